	.target	sm_90a

	.elftype	@"ET_EXEC"


//--------------------- .note.nv.tkinfo           --------------------------
	.section	.note.nv.tkinfo,"",@"SHT_NOTE"
	.sectionflags	@"SHF_NOTE_NV_TKINFO"
	.tkinfo
        /*0018*/ 	.word	0x00000002
        /*0030*/ 	.string	""
        /*0030*/ 	.string	"ptxas"
        /*0030*/ 	.string	"Cuda compilation tools, release 13.0, V13.0.88"
        /*0030*/ 	.string	"Build cuda_13.0.r13.0/compiler.36424714_0"
        /*0030*/ 	.string	"-arch sm_90a -m 64 "



//--------------------- .note.nv.cuinfo           --------------------------
	.section	.note.nv.cuinfo,"",@"SHT_NOTE"
	.sectionflags	@"SHF_NOTE_NV_CUINFO"
        /*0018*/ 	.short	0x0002
        /*001a*/ 	.short	0x005a
        /*001c*/ 	.short	0x0082
	.zero		2


//--------------------- .nv.info                  --------------------------
	.section	.nv.info,"",@"SHT_CUDA_INFO"
	.align	4


	//----- nvinfo : EIATTR_REGCOUNT
	.align		4
        /*0000*/ 	.byte	0x04, 0x2f
        /*0002*/ 	.short	(.L_21 - .L_20)
	.align		4
.L_20:
        /*0004*/ 	.word	index@(_ZN7cutlass13device_kernelIN5flash11enable_sm90INS1_16FlashAttnFwdSm90INS1_25CollectiveMainloopFwdSm90ILi2EN4cute5tupleIJNS5_1CILi1EEES8_S8_EEENS6_IJNS7_ILi128EEENS7_ILi96EEENS7_ILi64EEEEEELi256ENS_6half_tEfNS_4arch4Sm90ELb1ELb0ELb0ELb1ELb0ELb1ELb1ELb1ELb0ELb1ELb1ELb0EEENS1_21CollectiveEpilogueFwdINS6_IJSA_NS7_ILi256EEESB_EEES9_SE_SG_Li256ELb1ELb1ELb1ELb0EEENS1_36VarlenDynamicPersistentTileSchedulerILi128ELi96ELi256ELi128ELb1ELb1ELb1ELb1ELb1ELb1EEEEEEEEEvNT_6ParamsE)
        /*0008*/ 	.word	0x000000a8


	//----- nvinfo : EIATTR_FRAME_SIZE
	.align		4
.L_21:
        /*000c*/ 	.byte	0x04, 0x11
        /*000e*/ 	.short	(.L_23 - .L_22)
	.align		4
.L_22:
        /*0010*/ 	.word	index@(_ZN7cutlass13device_kernelIN5flash11enable_sm90INS1_16FlashAttnFwdSm90INS1_25CollectiveMainloopFwdSm90ILi2EN4cute5tupleIJNS5_1CILi1EEES8_S8_EEENS6_IJNS7_ILi128EEENS7_ILi96EEENS7_ILi64EEEEEELi256ENS_6half_tEfNS_4arch4Sm90ELb1ELb0ELb0ELb1ELb0ELb1ELb1ELb1ELb0ELb1ELb1ELb0EEENS1_21CollectiveEpilogueFwdINS6_IJSA_NS7_ILi256EEESB_EEES9_SE_SG_Li256ELb1ELb1ELb1ELb0EEENS1_36VarlenDynamicPersistentTileSchedulerILi128ELi96ELi256ELi128ELb1ELb1ELb1ELb1ELb1ELb1EEEEEEEEEvNT_6ParamsE)
        /*0014*/ 	.word	0x00000180


	//----- nvinfo : EIATTR_REGCOUNT
	.align		4
.L_23:
        /*0018*/ 	.byte	0x04, 0x2f
        /*001a*/ 	.short	(.L_25 - .L_24)
	.align		4
.L_24:
        /*001c*/ 	.word	index@(_ZN7cutlass13device_kernelIN5flash11enable_sm90INS1_16FlashAttnFwdSm90INS1_25CollectiveMainloopFwdSm90ILi2EN4cute5tupleIJNS5_1CILi1EEES8_S8_EEENS6_IJNS7_ILi128EEENS7_ILi96EEENS7_ILi64EEEEEELi256ENS_6half_tEfNS_4arch4Sm90ELb1ELb0ELb0ELb1ELb0ELb0ELb1ELb1ELb0ELb1ELb1ELb0EEENS1_21CollectiveEpilogueFwdINS6_IJSA_NS7_ILi256EEESB_EEES9_SE_SG_Li256ELb1ELb1ELb1ELb0EEENS1_36VarlenDynamicPersistentTileSchedulerILi128ELi96ELi256ELi128ELb1ELb1ELb1ELb1ELb1ELb1EEEEEEEEEvNT_6ParamsE)
        /*0020*/ 	.word	0x000000a8


	//----- nvinfo : EIATTR_FRAME_SIZE
	.align		4
.L_25:
        /*0024*/ 	.byte	0x04, 0x11
        /*0026*/ 	.short	(.L_27 - .L_26)
	.align		4
.L_26:
        /*0028*/ 	.word	index@(_ZN7cutlass13device_kernelIN5flash11enable_sm90INS1_16FlashAttnFwdSm90INS1_25CollectiveMainloopFwdSm90ILi2EN4cute5tupleIJNS5_1CILi1EEES8_S8_EEENS6_IJNS7_ILi128EEENS7_ILi96EEENS7_ILi64EEEEEELi256ENS_6half_tEfNS_4arch4Sm90ELb1ELb0ELb0ELb1ELb0ELb0ELb1ELb1ELb0ELb1ELb1ELb0EEENS1_21CollectiveEpilogueFwdINS6_IJSA_NS7_ILi256EEESB_EEES9_SE_SG_Li256ELb1ELb1ELb1ELb0EEENS1_36VarlenDynamicPersistentTileSchedulerILi128ELi96ELi256ELi128ELb1ELb1ELb1ELb1ELb1ELb1EEEEEEEEEvNT_6ParamsE)
        /*002c*/ 	.word	0x00000088


	//----- nvinfo : EIATTR_REGCOUNT
	.align		4
.L_27:
        /*0030*/ 	.byte	0x04, 0x2f
        /*0032*/ 	.short	(.L_29 - .L_28)
	.align		4
.L_28:
        /*0034*/ 	.word	index@(_ZN7cutlass13device_kernelIN5flash11enable_sm90INS1_16FlashAttnFwdSm90INS1_25CollectiveMainloopFwdSm90ILi2EN4cute5tupleIJNS5_1CILi1EEES8_S8_EEENS6_IJNS7_ILi128EEENS7_ILi96EEENS7_ILi64EEEEEELi256ENS_6half_tEfNS_4arch4Sm90ELb1ELb0ELb0ELb1ELb0ELb1ELb0ELb1ELb0ELb1ELb1ELb0EEENS1_21CollectiveEpilogueFwdINS6_IJSA_NS7_ILi256EEESB_EEES9_SE_SG_Li256ELb1ELb1ELb1ELb0EEENS1_36VarlenDynamicPersistentTileSchedulerILi128ELi96ELi256ELi128ELb1ELb1ELb1ELb1ELb1ELb1EEEEEEEEEvNT_6ParamsE)
        /*0038*/ 	.word	0x000000a8


	//----- nvinfo : EIATTR_FRAME_SIZE
	.align		4
.L_29:
        /*003c*/ 	.byte	0x04, 0x11
        /*003e*/ 	.short	(.L_31 - .L_30)
	.align		4
.L_30:
        /*0040*/ 	.word	index@(_ZN7cutlass13device_kernelIN5flash11enable_sm90INS1_16FlashAttnFwdSm90INS1_25CollectiveMainloopFwdSm90ILi2EN4cute5tupleIJNS5_1CILi1EEES8_S8_EEENS6_IJNS7_ILi128EEENS7_ILi96EEENS7_ILi64EEEEEELi256ENS_6half_tEfNS_4arch4Sm90ELb1ELb0ELb0ELb1ELb0ELb1ELb0ELb1ELb0ELb1ELb1ELb0EEENS1_21CollectiveEpilogueFwdINS6_IJSA_NS7_ILi256EEESB_EEES9_SE_SG_Li256ELb1ELb1ELb1ELb0EEENS1_36VarlenDynamicPersistentTileSchedulerILi128ELi96ELi256ELi128ELb1ELb1ELb1ELb1ELb1ELb1EEEEEEEEEvNT_6ParamsE)
        /*0044*/ 	.word	0x00000078


	//----- nvinfo : EIATTR_REGCOUNT
	.align		4
.L_31:
        /*0048*/ 	.byte	0x04, 0x2f
        /*004a*/ 	.short	(.L_33 - .L_32)
	.align		4
.L_32:
        /*004c*/ 	.word	index@(_ZN7cutlass13device_kernelIN5flash11enable_sm90INS1_16FlashAttnFwdSm90INS1_25CollectiveMainloopFwdSm90ILi2EN4cute5tupleIJNS5_1CILi1EEES8_S8_EEENS6_IJNS7_ILi128EEENS7_ILi96EEENS7_ILi64EEEEEELi256ENS_6half_tEfNS_4arch4Sm90ELb1ELb0ELb0ELb1ELb0ELb0ELb0ELb1ELb0ELb1ELb1ELb0EEENS1_21CollectiveEpilogueFwdINS6_IJSA_NS7_ILi256EEESB_EEES9_SE_SG_Li256ELb1ELb1ELb1ELb0EEENS1_36VarlenDynamicPersistentTileSchedulerILi128ELi96ELi256ELi128ELb1ELb1ELb1ELb1ELb1ELb1EEEEEEEEEvNT_6ParamsE)
        /*0050*/ 	.word	0x000000a8


	//----- nvinfo : EIATTR_FRAME_SIZE
	.align		4
.L_33:
        /*0054*/ 	.byte	0x04, 0x11
        /*0056*/ 	.short	(.L_35 - .L_34)
	.align		4
.L_34:
        /*0058*/ 	.word	index@(_ZN7cutlass13device_kernelIN5flash11enable_sm90INS1_16FlashAttnFwdSm90INS1_25CollectiveMainloopFwdSm90ILi2EN4cute5tupleIJNS5_1CILi1EEES8_S8_EEENS6_IJNS7_ILi128EEENS7_ILi96EEENS7_ILi64EEEEEELi256ENS_6half_tEfNS_4arch4Sm90ELb1ELb0ELb0ELb1ELb0ELb0ELb0ELb1ELb0ELb1ELb1ELb0EEENS1_21CollectiveEpilogueFwdINS6_IJSA_NS7_ILi256EEESB_EEES9_SE_SG_Li256ELb1ELb1ELb1ELb0EEENS1_36VarlenDynamicPersistentTileSchedulerILi128ELi96ELi256ELi128ELb1ELb1ELb1ELb1ELb1ELb1EEEEEEEEEvNT_6ParamsE)
        /*005c*/ 	.word	0x00000060


	//----- nvinfo : EIATTR_REGCOUNT
	.align		4
.L_35:
        /*0060*/ 	.byte	0x04, 0x2f
        /*0062*/ 	.short	(.L_37 - .L_36)
	.align		4
.L_36:
        /*0064*/ 	.word	index@(_ZN7cutlass13device_kernelIN5flash11enable_sm90INS1_16FlashAttnFwdSm90INS1_25CollectiveMainloopFwdSm90ILi2EN4cute5tupleIJNS5_1CILi1EEES8_S8_EEENS6_IJNS7_ILi128EEENS7_ILi96EEENS7_ILi64EEEEEELi256ENS_6half_tEfNS_4arch4Sm90ELb1ELb0ELb0ELb0ELb0ELb0ELb1ELb1ELb0ELb1ELb1ELb0EEENS1_21CollectiveEpilogueFwdINS6_IJSA_NS7_ILi256EEESB_EEES9_SE_SG_Li256ELb0ELb1ELb1ELb0EEENS1_19SingleTileSchedulerILb0ELb1ELb1ELi128EEEEEEEEEvNT_6ParamsE)
        /*0068*/ 	.word	0x000000a8


	//----- nvinfo : EIATTR_FRAME_SIZE
	.align		4
.L_37:
        /*006c*/ 	.byte	0x04, 0x11
        /*006e*/ 	.short	(.L_39 - .L_38)
	.align		4
.L_38:
        /*0070*/ 	.word	index@(_ZN7cutlass13device_kernelIN5flash11enable_sm90INS1_16FlashAttnFwdSm90INS1_25CollectiveMainloopFwdSm90ILi2EN4cute5tupleIJNS5_1CILi1EEES8_S8_EEENS6_IJNS7_ILi128EEENS7_ILi96EEENS7_ILi64EEEEEELi256ENS_6half_tEfNS_4arch4Sm90ELb1ELb0ELb0ELb0ELb0ELb0ELb1ELb1ELb0ELb1ELb1ELb0EEENS1_21CollectiveEpilogueFwdINS6_IJSA_NS7_ILi256EEESB_EEES9_SE_SG_Li256ELb0ELb1ELb1ELb0EEENS1_19SingleTileSchedulerILb0ELb1ELb1ELi128EEEEEEEEEvNT_6ParamsE)
        /*0074*/ 	.word	0x00000048


	//----- nvinfo : EIATTR_REGCOUNT
	.align		4
.L_39:
        /*0078*/ 	.byte	0x04, 0x2f
        /*007a*/ 	.short	(.L_41 - .L_40)
	.align		4
.L_40:
        /*007c*/ 	.word	index@(_ZN7cutlass13device_kernelIN5flash11enable_sm90INS1_16FlashAttnFwdSm90INS1_25CollectiveMainloopFwdSm90ILi2EN4cute5tupleIJNS5_1CILi1EEES8_S8_EEENS6_IJNS7_ILi128EEENS7_ILi96EEENS7_ILi64EEEEEELi256ENS_6half_tEfNS_4arch4Sm90ELb1ELb0ELb0ELb0ELb0ELb0ELb0ELb1ELb0ELb1ELb1ELb0EEENS1_21CollectiveEpilogueFwdINS6_IJSA_NS7_ILi256EEESB_EEES9_SE_SG_Li256ELb0ELb1ELb1ELb0EEENS1_19SingleTileSchedulerILb0ELb1ELb1ELi128EEEEEEEEEvNT_6ParamsE)
        /*0080*/ 	.word	0x000000a8


	//----- nvinfo : EIATTR_FRAME_SIZE
	.align		4
.L_41:
        /*0084*/ 	.byte	0x04, 0x11
        /*0086*/ 	.short	(.L_43 - .L_42)
	.align		4
.L_42:
        /*0088*/ 	.word	index@(_ZN7cutlass13device_kernelIN5flash11enable_sm90INS1_16FlashAttnFwdSm90INS1_25CollectiveMainloopFwdSm90ILi2EN4cute5tupleIJNS5_1CILi1EEES8_S8_EEENS6_IJNS7_ILi128EEENS7_ILi96EEENS7_ILi64EEEEEELi256ENS_6half_tEfNS_4arch4Sm90ELb1ELb0ELb0ELb0ELb0ELb0ELb0ELb1ELb0ELb1ELb1ELb0EEENS1_21CollectiveEpilogueFwdINS6_IJSA_NS7_ILi256EEESB_EEES9_SE_SG_Li256ELb0ELb1ELb1ELb0EEENS1_19SingleTileSchedulerILb0ELb1ELb1ELi128EEEEEEEEEvNT_6ParamsE)
        /*008c*/ 	.word	0x00000010


	//----- nvinfo : EIATTR_REGCOUNT
	.align		4
.L_43:
        /*0090*/ 	.byte	0x04, 0x2f
        /*0092*/ 	.short	(.L_45 - .L_44)
	.align		4
.L_44:
        /*0094*/ 	.word	index@(_ZN7cutlass13device_kernelIN5flash11enable_sm90INS1_16FlashAttnFwdSm90INS1_25CollectiveMainloopFwdSm90ILi2EN4cute5tupleIJNS5_1CILi1EEES8_S8_EEENS6_IJNS7_ILi128EEENS7_ILi96EEENS7_ILi64EEEEEELi256ENS_6half_tEfNS_4arch4Sm90ELb0ELb1ELb0ELb1ELb0ELb1ELb1ELb1ELb0ELb1ELb1ELb0EEENS1_21CollectiveEpilogueFwdINS6_IJSA_NS7_ILi256EEESB_EEES9_SE_SG_Li256ELb1ELb1ELb1ELb0EEENS1_36VarlenDynamicPersistentTileSchedulerILi128ELi96ELi256ELi128ELb1ELb1ELb1ELb1ELb0ELb1EEEEEEEEEvNT_6ParamsE)
        /*0098*/ 	.word	0x000000a8


	//----- nvinfo : EIATTR_FRAME_SIZE
	.align		4
.L_45:
        /*009c*/ 	.byte	0x04, 0x11
        /*009e*/ 	.short	(.L_47 - .L_46)
	.align		4
.L_46:
        /*00a0*/ 	.word	index@($_ZN7cutlass13device_kernelIN5flash11enable_sm90INS1_16FlashAttnFwdSm90INS1_25CollectiveMainloopFwdSm90ILi2EN4cute5tupleIJNS5_1CILi1EEES8_S8_EEENS6_IJNS7_ILi128EEENS7_ILi96EEENS7_ILi64EEEEEELi256ENS_6half_tEfNS_4arch4Sm90ELb0ELb1ELb0ELb1ELb0ELb1ELb1ELb1ELb0ELb1ELb1ELb0EEENS1_21CollectiveEpilogueFwdINS6_IJSA_NS7_ILi256EEESB_EEES9_SE_SG_Li256ELb1ELb1ELb1ELb0EEENS1_36VarlenDynamicPersistentTileSchedulerILi128ELi96ELi256ELi128ELb1ELb1ELb1ELb1ELb0ELb1EEEEEEEEEvNT_6ParamsE$_ZZN5flash25CollectiveMainloopFwdSm90ILi2EN4cute5tupleIJNS1_1CILi1EEES4_S4_EEENS2_IJNS3_ILi128EEENS3_ILi96EEENS3_ILi64EEEEEELi256EN7cutlass6half_tEfNSA_4arch4Sm90ELb0ELb1ELb0ELb1ELb0ELb1ELb1ELb1ELb0ELb1ELb1ELb0EE3mmaINS_16FlashAttnFwdSm90ISE_NS_21CollectiveEpilogueFwdINS2_IJS6_NS3_ILi256EEES7_EEES5_SB_SD_Li256ELb1ELb1ELb1ELb0EEENS_36VarlenDynamicPersistentTileSchedulerILi128ELi96ELi256ELi128ELb1ELb1ELb1ELb1ELb0ELb1EEEE13SharedStorageENS1_6TensorINS1_11ArrayEngineIfLm128EEENS1_6LayoutINS2_IJNS2_IJNS3_ILi2EEEST_NS3_ILi32EEEEEES4_S4_EEENS2_IJNS2_IJS4_ST_NS3_ILi4EEEEEENS3_ILi0EEESZ_EEEEEEENS_7SoftmaxILi2ELi0EEEEEbRKNSE_6ParamsENSA_25PipelineTmaAsyncNoClusterILi2ENSA_16PipelineTmaAsyncILi2EEEEES1B_RNSA_13PipelineStateILj2EEERT0_RT1_iRiRKNS_16SeqlenInfoQKNewKILb1ELb1EEENS2_IJiiiiEEERT_ENKUliT_T0_T1_E_clIZSF_ISO_S12_S14_EbS17_S1B_S1B_S1E_S1G_S1I_iS1J_S1N_S1O_S1Q_EUlRS1R_iE0_NS3_ILb1EEES1Y_EEDaiS1R_S1S_S1T_)
        /*00a4*/ 	.word	0x00000520


	//----- nvinfo : EIATTR_FRAME_SIZE
	.align		4
.L_47:
        /*00a8*/ 	.byte	0x04, 0x11
        /*00aa*/ 	.short	(.L_49 - .L_48)
	.align		4
.L_48:
        /*00ac*/ 	.word	index@(_ZN7cutlass13device_kernelIN5flash11enable_sm90INS1_16FlashAttnFwdSm90INS1_25CollectiveMainloopFwdSm90ILi2EN4cute5tupleIJNS5_1CILi1EEES8_S8_EEENS6_IJNS7_ILi128EEENS7_ILi96EEENS7_ILi64EEEEEELi256ENS_6half_tEfNS_4arch4Sm90ELb0ELb1ELb0ELb1ELb0ELb1ELb1ELb1ELb0ELb1ELb1ELb0EEENS1_21CollectiveEpilogueFwdINS6_IJSA_NS7_ILi256EEESB_EEES9_SE_SG_Li256ELb1ELb1ELb1ELb0EEENS1_36VarlenDynamicPersistentTileSchedulerILi128ELi96ELi256ELi128ELb1ELb1ELb1ELb1ELb0ELb1EEEEEEEEEvNT_6ParamsE)
        /*00b0*/ 	.word	0x00000520


	//----- nvinfo : EIATTR_REGCOUNT
	.align		4
.L_49:
        /*00b4*/ 	.byte	0x04, 0x2f
        /*00b6*/ 	.short	(.L_51 - .L_50)
	.align		4
.L_50:
        /*00b8*/ 	.word	index@(_ZN7cutlass13device_kernelIN5flash11enable_sm90INS1_16FlashAttnFwdSm90INS1_25CollectiveMainloopFwdSm90ILi2EN4cute5tupleIJNS5_1CILi1EEES8_S8_EEENS6_IJNS7_ILi128EEENS7_ILi96EEENS7_ILi64EEEEEELi256ENS_6half_tEfNS_4arch4Sm90ELb0ELb1ELb0ELb1ELb0ELb0ELb1ELb1ELb0ELb1ELb1ELb0EEENS1_21CollectiveEpilogueFwdINS6_IJSA_NS7_ILi256EEESB_EEES9_SE_SG_Li256ELb1ELb1ELb1ELb0EEENS1_36VarlenDynamicPersistentTileSchedulerILi128ELi96ELi256ELi128ELb1ELb1ELb1ELb1ELb0ELb1EEEEEEEEEvNT_6ParamsE)
        /*00bc*/ 	.word	0x000000a8


	//----- nvinfo : EIATTR_FRAME_SIZE
	.align		4
.L_51:
        /*00c0*/ 	.byte	0x04, 0x11
        /*00c2*/ 	.short	(.L_53 - .L_52)
	.align		4
.L_52:
        /*00c4*/ 	.word	index@($_ZN7cutlass13device_kernelIN5flash11enable_sm90INS1_16FlashAttnFwdSm90INS1_25CollectiveMainloopFwdSm90ILi2EN4cute5tupleIJNS5_1CILi1EEES8_S8_EEENS6_IJNS7_ILi128EEENS7_ILi96EEENS7_ILi64EEEEEELi256ENS_6half_tEfNS_4arch4Sm90ELb0ELb1ELb0ELb1ELb0ELb0ELb1ELb1ELb0ELb1ELb1ELb0EEENS1_21CollectiveEpilogueFwdINS6_IJSA_NS7_ILi256EEESB_EEES9_SE_SG_Li256ELb1ELb1ELb1ELb0EEENS1_36VarlenDynamicPersistentTileSchedulerILi128ELi96ELi256ELi128ELb1ELb1ELb1ELb1ELb0ELb1EEEEEEEEEvNT_6ParamsE$_ZZN5flash25CollectiveMainloopFwdSm90ILi2EN4cute5tupleIJNS1_1CILi1EEES4_S4_EEENS2_IJNS3_ILi128EEENS3_ILi96EEENS3_ILi64EEEEEELi256EN7cutlass6half_tEfNSA_4arch4Sm90ELb0ELb1ELb0ELb1ELb0ELb0ELb1ELb1ELb0ELb1ELb1ELb0EE3mmaINS_16FlashAttnFwdSm90ISE_NS_21CollectiveEpilogueFwdINS2_IJS6_NS3_ILi256EEES7_EEES5_SB_SD_Li256ELb1ELb1ELb1ELb0EEENS_36VarlenDynamicPersistentTileSchedulerILi128ELi96ELi256ELi128ELb1ELb1ELb1ELb1ELb0ELb1EEEE13SharedStorageENS1_6TensorINS1_11ArrayEngineIfLm128EEENS1_6LayoutINS2_IJNS2_IJNS3_ILi2EEEST_NS3_ILi32EEEEEES4_S4_EEENS2_IJNS2_IJS4_ST_NS3_ILi4EEEEEENS3_ILi0EEESZ_EEEEEEENS_7SoftmaxILi2ELi0EEEEEbRKNSE_6ParamsENSA_25PipelineTmaAsyncNoClusterILi2ENSA_16PipelineTmaAsyncILi2EEEEES1B_RNSA_13PipelineStateILj2EEERT0_RT1_iRiRKNS_16SeqlenInfoQKNewKILb1ELb0EEENS2_IJiiiiEEERT_ENKUliT_T0_T1_E_clIZSF_ISO_S12_S14_EbS17_S1B_S1B_S1E_S1G_S1I_iS1J_S1N_S1O_S1Q_EUlRS1R_iE1_NS3_ILb0EEENS3_ILb1EEEEEDaiS1R_S1S_S1T_)
        /*00c8*/ 	.word	0x000004f0


	//----- nvinfo : EIATTR_FRAME_SIZE
	.align		4
.L_53:
        /*00cc*/ 	.byte	0x04, 0x11
        /*00ce*/ 	.short	(.L_55 - .L_54)
	.align		4
.L_54:
        /*00d0*/ 	.word	index@(_ZN7cutlass13device_kernelIN5flash11enable_sm90INS1_16FlashAttnFwdSm90INS1_25CollectiveMainloopFwdSm90ILi2EN4cute5tupleIJNS5_1CILi1EEES8_S8_EEENS6_IJNS7_ILi128EEENS7_ILi96EEENS7_ILi64EEEEEELi256ENS_6half_tEfNS_4arch4Sm90ELb0ELb1ELb0ELb1ELb0ELb0ELb1ELb1ELb0ELb1ELb1ELb0EEENS1_21CollectiveEpilogueFwdINS6_IJSA_NS7_ILi256EEESB_EEES9_SE_SG_Li256ELb1ELb1ELb1ELb0EEENS1_36VarlenDynamicPersistentTileSchedulerILi128ELi96ELi256ELi128ELb1ELb1ELb1ELb1ELb0ELb1EEEEEEEEEvNT_6ParamsE)
        /*00d4*/ 	.word	0x000004f0


	//----- nvinfo : EIATTR_REGCOUNT
	.align		4
.L_55:
        /*00d8*/ 	.byte	0x04, 0x2f
        /*00da*/ 	.short	(.L_57 - .L_56)
	.align		4
.L_56:
        /*00dc*/ 	.word	index@(_ZN7cutlass13device_kernelIN5flash11enable_sm90INS1_16FlashAttnFwdSm90INS1_25CollectiveMainloopFwdSm90ILi2EN4cute5tupleIJNS5_1CILi1EEES8_S8_EEENS6_IJNS7_ILi128EEENS7_ILi96EEENS7_ILi64EEEEEELi256ENS_6half_tEfNS_4arch4Sm90ELb0ELb1ELb0ELb1ELb0ELb1ELb0ELb1ELb0ELb1ELb1ELb0EEENS1_21CollectiveEpilogueFwdINS6_IJSA_NS7_ILi256EEESB_EEES9_SE_SG_Li256ELb1ELb1ELb1ELb0EEENS1_36VarlenDynamicPersistentTileSchedulerILi128ELi96ELi256ELi128ELb1ELb1ELb1ELb1ELb0ELb1EEEEEEEEEvNT_6ParamsE)
        /*00e0*/ 	.word	0x000000a8


	//----- nvinfo : EIATTR_FRAME_SIZE
	.align		4
.L_57:
        /*00e4*/ 	.byte	0x04, 0x11
        /*00e6*/ 	.short	(.L_59 - .L_58)
	.align		4
.L_58:
        /*00e8*/ 	.word	index@(_ZN7cutlass13device_kernelIN5flash11enable_sm90INS1_16FlashAttnFwdSm90INS1_25CollectiveMainloopFwdSm90ILi2EN4cute5tupleIJNS5_1CILi1EEES8_S8_EEENS6_IJNS7_ILi128EEENS7_ILi96EEENS7_ILi64EEEEEELi256ENS_6half_tEfNS_4arch4Sm90ELb0ELb1ELb0ELb1ELb0ELb1ELb0ELb1ELb0ELb1ELb1ELb0EEENS1_21CollectiveEpilogueFwdINS6_IJSA_NS7_ILi256EEESB_EEES9_SE_SG_Li256ELb1ELb1ELb1ELb0EEENS1_36VarlenDynamicPersistentTileSchedulerILi128ELi96ELi256ELi128ELb1ELb1ELb1ELb1ELb0ELb1EEEEEEEEEvNT_6ParamsE)
        /*00ec*/ 	.word	0x00000078


	//----- nvinfo : EIATTR_REGCOUNT
	.align		4
.L_59:
        /*00f0*/ 	.byte	0x04, 0x2f
        /*00f2*/ 	.short	(.L_61 - .L_60)
	.align		4
.L_60:
        /*00f4*/ 	.word	index@(_ZN7cutlass13device_kernelIN5flash11enable_sm90INS1_16FlashAttnFwdSm90INS1_25CollectiveMainloopFwdSm90ILi2EN4cute5tupleIJNS5_1CILi1EEES8_S8_EEENS6_IJNS7_ILi128EEENS7_ILi96EEENS7_ILi64EEEEEELi256ENS_6half_tEfNS_4arch4Sm90ELb0ELb1ELb0ELb1ELb0ELb0ELb0ELb1ELb0ELb1ELb1ELb0EEENS1_21CollectiveEpilogueFwdINS6_IJSA_NS7_ILi256EEESB_EEES9_SE_SG_Li256ELb1ELb1ELb1ELb0EEENS1_36VarlenDynamicPersistentTileSchedulerILi128ELi96ELi256ELi128ELb1ELb1ELb1ELb1ELb0ELb1EEEEEEEEEvNT_6ParamsE)
        /*00f8*/ 	.word	0x000000a8


	//----- nvinfo : EIATTR_FRAME_SIZE
	.align		4
.L_61:
        /*00fc*/ 	.byte	0x04, 0x11
        /*00fe*/ 	.short	(.L_63 - .L_62)
	.align		4
.L_62:
        /*0100*/ 	.word	index@(_ZN7cutlass13device_kernelIN5flash11enable_sm90INS1_16FlashAttnFwdSm90INS1_25CollectiveMainloopFwdSm90ILi2EN4cute5tupleIJNS5_1CILi1EEES8_S8_EEENS6_IJNS7_ILi128EEENS7_ILi96EEENS7_ILi64EEEEEELi256ENS_6half_tEfNS_4arch4Sm90ELb0ELb1ELb0ELb1ELb0ELb0ELb0ELb1ELb0ELb1ELb1ELb0EEENS1_21CollectiveEpilogueFwdINS6_IJSA_NS7_ILi256EEESB_EEES9_SE_SG_Li256ELb1ELb1ELb1ELb0EEENS1_36VarlenDynamicPersistentTileSchedulerILi128ELi96ELi256ELi128ELb1ELb1ELb1ELb1ELb0ELb1EEEEEEEEEvNT_6ParamsE)
        /*0104*/ 	.word	0x00000068


	//----- nvinfo : EIATTR_REGCOUNT
	.align		4
.L_63:
        /*0108*/ 	.byte	0x04, 0x2f
        /*010a*/ 	.short	(.L_65 - .L_64)
	.align		4
.L_64:
        /*010c*/ 	.word	index@(_ZN7cutlass13device_kernelIN5flash11enable_sm90INS1_16FlashAttnFwdSm90INS1_25CollectiveMainloopFwdSm90ILi2EN4cute5tupleIJNS5_1CILi1EEES8_S8_EEENS6_IJNS7_ILi128EEENS7_ILi96EEENS7_ILi64EEEEEELi256ENS_6half_tEfNS_4arch4Sm90ELb0ELb1ELb0ELb0ELb0ELb0ELb1ELb1ELb0ELb1ELb1ELb0EEENS1_21CollectiveEpilogueFwdINS6_IJSA_NS7_ILi256EEESB_EEES9_SE_SG_Li256ELb0ELb1ELb1ELb0EEENS1_19SingleTileSchedulerILb0ELb1ELb1ELi128EEEEEEEEEvNT_6ParamsE)
        /*0110*/ 	.word	0x000000a8


	//----- nvinfo : EIATTR_FRAME_SIZE
	.align		4
.L_65:
        /*0114*/ 	.byte	0x04, 0x11
        /*0116*/ 	.short	(.L_67 - .L_66)
	.align		4
.L_66:
        /*0118*/ 	.word	index@($_ZN7cutlass13device_kernelIN5flash11enable_sm90INS1_16FlashAttnFwdSm90INS1_25CollectiveMainloopFwdSm90ILi2EN4cute5tupleIJNS5_1CILi1EEES8_S8_EEENS6_IJNS7_ILi128EEENS7_ILi96EEENS7_ILi64EEEEEELi256ENS_6half_tEfNS_4arch4Sm90ELb0ELb1ELb0ELb0ELb0ELb0ELb1ELb1ELb0ELb1ELb1ELb0EEENS1_21CollectiveEpilogueFwdINS6_IJSA_NS7_ILi256EEESB_EEES9_SE_SG_Li256ELb0ELb1ELb1ELb0EEENS1_19SingleTileSchedulerILb0ELb1ELb1ELi128EEEEEEEEEvNT_6ParamsE$_ZZN5flash25CollectiveMainloopFwdSm90ILi2EN4cute5tupleIJNS1_1CILi1EEES4_S4_EEENS2_IJNS3_ILi128EEENS3_ILi96EEENS3_ILi64EEEEEELi256EN7cutlass6half_tEfNSA_4arch4Sm90ELb0ELb1ELb0ELb0ELb0ELb0ELb1ELb1ELb0ELb1ELb1ELb0EE3mmaINS_16FlashAttnFwdSm90ISE_NS_21CollectiveEpilogueFwdINS2_IJS6_NS3_ILi256EEES7_EEES5_SB_SD_Li256ELb0ELb1ELb1ELb0EEENS_19SingleTileSchedulerILb0ELb1ELb1ELi128EEEE13SharedStorageENS1_6TensorINS1_11ArrayEngineIfLm128EEENS1_6LayoutINS2_IJNS2_IJNS3_ILi2EEEST_NS3_ILi32EEEEEES4_S4_EEENS2_IJNS2_IJS4_ST_NS3_ILi4EEEEEENS3_ILi0EEESZ_EEEEEEENS_7SoftmaxILi2ELi0EEEEEbRKNSE_6ParamsENSA_25PipelineTmaAsyncNoClusterILi2ENSA_16PipelineTmaAsyncILi2EEEEES1B_RNSA_13PipelineStateILj2EEERT0_RT1_iRiRKNS_16SeqlenInfoQKNewKILb0ELb0EEENS2_IJiiiiEEERT_ENKUliT_T0_T1_E_clIZSF_ISO_S12_S14_EbS17_S1B_S1B_S1E_S1G_S1I_iS1J_S1N_S1O_S1Q_EUlRS1R_iE1_NS3_ILb0EEENS3_ILb1EEEEEDaiS1R_S1S_S1T_)
        /*011c*/ 	.word	0x000032c0


	//----- nvinfo : EIATTR_FRAME_SIZE
	.align		4
.L_67:
        /*0120*/ 	.byte	0x04, 0x11
        /*0122*/ 	.short	(.L_69 - .L_68)
	.align		4
.L_68:
        /*0124*/ 	.word	index@(_ZN7cutlass13device_kernelIN5flash11enable_sm90INS1_16FlashAttnFwdSm90INS1_25CollectiveMainloopFwdSm90ILi2EN4cute5tupleIJNS5_1CILi1EEES8_S8_EEENS6_IJNS7_ILi128EEENS7_ILi96EEENS7_ILi64EEEEEELi256ENS_6half_tEfNS_4arch4Sm90ELb0ELb1ELb0ELb0ELb0ELb0ELb1ELb1ELb0ELb1ELb1ELb0EEENS1_21CollectiveEpilogueFwdINS6_IJSA_NS7_ILi256EEESB_EEES9_SE_SG_Li256ELb0ELb1ELb1ELb0EEENS1_19SingleTileSchedulerILb0ELb1ELb1ELi128EEEEEEEEEvNT_6ParamsE)
        /*0128*/ 	.word	0x000032c0


	//----- nvinfo : EIATTR_REGCOUNT
	.align		4
.L_69:
        /*012c*/ 	.byte	0x04, 0x2f
        /*012e*/ 	.short	(.L_71 - .L_70)
	.align		4
.L_70:
        /*0130*/ 	.word	index@(_ZN7cutlass13device_kernelIN5flash11enable_sm90INS1_16FlashAttnFwdSm90INS1_25CollectiveMainloopFwdSm90ILi2EN4cute5tupleIJNS5_1CILi1EEES8_S8_EEENS6_IJNS7_ILi128EEENS7_ILi96EEENS7_ILi64EEEEEELi256ENS_6half_tEfNS_4arch4Sm90ELb0ELb1ELb0ELb0ELb0ELb0ELb0ELb1ELb0ELb1ELb1ELb0EEENS1_21CollectiveEpilogueFwdINS6_IJSA_NS7_ILi256EEESB_EEES9_SE_SG_Li256ELb0ELb1ELb1ELb0EEENS1_19SingleTileSchedulerILb0ELb1ELb1ELi128EEEEEEEEEvNT_6ParamsE)
        /*0134*/ 	.word	0x000000a8


	//----- nvinfo : EIATTR_FRAME_SIZE
	.align		4
.L_71:
        /*0138*/ 	.byte	0x04, 0x11
        /*013a*/ 	.short	(.L_73 - .L_72)
	.align		4
.L_72:
        /*013c*/ 	.word	index@(_ZN7cutlass13device_kernelIN5flash11enable_sm90INS1_16FlashAttnFwdSm90INS1_25CollectiveMainloopFwdSm90ILi2EN4cute5tupleIJNS5_1CILi1EEES8_S8_EEENS6_IJNS7_ILi128EEENS7_ILi96EEENS7_ILi64EEEEEELi256ENS_6half_tEfNS_4arch4Sm90ELb0ELb1ELb0ELb0ELb0ELb0ELb0ELb1ELb0ELb1ELb1ELb0EEENS1_21CollectiveEpilogueFwdINS6_IJSA_NS7_ILi256EEESB_EEES9_SE_SG_Li256ELb0ELb1ELb1ELb0EEENS1_19SingleTileSchedulerILb0ELb1ELb1ELi128EEEEEEEEEvNT_6ParamsE)
        /*0140*/ 	.word	0x00000008


	//----- nvinfo : EIATTR_REGCOUNT
	.align		4
.L_73:
        /*0144*/ 	.byte	0x04, 0x2f
        /*0146*/ 	.short	(.L_75 - .L_74)
	.align		4
.L_74:
        /*0148*/ 	.word	index@(_ZN7cutlass13device_kernelIN5flash11enable_sm90INS1_16FlashAttnFwdSm90INS1_25CollectiveMainloopFwdSm90ILi2EN4cute5tupleIJNS5_1CILi1EEES8_S8_EEENS6_IJNS7_ILi128EEENS7_ILi96EEENS7_ILi64EEEEEELi256ENS_6half_tEfNS_4arch4Sm90ELb0ELb0ELb0ELb1ELb0ELb1ELb1ELb1ELb0ELb1ELb1ELb0EEENS1_21CollectiveEpilogueFwdINS6_IJSA_NS7_ILi256EEESB_EEES9_SE_SG_Li256ELb1ELb1ELb1ELb0EEENS1_36VarlenDynamicPersistentTileSchedulerILi128ELi96ELi256ELi128ELb1ELb1ELb1ELb0ELb1ELb1EEEEEEEEEvNT_6ParamsE)
        /*014c*/ 	.word	0x000000a8


	//----- nvinfo : EIATTR_FRAME_SIZE
	.align		4
.L_75:
        /*0150*/ 	.byte	0x04, 0x11
        /*0152*/ 	.short	(.L_77 - .L_76)
	.align		4
.L_76:
        /*0154*/ 	.word	index@(_ZN7cutlass13device_kernelIN5flash11enable_sm90INS1_16FlashAttnFwdSm90INS1_25CollectiveMainloopFwdSm90ILi2EN4cute5tupleIJNS5_1CILi1EEES8_S8_EEENS6_IJNS7_ILi128EEENS7_ILi96EEENS7_ILi64EEEEEELi256ENS_6half_tEfNS_4arch4Sm90ELb0ELb0ELb0ELb1ELb0ELb1ELb1ELb1ELb0ELb1ELb1ELb0EEENS1_21CollectiveEpilogueFwdINS6_IJSA_NS7_ILi256EEESB_EEES9_SE_SG_Li256ELb1ELb1ELb1ELb0EEENS1_36VarlenDynamicPersistentTileSchedulerILi128ELi96ELi256ELi128ELb1ELb1ELb1ELb0ELb1ELb1EEEEEEEEEvNT_6ParamsE)
        /*0158*/ 	.word	0x000000b0


	//----- nvinfo : EIATTR_REGCOUNT
	.align		4
.L_77:
        /*015c*/ 	.byte	0x04, 0x2f
        /*015e*/ 	.short	(.L_79 - .L_78)
	.align		4
.L_78:
        /*0160*/ 	.word	index@(_ZN7cutlass13device_kernelIN5flash11enable_sm90INS1_16FlashAttnFwdSm90INS1_25CollectiveMainloopFwdSm90ILi2EN4cute5tupleIJNS5_1CILi1EEES8_S8_EEENS6_IJNS7_ILi128EEENS7_ILi96EEENS7_ILi64EEEEEELi256ENS_6half_tEfNS_4arch4Sm90ELb0ELb0ELb0ELb1ELb0ELb0ELb1ELb1ELb0ELb1ELb1ELb0EEENS1_21CollectiveEpilogueFwdINS6_IJSA_NS7_ILi256EEESB_EEES9_SE_SG_Li256ELb1ELb1ELb1ELb0EEENS1_36VarlenDynamicPersistentTileSchedulerILi128ELi96ELi256ELi128ELb1ELb1ELb1ELb0ELb1ELb1EEEEEEEEEvNT_6ParamsE)
        /*0164*/ 	.word	0x000000a8


	//----- nvinfo : EIATTR_FRAME_SIZE
	.align		4
.L_79:
        /*0168*/ 	.byte	0x04, 0x11
        /*016a*/ 	.short	(.L_81 - .L_80)
	.align		4
.L_80:
        /*016c*/ 	.word	index@(_ZN7cutlass13device_kernelIN5flash11enable_sm90INS1_16FlashAttnFwdSm90INS1_25CollectiveMainloopFwdSm90ILi2EN4cute5tupleIJNS5_1CILi1EEES8_S8_EEENS6_IJNS7_ILi128EEENS7_ILi96EEENS7_ILi64EEEEEELi256ENS_6half_tEfNS_4arch4Sm90ELb0ELb0ELb0ELb1ELb0ELb0ELb1ELb1ELb0ELb1ELb1ELb0EEENS1_21CollectiveEpilogueFwdINS6_IJSA_NS7_ILi256EEESB_EEES9_SE_SG_Li256ELb1ELb1ELb1ELb0EEENS1_36VarlenDynamicPersistentTileSchedulerILi128ELi96ELi256ELi128ELb1ELb1ELb1ELb0ELb1ELb1EEEEEEEEEvNT_6ParamsE)
        /*0170*/ 	.word	0x00000088


	//----- nvinfo : EIATTR_REGCOUNT
	.align		4
.L_81:
        /*0174*/ 	.byte	0x04, 0x2f
        /*0176*/ 	.short	(.L_83 - .L_82)
	.align		4
.L_82:
        /*0178*/ 	.word	index@(_ZN7cutlass13device_kernelIN5flash11enable_sm90INS1_16FlashAttnFwdSm90INS1_25CollectiveMainloopFwdSm90ILi2EN4cute5tupleIJNS5_1CILi1EEES8_S8_EEENS6_IJNS7_ILi128EEENS7_ILi96EEENS7_ILi64EEEEEELi256ENS_6half_tEfNS_4arch4Sm90ELb0ELb0ELb0ELb1ELb0ELb1ELb0ELb1ELb0ELb1ELb1ELb0EEENS1_21CollectiveEpilogueFwdINS6_IJSA_NS7_ILi256EEESB_EEES9_SE_SG_Li256ELb1ELb1ELb1ELb0EEENS1_36VarlenDynamicPersistentTileSchedulerILi128ELi96ELi256ELi128ELb1ELb1ELb1ELb0ELb1ELb1EEEEEEEEEvNT_6ParamsE)
        /*017c*/ 	.word	0x000000a8


	//----- nvinfo : EIATTR_FRAME_SIZE
	.align		4
.L_83:
        /*0180*/ 	.byte	0x04, 0x11
        /*0182*/ 	.short	(.L_85 - .L_84)
	.align		4
.L_84:
        /*0184*/ 	.word	index@(_ZN7cutlass13device_kernelIN5flash11enable_sm90INS1_16FlashAttnFwdSm90INS1_25CollectiveMainloopFwdSm90ILi2EN4cute5tupleIJNS5_1CILi1EEES8_S8_EEENS6_IJNS7_ILi128EEENS7_ILi96EEENS7_ILi64EEEEEELi256ENS_6half_tEfNS_4arch4Sm90ELb0ELb0ELb0ELb1ELb0ELb1ELb0ELb1ELb0ELb1ELb1ELb0EEENS1_21CollectiveEpilogueFwdINS6_IJSA_NS7_ILi256EEESB_EEES9_SE_SG_Li256ELb1ELb1ELb1ELb0EEENS1_36VarlenDynamicPersistentTileSchedulerILi128ELi96ELi256ELi128ELb1ELb1ELb1ELb0ELb1ELb1EEEEEEEEEvNT_6ParamsE)
        /*0188*/ 	.word	0x00000078


	//----- nvinfo : EIATTR_REGCOUNT
	.align		4
.L_85:
        /*018c*/ 	.byte	0x04, 0x2f
        /*018e*/ 	.short	(.L_87 - .L_86)
	.align		4
.L_86:
        /*0190*/ 	.word	index@(_ZN7cutlass13device_kernelIN5flash11enable_sm90INS1_16FlashAttnFwdSm90INS1_25CollectiveMainloopFwdSm90ILi2EN4cute5tupleIJNS5_1CILi1EEES8_S8_EEENS6_IJNS7_ILi128EEENS7_ILi96EEENS7_ILi64EEEEEELi256ENS_6half_tEfNS_4arch4Sm90ELb0ELb0ELb0ELb1ELb0ELb0ELb0ELb1ELb0ELb1ELb1ELb0EEENS1_21CollectiveEpilogueFwdINS6_IJSA_NS7_ILi256EEESB_EEES9_SE_SG_Li256ELb1ELb1ELb1ELb0EEENS1_36VarlenDynamicPersistentTileSchedulerILi128ELi96ELi256ELi128ELb1ELb1ELb1ELb0ELb1ELb1EEEEEEEEEvNT_6ParamsE)
        /*0194*/ 	.word	0x000000a8


	//----- nvinfo : EIATTR_FRAME_SIZE
	.align		4
.L_87:
        /*0198*/ 	.byte	0x04, 0x11
        /*019a*/ 	.short	(.L_89 - .L_88)
	.align		4
.L_88:
        /*019c*/ 	.word	index@(_ZN7cutlass13device_kernelIN5flash11enable_sm90INS1_16FlashAttnFwdSm90INS1_25CollectiveMainloopFwdSm90ILi2EN4cute5tupleIJNS5_1CILi1EEES8_S8_EEENS6_IJNS7_ILi128EEENS7_ILi96EEENS7_ILi64EEEEEELi256ENS_6half_tEfNS_4arch4Sm90ELb0ELb0ELb0ELb1ELb0ELb0ELb0ELb1ELb0ELb1ELb1ELb0EEENS1_21CollectiveEpilogueFwdINS6_IJSA_NS7_ILi256EEESB_EEES9_SE_SG_Li256ELb1ELb1ELb1ELb0EEENS1_36VarlenDynamicPersistentTileSchedulerILi128ELi96ELi256ELi128ELb1ELb1ELb1ELb0ELb1ELb1EEEEEEEEEvNT_6ParamsE)
        /*01a0*/ 	.word	0x00000060


	//----- nvinfo : EIATTR_REGCOUNT
	.align		4
.L_89:
        /*01a4*/ 	.byte	0x04, 0x2f
        /*01a6*/ 	.short	(.L_91 - .L_90)
	.align		4
.L_90:
        /*01a8*/ 	.word	index@(_ZN7cutlass13device_kernelIN5flash11enable_sm90INS1_16FlashAttnFwdSm90INS1_25CollectiveMainloopFwdSm90ILi2EN4cute5tupleIJNS5_1CILi1EEES8_S8_EEENS6_IJNS7_ILi128EEENS7_ILi96EEENS7_ILi64EEEEEELi256ENS_6half_tEfNS_4arch4Sm90ELb0ELb0ELb0ELb0ELb0ELb0ELb1ELb1ELb0ELb1ELb1ELb0EEENS1_21CollectiveEpilogueFwdINS6_IJSA_NS7_ILi256EEESB_EEES9_SE_SG_Li256ELb0ELb1ELb1ELb0EEENS1_19SingleTileSchedulerILb0ELb1ELb1ELi128EEEEEEEEEvNT_6ParamsE)
        /*01ac*/ 	.word	0x000000a8


	//----- nvinfo : EIATTR_FRAME_SIZE
	.align		4
.L_91:
        /*01b0*/ 	.byte	0x04, 0x11
        /*01b2*/ 	.short	(.L_93 - .L_92)
	.align		4
.L_92:
        /*01b4*/ 	.word	index@(_ZN7cutlass13device_kernelIN5flash11enable_sm90INS1_16FlashAttnFwdSm90INS1_25CollectiveMainloopFwdSm90ILi2EN4cute5tupleIJNS5_1CILi1EEES8_S8_EEENS6_IJNS7_ILi128EEENS7_ILi96EEENS7_ILi64EEEEEELi256ENS_6half_tEfNS_4arch4Sm90ELb0ELb0ELb0ELb0ELb0ELb0ELb1ELb1ELb0ELb1ELb1ELb0EEENS1_21CollectiveEpilogueFwdINS6_IJSA_NS7_ILi256EEESB_EEES9_SE_SG_Li256ELb0ELb1ELb1ELb0EEENS1_19SingleTileSchedulerILb0ELb1ELb1ELi128EEEEEEEEEvNT_6ParamsE)
        /*01b8*/ 	.word	0x00000038


	//----- nvinfo : EIATTR_REGCOUNT
	.align		4
.L_93:
        /*01bc*/ 	.byte	0x04, 0x2f
        /*01be*/ 	.short	(.L_95 - .L_94)
	.align		4
.L_94:
        /*01c0*/ 	.word	index@(_ZN7cutlass13device_kernelIN5flash11enable_sm90INS1_16FlashAttnFwdSm90INS1_25CollectiveMainloopFwdSm90ILi2EN4cute5tupleIJNS5_1CILi1EEES8_S8_EEENS6_IJNS7_ILi128EEENS7_ILi96EEENS7_ILi64EEEEEELi256ENS_6half_tEfNS_4arch4Sm90ELb0ELb0ELb0ELb0ELb0ELb0ELb0ELb1ELb0ELb1ELb1ELb0EEENS1_21CollectiveEpilogueFwdINS6_IJSA_NS7_ILi256EEESB_EEES9_SE_SG_Li256ELb0ELb1ELb1ELb0EEENS1_19SingleTileSchedulerILb0ELb1ELb1ELi128EEEEEEEEEvNT_6ParamsE)
        /*01c4*/ 	.word	0x000000a8


	//----- nvinfo : EIATTR_FRAME_SIZE
	.align		4
.L_95:
        /*01c8*/ 	.byte	0x04, 0x11
        /*01ca*/ 	.short	(.L_97 - .L_96)
	.align		4
.L_96:
        /*01cc*/ 	.word	index@(_ZN7cutlass13device_kernelIN5flash11enable_sm90INS1_16FlashAttnFwdSm90INS1_25CollectiveMainloopFwdSm90ILi2EN4cute5tupleIJNS5_1CILi1EEES8_S8_EEENS6_IJNS7_ILi128EEENS7_ILi96EEENS7_ILi64EEEEEELi256ENS_6half_tEfNS_4arch4Sm90ELb0ELb0ELb0ELb0ELb0ELb0ELb0ELb1ELb0ELb1ELb1ELb0EEENS1_21CollectiveEpilogueFwdINS6_IJSA_NS7_ILi256EEESB_EEES9_SE_SG_Li256ELb0ELb1ELb1ELb0EEENS1_19SingleTileSchedulerILb0ELb1ELb1ELi128EEEEEEEEEvNT_6ParamsE)
        /*01d0*/ 	.word	0x00000010


	//----- nvinfo : EIATTR_MIN_STACK_SIZE
	.align		4
.L_97:
        /*01d4*/ 	.byte	0x04, 0x12
        /*01d6*/ 	.short	(.L_99 - .L_98)
	.align		4
.L_98:
        /*01d8*/ 	.word	index@(_ZN7cutlass13device_kernelIN5flash11enable_sm90INS1_16FlashAttnFwdSm90INS1_25CollectiveMainloopFwdSm90ILi2EN4cute5tupleIJNS5_1CILi1EEES8_S8_EEENS6_IJNS7_ILi128EEENS7_ILi96EEENS7_ILi64EEEEEELi256ENS_6half_tEfNS_4arch4Sm90ELb0ELb0ELb0ELb0ELb0ELb0ELb0ELb1ELb0ELb1ELb1ELb0EEENS1_21CollectiveEpilogueFwdINS6_IJSA_NS7_ILi256EEESB_EEES9_SE_SG_Li256ELb0ELb1ELb1ELb0EEENS1_19SingleTileSchedulerILb0ELb1ELb1ELi128EEEEEEEEEvNT_6ParamsE)
        /*01dc*/ 	.word	0x00000010


	//----- nvinfo : EIATTR_MIN_STACK_SIZE
	.align		4
.L_99:
        /*01e0*/ 	.byte	0x04, 0x12
        /*01e2*/ 	.short	(.L_101 - .L_100)
	.align		4
.L_100:
        /*01e4*/ 	.word	index@(_ZN7cutlass13device_kernelIN5flash11enable_sm90INS1_16FlashAttnFwdSm90INS1_25CollectiveMainloopFwdSm90ILi2EN4cute5tupleIJNS5_1CILi1EEES8_S8_EEENS6_IJNS7_ILi128EEENS7_ILi96EEENS7_ILi64EEEEEELi256ENS_6half_tEfNS_4arch4Sm90ELb0ELb0ELb0ELb0ELb0ELb0ELb1ELb1ELb0ELb1ELb1ELb0EEENS1_21CollectiveEpilogueFwdINS6_IJSA_NS7_ILi256EEESB_EEES9_SE_SG_Li256ELb0ELb1ELb1ELb0EEENS1_19SingleTileSchedulerILb0ELb1ELb1ELi128EEEEEEEEEvNT_6ParamsE)
        /*01e8*/ 	.word	0x00000038


	//----- nvinfo : EIATTR_MIN_STACK_SIZE
	.align		4
.L_101:
        /*01ec*/ 	.byte	0x04, 0x12
        /*01ee*/ 	.short	(.L_103 - .L_102)
	.align		4
.L_102:
        /*01f0*/ 	.word	index@(_ZN7cutlass13device_kernelIN5flash11enable_sm90INS1_16FlashAttnFwdSm90INS1_25CollectiveMainloopFwdSm90ILi2EN4cute5tupleIJNS5_1CILi1EEES8_S8_EEENS6_IJNS7_ILi128EEENS7_ILi96EEENS7_ILi64EEEEEELi256ENS_6half_tEfNS_4arch4Sm90ELb0ELb0ELb0ELb1ELb0ELb0ELb0ELb1ELb0ELb1ELb1ELb0EEENS1_21CollectiveEpilogueFwdINS6_IJSA_NS7_ILi256EEESB_EEES9_SE_SG_Li256ELb1ELb1ELb1ELb0EEENS1_36VarlenDynamicPersistentTileSchedulerILi128ELi96ELi256ELi128ELb1ELb1ELb1ELb0ELb1ELb1EEEEEEEEEvNT_6ParamsE)
        /*01f4*/ 	.word	0x00000060


	//----- nvinfo : EIATTR_MIN_STACK_SIZE
	.align		4
.L_103:
        /*01f8*/ 	.byte	0x04, 0x12
        /*01fa*/ 	.short	(.L_105 - .L_104)
	.align		4
.L_104:
        /*01fc*/ 	.word	index@(_ZN7cutlass13device_kernelIN5flash11enable_sm90INS1_16FlashAttnFwdSm90INS1_25CollectiveMainloopFwdSm90ILi2EN4cute5tupleIJNS5_1CILi1EEES8_S8_EEENS6_IJNS7_ILi128EEENS7_ILi96EEENS7_ILi64EEEEEELi256ENS_6half_tEfNS_4arch4Sm90ELb0ELb0ELb0ELb1ELb0ELb1ELb0ELb1ELb0ELb1ELb1ELb0EEENS1_21CollectiveEpilogueFwdINS6_IJSA_NS7_ILi256EEESB_EEES9_SE_SG_Li256ELb1ELb1ELb1ELb0EEENS1_36VarlenDynamicPersistentTileSchedulerILi128ELi96ELi256ELi128ELb1ELb1ELb1ELb0ELb1ELb1EEEEEEEEEvNT_6ParamsE)
        /*0200*/ 	.word	0x00000078


	//----- nvinfo : EIATTR_MIN_STACK_SIZE
	.align		4
.L_105:
        /*0204*/ 	.byte	0x04, 0x12
        /*0206*/ 	.short	(.L_107 - .L_106)
	.align		4
.L_106:
        /*0208*/ 	.word	index@(_ZN7cutlass13device_kernelIN5flash11enable_sm90INS1_16FlashAttnFwdSm90INS1_25CollectiveMainloopFwdSm90ILi2EN4cute5tupleIJNS5_1CILi1EEES8_S8_EEENS6_IJNS7_ILi128EEENS7_ILi96EEENS7_ILi64EEEEEELi256ENS_6half_tEfNS_4arch4Sm90ELb0ELb0ELb0ELb1ELb0ELb0ELb1ELb1ELb0ELb1ELb1ELb0EEENS1_21CollectiveEpilogueFwdINS6_IJSA_NS7_ILi256EEESB_EEES9_SE_SG_Li256ELb1ELb1ELb1ELb0EEENS1_36VarlenDynamicPersistentTileSchedulerILi128ELi96ELi256ELi128ELb1ELb1ELb1ELb0ELb1ELb1EEEEEEEEEvNT_6ParamsE)
        /*020c*/ 	.word	0x00000088


	//----- nvinfo : EIATTR_MIN_STACK_SIZE
	.align		4
.L_107:
        /*0210*/ 	.byte	0x04, 0x12
        /*0212*/ 	.short	(.L_109 - .L_108)
	.align		4
.L_108:
        /*0214*/ 	.word	index@(_ZN7cutlass13device_kernelIN5flash11enable_sm90INS1_16FlashAttnFwdSm90INS1_25CollectiveMainloopFwdSm90ILi2EN4cute5tupleIJNS5_1CILi1EEES8_S8_EEENS6_IJNS7_ILi128EEENS7_ILi96EEENS7_ILi64EEEEEELi256ENS_6half_tEfNS_4arch4Sm90ELb0ELb0ELb0ELb1ELb0ELb1ELb1ELb1ELb0ELb1ELb1ELb0EEENS1_21CollectiveEpilogueFwdINS6_IJSA_NS7_ILi256EEESB_EEES9_SE_SG_Li256ELb1ELb1ELb1ELb0EEENS1_36VarlenDynamicPersistentTileSchedulerILi128ELi96ELi256ELi128ELb1ELb1ELb1ELb0ELb1ELb1EEEEEEEEEvNT_6ParamsE)
        /*0218*/ 	.word	0x000000b0


	//----- nvinfo : EIATTR_MIN_STACK_SIZE
	.align		4
.L_109:
        /*021c*/ 	.byte	0x04, 0x12
        /*021e*/ 	.short	(.L_111 - .L_110)
	.align		4
.L_110:
        /*0220*/ 	.word	index@(_ZN7cutlass13device_kernelIN5flash11enable_sm90INS1_16FlashAttnFwdSm90INS1_25CollectiveMainloopFwdSm90ILi2EN4cute5tupleIJNS5_1CILi1EEES8_S8_EEENS6_IJNS7_ILi128EEENS7_ILi96EEENS7_ILi64EEEEEELi256ENS_6half_tEfNS_4arch4Sm90ELb0ELb1ELb0ELb0ELb0ELb0ELb0ELb1ELb0ELb1ELb1ELb0EEENS1_21CollectiveEpilogueFwdINS6_IJSA_NS7_ILi256EEESB_EEES9_SE_SG_Li256ELb0ELb1ELb1ELb0EEENS1_19SingleTileSchedulerILb0ELb1ELb1ELi128EEEEEEEEEvNT_6ParamsE)
        /*0224*/ 	.word	0x00000008


	//----- nvinfo : EIATTR_MIN_STACK_SIZE
	.align		4
.L_111:
        /*0228*/ 	.byte	0x04, 0x12
        /*022a*/ 	.short	(.L_113 - .L_112)
	.align		4
.L_112:
        /*022c*/ 	.word	index@(_ZN7cutlass13device_kernelIN5flash11enable_sm90INS1_16FlashAttnFwdSm90INS1_25CollectiveMainloopFwdSm90ILi2EN4cute5tupleIJNS5_1CILi1EEES8_S8_EEENS6_IJNS7_ILi128EEENS7_ILi96EEENS7_ILi64EEEEEELi256ENS_6half_tEfNS_4arch4Sm90ELb0ELb1ELb0ELb0ELb0ELb0ELb1ELb1ELb0ELb1ELb1ELb0EEENS1_21CollectiveEpilogueFwdINS6_IJSA_NS7_ILi256EEESB_EEES9_SE_SG_Li256ELb0ELb1ELb1ELb0EEENS1_19SingleTileSchedulerILb0ELb1ELb1ELi128EEEEEEEEEvNT_6ParamsE)
        /*0230*/ 	.word	0x000032c0


	//----- nvinfo : EIATTR_MIN_STACK_SIZE
	.align		4
.L_113:
        /*0234*/ 	.byte	0x04, 0x12
        /*0236*/ 	.short	(.L_115 - .L_114)
	.align		4
.L_114:
        /*0238*/ 	.word	index@(_ZN7cutlass13device_kernelIN5flash11enable_sm90INS1_16FlashAttnFwdSm90INS1_25CollectiveMainloopFwdSm90ILi2EN4cute5tupleIJNS5_1CILi1EEES8_S8_EEENS6_IJNS7_ILi128EEENS7_ILi96EEENS7_ILi64EEEEEELi256ENS_6half_tEfNS_4arch4Sm90ELb0ELb1ELb0ELb1ELb0ELb0ELb0ELb1ELb0ELb1ELb1ELb0EEENS1_21CollectiveEpilogueFwdINS6_IJSA_NS7_ILi256EEESB_EEES9_SE_SG_Li256ELb1ELb1ELb1ELb0EEENS1_36VarlenDynamicPersistentTileSchedulerILi128ELi96ELi256ELi128ELb1ELb1ELb1ELb1ELb0ELb1EEEEEEEEEvNT_6ParamsE)
        /*023c*/ 	.word	0x00000068


	//----- nvinfo : EIATTR_MIN_STACK_SIZE
	.align		4
.L_115:
        /*0240*/ 	.byte	0x04, 0x12
        /*0242*/ 	.short	(.L_117 - .L_116)
	.align		4
.L_116:
        /*0244*/ 	.word	index@(_ZN7cutlass13device_kernelIN5flash11enable_sm90INS1_16FlashAttnFwdSm90INS1_25CollectiveMainloopFwdSm90ILi2EN4cute5tupleIJNS5_1CILi1EEES8_S8_EEENS6_IJNS7_ILi128EEENS7_ILi96EEENS7_ILi64EEEEEELi256ENS_6half_tEfNS_4arch4Sm90ELb0ELb1ELb0ELb1ELb0ELb1ELb0ELb1ELb0ELb1ELb1ELb0EEENS1_21CollectiveEpilogueFwdINS6_IJSA_NS7_ILi256EEESB_EEES9_SE_SG_Li256ELb1ELb1ELb1ELb0EEENS1_36VarlenDynamicPersistentTileSchedulerILi128ELi96ELi256ELi128ELb1ELb1ELb1ELb1ELb0ELb1EEEEEEEEEvNT_6ParamsE)
        /*0248*/ 	.word	0x00000078


	//----- nvinfo : EIATTR_MIN_STACK_SIZE
	.align		4
.L_117:
        /*024c*/ 	.byte	0x04, 0x12
        /*024e*/ 	.short	(.L_119 - .L_118)
	.align		4
.L_118:
        /*0250*/ 	.word	index@(_ZN7cutlass13device_kernelIN5flash11enable_sm90INS1_16FlashAttnFwdSm90INS1_25CollectiveMainloopFwdSm90ILi2EN4cute5tupleIJNS5_1CILi1EEES8_S8_EEENS6_IJNS7_ILi128EEENS7_ILi96EEENS7_ILi64EEEEEELi256ENS_6half_tEfNS_4arch4Sm90ELb0ELb1ELb0ELb1ELb0ELb0ELb1ELb1ELb0ELb1ELb1ELb0EEENS1_21CollectiveEpilogueFwdINS6_IJSA_NS7_ILi256EEESB_EEES9_SE_SG_Li256ELb1ELb1ELb1ELb0EEENS1_36VarlenDynamicPersistentTileSchedulerILi128ELi96ELi256ELi128ELb1ELb1ELb1ELb1ELb0ELb1EEEEEEEEEvNT_6ParamsE)
        /*0254*/ 	.word	0x000004f0


	//----- nvinfo : EIATTR_MIN_STACK_SIZE
	.align		4
.L_119:
        /*0258*/ 	.byte	0x04, 0x12
        /*025a*/ 	.short	(.L_121 - .L_120)
	.align		4
.L_120:
        /*025c*/ 	.word	index@(_ZN7cutlass13device_kernelIN5flash11enable_sm90INS1_16FlashAttnFwdSm90INS1_25CollectiveMainloopFwdSm90ILi2EN4cute5tupleIJNS5_1CILi1EEES8_S8_EEENS6_IJNS7_ILi128EEENS7_ILi96EEENS7_ILi64EEEEEELi256ENS_6half_tEfNS_4arch4Sm90ELb0ELb1ELb0ELb1ELb0ELb1ELb1ELb1ELb0ELb1ELb1ELb0EEENS1_21CollectiveEpilogueFwdINS6_IJSA_NS7_ILi256EEESB_EEES9_SE_SG_Li256ELb1ELb1ELb1ELb0EEENS1_36VarlenDynamicPersistentTileSchedulerILi128ELi96ELi256ELi128ELb1ELb1ELb1ELb1ELb0ELb1EEEEEEEEEvNT_6ParamsE)
        /*0260*/ 	.word	0x00000520


	//----- nvinfo : EIATTR_MIN_STACK_SIZE
	.align		4
.L_121:
        /*0264*/ 	.byte	0x04, 0x12
        /*0266*/ 	.short	(.L_123 - .L_122)
	.align		4
.L_122:
        /*0268*/ 	.word	index@(_ZN7cutlass13device_kernelIN5flash11enable_sm90INS1_16FlashAttnFwdSm90INS1_25CollectiveMainloopFwdSm90ILi2EN4cute5tupleIJNS5_1CILi1EEES8_S8_EEENS6_IJNS7_ILi128EEENS7_ILi96EEENS7_ILi64EEEEEELi256ENS_6half_tEfNS_4arch4Sm90ELb1ELb0ELb0ELb0ELb0ELb0ELb0ELb1ELb0ELb1ELb1ELb0EEENS1_21CollectiveEpilogueFwdINS6_IJSA_NS7_ILi256EEESB_EEES9_SE_SG_Li256ELb0ELb1ELb1ELb0EEENS1_19SingleTileSchedulerILb0ELb1ELb1ELi128EEEEEEEEEvNT_6ParamsE)
        /*026c*/ 	.word	0x00000010


	//----- nvinfo : EIATTR_MIN_STACK_SIZE
	.align		4
.L_123:
        /*0270*/ 	.byte	0x04, 0x12
        /*0272*/ 	.short	(.L_125 - .L_124)
	.align		4
.L_124:
        /*0274*/ 	.word	index@(_ZN7cutlass13device_kernelIN5flash11enable_sm90INS1_16FlashAttnFwdSm90INS1_25CollectiveMainloopFwdSm90ILi2EN4cute5tupleIJNS5_1CILi1EEES8_S8_EEENS6_IJNS7_ILi128EEENS7_ILi96EEENS7_ILi64EEEEEELi256ENS_6half_tEfNS_4arch4Sm90ELb1ELb0ELb0ELb0ELb0ELb0ELb1ELb1ELb0ELb1ELb1ELb0EEENS1_21CollectiveEpilogueFwdINS6_IJSA_NS7_ILi256EEESB_EEES9_SE_SG_Li256ELb0ELb1ELb1ELb0EEENS1_19SingleTileSchedulerILb0ELb1ELb1ELi128EEEEEEEEEvNT_6ParamsE)
        /*0278*/ 	.word	0x00000048


	//----- nvinfo : EIATTR_MIN_STACK_SIZE
	.align		4
.L_125:
        /*027c*/ 	.byte	0x04, 0x12
        /*027e*/ 	.short	(.L_127 - .L_126)
	.align		4
.L_126:
        /*0280*/ 	.word	index@(_ZN7cutlass13device_kernelIN5flash11enable_sm90INS1_16FlashAttnFwdSm90INS1_25CollectiveMainloopFwdSm90ILi2EN4cute5tupleIJNS5_1CILi1EEES8_S8_EEENS6_IJNS7_ILi128EEENS7_ILi96EEENS7_ILi64EEEEEELi256ENS_6half_tEfNS_4arch4Sm90ELb1ELb0ELb0ELb1ELb0ELb0ELb0ELb1ELb0ELb1ELb1ELb0EEENS1_21CollectiveEpilogueFwdINS6_IJSA_NS7_ILi256EEESB_EEES9_SE_SG_Li256ELb1ELb1ELb1ELb0EEENS1_36VarlenDynamicPersistentTileSchedulerILi128ELi96ELi256ELi128ELb1ELb1ELb1ELb1ELb1ELb1EEEEEEEEEvNT_6ParamsE)
        /*0284*/ 	.word	0x00000060


	//----- nvinfo : EIATTR_MIN_STACK_SIZE
	.align		4
.L_127:
        /*0288*/ 	.byte	0x04, 0x12
        /*028a*/ 	.short	(.L_129 - .L_128)
	.align		4
.L_128:
        /*028c*/ 	.word	index@(_ZN7cutlass13device_kernelIN5flash11enable_sm90INS1_16FlashAttnFwdSm90INS1_25CollectiveMainloopFwdSm90ILi2EN4cute5tupleIJNS5_1CILi1EEES8_S8_EEENS6_IJNS7_ILi128EEENS7_ILi96EEENS7_ILi64EEEEEELi256ENS_6half_tEfNS_4arch4Sm90ELb1ELb0ELb0ELb1ELb0ELb1ELb0ELb1ELb0ELb1ELb1ELb0EEENS1_21CollectiveEpilogueFwdINS6_IJSA_NS7_ILi256EEESB_EEES9_SE_SG_Li256ELb1ELb1ELb1ELb0EEENS1_36VarlenDynamicPersistentTileSchedulerILi128ELi96ELi256ELi128ELb1ELb1ELb1ELb1ELb1ELb1EEEEEEEEEvNT_6ParamsE)
        /*0290*/ 	.word	0x00000078


	//----- nvinfo : EIATTR_MIN_STACK_SIZE
	.align		4
.L_129:
        /*0294*/ 	.byte	0x04, 0x12
        /*0296*/ 	.short	(.L_131 - .L_130)
	.align		4
.L_130:
        /*0298*/ 	.word	index@(_ZN7cutlass13device_kernelIN5flash11enable_sm90INS1_16FlashAttnFwdSm90INS1_25CollectiveMainloopFwdSm90ILi2EN4cute5tupleIJNS5_1CILi1EEES8_S8_EEENS6_IJNS7_ILi128EEENS7_ILi96EEENS7_ILi64EEEEEELi256ENS_6half_tEfNS_4arch4Sm90ELb1ELb0ELb0ELb1ELb0ELb0ELb1ELb1ELb0ELb1ELb1ELb0EEENS1_21CollectiveEpilogueFwdINS6_IJSA_NS7_ILi256EEESB_EEES9_SE_SG_Li256ELb1ELb1ELb1ELb0EEENS1_36VarlenDynamicPersistentTileSchedulerILi128ELi96ELi256ELi128ELb1ELb1ELb1ELb1ELb1ELb1EEEEEEEEEvNT_6ParamsE)
        /*029c*/ 	.word	0x00000088


	//----- nvinfo : EIATTR_MIN_STACK_SIZE
	.align		4
.L_131:
        /*02a0*/ 	.byte	0x04, 0x12
        /*02a2*/ 	.short	(.L_133 - .L_132)
	.align		4
.L_132:
        /*02a4*/ 	.word	index@(_ZN7cutlass13device_kernelIN5flash11enable_sm90INS1_16FlashAttnFwdSm90INS1_25CollectiveMainloopFwdSm90ILi2EN4cute5tupleIJNS5_1CILi1EEES8_S8_EEENS6_IJNS7_ILi128EEENS7_ILi96EEENS7_ILi64EEEEEELi256ENS_6half_tEfNS_4arch4Sm90ELb1ELb0ELb0ELb1ELb0ELb1ELb1ELb1ELb0ELb1ELb1ELb0EEENS1_21CollectiveEpilogueFwdINS6_IJSA_NS7_ILi256EEESB_EEES9_SE_SG_Li256ELb1ELb1ELb1ELb0EEENS1_36VarlenDynamicPersistentTileSchedulerILi128ELi96ELi256ELi128ELb1ELb1ELb1ELb1ELb1ELb1EEEEEEEEEvNT_6ParamsE)
        /*02a8*/ 	.word	0x00000180
.L_133:


//--------------------- .nv.compat                --------------------------
	.section	.nv.compat,"",@"SHT_CUDA_COMPAT_INFO"
	.align	4
        /*0000*/ 	.byte	0x02, 0x09, 0x01, 0x00, 0x02, 0x02, 0x04, 0x00, 0x02, 0x05, 0x05, 0x00, 0x03, 0x07, 0x01, 0x01
        /*0010*/ 	.byte	0x02, 0x03, 0x01, 0x00, 0x02, 0x06, 0x01, 0x00, 0x04, 0x0b, 0x08, 0x00, 0x00, 0x00, 0x00, 0x00
        /*0020*/ 	.byte	0x00, 0x00, 0x00, 0x00


//--------------------- .nv.info._ZN7cutlass13device_kernelIN5flash11enable_sm90INS1_16FlashAttnFwdSm90INS1_25CollectiveMainloopFwdSm90ILi2EN4cute5tupleIJNS5_1CILi1EEES8_S8_EEENS6_IJNS7_ILi128EEENS7_ILi96EEENS7_ILi64EEEEEELi256ENS_6half_tEfNS_4arch4Sm90ELb0ELb0ELb0ELb0ELb0ELb0ELb0ELb1ELb0ELb1ELb1ELb0EEENS1_21CollectiveEpilogueFwdINS6_IJSA_NS7_ILi256EEESB_EEES9_SE_SG_Li256ELb0ELb1ELb1ELb0EEENS1_19SingleTileSchedulerILb0ELb1ELb1ELi128EEEEEEEEEvNT_6ParamsE --------------------------
	.section	.nv.info._ZN7cutlass13device_kernelIN5flash11enable_sm90INS1_16FlashAttnFwdSm90INS1_25CollectiveMainloopFwdSm90ILi2EN4cute5tupleIJNS5_1CILi1EEES8_S8_EEENS6_IJNS7_ILi128EEENS7_ILi96EEENS7_ILi64EEEEEELi256ENS_6half_tEfNS_4arch4Sm90ELb0ELb0ELb0ELb0ELb0ELb0ELb0ELb1ELb0ELb1ELb1ELb0EEENS1_21CollectiveEpilogueFwdINS6_IJSA_NS7_ILi256EEESB_EEES9_SE_SG_Li256ELb0ELb1ELb1ELb0EEENS1_19SingleTileSchedulerILb0ELb1ELb1ELi128EEEEEEEEEvNT_6ParamsE,"",@"SHT_CUDA_INFO"
	.sectionflags	@""
	.align	4


	//----- nvinfo : EIATTR_CUDA_API_VERSION
	.align		4
        /*0000*/ 	.byte	0x04, 0x37
        /*0002*/ 	.short	(.L_135 - .L_134)
.L_134:
        /*0004*/ 	.word	0x00000082


	//----- nvinfo : EIATTR_KPARAM_INFO
	.align		4
.L_135:
        /*0008*/ 	.byte	0x04, 0x17
        /*000a*/ 	.short	(.L_137 - .L_136)
.L_136:
        /*000c*/ 	.word	0x00000000
        /*0010*/ 	.short	0x0000
        /*0012*/ 	.short	0x0070
        /*0014*/ 	.byte	0x00, 0xf0, 0x01, 0x28


	//----- nvinfo : EIATTR_SPARSE_MMA_MASK
	.align		4
.L_137:
        /*0018*/ 	.byte	0x03, 0x50
        /*001a*/ 	.short	0x0000


	//----- nvinfo : EIATTR_MAXREG_COUNT
	.align		4
        /*001c*/ 	.byte	0x03, 0x1b
        /*001e*/ 	.short	0x00a8


	//----- nvinfo : EIATTR_NUM_BARRIERS
	.align		4
        /*0020*/ 	.byte	0x02, 0x4c
        /*0022*/ 	.byte	0x10
	.zero		1


	//----- nvinfo : EIATTR_EXTERNS
	.align		4
        /*0024*/ 	.byte	0x04, 0x0f
        /*0026*/ 	.short	(.L_139 - .L_138)


	//   ....[0]....
	.align		4
.L_138:
        /*0028*/ 	.word	index@(__assertfail)


	//----- nvinfo : EIATTR_ANNOTATIONS
	.align		4
.L_139:
        /*002c*/ 	.byte	0x04, 0x55
        /*002e*/ 	.short	(.L_141 - .L_140)


	//   ....[0]....
.L_140:
        /*0030*/ 	.word	0x00000001
        /*0034*/ 	.byte	0x60, 0x81, 0x00, 0x00, 0x01, 0x00, 0x00, 0x00, 0xe0, 0x85, 0x00, 0x00, 0x01, 0x00, 0x00, 0x00
        /*0044*/ 	.byte	0x30, 0x86, 0x00, 0x00, 0x01, 0x00, 0x00, 0x00, 0x10, 0x88, 0x00, 0x00, 0x01, 0x00, 0x00, 0x00
        /*0054*/ 	.byte	0x00, 0x89, 0x00, 0x00, 0x01, 0x00, 0x00, 0x00, 0x40, 0x95, 0x00, 0x00, 0x01, 0x00, 0x00, 0x00
        /*0064*/ 	.byte	0xf0, 0x98, 0x00, 0x00, 0x01, 0x00, 0x00, 0x00, 0x20, 0x9b, 0x00, 0x00, 0x01, 0x00, 0x00, 0x00
        /*0074*/ 	.byte	0x60, 0xa3, 0x00, 0x00, 0x01, 0x00, 0x00, 0x00, 0xf0, 0xab, 0x00, 0x00


	//----- nvinfo : EIATTR_MERCURY_ISA_VERSION
	.align		4
.L_141:
        /*0080*/ 	.byte	0x03, 0x5f
        /*0082*/ 	.short	0x0101


	//----- nvinfo : EIATTR_INT_WARP_WIDE_INSTR_OFFSETS
	.align		4
        /*0084*/ 	.byte	0x04, 0x31
        /*0086*/ 	.short	(.L_143 - .L_142)


	//   ....[0]....
.L_142:
        /*0088*/ 	.word	0x00000130


	//   ....[1]....
        /*008c*/ 	.word	0x00000170


	//   ....[2]....
        /*0090*/ 	.word	0x000001e0


	//----- nvinfo : EIATTR_COOP_GROUP_MASK_REGIDS
	.align		4
.L_143:
        /*0094*/ 	.byte	0x04, 0x29
        /*0096*/ 	.short	(.L_145 - .L_144)


	//   ....[0]....
.L_144:
        /*0098*/ 	.word	0xffffffff


	//   ....[1]....
        /*009c*/ 	.word	0xffffffff


	//   ....[2]....
        /*00a0*/ 	.word	0xffffffff


	//   ....[3]....
        /*00a4*/ 	.word	0xffffffff


	//   ....[4]....
        /*00a8*/ 	.word	0xffffffff


	//   ....[5]....
        /*00ac*/ 	.word	0xffffffff


	//   ....[6]....
        /*00b0*/ 	.word	0xffffffff


	//   ....[7]....
        /*00b4*/ 	.word	0xffffffff


	//   ....[8]....
        /*00b8*/ 	.word	0xffffffff


	//   ....[9]....
        /*00bc*/ 	.word	0xffffffff


	//   ....[10]....
        /*00c0*/ 	.word	0xffffffff


	//   ....[11]....
        /*00c4*/ 	.word	0xffffffff


	//   ....[12]....
        /*00c8*/ 	.word	0xffffffff


	//   ....[13]....
        /*00cc*/ 	.word	0xffffffff


	//   ....[14]....
        /*00d0*/ 	.word	0xffffffff


	//   ....[15]....
        /*00d4*/ 	.word	0xffffffff


	//   ....[16]....
        /*00d8*/ 	.word	0xffffffff


	//   ....[17]....
        /*00dc*/ 	.word	0xffffffff


	//   ....[18]....
        /*00e0*/ 	.word	0xffffffff


	//   ....[19]....
        /*00e4*/ 	.word	0xffffffff


	//   ....[20]....
        /*00e8*/ 	.word	0xffffffff


	//   ....[21]....
        /*00ec*/ 	.word	0xffffffff


	//   ....[22]....
        /*00f0*/ 	.word	0xffffffff


	//   ....[23]....
        /*00f4*/ 	.word	0xffffffff


	//   ....[24]....
        /*00f8*/ 	.word	0xffffffff


	//   ....[25]....
        /*00fc*/ 	.word	0xffffffff


	//   ....[26]....
        /*0100*/ 	.word	0xffffffff


	//   ....[27]....
        /*0104*/ 	.word	0xffffffff


	//   ....[28]....
        /*0108*/ 	.word	0xffffffff


	//   ....[29]....
        /*010c*/ 	.word	0xffffffff


	//   ....[30]....
        /*0110*/ 	.word	0xffffffff


	//   ....[31]....
        /*0114*/ 	.word	0xffffffff


	//   ....[32]....
        /*0118*/ 	.word	0xffffffff


	//   ....[33]....
        /*011c*/ 	.word	0xffffffff


	//   ....[34]....
        /*0120*/ 	.word	0xffffffff


	//   ....[35]....
        /*0124*/ 	.word	0xffffffff


	//   ....[36]....
        /*0128*/ 	.word	0xffffffff


	//   ....[37]....
        /*012c*/ 	.word	0xffffffff


	//   ....[38]....
        /*0130*/ 	.word	0xffffffff


	//   ....[39]....
        /*0134*/ 	.word	0xffffffff


	//   ....[40]....
        /*0138*/ 	.word	0xffffffff


	//   ....[41]....
        /*013c*/ 	.word	0xffffffff


	//   ....[42]....
        /*0140*/ 	.word	0xffffffff


	//   ....[43]....
        /*0144*/ 	.word	0xffffffff


	//   ....[44]....
        /*0148*/ 	.word	0xffffffff


	//   ....[45]....
        /*014c*/ 	.word	0xffffffff


	//   ....[46]....
        /*0150*/ 	.word	0xffffffff


	//   ....[47]....
        /*0154*/ 	.word	0x0500000f


	//   ....[48]....
        /*0158*/ 	.word	0x0500000f


	//   ....[49]....
        /*015c*/ 	.word	0x0500000f


	//   ....[50]....
        /*0160*/ 	.word	0x0500000f


	//   ....[51]....
        /*0164*/ 	.word	0x0500000f


	//   ....[52]....
        /*0168*/ 	.word	0x0500000f


	//   ....[53]....
        /*016c*/ 	.word	0x0500000f


	//   ....[54]....
        /*0170*/ 	.word	0x0500000f


	//   ....[55]....
        /*0174*/ 	.word	0x0500000f


	//   ....[56]....
        /*0178*/ 	.word	0x0500000f


	//   ....[57]....
        /*017c*/ 	.word	0x0500000f


	//   ....[58]....
        /*0180*/ 	.word	0x0500000f


	//   ....[59]....
        /*0184*/ 	.word	0x0500000f


	//   ....[60]....
        /*0188*/ 	.word	0x0500000f


	//   ....[61]....
        /*018c*/ 	.word	0x0500000f


	//   ....[62]....
        /*0190*/ 	.word	0x0500000f


	//   ....[63]....
        /*0194*/ 	.word	0x0500000f


	//   ....[64]....
        /*0198*/ 	.word	0x0500000f


	//----- nvinfo : EIATTR_COOP_GROUP_INSTR_OFFSETS
	.align		4
.L_145:
        /*019c*/ 	.byte	0x04, 0x28
        /*019e*/ 	.short	(.L_147 - .L_146)


	//   ....[0]....
.L_146:
        /*01a0*/ 	.word	0x00000060


	//   ....[1]....
        /*01a4*/ 	.word	0x00000140


	//   ....[2]....
        /*01a8*/ 	.word	0x00000190


	//   ....[3]....
        /*01ac*/ 	.word	0x000003c0


	//   ....[4]....
        /*01b0*/ 	.word	0x00000520


	//   ....[5]....
        /*01b4*/ 	.word	0x00000640


	//   ....[6]....
        /*01b8*/ 	.word	0x000007a0


	//   ....[7]....
        /*01bc*/ 	.word	0x00001320


	//   ....[8]....
        /*01c0*/ 	.word	0x00001eb0


	//   ....[9]....
        /*01c4*/ 	.word	0x00001f00


	//   ....[10]....
        /*01c8*/ 	.word	0x00002360


	//   ....[11]....
        /*01cc*/ 	.word	0x000023e0


	//   ....[12]....
        /*01d0*/ 	.word	0x00003440


	//   ....[13]....
        /*01d4*/ 	.word	0x00003460


	//   ....[14]....
        /*01d8*/ 	.word	0x00003a30


	//   ....[15]....
        /*01dc*/ 	.word	0x00003c00


	//   ....[16]....
        /*01e0*/ 	.word	0x00004ce0


	//   ....[17]....
        /*01e4*/ 	.word	0x00004d30


	//   ....[18]....
        /*01e8*/ 	.word	0x00004d60


	//   ....[19]....
        /*01ec*/ 	.word	0x00004d90


	//   ....[20]....
        /*01f0*/ 	.word	0x00005e30


	//   ....[21]....
        /*01f4*/ 	.word	0x00005e90


	//   ....[22]....
        /*01f8*/ 	.word	0x00005ed0


	//   ....[23]....
        /*01fc*/ 	.word	0x00005f00


	//   ....[24]....
        /*0200*/ 	.word	0x00005f40


	//   ....[25]....
        /*0204*/ 	.word	0x00005f70


	//   ....[26]....
        /*0208*/ 	.word	0x00006bc0


	//   ....[27]....
        /*020c*/ 	.word	0x00006bd0


	//   ....[28]....
        /*0210*/ 	.word	0x00007c00


	//   ....[29]....
        /*0214*/ 	.word	0x00008620


	//   ....[30]....
        /*0218*/ 	.word	0x00008ed0


	//   ....[31]....
        /*021c*/ 	.word	0x00008f00


	//   ....[32]....
        /*0220*/ 	.word	0x00008f80


	//   ....[33]....
        /*0224*/ 	.word	0x00008fc0


	//   ....[34]....
        /*0228*/ 	.word	0x00009020


	//   ....[35]....
        /*022c*/ 	.word	0x00009050


	//   ....[36]....
        /*0230*/ 	.word	0x000090a0


	//   ....[37]....
        /*0234*/ 	.word	0x000090e0


	//   ....[38]....
        /*0238*/ 	.word	0x00009140


	//   ....[39]....
        /*023c*/ 	.word	0x00009170


	//   ....[40]....
        /*0240*/ 	.word	0x000091c0


	//   ....[41]....
        /*0244*/ 	.word	0x000091f0


	//   ....[42]....
        /*0248*/ 	.word	0x00009250


	//   ....[43]....
        /*024c*/ 	.word	0x00009280


	//   ....[44]....
        /*0250*/ 	.word	0x000092a0


	//   ....[45]....
        /*0254*/ 	.word	0x000092e0


	//   ....[46]....
        /*0258*/ 	.word	0x0000b4d0


	//   ....[47]....
        /*025c*/ 	.word	0x0000b970


	//   ....[48]....
        /*0260*/ 	.word	0x0000bae0


	//   ....[49]....
        /*0264*/ 	.word	0x0000bb40


	//   ....[50]....
        /*0268*/ 	.word	0x0000bc00


	//   ....[51]....
        /*026c*/ 	.word	0x0000bcc0


	//   ....[52]....
        /*0270*/ 	.word	0x0000bd40


	//   ....[53]....
        /*0274*/ 	.word	0x0000be00


	//   ....[54]....
        /*0278*/ 	.word	0x0000be80


	//   ....[55]....
        /*027c*/ 	.word	0x0000bf40


	//   ....[56]....
        /*0280*/ 	.word	0x0000bfc0


	//   ....[57]....
        /*0284*/ 	.word	0x0000c080


	//   ....[58]....
        /*0288*/ 	.word	0x0000c100


	//   ....[59]....
        /*028c*/ 	.word	0x0000c1b0


	//   ....[60]....
        /*0290*/ 	.word	0x0000c230


	//   ....[61]....
        /*0294*/ 	.word	0x0000c2e0


	//   ....[62]....
        /*0298*/ 	.word	0x0000c370


	//   ....[63]....
        /*029c*/ 	.word	0x0000c400


	//   ....[64]....
        /*02a0*/ 	.word	0x0000c810


	//----- nvinfo : EIATTR_REG_RECONFIG
	.align		4
.L_147:
        /*02a4*/ 	.byte	0x01, 0x54
	.zero		2


	//----- nvinfo : EIATTR_SYSCALL_OFFSETS
	.align		4
        /*02a8*/ 	.byte	0x04, 0x46
        /*02aa*/ 	.short	(.L_149 - .L_148)


	//   ....[0]....
.L_148:
        /*02ac*/ 	.word	0x000014e0


	//   ....[1]....
        /*02b0*/ 	.word	0x000082e0


	//   ....[2]....
        /*02b4*/ 	.word	0x00008420


	//   ....[3]....
        /*02b8*/ 	.word	0x00008510


	//   ....[4]....
        /*02bc*/ 	.word	0x00008b60


	//----- nvinfo : EIATTR_MBARRIER_INSTR_OFFSETS
	.align		4
.L_149:
        /*02c0*/ 	.byte	0x04, 0x39
        /*02c2*/ 	.short	(.L_151 - .L_150)


	//   ....[0]....
.L_150:
        /*02c4*/ 	.word	0x00000270
        /*02c8*/ 	.word	0x000000ff
        /*02cc*/ 	.word	0x00022800
        /*02d0*/ 	.short	0x0100
        /*02d2*/ 	.byte	0x08
	.zero		1


	//   ....[1]....
        /*02d4*/ 	.word	0x00000280
        /*02d8*/ 	.word	0x000000ff
        /*02dc*/ 	.word	0x00022820
        /*02e0*/ 	.short	0x0100
        /*02e2*/ 	.byte	0x08
	.zero		1


	//   ....[2]....
        /*02e4*/ 	.word	0x00000370
        /*02e8*/ 	.word	0x000000ff
        /*02ec*/ 	.word	0x00022830
        /*02f0*/ 	.short	0x0100
        /*02f2*/ 	.byte	0x08
	.zero		1


	//   ....[3]....
        /*02f4*/ 	.word	0x00000380
        /*02f8*/ 	.word	0x000000ff
        /*02fc*/ 	.word	0x00022840
        /*0300*/ 	.short	0x0100
        /*0302*/ 	.byte	0x08
	.zero		1


	//   ....[4]....
        /*0304*/ 	.word	0x00000390
        /*0308*/ 	.word	0x000000ff
        /*030c*/ 	.word	0x00022838
        /*0310*/ 	.short	0x0100
        /*0312*/ 	.byte	0x08
	.zero		1


	//   ....[5]....
        /*0314*/ 	.word	0x000003a0
        /*0318*/ 	.word	0x000000ff
        /*031c*/ 	.word	0x00022848
        /*0320*/ 	.short	0x0100
        /*0322*/ 	.byte	0x08
	.zero		1


	//   ....[6]....
        /*0324*/ 	.word	0x000004d0
        /*0328*/ 	.word	0x000000ff
        /*032c*/ 	.word	0x00022850
        /*0330*/ 	.short	0x0100
        /*0332*/ 	.byte	0x08
	.zero		1


	//   ....[7]....
        /*0334*/ 	.word	0x000004e0
        /*0338*/ 	.word	0x000000ff
        /*033c*/ 	.word	0x00022860
        /*0340*/ 	.short	0x0100
        /*0342*/ 	.byte	0x08
	.zero		1


	//   ....[8]....
        /*0344*/ 	.word	0x000004f0
        /*0348*/ 	.word	0x000000ff
        /*034c*/ 	.word	0x00022858
        /*0350*/ 	.short	0x0100
        /*0352*/ 	.byte	0x08
	.zero		1


	//   ....[9]....
        /*0354*/ 	.word	0x00000500
        /*0358*/ 	.word	0x000000ff
        /*035c*/ 	.word	0x00022868
        /*0360*/ 	.short	0x0100
        /*0362*/ 	.byte	0x08
	.zero		1


	//   ....[10]....
        /*0364*/ 	.word	0x000005f0
        /*0368*/ 	.word	0x000000ff
        /*036c*/ 	.word	0x00022870
        /*0370*/ 	.short	0x0100
        /*0372*/ 	.byte	0x06
	.zero		1


	//   ....[11]....
        /*0374*/ 	.word	0x00000600
        /*0378*/ 	.word	0x000000ff
        /*037c*/ 	.word	0x00022880
        /*0380*/ 	.short	0x0100
        /*0382*/ 	.byte	0x06
	.zero		1


	//   ....[12]....
        /*0384*/ 	.word	0x00000610
        /*0388*/ 	.word	0x000000ff
        /*038c*/ 	.word	0x00022878
        /*0390*/ 	.short	0x0100
        /*0392*/ 	.byte	0x06
	.zero		1


	//   ....[13]....
        /*0394*/ 	.word	0x00000620
        /*0398*/ 	.word	0x000000ff
        /*039c*/ 	.word	0x00022888
        /*03a0*/ 	.short	0x0100
        /*03a2*/ 	.byte	0x06
	.zero		1


	//   ....[14]....
        /*03a4*/ 	.word	0x00000750
        /*03a8*/ 	.word	0x000000ff
        /*03ac*/ 	.word	0x00022890
        /*03b0*/ 	.short	0x0100
        /*03b2*/ 	.byte	0x08
	.zero		1


	//   ....[15]....
        /*03b4*/ 	.word	0x00000760
        /*03b8*/ 	.word	0x000000ff
        /*03bc*/ 	.word	0x000228a0
        /*03c0*/ 	.short	0x0100
        /*03c2*/ 	.byte	0x08
	.zero		1


	//   ....[16]....
        /*03c4*/ 	.word	0x00000770
        /*03c8*/ 	.word	0x000000ff
        /*03cc*/ 	.word	0x00022898
        /*03d0*/ 	.short	0x0100
        /*03d2*/ 	.byte	0x08
	.zero		1


	//   ....[17]....
        /*03d4*/ 	.word	0x00000780
        /*03d8*/ 	.word	0x000000ff
        /*03dc*/ 	.word	0x000228a8
        /*03e0*/ 	.short	0x0100
        /*03e2*/ 	.byte	0x08
	.zero		1


	//   ....[18]....
        /*03e4*/ 	.word	0x000008b0
        /*03e8*/ 	.word	0x000000ff
        /*03ec*/ 	.word	0x000228b0
        /*03f0*/ 	.short	0x0100
        /*03f2*/ 	.byte	0x08
	.zero		1


	//   ....[19]....
        /*03f4*/ 	.word	0x000008c0
        /*03f8*/ 	.word	0x000000ff
        /*03fc*/ 	.word	0x000228c0
        /*0400*/ 	.short	0x0100
        /*0402*/ 	.byte	0x08
	.zero		1


	//   ....[20]....
        /*0404*/ 	.word	0x000008d0
        /*0408*/ 	.word	0x000000ff
        /*040c*/ 	.word	0x000228b8
        /*0410*/ 	.short	0x0100
        /*0412*/ 	.byte	0x08
	.zero		1


	//   ....[21]....
        /*0414*/ 	.word	0x000008e0
        /*0418*/ 	.word	0x000000ff
        /*041c*/ 	.word	0x000228c8
        /*0420*/ 	.short	0x0100
        /*0422*/ 	.byte	0x08
	.zero		1


	//   ....[22]....
        /*0424*/ 	.word	0x00001510
        /*0428*/ 	.word	0x000000ff
        /*042c*/ 	.word	0x00022800
        /*0430*/ 	.short	0x010a
        /*0432*/ 	.byte	0x26
	.zero		1


	//   ....[23]....
        /*0434*/ 	.word	0x000015a0
        /*0438*/ 	.word	0x000000ff
        /*043c*/ 	.word	0x00022830
        /*0440*/ 	.short	0x010a
        /*0442*/ 	.byte	0x26
	.zero		1


	//   ....[24]....
        /*0444*/ 	.word	0x000015e0
        /*0448*/ 	.word	0x000000ff
        /*044c*/ 	.word	0x00022830
        /*0450*/ 	.short	0x010a
        /*0452*/ 	.byte	0x26
	.zero		1


	//   ....[25]....
        /*0454*/ 	.word	0x000027e0
        /*0458*/ 	.word	0x00000005
        /*045c*/ 	.word	0x00000000
        /*0460*/ 	.short	0x0101
        /*0462*/ 	.byte	0x3f
	.zero		1


	//   ....[26]....
        /*0464*/ 	.word	0x00002c30
        /*0468*/ 	.word	0x000000ff
        /*046c*/ 	.word	0x00022850
        /*0470*/ 	.short	0x010a
        /*0472*/ 	.byte	0x26
	.zero		1


	//   ....[27]....
        /*0474*/ 	.word	0x00002c70
        /*0478*/ 	.word	0x000000ff
        /*047c*/ 	.word	0x00022850
        /*0480*/ 	.short	0x010a
        /*0482*/ 	.byte	0x26
	.zero		1


	//   ....[28]....
        /*0484*/ 	.word	0x00002fb0
        /*0488*/ 	.word	0x00000009
        /*048c*/ 	.word	0x00000000
        /*0490*/ 	.short	0x0101
        /*0492*/ 	.byte	0x3f
	.zero		1


	//   ....[29]....
        /*0494*/ 	.word	0x00003110
        /*0498*/ 	.word	0x000000ff
        /*049c*/ 	.word	0x00022830
        /*04a0*/ 	.short	0x010a
        /*04a2*/ 	.byte	0x1a
	.zero		1


	//   ....[30]....
        /*04a4*/ 	.word	0x00003160
        /*04a8*/ 	.word	0x000000ff
        /*04ac*/ 	.word	0x00022830
        /*04b0*/ 	.short	0x010a
        /*04b2*/ 	.byte	0x1a
	.zero		1


	//   ....[31]....
        /*04b4*/ 	.word	0x00003ec0
        /*04b8*/ 	.word	0x0000009a
        /*04bc*/ 	.word	0x00000000
        /*04c0*/ 	.short	0x0101
        /*04c2*/ 	.byte	0x3f
	.zero		1


	//   ....[32]....
        /*04c4*/ 	.word	0x000049d0
        /*04c8*/ 	.word	0x000000ff
        /*04cc*/ 	.word	0x00022850
        /*04d0*/ 	.short	0x010a
        /*04d2*/ 	.byte	0x1a
	.zero		1


	//   ....[33]....
        /*04d4*/ 	.word	0x00004a20
        /*04d8*/ 	.word	0x000000ff
        /*04dc*/ 	.word	0x00022850
        /*04e0*/ 	.short	0x010a
        /*04e2*/ 	.byte	0x1a
	.zero		1


	//   ....[34]....
        /*04e4*/ 	.word	0x00004cc0
        /*04e8*/ 	.word	0x000000b3
        /*04ec*/ 	.word	0x00000000
        /*04f0*/ 	.short	0x0101
        /*04f2*/ 	.byte	0x3f
	.zero		1


	//   ....[35]....
        /*04f4*/ 	.word	0x00005f60
        /*04f8*/ 	.word	0x000000ff
        /*04fc*/ 	.word	0x00000000
        /*0500*/ 	.short	0x0101
        /*0502*/ 	.byte	0x04
	.zero		1


	//   ....[36]....
        /*0504*/ 	.word	0x00008850
        /*0508*/ 	.word	0x000000ff
        /*050c*/ 	.word	0x00022840
        /*0510*/ 	.short	0x010a
        /*0512*/ 	.byte	0x26
	.zero		1


	//   ....[37]....
        /*0514*/ 	.word	0x000093b0
        /*0518*/ 	.word	0x000000ff
        /*051c*/ 	.word	0x00022800
        /*0520*/ 	.short	0x0107
        /*0522*/ 	.byte	0x26
	.zero		1


	//   ....[38]....
        /*0524*/ 	.word	0x000093f0
        /*0528*/ 	.word	0x000000ff
        /*052c*/ 	.word	0x00022800
        /*0530*/ 	.short	0x0101
        /*0532*/ 	.byte	0x26
	.zero		1


	//   ....[39]....
        /*0534*/ 	.word	0x00009400
        /*0538*/ 	.word	0x000000ff
        /*053c*/ 	.word	0x00022820
        /*0540*/ 	.short	0x010a
        /*0542*/ 	.byte	0x26
	.zero		1


	//   ....[40]....
        /*0544*/ 	.word	0x00009460
        /*0548*/ 	.word	0x000000ff
        /*054c*/ 	.word	0x00022860
        /*0550*/ 	.short	0x010a
        /*0552*/ 	.byte	0x26
	.zero		1


	//   ....[41]....
        /*0554*/ 	.word	0x00009ce0
        /*0558*/ 	.word	0x000000ff
        /*055c*/ 	.word	0x00022848
        /*0560*/ 	.short	0x010a
        /*0562*/ 	.byte	0x26
	.zero		1


	//   ....[42]....
        /*0564*/ 	.word	0x00009eb0
        /*0568*/ 	.word	0x000000ff
        /*056c*/ 	.word	0x00022868
        /*0570*/ 	.short	0x010a
        /*0572*/ 	.byte	0x26
	.zero		1


	//   ....[43]....
        /*0574*/ 	.word	0x0000a520
        /*0578*/ 	.word	0x000000ff
        /*057c*/ 	.word	0x00022840
        /*0580*/ 	.short	0x010a
        /*0582*/ 	.byte	0x26
	.zero		1


	//   ....[44]....
        /*0584*/ 	.word	0x0000a700
        /*0588*/ 	.word	0x000000ff
        /*058c*/ 	.word	0x00022860
        /*0590*/ 	.short	0x010a
        /*0592*/ 	.byte	0x26
	.zero		1


	//   ....[45]....
        /*0594*/ 	.word	0x0000ada0
        /*0598*/ 	.word	0x000000ff
        /*059c*/ 	.word	0x00022848
        /*05a0*/ 	.short	0x010a
        /*05a2*/ 	.byte	0x26
	.zero		1


	//   ....[46]....
        /*05a4*/ 	.word	0x0000af80
        /*05a8*/ 	.word	0x000000ff
        /*05ac*/ 	.word	0x00022868
        /*05b0*/ 	.short	0x010a
        /*05b2*/ 	.byte	0x26
	.zero		1


	//   ....[47]....
        /*05b4*/ 	.word	0x0000b460
        /*05b8*/ 	.word	0x00000002
        /*05bc*/ 	.word	0x00022820
        /*05c0*/ 	.short	0x010a
        /*05c2*/ 	.byte	0x3f
	.zero		1


	//   ....[48]....
        /*05c4*/ 	.word	0x0000b5e0
        /*05c8*/ 	.word	0x00000007
        /*05cc*/ 	.word	0x00000000
        /*05d0*/ 	.short	0x010a
        /*05d2*/ 	.byte	0x3f
	.zero		1


	//   ....[49]....
        /*05d4*/ 	.word	0x0000b650
        /*05d8*/ 	.word	0x00000005
        /*05dc*/ 	.word	0x00000000
        /*05e0*/ 	.short	0x010a
        /*05e2*/ 	.byte	0x3f
	.zero		1


	//   ....[50]....
        /*05e4*/ 	.word	0x0000b6b0
        /*05e8*/ 	.word	0x00000005
        /*05ec*/ 	.word	0x00000000
        /*05f0*/ 	.short	0x010a
        /*05f2*/ 	.byte	0x3f
	.zero		1


	//   ....[51]....
        /*05f4*/ 	.word	0x0000b6e0
        /*05f8*/ 	.word	0x00000003
        /*05fc*/ 	.word	0x00000000
        /*0600*/ 	.short	0x010a
        /*0602*/ 	.byte	0x3f
	.zero		1


	//   ....[52]....
        /*0604*/ 	.word	0x0000b750
        /*0608*/ 	.word	0x00000003
        /*060c*/ 	.word	0x00022800
        /*0610*/ 	.short	0x010a
        /*0612*/ 	.byte	0x3f
	.zero		1


	//   ....[53]....
        /*0614*/ 	.word	0x0000b7b0
        /*0618*/ 	.word	0x00000003
        /*061c*/ 	.word	0x00022830
        /*0620*/ 	.short	0x010a
        /*0622*/ 	.byte	0x3f
	.zero		1


	//   ....[54]....
        /*0624*/ 	.word	0x0000b800
        /*0628*/ 	.word	0x00000009
        /*062c*/ 	.word	0x00022850
        /*0630*/ 	.short	0x010a
        /*0632*/ 	.byte	0x3f
	.zero		1


	//   ....[55]....
        /*0634*/ 	.word	0x0000b870
        /*0638*/ 	.word	0x00000003
        /*063c*/ 	.word	0x00022830
        /*0640*/ 	.short	0x010a
        /*0642*/ 	.byte	0x3f
	.zero		1


	//   ....[56]....
        /*0644*/ 	.word	0x0000b8d0
        /*0648*/ 	.word	0x000000b3
        /*064c*/ 	.word	0x00022850
        /*0650*/ 	.short	0x010a
        /*0652*/ 	.byte	0x3f
	.zero		1


	//   ....[57]....
        /*0654*/ 	.word	0x0000ba30
        /*0658*/ 	.word	0x00000003
        /*065c*/ 	.word	0x00022840
        /*0660*/ 	.short	0x010a
        /*0662*/ 	.byte	0x3f
	.zero		1


	//   ....[58]....
        /*0664*/ 	.word	0x0000c440
        /*0668*/ 	.word	0x00000003
        /*066c*/ 	.word	0x00022820
        /*0670*/ 	.short	0x010a
        /*0672*/ 	.byte	0x3f
	.zero		1


	//   ....[59]....
        /*0674*/ 	.word	0x0000c4a0
        /*0678*/ 	.word	0x00000003
        /*067c*/ 	.word	0x00022860
        /*0680*/ 	.short	0x010a
        /*0682*/ 	.byte	0x3f
	.zero		1


	//   ....[60]....
        /*0684*/ 	.word	0x0000c500
        /*0688*/ 	.word	0x00000003
        /*068c*/ 	.word	0x00022848
        /*0690*/ 	.short	0x010a
        /*0692*/ 	.byte	0x3f
	.zero		1


	//   ....[61]....
        /*0694*/ 	.word	0x0000c560
        /*0698*/ 	.word	0x00000003
        /*069c*/ 	.word	0x00022868
        /*06a0*/ 	.short	0x010a
        /*06a2*/ 	.byte	0x3f
	.zero		1


	//   ....[62]....
        /*06a4*/ 	.word	0x0000c5c0
        /*06a8*/ 	.word	0x00000003
        /*06ac*/ 	.word	0x00022840
        /*06b0*/ 	.short	0x010a
        /*06b2*/ 	.byte	0x3f
	.zero		1


	//   ....[63]....
        /*06b4*/ 	.word	0x0000c620
        /*06b8*/ 	.word	0x00000003
        /*06bc*/ 	.word	0x00022860
        /*06c0*/ 	.short	0x010a
        /*06c2*/ 	.byte	0x3f
	.zero		1


	//   ....[64]....
        /*06c4*/ 	.word	0x0000c680
        /*06c8*/ 	.word	0x00000003
        /*06cc*/ 	.word	0x00022848
        /*06d0*/ 	.short	0x010a
        /*06d2*/ 	.byte	0x3f
	.zero		1


	//   ....[65]....
        /*06d4*/ 	.word	0x0000c6e0
        /*06d8*/ 	.word	0x00000003
        /*06dc*/ 	.word	0x00022868
        /*06e0*/ 	.short	0x010a
        /*06e2*/ 	.byte	0x3f
	.zero		1


	//   ....[66]....
        /*06e4*/ 	.word	0x0000c730
        /*06e8*/ 	.word	0x00000002
        /*06ec*/ 	.word	0x00022820
        /*06f0*/ 	.short	0x010a
        /*06f2*/ 	.byte	0x3f
	.zero		1


	//   ....[67]....
        /*06f4*/ 	.word	0x0000c8d0
        /*06f8*/ 	.word	0x00000007
        /*06fc*/ 	.word	0x00000000
        /*0700*/ 	.short	0x010a
        /*0702*/ 	.byte	0x3f
	.zero		1


	//   ....[68]....
        /*0704*/ 	.word	0x0000c920
        /*0708*/ 	.word	0x00000005
        /*070c*/ 	.word	0x00000000
        /*0710*/ 	.short	0x010a
        /*0712*/ 	.byte	0x3f
	.zero		1


	//   ....[69]....
        /*0714*/ 	.word	0x0000c970
        /*0718*/ 	.word	0x00000005
        /*071c*/ 	.word	0x00000000
        /*0720*/ 	.short	0x010a
        /*0722*/ 	.byte	0x3f
	.zero		1


	//----- nvinfo : EIATTR_NUM_MBARRIERS
	.align		4
.L_151:
        /*0724*/ 	.byte	0x03, 0x38
        /*0726*/ 	.short	0x0016


	//----- nvinfo : EIATTR_EXIT_INSTR_OFFSETS
	.align		4
        /*0728*/ 	.byte	0x04, 0x1c
        /*072a*/ 	.short	(.L_153 - .L_152)


	//   ....[0]....
.L_152:
        /*072c*/ 	.word	0x0000b730


	//----- nvinfo : EIATTR_MAX_THREADS
	.align		4
.L_153:
        /*0730*/ 	.byte	0x04, 0x05
        /*0732*/ 	.short	(.L_155 - .L_154)
.L_154:
        /*0734*/ 	.word	0x00000180
        /*0738*/ 	.word	0x00000001
        /*073c*/ 	.word	0x00000001


	//----- nvinfo : EIATTR_CRS_STACK_SIZE
	.align		4
.L_155:
        /*0740*/ 	.byte	0x04, 0x1e
        /*0742*/ 	.short	(.L_157 - .L_156)
.L_156:
        /*0744*/ 	.word	0x00000000


	//----- nvinfo : EIATTR_CBANK_PARAM_SIZE
	.align		4
.L_157:
        /*0748*/ 	.byte	0x03, 0x19
        /*074a*/ 	.short	0x0a70


	//----- nvinfo : EIATTR_PARAM_CBANK
	.align		4
        /*074c*/ 	.byte	0x04, 0x0a
        /*074e*/ 	.short	(.L_159 - .L_158)
	.align		4
.L_158:
        /*0750*/ 	.word	index@(.nv.constant0._ZN7cutlass13device_kernelIN5flash11enable_sm90INS1_16FlashAttnFwdSm90INS1_25CollectiveMainloopFwdSm90ILi2EN4cute5tupleIJNS5_1CILi1EEES8_S8_EEENS6_IJNS7_ILi128EEENS7_ILi96EEENS7_ILi64EEEEEELi256ENS_6half_tEfNS_4arch4Sm90ELb0ELb0ELb0ELb0ELb0ELb0ELb0ELb1ELb0ELb1ELb1ELb0EEENS1_21CollectiveEpilogueFwdINS6_IJSA_NS7_ILi256EEESB_EEES9_SE_SG_Li256ELb0ELb1ELb1ELb0EEENS1_19SingleTileSchedulerILb0ELb1ELb1ELi128EEEEEEEEEvNT_6ParamsE)
        /*0754*/ 	.short	0x0210
        /*0756*/ 	.short	0x0a70


	//----- nvinfo : EIATTR_SW_WAR
	.align		4
.L_159:
        /*0758*/ 	.byte	0x04, 0x36
        /*075a*/ 	.short	(.L_161 - .L_160)
.L_160:
        /*075c*/ 	.word	0x00000008
.L_161:


//--------------------- .nv.info._ZN7cutlass13device_kernelIN5flash11enable_sm90INS1_16FlashAttnFwdSm90INS1_25CollectiveMainloopFwdSm90ILi2EN4cute5tupleIJNS5_1CILi1EEES8_S8_EEENS6_IJNS7_ILi128EEENS7_ILi96EEENS7_ILi64EEEEEELi256ENS_6half_tEfNS_4arch4Sm90ELb0ELb0ELb0ELb0ELb0ELb0ELb1ELb1ELb0ELb1ELb1ELb0EEENS1_21CollectiveEpilogueFwdINS6_IJSA_NS7_ILi256EEESB_EEES9_SE_SG_Li256ELb0ELb1ELb1ELb0EEENS1_19SingleTileSchedulerILb0ELb1ELb1ELi128EEEEEEEEEvNT_6ParamsE --------------------------
	.section	.nv.info._ZN7cutlass13device_kernelIN5flash11enable_sm90INS1_16FlashAttnFwdSm90INS1_25CollectiveMainloopFwdSm90ILi2EN4cute5tupleIJNS5_1CILi1EEES8_S8_EEENS6_IJNS7_ILi128EEENS7_ILi96EEENS7_ILi64EEEEEELi256ENS_6half_tEfNS_4arch4Sm90ELb0ELb0ELb0ELb0ELb0ELb0ELb1ELb1ELb0ELb1ELb1ELb0EEENS1_21CollectiveEpilogueFwdINS6_IJSA_NS7_ILi256EEESB_EEES9_SE_SG_Li256ELb0ELb1ELb1ELb0EEENS1_19SingleTileSchedulerILb0ELb1ELb1ELi128EEEEEEEEEvNT_6ParamsE,"",@"SHT_CUDA_INFO"
	.sectionflags	@""
	.align	4


	//----- nvinfo : EIATTR_CUDA_API_VERSION
	.align		4
        /*0000*/ 	.byte	0x04, 0x37
        /*0002*/ 	.short	(.L_163 - .L_162)
.L_162:
        /*0004*/ 	.word	0x00000082


	//----- nvinfo : EIATTR_KPARAM_INFO
	.align		4
.L_163:
        /*0008*/ 	.byte	0x04, 0x17
        /*000a*/ 	.short	(.L_165 - .L_164)
.L_164:
        /*000c*/ 	.word	0x00000000
        /*0010*/ 	.short	0x0000
        /*0012*/ 	.short	0x0070
        /*0014*/ 	.byte	0x00, 0xf0, 0x01, 0x2c


	//----- nvinfo : EIATTR_SPARSE_MMA_MASK
	.align		4
.L_165:
        /*0018*/ 	.byte	0x03, 0x50
        /*001a*/ 	.short	0x0000


	//----- nvinfo : EIATTR_MAXREG_COUNT
	.align		4
        /*001c*/ 	.byte	0x03, 0x1b
        /*001e*/ 	.short	0x00a8


	//----- nvinfo : EIATTR_NUM_BARRIERS
	.align		4
        /*0020*/ 	.byte	0x02, 0x4c
        /*0022*/ 	.byte	0x10
	.zero		1


	//----- nvinfo : EIATTR_EXTERNS
	.align		4
        /*0024*/ 	.byte	0x04, 0x0f
        /*0026*/ 	.short	(.L_167 - .L_166)


	//   ....[0]....
	.align		4
.L_166:
        /*0028*/ 	.word	index@(__assertfail)


	//----- nvinfo : EIATTR_ANNOTATIONS
	.align		4
.L_167:
        /*002c*/ 	.byte	0x04, 0x55
        /*002e*/ 	.short	(.L_169 - .L_168)


	//   ....[0]....
.L_168:
        /*0030*/ 	.word	0x00000001
        /*0034*/ 	.byte	0x80, 0x09, 0x00, 0x00, 0x01, 0x00, 0x00, 0x00, 0x70, 0x15, 0x00, 0x00, 0x01, 0x00, 0x00, 0x00
        /* <DEDUP_REMOVED lines=20> */
        /*0184*/ 	.byte	0x70, 0xea, 0x00, 0x00, 0x01, 0x00, 0x00, 0x00, 0x90, 0xea, 0x00, 0x00


	//----- nvinfo : EIATTR_MERCURY_ISA_VERSION
	.align		4
.L_169:
        /*0190*/ 	.byte	0x03, 0x5f
        /*0192*/ 	.short	0x0101


	//----- nvinfo : EIATTR_INT_WARP_WIDE_INSTR_OFFSETS
	.align		4
        /*0194*/ 	.byte	0x04, 0x31
        /*0196*/ 	.short	(.L_171 - .L_170)


	//   ....[0]....
.L_170:
        /*0198*/ 	.word	0x00000130


	//   ....[1]....
        /*019c*/ 	.word	0x00000170


	//   ....[2]....
        /*01a0*/ 	.word	0x000001e0


	//   ....[3]....
        /*01a4*/ 	.word	0x000001f0


	//----- nvinfo : EIATTR_COOP_GROUP_MASK_REGIDS
	.align		4
.L_171:
        /*01a8*/ 	.byte	0x04, 0x29
        /*01aa*/ 	.short	(.L_173 - .L_172)


	//   ....[0]....
.L_172:
        /*01ac*/ 	.word	0xffffffff


	//   ....[1]....
        /*01b0*/ 	.word	0xffffffff


	//   ....[2]....
        /*01b4*/ 	.word	0xffffffff


	//   ....[3]....
        /*01b8*/ 	.word	0xffffffff


	//   ....[4]....
        /*01bc*/ 	.word	0xffffffff


	//   ....[5]....
        /*01c0*/ 	.word	0xffffffff


	//   ....[6]....
        /*01c4*/ 	.word	0xffffffff


	//   ....[7]....
        /*01c8*/ 	.word	0xffffffff


	//   ....[8]....
        /*01cc*/ 	.word	0xffffffff


	//   ....[9]....
        /*01d0*/ 	.word	0xffffffff


	//   ....[10]....
        /*01d4*/ 	.word	0xffffffff


	//   ....[11]....
        /*01d8*/ 	.word	0xffffffff


	//   ....[12]....
        /*01dc*/ 	.word	0xffffffff


	//   ....[13]....
        /*01e0*/ 	.word	0xffffffff


	//   ....[14]....
        /*01e4*/ 	.word	0xffffffff


	//   ....[15]....
        /*01e8*/ 	.word	0xffffffff


	//   ....[16]....
        /*01ec*/ 	.word	0xffffffff


	//   ....[17]....
        /*01f0*/ 	.word	0xffffffff


	//   ....[18]....
        /*01f4*/ 	.word	0xffffffff


	//   ....[19]....
        /*01f8*/ 	.word	0xffffffff


	//   ....[20]....
        /*01fc*/ 	.word	0xffffffff


	//   ....[21]....
        /*0200*/ 	.word	0xffffffff


	//   ....[22]....
        /*0204*/ 	.word	0xffffffff


	//   ....[23]....
        /*0208*/ 	.word	0xffffffff


	//   ....[24]....
        /*020c*/ 	.word	0xffffffff


	//   ....[25]....
        /*0210*/ 	.word	0xffffffff


	//   ....[26]....
        /*0214*/ 	.word	0xffffffff


	//   ....[27]....
        /*0218*/ 	.word	0xffffffff


	//   ....[28]....
        /*021c*/ 	.word	0xffffffff


	//   ....[29]....
        /*0220*/ 	.word	0xffffffff


	//   ....[30]....
        /*0224*/ 	.word	0xffffffff


	//   ....[31]....
        /*0228*/ 	.word	0xffffffff


	//   ....[32]....
        /*022c*/ 	.word	0xffffffff


	//   ....[33]....
        /*0230*/ 	.word	0xffffffff


	//   ....[34]....
        /*0234*/ 	.word	0xffffffff


	//   ....[35]....
        /*0238*/ 	.word	0xffffffff


	//   ....[36]....
        /*023c*/ 	.word	0xffffffff


	//   ....[37]....
        /*0240*/ 	.word	0xffffffff


	//   ....[38]....
        /*0244*/ 	.word	0xffffffff


	//   ....[39]....
        /*0248*/ 	.word	0xffffffff


	//   ....[40]....
        /*024c*/ 	.word	0xffffffff


	//   ....[41]....
        /*0250*/ 	.word	0xffffffff


	//   ....[42]....
        /*0254*/ 	.word	0xffffffff


	//   ....[43]....
        /*0258*/ 	.word	0xffffffff


	//   ....[44]....
        /*025c*/ 	.word	0xffffffff


	//   ....[45]....
        /*0260*/ 	.word	0xffffffff


	//   ....[46]....
        /*0264*/ 	.word	0xffffffff


	//   ....[47]....
        /*0268*/ 	.word	0xffffffff


	//   ....[48]....
        /*026c*/ 	.word	0xffffffff


	//   ....[49]....
        /*0270*/ 	.word	0xffffffff


	//   ....[50]....
        /*0274*/ 	.word	0xffffffff


	//   ....[51]....
        /*0278*/ 	.word	0xffffffff


	//   ....[52]....
        /*027c*/ 	.word	0xffffffff


	//   ....[53]....
        /*0280*/ 	.word	0xffffffff


	//   ....[54]....
        /*0284*/ 	.word	0xffffffff


	//   ....[55]....
        /*0288*/ 	.word	0xffffffff


	//   ....[56]....
        /*028c*/ 	.word	0xffffffff


	//   ....[57]....
        /*0290*/ 	.word	0xffffffff


	//   ....[58]....
        /*0294*/ 	.word	0xffffffff


	//   ....[59]....
        /*0298*/ 	.word	0xffffffff


	//   ....[60]....
        /*029c*/ 	.word	0xffffffff


	//   ....[61]....
        /*02a0*/ 	.word	0xffffffff


	//   ....[62]....
        /*02a4*/ 	.word	0xffffffff


	//   ....[63]....
        /*02a8*/ 	.word	0x0500000f


	//   ....[64]....
        /*02ac*/ 	.word	0x0500000f


	//   ....[65]....
        /*02b0*/ 	.word	0x0500000f


	//   ....[66]....
        /*02b4*/ 	.word	0x0500000f


	//   ....[67]....
        /*02b8*/ 	.word	0x0500000f


	//   ....[68]....
        /*02bc*/ 	.word	0x0500000f


	//   ....[69]....
        /*02c0*/ 	.word	0x0500000f


	//   ....[70]....
        /*02c4*/ 	.word	0x0500000f


	//   ....[71]....
        /*02c8*/ 	.word	0x0500000f


	//   ....[72]....
        /*02cc*/ 	.word	0x0500000f


	//   ....[73]....
        /*02d0*/ 	.word	0x0500000f


	//   ....[74]....
        /*02d4*/ 	.word	0x0500000f


	//   ....[75]....
        /*02d8*/ 	.word	0x0500000f


	//   ....[76]....
        /*02dc*/ 	.word	0x0500000f


	//   ....[77]....
        /*02e0*/ 	.word	0x0500000f


	//   ....[78]....
        /*02e4*/ 	.word	0x0500000f


	//   ....[79]....
        /*02e8*/ 	.word	0x0500000f


	//   ....[80]....
        /*02ec*/ 	.word	0x0500000f


	//   ....[81]....
        /*02f0*/ 	.word	0x0500000f


	//   ....[82]....
        /*02f4*/ 	.word	0x0500000f


	//   ....[83]....
        /*02f8*/ 	.word	0x0500000f


	//   ....[84]....
        /*02fc*/ 	.word	0x0500000f


	//   ....[85]....
        /*0300*/ 	.word	0x0500000f


	//   ....[86]....
        /*0304*/ 	.word	0x0500000f


	//   ....[87]....
        /*0308*/ 	.word	0x0500000f


	//   ....[88]....
        /*030c*/ 	.word	0x0500000f


	//   ....[89]....
        /*0310*/ 	.word	0x0500000f


	//   ....[90]....
        /*0314*/ 	.word	0x0500000f


	//   ....[91]....
        /*0318*/ 	.word	0x0500000f


	//   ....[92]....
        /*031c*/ 	.word	0x0500000f


	//   ....[93]....
        /*0320*/ 	.word	0x0500000f


	//   ....[94]....
        /*0324*/ 	.word	0x0500000f


	//   ....[95]....
        /*0328*/ 	.word	0x0500000f


	//   ....[96]....
        /*032c*/ 	.word	0x0500000f


	//----- nvinfo : EIATTR_COOP_GROUP_INSTR_OFFSETS
	.align		4
.L_173:
        /*0330*/ 	.byte	0x04, 0x28
        /*0332*/ 	.short	(.L_175 - .L_174)


	//   ....[0]....
.L_174:
        /*0334*/ 	.word	0x00000070


	//   ....[1]....
        /*0338*/ 	.word	0x00000140


	//   ....[2]....
        /*033c*/ 	.word	0x00000190


	//   ....[3]....
        /*0340*/ 	.word	0x000003e0


	//   ....[4]....
        /*0344*/ 	.word	0x00000540


	//   ....[5]....
        /*0348*/ 	.word	0x00000660


	//   ....[6]....
        /*034c*/ 	.word	0x000007c0


	//   ....[7]....
        /*0350*/ 	.word	0x00001360


	//   ....[8]....
        /*0354*/ 	.word	0x00002b50


	//   ....[9]....
        /*0358*/ 	.word	0x00002b70


	//   ....[10]....
        /*035c*/ 	.word	0x00002b90


	//   ....[11]....
        /*0360*/ 	.word	0x00002bb0


	//   ....[12]....
        /*0364*/ 	.word	0x000047d0


	//   ....[13]....
        /*0368*/ 	.word	0x00004830


	//   ....[14]....
        /*036c*/ 	.word	0x00004850


	//   ....[15]....
        /*0370*/ 	.word	0x00004870


	//   ....[16]....
        /*0374*/ 	.word	0x00005e20


	//   ....[17]....
        /*0378*/ 	.word	0x00005e60


	//   ....[18]....
        /*037c*/ 	.word	0x00005e90


	//   ....[19]....
        /*0380*/ 	.word	0x00005eb0


	//   ....[20]....
        /*0384*/ 	.word	0x00006f90


	//   ....[21]....
        /*0388*/ 	.word	0x00006ff0


	//   ....[22]....
        /*038c*/ 	.word	0x00007030


	//   ....[23]....
        /*0390*/ 	.word	0x00007060


	//   ....[24]....
        /*0394*/ 	.word	0x00007090


	//   ....[25]....
        /*0398*/ 	.word	0x000070b0


	//   ....[26]....
        /*039c*/ 	.word	0x00007d30


	//   ....[27]....
        /*03a0*/ 	.word	0x00007d40


	//   ....[28]....
        /*03a4*/ 	.word	0x00008da0


	//   ....[29]....
        /*03a8*/ 	.word	0x00009870


	//   ....[30]....
        /*03ac*/ 	.word	0x0000a1f0


	//   ....[31]....
        /*03b0*/ 	.word	0x0000a200


	//   ....[32]....
        /*03b4*/ 	.word	0x0000a210


	//   ....[33]....
        /*03b8*/ 	.word	0x0000a230


	//   ....[34]....
        /*03bc*/ 	.word	0x0000a260


	//   ....[35]....
        /*03c0*/ 	.word	0x0000a3e0


	//   ....[36]....
        /*03c4*/ 	.word	0x0000a3f0


	//   ....[37]....
        /*03c8*/ 	.word	0x0000a440


	//   ....[38]....
        /*03cc*/ 	.word	0x0000a510


	//   ....[39]....
        /*03d0*/ 	.word	0x0000a530


	//   ....[40]....
        /*03d4*/ 	.word	0x0000a5d0


	//   ....[41]....
        /*03d8*/ 	.word	0x0000a5f0


	//   ....[42]....
        /*03dc*/ 	.word	0x0000a670


	//   ....[43]....
        /*03e0*/ 	.word	0x0000a690


	//   ....[44]....
        /*03e4*/ 	.word	0x0000a6a0


	//   ....[45]....
        /*03e8*/ 	.word	0x0000a6b0


	//   ....[46]....
        /*03ec*/ 	.word	0x0000aea0


	//   ....[47]....
        /*03f0*/ 	.word	0x0000aed0


	//   ....[48]....
        /*03f4*/ 	.word	0x0000aef0


	//   ....[49]....
        /*03f8*/ 	.word	0x0000afa0


	//   ....[50]....
        /*03fc*/ 	.word	0x0000b040


	//   ....[51]....
        /*0400*/ 	.word	0x0000b050


	//   ....[52]....
        /*0404*/ 	.word	0x0000b070


	//   ....[53]....
        /*0408*/ 	.word	0x0000b0a0


	//   ....[54]....
        /*040c*/ 	.word	0x0000b110


	//   ....[55]....
        /*0410*/ 	.word	0x0000b140


	//   ....[56]....
        /*0414*/ 	.word	0x0000b1b0


	//   ....[57]....
        /*0418*/ 	.word	0x0000b200


	//   ....[58]....
        /*041c*/ 	.word	0x0000b290


	//   ....[59]....
        /*0420*/ 	.word	0x0000b2c0


	//   ....[60]....
        /*0424*/ 	.word	0x0000b370


	//   ....[61]....
        /*0428*/ 	.word	0x0000b3c0


	//   ....[62]....
        /*042c*/ 	.word	0x0000d6a0


	//   ....[63]....
        /*0430*/ 	.word	0x0000dc00


	//   ....[64]....
        /*0434*/ 	.word	0x0000dd80


	//   ....[65]....
        /*0438*/ 	.word	0x0000ddd0


	//   ....[66]....
        /*043c*/ 	.word	0x0000df20


	//   ....[67]....
        /*0440*/ 	.word	0x0000df90


	//   ....[68]....
        /*0444*/ 	.word	0x0000e0e0


	//   ....[69]....
        /*0448*/ 	.word	0x0000e160


	//   ....[70]....
        /*044c*/ 	.word	0x0000e250


	//   ....[71]....
        /*0450*/ 	.word	0x0000e2e0


	//   ....[72]....
        /*0454*/ 	.word	0x0000e3f0


	//   ....[73]....
        /*0458*/ 	.word	0x0000e460


	//   ....[74]....
        /*045c*/ 	.word	0x0000e580


	//   ....[75]....
        /*0460*/ 	.word	0x0000e5f0


	//   ....[76]....
        /*0464*/ 	.word	0x0000e700


	//   ....[77]....
        /*0468*/ 	.word	0x0000e760


	//   ....[78]....
        /*046c*/ 	.word	0x0000e860


	//   ....[79]....
        /*0470*/ 	.word	0x0000e8b0


	//   ....[80]....
        /*0474*/ 	.word	0x0000e950


	//   ....[81]....
        /*0478*/ 	.word	0x0000ea10


	//   ....[82]....
        /*047c*/ 	.word	0x0000ed20


	//   ....[83]....
        /*0480*/ 	.word	0x0000ed90


	//   ....[84]....
        /*0484*/ 	.word	0x0000eea0


	//   ....[85]....
        /*0488*/ 	.word	0x0000ef00


	//   ....[86]....
        /*048c*/ 	.word	0x0000f010


	//   ....[87]....
        /*0490*/ 	.word	0x0000f060


	//   ....[88]....
        /*0494*/ 	.word	0x0000f160


	//   ....[89]....
        /*0498*/ 	.word	0x0000f1c0


	//   ....[90]....
        /*049c*/ 	.word	0x0000f330


	//   ....[91]....
        /*04a0*/ 	.word	0x0000f380


	//   ....[92]....
        /*04a4*/ 	.word	0x0000f4a0


	//   ....[93]....
        /*04a8*/ 	.word	0x0000f4f0


	//   ....[94]....
        /*04ac*/ 	.word	0x0000f600


	//   ....[95]....
        /*04b0*/ 	.word	0x0000f650


	//   ....[96]....
        /*04b4*/ 	.word	0x0000fa60


	//----- nvinfo : EIATTR_REG_RECONFIG
	.align		4
.L_175:
        /*04b8*/ 	.byte	0x01, 0x54
	.zero		2


	//----- nvinfo : EIATTR_SYSCALL_OFFSETS
	.align		4
        /*04bc*/ 	.byte	0x04, 0x46
        /*04be*/ 	.short	(.L_177 - .L_176)


	//   ....[0]....
.L_176:
        /*04c0*/ 	.word	0x00001500


	//   ....[1]....
        /*04c4*/ 	.word	0x000094a0


	//   ....[2]....
        /*04c8*/ 	.word	0x000095e0


	//   ....[3]....
        /*04cc*/ 	.word	0x000096d0


	//   ....[4]....
        /*04d0*/ 	.word	0x00009e00


	//   ....[5]....
        /*04d4*/ 	.word	0x0000aa00


	//----- nvinfo : EIATTR_MBARRIER_INSTR_OFFSETS
	.align		4
.L_177:
        /*04d8*/ 	.byte	0x04, 0x39
        /*04da*/ 	.short	(.L_179 - .L_178)


	//   ....[0]....
.L_178:
        /*04dc*/ 	.word	0x00000280
        /*04e0*/ 	.word	0x000000ff
        /*04e4*/ 	.word	0x00032400
        /*04e8*/ 	.short	0x0100
        /*04ea*/ 	.byte	0x08
	.zero		1


	//   ....[1]....
        /*04ec*/ 	.word	0x00000290
        /*04f0*/ 	.word	0x000000ff
        /*04f4*/ 	.word	0x00032410
        /*04f8*/ 	.short	0x0100
        /*04fa*/ 	.byte	0x08
	.zero		1


	//   ....[2]....
        /*04fc*/ 	.word	0x000002a0
        /*0500*/ 	.word	0x000000ff
        /*0504*/ 	.word	0x00032420
        /*0508*/ 	.short	0x0100
        /*050a*/ 	.byte	0x08
	.zero		1


	//   ....[3]....
        /*050c*/ 	.word	0x00000390
        /*0510*/ 	.word	0x000000ff
        /*0514*/ 	.word	0x00032430
        /*0518*/ 	.short	0x0100
        /*051a*/ 	.byte	0x08
	.zero		1


	//   ....[4]....
        /*051c*/ 	.word	0x000003a0
        /*0520*/ 	.word	0x000000ff
        /*0524*/ 	.word	0x00032440
        /*0528*/ 	.short	0x0100
        /*052a*/ 	.byte	0x08
	.zero		1


	//   ....[5]....
        /*052c*/ 	.word	0x000003b0
        /*0530*/ 	.word	0x000000ff
        /*0534*/ 	.word	0x00032438
        /*0538*/ 	.short	0x0100
        /*053a*/ 	.byte	0x08
	.zero		1


	//   ....[6]....
        /*053c*/ 	.word	0x000003c0
        /*0540*/ 	.word	0x000000ff
        /*0544*/ 	.word	0x00032448
        /*0548*/ 	.short	0x0100
        /*054a*/ 	.byte	0x08
	.zero		1


	//   ....[7]....
        /*054c*/ 	.word	0x000004f0
        /*0550*/ 	.word	0x000000ff
        /*0554*/ 	.word	0x00032450
        /*0558*/ 	.short	0x0100
        /*055a*/ 	.byte	0x08
	.zero		1


	//   ....[8]....
        /*055c*/ 	.word	0x00000500
        /*0560*/ 	.word	0x000000ff
        /*0564*/ 	.word	0x00032460
        /*0568*/ 	.short	0x0100
        /*056a*/ 	.byte	0x08
	.zero		1


	//   ....[9]....
        /*056c*/ 	.word	0x00000510
        /*0570*/ 	.word	0x000000ff
        /*0574*/ 	.word	0x00032458
        /*0578*/ 	.short	0x0100
        /*057a*/ 	.byte	0x08
	.zero		1


	//   ....[10]....
        /*057c*/ 	.word	0x00000520
        /*0580*/ 	.word	0x000000ff
        /*0584*/ 	.word	0x00032468
        /*0588*/ 	.short	0x0100
        /*058a*/ 	.byte	0x08
	.zero		1


	//   ....[11]....
        /*058c*/ 	.word	0x00000610
        /*0590*/ 	.word	0x000000ff
        /*0594*/ 	.word	0x00032470
        /*0598*/ 	.short	0x0100
        /*059a*/ 	.byte	0x06
	.zero		1


	//   ....[12]....
        /*059c*/ 	.word	0x00000620
        /*05a0*/ 	.word	0x000000ff
        /*05a4*/ 	.word	0x00032480
        /*05a8*/ 	.short	0x0100
        /*05aa*/ 	.byte	0x06
	.zero		1


	//   ....[13]....
        /*05ac*/ 	.word	0x00000630
        /*05b0*/ 	.word	0x000000ff
        /*05b4*/ 	.word	0x00032478
        /*05b8*/ 	.short	0x0100
        /*05ba*/ 	.byte	0x06
	.zero		1


	//   ....[14]....
        /*05bc*/ 	.word	0x00000640
        /*05c0*/ 	.word	0x000000ff
        /*05c4*/ 	.word	0x00032488
        /*05c8*/ 	.short	0x0100
        /*05ca*/ 	.byte	0x06
	.zero		1


	//   ....[15]....
        /*05cc*/ 	.word	0x00000770
        /*05d0*/ 	.word	0x000000ff
        /*05d4*/ 	.word	0x00032490
        /*05d8*/ 	.short	0x0100
        /*05da*/ 	.byte	0x08
	.zero		1


	//   ....[16]....
        /*05dc*/ 	.word	0x00000780
        /*05e0*/ 	.word	0x000000ff
        /*05e4*/ 	.word	0x000324a0
        /*05e8*/ 	.short	0x0100
        /*05ea*/ 	.byte	0x08
	.zero		1


	//   ....[17]....
        /*05ec*/ 	.word	0x00000790
        /*05f0*/ 	.word	0x000000ff
        /*05f4*/ 	.word	0x00032498
        /*05f8*/ 	.short	0x0100
        /*05fa*/ 	.byte	0x08
	.zero		1


	//   ....[18]....
        /*05fc*/ 	.word	0x000007a0
        /*0600*/ 	.word	0x000000ff
        /*0604*/ 	.word	0x000324a8
        /*0608*/ 	.short	0x0100
        /*060a*/ 	.byte	0x08
	.zero		1


	//   ....[19]....
        /*060c*/ 	.word	0x000008d0
        /*0610*/ 	.word	0x000000ff
        /*0614*/ 	.word	0x000324b0
        /*0618*/ 	.short	0x0100
        /*061a*/ 	.byte	0x08
	.zero		1


	//   ....[20]....
        /*061c*/ 	.word	0x000008e0
        /*0620*/ 	.word	0x000000ff
        /*0624*/ 	.word	0x000324c0
        /*0628*/ 	.short	0x0100
        /*062a*/ 	.byte	0x08
	.zero		1


	//   ....[21]....
        /*062c*/ 	.word	0x000008f0
        /*0630*/ 	.word	0x000000ff
        /*0634*/ 	.word	0x000324b8
        /*0638*/ 	.short	0x0100
        /*063a*/ 	.byte	0x08
	.zero		1


	//   ....[22]....
        /*063c*/ 	.word	0x00000900
        /*0640*/ 	.word	0x000000ff
        /*0644*/ 	.word	0x000324c8
        /*0648*/ 	.short	0x0100
        /*064a*/ 	.byte	0x08
	.zero		1


	//   ....[23]....
        /*064c*/ 	.word	0x00001540
        /*0650*/ 	.word	0x000000ff
        /*0654*/ 	.word	0x00032400
        /*0658*/ 	.short	0x010a
        /*065a*/ 	.byte	0x04
	.zero		1


	//   ....[24]....
        /*065c*/ 	.word	0x00001600
        /*0660*/ 	.word	0x000000ff
        /*0664*/ 	.word	0x00032430
        /*0668*/ 	.short	0x010a
        /*066a*/ 	.byte	0x04
	.zero		1


	//   ....[25]....
        /*066c*/ 	.word	0x00001650
        /*0670*/ 	.word	0x000000ff
        /*0674*/ 	.word	0x00032430
        /*0678*/ 	.short	0x010a
        /*067a*/ 	.byte	0x04
	.zero		1


	//   ....[26]....
        /*067c*/ 	.word	0x000019d0
        /*0680*/ 	.word	0x000000ff
        /*0684*/ 	.word	0x00032410
        /*0688*/ 	.short	0x010a
        /*068a*/ 	.byte	0x09
	.zero		1


	//   ....[27]....
        /*068c*/ 	.word	0x00001a20
        /*0690*/ 	.word	0x000000ff
        /*0694*/ 	.word	0x00032450
        /*0698*/ 	.short	0x010a
        /*069a*/ 	.byte	0x04
	.zero		1


	//   ....[28]....
        /*069c*/ 	.word	0x00001a70
        /*06a0*/ 	.word	0x000000ff
        /*06a4*/ 	.word	0x00032450
        /*06a8*/ 	.short	0x010a
        /*06aa*/ 	.byte	0x04
	.zero		1


	//   ....[29]....
        /*06ac*/ 	.word	0x00002dd0
        /*06b0*/ 	.word	0x00000018
        /*06b4*/ 	.word	0x00000000
        /*06b8*/ 	.short	0x0101
        /*06ba*/ 	.byte	0x3f
	.zero		1


	//   ....[30]....
        /*06bc*/ 	.word	0x00003920
        /*06c0*/ 	.word	0x000000c6
        /*06c4*/ 	.word	0x00000000
        /*06c8*/ 	.short	0x0101
        /*06ca*/ 	.byte	0x3f
	.zero		1


	//   ....[31]....
        /*06cc*/ 	.word	0x00003ae0
        /*06d0*/ 	.word	0x000000ff
        /*06d4*/ 	.word	0x00032430
        /*06d8*/ 	.short	0x010a
        /*06da*/ 	.byte	0x3d
	.zero		1


	//   ....[32]....
        /*06dc*/ 	.word	0x00003b20
        /*06e0*/ 	.word	0x000000ff
        /*06e4*/ 	.word	0x00032430
        /*06e8*/ 	.short	0x010a
        /*06ea*/ 	.byte	0x3d
	.zero		1


	//   ....[33]....
        /*06ec*/ 	.word	0x00003e70
        /*06f0*/ 	.word	0x000000ff
        /*06f4*/ 	.word	0x00032450
        /*06f8*/ 	.short	0x010a
        /*06fa*/ 	.byte	0x3d
	.zero		1


	//   ....[34]....
        /*06fc*/ 	.word	0x00003eb0
        /*0700*/ 	.word	0x000000ff
        /*0704*/ 	.word	0x00032450
        /*0708*/ 	.short	0x010a
        /*070a*/ 	.byte	0x3d
	.zero		1


	//   ....[35]....
        /*070c*/ 	.word	0x00004a80
        /*0710*/ 	.word	0x00000098
        /*0714*/ 	.word	0x00000000
        /*0718*/ 	.short	0x0101
        /*071a*/ 	.byte	0x3f
	.zero		1


	//   ....[36]....
        /*071c*/ 	.word	0x00005e00
        /*0720*/ 	.word	0x000000d3
        /*0724*/ 	.word	0x00000000
        /*0728*/ 	.short	0x0101
        /*072a*/ 	.byte	0x3f
	.zero		1


	//   ....[37]....
        /*072c*/ 	.word	0x000070c0
        /*0730*/ 	.word	0x000000ff
        /*0734*/ 	.word	0x00000000
        /*0738*/ 	.short	0x0101
        /*073a*/ 	.byte	0x04
	.zero		1


	//   ....[38]....
        /*073c*/ 	.word	0x00009ac0
        /*0740*/ 	.word	0x000000ff
        /*0744*/ 	.word	0x00032440
        /*0748*/ 	.short	0x010a
        /*074a*/ 	.byte	0x26
	.zero		1


	//   ....[39]....
        /*074c*/ 	.word	0x0000a810
        /*0750*/ 	.word	0x000000ff
        /*0754*/ 	.word	0x00032400
        /*0758*/ 	.short	0x0107
        /*075a*/ 	.byte	0x26
	.zero		1


	//   ....[40]....
        /*075c*/ 	.word	0x0000a890
        /*0760*/ 	.word	0x000000ff
        /*0764*/ 	.word	0x00032400
        /*0768*/ 	.short	0x0101
        /*076a*/ 	.byte	0x26
	.zero		1


	//   ....[41]....
        /*076c*/ 	.word	0x0000b570
        /*0770*/ 	.word	0x000000ff
        /*0774*/ 	.word	0x00032410
        /*0778*/ 	.short	0x0107
        /*077a*/ 	.byte	0x26
	.zero		1


	//   ....[42]....
        /*077c*/ 	.word	0x0000b5d0
        /*0780*/ 	.word	0x000000ff
        /*0784*/ 	.word	0x00032410
        /*0788*/ 	.short	0x0101
        /*078a*/ 	.byte	0x26
	.zero		1


	//   ....[43]....
        /*078c*/ 	.word	0x0000b5e0
        /*0790*/ 	.word	0x000000ff
        /*0794*/ 	.word	0x00032420
        /*0798*/ 	.short	0x010a
        /*079a*/ 	.byte	0x26
	.zero		1


	//   ....[44]....
        /*079c*/ 	.word	0x0000b640
        /*07a0*/ 	.word	0x000000ff
        /*07a4*/ 	.word	0x00032460
        /*07a8*/ 	.short	0x010a
        /*07aa*/ 	.byte	0x26
	.zero		1


	//   ....[45]....
        /*07ac*/ 	.word	0x0000bed0
        /*07b0*/ 	.word	0x000000ff
        /*07b4*/ 	.word	0x00032448
        /*07b8*/ 	.short	0x010a
        /*07ba*/ 	.byte	0x26
	.zero		1


	//   ....[46]....
        /*07bc*/ 	.word	0x0000c0a0
        /*07c0*/ 	.word	0x000000ff
        /*07c4*/ 	.word	0x00032468
        /*07c8*/ 	.short	0x010a
        /*07ca*/ 	.byte	0x26
	.zero		1


	//   ....[47]....
        /*07cc*/ 	.word	0x0000c710
        /*07d0*/ 	.word	0x000000ff
        /*07d4*/ 	.word	0x00032440
        /*07d8*/ 	.short	0x010a
        /*07da*/ 	.byte	0x26
	.zero		1


	//   ....[48]....
        /*07dc*/ 	.word	0x0000c8f0
        /*07e0*/ 	.word	0x000000ff
        /*07e4*/ 	.word	0x00032460
        /*07e8*/ 	.short	0x010a
        /*07ea*/ 	.byte	0x26
	.zero		1


	//   ....[49]....
        /*07ec*/ 	.word	0x0000cf80
        /*07f0*/ 	.word	0x000000ff
        /*07f4*/ 	.word	0x00032448
        /*07f8*/ 	.short	0x010a
        /*07fa*/ 	.byte	0x26
	.zero		1


	//   ....[50]....
        /*07fc*/ 	.word	0x0000d160
        /*0800*/ 	.word	0x000000ff
        /*0804*/ 	.word	0x00032468
        /*0808*/ 	.short	0x010a
        /*080a*/ 	.byte	0x26
	.zero		1


	//   ....[51]....
        /*080c*/ 	.word	0x0000d630
        /*0810*/ 	.word	0x00000002
        /*0814*/ 	.word	0x00032420
        /*0818*/ 	.short	0x010a
        /*081a*/ 	.byte	0x3f
	.zero		1


	//   ....[52]....
        /*081c*/ 	.word	0x0000d7d0
        /*0820*/ 	.word	0x00000007
        /*0824*/ 	.word	0x00000000
        /*0828*/ 	.short	0x010a
        /*082a*/ 	.byte	0x3f
	.zero		1


	//   ....[53]....
        /*082c*/ 	.word	0x0000d840
        /*0830*/ 	.word	0x00000005
        /*0834*/ 	.word	0x00000000
        /*0838*/ 	.short	0x010a
        /*083a*/ 	.byte	0x3f
	.zero		1


	//   ....[54]....
        /*083c*/ 	.word	0x0000d8a0
        /*0840*/ 	.word	0x00000005
        /*0844*/ 	.word	0x00000000
        /*0848*/ 	.short	0x010a
        /*084a*/ 	.byte	0x3f
	.zero		1


	//   ....[55]....
        /*084c*/ 	.word	0x0000d8d0
        /*0850*/ 	.word	0x00000003
        /*0854*/ 	.word	0x00000000
        /*0858*/ 	.short	0x010a
        /*085a*/ 	.byte	0x3f
	.zero		1


	//   ....[56]....
        /*085c*/ 	.word	0x0000d950
        /*0860*/ 	.word	0x00000003
        /*0864*/ 	.word	0x00032400
        /*0868*/ 	.short	0x010a
        /*086a*/ 	.byte	0x3f
	.zero		1


	//   ....[57]....
        /*086c*/ 	.word	0x0000d9c0
        /*0870*/ 	.word	0x00000003
        /*0874*/ 	.word	0x00032430
        /*0878*/ 	.short	0x010a
        /*087a*/ 	.byte	0x3f
	.zero		1


	//   ....[58]....
        /*087c*/ 	.word	0x0000da30
        /*0880*/ 	.word	0x0000000b
        /*0884*/ 	.word	0x00032410
        /*0888*/ 	.short	0x010a
        /*088a*/ 	.byte	0x3f
	.zero		1


	//   ....[59]....
        /*088c*/ 	.word	0x0000daa0
        /*0890*/ 	.word	0x0000000b
        /*0894*/ 	.word	0x00032450
        /*0898*/ 	.short	0x010a
        /*089a*/ 	.byte	0x3f
	.zero		1


	//   ....[60]....
        /*089c*/ 	.word	0x0000db00
        /*08a0*/ 	.word	0x00000015
        /*08a4*/ 	.word	0x00032430
        /*08a8*/ 	.short	0x010a
        /*08aa*/ 	.byte	0x3f
	.zero		1


	//   ....[61]....
        /*08ac*/ 	.word	0x0000db60
        /*08b0*/ 	.word	0x00000015
        /*08b4*/ 	.word	0x00032450
        /*08b8*/ 	.short	0x010a
        /*08ba*/ 	.byte	0x3f
	.zero		1


	//   ....[62]....
        /*08bc*/ 	.word	0x0000dcc0
        /*08c0*/ 	.word	0x00000003
        /*08c4*/ 	.word	0x00032440
        /*08c8*/ 	.short	0x010a
        /*08ca*/ 	.byte	0x3f
	.zero		1


	//   ....[63]....
        /*08cc*/ 	.word	0x0000f690
        /*08d0*/ 	.word	0x00000003
        /*08d4*/ 	.word	0x00032420
        /*08d8*/ 	.short	0x010a
        /*08da*/ 	.byte	0x3f
	.zero		1


	//   ....[64]....
        /*08dc*/ 	.word	0x0000f6f0
        /*08e0*/ 	.word	0x00000003
        /*08e4*/ 	.word	0x00032460
        /*08e8*/ 	.short	0x010a
        /*08ea*/ 	.byte	0x3f
	.zero		1


	//   ....[65]....
        /*08ec*/ 	.word	0x0000f750
        /*08f0*/ 	.word	0x00000003
        /*08f4*/ 	.word	0x00032448
        /*08f8*/ 	.short	0x010a
        /*08fa*/ 	.byte	0x3f
	.zero		1


	//   ....[66]....
        /*08fc*/ 	.word	0x0000f7b0
        /*0900*/ 	.word	0x00000003
        /*0904*/ 	.word	0x00032468
        /*0908*/ 	.short	0x010a
        /*090a*/ 	.byte	0x3f
	.zero		1


	//   ....[67]....
        /*090c*/ 	.word	0x0000f810
        /*0910*/ 	.word	0x00000003
        /*0914*/ 	.word	0x00032440
        /*0918*/ 	.short	0x010a
        /*091a*/ 	.byte	0x3f
	.zero		1


	//   ....[68]....
        /*091c*/ 	.word	0x0000f870
        /*0920*/ 	.word	0x00000003
        /*0924*/ 	.word	0x00032460
        /*0928*/ 	.short	0x010a
        /*092a*/ 	.byte	0x3f
	.zero		1


	//   ....[69]....
        /*092c*/ 	.word	0x0000f8d0
        /*0930*/ 	.word	0x00000003
        /*0934*/ 	.word	0x00032448
        /*0938*/ 	.short	0x010a
        /*093a*/ 	.byte	0x3f
	.zero		1


	//   ....[70]....
        /*093c*/ 	.word	0x0000f930
        /*0940*/ 	.word	0x00000003
        /*0944*/ 	.word	0x00032468
        /*0948*/ 	.short	0x010a
        /*094a*/ 	.byte	0x3f
	.zero		1


	//   ....[71]....
        /*094c*/ 	.word	0x0000f980
        /*0950*/ 	.word	0x00000002
        /*0954*/ 	.word	0x00032420
        /*0958*/ 	.short	0x010a
        /*095a*/ 	.byte	0x3f
	.zero		1


	//   ....[72]....
        /*095c*/ 	.word	0x0000fb20
        /*0960*/ 	.word	0x00000007
        /*0964*/ 	.word	0x00000000
        /*0968*/ 	.short	0x010a
        /*096a*/ 	.byte	0x3f
	.zero		1


	//   ....[73]....
        /*096c*/ 	.word	0x0000fb70
        /*0970*/ 	.word	0x00000005
        /*0974*/ 	.word	0x00000000
        /*0978*/ 	.short	0x010a
        /*097a*/ 	.byte	0x3f
	.zero		1


	//   ....[74]....
        /*097c*/ 	.word	0x0000fbc0
        /*0980*/ 	.word	0x00000005
        /*0984*/ 	.word	0x00000000
        /*0988*/ 	.short	0x010a
        /*098a*/ 	.byte	0x3f
	.zero		1


	//----- nvinfo : EIATTR_NUM_MBARRIERS
	.align		4
.L_179:
        /*098c*/ 	.byte	0x03, 0x38
        /*098e*/ 	.short	0x0017


	//----- nvinfo : EIATTR_EXIT_INSTR_OFFSETS
	.align		4
        /*0990*/ 	.byte	0x04, 0x1c
        /*0992*/ 	.short	(.L_181 - .L_180)


	//   ....[0]....
.L_180:
        /*0994*/ 	.word	0x0000d920


	//----- nvinfo : EIATTR_MAX_THREADS
	.align		4
.L_181:
        /*0998*/ 	.byte	0x04, 0x05
        /*099a*/ 	.short	(.L_183 - .L_182)
.L_182:
        /*099c*/ 	.word	0x00000180
        /*09a0*/ 	.word	0x00000001
        /*09a4*/ 	.word	0x00000001


	//----- nvinfo : EIATTR_CRS_STACK_SIZE
	.align		4
.L_183:
        /*09a8*/ 	.byte	0x04, 0x1e
        /*09aa*/ 	.short	(.L_185 - .L_184)
.L_184:
        /*09ac*/ 	.word	0x00000000


	//----- nvinfo : EIATTR_CBANK_PARAM_SIZE
	.align		4
.L_185:
        /*09b0*/ 	.byte	0x03, 0x19
        /*09b2*/ 	.short	0x0b70


	//----- nvinfo : EIATTR_PARAM_CBANK
	.align		4
        /*09b4*/ 	.byte	0x04, 0x0a
        /*09b6*/ 	.short	(.L_187 - .L_186)
	.align		4
.L_186:
        /*09b8*/ 	.word	index@(.nv.constant0._ZN7cutlass13device_kernelIN5flash11enable_sm90INS1_16FlashAttnFwdSm90INS1_25CollectiveMainloopFwdSm90ILi2EN4cute5tupleIJNS5_1CILi1EEES8_S8_EEENS6_IJNS7_ILi128EEENS7_ILi96EEENS7_ILi64EEEEEELi256ENS_6half_tEfNS_4arch4Sm90ELb0ELb0ELb0ELb0ELb0ELb0ELb1ELb1ELb0ELb1ELb1ELb0EEENS1_21CollectiveEpilogueFwdINS6_IJSA_NS7_ILi256EEESB_EEES9_SE_SG_Li256ELb0ELb1ELb1ELb0EEENS1_19SingleTileSchedulerILb0ELb1ELb1ELi128EEEEEEEEEvNT_6ParamsE)
        /*09bc*/ 	.short	0x0210
        /*09be*/ 	.short	0x0b70


	//----- nvinfo : EIATTR_SW_WAR
	.align		4
.L_187:
        /*09c0*/ 	.byte	0x04, 0x36
        /*09c2*/ 	.short	(.L_189 - .L_188)
.L_188:
        /*09c4*/ 	.word	0x00000008
.L_189:


//--------------------- .nv.info._ZN7cutlass13device_kernelIN5flash11enable_sm90INS1_16FlashAttnFwdSm90INS1_25CollectiveMainloopFwdSm90ILi2EN4cute5tupleIJNS5_1CILi1EEES8_S8_EEENS6_IJNS7_ILi128EEENS7_ILi96EEENS7_ILi64EEEEEELi256ENS_6half_tEfNS_4arch4Sm90ELb0ELb0ELb0ELb1ELb0ELb0ELb0ELb1ELb0ELb1ELb1ELb0EEENS1_21CollectiveEpilogueFwdINS6_IJSA_NS7_ILi256EEESB_EEES9_SE_SG_Li256ELb1ELb1ELb1ELb0EEENS1_36VarlenDynamicPersistentTileSchedulerILi128ELi96ELi256ELi128ELb1ELb1ELb1ELb0ELb1ELb1EEEEEEEEEvNT_6ParamsE --------------------------
	.section	.nv.info._ZN7cutlass13device_kernelIN5flash11enable_sm90INS1_16FlashAttnFwdSm90INS1_25CollectiveMainloopFwdSm90ILi2EN4cute5tupleIJNS5_1CILi1EEES8_S8_EEENS6_IJNS7_ILi128EEENS7_ILi96EEENS7_ILi64EEEEEELi256ENS_6half_tEfNS_4arch4Sm90ELb0ELb0ELb0ELb1ELb0ELb0ELb0ELb1ELb0ELb1ELb1ELb0EEENS1_21CollectiveEpilogueFwdINS6_IJSA_NS7_ILi256EEESB_EEES9_SE_SG_Li256ELb1ELb1ELb1ELb0EEENS1_36VarlenDynamicPersistentTileSchedulerILi128ELi96ELi256ELi128ELb1ELb1ELb1ELb0ELb1ELb1EEEEEEEEEvNT_6ParamsE,"",@"SHT_CUDA_INFO"
	.sectionflags	@""
	.align	4


	//----- nvinfo : EIATTR_CUDA_API_VERSION
	.align		4
        /*0000*/ 	.byte	0x04, 0x37
        /*0002*/ 	.short	(.L_191 - .L_190)
.L_190:
        /*0004*/ 	.word	0x00000082


	//----- nvinfo : EIATTR_KPARAM_INFO
	.align		4
.L_191:
        /*0008*/ 	.byte	0x04, 0x17
        /*000a*/ 	.short	(.L_193 - .L_192)
.L_192:
        /*000c*/ 	.word	0x00000000
        /*0010*/ 	.short	0x0000
        /*0012*/ 	.short	0x0070
        /*0014*/ 	.byte	0x00, 0xf0, 0x01, 0x2a


	//----- nvinfo : EIATTR_SPARSE_MMA_MASK
	.align		4
.L_193:
        /*0018*/ 	.byte	0x03, 0x50
        /*001a*/ 	.short	0x0000


	//----- nvinfo : EIATTR_MAXREG_COUNT
	.align		4
        /*001c*/ 	.byte	0x03, 0x1b
        /*001e*/ 	.short	0x00a8


	//----- nvinfo : EIATTR_NUM_BARRIERS
	.align		4
        /*0020*/ 	.byte	0x02, 0x4c
        /*0022*/ 	.byte	0x10
	.zero		1


	//----- nvinfo : EIATTR_EXTERNS
	.align		4
        /*0024*/ 	.byte	0x04, 0x0f
        /*0026*/ 	.short	(.L_195 - .L_194)


	//   ....[0]....
	.align		4
.L_194:
        /*0028*/ 	.word	index@(__assertfail)


	//----- nvinfo : EIATTR_ANNOTATIONS
	.align		4
.L_195:
        /*002c*/ 	.byte	0x04, 0x55
        /*002e*/ 	.short	(.L_197 - .L_196)


	//   ....[0]....
.L_196:
        /* <DEDUP_REMOVED lines=65> */


	//----- nvinfo : EIATTR_MERCURY_ISA_VERSION
	.align		4
.L_197:
        /*0430*/ 	.byte	0x03, 0x5f
        /*0432*/ 	.short	0x0101


	//----- nvinfo : EIATTR_UNUSED_LOAD_BYTE_OFFSET
	.align		4
        /*0434*/ 	.byte	0x04, 0x44
        /*0436*/ 	.short	(.L_199 - .L_198)


	//   ....[0]....
.L_198:
        /*0438*/ 	.word	0x00000a30
        /*043c*/ 	.word	0x0000fff0


	//   ....[1]....
        /*0440*/ 	.word	0x00006180
        /*0444*/ 	.word	0x0000fff0


	//----- nvinfo : EIATTR_INT_WARP_WIDE_INSTR_OFFSETS
	.align		4
.L_199:
        /*0448*/ 	.byte	0x04, 0x31
        /*044a*/ 	.short	(.L_201 - .L_200)


	//   ....[0]....
.L_200:
        /*044c*/ 	.word	0x00000130


	//   ....[1]....
        /*0450*/ 	.word	0x00000170


	//   ....[2]....
        /*0454*/ 	.word	0x000001e0


	//   ....[3]....
        /*0458*/ 	.word	0x000036c0


	//   ....[4]....
        /*045c*/ 	.word	0x0000bf50


	//   ....[5]....
        /*0460*/ 	.word	0x0000bfe0


	//   ....[6]....
        /*0464*/ 	.word	0x0000fbd0


	//   ....[7]....
        /*0468*/ 	.word	0x0000fc60


	//----- nvinfo : EIATTR_COOP_GROUP_MASK_REGIDS
	.align		4
.L_201:
        /*046c*/ 	.byte	0x04, 0x29
        /*046e*/ 	.short	(.L_203 - .L_202)


	//   ....[0]....
.L_202:
        /*0470*/ 	.word	0xffffffff


	//   ....[1]....
        /*0474*/ 	.word	0xffffffff


	//   ....[2]....
        /*0478*/ 	.word	0xffffffff


	//   ....[3]....
        /*047c*/ 	.word	0xffffffff


	//   ....[4]....
        /*0480*/ 	.word	0xffffffff


	//   ....[5]....
        /*0484*/ 	.word	0xffffffff


	//   ....[6]....
        /*0488*/ 	.word	0xffffffff


	//   ....[7]....
        /*048c*/ 	.word	0xffffffff


	//   ....[8]....
        /*0490*/ 	.word	0xffffffff


	//   ....[9]....
        /*0494*/ 	.word	0xffffffff


	//   ....[10]....
        /*0498*/ 	.word	0xffffffff


	//   ....[11]....
        /*049c*/ 	.word	0xffffffff


	//   ....[12]....
        /*04a0*/ 	.word	0xffffffff


	//   ....[13]....
        /*04a4*/ 	.word	0xffffffff


	//   ....[14]....
        /*04a8*/ 	.word	0xffffffff


	//   ....[15]....
        /*04ac*/ 	.word	0xffffffff


	//   ....[16]....
        /*04b0*/ 	.word	0xffffffff


	//   ....[17]....
        /*04b4*/ 	.word	0xffffffff


	//   ....[18]....
        /*04b8*/ 	.word	0xffffffff


	//   ....[19]....
        /*04bc*/ 	.word	0xffffffff


	//   ....[20]....
        /*04c0*/ 	.word	0xffffffff


	//   ....[21]....
        /*04c4*/ 	.word	0xffffffff


	//   ....[22]....
        /*04c8*/ 	.word	0xffffffff


	//   ....[23]....
        /*04cc*/ 	.word	0xffffffff


	//   ....[24]....
        /*04d0*/ 	.word	0xffffffff


	//   ....[25]....
        /*04d4*/ 	.word	0xffffffff


	//   ....[26]....
        /*04d8*/ 	.word	0xffffffff


	//   ....[27]....
        /*04dc*/ 	.word	0xffffffff


	//   ....[28]....
        /*04e0*/ 	.word	0xffffffff


	//   ....[29]....
        /*04e4*/ 	.word	0xffffffff


	//   ....[30]....
        /*04e8*/ 	.word	0xffffffff


	//   ....[31]....
        /*04ec*/ 	.word	0xffffffff


	//   ....[32]....
        /*04f0*/ 	.word	0xffffffff


	//   ....[33]....
        /*04f4*/ 	.word	0xffffffff


	//   ....[34]....
        /*04f8*/ 	.word	0xffffffff


	//   ....[35]....
        /*04fc*/ 	.word	0xffffffff


	//   ....[36]....
        /*0500*/ 	.word	0xffffffff


	//   ....[37]....
        /*0504*/ 	.word	0xffffffff


	//   ....[38]....
        /*0508*/ 	.word	0xffffffff


	//   ....[39]....
        /*050c*/ 	.word	0xffffffff


	//   ....[40]....
        /*0510*/ 	.word	0xffffffff


	//   ....[41]....
        /*0514*/ 	.word	0xffffffff


	//   ....[42]....
        /*0518*/ 	.word	0xffffffff


	//   ....[43]....
        /*051c*/ 	.word	0xffffffff


	//   ....[44]....
        /*0520*/ 	.word	0xffffffff


	//   ....[45]....
        /*0524*/ 	.word	0xffffffff


	//   ....[46]....
        /*0528*/ 	.word	0xffffffff


	//   ....[47]....
        /*052c*/ 	.word	0xffffffff


	//   ....[48]....
        /*0530*/ 	.word	0xffffffff


	//   ....[49]....
        /*0534*/ 	.word	0xffffffff


	//   ....[50]....
        /*0538*/ 	.word	0xffffffff


	//   ....[51]....
        /*053c*/ 	.word	0xffffffff


	//   ....[52]....
        /*0540*/ 	.word	0xffffffff


	//   ....[53]....
        /*0544*/ 	.word	0xffffffff


	//   ....[54]....
        /*0548*/ 	.word	0xffffffff


	//   ....[55]....
        /*054c*/ 	.word	0xffffffff


	//   ....[56]....
        /*0550*/ 	.word	0xffffffff


	//   ....[57]....
        /*0554*/ 	.word	0xffffffff


	//   ....[58]....
        /*0558*/ 	.word	0xffffffff


	//   ....[59]....
        /*055c*/ 	.word	0xffffffff


	//   ....[60]....
        /*0560*/ 	.word	0xffffffff


	//   ....[61]....
        /*0564*/ 	.word	0xffffffff


	//   ....[62]....
        /*0568*/ 	.word	0xffffffff


	//   ....[63]....
        /*056c*/ 	.word	0xffffffff


	//   ....[64]....
        /*0570*/ 	.word	0xffffffff


	//   ....[65]....
        /*0574*/ 	.word	0xffffffff


	//   ....[66]....
        /*0578*/ 	.word	0xffffffff


	//   ....[67]....
        /*057c*/ 	.word	0xffffffff


	//   ....[68]....
        /*0580*/ 	.word	0xffffffff


	//   ....[69]....
        /*0584*/ 	.word	0xffffffff


	//   ....[70]....
        /*0588*/ 	.word	0xffffffff


	//   ....[71]....
        /*058c*/ 	.word	0xffffffff


	//   ....[72]....
        /*0590*/ 	.word	0xffffffff


	//   ....[73]....
        /*0594*/ 	.word	0xffffffff


	//   ....[74]....
        /*0598*/ 	.word	0xffffffff


	//   ....[75]....
        /*059c*/ 	.word	0xffffffff


	//   ....[76]....
        /*05a0*/ 	.word	0xffffffff


	//   ....[77]....
        /*05a4*/ 	.word	0xffffffff


	//   ....[78]....
        /*05a8*/ 	.word	0xffffffff


	//   ....[79]....
        /*05ac*/ 	.word	0xffffffff


	//   ....[80]....
        /*05b0*/ 	.word	0xffffffff


	//   ....[81]....
        /*05b4*/ 	.word	0xffffffff


	//   ....[82]....
        /*05b8*/ 	.word	0xffffffff


	//   ....[83]....
        /*05bc*/ 	.word	0xffffffff


	//   ....[84]....
        /*05c0*/ 	.word	0xffffffff


	//   ....[85]....
        /*05c4*/ 	.word	0xffffffff


	//   ....[86]....
        /*05c8*/ 	.word	0xffffffff


	//   ....[87]....
        /*05cc*/ 	.word	0xffffffff


	//   ....[88]....
        /*05d0*/ 	.word	0xffffffff


	//   ....[89]....
        /*05d4*/ 	.word	0xffffffff


	//   ....[90]....
        /*05d8*/ 	.word	0xffffffff


	//   ....[91]....
        /*05dc*/ 	.word	0xffffffff


	//   ....[92]....
        /*05e0*/ 	.word	0xffffffff


	//   ....[93]....
        /*05e4*/ 	.word	0xffffffff


	//   ....[94]....
        /*05e8*/ 	.word	0xffffffff


	//   ....[95]....
        /*05ec*/ 	.word	0xffffffff


	//   ....[96]....
        /*05f0*/ 	.word	0xffffffff


	//   ....[97]....
        /*05f4*/ 	.word	0x0500000f


	//   ....[98]....
        /*05f8*/ 	.word	0x0500000f


	//   ....[99]....
        /*05fc*/ 	.word	0x0500000f


	//   ....[100]....
        /*0600*/ 	.word	0x0500000f


	//   ....[101]....
        /*0604*/ 	.word	0x0500000f


	//   ....[102]....
        /*0608*/ 	.word	0x0500000f


	//   ....[103]....
        /*060c*/ 	.word	0x0500000f


	//   ....[104]....
        /*0610*/ 	.word	0x0500000f


	//   ....[105]....
        /*0614*/ 	.word	0x0500000f


	//   ....[106]....
        /*0618*/ 	.word	0x0500000f


	//   ....[107]....
        /*061c*/ 	.word	0x0500000f


	//   ....[108]....
        /*0620*/ 	.word	0x0500000f


	//   ....[109]....
        /*0624*/ 	.word	0x0500000f


	//   ....[110]....
        /*0628*/ 	.word	0x0500000f


	//   ....[111]....
        /*062c*/ 	.word	0x0500000f


	//   ....[112]....
        /*0630*/ 	.word	0x0500000f


	//   ....[113]....
        /*0634*/ 	.word	0x0500000f


	//   ....[114]....
        /*0638*/ 	.word	0x0500000f


	//   ....[115]....
        /*063c*/ 	.word	0x0500000f


	//   ....[116]....
        /*0640*/ 	.word	0x0500000f


	//   ....[117]....
        /*0644*/ 	.word	0x0500000f


	//   ....[118]....
        /*0648*/ 	.word	0x0500000f


	//   ....[119]....
        /*064c*/ 	.word	0x0500000f


	//   ....[120]....
        /*0650*/ 	.word	0x0500000f


	//   ....[121]....
        /*0654*/ 	.word	0x0500000f


	//   ....[122]....
        /*0658*/ 	.word	0x0500000f


	//   ....[123]....
        /*065c*/ 	.word	0x0500000f


	//   ....[124]....
        /*0660*/ 	.word	0x0500000f


	//   ....[125]....
        /*0664*/ 	.word	0x0500000f


	//   ....[126]....
        /*0668*/ 	.word	0x0500000f


	//   ....[127]....
        /*066c*/ 	.word	0x0500000f


	//   ....[128]....
        /*0670*/ 	.word	0x0500000f


	//   ....[129]....
        /*0674*/ 	.word	0x0500000f


	//   ....[130]....
        /*0678*/ 	.word	0x0500000f


	//   ....[131]....
        /*067c*/ 	.word	0x0500000f


	//   ....[132]....
        /*0680*/ 	.word	0x0500000f


	//----- nvinfo : EIATTR_COOP_GROUP_INSTR_OFFSETS
	.align		4
.L_203:
        /*0684*/ 	.byte	0x04, 0x28
        /*0686*/ 	.short	(.L_205 - .L_204)


	//   ....[0]....
.L_204:
        /*0688*/ 	.word	0x00000070


	//   ....[1]....
        /*068c*/ 	.word	0x00000140


	//   ....[2]....
        /*0690*/ 	.word	0x00000190


	//   ....[3]....
        /*0694*/ 	.word	0x000003c0


	//   ....[4]....
        /*0698*/ 	.word	0x00000520


	//   ....[5]....
        /*069c*/ 	.word	0x00000640


	//   ....[6]....
        /*06a0*/ 	.word	0x000007a0


	//   ....[7]....
        /*06a4*/ 	.word	0x00001cf0


	//   ....[8]....
        /*06a8*/ 	.word	0x000028b0


	//   ....[9]....
        /*06ac*/ 	.word	0x00002900


	//   ....[10]....
        /*06b0*/ 	.word	0x00002d20


	//   ....[11]....
        /*06b4*/ 	.word	0x00002d80


	//   ....[12]....
        /*06b8*/ 	.word	0x00003e40


	//   ....[13]....
        /*06bc*/ 	.word	0x00003e60


	//   ....[14]....
        /*06c0*/ 	.word	0x00004610


	//   ....[15]....
        /*06c4*/ 	.word	0x000046c0


	//   ....[16]....
        /*06c8*/ 	.word	0x00005700


	//   ....[17]....
        /*06cc*/ 	.word	0x00005770


	//   ....[18]....
        /*06d0*/ 	.word	0x000057d0


	//   ....[19]....
        /*06d4*/ 	.word	0x000057f0


	//   ....[20]....
        /*06d8*/ 	.word	0x000072f0


	//   ....[21]....
        /*06dc*/ 	.word	0x00007300


	//   ....[22]....
        /*06e0*/ 	.word	0x00007310


	//   ....[23]....
        /*06e4*/ 	.word	0x00007320


	//   ....[24]....
        /*06e8*/ 	.word	0x00007de0


	//   ....[25]....
        /*06ec*/ 	.word	0x00007e00


	//   ....[26]....
        /*06f0*/ 	.word	0x00007fb0


	//   ....[27]....
        /*06f4*/ 	.word	0x00007fd0


	//   ....[28]....
        /*06f8*/ 	.word	0x00008110


	//   ....[29]....
        /*06fc*/ 	.word	0x00008130


	//   ....[30]....
        /*0700*/ 	.word	0x00008280


	//   ....[31]....
        /*0704*/ 	.word	0x000082a0


	//   ....[32]....
        /*0708*/ 	.word	0x000087e0


	//   ....[33]....
        /*070c*/ 	.word	0x000087f0


	//   ....[34]....
        /*0710*/ 	.word	0x000090a0


	//   ....[35]....
        /*0714*/ 	.word	0x000090b0


	//   ....[36]....
        /*0718*/ 	.word	0x0000a310


	//   ....[37]....
        /*071c*/ 	.word	0x0000a340


	//   ....[38]....
        /*0720*/ 	.word	0x0000a4b0


	//   ....[39]....
        /*0724*/ 	.word	0x0000a4d0


	//   ....[40]....
        /*0728*/ 	.word	0x0000a610


	//   ....[41]....
        /*072c*/ 	.word	0x0000a630


	//   ....[42]....
        /*0730*/ 	.word	0x0000a780


	//   ....[43]....
        /*0734*/ 	.word	0x0000a7a0


	//   ....[44]....
        /*0738*/ 	.word	0x0000a970


	//   ....[45]....
        /*073c*/ 	.word	0x0000ab90


	//   ....[46]....
        /*0740*/ 	.word	0x0000abc0


	//   ....[47]....
        /*0744*/ 	.word	0x0000abf0


	//   ....[48]....
        /*0748*/ 	.word	0x0000ac20


	//   ....[49]....
        /*074c*/ 	.word	0x0000ac50


	//   ....[50]....
        /*0750*/ 	.word	0x0000ac80


	//   ....[51]....
        /*0754*/ 	.word	0x0000ae20


	//   ....[52]....
        /*0758*/ 	.word	0x0000ae50


	//   ....[53]....
        /*075c*/ 	.word	0x0000ae80


	//   ....[54]....
        /*0760*/ 	.word	0x0000aeb0


	//   ....[55]....
        /*0764*/ 	.word	0x0000aee0


	//   ....[56]....
        /*0768*/ 	.word	0x0000af10


	//   ....[57]....
        /*076c*/ 	.word	0x0000afa0


	//   ....[58]....
        /*0770*/ 	.word	0x0000afd0


	//   ....[59]....
        /*0774*/ 	.word	0x0000afe0


	//   ....[60]....
        /*0778*/ 	.word	0x0000b090


	//   ....[61]....
        /*077c*/ 	.word	0x0000c530


	//   ....[62]....
        /*0780*/ 	.word	0x0000cfe0


	//   ....[63]....
        /*0784*/ 	.word	0x0000d020


	//   ....[64]....
        /*0788*/ 	.word	0x0000d0c0


	//   ....[65]....
        /*078c*/ 	.word	0x0000d0d0


	//   ....[66]....
        /*0790*/ 	.word	0x0000d150


	//   ....[67]....
        /*0794*/ 	.word	0x0000d160


	//   ....[68]....
        /*0798*/ 	.word	0x0000d1e0


	//   ....[69]....
        /*079c*/ 	.word	0x0000d1f0


	//   ....[70]....
        /*07a0*/ 	.word	0x0000d270


	//   ....[71]....
        /*07a4*/ 	.word	0x0000d280


	//   ....[72]....
        /*07a8*/ 	.word	0x0000d300


	//   ....[73]....
        /*07ac*/ 	.word	0x0000d310


	//   ....[74]....
        /*07b0*/ 	.word	0x0000d390


	//   ....[75]....
        /*07b4*/ 	.word	0x0000d3a0


	//   ....[76]....
        /*07b8*/ 	.word	0x0000d3f0


	//   ....[77]....
        /*07bc*/ 	.word	0x0000d410


	//   ....[78]....
        /*07c0*/ 	.word	0x0000fee0


	//   ....[79]....
        /*07c4*/ 	.word	0x0000ff10


	//   ....[80]....
        /*07c8*/ 	.word	0x0000ff70


	//   ....[81]....
        /*07cc*/ 	.word	0x0000ffa0


	//   ....[82]....
        /*07d0*/ 	.word	0x0000ffd0


	//   ....[83]....
        /*07d4*/ 	.word	0x00010000


	//   ....[84]....
        /*07d8*/ 	.word	0x00010030


	//   ....[85]....
        /*07dc*/ 	.word	0x00010060


	//   ....[86]....
        /*07e0*/ 	.word	0x00010220


	//   ....[87]....
        /*07e4*/ 	.word	0x00010250


	//   ....[88]....
        /*07e8*/ 	.word	0x00010280


	//   ....[89]....
        /*07ec*/ 	.word	0x000102b0


	//   ....[90]....
        /*07f0*/ 	.word	0x000102e0


	//   ....[91]....
        /*07f4*/ 	.word	0x00010310


	//   ....[92]....
        /*07f8*/ 	.word	0x000103d0


	//   ....[93]....
        /*07fc*/ 	.word	0x000103f0


	//   ....[94]....
        /*0800*/ 	.word	0x00010400


	//   ....[95]....
        /*0804*/ 	.word	0x00010460


	//   ....[96]....
        /*0808*/ 	.word	0x00010b70


	//   ....[97]....
        /*080c*/ 	.word	0x00011050


	//   ....[98]....
        /*0810*/ 	.word	0x00011230


	//   ....[99]....
        /*0814*/ 	.word	0x00011280


	//   ....[100]....
        /*0818*/ 	.word	0x000112e0


	//   ....[101]....
        /*081c*/ 	.word	0x000113d0


	//   ....[102]....
        /*0820*/ 	.word	0x00011430


	//   ....[103]....
        /*0824*/ 	.word	0x00011520


	//   ....[104]....
        /*0828*/ 	.word	0x00011580


	//   ....[105]....
        /*082c*/ 	.word	0x00011670


	//   ....[106]....
        /*0830*/ 	.word	0x000116d0


	//   ....[107]....
        /*0834*/ 	.word	0x000117c0


	//   ....[108]....
        /*0838*/ 	.word	0x00011820


	//   ....[109]....
        /*083c*/ 	.word	0x00011910


	//   ....[110]....
        /*0840*/ 	.word	0x00011970


	//   ....[111]....
        /*0844*/ 	.word	0x00011a40


	//   ....[112]....
        /*0848*/ 	.word	0x00011ac0


	//   ....[113]....
        /*084c*/ 	.word	0x00011b90


	//   ....[114]....
        /*0850*/ 	.word	0x00011ec0


	//   ....[115]....
        /*0854*/ 	.word	0x00011f60


	//   ....[116]....
        /*0858*/ 	.word	0x000120f0


	//   ....[117]....
        /*085c*/ 	.word	0x00012160


	//   ....[118]....
        /*0860*/ 	.word	0x000121d0


	//   ....[119]....
        /*0864*/ 	.word	0x00012240


	//   ....[120]....
        /*0868*/ 	.word	0x000122b0


	//   ....[121]....
        /*086c*/ 	.word	0x00012330


	//   ....[122]....
        /*0870*/ 	.word	0x000123c0


	//   ....[123]....
        /*0874*/ 	.word	0x00012460


	//   ....[124]....
        /*0878*/ 	.word	0x000124d0


	//   ....[125]....
        /*087c*/ 	.word	0x00012540


	//   ....[126]....
        /*0880*/ 	.word	0x000125b0


	//   ....[127]....
        /*0884*/ 	.word	0x00012630


	//   ....[128]....
        /*0888*/ 	.word	0x000126a0


	//   ....[129]....
        /*088c*/ 	.word	0x00012740


	//   ....[130]....
        /*0890*/ 	.word	0x00012790


	//   ....[131]....
        /*0894*/ 	.word	0x00012820


	//   ....[132]....
        /*0898*/ 	.word	0x00012950


	//----- nvinfo : EIATTR_REG_RECONFIG
	.align		4
.L_205:
        /*089c*/ 	.byte	0x01, 0x54
	.zero		2


	//----- nvinfo : EIATTR_SYSCALL_OFFSETS
	.align		4
        /*08a0*/ 	.byte	0x04, 0x46
        /*08a2*/ 	.short	(.L_207 - .L_206)


	//   ....[0]....
.L_206:
        /*08a4*/ 	.word	0x00001e70


	//   ....[1]....
        /*08a8*/ 	.word	0x0000c150


	//   ....[2]....
        /*08ac*/ 	.word	0x0000c2a0


	//   ....[3]....
        /*08b0*/ 	.word	0x0000c3a0


	//   ....[4]....
        /*08b4*/ 	.word	0x0000cc20


	//----- nvinfo : EIATTR_MBARRIER_INSTR_OFFSETS
	.align		4
.L_207:
        /*08b8*/ 	.byte	0x04, 0x39
        /*08ba*/ 	.short	(.L_209 - .L_208)


	//   ....[0]....
.L_208:
        /*08bc*/ 	.word	0x00000270
        /*08c0*/ 	.word	0x000000ff
        /*08c4*/ 	.word	0x00022800
        /*08c8*/ 	.short	0x0100
        /*08ca*/ 	.byte	0x08
	.zero		1


	//   ....[1]....
        /*08cc*/ 	.word	0x00000280
        /*08d0*/ 	.word	0x000000ff
        /*08d4*/ 	.word	0x00022820
        /*08d8*/ 	.short	0x0100
        /*08da*/ 	.byte	0x08
	.zero		1


	//   ....[2]....
        /*08dc*/ 	.word	0x00000370
        /*08e0*/ 	.word	0x000000ff
        /*08e4*/ 	.word	0x00022830
        /*08e8*/ 	.short	0x0100
        /*08ea*/ 	.byte	0x08
	.zero		1


	//   ....[3]....
        /*08ec*/ 	.word	0x00000380
        /*08f0*/ 	.word	0x000000ff
        /*08f4*/ 	.word	0x00022840
        /*08f8*/ 	.short	0x0100
        /*08fa*/ 	.byte	0x08
	.zero		1


	//   ....[4]....
        /*08fc*/ 	.word	0x00000390
        /*0900*/ 	.word	0x000000ff
        /*0904*/ 	.word	0x00022838
        /*0908*/ 	.short	0x0100
        /*090a*/ 	.byte	0x08
	.zero		1


	//   ....[5]....
        /*090c*/ 	.word	0x000003a0
        /*0910*/ 	.word	0x000000ff
        /*0914*/ 	.word	0x00022848
        /*0918*/ 	.short	0x0100
        /*091a*/ 	.byte	0x08
	.zero		1


	//   ....[6]....
        /*091c*/ 	.word	0x000004d0
        /*0920*/ 	.word	0x000000ff
        /*0924*/ 	.word	0x00022850
        /*0928*/ 	.short	0x0100
        /*092a*/ 	.byte	0x08
	.zero		1


	//   ....[7]....
        /*092c*/ 	.word	0x000004e0
        /*0930*/ 	.word	0x000000ff
        /*0934*/ 	.word	0x00022860
        /*0938*/ 	.short	0x0100
        /*093a*/ 	.byte	0x08
	.zero		1


	//   ....[8]....
        /*093c*/ 	.word	0x000004f0
        /*0940*/ 	.word	0x000000ff
        /*0944*/ 	.word	0x00022858
        /*0948*/ 	.short	0x0100
        /*094a*/ 	.byte	0x08
	.zero		1


	//   ....[9]....
        /*094c*/ 	.word	0x00000500
        /*0950*/ 	.word	0x000000ff
        /*0954*/ 	.word	0x00022868
        /*0958*/ 	.short	0x0100
        /*095a*/ 	.byte	0x08
	.zero		1


	//   ....[10]....
        /*095c*/ 	.word	0x000005f0
        /*0960*/ 	.word	0x000000ff
        /*0964*/ 	.word	0x00022870
        /*0968*/ 	.short	0x0100
        /*096a*/ 	.byte	0x06
	.zero		1


	//   ....[11]....
        /*096c*/ 	.word	0x00000600
        /*0970*/ 	.word	0x000000ff
        /*0974*/ 	.word	0x00022880
        /*0978*/ 	.short	0x0100
        /*097a*/ 	.byte	0x06
	.zero		1


	//   ....[12]....
        /*097c*/ 	.word	0x00000610
        /*0980*/ 	.word	0x000000ff
        /*0984*/ 	.word	0x00022878
        /*0988*/ 	.short	0x0100
        /*098a*/ 	.byte	0x06
	.zero		1


	//   ....[13]....
        /*098c*/ 	.word	0x00000620
        /*0990*/ 	.word	0x000000ff
        /*0994*/ 	.word	0x00022888
        /*0998*/ 	.short	0x0100
        /*099a*/ 	.byte	0x06
	.zero		1


	//   ....[14]....
        /*099c*/ 	.word	0x00000750
        /*09a0*/ 	.word	0x000000ff
        /*09a4*/ 	.word	0x00022890
        /*09a8*/ 	.short	0x0100
        /*09aa*/ 	.byte	0x08
	.zero		1


	//   ....[15]....
        /*09ac*/ 	.word	0x00000760
        /*09b0*/ 	.word	0x000000ff
        /*09b4*/ 	.word	0x000228a0
        /*09b8*/ 	.short	0x0100
        /*09ba*/ 	.byte	0x08
	.zero		1


	//   ....[16]....
        /*09bc*/ 	.word	0x00000770
        /*09c0*/ 	.word	0x000000ff
        /*09c4*/ 	.word	0x00022898
        /*09c8*/ 	.short	0x0100
        /*09ca*/ 	.byte	0x08
	.zero		1


	//   ....[17]....
        /*09cc*/ 	.word	0x00000780
        /*09d0*/ 	.word	0x000000ff
        /*09d4*/ 	.word	0x000228a8
        /*09d8*/ 	.short	0x0100
        /*09da*/ 	.byte	0x08
	.zero		1


	//   ....[18]....
        /*09dc*/ 	.word	0x000008b0
        /*09e0*/ 	.word	0x000000ff
        /*09e4*/ 	.word	0x000228b0
        /*09e8*/ 	.short	0x0100
        /*09ea*/ 	.byte	0x08
	.zero		1


	//   ....[19]....
        /*09ec*/ 	.word	0x000008c0
        /*09f0*/ 	.word	0x000000ff
        /*09f4*/ 	.word	0x000228c0
        /*09f8*/ 	.short	0x0100
        /*09fa*/ 	.byte	0x08
	.zero		1


	//   ....[20]....
        /*09fc*/ 	.word	0x000008d0
        /*0a00*/ 	.word	0x000000ff
        /*0a04*/ 	.word	0x000228b8
        /*0a08*/ 	.short	0x0100
        /*0a0a*/ 	.byte	0x08
	.zero		1


	//   ....[21]....
        /*0a0c*/ 	.word	0x000008e0
        /*0a10*/ 	.word	0x000000ff
        /*0a14*/ 	.word	0x000228c8
        /*0a18*/ 	.short	0x0100
        /*0a1a*/ 	.byte	0x08
	.zero		1


	//   ....[22]....
        /*0a1c*/ 	.word	0x00001f20
        /*0a20*/ 	.word	0x00000006
        /*0a24*/ 	.word	0x00022800
        /*0a28*/ 	.short	0x010a
        /*0a2a*/ 	.byte	0x3f
	.zero		1


	//   ....[23]....
        /*0a2c*/ 	.word	0x00001ff0
        /*0a30*/ 	.word	0x000000ff
        /*0a34*/ 	.word	0x00022830
        /*0a38*/ 	.short	0x010a
        /*0a3a*/ 	.byte	0x16
	.zero		1


	//   ....[24]....
        /*0a3c*/ 	.word	0x00002030
        /*0a40*/ 	.word	0x000000ff
        /*0a44*/ 	.word	0x00022830
        /*0a48*/ 	.short	0x010a
        /*0a4a*/ 	.byte	0x16
	.zero		1


	//   ....[25]....
        /*0a4c*/ 	.word	0x00003200
        /*0a50*/ 	.word	0x00000004
        /*0a54*/ 	.word	0x00000000
        /*0a58*/ 	.short	0x0101
        /*0a5a*/ 	.byte	0x3f
	.zero		1


	//   ....[26]....
        /*0a5c*/ 	.word	0x00003630
        /*0a60*/ 	.word	0x000000ff
        /*0a64*/ 	.word	0x00022850
        /*0a68*/ 	.short	0x010a
        /*0a6a*/ 	.byte	0x16
	.zero		1


	//   ....[27]....
        /*0a6c*/ 	.word	0x00003670
        /*0a70*/ 	.word	0x000000ff
        /*0a74*/ 	.word	0x00022850
        /*0a78*/ 	.short	0x010a
        /*0a7a*/ 	.byte	0x16
	.zero		1


	//   ....[28]....
        /*0a7c*/ 	.word	0x00003960
        /*0a80*/ 	.word	0x000000ff
        /*0a84*/ 	.word	0x00000000
        /*0a88*/ 	.short	0x0101
        /*0a8a*/ 	.byte	0x16
	.zero		1


	//   ....[29]....
        /*0a8c*/ 	.word	0x00003ae0
        /*0a90*/ 	.word	0x000000ff
        /*0a94*/ 	.word	0x00022830
        /*0a98*/ 	.short	0x010a
        /*0a9a*/ 	.byte	0x18
	.zero		1


	//   ....[30]....
        /*0a9c*/ 	.word	0x00003b20
        /*0aa0*/ 	.word	0x000000ff
        /*0aa4*/ 	.word	0x00022830
        /*0aa8*/ 	.short	0x010a
        /*0aaa*/ 	.byte	0x18
	.zero		1


	//   ....[31]....
        /*0aac*/ 	.word	0x00004a30
        /*0ab0*/ 	.word	0x0000000c
        /*0ab4*/ 	.word	0x00000000
        /*0ab8*/ 	.short	0x0101
        /*0aba*/ 	.byte	0x3f
	.zero		1


	//   ....[32]....
        /*0abc*/ 	.word	0x000053b0
        /*0ac0*/ 	.word	0x000000ff
        /*0ac4*/ 	.word	0x00022850
        /*0ac8*/ 	.short	0x010a
        /*0aca*/ 	.byte	0x18
	.zero		1


	//   ....[33]....
        /*0acc*/ 	.word	0x000053f0
        /*0ad0*/ 	.word	0x000000ff
        /*0ad4*/ 	.word	0x00022850
        /*0ad8*/ 	.short	0x010a
        /*0ada*/ 	.byte	0x18
	.zero		1


	//   ....[34]....
        /*0adc*/ 	.word	0x000056e0
        /*0ae0*/ 	.word	0x00000009
        /*0ae4*/ 	.word	0x00000000
        /*0ae8*/ 	.short	0x0101
        /*0aea*/ 	.byte	0x3f
	.zero		1


	//   ....[35]....
        /*0aec*/ 	.word	0x00007e10
        /*0af0*/ 	.word	0x000000ff
        /*0af4*/ 	.word	0x00000000
        /*0af8*/ 	.short	0x0101
        /*0afa*/ 	.byte	0x08
	.zero		1


	//   ....[36]....
        /*0afc*/ 	.word	0x00008620
        /*0b00*/ 	.word	0x000000ff
        /*0b04*/ 	.word	0x00000000
        /*0b08*/ 	.short	0x0101
        /*0b0a*/ 	.byte	0x08
	.zero		1


	//   ....[37]....
        /*0b0c*/ 	.word	0x0000c780
        /*0b10*/ 	.word	0x00000000
        /*0b14*/ 	.word	0x00022840
        /*0b18*/ 	.short	0x010a
        /*0b1a*/ 	.byte	0x3f
	.zero		1


	//   ....[38]....
        /*0b1c*/ 	.word	0x0000d4b0
        /*0b20*/ 	.word	0x00000012
        /*0b24*/ 	.word	0x00022800
        /*0b28*/ 	.short	0x0107
        /*0b2a*/ 	.byte	0x3f
	.zero		1


	//   ....[39]....
        /*0b2c*/ 	.word	0x0000d5a0
        /*0b30*/ 	.word	0x00000012
        /*0b34*/ 	.word	0x00022800
        /*0b38*/ 	.short	0x0101
        /*0b3a*/ 	.byte	0x3f
	.zero		1


	//   ....[40]....
        /*0b3c*/ 	.word	0x0000d5c0
        /*0b40*/ 	.word	0x00000012
        /*0b44*/ 	.word	0x00022820
        /*0b48*/ 	.short	0x010a
        /*0b4a*/ 	.byte	0x3f
	.zero		1


	//   ....[41]....
        /*0b4c*/ 	.word	0x0000d6a0
        /*0b50*/ 	.word	0x00000002
        /*0b54*/ 	.word	0x00022860
        /*0b58*/ 	.short	0x010a
        /*0b5a*/ 	.byte	0x3f
	.zero		1


	//   ....[42]....
        /*0b5c*/ 	.word	0x0000df50
        /*0b60*/ 	.word	0x00000003
        /*0b64*/ 	.word	0x00022840
        /*0b68*/ 	.short	0x010a
        /*0b6a*/ 	.byte	0x3f
	.zero		1


	//   ....[43]....
        /*0b6c*/ 	.word	0x0000e1a0
        /*0b70*/ 	.word	0x00000003
        /*0b74*/ 	.word	0x00022860
        /*0b78*/ 	.short	0x010a
        /*0b7a*/ 	.byte	0x3f
	.zero		1


	//   ....[44]....
        /*0b7c*/ 	.word	0x0000e990
        /*0b80*/ 	.word	0x00000004
        /*0b84*/ 	.word	0x00022840
        /*0b88*/ 	.short	0x010a
        /*0b8a*/ 	.byte	0x3f
	.zero		1


	//   ....[45]....
        /*0b8c*/ 	.word	0x0000ebe0
        /*0b90*/ 	.word	0x00000004
        /*0b94*/ 	.word	0x00022860
        /*0b98*/ 	.short	0x010a
        /*0b9a*/ 	.byte	0x3f
	.zero		1


	//   ....[46]....
        /*0b9c*/ 	.word	0x0000f360
        /*0ba0*/ 	.word	0x00000002
        /*0ba4*/ 	.word	0x00022840
        /*0ba8*/ 	.short	0x010a
        /*0baa*/ 	.byte	0x3f
	.zero		1


	//   ....[47]....
        /*0bac*/ 	.word	0x0000f5b0
        /*0bb0*/ 	.word	0x00000002
        /*0bb4*/ 	.word	0x00022860
        /*0bb8*/ 	.short	0x010a
        /*0bba*/ 	.byte	0x3f
	.zero		1


	//   ....[48]....
        /*0bbc*/ 	.word	0x00010af0
        /*0bc0*/ 	.word	0x00000000
        /*0bc4*/ 	.word	0x00022820
        /*0bc8*/ 	.short	0x010a
        /*0bca*/ 	.byte	0x3f
	.zero		1


	//   ....[49]....
        /*0bcc*/ 	.word	0x00010ce0
        /*0bd0*/ 	.word	0x00000006
        /*0bd4*/ 	.word	0x00000000
        /*0bd8*/ 	.short	0x010a
        /*0bda*/ 	.byte	0x3f
	.zero		1


	//   ....[50]....
        /*0bdc*/ 	.word	0x00010d10
        /*0be0*/ 	.word	0x00000007
        /*0be4*/ 	.word	0x00000000
        /*0be8*/ 	.short	0x010a
        /*0bea*/ 	.byte	0x3f
	.zero		1


	//   ....[51]....
        /*0bec*/ 	.word	0x00010d70
        /*0bf0*/ 	.word	0x00000004
        /*0bf4*/ 	.word	0x00000000
        /*0bf8*/ 	.short	0x010a
        /*0bfa*/ 	.byte	0x3f
	.zero		1


	//   ....[52]....
        /*0bfc*/ 	.word	0x00010da0
        /*0c00*/ 	.word	0x00000003
        /*0c04*/ 	.word	0x00000000
        /*0c08*/ 	.short	0x010a
        /*0c0a*/ 	.byte	0x3f
	.zero		1


	//   ....[53]....
        /*0c0c*/ 	.word	0x00010e00
        /*0c10*/ 	.word	0x00000006
        /*0c14*/ 	.word	0x00022800
        /*0c18*/ 	.short	0x010a
        /*0c1a*/ 	.byte	0x3f
	.zero		1


	//   ....[54]....
        /*0c1c*/ 	.word	0x00010e60
        /*0c20*/ 	.word	0x00000003
        /*0c24*/ 	.word	0x00022830
        /*0c28*/ 	.short	0x010a
        /*0c2a*/ 	.byte	0x3f
	.zero		1


	//   ....[55]....
        /*0c2c*/ 	.word	0x00010ec0
        /*0c30*/ 	.word	0x00000009
        /*0c34*/ 	.word	0x00022850
        /*0c38*/ 	.short	0x010a
        /*0c3a*/ 	.byte	0x3f
	.zero		1


	//   ....[56]....
        /*0c3c*/ 	.word	0x00010f20
        /*0c40*/ 	.word	0x00000003
        /*0c44*/ 	.word	0x00022830
        /*0c48*/ 	.short	0x010a
        /*0c4a*/ 	.byte	0x3f
	.zero		1


	//   ....[57]....
        /*0c4c*/ 	.word	0x00010f70
        /*0c50*/ 	.word	0x00000009
        /*0c54*/ 	.word	0x00022850
        /*0c58*/ 	.short	0x010a
        /*0c5a*/ 	.byte	0x3f
	.zero		1


	//   ....[58]....
        /*0c5c*/ 	.word	0x00011110
        /*0c60*/ 	.word	0x00000000
        /*0c64*/ 	.word	0x00022840
        /*0c68*/ 	.short	0x010a
        /*0c6a*/ 	.byte	0x3f
	.zero		1


	//   ....[59]....
        /*0c6c*/ 	.word	0x00011bd0
        /*0c70*/ 	.word	0x00000012
        /*0c74*/ 	.word	0x00022820
        /*0c78*/ 	.short	0x010a
        /*0c7a*/ 	.byte	0x3f
	.zero		1


	//   ....[60]....
        /*0c7c*/ 	.word	0x00011c20
        /*0c80*/ 	.word	0x00000002
        /*0c84*/ 	.word	0x00022860
        /*0c88*/ 	.short	0x010a
        /*0c8a*/ 	.byte	0x3f
	.zero		1


	//   ....[61]....
        /*0c8c*/ 	.word	0x00011c70
        /*0c90*/ 	.word	0x00000003
        /*0c94*/ 	.word	0x00022840
        /*0c98*/ 	.short	0x010a
        /*0c9a*/ 	.byte	0x3f
	.zero		1


	//   ....[62]....
        /*0c9c*/ 	.word	0x00011cc0
        /*0ca0*/ 	.word	0x00000003
        /*0ca4*/ 	.word	0x00022860
        /*0ca8*/ 	.short	0x010a
        /*0caa*/ 	.byte	0x3f
	.zero		1


	//   ....[63]....
        /*0cac*/ 	.word	0x00011d10
        /*0cb0*/ 	.word	0x00000004
        /*0cb4*/ 	.word	0x00022840
        /*0cb8*/ 	.short	0x010a
        /*0cba*/ 	.byte	0x3f
	.zero		1


	//   ....[64]....
        /*0cbc*/ 	.word	0x00011d60
        /*0cc0*/ 	.word	0x00000004
        /*0cc4*/ 	.word	0x00022860
        /*0cc8*/ 	.short	0x010a
        /*0cca*/ 	.byte	0x3f
	.zero		1


	//   ....[65]....
        /*0ccc*/ 	.word	0x00011db0
        /*0cd0*/ 	.word	0x00000002
        /*0cd4*/ 	.word	0x00022840
        /*0cd8*/ 	.short	0x010a
        /*0cda*/ 	.byte	0x3f
	.zero		1


	//   ....[66]....
        /*0cdc*/ 	.word	0x00011e00
        /*0ce0*/ 	.word	0x00000002
        /*0ce4*/ 	.word	0x00022860
        /*0ce8*/ 	.short	0x010a
        /*0cea*/ 	.byte	0x3f
	.zero		1


	//   ....[67]....
        /*0cec*/ 	.word	0x00012870
        /*0cf0*/ 	.word	0x00000000
        /*0cf4*/ 	.word	0x00022820
        /*0cf8*/ 	.short	0x010a
        /*0cfa*/ 	.byte	0x3f
	.zero		1


	//   ....[68]....
        /*0cfc*/ 	.word	0x00012a10
        /*0d00*/ 	.word	0x00000006
        /*0d04*/ 	.word	0x00000000
        /*0d08*/ 	.short	0x010a
        /*0d0a*/ 	.byte	0x3f
	.zero		1


	//   ....[69]....
        /*0d0c*/ 	.word	0x00012a60
        /*0d10*/ 	.word	0x00000007
        /*0d14*/ 	.word	0x00000000
        /*0d18*/ 	.short	0x010a
        /*0d1a*/ 	.byte	0x3f
	.zero		1


	//   ....[70]....
        /*0d1c*/ 	.word	0x00012ab0
        /*0d20*/ 	.word	0x00000004
        /*0d24*/ 	.word	0x00000000
        /*0d28*/ 	.short	0x010a
        /*0d2a*/ 	.byte	0x3f
	.zero		1


	//----- nvinfo : EIATTR_NUM_MBARRIERS
	.align		4
.L_209:
        /*0d2c*/ 	.byte	0x03, 0x38
        /*0d2e*/ 	.short	0x0016


	//----- nvinfo : EIATTR_EXIT_INSTR_OFFSETS
	.align		4
        /*0d30*/ 	.byte	0x04, 0x1c
        /*0d32*/ 	.short	(.L_211 - .L_210)


	//   ....[0]....
.L_210:
        /*0d34*/ 	.word	0x00000a70


	//   ....[1]....
        /*0d38*/ 	.word	0x0000a920


	//   ....[2]....
        /*0d3c*/ 	.word	0x00010df0


	//----- nvinfo : EIATTR_MAX_THREADS
	.align		4
.L_211:
        /*0d40*/ 	.byte	0x04, 0x05
        /*0d42*/ 	.short	(.L_213 - .L_212)
.L_212:
        /*0d44*/ 	.word	0x00000180
        /*0d48*/ 	.word	0x00000001
        /*0d4c*/ 	.word	0x00000001


	//----- nvinfo : EIATTR_CRS_STACK_SIZE
	.align		4
.L_213:
        /*0d50*/ 	.byte	0x04, 0x1e
        /*0d52*/ 	.short	(.L_215 - .L_214)
.L_214:
        /*0d54*/ 	.word	0x00000000


	//----- nvinfo : EIATTR_CBANK_PARAM_SIZE
	.align		4
.L_215:
        /*0d58*/ 	.byte	0x03, 0x19
        /*0d5a*/ 	.short	0x0af0


	//----- nvinfo : EIATTR_PARAM_CBANK
	.align		4
        /*0d5c*/ 	.byte	0x04, 0x0a
        /*0d5e*/ 	.short	(.L_217 - .L_216)
	.align		4
.L_216:
        /*0d60*/ 	.word	index@(.nv.constant0._ZN7cutlass13device_kernelIN5flash11enable_sm90INS1_16FlashAttnFwdSm90INS1_25CollectiveMainloopFwdSm90ILi2EN4cute5tupleIJNS5_1CILi1EEES8_S8_EEENS6_IJNS7_ILi128EEENS7_ILi96EEENS7_ILi64EEEEEELi256ENS_6half_tEfNS_4arch4Sm90ELb0ELb0ELb0ELb1ELb0ELb0ELb0ELb1ELb0ELb1ELb1ELb0EEENS1_21CollectiveEpilogueFwdINS6_IJSA_NS7_ILi256EEESB_EEES9_SE_SG_Li256ELb1ELb1ELb1ELb0EEENS1_36VarlenDynamicPersistentTileSchedulerILi128ELi96ELi256ELi128ELb1ELb1ELb1ELb0ELb1ELb1EEEEEEEEEvNT_6ParamsE)
        /*0d64*/ 	.short	0x0210
        /*0d66*/ 	.short	0x0af0


	//----- nvinfo : EIATTR_SW_WAR
	.align		4
.L_217:
        /*0d68*/ 	.byte	0x04, 0x36
        /*0d6a*/ 	.short	(.L_219 - .L_218)
.L_218:
        /*0d6c*/ 	.word	0x00000008
.L_219:


//--------------------- .nv.info._ZN7cutlass13device_kernelIN5flash11enable_sm90INS1_16FlashAttnFwdSm90INS1_25CollectiveMainloopFwdSm90ILi2EN4cute5tupleIJNS5_1CILi1EEES8_S8_EEENS6_IJNS7_ILi128EEENS7_ILi96EEENS7_ILi64EEEEEELi256ENS_6half_tEfNS_4arch4Sm90ELb0ELb0ELb0ELb1ELb0ELb1ELb0ELb1ELb0ELb1ELb1ELb0EEENS1_21CollectiveEpilogueFwdINS6_IJSA_NS7_ILi256EEESB_EEES9_SE_SG_Li256ELb1ELb1ELb1ELb0EEENS1_36VarlenDynamicPersistentTileSchedulerILi128ELi96ELi256ELi128ELb1ELb1ELb1ELb0ELb1ELb1EEEEEEEEEvNT_6ParamsE --------------------------
	.section	.nv.info._ZN7cutlass13device_kernelIN5flash11enable_sm90INS1_16FlashAttnFwdSm90INS1_25CollectiveMainloopFwdSm90ILi2EN4cute5tupleIJNS5_1CILi1EEES8_S8_EEENS6_IJNS7_ILi128EEENS7_ILi96EEENS7_ILi64EEEEEELi256ENS_6half_tEfNS_4arch4Sm90ELb0ELb0ELb0ELb1ELb0ELb1ELb0ELb1ELb0ELb1ELb1ELb0EEENS1_21CollectiveEpilogueFwdINS6_IJSA_NS7_ILi256EEESB_EEES9_SE_SG_Li256ELb1ELb1ELb1ELb0EEENS1_36VarlenDynamicPersistentTileSchedulerILi128ELi96ELi256ELi128ELb1ELb1ELb1ELb0ELb1ELb1EEEEEEEEEvNT_6ParamsE,"",@"SHT_CUDA_INFO"
	.sectionflags	@""
	.align	4


	//----- nvinfo : EIATTR_CUDA_API_VERSION
	.align		4
        /*0000*/ 	.byte	0x04, 0x37
        /*0002*/ 	.short	(.L_221 - .L_220)
.L_220:
        /*0004*/ 	.word	0x00000082


	//----- nvinfo : EIATTR_KPARAM_INFO
	.align		4
.L_221:
        /*0008*/ 	.byte	0x04, 0x17
        /*000a*/ 	.short	(.L_223 - .L_222)
.L_222:
        /*000c*/ 	.word	0x00000000
        /*0010*/ 	.short	0x0000
        /*0012*/ 	.short	0x0070
        /*0014*/ 	.byte	0x00, 0xf0, 0x01, 0x2a


	//----- nvinfo : EIATTR_SPARSE_MMA_MASK
	.align		4
.L_223:
        /*0018*/ 	.byte	0x03, 0x50
        /*001a*/ 	.short	0x0000


	//----- nvinfo : EIATTR_MAXREG_COUNT
	.align		4
        /*001c*/ 	.byte	0x03, 0x1b
        /*001e*/ 	.short	0x00a8


	//----- nvinfo : EIATTR_NUM_BARRIERS
	.align		4
        /*0020*/ 	.byte	0x02, 0x4c
        /*0022*/ 	.byte	0x10
	.zero		1


	//----- nvinfo : EIATTR_EXTERNS
	.align		4
        /*0024*/ 	.byte	0x04, 0x0f
        /*0026*/ 	.short	(.L_225 - .L_224)


	//   ....[0]....
	.align		4
.L_224:
        /*0028*/ 	.word	index@(__assertfail)


	//----- nvinfo : EIATTR_ANNOTATIONS
	.align		4
.L_225:
        /*002c*/ 	.byte	0x04, 0x55
        /*002e*/ 	.short	(.L_227 - .L_226)


	//   ....[0]....
.L_226:
        /* <DEDUP_REMOVED lines=81> */


	//----- nvinfo : EIATTR_MERCURY_ISA_VERSION
	.align		4
.L_227:
        /*0530*/ 	.byte	0x03, 0x5f
        /*0532*/ 	.short	0x0101


	//----- nvinfo : EIATTR_UNUSED_LOAD_BYTE_OFFSET
	.align		4
        /*0534*/ 	.byte	0x04, 0x44
        /*0536*/ 	.short	(.L_229 - .L_228)


	//   ....[0]....
.L_228:
        /*0538*/ 	.word	0x00000ac0
        /*053c*/ 	.word	0x0000fff0


	//   ....[1]....
        /*0540*/ 	.word	0x0000ce40
        /*0544*/ 	.word	0x0000fff0


	//----- nvinfo : EIATTR_INT_WARP_WIDE_INSTR_OFFSETS
	.align		4
.L_229:
        /*0548*/ 	.byte	0x04, 0x31
        /*054a*/ 	.short	(.L_231 - .L_230)


	//   ....[0]....
.L_230:
        /*054c*/ 	.word	0x00000190


	//   ....[1]....
        /*0550*/ 	.word	0x000001d0


	//   ....[2]....
        /*0554*/ 	.word	0x00000240


	//   ....[3]....
        /*0558*/ 	.word	0x000149c0


	//   ....[4]....
        /*055c*/ 	.word	0x00014a50


	//   ....[5]....
        /*0560*/ 	.word	0x00018680


	//   ....[6]....
        /*0564*/ 	.word	0x00018710


	//----- nvinfo : EIATTR_COOP_GROUP_MASK_REGIDS
	.align		4
.L_231:
        /*0568*/ 	.byte	0x04, 0x29
        /*056a*/ 	.short	(.L_233 - .L_232)


	//   ....[0]....
.L_232:
        /*056c*/ 	.word	0xffffffff


	//   ....[1]....
        /*0570*/ 	.word	0xffffffff


	//   ....[2]....
        /*0574*/ 	.word	0xffffffff


	//   ....[3]....
        /*0578*/ 	.word	0xffffffff


	//   ....[4]....
        /*057c*/ 	.word	0xffffffff


	//   ....[5]....
        /*0580*/ 	.word	0xffffffff


	//   ....[6]....
        /*0584*/ 	.word	0xffffffff


	//   ....[7]....
        /*0588*/ 	.word	0xffffffff


	//   ....[8]....
        /*058c*/ 	.word	0xffffffff


	//   ....[9]....
        /*0590*/ 	.word	0xffffffff


	//   ....[10]....
        /*0594*/ 	.word	0xffffffff


	//   ....[11]....
        /*0598*/ 	.word	0xffffffff


	//   ....[12]....
        /*059c*/ 	.word	0xffffffff


	//   ....[13]....
        /*05a0*/ 	.word	0xffffffff


	//   ....[14]....
        /*05a4*/ 	.word	0xffffffff


	//   ....[15]....
        /*05a8*/ 	.word	0xffffffff


	//   ....[16]....
        /*05ac*/ 	.word	0xffffffff


	//   ....[17]....
        /*05b0*/ 	.word	0xffffffff


	//   ....[18]....
        /*05b4*/ 	.word	0xffffffff


	//   ....[19]....
        /*05b8*/ 	.word	0xffffffff


	//   ....[20]....
        /*05bc*/ 	.word	0xffffffff


	//   ....[21]....
        /*05c0*/ 	.word	0xffffffff


	//   ....[22]....
        /*05c4*/ 	.word	0xffffffff


	//   ....[23]....
        /*05c8*/ 	.word	0xffffffff


	//   ....[24]....
        /*05cc*/ 	.word	0xffffffff


	//   ....[25]....
        /*05d0*/ 	.word	0xffffffff


	//   ....[26]....
        /*05d4*/ 	.word	0xffffffff


	//   ....[27]....
        /*05d8*/ 	.word	0xffffffff


	//   ....[28]....
        /*05dc*/ 	.word	0xffffffff


	//   ....[29]....
        /*05e0*/ 	.word	0xffffffff


	//   ....[30]....
        /*05e4*/ 	.word	0xffffffff


	//   ....[31]....
        /*05e8*/ 	.word	0xffffffff


	//   ....[32]....
        /*05ec*/ 	.word	0xffffffff


	//   ....[33]....
        /*05f0*/ 	.word	0xffffffff


	//   ....[34]....
        /*05f4*/ 	.word	0xffffffff


	//   ....[35]....
        /*05f8*/ 	.word	0xffffffff


	//   ....[36]....
        /*05fc*/ 	.word	0xffffffff


	//   ....[37]....
        /*0600*/ 	.word	0xffffffff


	//   ....[38]....
        /*0604*/ 	.word	0xffffffff


	//   ....[39]....
        /*0608*/ 	.word	0xffffffff


	//   ....[40]....
        /*060c*/ 	.word	0xffffffff


	//   ....[41]....
        /*0610*/ 	.word	0xffffffff


	//   ....[42]....
        /*0614*/ 	.word	0xffffffff


	//   ....[43]....
        /*0618*/ 	.word	0xffffffff


	//   ....[44]....
        /*061c*/ 	.word	0xffffffff


	//   ....[45]....
        /*0620*/ 	.word	0xffffffff


	//   ....[46]....
        /*0624*/ 	.word	0xffffffff


	//   ....[47]....
        /*0628*/ 	.word	0xffffffff


	//   ....[48]....
        /*062c*/ 	.word	0xffffffff


	//   ....[49]....
        /*0630*/ 	.word	0xffffffff


	//   ....[50]....
        /*0634*/ 	.word	0xffffffff


	//   ....[51]....
        /*0638*/ 	.word	0xffffffff


	//   ....[52]....
        /*063c*/ 	.word	0xffffffff


	//   ....[53]....
        /*0640*/ 	.word	0xffffffff


	//   ....[54]....
        /*0644*/ 	.word	0xffffffff


	//   ....[55]....
        /*0648*/ 	.word	0xffffffff


	//   ....[56]....
        /*064c*/ 	.word	0xffffffff


	//   ....[57]....
        /*0650*/ 	.word	0xffffffff


	//   ....[58]....
        /*0654*/ 	.word	0xffffffff


	//   ....[59]....
        /*0658*/ 	.word	0xffffffff


	//   ....[60]....
        /*065c*/ 	.word	0xffffffff


	//   ....[61]....
        /*0660*/ 	.word	0xffffffff


	//   ....[62]....
        /*0664*/ 	.word	0xffffffff


	//   ....[63]....
        /*0668*/ 	.word	0xffffffff


	//   ....[64]....
        /*066c*/ 	.word	0xffffffff


	//   ....[65]....
        /*0670*/ 	.word	0xffffffff


	//   ....[66]....
        /*0674*/ 	.word	0xffffffff


	//   ....[67]....
        /*0678*/ 	.word	0xffffffff


	//   ....[68]....
        /*067c*/ 	.word	0xffffffff


	//   ....[69]....
        /*0680*/ 	.word	0xffffffff


	//   ....[70]....
        /*0684*/ 	.word	0xffffffff


	//   ....[71]....
        /*0688*/ 	.word	0xffffffff


	//   ....[72]....
        /*068c*/ 	.word	0xffffffff


	//   ....[73]....
        /*0690*/ 	.word	0xffffffff


	//   ....[74]....
        /*0694*/ 	.word	0xffffffff


	//   ....[75]....
        /*0698*/ 	.word	0xffffffff


	//   ....[76]....
        /*069c*/ 	.word	0xffffffff


	//   ....[77]....
        /*06a0*/ 	.word	0xffffffff


	//   ....[78]....
        /*06a4*/ 	.word	0xffffffff


	//   ....[79]....
        /*06a8*/ 	.word	0xffffffff


	//   ....[80]....
        /*06ac*/ 	.word	0xffffffff


	//   ....[81]....
        /*06b0*/ 	.word	0xffffffff


	//   ....[82]....
        /*06b4*/ 	.word	0xffffffff


	//   ....[83]....
        /*06b8*/ 	.word	0xffffffff


	//   ....[84]....
        /*06bc*/ 	.word	0xffffffff


	//   ....[85]....
        /*06c0*/ 	.word	0xffffffff


	//   ....[86]....
        /*06c4*/ 	.word	0xffffffff


	//   ....[87]....
        /*06c8*/ 	.word	0xffffffff


	//   ....[88]....
        /*06cc*/ 	.word	0xffffffff


	//   ....[89]....
        /*06d0*/ 	.word	0xffffffff


	//   ....[90]....
        /*06d4*/ 	.word	0xffffffff


	//   ....[91]....
        /*06d8*/ 	.word	0xffffffff


	//   ....[92]....
        /*06dc*/ 	.word	0xffffffff


	//   ....[93]....
        /*06e0*/ 	.word	0xffffffff


	//   ....[94]....
        /*06e4*/ 	.word	0xffffffff


	//   ....[95]....
        /*06e8*/ 	.word	0xffffffff


	//   ....[96]....
        /*06ec*/ 	.word	0xffffffff


	//   ....[97]....
        /*06f0*/ 	.word	0xffffffff


	//   ....[98]....
        /*06f4*/ 	.word	0xffffffff


	//   ....[99]....
        /*06f8*/ 	.word	0xffffffff


	//   ....[100]....
        /*06fc*/ 	.word	0xffffffff


	//   ....[101]....
        /*0700*/ 	.word	0xffffffff


	//   ....[102]....
        /*0704*/ 	.word	0xffffffff


	//   ....[103]....
        /*0708*/ 	.word	0xffffffff


	//   ....[104]....
        /*070c*/ 	.word	0xffffffff


	//   ....[105]....
        /*0710*/ 	.word	0xffffffff


	//   ....[106]....
        /*0714*/ 	.word	0x0500000f


	//   ....[107]....
        /*0718*/ 	.word	0x0500000f


	//   ....[108]....
        /*071c*/ 	.word	0x0500000f


	//   ....[109]....
        /*0720*/ 	.word	0x0500000f


	//   ....[110]....
        /*0724*/ 	.word	0x0500000f


	//   ....[111]....
        /*0728*/ 	.word	0x0500000f


	//   ....[112]....
        /*072c*/ 	.word	0x0500000f


	//   ....[113]....
        /*0730*/ 	.word	0x0500000f


	//   ....[114]....
        /*0734*/ 	.word	0x0500000f


	//   ....[115]....
        /*0738*/ 	.word	0x0500000f


	//   ....[116]....
        /*073c*/ 	.word	0x0500000f


	//   ....[117]....
        /*0740*/ 	.word	0x0500000f


	//   ....[118]....
        /*0744*/ 	.word	0x0500000f


	//   ....[119]....
        /*0748*/ 	.word	0x0500000f


	//   ....[120]....
        /*074c*/ 	.word	0x0500000f


	//   ....[121]....
        /*0750*/ 	.word	0x0500000f


	//   ....[122]....
        /*0754*/ 	.word	0x0500000f


	//   ....[123]....
        /*0758*/ 	.word	0x0500000f


	//   ....[124]....
        /*075c*/ 	.word	0x0500000f


	//   ....[125]....
        /*0760*/ 	.word	0x0500000f


	//   ....[126]....
        /*0764*/ 	.word	0x0500000f


	//   ....[127]....
        /*0768*/ 	.word	0x0500000f


	//   ....[128]....
        /*076c*/ 	.word	0x0500000f


	//   ....[129]....
        /*0770*/ 	.word	0x0500000f


	//   ....[130]....
        /*0774*/ 	.word	0x0500000f


	//   ....[131]....
        /*0778*/ 	.word	0x0500000f


	//   ....[132]....
        /*077c*/ 	.word	0x0500000f


	//   ....[133]....
        /*0780*/ 	.word	0x0500000f


	//   ....[134]....
        /*0784*/ 	.word	0x0500000f


	//   ....[135]....
        /*0788*/ 	.word	0x0500000f


	//   ....[136]....
        /*078c*/ 	.word	0x0500000f


	//   ....[137]....
        /*0790*/ 	.word	0x0500000f


	//   ....[138]....
        /*0794*/ 	.word	0x0500000f


	//   ....[139]....
        /*0798*/ 	.word	0x0500000f


	//   ....[140]....
        /*079c*/ 	.word	0x0500000f


	//   ....[141]....
        /*07a0*/ 	.word	0x0500000f


	//   ....[142]....
        /*07a4*/ 	.word	0x0500000f


	//   ....[143]....
        /*07a8*/ 	.word	0x0500000f


	//   ....[144]....
        /*07ac*/ 	.word	0x0500000f


	//   ....[145]....
        /*07b0*/ 	.word	0x0500000f


	//   ....[146]....
        /*07b4*/ 	.word	0x0500000f


	//   ....[147]....
        /*07b8*/ 	.word	0x0500000f


	//   ....[148]....
        /*07bc*/ 	.word	0x0500000f


	//   ....[149]....
        /*07c0*/ 	.word	0x0500000f


	//   ....[150]....
        /*07c4*/ 	.word	0x0500000f


	//   ....[151]....
        /*07c8*/ 	.word	0x0500000f


	//   ....[152]....
        /*07cc*/ 	.word	0x0500000f


	//   ....[153]....
        /*07d0*/ 	.word	0x0500000f


	//   ....[154]....
        /*07d4*/ 	.word	0x0500000f


	//   ....[155]....
        /*07d8*/ 	.word	0x0500000f


	//   ....[156]....
        /*07dc*/ 	.word	0x0500000f


	//   ....[157]....
        /*07e0*/ 	.word	0x0500000f


	//   ....[158]....
        /*07e4*/ 	.word	0x0500000f


	//   ....[159]....
        /*07e8*/ 	.word	0x0500000f


	//   ....[160]....
        /*07ec*/ 	.word	0x0500000f


	//   ....[161]....
        /*07f0*/ 	.word	0x0500000f


	//   ....[162]....
        /*07f4*/ 	.word	0x0500000f


	//   ....[163]....
        /*07f8*/ 	.word	0x0500000f


	//   ....[164]....
        /*07fc*/ 	.word	0x0500000f


	//   ....[165]....
        /*0800*/ 	.word	0x0500000f


	//   ....[166]....
        /*0804*/ 	.word	0x0500000f


	//   ....[167]....
        /*0808*/ 	.word	0x0500000f


	//   ....[168]....
        /*080c*/ 	.word	0x0500000f


	//   ....[169]....
        /*0810*/ 	.word	0x0500000f


	//   ....[170]....
        /*0814*/ 	.word	0x0500000f


	//   ....[171]....
        /*0818*/ 	.word	0x0500000f


	//----- nvinfo : EIATTR_COOP_GROUP_INSTR_OFFSETS
	.align		4
.L_233:
        /*081c*/ 	.byte	0x04, 0x28
        /*081e*/ 	.short	(.L_235 - .L_234)


	//   ....[0]....
.L_234:
        /*0820*/ 	.word	0x00000070


	//   ....[1]....
        /*0824*/ 	.word	0x000001a0


	//   ....[2]....
        /*0828*/ 	.word	0x000001f0


	//   ....[3]....
        /*082c*/ 	.word	0x00000420


	//   ....[4]....
        /*0830*/ 	.word	0x00000580


	//   ....[5]....
        /*0834*/ 	.word	0x000006a0


	//   ....[6]....
        /*0838*/ 	.word	0x00000800


	//   ....[7]....
        /*083c*/ 	.word	0x00006360


	//   ....[8]....
        /*0840*/ 	.word	0x00006950


	//   ....[9]....
        /*0844*/ 	.word	0x00006960


	//   ....[10]....
        /*0848*/ 	.word	0x00006970


	//   ....[11]....
        /*084c*/ 	.word	0x00006980


	//   ....[12]....
        /*0850*/ 	.word	0x00007960


	//   ....[13]....
        /*0854*/ 	.word	0x00007970


	//   ....[14]....
        /*0858*/ 	.word	0x00007980


	//   ....[15]....
        /*085c*/ 	.word	0x00007990


	//   ....[16]....
        /*0860*/ 	.word	0x00009320


	//   ....[17]....
        /*0864*/ 	.word	0x000093c0


	//   ....[18]....
        /*0868*/ 	.word	0x00009660


	//   ....[19]....
        /*086c*/ 	.word	0x00009720


	//   ....[20]....
        /*0870*/ 	.word	0x0000a9f0


	//   ....[21]....
        /*0874*/ 	.word	0x0000aa10


	//   ....[22]....
        /*0878*/ 	.word	0x0000b240


	//   ....[23]....
        /*087c*/ 	.word	0x0000b2d0


	//   ....[24]....
        /*0880*/ 	.word	0x0000c3c0


	//   ....[25]....
        /*0884*/ 	.word	0x0000c460


	//   ....[26]....
        /*0888*/ 	.word	0x0000c4e0


	//   ....[27]....
        /*088c*/ 	.word	0x0000c6b0


	//   ....[28]....
        /*0890*/ 	.word	0x0000deb0


	//   ....[29]....
        /*0894*/ 	.word	0x0000dec0


	//   ....[30]....
        /*0898*/ 	.word	0x0000ded0


	//   ....[31]....
        /*089c*/ 	.word	0x0000dee0


	//   ....[32]....
        /*08a0*/ 	.word	0x0000e8e0


	//   ....[33]....
        /*08a4*/ 	.word	0x0000e8f0


	//   ....[34]....
        /*08a8*/ 	.word	0x0000eaf0


	//   ....[35]....
        /*08ac*/ 	.word	0x0000eb00


	//   ....[36]....
        /*08b0*/ 	.word	0x0000ecc0


	//   ....[37]....
        /*08b4*/ 	.word	0x0000ecd0


	//   ....[38]....
        /*08b8*/ 	.word	0x0000ee90


	//   ....[39]....
        /*08bc*/ 	.word	0x0000eea0


	//   ....[40]....
        /*08c0*/ 	.word	0x0000f300


	//   ....[41]....
        /*08c4*/ 	.word	0x0000f310


	//   ....[42]....
        /*08c8*/ 	.word	0x0000fff0


	//   ....[43]....
        /*08cc*/ 	.word	0x00010000


	//   ....[44]....
        /*08d0*/ 	.word	0x00011500


	//   ....[45]....
        /*08d4*/ 	.word	0x00011510


	//   ....[46]....
        /*08d8*/ 	.word	0x000116e0


	//   ....[47]....
        /*08dc*/ 	.word	0x000116f0


	//   ....[48]....
        /*08e0*/ 	.word	0x000118b0


	//   ....[49]....
        /*08e4*/ 	.word	0x000118c0


	//   ....[50]....
        /*08e8*/ 	.word	0x00011a80


	//   ....[51]....
        /*08ec*/ 	.word	0x00011a90


	//   ....[52]....
        /*08f0*/ 	.word	0x00011cb0


	//   ....[53]....
        /*08f4*/ 	.word	0x00011ee0


	//   ....[54]....
        /*08f8*/ 	.word	0x00011f10


	//   ....[55]....
        /*08fc*/ 	.word	0x00011f40


	//   ....[56]....
        /*0900*/ 	.word	0x00011f70


	//   ....[57]....
        /*0904*/ 	.word	0x00011fa0


	//   ....[58]....
        /*0908*/ 	.word	0x00011fd0


	//   ....[59]....
        /*090c*/ 	.word	0x00012170


	//   ....[60]....
        /*0910*/ 	.word	0x000121a0


	//   ....[61]....
        /*0914*/ 	.word	0x000121d0


	//   ....[62]....
        /*0918*/ 	.word	0x00012200


	//   ....[63]....
        /*091c*/ 	.word	0x00012230


	//   ....[64]....
        /*0920*/ 	.word	0x00012260


	//   ....[65]....
        /*0924*/ 	.word	0x000122f0


	//   ....[66]....
        /*0928*/ 	.word	0x00012320


	//   ....[67]....
        /*092c*/ 	.word	0x00012330


	//   ....[68]....
        /*0930*/ 	.word	0x000123e0


	//   ....[69]....
        /*0934*/ 	.word	0x000133f0


	//   ....[70]....
        /*0938*/ 	.word	0x00014fa0


	//   ....[71]....
        /*093c*/ 	.word	0x00015a90


	//   ....[72]....
        /*0940*/ 	.word	0x00015ad0


	//   ....[73]....
        /*0944*/ 	.word	0x00015b70


	//   ....[74]....
        /*0948*/ 	.word	0x00015b80


	//   ....[75]....
        /*094c*/ 	.word	0x00015c00


	//   ....[76]....
        /*0950*/ 	.word	0x00015c10


	//   ....[77]....
        /*0954*/ 	.word	0x00015c90


	//   ....[78]....
        /*0958*/ 	.word	0x00015ca0


	//   ....[79]....
        /*095c*/ 	.word	0x00015d20


	//   ....[80]....
        /*0960*/ 	.word	0x00015d30


	//   ....[81]....
        /*0964*/ 	.word	0x00015db0


	//   ....[82]....
        /*0968*/ 	.word	0x00015dc0


	//   ....[83]....
        /*096c*/ 	.word	0x00015e40


	//   ....[84]....
        /*0970*/ 	.word	0x00015e50


	//   ....[85]....
        /*0974*/ 	.word	0x00015ea0


	//   ....[86]....
        /*0978*/ 	.word	0x00015ec0


	//   ....[87]....
        /*097c*/ 	.word	0x000189a0


	//   ....[88]....
        /*0980*/ 	.word	0x00018a20


	//   ....[89]....
        /*0984*/ 	.word	0x00018a50


	//   ....[90]....
        /*0988*/ 	.word	0x00018a60


	//   ....[91]....
        /*098c*/ 	.word	0x00018a90


	//   ....[92]....
        /*0990*/ 	.word	0x00018ac0


	//   ....[93]....
        /*0994*/ 	.word	0x00018af0


	//   ....[94]....
        /*0998*/ 	.word	0x00018b20


	//   ....[95]....
        /*099c*/ 	.word	0x00018ce0


	//   ....[96]....
        /*09a0*/ 	.word	0x00018d10


	//   ....[97]....
        /*09a4*/ 	.word	0x00018d40


	//   ....[98]....
        /*09a8*/ 	.word	0x00018d70


	//   ....[99]....
        /*09ac*/ 	.word	0x00018da0


	//   ....[100]....
        /*09b0*/ 	.word	0x00018dd0


	//   ....[101]....
        /*09b4*/ 	.word	0x00018e90


	//   ....[102]....
        /*09b8*/ 	.word	0x00018eb0


	//   ....[103]....
        /*09bc*/ 	.word	0x00018ec0


	//   ....[104]....
        /*09c0*/ 	.word	0x00018f20


	//   ....[105]....
        /*09c4*/ 	.word	0x00019640


	//   ....[106]....
        /*09c8*/ 	.word	0x00019a50


	//   ....[107]....
        /*09cc*/ 	.word	0x00019af0


	//   ....[108]....
        /*09d0*/ 	.word	0x00019b80


	//   ....[109]....
        /*09d4*/ 	.word	0x00019bd0


	//   ....[110]....
        /*09d8*/ 	.word	0x00019c20


	//   ....[111]....
        /*09dc*/ 	.word	0x00019d00


	//   ....[112]....
        /*09e0*/ 	.word	0x00019d90


	//   ....[113]....
        /*09e4*/ 	.word	0x00019de0


	//   ....[114]....
        /*09e8*/ 	.word	0x00019e30


	//   ....[115]....
        /*09ec*/ 	.word	0x0001a040


	//   ....[116]....
        /*09f0*/ 	.word	0x0001a090


	//   ....[117]....
        /*09f4*/ 	.word	0x0001a120


	//   ....[118]....
        /*09f8*/ 	.word	0x0001a1b0


	//   ....[119]....
        /*09fc*/ 	.word	0x0001a240


	//   ....[120]....
        /*0a00*/ 	.word	0x0001a2d0


	//   ....[121]....
        /*0a04*/ 	.word	0x0001a360


	//   ....[122]....
        /*0a08*/ 	.word	0x0001a3f0


	//   ....[123]....
        /*0a0c*/ 	.word	0x0001a470


	//   ....[124]....
        /*0a10*/ 	.word	0x0001a4c0


	//   ....[125]....
        /*0a14*/ 	.word	0x0001a560


	//   ....[126]....
        /*0a18*/ 	.word	0x0001a5f0


	//   ....[127]....
        /*0a1c*/ 	.word	0x0001a670


	//   ....[128]....
        /*0a20*/ 	.word	0x0001a6c0


	//   ....[129]....
        /*0a24*/ 	.word	0x0001a750


	//   ....[130]....
        /*0a28*/ 	.word	0x0001a7e0


	//   ....[131]....
        /*0a2c*/ 	.word	0x0001a870


	//   ....[132]....
        /*0a30*/ 	.word	0x0001a900


	//   ....[133]....
        /*0a34*/ 	.word	0x0001a990


	//   ....[134]....
        /*0a38*/ 	.word	0x0001aa20


	//   ....[135]....
        /*0a3c*/ 	.word	0x0001aae0


	//   ....[136]....
        /*0a40*/ 	.word	0x0001adc0


	//   ....[137]....
        /*0a44*/ 	.word	0x0001afa0


	//   ....[138]....
        /*0a48*/ 	.word	0x0001aff0


	//   ....[139]....
        /*0a4c*/ 	.word	0x0001b050


	//   ....[140]....
        /*0a50*/ 	.word	0x0001b140


	//   ....[141]....
        /*0a54*/ 	.word	0x0001b1a0


	//   ....[142]....
        /*0a58*/ 	.word	0x0001b290


	//   ....[143]....
        /*0a5c*/ 	.word	0x0001b2f0


	//   ....[144]....
        /*0a60*/ 	.word	0x0001b3e0


	//   ....[145]....
        /*0a64*/ 	.word	0x0001b440


	//   ....[146]....
        /*0a68*/ 	.word	0x0001b530


	//   ....[147]....
        /*0a6c*/ 	.word	0x0001b590


	//   ....[148]....
        /*0a70*/ 	.word	0x0001b680


	//   ....[149]....
        /*0a74*/ 	.word	0x0001b6e0


	//   ....[150]....
        /*0a78*/ 	.word	0x0001b7b0


	//   ....[151]....
        /*0a7c*/ 	.word	0x0001b830


	//   ....[152]....
        /*0a80*/ 	.word	0x0001b900


	//   ....[153]....
        /*0a84*/ 	.word	0x0001bc30


	//   ....[154]....
        /*0a88*/ 	.word	0x0001bcd0


	//   ....[155]....
        /*0a8c*/ 	.word	0x0001be70


	//   ....[156]....
        /*0a90*/ 	.word	0x0001bef0


	//   ....[157]....
        /*0a94*/ 	.word	0x0001bf70


	//   ....[158]....
        /*0a98*/ 	.word	0x0001bff0


	//   ....[159]....
        /*0a9c*/ 	.word	0x0001c070


	//   ....[160]....
        /*0aa0*/ 	.word	0x0001c100


	//   ....[161]....
        /*0aa4*/ 	.word	0x0001c1a0


	//   ....[162]....
        /*0aa8*/ 	.word	0x0001c250


	//   ....[163]....
        /*0aac*/ 	.word	0x0001c2d0


	//   ....[164]....
        /*0ab0*/ 	.word	0x0001c350


	//   ....[165]....
        /*0ab4*/ 	.word	0x0001c3d0


	//   ....[166]....
        /*0ab8*/ 	.word	0x0001c460


	//   ....[167]....
        /*0abc*/ 	.word	0x0001c4e0


	//   ....[168]....
        /*0ac0*/ 	.word	0x0001c580


	//   ....[169]....
        /*0ac4*/ 	.word	0x0001c5d0


	//   ....[170]....
        /*0ac8*/ 	.word	0x0001c660


	//   ....[171]....
        /*0acc*/ 	.word	0x0001c790


	//----- nvinfo : EIATTR_REG_RECONFIG
	.align		4
.L_235:
        /*0ad0*/ 	.byte	0x01, 0x54
	.zero		2


	//----- nvinfo : EIATTR_SYSCALL_OFFSETS
	.align		4
        /*0ad4*/ 	.byte	0x04, 0x46
        /*0ad6*/ 	.short	(.L_237 - .L_236)


	//   ....[0]....
.L_236:
        /*0ad8*/ 	.word	0x00001dd0


	//   ....[1]....
        /*0adc*/ 	.word	0x00001f20


	//   ....[2]....
        /*0ae0*/ 	.word	0x00006500


	//   ....[3]....
        /*0ae4*/ 	.word	0x00006870


	//   ....[4]....
        /*0ae8*/ 	.word	0x00014bc0


	//   ....[5]....
        /*0aec*/ 	.word	0x00014d10


	//   ....[6]....
        /*0af0*/ 	.word	0x00014e10


	//   ....[7]....
        /*0af4*/ 	.word	0x000156d0


	//----- nvinfo : EIATTR_MBARRIER_INSTR_OFFSETS
	.align		4
.L_237:
        /*0af8*/ 	.byte	0x04, 0x39
        /*0afa*/ 	.short	(.L_239 - .L_238)


	//   ....[0]....
.L_238:
        /*0afc*/ 	.word	0x000002d0
        /*0b00*/ 	.word	0x000000ff
        /*0b04*/ 	.word	0x00022800
        /*0b08*/ 	.short	0x0100
        /*0b0a*/ 	.byte	0x08
	.zero		1


	//   ....[1]....
        /*0b0c*/ 	.word	0x000002e0
        /*0b10*/ 	.word	0x000000ff
        /*0b14*/ 	.word	0x00022820
        /*0b18*/ 	.short	0x0100
        /*0b1a*/ 	.byte	0x08
	.zero		1


	//   ....[2]....
        /*0b1c*/ 	.word	0x000003d0
        /*0b20*/ 	.word	0x000000ff
        /*0b24*/ 	.word	0x00022830
        /*0b28*/ 	.short	0x0100
        /*0b2a*/ 	.byte	0x08
	.zero		1


	//   ....[3]....
        /*0b2c*/ 	.word	0x000003e0
        /*0b30*/ 	.word	0x000000ff
        /*0b34*/ 	.word	0x00022840
        /*0b38*/ 	.short	0x0100
        /*0b3a*/ 	.byte	0x08
	.zero		1


	//   ....[4]....
        /*0b3c*/ 	.word	0x000003f0
        /*0b40*/ 	.word	0x000000ff
        /*0b44*/ 	.word	0x00022838
        /*0b48*/ 	.short	0x0100
        /*0b4a*/ 	.byte	0x08
	.zero		1


	//   ....[5]....
        /*0b4c*/ 	.word	0x00000400
        /*0b50*/ 	.word	0x000000ff
        /*0b54*/ 	.word	0x00022848
        /*0b58*/ 	.short	0x0100
        /*0b5a*/ 	.byte	0x08
	.zero		1


	//   ....[6]....
        /*0b5c*/ 	.word	0x00000530
        /*0b60*/ 	.word	0x000000ff
        /*0b64*/ 	.word	0x00022850
        /*0b68*/ 	.short	0x0100
        /*0b6a*/ 	.byte	0x08
	.zero		1


	//   ....[7]....
        /*0b6c*/ 	.word	0x00000540
        /*0b70*/ 	.word	0x000000ff
        /*0b74*/ 	.word	0x00022860
        /*0b78*/ 	.short	0x0100
        /*0b7a*/ 	.byte	0x08
	.zero		1


	//   ....[8]....
        /*0b7c*/ 	.word	0x00000550
        /*0b80*/ 	.word	0x000000ff
        /*0b84*/ 	.word	0x00022858
        /*0b88*/ 	.short	0x0100
        /*0b8a*/ 	.byte	0x08
	.zero		1


	//   ....[9]....
        /*0b8c*/ 	.word	0x00000560
        /*0b90*/ 	.word	0x000000ff
        /*0b94*/ 	.word	0x00022868
        /*0b98*/ 	.short	0x0100
        /*0b9a*/ 	.byte	0x08
	.zero		1


	//   ....[10]....
        /*0b9c*/ 	.word	0x00000650
        /*0ba0*/ 	.word	0x000000ff
        /*0ba4*/ 	.word	0x00022870
        /*0ba8*/ 	.short	0x0100
        /*0baa*/ 	.byte	0x06
	.zero		1


	//   ....[11]....
        /*0bac*/ 	.word	0x00000660
        /*0bb0*/ 	.word	0x000000ff
        /*0bb4*/ 	.word	0x00022880
        /*0bb8*/ 	.short	0x0100
        /*0bba*/ 	.byte	0x06
	.zero		1


	//   ....[12]....
        /*0bbc*/ 	.word	0x00000670
        /*0bc0*/ 	.word	0x000000ff
        /*0bc4*/ 	.word	0x00022878
        /*0bc8*/ 	.short	0x0100
        /*0bca*/ 	.byte	0x06
	.zero		1


	//   ....[13]....
        /*0bcc*/ 	.word	0x00000680
        /*0bd0*/ 	.word	0x000000ff
        /*0bd4*/ 	.word	0x00022888
        /*0bd8*/ 	.short	0x0100
        /*0bda*/ 	.byte	0x06
	.zero		1


	//   ....[14]....
        /*0bdc*/ 	.word	0x000007b0
        /*0be0*/ 	.word	0x000000ff
        /*0be4*/ 	.word	0x00022890
        /*0be8*/ 	.short	0x0100
        /*0bea*/ 	.byte	0x08
	.zero		1


	//   ....[15]....
        /*0bec*/ 	.word	0x000007c0
        /*0bf0*/ 	.word	0x000000ff
        /*0bf4*/ 	.word	0x000228a0
        /*0bf8*/ 	.short	0x0100
        /*0bfa*/ 	.byte	0x08
	.zero		1


	//   ....[16]....
        /*0bfc*/ 	.word	0x000007d0
        /*0c00*/ 	.word	0x000000ff
        /*0c04*/ 	.word	0x00022898
        /*0c08*/ 	.short	0x0100
        /*0c0a*/ 	.byte	0x08
	.zero		1


	//   ....[17]....
        /*0c0c*/ 	.word	0x000007e0
        /*0c10*/ 	.word	0x000000ff
        /*0c14*/ 	.word	0x000228a8
        /*0c18*/ 	.short	0x0100
        /*0c1a*/ 	.byte	0x08
	.zero		1


	//   ....[18]....
        /*0c1c*/ 	.word	0x00000910
        /*0c20*/ 	.word	0x000000ff
        /*0c24*/ 	.word	0x000228b0
        /*0c28*/ 	.short	0x0100
        /*0c2a*/ 	.byte	0x08
	.zero		1


	//   ....[19]....
        /*0c2c*/ 	.word	0x00000920
        /*0c30*/ 	.word	0x000000ff
        /*0c34*/ 	.word	0x000228c0
        /*0c38*/ 	.short	0x0100
        /*0c3a*/ 	.byte	0x08
	.zero		1


	//   ....[20]....
        /*0c3c*/ 	.word	0x00000930
        /*0c40*/ 	.word	0x000000ff
        /*0c44*/ 	.word	0x000228b8
        /*0c48*/ 	.short	0x0100
        /*0c4a*/ 	.byte	0x08
	.zero		1


	//   ....[21]....
        /*0c4c*/ 	.word	0x00000940
        /*0c50*/ 	.word	0x000000ff
        /*0c54*/ 	.word	0x000228c8
        /*0c58*/ 	.short	0x0100
        /*0c5a*/ 	.byte	0x08
	.zero		1


	//   ....[22]....
        /*0c5c*/ 	.word	0x00003160
        /*0c60*/ 	.word	0x0000005f
        /*0c64*/ 	.word	0x00022890
        /*0c68*/ 	.short	0x010a
        /*0c6a*/ 	.byte	0x3f
	.zero		1


	//   ....[23]....
        /*0c6c*/ 	.word	0x000042e0
        /*0c70*/ 	.word	0x0000005f
        /*0c74*/ 	.word	0x00022890
        /*0c78*/ 	.short	0x010a
        /*0c7a*/ 	.byte	0x3f
	.zero		1


	//   ....[24]....
        /*0c7c*/ 	.word	0x00005310
        /*0c80*/ 	.word	0x0000005f
        /*0c84*/ 	.word	0x00022890
        /*0c88*/ 	.short	0x010a
        /*0c8a*/ 	.byte	0x3f
	.zero		1


	//   ....[25]....
        /*0c8c*/ 	.word	0x00005520
        /*0c90*/ 	.word	0x00000020
        /*0c94*/ 	.word	0x00000000
        /*0c98*/ 	.short	0x0101
        /*0c9a*/ 	.byte	0x3f
	.zero		1


	//   ....[26]....
        /*0c9c*/ 	.word	0x00005560
        /*0ca0*/ 	.word	0x0000005f
        /*0ca4*/ 	.word	0x000228b0
        /*0ca8*/ 	.short	0x010a
        /*0caa*/ 	.byte	0x3f
	.zero		1


	//   ....[27]....
        /*0cac*/ 	.word	0x00005bb0
        /*0cb0*/ 	.word	0x0000005f
        /*0cb4*/ 	.word	0x00000000
        /*0cb8*/ 	.short	0x0101
        /*0cba*/ 	.byte	0x3f
	.zero		1


	//   ....[28]....
        /*0cbc*/ 	.word	0x00006590
        /*0cc0*/ 	.word	0x00000013
        /*0cc4*/ 	.word	0x00022800
        /*0cc8*/ 	.short	0x010a
        /*0cca*/ 	.byte	0x3f
	.zero		1


	//   ....[29]....
        /*0ccc*/ 	.word	0x000065e0
        /*0cd0*/ 	.word	0x00000013
        /*0cd4*/ 	.word	0x00022800
        /*0cd8*/ 	.short	0x010a
        /*0cda*/ 	.byte	0x3f
	.zero		1


	//   ....[30]....
        /*0cdc*/ 	.word	0x00006c50
        /*0ce0*/ 	.word	0x00000013
        /*0ce4*/ 	.word	0x00022800
        /*0ce8*/ 	.short	0x010a
        /*0cea*/ 	.byte	0x3f
	.zero		1


	//   ....[31]....
        /*0cec*/ 	.word	0x00007b60
        /*0cf0*/ 	.word	0x00000013
        /*0cf4*/ 	.word	0x00022800
        /*0cf8*/ 	.short	0x010a
        /*0cfa*/ 	.byte	0x3f
	.zero		1


	//   ....[32]....
        /*0cfc*/ 	.word	0x00008980
        /*0d00*/ 	.word	0x0000000f
        /*0d04*/ 	.word	0x00022830
        /*0d08*/ 	.short	0x010a
        /*0d0a*/ 	.byte	0x3f
	.zero		1


	//   ....[33]....
        /*0d0c*/ 	.word	0x00008a20
        /*0d10*/ 	.word	0x0000000f
        /*0d14*/ 	.word	0x00022830
        /*0d18*/ 	.short	0x010a
        /*0d1a*/ 	.byte	0x3f
	.zero		1


	//   ....[34]....
        /*0d1c*/ 	.word	0x00009b50
        /*0d20*/ 	.word	0x0000001b
        /*0d24*/ 	.word	0x00000000
        /*0d28*/ 	.short	0x0101
        /*0d2a*/ 	.byte	0x3f
	.zero		1


	//   ....[35]....
        /*0d2c*/ 	.word	0x0000a090
        /*0d30*/ 	.word	0x0000000f
        /*0d34*/ 	.word	0x00022850
        /*0d38*/ 	.short	0x010a
        /*0d3a*/ 	.byte	0x3f
	.zero		1


	//   ....[36]....
        /*0d3c*/ 	.word	0x0000a0e0
        /*0d40*/ 	.word	0x0000000f
        /*0d44*/ 	.word	0x00022850
        /*0d48*/ 	.short	0x010a
        /*0d4a*/ 	.byte	0x3f
	.zero		1


	//   ....[37]....
        /*0d4c*/ 	.word	0x0000a490
        /*0d50*/ 	.word	0x0000000f
        /*0d54*/ 	.word	0x00000000
        /*0d58*/ 	.short	0x0101
        /*0d5a*/ 	.byte	0x3f
	.zero		1


	//   ....[38]....
        /*0d5c*/ 	.word	0x0000a5c0
        /*0d60*/ 	.word	0x00000014
        /*0d64*/ 	.word	0x00022830
        /*0d68*/ 	.short	0x010a
        /*0d6a*/ 	.byte	0x3f
	.zero		1


	//   ....[39]....
        /*0d6c*/ 	.word	0x0000a620
        /*0d70*/ 	.word	0x00000014
        /*0d74*/ 	.word	0x00022830
        /*0d78*/ 	.short	0x010a
        /*0d7a*/ 	.byte	0x3f
	.zero		1


	//   ....[40]....
        /*0d7c*/ 	.word	0x0000ba20
        /*0d80*/ 	.word	0x0000009a
        /*0d84*/ 	.word	0x00000000
        /*0d88*/ 	.short	0x0101
        /*0d8a*/ 	.byte	0x3f
	.zero		1


	//   ....[41]....
        /*0d8c*/ 	.word	0x0000bf90
        /*0d90*/ 	.word	0x00000014
        /*0d94*/ 	.word	0x00022850
        /*0d98*/ 	.short	0x010a
        /*0d9a*/ 	.byte	0x3f
	.zero		1


	//   ....[42]....
        /*0d9c*/ 	.word	0x0000bfe0
        /*0da0*/ 	.word	0x00000014
        /*0da4*/ 	.word	0x00022850
        /*0da8*/ 	.short	0x010a
        /*0daa*/ 	.byte	0x3f
	.zero		1


	//   ....[43]....
        /*0dac*/ 	.word	0x0000c390
        /*0db0*/ 	.word	0x00000014
        /*0db4*/ 	.word	0x00000000
        /*0db8*/ 	.short	0x0101
        /*0dba*/ 	.byte	0x3f
	.zero		1


	//   ....[44]....
        /*0dbc*/ 	.word	0x0000e880
        /*0dc0*/ 	.word	0x00000003
        /*0dc4*/ 	.word	0x00000000
        /*0dc8*/ 	.short	0x0101
        /*0dca*/ 	.byte	0x3f
	.zero		1


	//   ....[45]....
        /*0dcc*/ 	.word	0x0000f260
        /*0dd0*/ 	.word	0x00000003
        /*0dd4*/ 	.word	0x00000000
        /*0dd8*/ 	.short	0x0101
        /*0dda*/ 	.byte	0x3f
	.zero		1


	//   ....[46]....
        /*0ddc*/ 	.word	0x000134d0
        /*0de0*/ 	.word	0x00000012
        /*0de4*/ 	.word	0x00022820
        /*0de8*/ 	.short	0x010a
        /*0dea*/ 	.byte	0x3f
	.zero		1


	//   ....[47]....
        /*0dec*/ 	.word	0x000135a0
        /*0df0*/ 	.word	0x00000004
        /*0df4*/ 	.word	0x000228a0
        /*0df8*/ 	.short	0x010a
        /*0dfa*/ 	.byte	0x3f
	.zero		1


	//   ....[48]....
        /*0dfc*/ 	.word	0x000137e0
        /*0e00*/ 	.word	0x00000004
        /*0e04*/ 	.word	0x000228c0
        /*0e08*/ 	.short	0x010a
        /*0e0a*/ 	.byte	0x3f
	.zero		1


	//   ....[49]....
        /*0e0c*/ 	.word	0x00013e80
        /*0e10*/ 	.word	0x00000005
        /*0e14*/ 	.word	0x000228a0
        /*0e18*/ 	.short	0x010a
        /*0e1a*/ 	.byte	0x3f
	.zero		1


	//   ....[50]....
        /*0e1c*/ 	.word	0x000140b0
        /*0e20*/ 	.word	0x00000005
        /*0e24*/ 	.word	0x000228c0
        /*0e28*/ 	.short	0x010a
        /*0e2a*/ 	.byte	0x3f
	.zero		1


	//   ....[51]....
        /*0e2c*/ 	.word	0x00015210
        /*0e30*/ 	.word	0x00000000
        /*0e34*/ 	.word	0x00022840
        /*0e38*/ 	.short	0x010a
        /*0e3a*/ 	.byte	0x3f
	.zero		1


	//   ....[52]....
        /*0e3c*/ 	.word	0x00015f60
        /*0e40*/ 	.word	0x00000012
        /*0e44*/ 	.word	0x00022800
        /*0e48*/ 	.short	0x0107
        /*0e4a*/ 	.byte	0x3f
	.zero		1


	//   ....[53]....
        /*0e4c*/ 	.word	0x00016050
        /*0e50*/ 	.word	0x00000012
        /*0e54*/ 	.word	0x00022800
        /*0e58*/ 	.short	0x0101
        /*0e5a*/ 	.byte	0x3f
	.zero		1


	//   ....[54]....
        /*0e5c*/ 	.word	0x00016070
        /*0e60*/ 	.word	0x00000012
        /*0e64*/ 	.word	0x00022820
        /*0e68*/ 	.short	0x010a
        /*0e6a*/ 	.byte	0x3f
	.zero		1


	//   ....[55]....
        /*0e6c*/ 	.word	0x00016150
        /*0e70*/ 	.word	0x00000002
        /*0e74*/ 	.word	0x00022860
        /*0e78*/ 	.short	0x010a
        /*0e7a*/ 	.byte	0x3f
	.zero		1


	//   ....[56]....
        /*0e7c*/ 	.word	0x00016a00
        /*0e80*/ 	.word	0x00000002
        /*0e84*/ 	.word	0x00022840
        /*0e88*/ 	.short	0x010a
        /*0e8a*/ 	.byte	0x3f
	.zero		1


	//   ....[57]....
        /*0e8c*/ 	.word	0x00016c50
        /*0e90*/ 	.word	0x00000002
        /*0e94*/ 	.word	0x00022860
        /*0e98*/ 	.short	0x010a
        /*0e9a*/ 	.byte	0x3f
	.zero		1


	//   ....[58]....
        /*0e9c*/ 	.word	0x00017440
        /*0ea0*/ 	.word	0x00000003
        /*0ea4*/ 	.word	0x00022840
        /*0ea8*/ 	.short	0x010a
        /*0eaa*/ 	.byte	0x3f
	.zero		1


	//   ....[59]....
        /*0eac*/ 	.word	0x00017690
        /*0eb0*/ 	.word	0x00000003
        /*0eb4*/ 	.word	0x00022860
        /*0eb8*/ 	.short	0x010a
        /*0eba*/ 	.byte	0x3f
	.zero		1


	//   ....[60]....
        /*0ebc*/ 	.word	0x00017e10
        /*0ec0*/ 	.word	0x00000003
        /*0ec4*/ 	.word	0x00022840
        /*0ec8*/ 	.short	0x010a
        /*0eca*/ 	.byte	0x3f
	.zero		1


	//   ....[61]....
        /*0ecc*/ 	.word	0x00018060
        /*0ed0*/ 	.word	0x00000003
        /*0ed4*/ 	.word	0x00022860
        /*0ed8*/ 	.short	0x010a
        /*0eda*/ 	.byte	0x3f
	.zero		1


	//   ....[62]....
        /*0edc*/ 	.word	0x000195c0
        /*0ee0*/ 	.word	0x00000000
        /*0ee4*/ 	.word	0x00022820
        /*0ee8*/ 	.short	0x010a
        /*0eea*/ 	.byte	0x3f
	.zero		1


	//   ....[63]....
        /*0eec*/ 	.word	0x000197a0
        /*0ef0*/ 	.word	0x00000006
        /*0ef4*/ 	.word	0x00000000
        /*0ef8*/ 	.short	0x010a
        /*0efa*/ 	.byte	0x3f
	.zero		1


	//   ....[64]....
        /*0efc*/ 	.word	0x000197d0
        /*0f00*/ 	.word	0x00000007
        /*0f04*/ 	.word	0x00000000
        /*0f08*/ 	.short	0x010a
        /*0f0a*/ 	.byte	0x3f
	.zero		1


	//   ....[65]....
        /*0f0c*/ 	.word	0x00019830
        /*0f10*/ 	.word	0x00000004
        /*0f14*/ 	.word	0x00000000
        /*0f18*/ 	.short	0x010a
        /*0f1a*/ 	.byte	0x3f
	.zero		1


	//   ....[66]....
        /*0f1c*/ 	.word	0x00019860
        /*0f20*/ 	.word	0x00000003
        /*0f24*/ 	.word	0x00000000
        /*0f28*/ 	.short	0x010a
        /*0f2a*/ 	.byte	0x3f
	.zero		1


	//   ....[67]....
        /*0f2c*/ 	.word	0x000198c0
        /*0f30*/ 	.word	0x0000005f
        /*0f34*/ 	.word	0x00022890
        /*0f38*/ 	.short	0x010a
        /*0f3a*/ 	.byte	0x3f
	.zero		1


	//   ....[68]....
        /*0f3c*/ 	.word	0x00019910
        /*0f40*/ 	.word	0x0000005f
        /*0f44*/ 	.word	0x00022890
        /*0f48*/ 	.short	0x010a
        /*0f4a*/ 	.byte	0x3f
	.zero		1


	//   ....[69]....
        /*0f4c*/ 	.word	0x00019960
        /*0f50*/ 	.word	0x0000005f
        /*0f54*/ 	.word	0x00022890
        /*0f58*/ 	.short	0x010a
        /*0f5a*/ 	.byte	0x3f
	.zero		1


	//   ....[70]....
        /*0f5c*/ 	.word	0x000199b0
        /*0f60*/ 	.word	0x0000005f
        /*0f64*/ 	.word	0x000228b0
        /*0f68*/ 	.short	0x010a
        /*0f6a*/ 	.byte	0x3f
	.zero		1


	//   ....[71]....
        /*0f6c*/ 	.word	0x00019c50
        /*0f70*/ 	.word	0x00000013
        /*0f74*/ 	.word	0x00022800
        /*0f78*/ 	.short	0x010a
        /*0f7a*/ 	.byte	0x3f
	.zero		1


	//   ....[72]....
        /*0f7c*/ 	.word	0x00019e60
        /*0f80*/ 	.word	0x00000013
        /*0f84*/ 	.word	0x00022800
        /*0f88*/ 	.short	0x010a
        /*0f8a*/ 	.byte	0x3f
	.zero		1


	//   ....[73]....
        /*0f8c*/ 	.word	0x00019eb0
        /*0f90*/ 	.word	0x0000000f
        /*0f94*/ 	.word	0x00022830
        /*0f98*/ 	.short	0x010a
        /*0f9a*/ 	.byte	0x3f
	.zero		1


	//   ....[74]....
        /*0f9c*/ 	.word	0x00019f00
        /*0fa0*/ 	.word	0x0000000f
        /*0fa4*/ 	.word	0x00022850
        /*0fa8*/ 	.short	0x010a
        /*0faa*/ 	.byte	0x3f
	.zero		1


	//   ....[75]....
        /*0fac*/ 	.word	0x00019f50
        /*0fb0*/ 	.word	0x00000014
        /*0fb4*/ 	.word	0x00022830
        /*0fb8*/ 	.short	0x010a
        /*0fba*/ 	.byte	0x3f
	.zero		1


	//   ....[76]....
        /*0fbc*/ 	.word	0x00019fa0
        /*0fc0*/ 	.word	0x00000014
        /*0fc4*/ 	.word	0x00022850
        /*0fc8*/ 	.short	0x010a
        /*0fca*/ 	.byte	0x3f
	.zero		1


	//   ....[77]....
        /*0fcc*/ 	.word	0x0001aba0
        /*0fd0*/ 	.word	0x00000012
        /*0fd4*/ 	.word	0x00022820
        /*0fd8*/ 	.short	0x010a
        /*0fda*/ 	.byte	0x3f
	.zero		1


	//   ....[78]....
        /*0fdc*/ 	.word	0x0001abf0
        /*0fe0*/ 	.word	0x00000004
        /*0fe4*/ 	.word	0x000228a0
        /*0fe8*/ 	.short	0x010a
        /*0fea*/ 	.byte	0x3f
	.zero		1


	//   ....[79]....
        /*0fec*/ 	.word	0x0001ac40
        /*0ff0*/ 	.word	0x00000004
        /*0ff4*/ 	.word	0x000228c0
        /*0ff8*/ 	.short	0x010a
        /*0ffa*/ 	.byte	0x3f
	.zero		1


	//   ....[80]....
        /*0ffc*/ 	.word	0x0001ac90
        /*1000*/ 	.word	0x00000005
        /*1004*/ 	.word	0x000228a0
        /*1008*/ 	.short	0x010a
        /*100a*/ 	.byte	0x3f
	.zero		1


	//   ....[81]....
        /*100c*/ 	.word	0x0001ace0
        /*1010*/ 	.word	0x00000005
        /*1014*/ 	.word	0x000228c0
        /*1018*/ 	.short	0x010a
        /*101a*/ 	.byte	0x3f
	.zero		1


	//   ....[82]....
        /*101c*/ 	.word	0x0001ae80
        /*1020*/ 	.word	0x00000000
        /*1024*/ 	.word	0x00022840
        /*1028*/ 	.short	0x010a
        /*102a*/ 	.byte	0x3f
	.zero		1


	//   ....[83]....
        /*102c*/ 	.word	0x0001b940
        /*1030*/ 	.word	0x00000012
        /*1034*/ 	.word	0x00022820
        /*1038*/ 	.short	0x010a
        /*103a*/ 	.byte	0x3f
	.zero		1


	//   ....[84]....
        /*103c*/ 	.word	0x0001b990
        /*1040*/ 	.word	0x00000002
        /*1044*/ 	.word	0x00022860
        /*1048*/ 	.short	0x010a
        /*104a*/ 	.byte	0x3f
	.zero		1


	//   ....[85]....
        /*104c*/ 	.word	0x0001b9e0
        /*1050*/ 	.word	0x00000002
        /*1054*/ 	.word	0x00022840
        /*1058*/ 	.short	0x010a
        /*105a*/ 	.byte	0x3f
	.zero		1


	//   ....[86]....
        /*105c*/ 	.word	0x0001ba30
        /*1060*/ 	.word	0x00000002
        /*1064*/ 	.word	0x00022860
        /*1068*/ 	.short	0x010a
        /*106a*/ 	.byte	0x3f
	.zero		1


	//   ....[87]....
        /*106c*/ 	.word	0x0001ba80
        /*1070*/ 	.word	0x00000003
        /*1074*/ 	.word	0x00022840
        /*1078*/ 	.short	0x010a
        /*107a*/ 	.byte	0x3f
	.zero		1


	//   ....[88]....
        /*107c*/ 	.word	0x0001bad0
        /*1080*/ 	.word	0x00000003
        /*1084*/ 	.word	0x00022860
        /*1088*/ 	.short	0x010a
        /*108a*/ 	.byte	0x3f
	.zero		1


	//   ....[89]....
        /*108c*/ 	.word	0x0001bb20
        /*1090*/ 	.word	0x00000003
        /*1094*/ 	.word	0x00022840
        /*1098*/ 	.short	0x010a
        /*109a*/ 	.byte	0x3f
	.zero		1


	//   ....[90]....
        /*109c*/ 	.word	0x0001bb70
        /*10a0*/ 	.word	0x00000003
        /*10a4*/ 	.word	0x00022860
        /*10a8*/ 	.short	0x010a
        /*10aa*/ 	.byte	0x3f
	.zero		1


	//   ....[91]....
        /*10ac*/ 	.word	0x0001c6b0
        /*10b0*/ 	.word	0x00000000
        /*10b4*/ 	.word	0x00022820
        /*10b8*/ 	.short	0x010a
        /*10ba*/ 	.byte	0x3f
	.zero		1


	//   ....[92]....
        /*10bc*/ 	.word	0x0001c850
        /*10c0*/ 	.word	0x00000006
        /*10c4*/ 	.word	0x00000000
        /*10c8*/ 	.short	0x010a
        /*10ca*/ 	.byte	0x3f
	.zero		1


	//   ....[93]....
        /*10cc*/ 	.word	0x0001c8a0
        /*10d0*/ 	.word	0x00000007
        /*10d4*/ 	.word	0x00000000
        /*10d8*/ 	.short	0x010a
        /*10da*/ 	.byte	0x3f
	.zero		1


	//   ....[94]....
        /*10dc*/ 	.word	0x0001c8f0
        /*10e0*/ 	.word	0x00000004
        /*10e4*/ 	.word	0x00000000
        /*10e8*/ 	.short	0x010a
        /*10ea*/ 	.byte	0x3f
	.zero		1


	//----- nvinfo : EIATTR_NUM_MBARRIERS
	.align		4
.L_239:
        /*10ec*/ 	.byte	0x03, 0x38
        /*10ee*/ 	.short	0x0016


	//----- nvinfo : EIATTR_EXIT_INSTR_OFFSETS
	.align		4
        /*10f0*/ 	.byte	0x04, 0x1c
        /*10f2*/ 	.short	(.L_241 - .L_240)


	//   ....[0]....
.L_240:
        /*10f4*/ 	.word	0x000198b0


	//----- nvinfo : EIATTR_MAX_THREADS
	.align		4
.L_241:
        /*10f8*/ 	.byte	0x04, 0x05
        /*10fa*/ 	.short	(.L_243 - .L_242)
.L_242:
        /*10fc*/ 	.word	0x00000180
        /*1100*/ 	.word	0x00000001
        /*1104*/ 	.word	0x00000001


	//----- nvinfo : EIATTR_CRS_STACK_SIZE
	.align		4
.L_243:
        /*1108*/ 	.byte	0x04, 0x1e
        /*110a*/ 	.short	(.L_245 - .L_244)
.L_244:
        /*110c*/ 	.word	0x00000000


	//----- nvinfo : EIATTR_CBANK_PARAM_SIZE
	.align		4
.L_245:
        /*1110*/ 	.byte	0x03, 0x19
        /*1112*/ 	.short	0x0af0


	//----- nvinfo : EIATTR_PARAM_CBANK
	.align		4
        /*1114*/ 	.byte	0x04, 0x0a
        /*1116*/ 	.short	(.L_247 - .L_246)
	.align		4
.L_246:
        /*1118*/ 	.word	index@(.nv.constant0._ZN7cutlass13device_kernelIN5flash11enable_sm90INS1_16FlashAttnFwdSm90INS1_25CollectiveMainloopFwdSm90ILi2EN4cute5tupleIJNS5_1CILi1EEES8_S8_EEENS6_IJNS7_ILi128EEENS7_ILi96EEENS7_ILi64EEEEEELi256ENS_6half_tEfNS_4arch4Sm90ELb0ELb0ELb0ELb1ELb0ELb1ELb0ELb1ELb0ELb1ELb1ELb0EEENS1_21CollectiveEpilogueFwdINS6_IJSA_NS7_ILi256EEESB_EEES9_SE_SG_Li256ELb1ELb1ELb1ELb0EEENS1_36VarlenDynamicPersistentTileSchedulerILi128ELi96ELi256ELi128ELb1ELb1ELb1ELb0ELb1ELb1EEEEEEEEEvNT_6ParamsE)
        /*111c*/ 	.short	0x0210
        /*111e*/ 	.short	0x0af0


	//----- nvinfo : EIATTR_SW_WAR
	.align		4
.L_247:
        /*1120*/ 	.byte	0x04, 0x36
        /*1122*/ 	.short	(.L_249 - .L_248)
.L_248:
        /*1124*/ 	.word	0x00000008
.L_249:


//--------------------- .nv.info._ZN7cutlass13device_kernelIN5flash11enable_sm90INS1_16FlashAttnFwdSm90INS1_25CollectiveMainloopFwdSm90ILi2EN4cute5tupleIJNS5_1CILi1EEES8_S8_EEENS6_IJNS7_ILi128EEENS7_ILi96EEENS7_ILi64EEEEEELi256ENS_6half_tEfNS_4arch4Sm90ELb0ELb0ELb0ELb1ELb0ELb0ELb1ELb1ELb0ELb1ELb1ELb0EEENS1_21CollectiveEpilogueFwdINS6_IJSA_NS7_ILi256EEESB_EEES9_SE_SG_Li256ELb1ELb1ELb1ELb0EEENS1_36VarlenDynamicPersistentTileSchedulerILi128ELi96ELi256ELi128ELb1ELb1ELb1ELb0ELb1ELb1EEEEEEEEEvNT_6ParamsE --------------------------
	.section	.nv.info._ZN7cutlass13device_kernelIN5flash11enable_sm90INS1_16FlashAttnFwdSm90INS1_25CollectiveMainloopFwdSm90ILi2EN4cute5tupleIJNS5_1CILi1EEES8_S8_EEENS6_IJNS7_ILi128EEENS7_ILi96EEENS7_ILi64EEEEEELi256ENS_6half_tEfNS_4arch4Sm90ELb0ELb0ELb0ELb1ELb0ELb0ELb1ELb1ELb0ELb1ELb1ELb0EEENS1_21CollectiveEpilogueFwdINS6_IJSA_NS7_ILi256EEESB_EEES9_SE_SG_Li256ELb1ELb1ELb1ELb0EEENS1_36VarlenDynamicPersistentTileSchedulerILi128ELi96ELi256ELi128ELb1ELb1ELb1ELb0ELb1ELb1EEEEEEEEEvNT_6ParamsE,"",@"SHT_CUDA_INFO"
	.sectionflags	@""
	.align	4


	//----- nvinfo : EIATTR_CUDA_API_VERSION
	.align		4
        /*0000*/ 	.byte	0x04, 0x37
        /*0002*/ 	.short	(.L_251 - .L_250)
.L_250:
        /*0004*/ 	.word	0x00000082


	//----- nvinfo : EIATTR_KPARAM_INFO
	.align		4
.L_251:
        /*0008*/ 	.byte	0x04, 0x17
        /*000a*/ 	.short	(.L_253 - .L_252)
.L_252:
        /*000c*/ 	.word	0x00000000
        /*0010*/ 	.short	0x0000
        /*0012*/ 	.short	0x0070
        /*0014*/ 	.byte	0x00, 0xf0, 0x01, 0x2e


	//----- nvinfo : EIATTR_SPARSE_MMA_MASK
	.align		4
.L_253:
        /*0018*/ 	.byte	0x03, 0x50
        /*001a*/ 	.short	0x0000


	//----- nvinfo : EIATTR_MAXREG_COUNT
	.align		4
        /*001c*/ 	.byte	0x03, 0x1b
        /*001e*/ 	.short	0x00a8


	//----- nvinfo : EIATTR_NUM_BARRIERS
	.align		4
        /*0020*/ 	.byte	0x02, 0x4c
        /*0022*/ 	.byte	0x10
	.zero		1


	//----- nvinfo : EIATTR_EXTERNS
	.align		4
        /*0024*/ 	.byte	0x04, 0x0f
        /*0026*/ 	.short	(.L_255 - .L_254)


	//   ....[0]....
	.align		4
.L_254:
        /*0028*/ 	.word	index@(__assertfail)


	//----- nvinfo : EIATTR_ANNOTATIONS
	.align		4
.L_255:
        /*002c*/ 	.byte	0x04, 0x55
        /*002e*/ 	.short	(.L_257 - .L_256)


	//   ....[0]....
.L_256:
        /* <DEDUP_REMOVED lines=97> */
        /*0634*/ 	.byte	0xf0, 0x46, 0x01, 0x00


	//----- nvinfo : EIATTR_MERCURY_ISA_VERSION
	.align		4
.L_257:
        /*0638*/ 	.byte	0x03, 0x5f
        /*063a*/ 	.short	0x0101


	//----- nvinfo : EIATTR_UNUSED_LOAD_BYTE_OFFSET
	.align		4
        /*063c*/ 	.byte	0x04, 0x44
        /*063e*/ 	.short	(.L_259 - .L_258)


	//   ....[0]....
.L_258:
        /*0640*/ 	.word	0x00000a50
        /*0644*/ 	.word	0x0000fff0


	//   ....[1]....
        /*0648*/ 	.word	0x00006ed0
        /*064c*/ 	.word	0x0000fff0


	//----- nvinfo : EIATTR_INT_WARP_WIDE_INSTR_OFFSETS
	.align		4
.L_259:
        /*0650*/ 	.byte	0x04, 0x31
        /*0652*/ 	.short	(.L_261 - .L_260)


	//   ....[0]....
.L_260:
        /*0654*/ 	.word	0x00000120


	//   ....[1]....
        /*0658*/ 	.word	0x00000160


	//   ....[2]....
        /*065c*/ 	.word	0x000001d0


	//   ....[3]....
        /*0660*/ 	.word	0x00000240


	//   ....[4]....
        /*0664*/ 	.word	0x0000cbf0


	//   ....[5]....
        /*0668*/ 	.word	0x0000cc80


	//   ....[6]....
        /*066c*/ 	.word	0x00011520


	//   ....[7]....
        /*0670*/ 	.word	0x000115b0


	//----- nvinfo : EIATTR_COOP_GROUP_MASK_REGIDS
	.align		4
.L_261:
        /*0674*/ 	.byte	0x04, 0x29
        /*0676*/ 	.short	(.L_263 - .L_262)


	//   ....[0]....
.L_262:
        /*0678*/ 	.word	0xffffffff


	//   ....[1]....
        /*067c*/ 	.word	0xffffffff


	//   ....[2]....
        /*0680*/ 	.word	0xffffffff


	//   ....[3]....
        /*0684*/ 	.word	0xffffffff


	//   ....[4]....
        /*0688*/ 	.word	0xffffffff


	//   ....[5]....
        /*068c*/ 	.word	0xffffffff


	//   ....[6]....
        /*0690*/ 	.word	0xffffffff


	//   ....[7]....
        /*0694*/ 	.word	0xffffffff


	//   ....[8]....
        /*0698*/ 	.word	0xffffffff


	//   ....[9]....
        /*069c*/ 	.word	0xffffffff


	//   ....[10]....
        /*06a0*/ 	.word	0xffffffff


	//   ....[11]....
        /*06a4*/ 	.word	0xffffffff


	//   ....[12]....
        /*06a8*/ 	.word	0xffffffff


	//   ....[13]....
        /*06ac*/ 	.word	0xffffffff


	//   ....[14]....
        /*06b0*/ 	.word	0xffffffff


	//   ....[15]....
        /*06b4*/ 	.word	0xffffffff


	//   ....[16]....
        /*06b8*/ 	.word	0xffffffff


	//   ....[17]....
        /*06bc*/ 	.word	0xffffffff


	//   ....[18]....
        /*06c0*/ 	.word	0xffffffff


	//   ....[19]....
        /*06c4*/ 	.word	0xffffffff


	//   ....[20]....
        /*06c8*/ 	.word	0xffffffff


	//   ....[21]....
        /*06cc*/ 	.word	0xffffffff


	//   ....[22]....
        /*06d0*/ 	.word	0xffffffff


	//   ....[23]....
        /*06d4*/ 	.word	0xffffffff


	//   ....[24]....
        /*06d8*/ 	.word	0xffffffff


	//   ....[25]....
        /*06dc*/ 	.word	0xffffffff


	//   ....[26]....
        /*06e0*/ 	.word	0xffffffff


	//   ....[27]....
        /*06e4*/ 	.word	0xffffffff


	//   ....[28]....
        /*06e8*/ 	.word	0xffffffff


	//   ....[29]....
        /*06ec*/ 	.word	0xffffffff


	//   ....[30]....
        /*06f0*/ 	.word	0xffffffff


	//   ....[31]....
        /*06f4*/ 	.word	0xffffffff


	//   ....[32]....
        /*06f8*/ 	.word	0xffffffff


	//   ....[33]....
        /*06fc*/ 	.word	0xffffffff


	//   ....[34]....
        /*0700*/ 	.word	0xffffffff


	//   ....[35]....
        /*0704*/ 	.word	0xffffffff


	//   ....[36]....
        /*0708*/ 	.word	0xffffffff


	//   ....[37]....
        /*070c*/ 	.word	0xffffffff


	//   ....[38]....
        /*0710*/ 	.word	0xffffffff


	//   ....[39]....
        /*0714*/ 	.word	0xffffffff


	//   ....[40]....
        /*0718*/ 	.word	0xffffffff


	//   ....[41]....
        /*071c*/ 	.word	0xffffffff


	//   ....[42]....
        /*0720*/ 	.word	0xffffffff


	//   ....[43]....
        /*0724*/ 	.word	0xffffffff


	//   ....[44]....
        /*0728*/ 	.word	0xffffffff


	//   ....[45]....
        /*072c*/ 	.word	0xffffffff


	//   ....[46]....
        /*0730*/ 	.word	0xffffffff


	//   ....[47]....
        /*0734*/ 	.word	0xffffffff


	//   ....[48]....
        /*0738*/ 	.word	0xffffffff


	//   ....[49]....
        /*073c*/ 	.word	0xffffffff


	//   ....[50]....
        /*0740*/ 	.word	0xffffffff


	//   ....[51]....
        /*0744*/ 	.word	0xffffffff


	//   ....[52]....
        /*0748*/ 	.word	0xffffffff


	//   ....[53]....
        /*074c*/ 	.word	0xffffffff


	//   ....[54]....
        /*0750*/ 	.word	0xffffffff


	//   ....[55]....
        /*0754*/ 	.word	0xffffffff


	//   ....[56]....
        /*0758*/ 	.word	0xffffffff


	//   ....[57]....
        /*075c*/ 	.word	0xffffffff


	//   ....[58]....
        /*0760*/ 	.word	0xffffffff


	//   ....[59]....
        /*0764*/ 	.word	0xffffffff


	//   ....[60]....
        /*0768*/ 	.word	0xffffffff


	//   ....[61]....
        /*076c*/ 	.word	0xffffffff


	//   ....[62]....
        /*0770*/ 	.word	0xffffffff


	//   ....[63]....
        /*0774*/ 	.word	0xffffffff


	//   ....[64]....
        /*0778*/ 	.word	0xffffffff


	//   ....[65]....
        /*077c*/ 	.word	0xffffffff


	//   ....[66]....
        /*0780*/ 	.word	0xffffffff


	//   ....[67]....
        /*0784*/ 	.word	0xffffffff


	//   ....[68]....
        /*0788*/ 	.word	0xffffffff


	//   ....[69]....
        /*078c*/ 	.word	0xffffffff


	//   ....[70]....
        /*0790*/ 	.word	0xffffffff


	//   ....[71]....
        /*0794*/ 	.word	0xffffffff


	//   ....[72]....
        /*0798*/ 	.word	0xffffffff


	//   ....[73]....
        /*079c*/ 	.word	0xffffffff


	//   ....[74]....
        /*07a0*/ 	.word	0xffffffff


	//   ....[75]....
        /*07a4*/ 	.word	0xffffffff


	//   ....[76]....
        /*07a8*/ 	.word	0xffffffff


	//   ....[77]....
        /*07ac*/ 	.word	0xffffffff


	//   ....[78]....
        /*07b0*/ 	.word	0xffffffff


	//   ....[79]....
        /*07b4*/ 	.word	0xffffffff


	//   ....[80]....
        /*07b8*/ 	.word	0xffffffff


	//   ....[81]....
        /*07bc*/ 	.word	0xffffffff


	//   ....[82]....
        /*07c0*/ 	.word	0xffffffff


	//   ....[83]....
        /*07c4*/ 	.word	0xffffffff


	//   ....[84]....
        /*07c8*/ 	.word	0xffffffff


	//   ....[85]....
        /*07cc*/ 	.word	0xffffffff


	//   ....[86]....
        /*07d0*/ 	.word	0xffffffff


	//   ....[87]....
        /*07d4*/ 	.word	0xffffffff


	//   ....[88]....
        /*07d8*/ 	.word	0xffffffff


	//   ....[89]....
        /*07dc*/ 	.word	0xffffffff


	//   ....[90]....
        /*07e0*/ 	.word	0xffffffff


	//   ....[91]....
        /*07e4*/ 	.word	0xffffffff


	//   ....[92]....
        /*07e8*/ 	.word	0xffffffff


	//   ....[93]....
        /*07ec*/ 	.word	0xffffffff


	//   ....[94]....
        /*07f0*/ 	.word	0xffffffff


	//   ....[95]....
        /*07f4*/ 	.word	0xffffffff


	//   ....[96]....
        /*07f8*/ 	.word	0xffffffff


	//   ....[97]....
        /*07fc*/ 	.word	0xffffffff


	//   ....[98]....
        /*0800*/ 	.word	0xffffffff


	//   ....[99]....
        /*0804*/ 	.word	0xffffffff


	//   ....[100]....
        /*0808*/ 	.word	0xffffffff


	//   ....[101]....
        /*080c*/ 	.word	0xffffffff


	//   ....[102]....
        /*0810*/ 	.word	0xffffffff


	//   ....[103]....
        /*0814*/ 	.word	0xffffffff


	//   ....[104]....
        /*0818*/ 	.word	0xffffffff


	//   ....[105]....
        /*081c*/ 	.word	0xffffffff


	//   ....[106]....
        /*0820*/ 	.word	0xffffffff


	//   ....[107]....
        /*0824*/ 	.word	0xffffffff


	//   ....[108]....
        /*0828*/ 	.word	0xffffffff


	//   ....[109]....
        /*082c*/ 	.word	0xffffffff


	//   ....[110]....
        /*0830*/ 	.word	0xffffffff


	//   ....[111]....
        /*0834*/ 	.word	0xffffffff


	//   ....[112]....
        /*0838*/ 	.word	0xffffffff


	//   ....[113]....
        /*083c*/ 	.word	0x0500000f


	//   ....[114]....
        /*0840*/ 	.word	0x0500000f


	//   ....[115]....
        /*0844*/ 	.word	0x0500000f


	//   ....[116]....
        /*0848*/ 	.word	0x0500000f


	//   ....[117]....
        /*084c*/ 	.word	0x0500000f


	//   ....[118]....
        /*0850*/ 	.word	0x0500000f


	//   ....[119]....
        /*0854*/ 	.word	0x0500000f


	//   ....[120]....
        /*0858*/ 	.word	0x0500000f


	//   ....[121]....
        /*085c*/ 	.word	0x0500000f


	//   ....[122]....
        /*0860*/ 	.word	0x0500000f


	//   ....[123]....
        /*0864*/ 	.word	0x0500000f


	//   ....[124]....
        /*0868*/ 	.word	0x0500000f


	//   ....[125]....
        /*086c*/ 	.word	0x0500000f


	//   ....[126]....
        /*0870*/ 	.word	0x0500000f


	//   ....[127]....
        /*0874*/ 	.word	0x0500000f


	//   ....[128]....
        /*0878*/ 	.word	0x0500000f


	//   ....[129]....
        /*087c*/ 	.word	0x0500000f


	//   ....[130]....
        /*0880*/ 	.word	0x0500000f


	//   ....[131]....
        /*0884*/ 	.word	0x0500000f


	//   ....[132]....
        /*0888*/ 	.word	0x0500000f


	//   ....[133]....
        /*088c*/ 	.word	0x0500000f


	//   ....[134]....
        /*0890*/ 	.word	0x0500000f


	//   ....[135]....
        /*0894*/ 	.word	0x0500000f


	//   ....[136]....
        /*0898*/ 	.word	0x0500000f


	//   ....[137]....
        /*089c*/ 	.word	0x0500000f


	//   ....[138]....
        /*08a0*/ 	.word	0x0500000f


	//   ....[139]....
        /*08a4*/ 	.word	0x0500000f


	//   ....[140]....
        /*08a8*/ 	.word	0x0500000f


	//   ....[141]....
        /*08ac*/ 	.word	0x0500000f


	//   ....[142]....
        /*08b0*/ 	.word	0x0500000f


	//   ....[143]....
        /*08b4*/ 	.word	0x0500000f


	//   ....[144]....
        /*08b8*/ 	.word	0x0500000f


	//   ....[145]....
        /*08bc*/ 	.word	0x0500000f


	//   ....[146]....
        /*08c0*/ 	.word	0x0500000f


	//   ....[147]....
        /*08c4*/ 	.word	0x0500000f


	//   ....[148]....
        /*08c8*/ 	.word	0x0500000f


	//   ....[149]....
        /*08cc*/ 	.word	0x0500000f


	//   ....[150]....
        /*08d0*/ 	.word	0x0500000f


	//   ....[151]....
        /*08d4*/ 	.word	0x0500000f


	//   ....[152]....
        /*08d8*/ 	.word	0x0500000f


	//   ....[153]....
        /*08dc*/ 	.word	0x0500000f


	//   ....[154]....
        /*08e0*/ 	.word	0x0500000f


	//   ....[155]....
        /*08e4*/ 	.word	0x0500000f


	//   ....[156]....
        /*08e8*/ 	.word	0x0500000f


	//   ....[157]....
        /*08ec*/ 	.word	0x0500000f


	//   ....[158]....
        /*08f0*/ 	.word	0x0500000f


	//   ....[159]....
        /*08f4*/ 	.word	0x0500000f


	//   ....[160]....
        /*08f8*/ 	.word	0x0500000f


	//   ....[161]....
        /*08fc*/ 	.word	0x0500000f


	//   ....[162]....
        /*0900*/ 	.word	0x0500000f


	//   ....[163]....
        /*0904*/ 	.word	0x0500000f


	//   ....[164]....
        /*0908*/ 	.word	0x0500000f


	//----- nvinfo : EIATTR_COOP_GROUP_INSTR_OFFSETS
	.align		4
.L_263:
        /*090c*/ 	.byte	0x04, 0x28
        /*090e*/ 	.short	(.L_265 - .L_264)


	//   ....[0]....
.L_264:
        /*0910*/ 	.word	0x00000060


	//   ....[1]....
        /*0914*/ 	.word	0x00000130


	//   ....[2]....
        /*0918*/ 	.word	0x000001f0


	//   ....[3]....
        /*091c*/ 	.word	0x000003c0


	//   ....[4]....
        /*0920*/ 	.word	0x00000520


	//   ....[5]....
        /*0924*/ 	.word	0x00000640


	//   ....[6]....
        /*0928*/ 	.word	0x000007a0


	//   ....[7]....
        /*092c*/ 	.word	0x00001ba0


	//   ....[8]....
        /*0930*/ 	.word	0x00003220


	//   ....[9]....
        /*0934*/ 	.word	0x00003300


	//   ....[10]....
        /*0938*/ 	.word	0x000033b0


	//   ....[11]....
        /*093c*/ 	.word	0x00003500


	//   ....[12]....
        /*0940*/ 	.word	0x00004c90


	//   ....[13]....
        /*0944*/ 	.word	0x00004cb0


	//   ....[14]....
        /*0948*/ 	.word	0x00005510


	//   ....[15]....
        /*094c*/ 	.word	0x00005570


	//   ....[16]....
        /*0950*/ 	.word	0x000064d0


	//   ....[17]....
        /*0954*/ 	.word	0x00006500


	//   ....[18]....
        /*0958*/ 	.word	0x00006530


	//   ....[19]....
        /*095c*/ 	.word	0x00006540


	//   ....[20]....
        /*0960*/ 	.word	0x00007f40


	//   ....[21]....
        /*0964*/ 	.word	0x00007f50


	//   ....[22]....
        /*0968*/ 	.word	0x00007f60


	//   ....[23]....
        /*096c*/ 	.word	0x00007fb0


	//   ....[24]....
        /*0970*/ 	.word	0x00008a50


	//   ....[25]....
        /*0974*/ 	.word	0x00008a80


	//   ....[26]....
        /*0978*/ 	.word	0x00008c00


	//   ....[27]....
        /*097c*/ 	.word	0x00008c20


	//   ....[28]....
        /*0980*/ 	.word	0x00008d60


	//   ....[29]....
        /*0984*/ 	.word	0x00008d80


	//   ....[30]....
        /*0988*/ 	.word	0x00008ed0


	//   ....[31]....
        /*098c*/ 	.word	0x00008ef0


	//   ....[32]....
        /*0990*/ 	.word	0x000094f0


	//   ....[33]....
        /*0994*/ 	.word	0x00009520


	//   ....[34]....
        /*0998*/ 	.word	0x00009dd0


	//   ....[35]....
        /*099c*/ 	.word	0x00009de0


	//   ....[36]....
        /*09a0*/ 	.word	0x0000af40


	//   ....[37]....
        /*09a4*/ 	.word	0x0000af70


	//   ....[38]....
        /*09a8*/ 	.word	0x0000b0e0


	//   ....[39]....
        /*09ac*/ 	.word	0x0000b100


	//   ....[40]....
        /*09b0*/ 	.word	0x0000b240


	//   ....[41]....
        /*09b4*/ 	.word	0x0000b260


	//   ....[42]....
        /*09b8*/ 	.word	0x0000b3b0


	//   ....[43]....
        /*09bc*/ 	.word	0x0000b3d0


	//   ....[44]....
        /*09c0*/ 	.word	0x0000b5a0


	//   ....[45]....
        /*09c4*/ 	.word	0x0000b7e0


	//   ....[46]....
        /*09c8*/ 	.word	0x0000b810


	//   ....[47]....
        /*09cc*/ 	.word	0x0000b840


	//   ....[48]....
        /*09d0*/ 	.word	0x0000b870


	//   ....[49]....
        /*09d4*/ 	.word	0x0000b8a0


	//   ....[50]....
        /*09d8*/ 	.word	0x0000b8d0


	//   ....[51]....
        /*09dc*/ 	.word	0x0000ba70


	//   ....[52]....
        /*09e0*/ 	.word	0x0000baa0


	//   ....[53]....
        /*09e4*/ 	.word	0x0000bad0


	//   ....[54]....
        /*09e8*/ 	.word	0x0000bb00


	//   ....[55]....
        /*09ec*/ 	.word	0x0000bb30


	//   ....[56]....
        /*09f0*/ 	.word	0x0000bb60


	//   ....[57]....
        /*09f4*/ 	.word	0x0000bbf0


	//   ....[58]....
        /*09f8*/ 	.word	0x0000bc20


	//   ....[59]....
        /*09fc*/ 	.word	0x0000bc30


	//   ....[60]....
        /*0a00*/ 	.word	0x0000bce0


	//   ....[61]....
        /*0a04*/ 	.word	0x0000d1d0


	//   ....[62]....
        /*0a08*/ 	.word	0x0000dcb0


	//   ....[63]....
        /*0a0c*/ 	.word	0x0000dcd0


	//   ....[64]....
        /*0a10*/ 	.word	0x0000dce0


	//   ....[65]....
        /*0a14*/ 	.word	0x0000dd10


	//   ....[66]....
        /*0a18*/ 	.word	0x0000ddf0


	//   ....[67]....
        /*0a1c*/ 	.word	0x0000de80


	//   ....[68]....
        /*0a20*/ 	.word	0x0000deb0


	//   ....[69]....
        /*0a24*/ 	.word	0x0000df30


	//   ....[70]....
        /*0a28*/ 	.word	0x0000df60


	//   ....[71]....
        /*0a2c*/ 	.word	0x0000dfe0


	//   ....[72]....
        /*0a30*/ 	.word	0x0000e010


	//   ....[73]....
        /*0a34*/ 	.word	0x0000e090


	//   ....[74]....
        /*0a38*/ 	.word	0x0000e0c0


	//   ....[75]....
        /*0a3c*/ 	.word	0x0000e0e0


	//   ....[76]....
        /*0a40*/ 	.word	0x0000e130


	//   ....[77]....
        /*0a44*/ 	.word	0x0000e140


	//   ....[78]....
        /*0a48*/ 	.word	0x0000e870


	//   ....[79]....
        /*0a4c*/ 	.word	0x0000e8d0


	//   ....[80]....
        /*0a50*/ 	.word	0x0000e8e0


	//   ....[81]....
        /*0a54*/ 	.word	0x0000e980


	//   ....[82]....
        /*0a58*/ 	.word	0x0000ea10


	//   ....[83]....
        /*0a5c*/ 	.word	0x0000ea20


	//   ....[84]....
        /*0a60*/ 	.word	0x0000eab0


	//   ....[85]....
        /*0a64*/ 	.word	0x0000eac0


	//   ....[86]....
        /*0a68*/ 	.word	0x0000eb30


	//   ....[87]....
        /*0a6c*/ 	.word	0x0000eb40


	//   ....[88]....
        /*0a70*/ 	.word	0x0000ebc0


	//   ....[89]....
        /*0a74*/ 	.word	0x0000ebd0


	//   ....[90]....
        /*0a78*/ 	.word	0x0000ec50


	//   ....[91]....
        /*0a7c*/ 	.word	0x0000ec60


	//   ....[92]....
        /*0a80*/ 	.word	0x0000ec70


	//   ....[93]....
        /*0a84*/ 	.word	0x0000ecb0


	//   ....[94]....
        /*0a88*/ 	.word	0x00011840


	//   ....[95]....
        /*0a8c*/ 	.word	0x00011870


	//   ....[96]....
        /*0a90*/ 	.word	0x000118d0


	//   ....[97]....
        /*0a94*/ 	.word	0x00011900


	//   ....[98]....
        /*0a98*/ 	.word	0x00011930


	//   ....[99]....
        /*0a9c*/ 	.word	0x00011960


	//   ....[100]....
        /*0aa0*/ 	.word	0x00011990


	//   ....[101]....
        /*0aa4*/ 	.word	0x000119c0


	//   ....[102]....
        /*0aa8*/ 	.word	0x00011b80


	//   ....[103]....
        /*0aac*/ 	.word	0x00011bb0


	//   ....[104]....
        /*0ab0*/ 	.word	0x00011be0


	//   ....[105]....
        /*0ab4*/ 	.word	0x00011c10


	//   ....[106]....
        /*0ab8*/ 	.word	0x00011c40


	//   ....[107]....
        /*0abc*/ 	.word	0x00011c70


	//   ....[108]....
        /*0ac0*/ 	.word	0x00011d30


	//   ....[109]....
        /*0ac4*/ 	.word	0x00011d50


	//   ....[110]....
        /*0ac8*/ 	.word	0x00011d60


	//   ....[111]....
        /*0acc*/ 	.word	0x00011dc0


	//   ....[112]....
        /*0ad0*/ 	.word	0x000124e0


	//   ....[113]....
        /*0ad4*/ 	.word	0x00012a00


	//   ....[114]....
        /*0ad8*/ 	.word	0x00012b80


	//   ....[115]....
        /*0adc*/ 	.word	0x00012be0


	//   ....[116]....
        /*0ae0*/ 	.word	0x00012c50


	//   ....[117]....
        /*0ae4*/ 	.word	0x00012cc0


	//   ....[118]....
        /*0ae8*/ 	.word	0x00012d70


	//   ....[119]....
        /*0aec*/ 	.word	0x00012e60


	//   ....[120]....
        /*0af0*/ 	.word	0x00012f90


	//   ....[121]....
        /*0af4*/ 	.word	0x00013030


	//   ....[122]....
        /*0af8*/ 	.word	0x00013100


	//   ....[123]....
        /*0afc*/ 	.word	0x000131a0


	//   ....[124]....
        /*0b00*/ 	.word	0x00013270


	//   ....[125]....
        /*0b04*/ 	.word	0x00013310


	//   ....[126]....
        /*0b08*/ 	.word	0x000133e0


	//   ....[127]....
        /*0b0c*/ 	.word	0x00013480


	//   ....[128]....
        /*0b10*/ 	.word	0x00013530


	//   ....[129]....
        /*0b14*/ 	.word	0x000135d0


	//   ....[130]....
        /*0b18*/ 	.word	0x00013870


	//   ....[131]....
        /*0b1c*/ 	.word	0x00013920


	//   ....[132]....
        /*0b20*/ 	.word	0x00013a20


	//   ....[133]....
        /*0b24*/ 	.word	0x00013b10


	//   ....[134]....
        /*0b28*/ 	.word	0x00013bd0


	//   ....[135]....
        /*0b2c*/ 	.word	0x00013c90


	//   ....[136]....
        /*0b30*/ 	.word	0x00013d50


	//   ....[137]....
        /*0b34*/ 	.word	0x00013e10


	//   ....[138]....
        /*0b38*/ 	.word	0x00013ed0


	//   ....[139]....
        /*0b3c*/ 	.word	0x00013f90


	//   ....[140]....
        /*0b40*/ 	.word	0x00014050


	//   ....[141]....
        /*0b44*/ 	.word	0x00014100


	//   ....[142]....
        /*0b48*/ 	.word	0x00014200


	//   ....[143]....
        /*0b4c*/ 	.word	0x00014250


	//   ....[144]....
        /*0b50*/ 	.word	0x000142b0


	//   ....[145]....
        /*0b54*/ 	.word	0x00014390


	//   ....[146]....
        /*0b58*/ 	.word	0x000146c0


	//   ....[147]....
        /*0b5c*/ 	.word	0x00014760


	//   ....[148]....
        /*0b60*/ 	.word	0x00014900


	//   ....[149]....
        /*0b64*/ 	.word	0x00014980


	//   ....[150]....
        /*0b68*/ 	.word	0x00014a00


	//   ....[151]....
        /*0b6c*/ 	.word	0x00014a80


	//   ....[152]....
        /*0b70*/ 	.word	0x00014b00


	//   ....[153]....
        /*0b74*/ 	.word	0x00014b90


	//   ....[154]....
        /*0b78*/ 	.word	0x00014c30


	//   ....[155]....
        /*0b7c*/ 	.word	0x00014ce0


	//   ....[156]....
        /*0b80*/ 	.word	0x00014d60


	//   ....[157]....
        /*0b84*/ 	.word	0x00014de0


	//   ....[158]....
        /*0b88*/ 	.word	0x00014e60


	//   ....[159]....
        /*0b8c*/ 	.word	0x00014ef0


	//   ....[160]....
        /*0b90*/ 	.word	0x00014f70


	//   ....[161]....
        /*0b94*/ 	.word	0x00015010


	//   ....[162]....
        /*0b98*/ 	.word	0x00015060


	//   ....[163]....
        /*0b9c*/ 	.word	0x000150f0


	//   ....[164]....
        /*0ba0*/ 	.word	0x00015220


	//----- nvinfo : EIATTR_REG_RECONFIG
	.align		4
.L_265:
        /*0ba4*/ 	.byte	0x01, 0x54
	.zero		2


	//----- nvinfo : EIATTR_SYSCALL_OFFSETS
	.align		4
        /*0ba8*/ 	.byte	0x04, 0x46
        /*0baa*/ 	.short	(.L_267 - .L_266)


	//   ....[0]....
.L_266:
        /*0bac*/ 	.word	0x00001d20


	//   ....[1]....
        /*0bb0*/ 	.word	0x0000cdf0


	//   ....[2]....
        /*0bb4*/ 	.word	0x0000cf40


	//   ....[3]....
        /*0bb8*/ 	.word	0x0000d040


	//   ....[4]....
        /*0bbc*/ 	.word	0x0000d8a0


	//   ....[5]....
        /*0bc0*/ 	.word	0x0000e4b0


	//----- nvinfo : EIATTR_MBARRIER_INSTR_OFFSETS
	.align		4
.L_267:
        /*0bc4*/ 	.byte	0x04, 0x39
        /*0bc6*/ 	.short	(.L_269 - .L_268)


	//   ....[0]....
.L_268:
        /*0bc8*/ 	.word	0x00000260
        /*0bcc*/ 	.word	0x000000ff
        /*0bd0*/ 	.word	0x00032400
        /*0bd4*/ 	.short	0x0100
        /*0bd6*/ 	.byte	0x08
	.zero		1


	//   ....[1]....
        /*0bd8*/ 	.word	0x00000270
        /*0bdc*/ 	.word	0x000000ff
        /*0be0*/ 	.word	0x00032410
        /*0be4*/ 	.short	0x0100
        /*0be6*/ 	.byte	0x08
	.zero		1


	//   ....[2]....
        /*0be8*/ 	.word	0x00000280
        /*0bec*/ 	.word	0x000000ff
        /*0bf0*/ 	.word	0x00032420
        /*0bf4*/ 	.short	0x0100
        /*0bf6*/ 	.byte	0x08
	.zero		1


	//   ....[3]....
        /*0bf8*/ 	.word	0x00000370
        /*0bfc*/ 	.word	0x000000ff
        /*0c00*/ 	.word	0x00032430
        /*0c04*/ 	.short	0x0100
        /*0c06*/ 	.byte	0x08
	.zero		1


	//   ....[4]....
        /*0c08*/ 	.word	0x00000380
        /*0c0c*/ 	.word	0x000000ff
        /*0c10*/ 	.word	0x00032440
        /*0c14*/ 	.short	0x0100
        /*0c16*/ 	.byte	0x08
	.zero		1


	//   ....[5]....
        /*0c18*/ 	.word	0x00000390
        /*0c1c*/ 	.word	0x000000ff
        /*0c20*/ 	.word	0x00032438
        /*0c24*/ 	.short	0x0100
        /*0c26*/ 	.byte	0x08
	.zero		1


	//   ....[6]....
        /*0c28*/ 	.word	0x000003a0
        /*0c2c*/ 	.word	0x000000ff
        /*0c30*/ 	.word	0x00032448
        /*0c34*/ 	.short	0x0100
        /*0c36*/ 	.byte	0x08
	.zero		1


	//   ....[7]....
        /*0c38*/ 	.word	0x000004d0
        /*0c3c*/ 	.word	0x000000ff
        /*0c40*/ 	.word	0x00032450
        /*0c44*/ 	.short	0x0100
        /*0c46*/ 	.byte	0x08
	.zero		1


	//   ....[8]....
        /*0c48*/ 	.word	0x000004e0
        /*0c4c*/ 	.word	0x000000ff
        /*0c50*/ 	.word	0x00032460
        /*0c54*/ 	.short	0x0100
        /*0c56*/ 	.byte	0x08
	.zero		1


	//   ....[9]....
        /*0c58*/ 	.word	0x000004f0
        /*0c5c*/ 	.word	0x000000ff
        /*0c60*/ 	.word	0x00032458
        /*0c64*/ 	.short	0x0100
        /*0c66*/ 	.byte	0x08
	.zero		1


	//   ....[10]....
        /*0c68*/ 	.word	0x00000500
        /*0c6c*/ 	.word	0x000000ff
        /*0c70*/ 	.word	0x00032468
        /*0c74*/ 	.short	0x0100
        /*0c76*/ 	.byte	0x08
	.zero		1


	//   ....[11]....
        /*0c78*/ 	.word	0x000005f0
        /*0c7c*/ 	.word	0x000000ff
        /*0c80*/ 	.word	0x00032470
        /*0c84*/ 	.short	0x0100
        /*0c86*/ 	.byte	0x06
	.zero		1


	//   ....[12]....
        /*0c88*/ 	.word	0x00000600
        /*0c8c*/ 	.word	0x000000ff
        /*0c90*/ 	.word	0x00032480
        /*0c94*/ 	.short	0x0100
        /*0c96*/ 	.byte	0x06
	.zero		1


	//   ....[13]....
        /*0c98*/ 	.word	0x00000610
        /*0c9c*/ 	.word	0x000000ff
        /*0ca0*/ 	.word	0x00032478
        /*0ca4*/ 	.short	0x0100
        /*0ca6*/ 	.byte	0x06
	.zero		1


	//   ....[14]....
        /*0ca8*/ 	.word	0x00000620
        /*0cac*/ 	.word	0x000000ff
        /*0cb0*/ 	.word	0x00032488
        /*0cb4*/ 	.short	0x0100
        /*0cb6*/ 	.byte	0x06
	.zero		1


	//   ....[15]....
        /*0cb8*/ 	.word	0x00000750
        /*0cbc*/ 	.word	0x000000ff
        /*0cc0*/ 	.word	0x00032490
        /*0cc4*/ 	.short	0x0100
        /*0cc6*/ 	.byte	0x08
	.zero		1


	//   ....[16]....
        /*0cc8*/ 	.word	0x00000760
        /*0ccc*/ 	.word	0x000000ff
        /*0cd0*/ 	.word	0x000324a0
        /*0cd4*/ 	.short	0x0100
        /*0cd6*/ 	.byte	0x08
	.zero		1


	//   ....[17]....
        /*0cd8*/ 	.word	0x00000770
        /*0cdc*/ 	.word	0x000000ff
        /*0ce0*/ 	.word	0x00032498
        /*0ce4*/ 	.short	0x0100
        /*0ce6*/ 	.byte	0x08
	.zero		1


	//   ....[18]....
        /*0ce8*/ 	.word	0x00000780
        /*0cec*/ 	.word	0x000000ff
        /*0cf0*/ 	.word	0x000324a8
        /*0cf4*/ 	.short	0x0100
        /*0cf6*/ 	.byte	0x08
	.zero		1


	//   ....[19]....
        /*0cf8*/ 	.word	0x000008b0
        /*0cfc*/ 	.word	0x000000ff
        /*0d00*/ 	.word	0x000324b0
        /*0d04*/ 	.short	0x0100
        /*0d06*/ 	.byte	0x08
	.zero		1


	//   ....[20]....
        /*0d08*/ 	.word	0x000008c0
        /*0d0c*/ 	.word	0x000000ff
        /*0d10*/ 	.word	0x000324c0
        /*0d14*/ 	.short	0x0100
        /*0d16*/ 	.byte	0x08
	.zero		1


	//   ....[21]....
        /*0d18*/ 	.word	0x000008d0
        /*0d1c*/ 	.word	0x000000ff
        /*0d20*/ 	.word	0x000324b8
        /*0d24*/ 	.short	0x0100
        /*0d26*/ 	.byte	0x08
	.zero		1


	//   ....[22]....
        /*0d28*/ 	.word	0x000008e0
        /*0d2c*/ 	.word	0x000000ff
        /*0d30*/ 	.word	0x000324c8
        /*0d34*/ 	.short	0x0100
        /*0d36*/ 	.byte	0x08
	.zero		1


	//   ....[23]....
        /*0d38*/ 	.word	0x00001de0
        /*0d3c*/ 	.word	0x00000005
        /*0d40*/ 	.word	0x00032400
        /*0d44*/ 	.short	0x010a
        /*0d46*/ 	.byte	0x3f
	.zero		1


	//   ....[24]....
        /*0d48*/ 	.word	0x00001e90
        /*0d4c*/ 	.word	0x00000015
        /*0d50*/ 	.word	0x00032430
        /*0d54*/ 	.short	0x010a
        /*0d56*/ 	.byte	0x3f
	.zero		1


	//   ....[25]....
        /*0d58*/ 	.word	0x00001ed0
        /*0d5c*/ 	.word	0x00000015
        /*0d60*/ 	.word	0x00032430
        /*0d64*/ 	.short	0x010a
        /*0d66*/ 	.byte	0x3f
	.zero		1


	//   ....[26]....
        /*0d68*/ 	.word	0x00002200
        /*0d6c*/ 	.word	0x00000005
        /*0d70*/ 	.word	0x00032410
        /*0d74*/ 	.short	0x010a
        /*0d76*/ 	.byte	0x3f
	.zero		1


	//   ....[27]....
        /*0d78*/ 	.word	0x00002240
        /*0d7c*/ 	.word	0x00000015
        /*0d80*/ 	.word	0x00032450
        /*0d84*/ 	.short	0x010a
        /*0d86*/ 	.byte	0x3f
	.zero		1


	//   ....[28]....
        /*0d88*/ 	.word	0x00002280
        /*0d8c*/ 	.word	0x00000015
        /*0d90*/ 	.word	0x00032450
        /*0d94*/ 	.short	0x010a
        /*0d96*/ 	.byte	0x3f
	.zero		1


	//   ....[29]....
        /*0d98*/ 	.word	0x000037b0
        /*0d9c*/ 	.word	0x00000018
        /*0da0*/ 	.word	0x00000000
        /*0da4*/ 	.short	0x0101
        /*0da6*/ 	.byte	0x3f
	.zero		1


	//   ....[30]....
        /*0da8*/ 	.word	0x00004120
        /*0dac*/ 	.word	0x00000015
        /*0db0*/ 	.word	0x00000000
        /*0db4*/ 	.short	0x0101
        /*0db6*/ 	.byte	0x3f
	.zero		1


	//   ....[31]....
        /*0db8*/ 	.word	0x00004270
        /*0dbc*/ 	.word	0x000000ff
        /*0dc0*/ 	.word	0x00032430
        /*0dc4*/ 	.short	0x010a
        /*0dc6*/ 	.byte	0x04
	.zero		1


	//   ....[32]....
        /*0dc8*/ 	.word	0x000042b0
        /*0dcc*/ 	.word	0x000000ff
        /*0dd0*/ 	.word	0x00032430
        /*0dd4*/ 	.short	0x010a
        /*0dd6*/ 	.byte	0x04
	.zero		1


	//   ....[33]....
        /*0dd8*/ 	.word	0x000044c0
        /*0ddc*/ 	.word	0x000000ff
        /*0de0*/ 	.word	0x00032450
        /*0de4*/ 	.short	0x010a
        /*0de6*/ 	.byte	0x04
	.zero		1


	//   ....[34]....
        /*0de8*/ 	.word	0x00004500
        /*0dec*/ 	.word	0x000000ff
        /*0df0*/ 	.word	0x00032450
        /*0df4*/ 	.short	0x010a
        /*0df6*/ 	.byte	0x04
	.zero		1


	//   ....[35]....
        /*0df8*/ 	.word	0x00005630
        /*0dfc*/ 	.word	0x0000009c
        /*0e00*/ 	.word	0x00000000
        /*0e04*/ 	.short	0x0101
        /*0e06*/ 	.byte	0x3f
	.zero		1


	//   ....[36]....
        /*0e08*/ 	.word	0x00006440
        /*0e0c*/ 	.word	0x000000dc
        /*0e10*/ 	.word	0x00000000
        /*0e14*/ 	.short	0x0101
        /*0e16*/ 	.byte	0x3f
	.zero		1


	//   ....[37]....
        /*0e18*/ 	.word	0x00008a30
        /*0e1c*/ 	.word	0x00000000
        /*0e20*/ 	.word	0x00000000
        /*0e24*/ 	.short	0x0101
        /*0e26*/ 	.byte	0x3f
	.zero		1


	//   ....[38]....
        /*0e28*/ 	.word	0x000094d0
        /*0e2c*/ 	.word	0x00000002
        /*0e30*/ 	.word	0x00000000
        /*0e34*/ 	.short	0x0101
        /*0e36*/ 	.byte	0x3f
	.zero		1


	//   ....[39]....
        /*0e38*/ 	.word	0x0000d440
        /*0e3c*/ 	.word	0x00000000
        /*0e40*/ 	.word	0x00032440
        /*0e44*/ 	.short	0x010a
        /*0e46*/ 	.byte	0x3f
	.zero		1


	//   ....[40]....
        /*0e48*/ 	.word	0x0000e260
        /*0e4c*/ 	.word	0x00000012
        /*0e50*/ 	.word	0x00032400
        /*0e54*/ 	.short	0x0107
        /*0e56*/ 	.byte	0x3f
	.zero		1


	//   ....[41]....
        /*0e58*/ 	.word	0x0000e300
        /*0e5c*/ 	.word	0x00000012
        /*0e60*/ 	.word	0x00032400
        /*0e64*/ 	.short	0x0101
        /*0e66*/ 	.byte	0x3f
	.zero		1


	//   ....[42]....
        /*0e68*/ 	.word	0x0000edf0
        /*0e6c*/ 	.word	0x00000012
        /*0e70*/ 	.word	0x00032410
        /*0e74*/ 	.short	0x0107
        /*0e76*/ 	.byte	0x3f
	.zero		1


	//   ....[43]....
        /*0e78*/ 	.word	0x0000eef0
        /*0e7c*/ 	.word	0x00000012
        /*0e80*/ 	.word	0x00032410
        /*0e84*/ 	.short	0x0101
        /*0e86*/ 	.byte	0x3f
	.zero		1


	//   ....[44]....
        /*0e88*/ 	.word	0x0000ef10
        /*0e8c*/ 	.word	0x00000012
        /*0e90*/ 	.word	0x00032420
        /*0e94*/ 	.short	0x010a
        /*0e96*/ 	.byte	0x3f
	.zero		1


	//   ....[45]....
        /*0e98*/ 	.word	0x0000eff0
        /*0e9c*/ 	.word	0x00000002
        /*0ea0*/ 	.word	0x00032460
        /*0ea4*/ 	.short	0x010a
        /*0ea6*/ 	.byte	0x3f
	.zero		1


	//   ....[46]....
        /*0ea8*/ 	.word	0x0000f8c0
        /*0eac*/ 	.word	0x00000002
        /*0eb0*/ 	.word	0x00032440
        /*0eb4*/ 	.short	0x010a
        /*0eb6*/ 	.byte	0x3f
	.zero		1


	//   ....[47]....
        /*0eb8*/ 	.word	0x0000faf0
        /*0ebc*/ 	.word	0x00000002
        /*0ec0*/ 	.word	0x00032460
        /*0ec4*/ 	.short	0x010a
        /*0ec6*/ 	.byte	0x3f
	.zero		1


	//   ....[48]....
        /*0ec8*/ 	.word	0x00010300
        /*0ecc*/ 	.word	0x00000002
        /*0ed0*/ 	.word	0x00032440
        /*0ed4*/ 	.short	0x010a
        /*0ed6*/ 	.byte	0x3f
	.zero		1


	//   ....[49]....
        /*0ed8*/ 	.word	0x00010530
        /*0edc*/ 	.word	0x00000002
        /*0ee0*/ 	.word	0x00032460
        /*0ee4*/ 	.short	0x010a
        /*0ee6*/ 	.byte	0x3f
	.zero		1


	//   ....[50]....
        /*0ee8*/ 	.word	0x00010cd0
        /*0eec*/ 	.word	0x00000003
        /*0ef0*/ 	.word	0x00032440
        /*0ef4*/ 	.short	0x010a
        /*0ef6*/ 	.byte	0x3f
	.zero		1


	//   ....[51]....
        /*0ef8*/ 	.word	0x00010f00
        /*0efc*/ 	.word	0x00000003
        /*0f00*/ 	.word	0x00032460
        /*0f04*/ 	.short	0x010a
        /*0f06*/ 	.byte	0x3f
	.zero		1


	//   ....[52]....
        /*0f08*/ 	.word	0x00012460
        /*0f0c*/ 	.word	0x00000000
        /*0f10*/ 	.word	0x00032420
        /*0f14*/ 	.short	0x010a
        /*0f16*/ 	.byte	0x3f
	.zero		1


	//   ....[53]....
        /*0f18*/ 	.word	0x00012650
        /*0f1c*/ 	.word	0x00000006
        /*0f20*/ 	.word	0x00000000
        /*0f24*/ 	.short	0x010a
        /*0f26*/ 	.byte	0x3f
	.zero		1


	//   ....[54]....
        /*0f28*/ 	.word	0x00012680
        /*0f2c*/ 	.word	0x00000007
        /*0f30*/ 	.word	0x00000000
        /*0f34*/ 	.short	0x010a
        /*0f36*/ 	.byte	0x3f
	.zero		1


	//   ....[55]....
        /*0f38*/ 	.word	0x000126e0
        /*0f3c*/ 	.word	0x00000004
        /*0f40*/ 	.word	0x00000000
        /*0f44*/ 	.short	0x010a
        /*0f46*/ 	.byte	0x3f
	.zero		1


	//   ....[56]....
        /*0f48*/ 	.word	0x00012710
        /*0f4c*/ 	.word	0x00000003
        /*0f50*/ 	.word	0x00000000
        /*0f54*/ 	.short	0x010a
        /*0f56*/ 	.byte	0x3f
	.zero		1


	//   ....[57]....
        /*0f58*/ 	.word	0x00012770
        /*0f5c*/ 	.word	0x00000005
        /*0f60*/ 	.word	0x00032400
        /*0f64*/ 	.short	0x010a
        /*0f66*/ 	.byte	0x3f
	.zero		1


	//   ....[58]....
        /*0f68*/ 	.word	0x000127c0
        /*0f6c*/ 	.word	0x00000015
        /*0f70*/ 	.word	0x00032430
        /*0f74*/ 	.short	0x010a
        /*0f76*/ 	.byte	0x3f
	.zero		1


	//   ....[59]....
        /*0f78*/ 	.word	0x00012810
        /*0f7c*/ 	.word	0x00000005
        /*0f80*/ 	.word	0x00032410
        /*0f84*/ 	.short	0x010a
        /*0f86*/ 	.byte	0x3f
	.zero		1


	//   ....[60]....
        /*0f88*/ 	.word	0x00012860
        /*0f8c*/ 	.word	0x00000015
        /*0f90*/ 	.word	0x00032450
        /*0f94*/ 	.short	0x010a
        /*0f96*/ 	.byte	0x3f
	.zero		1


	//   ....[61]....
        /*0f98*/ 	.word	0x000128c0
        /*0f9c*/ 	.word	0x00000099
        /*0fa0*/ 	.word	0x00032430
        /*0fa4*/ 	.short	0x010a
        /*0fa6*/ 	.byte	0x3f
	.zero		1


	//   ....[62]....
        /*0fa8*/ 	.word	0x00012920
        /*0fac*/ 	.word	0x00000014
        /*0fb0*/ 	.word	0x00032450
        /*0fb4*/ 	.short	0x010a
        /*0fb6*/ 	.byte	0x3f
	.zero		1


	//   ....[63]....
        /*0fb8*/ 	.word	0x00012ac0
        /*0fbc*/ 	.word	0x00000000
        /*0fc0*/ 	.word	0x00032440
        /*0fc4*/ 	.short	0x010a
        /*0fc6*/ 	.byte	0x3f
	.zero		1


	//   ....[64]....
        /*0fc8*/ 	.word	0x000143d0
        /*0fcc*/ 	.word	0x00000012
        /*0fd0*/ 	.word	0x00032420
        /*0fd4*/ 	.short	0x010a
        /*0fd6*/ 	.byte	0x3f
	.zero		1


	//   ....[65]....
        /*0fd8*/ 	.word	0x00014420
        /*0fdc*/ 	.word	0x00000002
        /*0fe0*/ 	.word	0x00032460
        /*0fe4*/ 	.short	0x010a
        /*0fe6*/ 	.byte	0x3f
	.zero		1


	//   ....[66]....
        /*0fe8*/ 	.word	0x00014470
        /*0fec*/ 	.word	0x00000002
        /*0ff0*/ 	.word	0x00032440
        /*0ff4*/ 	.short	0x010a
        /*0ff6*/ 	.byte	0x3f
	.zero		1


	//   ....[67]....
        /*0ff8*/ 	.word	0x000144c0
        /*0ffc*/ 	.word	0x00000002
        /*1000*/ 	.word	0x00032460
        /*1004*/ 	.short	0x010a
        /*1006*/ 	.byte	0x3f
	.zero		1


	//   ....[68]....
        /*1008*/ 	.word	0x00014510
        /*100c*/ 	.word	0x00000002
        /*1010*/ 	.word	0x00032440
        /*1014*/ 	.short	0x010a
        /*1016*/ 	.byte	0x3f
	.zero		1


	//   ....[69]....
        /*1018*/ 	.word	0x00014560
        /*101c*/ 	.word	0x00000002
        /*1020*/ 	.word	0x00032460
        /*1024*/ 	.short	0x010a
        /*1026*/ 	.byte	0x3f
	.zero		1


	//   ....[70]....
        /*1028*/ 	.word	0x000145b0
        /*102c*/ 	.word	0x00000003
        /*1030*/ 	.word	0x00032440
        /*1034*/ 	.short	0x010a
        /*1036*/ 	.byte	0x3f
	.zero		1


	//   ....[71]....
        /*1038*/ 	.word	0x00014600
        /*103c*/ 	.word	0x00000003
        /*1040*/ 	.word	0x00032460
        /*1044*/ 	.short	0x010a
        /*1046*/ 	.byte	0x3f
	.zero		1


	//   ....[72]....
        /*1048*/ 	.word	0x00015140
        /*104c*/ 	.word	0x00000000
        /*1050*/ 	.word	0x00032420
        /*1054*/ 	.short	0x010a
        /*1056*/ 	.byte	0x3f
	.zero		1


	//   ....[73]....
        /*1058*/ 	.word	0x000152e0
        /*105c*/ 	.word	0x00000006
        /*1060*/ 	.word	0x00000000
        /*1064*/ 	.short	0x010a
        /*1066*/ 	.byte	0x3f
	.zero		1


	//   ....[74]....
        /*1068*/ 	.word	0x00015330
        /*106c*/ 	.word	0x00000007
        /*1070*/ 	.word	0x00000000
        /*1074*/ 	.short	0x010a
        /*1076*/ 	.byte	0x3f
	.zero		1


	//   ....[75]....
        /*1078*/ 	.word	0x00015380
        /*107c*/ 	.word	0x00000004
        /*1080*/ 	.word	0x00000000
        /*1084*/ 	.short	0x010a
        /*1086*/ 	.byte	0x3f
	.zero		1


	//----- nvinfo : EIATTR_NUM_MBARRIERS
	.align		4
.L_269:
        /*1088*/ 	.byte	0x03, 0x38
        /*108a*/ 	.short	0x0017


	//----- nvinfo : EIATTR_EXIT_INSTR_OFFSETS
	.align		4
        /*108c*/ 	.byte	0x04, 0x1c
        /*108e*/ 	.short	(.L_271 - .L_270)


	//   ....[0]....
.L_270:
        /*1090*/ 	.word	0x00000a90


	//   ....[1]....
        /*1094*/ 	.word	0x0000b540


	//   ....[2]....
        /*1098*/ 	.word	0x00012760


	//----- nvinfo : EIATTR_MAX_THREADS
	.align		4
.L_271:
        /*109c*/ 	.byte	0x04, 0x05
        /*109e*/ 	.short	(.L_273 - .L_272)
.L_272:
        /*10a0*/ 	.word	0x00000180
        /*10a4*/ 	.word	0x00000001
        /*10a8*/ 	.word	0x00000001


	//----- nvinfo : EIATTR_CRS_STACK_SIZE
	.align		4
.L_273:
        /*10ac*/ 	.byte	0x04, 0x1e
        /*10ae*/ 	.short	(.L_275 - .L_274)
.L_274:
        /*10b0*/ 	.word	0x00000000


	//----- nvinfo : EIATTR_CBANK_PARAM_SIZE
	.align		4
.L_275:
        /*10b4*/ 	.byte	0x03, 0x19
        /*10b6*/ 	.short	0x0bf0


	//----- nvinfo : EIATTR_PARAM_CBANK
	.align		4
        /*10b8*/ 	.byte	0x04, 0x0a
        /*10ba*/ 	.short	(.L_277 - .L_276)
	.align		4
.L_276:
        /*10bc*/ 	.word	index@(.nv.constant0._ZN7cutlass13device_kernelIN5flash11enable_sm90INS1_16FlashAttnFwdSm90INS1_25CollectiveMainloopFwdSm90ILi2EN4cute5tupleIJNS5_1CILi1EEES8_S8_EEENS6_IJNS7_ILi128EEENS7_ILi96EEENS7_ILi64EEEEEELi256ENS_6half_tEfNS_4arch4Sm90ELb0ELb0ELb0ELb1ELb0ELb0ELb1ELb1ELb0ELb1ELb1ELb0EEENS1_21CollectiveEpilogueFwdINS6_IJSA_NS7_ILi256EEESB_EEES9_SE_SG_Li256ELb1ELb1ELb1ELb0EEENS1_36VarlenDynamicPersistentTileSchedulerILi128ELi96ELi256ELi128ELb1ELb1ELb1ELb0ELb1ELb1EEEEEEEEEvNT_6ParamsE)
        /*10c0*/ 	.short	0x0210
        /*10c2*/ 	.short	0x0bf0


	//----- nvinfo : EIATTR_SW_WAR
	.align		4
.L_277:
        /*10c4*/ 	.byte	0x04, 0x36
        /*10c6*/ 	.short	(.L_279 - .L_278)
.L_278:
        /*10c8*/ 	.word	0x00000008
.L_279:


//--------------------- .nv.info._ZN7cutlass13device_kernelIN5flash11enable_sm90INS1_16FlashAttnFwdSm90INS1_25CollectiveMainloopFwdSm90ILi2EN4cute5tupleIJNS5_1CILi1EEES8_S8_EEENS6_IJNS7_ILi128EEENS7_ILi96EEENS7_ILi64EEEEEELi256ENS_6half_tEfNS_4arch4Sm90ELb0ELb0ELb0ELb1ELb0ELb1ELb1ELb1ELb0ELb1ELb1ELb0EEENS1_21CollectiveEpilogueFwdINS6_IJSA_NS7_ILi256EEESB_EEES9_SE_SG_Li256ELb1ELb1ELb1ELb0EEENS1_36VarlenDynamicPersistentTileSchedulerILi128ELi96ELi256ELi128ELb1ELb1ELb1ELb0ELb1ELb1EEEEEEEEEvNT_6ParamsE --------------------------
	.section	.nv.info._ZN7cutlass13device_kernelIN5flash11enable_sm90INS1_16FlashAttnFwdSm90INS1_25CollectiveMainloopFwdSm90ILi2EN4cute5tupleIJNS5_1CILi1EEES8_S8_EEENS6_IJNS7_ILi128EEENS7_ILi96EEENS7_ILi64EEEEEELi256ENS_6half_tEfNS_4arch4Sm90ELb0ELb0ELb0ELb1ELb0ELb1ELb1ELb1ELb0ELb1ELb1ELb0EEENS1_21CollectiveEpilogueFwdINS6_IJSA_NS7_ILi256EEESB_EEES9_SE_SG_Li256ELb1ELb1ELb1ELb0EEENS1_36VarlenDynamicPersistentTileSchedulerILi128ELi96ELi256ELi128ELb1ELb1ELb1ELb0ELb1ELb1EEEEEEEEEvNT_6ParamsE,"",@"SHT_CUDA_INFO"
	.sectionflags	@""
	.align	4


	//----- nvinfo : EIATTR_CUDA_API_VERSION
	.align		4
        /*0000*/ 	.byte	0x04, 0x37
        /*0002*/ 	.short	(.L_281 - .L_280)
.L_280:
        /*0004*/ 	.word	0x00000082


	//----- nvinfo : EIATTR_KPARAM_INFO
	.align		4
.L_281:
        /*0008*/ 	.byte	0x04, 0x17
        /*000a*/ 	.short	(.L_283 - .L_282)
.L_282:
        /*000c*/ 	.word	0x00000000
        /*0010*/ 	.short	0x0000
        /*0012*/ 	.short	0x0070
        /*0014*/ 	.byte	0x00, 0xf0, 0x01, 0x2e


	//----- nvinfo : EIATTR_SPARSE_MMA_MASK
	.align		4
.L_283:
        /*0018*/ 	.byte	0x03, 0x50
        /*001a*/ 	.short	0x0000


	//----- nvinfo : EIATTR_MAXREG_COUNT
	.align		4
        /*001c*/ 	.byte	0x03, 0x1b
        /*001e*/ 	.short	0x00a8


	//----- nvinfo : EIATTR_NUM_BARRIERS
	.align		4
        /*0020*/ 	.byte	0x02, 0x4c
        /*0022*/ 	.byte	0x10
	.zero		1


	//----- nvinfo : EIATTR_EXTERNS
	.align		4
        /*0024*/ 	.byte	0x04, 0x0f
        /*0026*/ 	.short	(.L_285 - .L_284)


	//   ....[0]....
	.align		4
.L_284:
        /*0028*/ 	.word	index@(__assertfail)


	//----- nvinfo : EIATTR_ANNOTATIONS
	.align		4
.L_285:
        /*002c*/ 	.byte	0x04, 0x55
        /*002e*/ 	.short	(.L_287 - .L_286)


	//   ....[0]....
.L_286:
        /* <DEDUP_REMOVED lines=123> */


	//----- nvinfo : EIATTR_MERCURY_ISA_VERSION
	.align		4
.L_287:
        /*07c8*/ 	.byte	0x03, 0x5f
        /*07ca*/ 	.short	0x0101


	//----- nvinfo : EIATTR_UNUSED_LOAD_BYTE_OFFSET
	.align		4
        /*07cc*/ 	.byte	0x04, 0x44
        /*07ce*/ 	.short	(.L_289 - .L_288)


	//   ....[0]....
.L_288:
        /*07d0*/ 	.word	0x00000b00
        /*07d4*/ 	.word	0x0000fff0


	//   ....[1]....
        /*07d8*/ 	.word	0x0000e600
        /*07dc*/ 	.word	0x0000fff0


	//----- nvinfo : EIATTR_INT_WARP_WIDE_INSTR_OFFSETS
	.align		4
.L_289:
        /*07e0*/ 	.byte	0x04, 0x31
        /*07e2*/ 	.short	(.L_291 - .L_290)


	//   ....[0]....
.L_290:
        /*07e4*/ 	.word	0x00000190


	//   ....[1]....
        /*07e8*/ 	.word	0x000001d0


	//   ....[2]....
        /*07ec*/ 	.word	0x00000240


	//   ....[3]....
        /*07f0*/ 	.word	0x00000250


	//   ....[4]....
        /*07f4*/ 	.word	0x000163a0


	//   ....[5]....
        /*07f8*/ 	.word	0x00016430


	//   ....[6]....
        /*07fc*/ 	.word	0x0001ae10


	//   ....[7]....
        /*0800*/ 	.word	0x0001aea0


	//----- nvinfo : EIATTR_COOP_GROUP_MASK_REGIDS
	.align		4
.L_291:
        /*0804*/ 	.byte	0x04, 0x29
        /*0806*/ 	.short	(.L_293 - .L_292)


	//   ....[0]....
.L_292:
        /*0808*/ 	.word	0xffffffff


	//   ....[1]....
        /*080c*/ 	.word	0xffffffff


	//   ....[2]....
        /*0810*/ 	.word	0xffffffff


	//   ....[3]....
        /*0814*/ 	.word	0xffffffff


	//   ....[4]....
        /*0818*/ 	.word	0xffffffff


	//   ....[5]....
        /*081c*/ 	.word	0xffffffff


	//   ....[6]....
        /*0820*/ 	.word	0xffffffff


	//   ....[7]....
        /*0824*/ 	.word	0xffffffff


	//   ....[8]....
        /*0828*/ 	.word	0xffffffff


	//   ....[9]....
        /*082c*/ 	.word	0xffffffff


	//   ....[10]....
        /*0830*/ 	.word	0xffffffff


	//   ....[11]....
        /*0834*/ 	.word	0xffffffff


	//   ....[12]....
        /*0838*/ 	.word	0xffffffff


	//   ....[13]....
        /*083c*/ 	.word	0xffffffff


	//   ....[14]....
        /*0840*/ 	.word	0xffffffff


	//   ....[15]....
        /*0844*/ 	.word	0xffffffff


	//   ....[16]....
        /*0848*/ 	.word	0xffffffff


	//   ....[17]....
        /*084c*/ 	.word	0xffffffff


	//   ....[18]....
        /*0850*/ 	.word	0xffffffff


	//   ....[19]....
        /*0854*/ 	.word	0xffffffff


	//   ....[20]....
        /*0858*/ 	.word	0xffffffff


	//   ....[21]....
        /*085c*/ 	.word	0xffffffff


	//   ....[22]....
        /*0860*/ 	.word	0xffffffff


	//   ....[23]....
        /*0864*/ 	.word	0xffffffff


	//   ....[24]....
        /*0868*/ 	.word	0xffffffff


	//   ....[25]....
        /*086c*/ 	.word	0xffffffff


	//   ....[26]....
        /*0870*/ 	.word	0xffffffff


	//   ....[27]....
        /*0874*/ 	.word	0xffffffff


	//   ....[28]....
        /*0878*/ 	.word	0xffffffff


	//   ....[29]....
        /*087c*/ 	.word	0xffffffff


	//   ....[30]....
        /*0880*/ 	.word	0xffffffff


	//   ....[31]....
        /*0884*/ 	.word	0xffffffff


	//   ....[32]....
        /*0888*/ 	.word	0xffffffff


	//   ....[33]....
        /*088c*/ 	.word	0xffffffff


	//   ....[34]....
        /*0890*/ 	.word	0xffffffff


	//   ....[35]....
        /*0894*/ 	.word	0xffffffff


	//   ....[36]....
        /*0898*/ 	.word	0xffffffff


	//   ....[37]....
        /*089c*/ 	.word	0xffffffff


	//   ....[38]....
        /*08a0*/ 	.word	0xffffffff


	//   ....[39]....
        /*08a4*/ 	.word	0xffffffff


	//   ....[40]....
        /*08a8*/ 	.word	0xffffffff


	//   ....[41]....
        /*08ac*/ 	.word	0xffffffff


	//   ....[42]....
        /*08b0*/ 	.word	0xffffffff


	//   ....[43]....
        /*08b4*/ 	.word	0xffffffff


	//   ....[44]....
        /*08b8*/ 	.word	0xffffffff


	//   ....[45]....
        /*08bc*/ 	.word	0xffffffff


	//   ....[46]....
        /*08c0*/ 	.word	0xffffffff


	//   ....[47]....
        /*08c4*/ 	.word	0xffffffff


	//   ....[48]....
        /*08c8*/ 	.word	0xffffffff


	//   ....[49]....
        /*08cc*/ 	.word	0xffffffff


	//   ....[50]....
        /*08d0*/ 	.word	0xffffffff


	//   ....[51]....
        /*08d4*/ 	.word	0xffffffff


	//   ....[52]....
        /*08d8*/ 	.word	0xffffffff


	//   ....[53]....
        /*08dc*/ 	.word	0xffffffff


	//   ....[54]....
        /*08e0*/ 	.word	0xffffffff


	//   ....[55]....
        /*08e4*/ 	.word	0xffffffff


	//   ....[56]....
        /*08e8*/ 	.word	0xffffffff


	//   ....[57]....
        /*08ec*/ 	.word	0xffffffff


	//   ....[58]....
        /*08f0*/ 	.word	0xffffffff


	//   ....[59]....
        /*08f4*/ 	.word	0xffffffff


	//   ....[60]....
        /*08f8*/ 	.word	0xffffffff


	//   ....[61]....
        /*08fc*/ 	.word	0xffffffff


	//   ....[62]....
        /*0900*/ 	.word	0xffffffff


	//   ....[63]....
        /*0904*/ 	.word	0xffffffff


	//   ....[64]....
        /*0908*/ 	.word	0xffffffff


	//   ....[65]....
        /*090c*/ 	.word	0xffffffff


	//   ....[66]....
        /*0910*/ 	.word	0xffffffff


	//   ....[67]....
        /*0914*/ 	.word	0xffffffff


	//   ....[68]....
        /*0918*/ 	.word	0xffffffff


	//   ....[69]....
        /*091c*/ 	.word	0xffffffff


	//   ....[70]....
        /*0920*/ 	.word	0xffffffff


	//   ....[71]....
        /*0924*/ 	.word	0xffffffff


	//   ....[72]....
        /*0928*/ 	.word	0xffffffff


	//   ....[73]....
        /*092c*/ 	.word	0xffffffff


	//   ....[74]....
        /*0930*/ 	.word	0xffffffff


	//   ....[75]....
        /*0934*/ 	.word	0xffffffff


	//   ....[76]....
        /*0938*/ 	.word	0xffffffff


	//   ....[77]....
        /*093c*/ 	.word	0xffffffff


	//   ....[78]....
        /*0940*/ 	.word	0xffffffff


	//   ....[79]....
        /*0944*/ 	.word	0xffffffff


	//   ....[80]....
        /*0948*/ 	.word	0xffffffff


	//   ....[81]....
        /*094c*/ 	.word	0xffffffff


	//   ....[82]....
        /*0950*/ 	.word	0xffffffff


	//   ....[83]....
        /*0954*/ 	.word	0xffffffff


	//   ....[84]....
        /*0958*/ 	.word	0xffffffff


	//   ....[85]....
        /*095c*/ 	.word	0xffffffff


	//   ....[86]....
        /*0960*/ 	.word	0xffffffff


	//   ....[87]....
        /*0964*/ 	.word	0xffffffff


	//   ....[88]....
        /*0968*/ 	.word	0xffffffff


	//   ....[89]....
        /*096c*/ 	.word	0xffffffff


	//   ....[90]....
        /*0970*/ 	.word	0xffffffff


	//   ....[91]....
        /*0974*/ 	.word	0xffffffff


	//   ....[92]....
        /*0978*/ 	.word	0xffffffff


	//   ....[93]....
        /*097c*/ 	.word	0xffffffff


	//   ....[94]....
        /*0980*/ 	.word	0xffffffff


	//   ....[95]....
        /*0984*/ 	.word	0xffffffff


	//   ....[96]....
        /*0988*/ 	.word	0xffffffff


	//   ....[97]....
        /*098c*/ 	.word	0xffffffff


	//   ....[98]....
        /*0990*/ 	.word	0xffffffff


	//   ....[99]....
        /*0994*/ 	.word	0xffffffff


	//   ....[100]....
        /*0998*/ 	.word	0xffffffff


	//   ....[101]....
        /*099c*/ 	.word	0xffffffff


	//   ....[102]....
        /*09a0*/ 	.word	0xffffffff


	//   ....[103]....
        /*09a4*/ 	.word	0xffffffff


	//   ....[104]....
        /*09a8*/ 	.word	0xffffffff


	//   ....[105]....
        /*09ac*/ 	.word	0xffffffff


	//   ....[106]....
        /*09b0*/ 	.word	0xffffffff


	//   ....[107]....
        /*09b4*/ 	.word	0xffffffff


	//   ....[108]....
        /*09b8*/ 	.word	0xffffffff


	//   ....[109]....
        /*09bc*/ 	.word	0xffffffff


	//   ....[110]....
        /*09c0*/ 	.word	0xffffffff


	//   ....[111]....
        /*09c4*/ 	.word	0xffffffff


	//   ....[112]....
        /*09c8*/ 	.word	0xffffffff


	//   ....[113]....
        /*09cc*/ 	.word	0xffffffff


	//   ....[114]....
        /*09d0*/ 	.word	0xffffffff


	//   ....[115]....
        /*09d4*/ 	.word	0xffffffff


	//   ....[116]....
        /*09d8*/ 	.word	0xffffffff


	//   ....[117]....
        /*09dc*/ 	.word	0xffffffff


	//   ....[118]....
        /*09e0*/ 	.word	0xffffffff


	//   ....[119]....
        /*09e4*/ 	.word	0xffffffff


	//   ....[120]....
        /*09e8*/ 	.word	0xffffffff


	//   ....[121]....
        /*09ec*/ 	.word	0xffffffff


	//   ....[122]....
        /*09f0*/ 	.word	0x0500000f


	//   ....[123]....
        /*09f4*/ 	.word	0x0500000f


	//   ....[124]....
        /*09f8*/ 	.word	0x0500000f


	//   ....[125]....
        /*09fc*/ 	.word	0x0500000f


	//   ....[126]....
        /*0a00*/ 	.word	0x0500000f


	//   ....[127]....
        /*0a04*/ 	.word	0x0500000f


	//   ....[128]....
        /*0a08*/ 	.word	0x0500000f


	//   ....[129]....
        /*0a0c*/ 	.word	0x0500000f


	//   ....[130]....
        /*0a10*/ 	.word	0x0500000f


	//   ....[131]....
        /*0a14*/ 	.word	0x0500000f


	//   ....[132]....
        /*0a18*/ 	.word	0x0500000f


	//   ....[133]....
        /*0a1c*/ 	.word	0x0500000f


	//   ....[134]....
        /*0a20*/ 	.word	0x0500000f


	//   ....[135]....
        /*0a24*/ 	.word	0x0500000f


	//   ....[136]....
        /*0a28*/ 	.word	0x0500000f


	//   ....[137]....
        /*0a2c*/ 	.word	0x0500000f


	//   ....[138]....
        /*0a30*/ 	.word	0x0500000f


	//   ....[139]....
        /*0a34*/ 	.word	0x0500000f


	//   ....[140]....
        /*0a38*/ 	.word	0x0500000f


	//   ....[141]....
        /*0a3c*/ 	.word	0x0500000f


	//   ....[142]....
        /*0a40*/ 	.word	0x0500000f


	//   ....[143]....
        /*0a44*/ 	.word	0x0500000f


	//   ....[144]....
        /*0a48*/ 	.word	0x0500000f


	//   ....[145]....
        /*0a4c*/ 	.word	0x0500000f


	//   ....[146]....
        /*0a50*/ 	.word	0x0500000f


	//   ....[147]....
        /*0a54*/ 	.word	0x0500000f


	//   ....[148]....
        /*0a58*/ 	.word	0x0500000f


	//   ....[149]....
        /*0a5c*/ 	.word	0x0500000f


	//   ....[150]....
        /*0a60*/ 	.word	0x0500000f


	//   ....[151]....
        /*0a64*/ 	.word	0x0500000f


	//   ....[152]....
        /*0a68*/ 	.word	0x0500000f


	//   ....[153]....
        /*0a6c*/ 	.word	0x0500000f


	//   ....[154]....
        /*0a70*/ 	.word	0x0500000f


	//   ....[155]....
        /*0a74*/ 	.word	0x0500000f


	//   ....[156]....
        /*0a78*/ 	.word	0x0500000f


	//   ....[157]....
        /*0a7c*/ 	.word	0x0500000f


	//   ....[158]....
        /*0a80*/ 	.word	0x0500000f


	//   ....[159]....
        /*0a84*/ 	.word	0x0500000f


	//   ....[160]....
        /*0a88*/ 	.word	0x0500000f


	//   ....[161]....
        /*0a8c*/ 	.word	0x0500000f


	//   ....[162]....
        /*0a90*/ 	.word	0x0500000f


	//   ....[163]....
        /*0a94*/ 	.word	0x0500000f


	//   ....[164]....
        /*0a98*/ 	.word	0x0500000f


	//   ....[165]....
        /*0a9c*/ 	.word	0x0500000f


	//   ....[166]....
        /*0aa0*/ 	.word	0x0500000f


	//   ....[167]....
        /*0aa4*/ 	.word	0x0500000f


	//   ....[168]....
        /*0aa8*/ 	.word	0x0500000f


	//   ....[169]....
        /*0aac*/ 	.word	0x0500000f


	//   ....[170]....
        /*0ab0*/ 	.word	0x0500000f


	//   ....[171]....
        /*0ab4*/ 	.word	0x0500000f


	//   ....[172]....
        /*0ab8*/ 	.word	0x0500000f


	//   ....[173]....
        /*0abc*/ 	.word	0x0500000f


	//   ....[174]....
        /*0ac0*/ 	.word	0x0500000f


	//   ....[175]....
        /*0ac4*/ 	.word	0x0500000f


	//   ....[176]....
        /*0ac8*/ 	.word	0x0500000f


	//   ....[177]....
        /*0acc*/ 	.word	0x0500000f


	//   ....[178]....
        /*0ad0*/ 	.word	0x0500000f


	//   ....[179]....
        /*0ad4*/ 	.word	0x0500000f


	//   ....[180]....
        /*0ad8*/ 	.word	0x0500000f


	//   ....[181]....
        /*0adc*/ 	.word	0x0500000f


	//   ....[182]....
        /*0ae0*/ 	.word	0x0500000f


	//   ....[183]....
        /*0ae4*/ 	.word	0x0500000f


	//   ....[184]....
        /*0ae8*/ 	.word	0x0500000f


	//   ....[185]....
        /*0aec*/ 	.word	0x0500000f


	//   ....[186]....
        /*0af0*/ 	.word	0x0500000f


	//   ....[187]....
        /*0af4*/ 	.word	0x0500000f


	//   ....[188]....
        /*0af8*/ 	.word	0x0500000f


	//   ....[189]....
        /*0afc*/ 	.word	0x0500000f


	//   ....[190]....
        /*0b00*/ 	.word	0x0500000f


	//   ....[191]....
        /*0b04*/ 	.word	0x0500000f


	//   ....[192]....
        /*0b08*/ 	.word	0x0500000f


	//   ....[193]....
        /*0b0c*/ 	.word	0x0500000f


	//   ....[194]....
        /*0b10*/ 	.word	0x0500000f


	//   ....[195]....
        /*0b14*/ 	.word	0x0500000f


	//   ....[196]....
        /*0b18*/ 	.word	0x0500000f


	//   ....[197]....
        /*0b1c*/ 	.word	0x0500000f


	//   ....[198]....
        /*0b20*/ 	.word	0x0500000f


	//   ....[199]....
        /*0b24*/ 	.word	0x0500000f


	//   ....[200]....
        /*0b28*/ 	.word	0x0500000f


	//   ....[201]....
        /*0b2c*/ 	.word	0x0500000f


	//   ....[202]....
        /*0b30*/ 	.word	0x0500000f


	//   ....[203]....
        /*0b34*/ 	.word	0x0500000f


	//----- nvinfo : EIATTR_COOP_GROUP_INSTR_OFFSETS
	.align		4
.L_293:
        /*0b38*/ 	.byte	0x04, 0x28
        /*0b3a*/ 	.short	(.L_295 - .L_294)


	//   ....[0]....
.L_294:
        /*0b3c*/ 	.word	0x00000070


	//   ....[1]....
        /*0b40*/ 	.word	0x000001a0


	//   ....[2]....
        /*0b44*/ 	.word	0x000001f0


	//   ....[3]....
        /*0b48*/ 	.word	0x00000440


	//   ....[4]....
        /*0b4c*/ 	.word	0x000005a0


	//   ....[5]....
        /*0b50*/ 	.word	0x000006c0


	//   ....[6]....
        /*0b54*/ 	.word	0x00000820


	//   ....[7]....
        /*0b58*/ 	.word	0x00006480


	//   ....[8]....
        /*0b5c*/ 	.word	0x00006a70


	//   ....[9]....
        /*0b60*/ 	.word	0x00006a80


	//   ....[10]....
        /*0b64*/ 	.word	0x00006a90


	//   ....[11]....
        /*0b68*/ 	.word	0x00006aa0


	//   ....[12]....
        /*0b6c*/ 	.word	0x00007a90


	//   ....[13]....
        /*0b70*/ 	.word	0x00007aa0


	//   ....[14]....
        /*0b74*/ 	.word	0x00007ab0


	//   ....[15]....
        /*0b78*/ 	.word	0x00007ac0


	//   ....[16]....
        /*0b7c*/ 	.word	0x0000a2f0


	//   ....[17]....
        /*0b80*/ 	.word	0x0000a3a0


	//   ....[18]....
        /*0b84*/ 	.word	0x0000a400


	//   ....[19]....
        /*0b88*/ 	.word	0x0000a510


	//   ....[20]....
        /*0b8c*/ 	.word	0x0000c2b0


	//   ....[21]....
        /*0b90*/ 	.word	0x0000c2d0


	//   ....[22]....
        /*0b94*/ 	.word	0x0000c6b0


	//   ....[23]....
        /*0b98*/ 	.word	0x0000c6e0


	//   ....[24]....
        /*0b9c*/ 	.word	0x0000db60


	//   ....[25]....
        /*0ba0*/ 	.word	0x0000dc00


	//   ....[26]....
        /*0ba4*/ 	.word	0x0000dcb0


	//   ....[27]....
        /*0ba8*/ 	.word	0x0000de80


	//   ....[28]....
        /*0bac*/ 	.word	0x0000f660


	//   ....[29]....
        /*0bb0*/ 	.word	0x0000f680


	//   ....[30]....
        /*0bb4*/ 	.word	0x0000f690


	//   ....[31]....
        /*0bb8*/ 	.word	0x0000f6a0


	//   ....[32]....
        /*0bbc*/ 	.word	0x000100b0


	//   ....[33]....
        /*0bc0*/ 	.word	0x000100c0


	//   ....[34]....
        /*0bc4*/ 	.word	0x000102c0


	//   ....[35]....
        /*0bc8*/ 	.word	0x000102d0


	//   ....[36]....
        /*0bcc*/ 	.word	0x00010490


	//   ....[37]....
        /*0bd0*/ 	.word	0x000104a0


	//   ....[38]....
        /*0bd4*/ 	.word	0x00010660


	//   ....[39]....
        /*0bd8*/ 	.word	0x00010670


	//   ....[40]....
        /*0bdc*/ 	.word	0x00010ad0


	//   ....[41]....
        /*0be0*/ 	.word	0x00010ae0


	//   ....[42]....
        /*0be4*/ 	.word	0x000118a0


	//   ....[43]....
        /*0be8*/ 	.word	0x000118b0


	//   ....[44]....
        /*0bec*/ 	.word	0x00012e90


	//   ....[45]....
        /*0bf0*/ 	.word	0x00012ea0


	//   ....[46]....
        /*0bf4*/ 	.word	0x00013070


	//   ....[47]....
        /*0bf8*/ 	.word	0x00013080


	//   ....[48]....
        /*0bfc*/ 	.word	0x00013240


	//   ....[49]....
        /*0c00*/ 	.word	0x00013250


	//   ....[50]....
        /*0c04*/ 	.word	0x00013410


	//   ....[51]....
        /*0c08*/ 	.word	0x00013420


	//   ....[52]....
        /*0c0c*/ 	.word	0x00013640


	//   ....[53]....
        /*0c10*/ 	.word	0x00013870


	//   ....[54]....
        /*0c14*/ 	.word	0x000138a0


	//   ....[55]....
        /*0c18*/ 	.word	0x000138d0


	//   ....[56]....
        /*0c1c*/ 	.word	0x00013900


	//   ....[57]....
        /*0c20*/ 	.word	0x00013930


	//   ....[58]....
        /*0c24*/ 	.word	0x00013960


	//   ....[59]....
        /*0c28*/ 	.word	0x00013b00


	//   ....[60]....
        /*0c2c*/ 	.word	0x00013b30


	//   ....[61]....
        /*0c30*/ 	.word	0x00013b60


	//   ....[62]....
        /*0c34*/ 	.word	0x00013b90


	//   ....[63]....
        /*0c38*/ 	.word	0x00013bc0


	//   ....[64]....
        /*0c3c*/ 	.word	0x00013bf0


	//   ....[65]....
        /*0c40*/ 	.word	0x00013c80


	//   ....[66]....
        /*0c44*/ 	.word	0x00013cb0


	//   ....[67]....
        /*0c48*/ 	.word	0x00013cc0


	//   ....[68]....
        /*0c4c*/ 	.word	0x00013d70


	//   ....[69]....
        /*0c50*/ 	.word	0x00014dd0


	//   ....[70]....
        /*0c54*/ 	.word	0x00016980


	//   ....[71]....
        /*0c58*/ 	.word	0x00017440


	//   ....[72]....
        /*0c5c*/ 	.word	0x00017470


	//   ....[73]....
        /*0c60*/ 	.word	0x000174b0


	//   ....[74]....
        /*0c64*/ 	.word	0x000174d0


	//   ....[75]....
        /*0c68*/ 	.word	0x000175c0


	//   ....[76]....
        /*0c6c*/ 	.word	0x000175e0


	//   ....[77]....
        /*0c70*/ 	.word	0x00017680


	//   ....[78]....
        /*0c74*/ 	.word	0x00017690


	//   ....[79]....
        /*0c78*/ 	.word	0x00017720


	//   ....[80]....
        /*0c7c*/ 	.word	0x00017740


	//   ....[81]....
        /*0c80*/ 	.word	0x000177e0


	//   ....[82]....
        /*0c84*/ 	.word	0x00017800


	//   ....[83]....
        /*0c88*/ 	.word	0x00017890


	//   ....[84]....
        /*0c8c*/ 	.word	0x000178b0


	//   ....[85]....
        /*0c90*/ 	.word	0x00017940


	//   ....[86]....
        /*0c94*/ 	.word	0x00017950


	//   ....[87]....
        /*0c98*/ 	.word	0x00018080


	//   ....[88]....
        /*0c9c*/ 	.word	0x00018090


	//   ....[89]....
        /*0ca0*/ 	.word	0x00018140


	//   ....[90]....
        /*0ca4*/ 	.word	0x00018150


	//   ....[91]....
        /*0ca8*/ 	.word	0x00018210


	//   ....[92]....
        /*0cac*/ 	.word	0x00018220


	//   ....[93]....
        /*0cb0*/ 	.word	0x000182e0


	//   ....[94]....
        /*0cb4*/ 	.word	0x000182f0


	//   ....[95]....
        /*0cb8*/ 	.word	0x00018390


	//   ....[96]....
        /*0cbc*/ 	.word	0x000183a0


	//   ....[97]....
        /*0cc0*/ 	.word	0x00018450


	//   ....[98]....
        /*0cc4*/ 	.word	0x00018460


	//   ....[99]....
        /*0cc8*/ 	.word	0x00018510


	//   ....[100]....
        /*0ccc*/ 	.word	0x00018520


	//   ....[101]....
        /*0cd0*/ 	.word	0x00018530


	//   ....[102]....
        /*0cd4*/ 	.word	0x000185a0


	//   ....[103]....
        /*0cd8*/ 	.word	0x0001b130


	//   ....[104]....
        /*0cdc*/ 	.word	0x0001b160


	//   ....[105]....
        /*0ce0*/ 	.word	0x0001b1c0


	//   ....[106]....
        /*0ce4*/ 	.word	0x0001b1f0


	//   ....[107]....
        /*0ce8*/ 	.word	0x0001b220


	//   ....[108]....
        /*0cec*/ 	.word	0x0001b250


	//   ....[109]....
        /*0cf0*/ 	.word	0x0001b280


	//   ....[110]....
        /*0cf4*/ 	.word	0x0001b2b0


	//   ....[111]....
        /*0cf8*/ 	.word	0x0001b470


	//   ....[112]....
        /*0cfc*/ 	.word	0x0001b4a0


	//   ....[113]....
        /*0d00*/ 	.word	0x0001b4d0


	//   ....[114]....
        /*0d04*/ 	.word	0x0001b500


	//   ....[115]....
        /*0d08*/ 	.word	0x0001b530


	//   ....[116]....
        /*0d0c*/ 	.word	0x0001b560


	//   ....[117]....
        /*0d10*/ 	.word	0x0001b620


	//   ....[118]....
        /*0d14*/ 	.word	0x0001b640


	//   ....[119]....
        /*0d18*/ 	.word	0x0001b650


	//   ....[120]....
        /*0d1c*/ 	.word	0x0001b6b0


	//   ....[121]....
        /*0d20*/ 	.word	0x0001bde0


	//   ....[122]....
        /*0d24*/ 	.word	0x0001c210


	//   ....[123]....
        /*0d28*/ 	.word	0x0001c2b0


	//   ....[124]....
        /*0d2c*/ 	.word	0x0001c340


	//   ....[125]....
        /*0d30*/ 	.word	0x0001c390


	//   ....[126]....
        /*0d34*/ 	.word	0x0001c3e0


	//   ....[127]....
        /*0d38*/ 	.word	0x0001c4d0


	//   ....[128]....
        /*0d3c*/ 	.word	0x0001c560


	//   ....[129]....
        /*0d40*/ 	.word	0x0001c5b0


	//   ....[130]....
        /*0d44*/ 	.word	0x0001c600


	//   ....[131]....
        /*0d48*/ 	.word	0x0001c860


	//   ....[132]....
        /*0d4c*/ 	.word	0x0001c8b0


	//   ....[133]....
        /*0d50*/ 	.word	0x0001c940


	//   ....[134]....
        /*0d54*/ 	.word	0x0001c9d0


	//   ....[135]....
        /*0d58*/ 	.word	0x0001ca60


	//   ....[136]....
        /*0d5c*/ 	.word	0x0001caf0


	//   ....[137]....
        /*0d60*/ 	.word	0x0001cb80


	//   ....[138]....
        /*0d64*/ 	.word	0x0001cc10


	//   ....[139]....
        /*0d68*/ 	.word	0x0001cc90


	//   ....[140]....
        /*0d6c*/ 	.word	0x0001cce0


	//   ....[141]....
        /*0d70*/ 	.word	0x0001cd80


	//   ....[142]....
        /*0d74*/ 	.word	0x0001ce10


	//   ....[143]....
        /*0d78*/ 	.word	0x0001cea0


	//   ....[144]....
        /*0d7c*/ 	.word	0x0001cef0


	//   ....[145]....
        /*0d80*/ 	.word	0x0001cf80


	//   ....[146]....
        /*0d84*/ 	.word	0x0001d010


	//   ....[147]....
        /*0d88*/ 	.word	0x0001d0a0


	//   ....[148]....
        /*0d8c*/ 	.word	0x0001d130


	//   ....[149]....
        /*0d90*/ 	.word	0x0001d1c0


	//   ....[150]....
        /*0d94*/ 	.word	0x0001d250


	//   ....[151]....
        /*0d98*/ 	.word	0x0001d310


	//   ....[152]....
        /*0d9c*/ 	.word	0x0001d5f0


	//   ....[153]....
        /*0da0*/ 	.word	0x0001d770


	//   ....[154]....
        /*0da4*/ 	.word	0x0001d7d0


	//   ....[155]....
        /*0da8*/ 	.word	0x0001d840


	//   ....[156]....
        /*0dac*/ 	.word	0x0001d8b0


	//   ....[157]....
        /*0db0*/ 	.word	0x0001d960


	//   ....[158]....
        /*0db4*/ 	.word	0x0001da50


	//   ....[159]....
        /*0db8*/ 	.word	0x0001db80


	//   ....[160]....
        /*0dbc*/ 	.word	0x0001dc20


	//   ....[161]....
        /*0dc0*/ 	.word	0x0001dcf0


	//   ....[162]....
        /*0dc4*/ 	.word	0x0001dd90


	//   ....[163]....
        /*0dc8*/ 	.word	0x0001de60


	//   ....[164]....
        /*0dcc*/ 	.word	0x0001df00


	//   ....[165]....
        /*0dd0*/ 	.word	0x0001dfd0


	//   ....[166]....
        /*0dd4*/ 	.word	0x0001e070


	//   ....[167]....
        /*0dd8*/ 	.word	0x0001e120


	//   ....[168]....
        /*0ddc*/ 	.word	0x0001e200


	//   ....[169]....
        /*0de0*/ 	.word	0x0001e460


	//   ....[170]....
        /*0de4*/ 	.word	0x0001e510


	//   ....[171]....
        /*0de8*/ 	.word	0x0001e610


	//   ....[172]....
        /*0dec*/ 	.word	0x0001e700


	//   ....[173]....
        /*0df0*/ 	.word	0x0001e790


	//   ....[174]....
        /*0df4*/ 	.word	0x0001e880


	//   ....[175]....
        /*0df8*/ 	.word	0x0001e910


	//   ....[176]....
        /*0dfc*/ 	.word	0x0001ea00


	//   ....[177]....
        /*0e00*/ 	.word	0x0001ea90


	//   ....[178]....
        /*0e04*/ 	.word	0x0001eb80


	//   ....[179]....
        /*0e08*/ 	.word	0x0001ec10


	//   ....[180]....
        /*0e0c*/ 	.word	0x0001ecf0


	//   ....[181]....
        /*0e10*/ 	.word	0x0001ee20


	//   ....[182]....
        /*0e14*/ 	.word	0x0001ee70


	//   ....[183]....
        /*0e18*/ 	.word	0x0001eed0


	//   ....[184]....
        /*0e1c*/ 	.word	0x0001ef70


	//   ....[185]....
        /*0e20*/ 	.word	0x0001f310


	//   ....[186]....
        /*0e24*/ 	.word	0x0001f3b0


	//   ....[187]....
        /*0e28*/ 	.word	0x0001f550


	//   ....[188]....
        /*0e2c*/ 	.word	0x0001f5d0


	//   ....[189]....
        /*0e30*/ 	.word	0x0001f650


	//   ....[190]....
        /*0e34*/ 	.word	0x0001f6d0


	//   ....[191]....
        /*0e38*/ 	.word	0x0001f750


	//   ....[192]....
        /*0e3c*/ 	.word	0x0001f7e0


	//   ....[193]....
        /*0e40*/ 	.word	0x0001f880


	//   ....[194]....
        /*0e44*/ 	.word	0x0001f930


	//   ....[195]....
        /*0e48*/ 	.word	0x0001f9b0


	//   ....[196]....
        /*0e4c*/ 	.word	0x0001fa30


	//   ....[197]....
        /*0e50*/ 	.word	0x0001fab0


	//   ....[198]....
        /*0e54*/ 	.word	0x0001fb40


	//   ....[199]....
        /*0e58*/ 	.word	0x0001fbc0


	//   ....[200]....
        /*0e5c*/ 	.word	0x0001fc60


	//   ....[201]....
        /*0e60*/ 	.word	0x0001fcb0


	//   ....[202]....
        /*0e64*/ 	.word	0x0001fd40


	//   ....[203]....
        /*0e68*/ 	.word	0x0001fe70


	//----- nvinfo : EIATTR_REG_RECONFIG
	.align		4
.L_295:
        /*0e6c*/ 	.byte	0x01, 0x54
	.zero		2


	//----- nvinfo : EIATTR_SYSCALL_OFFSETS
	.align		4
        /*0e70*/ 	.byte	0x04, 0x46
        /*0e72*/ 	.short	(.L_297 - .L_296)


	//   ....[0]....
.L_296:
        /*0e74*/ 	.word	0x00001e50


	//   ....[1]....
        /*0e78*/ 	.word	0x00001fa0


	//   ....[2]....
        /*0e7c*/ 	.word	0x00006620


	//   ....[3]....
        /*0e80*/ 	.word	0x00006990


	//   ....[4]....
        /*0e84*/ 	.word	0x000165a0


	//   ....[5]....
        /*0e88*/ 	.word	0x000166f0


	//   ....[6]....
        /*0e8c*/ 	.word	0x000167f0


	//   ....[7]....
        /*0e90*/ 	.word	0x00017050


	//   ....[8]....
        /*0e94*/ 	.word	0x00017c60


	//----- nvinfo : EIATTR_MBARRIER_INSTR_OFFSETS
	.align		4
.L_297:
        /*0e98*/ 	.byte	0x04, 0x39
        /*0e9a*/ 	.short	(.L_299 - .L_298)


	//   ....[0]....
.L_298:
        /*0e9c*/ 	.word	0x000002e0
        /*0ea0*/ 	.word	0x000000ff
        /*0ea4*/ 	.word	0x00032400
        /*0ea8*/ 	.short	0x0100
        /*0eaa*/ 	.byte	0x08
	.zero		1


	//   ....[1]....
        /*0eac*/ 	.word	0x000002f0
        /*0eb0*/ 	.word	0x000000ff
        /*0eb4*/ 	.word	0x00032410
        /*0eb8*/ 	.short	0x0100
        /*0eba*/ 	.byte	0x08
	.zero		1


	//   ....[2]....
        /*0ebc*/ 	.word	0x00000300
        /*0ec0*/ 	.word	0x000000ff
        /*0ec4*/ 	.word	0x00032420
        /*0ec8*/ 	.short	0x0100
        /*0eca*/ 	.byte	0x08
	.zero		1


	//   ....[3]....
        /*0ecc*/ 	.word	0x000003f0
        /*0ed0*/ 	.word	0x000000ff
        /*0ed4*/ 	.word	0x00032430
        /*0ed8*/ 	.short	0x0100
        /*0eda*/ 	.byte	0x08
	.zero		1


	//   ....[4]....
        /*0edc*/ 	.word	0x00000400
        /*0ee0*/ 	.word	0x000000ff
        /*0ee4*/ 	.word	0x00032440
        /*0ee8*/ 	.short	0x0100
        /*0eea*/ 	.byte	0x08
	.zero		1


	//   ....[5]....
        /*0eec*/ 	.word	0x00000410
        /*0ef0*/ 	.word	0x000000ff
        /*0ef4*/ 	.word	0x00032438
        /*0ef8*/ 	.short	0x0100
        /*0efa*/ 	.byte	0x08
	.zero		1


	//   ....[6]....
        /*0efc*/ 	.word	0x00000420
        /*0f00*/ 	.word	0x000000ff
        /*0f04*/ 	.word	0x00032448
        /*0f08*/ 	.short	0x0100
        /*0f0a*/ 	.byte	0x08
	.zero		1


	//   ....[7]....
        /*0f0c*/ 	.word	0x00000550
        /*0f10*/ 	.word	0x000000ff
        /*0f14*/ 	.word	0x00032450
        /*0f18*/ 	.short	0x0100
        /*0f1a*/ 	.byte	0x08
	.zero		1


	//   ....[8]....
        /*0f1c*/ 	.word	0x00000560
        /*0f20*/ 	.word	0x000000ff
        /*0f24*/ 	.word	0x00032460
        /*0f28*/ 	.short	0x0100
        /*0f2a*/ 	.byte	0x08
	.zero		1


	//   ....[9]....
        /*0f2c*/ 	.word	0x00000570
        /*0f30*/ 	.word	0x000000ff
        /*0f34*/ 	.word	0x00032458
        /*0f38*/ 	.short	0x0100
        /*0f3a*/ 	.byte	0x08
	.zero		1


	//   ....[10]....
        /*0f3c*/ 	.word	0x00000580
        /*0f40*/ 	.word	0x000000ff
        /*0f44*/ 	.word	0x00032468
        /*0f48*/ 	.short	0x0100
        /*0f4a*/ 	.byte	0x08
	.zero		1


	//   ....[11]....
        /*0f4c*/ 	.word	0x00000670
        /*0f50*/ 	.word	0x000000ff
        /*0f54*/ 	.word	0x00032470
        /*0f58*/ 	.short	0x0100
        /*0f5a*/ 	.byte	0x06
	.zero		1


	//   ....[12]....
        /*0f5c*/ 	.word	0x00000680
        /*0f60*/ 	.word	0x000000ff
        /*0f64*/ 	.word	0x00032480
        /*0f68*/ 	.short	0x0100
        /*0f6a*/ 	.byte	0x06
	.zero		1


	//   ....[13]....
        /*0f6c*/ 	.word	0x00000690
        /*0f70*/ 	.word	0x000000ff
        /*0f74*/ 	.word	0x00032478
        /*0f78*/ 	.short	0x0100
        /*0f7a*/ 	.byte	0x06
	.zero		1


	//   ....[14]....
        /*0f7c*/ 	.word	0x000006a0
        /*0f80*/ 	.word	0x000000ff
        /*0f84*/ 	.word	0x00032488
        /*0f88*/ 	.short	0x0100
        /*0f8a*/ 	.byte	0x06
	.zero		1


	//   ....[15]....
        /*0f8c*/ 	.word	0x000007d0
        /*0f90*/ 	.word	0x000000ff
        /*0f94*/ 	.word	0x00032490
        /*0f98*/ 	.short	0x0100
        /*0f9a*/ 	.byte	0x08
	.zero		1


	//   ....[16]....
        /*0f9c*/ 	.word	0x000007e0
        /*0fa0*/ 	.word	0x000000ff
        /*0fa4*/ 	.word	0x000324a0
        /*0fa8*/ 	.short	0x0100
        /*0faa*/ 	.byte	0x08
	.zero		1


	//   ....[17]....
        /*0fac*/ 	.word	0x000007f0
        /*0fb0*/ 	.word	0x000000ff
        /*0fb4*/ 	.word	0x00032498
        /*0fb8*/ 	.short	0x0100
        /*0fba*/ 	.byte	0x08
	.zero		1


	//   ....[18]....
        /*0fbc*/ 	.word	0x00000800
        /*0fc0*/ 	.word	0x000000ff
        /*0fc4*/ 	.word	0x000324a8
        /*0fc8*/ 	.short	0x0100
        /*0fca*/ 	.byte	0x08
	.zero		1


	//   ....[19]....
        /*0fcc*/ 	.word	0x00000930
        /*0fd0*/ 	.word	0x000000ff
        /*0fd4*/ 	.word	0x000324b0
        /*0fd8*/ 	.short	0x0100
        /*0fda*/ 	.byte	0x08
	.zero		1


	//   ....[20]....
        /*0fdc*/ 	.word	0x00000940
        /*0fe0*/ 	.word	0x000000ff
        /*0fe4*/ 	.word	0x000324c0
        /*0fe8*/ 	.short	0x0100
        /*0fea*/ 	.byte	0x08
	.zero		1


	//   ....[21]....
        /*0fec*/ 	.word	0x00000950
        /*0ff0*/ 	.word	0x000000ff
        /*0ff4*/ 	.word	0x000324b8
        /*0ff8*/ 	.short	0x0100
        /*0ffa*/ 	.byte	0x08
	.zero		1


	//   ....[22]....
        /*0ffc*/ 	.word	0x00000960
        /*1000*/ 	.word	0x000000ff
        /*1004*/ 	.word	0x000324c8
        /*1008*/ 	.short	0x0100
        /*100a*/ 	.byte	0x08
	.zero		1


	//   ....[23]....
        /*100c*/ 	.word	0x00003210
        /*1010*/ 	.word	0x00000060
        /*1014*/ 	.word	0x00032490
        /*1018*/ 	.short	0x010a
        /*101a*/ 	.byte	0x3f
	.zero		1


	//   ....[24]....
        /*101c*/ 	.word	0x000043b0
        /*1020*/ 	.word	0x00000060
        /*1024*/ 	.word	0x00032490
        /*1028*/ 	.short	0x010a
        /*102a*/ 	.byte	0x3f
	.zero		1


	//   ....[25]....
        /*102c*/ 	.word	0x00005420
        /*1030*/ 	.word	0x00000060
        /*1034*/ 	.word	0x00032490
        /*1038*/ 	.short	0x010a
        /*103a*/ 	.byte	0x3f
	.zero		1


	//   ....[26]....
        /*103c*/ 	.word	0x00005630
        /*1040*/ 	.word	0x00000024
        /*1044*/ 	.word	0x00000000
        /*1048*/ 	.short	0x0101
        /*104a*/ 	.byte	0x3f
	.zero		1


	//   ....[27]....
        /*104c*/ 	.word	0x00005670
        /*1050*/ 	.word	0x00000060
        /*1054*/ 	.word	0x000324b0
        /*1058*/ 	.short	0x010a
        /*105a*/ 	.byte	0x3f
	.zero		1


	//   ....[28]....
        /*105c*/ 	.word	0x00005cd0
        /*1060*/ 	.word	0x00000060
        /*1064*/ 	.word	0x00000000
        /*1068*/ 	.short	0x0101
        /*106a*/ 	.byte	0x3f
	.zero		1


	//   ....[29]....
        /*106c*/ 	.word	0x000066b0
        /*1070*/ 	.word	0x00000012
        /*1074*/ 	.word	0x00032400
        /*1078*/ 	.short	0x010a
        /*107a*/ 	.byte	0x3f
	.zero		1


	//   ....[30]....
        /*107c*/ 	.word	0x00006700
        /*1080*/ 	.word	0x00000012
        /*1084*/ 	.word	0x00032400
        /*1088*/ 	.short	0x010a
        /*108a*/ 	.byte	0x3f
	.zero		1


	//   ....[31]....
        /*108c*/ 	.word	0x00006d80
        /*1090*/ 	.word	0x00000012
        /*1094*/ 	.word	0x00032400
        /*1098*/ 	.short	0x010a
        /*109a*/ 	.byte	0x3f
	.zero		1


	//   ....[32]....
        /*109c*/ 	.word	0x00007c90
        /*10a0*/ 	.word	0x00000012
        /*10a4*/ 	.word	0x00032400
        /*10a8*/ 	.short	0x010a
        /*10aa*/ 	.byte	0x3f
	.zero		1


	//   ....[33]....
        /*10ac*/ 	.word	0x00008ad0
        /*10b0*/ 	.word	0x00000003
        /*10b4*/ 	.word	0x00032430
        /*10b8*/ 	.short	0x010a
        /*10ba*/ 	.byte	0x3f
	.zero		1


	//   ....[34]....
        /*10bc*/ 	.word	0x00008b70
        /*10c0*/ 	.word	0x00000003
        /*10c4*/ 	.word	0x00032430
        /*10c8*/ 	.short	0x010a
        /*10ca*/ 	.byte	0x3f
	.zero		1


	//   ....[35]....
        /*10cc*/ 	.word	0x00008e60
        /*10d0*/ 	.word	0x00000012
        /*10d4*/ 	.word	0x00032410
        /*10d8*/ 	.short	0x010a
        /*10da*/ 	.byte	0x3f
	.zero		1


	//   ....[36]....
        /*10dc*/ 	.word	0x00008eb0
        /*10e0*/ 	.word	0x00000003
        /*10e4*/ 	.word	0x00032450
        /*10e8*/ 	.short	0x010a
        /*10ea*/ 	.byte	0x3f
	.zero		1


	//   ....[37]....
        /*10ec*/ 	.word	0x00008f30
        /*10f0*/ 	.word	0x00000003
        /*10f4*/ 	.word	0x00032450
        /*10f8*/ 	.short	0x010a
        /*10fa*/ 	.byte	0x3f
	.zero		1


	//   ....[38]....
        /*10fc*/ 	.word	0x0000a6e0
        /*1100*/ 	.word	0x00000004
        /*1104*/ 	.word	0x00000000
        /*1108*/ 	.short	0x0101
        /*110a*/ 	.byte	0x3f
	.zero		1


	//   ....[39]....
        /*110c*/ 	.word	0x0000b290
        /*1110*/ 	.word	0x00000003
        /*1114*/ 	.word	0x00000000
        /*1118*/ 	.short	0x0101
        /*111a*/ 	.byte	0x3f
	.zero		1


	//   ....[40]....
        /*111c*/ 	.word	0x0000b3c0
        /*1120*/ 	.word	0x00000004
        /*1124*/ 	.word	0x00032430
        /*1128*/ 	.short	0x010a
        /*112a*/ 	.byte	0x3f
	.zero		1


	//   ....[41]....
        /*112c*/ 	.word	0x0000b420
        /*1130*/ 	.word	0x00000004
        /*1134*/ 	.word	0x00032430
        /*1138*/ 	.short	0x010a
        /*113a*/ 	.byte	0x3f
	.zero		1


	//   ....[42]....
        /*113c*/ 	.word	0x0000b690
        /*1140*/ 	.word	0x00000004
        /*1144*/ 	.word	0x00032450
        /*1148*/ 	.short	0x010a
        /*114a*/ 	.byte	0x3f
	.zero		1


	//   ....[43]....
        /*114c*/ 	.word	0x0000b6e0
        /*1150*/ 	.word	0x00000004
        /*1154*/ 	.word	0x00032450
        /*1158*/ 	.short	0x010a
        /*115a*/ 	.byte	0x3f
	.zero		1


	//   ....[44]....
        /*115c*/ 	.word	0x0000cbb0
        /*1160*/ 	.word	0x00000007
        /*1164*/ 	.word	0x00000000
        /*1168*/ 	.short	0x0101
        /*116a*/ 	.byte	0x3f
	.zero		1


	//   ....[45]....
        /*116c*/ 	.word	0x0000db30
        /*1170*/ 	.word	0x00000004
        /*1174*/ 	.word	0x00000000
        /*1178*/ 	.short	0x0101
        /*117a*/ 	.byte	0x3f
	.zero		1


	//   ....[46]....
        /*117c*/ 	.word	0x00010050
        /*1180*/ 	.word	0x00000003
        /*1184*/ 	.word	0x00000000
        /*1188*/ 	.short	0x0101
        /*118a*/ 	.byte	0x3f
	.zero		1


	//   ....[47]....
        /*118c*/ 	.word	0x00010a40
        /*1190*/ 	.word	0x0000000a
        /*1194*/ 	.word	0x00000000
        /*1198*/ 	.short	0x0101
        /*119a*/ 	.byte	0x3f
	.zero		1


	//   ....[48]....
        /*119c*/ 	.word	0x00014eb0
        /*11a0*/ 	.word	0x00000012
        /*11a4*/ 	.word	0x00032420
        /*11a8*/ 	.short	0x010a
        /*11aa*/ 	.byte	0x3f
	.zero		1


	//   ....[49]....
        /*11ac*/ 	.word	0x00014f80
        /*11b0*/ 	.word	0x00000003
        /*11b4*/ 	.word	0x000324a0
        /*11b8*/ 	.short	0x010a
        /*11ba*/ 	.byte	0x3f
	.zero		1


	//   ....[50]....
        /*11bc*/ 	.word	0x000151c0
        /*11c0*/ 	.word	0x00000003
        /*11c4*/ 	.word	0x000324c0
        /*11c8*/ 	.short	0x010a
        /*11ca*/ 	.byte	0x3f
	.zero		1


	//   ....[51]....
        /*11cc*/ 	.word	0x00015860
        /*11d0*/ 	.word	0x00000004
        /*11d4*/ 	.word	0x000324a0
        /*11d8*/ 	.short	0x010a
        /*11da*/ 	.byte	0x3f
	.zero		1


	//   ....[52]....
        /*11dc*/ 	.word	0x00015a90
        /*11e0*/ 	.word	0x00000004
        /*11e4*/ 	.word	0x000324c0
        /*11e8*/ 	.short	0x010a
        /*11ea*/ 	.byte	0x3f
	.zero		1


	//   ....[53]....
        /*11ec*/ 	.word	0x00016bf0
        /*11f0*/ 	.word	0x00000000
        /*11f4*/ 	.word	0x00032440
        /*11f8*/ 	.short	0x010a
        /*11fa*/ 	.byte	0x3f
	.zero		1


	//   ....[54]....
        /*11fc*/ 	.word	0x00017a10
        /*1200*/ 	.word	0x00000012
        /*1204*/ 	.word	0x00032400
        /*1208*/ 	.short	0x0107
        /*120a*/ 	.byte	0x3f
	.zero		1


	//   ....[55]....
        /*120c*/ 	.word	0x00017ab0
        /*1210*/ 	.word	0x00000012
        /*1214*/ 	.word	0x00032400
        /*1218*/ 	.short	0x0101
        /*121a*/ 	.byte	0x3f
	.zero		1


	//   ....[56]....
        /*121c*/ 	.word	0x000186e0
        /*1220*/ 	.word	0x00000012
        /*1224*/ 	.word	0x00032410
        /*1228*/ 	.short	0x0107
        /*122a*/ 	.byte	0x3f
	.zero		1


	//   ....[57]....
        /*122c*/ 	.word	0x000187e0
        /*1230*/ 	.word	0x00000012
        /*1234*/ 	.word	0x00032410
        /*1238*/ 	.short	0x0101
        /*123a*/ 	.byte	0x3f
	.zero		1


	//   ....[58]....
        /*123c*/ 	.word	0x00018800
        /*1240*/ 	.word	0x00000012
        /*1244*/ 	.word	0x00032420
        /*1248*/ 	.short	0x010a
        /*124a*/ 	.byte	0x3f
	.zero		1


	//   ....[59]....
        /*124c*/ 	.word	0x000188e0
        /*1250*/ 	.word	0x00000002
        /*1254*/ 	.word	0x00032460
        /*1258*/ 	.short	0x010a
        /*125a*/ 	.byte	0x3f
	.zero		1


	//   ....[60]....
        /*125c*/ 	.word	0x00019190
        /*1260*/ 	.word	0x00000002
        /*1264*/ 	.word	0x00032440
        /*1268*/ 	.short	0x010a
        /*126a*/ 	.byte	0x3f
	.zero		1


	//   ....[61]....
        /*126c*/ 	.word	0x000193e0
        /*1270*/ 	.word	0x00000002
        /*1274*/ 	.word	0x00032460
        /*1278*/ 	.short	0x010a
        /*127a*/ 	.byte	0x3f
	.zero		1


	//   ....[62]....
        /*127c*/ 	.word	0x00019bd0
        /*1280*/ 	.word	0x00000003
        /*1284*/ 	.word	0x00032440
        /*1288*/ 	.short	0x010a
        /*128a*/ 	.byte	0x3f
	.zero		1


	//   ....[63]....
        /*128c*/ 	.word	0x00019e20
        /*1290*/ 	.word	0x00000003
        /*1294*/ 	.word	0x00032460
        /*1298*/ 	.short	0x010a
        /*129a*/ 	.byte	0x3f
	.zero		1


	//   ....[64]....
        /*129c*/ 	.word	0x0001a5a0
        /*12a0*/ 	.word	0x00000003
        /*12a4*/ 	.word	0x00032440
        /*12a8*/ 	.short	0x010a
        /*12aa*/ 	.byte	0x3f
	.zero		1


	//   ....[65]....
        /*12ac*/ 	.word	0x0001a7f0
        /*12b0*/ 	.word	0x00000003
        /*12b4*/ 	.word	0x00032460
        /*12b8*/ 	.short	0x010a
        /*12ba*/ 	.byte	0x3f
	.zero		1


	//   ....[66]....
        /*12bc*/ 	.word	0x0001bd60
        /*12c0*/ 	.word	0x00000000
        /*12c4*/ 	.word	0x00032420
        /*12c8*/ 	.short	0x010a
        /*12ca*/ 	.byte	0x3f
	.zero		1


	//   ....[67]....
        /*12cc*/ 	.word	0x0001bf60
        /*12d0*/ 	.word	0x00000006
        /*12d4*/ 	.word	0x00000000
        /*12d8*/ 	.short	0x010a
        /*12da*/ 	.byte	0x3f
	.zero		1


	//   ....[68]....
        /*12dc*/ 	.word	0x0001bf90
        /*12e0*/ 	.word	0x00000007
        /*12e4*/ 	.word	0x00000000
        /*12e8*/ 	.short	0x010a
        /*12ea*/ 	.byte	0x3f
	.zero		1


	//   ....[69]....
        /*12ec*/ 	.word	0x0001bff0
        /*12f0*/ 	.word	0x00000004
        /*12f4*/ 	.word	0x00000000
        /*12f8*/ 	.short	0x010a
        /*12fa*/ 	.byte	0x3f
	.zero		1


	//   ....[70]....
        /*12fc*/ 	.word	0x0001c020
        /*1300*/ 	.word	0x00000003
        /*1304*/ 	.word	0x00000000
        /*1308*/ 	.short	0x010a
        /*130a*/ 	.byte	0x3f
	.zero		1


	//   ....[71]....
        /*130c*/ 	.word	0x0001c080
        /*1310*/ 	.word	0x00000060
        /*1314*/ 	.word	0x00032490
        /*1318*/ 	.short	0x010a
        /*131a*/ 	.byte	0x3f
	.zero		1


	//   ....[72]....
        /*131c*/ 	.word	0x0001c0d0
        /*1320*/ 	.word	0x00000060
        /*1324*/ 	.word	0x00032490
        /*1328*/ 	.short	0x010a
        /*132a*/ 	.byte	0x3f
	.zero		1


	//   ....[73]....
        /*132c*/ 	.word	0x0001c120
        /*1330*/ 	.word	0x00000060
        /*1334*/ 	.word	0x00032490
        /*1338*/ 	.short	0x010a
        /*133a*/ 	.byte	0x3f
	.zero		1


	//   ....[74]....
        /*133c*/ 	.word	0x0001c170
        /*1340*/ 	.word	0x00000060
        /*1344*/ 	.word	0x000324b0
        /*1348*/ 	.short	0x010a
        /*134a*/ 	.byte	0x3f
	.zero		1


	//   ....[75]....
        /*134c*/ 	.word	0x0001c420
        /*1350*/ 	.word	0x00000012
        /*1354*/ 	.word	0x00032400
        /*1358*/ 	.short	0x010a
        /*135a*/ 	.byte	0x3f
	.zero		1


	//   ....[76]....
        /*135c*/ 	.word	0x0001c630
        /*1360*/ 	.word	0x00000012
        /*1364*/ 	.word	0x00032400
        /*1368*/ 	.short	0x010a
        /*136a*/ 	.byte	0x3f
	.zero		1


	//   ....[77]....
        /*136c*/ 	.word	0x0001c680
        /*1370*/ 	.word	0x00000003
        /*1374*/ 	.word	0x00032430
        /*1378*/ 	.short	0x010a
        /*137a*/ 	.byte	0x3f
	.zero		1


	//   ....[78]....
        /*137c*/ 	.word	0x0001c6d0
        /*1380*/ 	.word	0x00000012
        /*1384*/ 	.word	0x00032410
        /*1388*/ 	.short	0x010a
        /*138a*/ 	.byte	0x3f
	.zero		1


	//   ....[79]....
        /*138c*/ 	.word	0x0001c720
        /*1390*/ 	.word	0x00000003
        /*1394*/ 	.word	0x00032450
        /*1398*/ 	.short	0x010a
        /*139a*/ 	.byte	0x3f
	.zero		1


	//   ....[80]....
        /*139c*/ 	.word	0x0001c770
        /*13a0*/ 	.word	0x00000004
        /*13a4*/ 	.word	0x00032430
        /*13a8*/ 	.short	0x010a
        /*13aa*/ 	.byte	0x3f
	.zero		1


	//   ....[81]....
        /*13ac*/ 	.word	0x0001c7c0
        /*13b0*/ 	.word	0x00000004
        /*13b4*/ 	.word	0x00032450
        /*13b8*/ 	.short	0x010a
        /*13ba*/ 	.byte	0x3f
	.zero		1


	//   ....[82]....
        /*13bc*/ 	.word	0x0001d3d0
        /*13c0*/ 	.word	0x00000012
        /*13c4*/ 	.word	0x00032420
        /*13c8*/ 	.short	0x010a
        /*13ca*/ 	.byte	0x3f
	.zero		1


	//   ....[83]....
        /*13cc*/ 	.word	0x0001d420
        /*13d0*/ 	.word	0x00000003
        /*13d4*/ 	.word	0x000324a0
        /*13d8*/ 	.short	0x010a
        /*13da*/ 	.byte	0x3f
	.zero		1


	//   ....[84]....
        /*13dc*/ 	.word	0x0001d470
        /*13e0*/ 	.word	0x00000003
        /*13e4*/ 	.word	0x000324c0
        /*13e8*/ 	.short	0x010a
        /*13ea*/ 	.byte	0x3f
	.zero		1


	//   ....[85]....
        /*13ec*/ 	.word	0x0001d4c0
        /*13f0*/ 	.word	0x00000004
        /*13f4*/ 	.word	0x000324a0
        /*13f8*/ 	.short	0x010a
        /*13fa*/ 	.byte	0x3f
	.zero		1


	//   ....[86]....
        /*13fc*/ 	.word	0x0001d510
        /*1400*/ 	.word	0x00000004
        /*1404*/ 	.word	0x000324c0
        /*1408*/ 	.short	0x010a
        /*140a*/ 	.byte	0x3f
	.zero		1


	//   ....[87]....
        /*140c*/ 	.word	0x0001d6b0
        /*1410*/ 	.word	0x00000000
        /*1414*/ 	.word	0x00032440
        /*1418*/ 	.short	0x010a
        /*141a*/ 	.byte	0x3f
	.zero		1


	//   ....[88]....
        /*141c*/ 	.word	0x0001f020
        /*1420*/ 	.word	0x00000012
        /*1424*/ 	.word	0x00032420
        /*1428*/ 	.short	0x010a
        /*142a*/ 	.byte	0x3f
	.zero		1


	//   ....[89]....
        /*142c*/ 	.word	0x0001f070
        /*1430*/ 	.word	0x00000002
        /*1434*/ 	.word	0x00032460
        /*1438*/ 	.short	0x010a
        /*143a*/ 	.byte	0x3f
	.zero		1


	//   ....[90]....
        /*143c*/ 	.word	0x0001f0c0
        /*1440*/ 	.word	0x00000002
        /*1444*/ 	.word	0x00032440
        /*1448*/ 	.short	0x010a
        /*144a*/ 	.byte	0x3f
	.zero		1


	//   ....[91]....
        /*144c*/ 	.word	0x0001f110
        /*1450*/ 	.word	0x00000002
        /*1454*/ 	.word	0x00032460
        /*1458*/ 	.short	0x010a
        /*145a*/ 	.byte	0x3f
	.zero		1


	//   ....[92]....
        /*145c*/ 	.word	0x0001f160
        /*1460*/ 	.word	0x00000003
        /*1464*/ 	.word	0x00032440
        /*1468*/ 	.short	0x010a
        /*146a*/ 	.byte	0x3f
	.zero		1


	//   ....[93]....
        /*146c*/ 	.word	0x0001f1b0
        /*1470*/ 	.word	0x00000003
        /*1474*/ 	.word	0x00032460
        /*1478*/ 	.short	0x010a
        /*147a*/ 	.byte	0x3f
	.zero		1


	//   ....[94]....
        /*147c*/ 	.word	0x0001f200
        /*1480*/ 	.word	0x00000003
        /*1484*/ 	.word	0x00032440
        /*1488*/ 	.short	0x010a
        /*148a*/ 	.byte	0x3f
	.zero		1


	//   ....[95]....
        /*148c*/ 	.word	0x0001f250
        /*1490*/ 	.word	0x00000003
        /*1494*/ 	.word	0x00032460
        /*1498*/ 	.short	0x010a
        /*149a*/ 	.byte	0x3f
	.zero		1


	//   ....[96]....
        /*149c*/ 	.word	0x0001fd90
        /*14a0*/ 	.word	0x00000000
        /*14a4*/ 	.word	0x00032420
        /*14a8*/ 	.short	0x010a
        /*14aa*/ 	.byte	0x3f
	.zero		1


	//   ....[97]....
        /*14ac*/ 	.word	0x0001ff30
        /*14b0*/ 	.word	0x00000006
        /*14b4*/ 	.word	0x00000000
        /*14b8*/ 	.short	0x010a
        /*14ba*/ 	.byte	0x3f
	.zero		1


	//   ....[98]....
        /*14bc*/ 	.word	0x0001ff80
        /*14c0*/ 	.word	0x00000007
        /*14c4*/ 	.word	0x00000000
        /*14c8*/ 	.short	0x010a
        /*14ca*/ 	.byte	0x3f
	.zero		1


	//   ....[99]....
        /*14cc*/ 	.word	0x0001ffd0
        /*14d0*/ 	.word	0x00000004
        /*14d4*/ 	.word	0x00000000
        /*14d8*/ 	.short	0x010a
        /*14da*/ 	.byte	0x3f
	.zero		1


	//----- nvinfo : EIATTR_NUM_MBARRIERS
	.align		4
.L_299:
        /*14dc*/ 	.byte	0x03, 0x38
        /*14de*/ 	.short	0x0017


	//----- nvinfo : EIATTR_EXIT_INSTR_OFFSETS
	.align		4
        /*14e0*/ 	.byte	0x04, 0x1c
        /*14e2*/ 	.short	(.L_301 - .L_300)


	//   ....[0]....
.L_300:
        /*14e4*/ 	.word	0x0001c070


	//----- nvinfo : EIATTR_MAX_THREADS
	.align		4
.L_301:
        /*14e8*/ 	.byte	0x04, 0x05
        /*14ea*/ 	.short	(.L_303 - .L_302)
.L_302:
        /*14ec*/ 	.word	0x00000180
        /*14f0*/ 	.word	0x00000001
        /*14f4*/ 	.word	0x00000001


	//----- nvinfo : EIATTR_CRS_STACK_SIZE
	.align		4
.L_303:
        /*14f8*/ 	.byte	0x04, 0x1e
        /*14fa*/ 	.short	(.L_305 - .L_304)
.L_304:
        /*14fc*/ 	.word	0x00000000


	//----- nvinfo : EIATTR_CBANK_PARAM_SIZE
	.align		4
.L_305:
        /*1500*/ 	.byte	0x03, 0x19
        /*1502*/ 	.short	0x0bf0


	//----- nvinfo : EIATTR_PARAM_CBANK
	.align		4
        /*1504*/ 	.byte	0x04, 0x0a
        /*1506*/ 	.short	(.L_307 - .L_306)
	.align		4
.L_306:
        /*1508*/ 	.word	index@(.nv.constant0._ZN7cutlass13device_kernelIN5flash11enable_sm90INS1_16FlashAttnFwdSm90INS1_25CollectiveMainloopFwdSm90ILi2EN4cute5tupleIJNS5_1CILi1EEES8_S8_EEENS6_IJNS7_ILi128EEENS7_ILi96EEENS7_ILi64EEEEEELi256ENS_6half_tEfNS_4arch4Sm90ELb0ELb0ELb0ELb1ELb0ELb1ELb1ELb1ELb0ELb1ELb1ELb0EEENS1_21CollectiveEpilogueFwdINS6_IJSA_NS7_ILi256EEESB_EEES9_SE_SG_Li256ELb1ELb1ELb1ELb0EEENS1_36VarlenDynamicPersistentTileSchedulerILi128ELi96ELi256ELi128ELb1ELb1ELb1ELb0ELb1ELb1EEEEEEEEEvNT_6ParamsE)
        /*150c*/ 	.short	0x0210
        /*150e*/ 	.short	0x0bf0


	//----- nvinfo : EIATTR_SW_WAR
	.align		4
.L_307:
        /*1510*/ 	.byte	0x04, 0x36
        /*1512*/ 	.short	(.L_309 - .L_308)
.L_308:
        /*1514*/ 	.word	0x00000008
.L_309:


//--------------------- .nv.info._ZN7cutlass13device_kernelIN5flash11enable_sm90INS1_16FlashAttnFwdSm90INS1_25CollectiveMainloopFwdSm90ILi2EN4cute5tupleIJNS5_1CILi1EEES8_S8_EEENS6_IJNS7_ILi128EEENS7_ILi96EEENS7_ILi64EEEEEELi256ENS_6half_tEfNS_4arch4Sm90ELb0ELb1ELb0ELb0ELb0ELb0ELb0ELb1ELb0ELb1ELb1ELb0EEENS1_21CollectiveEpilogueFwdINS6_IJSA_NS7_ILi256EEESB_EEES9_SE_SG_Li256ELb0ELb1ELb1ELb0EEENS1_19SingleTileSchedulerILb0ELb1ELb1ELi128EEEEEEEEEvNT_6ParamsE --------------------------
	.section	.nv.info._ZN7cutlass13device_kernelIN5flash11enable_sm90INS1_16FlashAttnFwdSm90INS1_25CollectiveMainloopFwdSm90ILi2EN4cute5tupleIJNS5_1CILi1EEES8_S8_EEENS6_IJNS7_ILi128EEENS7_ILi96EEENS7_ILi64EEEEEELi256ENS_6half_tEfNS_4arch4Sm90ELb0ELb1ELb0ELb0ELb0ELb0ELb0ELb1ELb0ELb1ELb1ELb0EEENS1_21CollectiveEpilogueFwdINS6_IJSA_NS7_ILi256EEESB_EEES9_SE_SG_Li256ELb0ELb1ELb1ELb0EEENS1_19SingleTileSchedulerILb0ELb1ELb1ELi128EEEEEEEEEvNT_6ParamsE,"",@"SHT_CUDA_INFO"
	.sectionflags	@""
	.align	4


	//----- nvinfo : EIATTR_CUDA_API_VERSION
	.align		4
        /*0000*/ 	.byte	0x04, 0x37
        /*0002*/ 	.short	(.L_311 - .L_310)
.L_310:
        /*0004*/ 	.word	0x00000082


	//----- nvinfo : EIATTR_KPARAM_INFO
	.align		4
.L_311:
        /*0008*/ 	.byte	0x04, 0x17
        /*000a*/ 	.short	(.L_313 - .L_312)
.L_312:
        /*000c*/ 	.word	0x00000000
        /*0010*/ 	.short	0x0000
        /*0012*/ 	.short	0x0070
        /*0014*/ 	.byte	0x00, 0xf0, 0x01, 0x28


	//----- nvinfo : EIATTR_SPARSE_MMA_MASK
	.align		4
.L_313:
        /*0018*/ 	.byte	0x03, 0x50
        /*001a*/ 	.short	0x0000


	//----- nvinfo : EIATTR_MAXREG_COUNT
	.align		4
        /*001c*/ 	.byte	0x03, 0x1b
        /*001e*/ 	.short	0x00a8


	//----- nvinfo : EIATTR_NUM_BARRIERS
	.align		4
        /*0020*/ 	.byte	0x02, 0x4c
        /*0022*/ 	.byte	0x10
	.zero		1


	//----- nvinfo : EIATTR_EXTERNS
	.align		4
        /*0024*/ 	.byte	0x04, 0x0f
        /*0026*/ 	.short	(.L_315 - .L_314)


	//   ....[0]....
	.align		4
.L_314:
        /*0028*/ 	.word	index@(__assertfail)


	//----- nvinfo : EIATTR_ANNOTATIONS
	.align		4
.L_315:
        /*002c*/ 	.byte	0x04, 0x55
        /*002e*/ 	.short	(.L_317 - .L_316)


	//   ....[0]....
.L_316:
        /*0030*/ 	.word	0x00000001
        /*0034*/ 	.byte	0x70, 0xfd, 0x00, 0x00, 0x01, 0x00, 0x00, 0x00, 0x70, 0x02, 0x01, 0x00, 0x01, 0x00, 0x00, 0x00
        /*0044*/ 	.byte	0x60, 0x04, 0x01, 0x00, 0x01, 0x00, 0x00, 0x00, 0x50, 0x05, 0x01, 0x00, 0x01, 0x00, 0x00, 0x00
        /*0054*/ 	.byte	0x30, 0x11, 0x01, 0x00, 0x01, 0x00, 0x00, 0x00, 0xe0, 0x14, 0x01, 0x00


	//----- nvinfo : EIATTR_MERCURY_ISA_VERSION
	.align		4
.L_317:
        /*0060*/ 	.byte	0x03, 0x5f
        /*0062*/ 	.short	0x0101


	//----- nvinfo : EIATTR_INT_WARP_WIDE_INSTR_OFFSETS
	.align		4
        /*0064*/ 	.byte	0x04, 0x31
        /*0066*/ 	.short	(.L_319 - .L_318)


	//   ....[0]....
.L_318:
        /*0068*/ 	.word	0x00000130


	//   ....[1]....
        /*006c*/ 	.word	0x00000170


	//   ....[2]....
        /*0070*/ 	.word	0x000001e0


	//----- nvinfo : EIATTR_COOP_GROUP_MASK_REGIDS
	.align		4
.L_319:
        /*0074*/ 	.byte	0x04, 0x29
        /*0076*/ 	.short	(.L_321 - .L_320)


	//   ....[0]....
.L_320:
        /*0078*/ 	.word	0xffffffff


	//   ....[1]....
        /*007c*/ 	.word	0xffffffff


	//   ....[2]....
        /*0080*/ 	.word	0xffffffff


	//   ....[3]....
        /*0084*/ 	.word	0xffffffff


	//   ....[4]....
        /*0088*/ 	.word	0xffffffff


	//   ....[5]....
        /*008c*/ 	.word	0xffffffff


	//   ....[6]....
        /*0090*/ 	.word	0xffffffff


	//   ....[7]....
        /*0094*/ 	.word	0xffffffff


	//   ....[8]....
        /*0098*/ 	.word	0xffffffff


	//   ....[9]....
        /*009c*/ 	.word	0xffffffff


	//   ....[10]....
        /*00a0*/ 	.word	0xffffffff


	//   ....[11]....
        /*00a4*/ 	.word	0xffffffff


	//   ....[12]....
        /*00a8*/ 	.word	0xffffffff


	//   ....[13]....
        /*00ac*/ 	.word	0xffffffff


	//   ....[14]....
        /*00b0*/ 	.word	0xffffffff


	//   ....[15]....
        /*00b4*/ 	.word	0xffffffff


	//   ....[16]....
        /*00b8*/ 	.word	0xffffffff


	//   ....[17]....
        /*00bc*/ 	.word	0xffffffff


	//   ....[18]....
        /*00c0*/ 	.word	0xffffffff


	//   ....[19]....
        /*00c4*/ 	.word	0xffffffff


	//   ....[20]....
        /*00c8*/ 	.word	0xffffffff


	//   ....[21]....
        /*00cc*/ 	.word	0xffffffff


	//   ....[22]....
        /*00d0*/ 	.word	0xffffffff


	//   ....[23]....
        /*00d4*/ 	.word	0xffffffff


	//   ....[24]....
        /*00d8*/ 	.word	0xffffffff


	//   ....[25]....
        /*00dc*/ 	.word	0xffffffff


	//   ....[26]....
        /*00e0*/ 	.word	0xffffffff


	//   ....[27]....
        /*00e4*/ 	.word	0xffffffff


	//   ....[28]....
        /*00e8*/ 	.word	0xffffffff


	//   ....[29]....
        /*00ec*/ 	.word	0xffffffff


	//   ....[30]....
        /*00f0*/ 	.word	0xffffffff


	//   ....[31]....
        /*00f4*/ 	.word	0xffffffff


	//   ....[32]....
        /*00f8*/ 	.word	0xffffffff


	//   ....[33]....
        /*00fc*/ 	.word	0xffffffff


	//   ....[34]....
        /*0100*/ 	.word	0xffffffff


	//   ....[35]....
        /*0104*/ 	.word	0xffffffff


	//   ....[36]....
        /*0108*/ 	.word	0xffffffff


	//   ....[37]....
        /*010c*/ 	.word	0xffffffff


	//   ....[38]....
        /*0110*/ 	.word	0xffffffff


	//   ....[39]....
        /*0114*/ 	.word	0xffffffff


	//   ....[40]....
        /*0118*/ 	.word	0xffffffff


	//   ....[41]....
        /*011c*/ 	.word	0xffffffff


	//   ....[42]....
        /*0120*/ 	.word	0xffffffff


	//   ....[43]....
        /*0124*/ 	.word	0xffffffff


	//   ....[44]....
        /*0128*/ 	.word	0xffffffff


	//   ....[45]....
        /*012c*/ 	.word	0xffffffff


	//   ....[46]....
        /*0130*/ 	.word	0xffffffff


	//   ....[47]....
        /*0134*/ 	.word	0xffffffff


	//   ....[48]....
        /*0138*/ 	.word	0xffffffff


	//   ....[49]....
        /*013c*/ 	.word	0xffffffff


	//   ....[50]....
        /*0140*/ 	.word	0xffffffff


	//   ....[51]....
        /*0144*/ 	.word	0xffffffff


	//   ....[52]....
        /*0148*/ 	.word	0xffffffff


	//   ....[53]....
        /*014c*/ 	.word	0xffffffff


	//   ....[54]....
        /*0150*/ 	.word	0xffffffff


	//   ....[55]....
        /*0154*/ 	.word	0xffffffff


	//   ....[56]....
        /*0158*/ 	.word	0xffffffff


	//   ....[57]....
        /*015c*/ 	.word	0xffffffff


	//   ....[58]....
        /*0160*/ 	.word	0xffffffff


	//   ....[59]....
        /*0164*/ 	.word	0xffffffff


	//   ....[60]....
        /*0168*/ 	.word	0xffffffff


	//   ....[61]....
        /*016c*/ 	.word	0x0500000f


	//   ....[62]....
        /*0170*/ 	.word	0x0500000f


	//   ....[63]....
        /*0174*/ 	.word	0x0500000f


	//   ....[64]....
        /*0178*/ 	.word	0x0500000f


	//   ....[65]....
        /*017c*/ 	.word	0x0500000f


	//   ....[66]....
        /*0180*/ 	.word	0x0500000f


	//   ....[67]....
        /*0184*/ 	.word	0x0500000f


	//   ....[68]....
        /*0188*/ 	.word	0x0500000f


	//   ....[69]....
        /*018c*/ 	.word	0x0500000f


	//   ....[70]....
        /*0190*/ 	.word	0x0500000f


	//   ....[71]....
        /*0194*/ 	.word	0x0500000f


	//   ....[72]....
        /*0198*/ 	.word	0x0500000f


	//   ....[73]....
        /*019c*/ 	.word	0x0500000f


	//   ....[74]....
        /*01a0*/ 	.word	0x0500000f


	//   ....[75]....
        /*01a4*/ 	.word	0x0500000f


	//   ....[76]....
        /*01a8*/ 	.word	0x0500000f


	//   ....[77]....
        /*01ac*/ 	.word	0x0500000f


	//   ....[78]....
        /*01b0*/ 	.word	0x0500000f


	//----- nvinfo : EIATTR_COOP_GROUP_INSTR_OFFSETS
	.align		4
.L_321:
        /*01b4*/ 	.byte	0x04, 0x28
        /*01b6*/ 	.short	(.L_323 - .L_322)


	//   ....[0]....
.L_322:
        /*01b8*/ 	.word	0x00000070


	//   ....[1]....
        /*01bc*/ 	.word	0x00000140


	//   ....[2]....
        /*01c0*/ 	.word	0x00000190


	//   ....[3]....
        /*01c4*/ 	.word	0x000003c0


	//   ....[4]....
        /*01c8*/ 	.word	0x00000520


	//   ....[5]....
        /*01cc*/ 	.word	0x00000640


	//   ....[6]....
        /*01d0*/ 	.word	0x000007a0


	//   ....[7]....
        /*01d4*/ 	.word	0x000017a0


	//   ....[8]....
        /*01d8*/ 	.word	0x00001ee0


	//   ....[9]....
        /*01dc*/ 	.word	0x00002200


	//   ....[10]....
        /*01e0*/ 	.word	0x00002f30


	//   ....[11]....
        /*01e4*/ 	.word	0x00003040


	//   ....[12]....
        /*01e8*/ 	.word	0x00003620


	//   ....[13]....
        /*01ec*/ 	.word	0x00003690


	//   ....[14]....
        /*01f0*/ 	.word	0x000047a0


	//   ....[15]....
        /*01f4*/ 	.word	0x000052b0


	//   ....[16]....
        /*01f8*/ 	.word	0x00005850


	//   ....[17]....
        /*01fc*/ 	.word	0x00005970


	//   ....[18]....
        /*0200*/ 	.word	0x00005fc0


	//   ....[19]....
        /*0204*/ 	.word	0x00006040


	//   ....[20]....
        /*0208*/ 	.word	0x00007be0


	//   ....[21]....
        /*020c*/ 	.word	0x00007c10


	//   ....[22]....
        /*0210*/ 	.word	0x000080d0


	//   ....[23]....
        /*0214*/ 	.word	0x000082a0


	//   ....[24]....
        /*0218*/ 	.word	0x000097c0


	//   ....[25]....
        /*021c*/ 	.word	0x0000a280


	//   ....[26]....
        /*0220*/ 	.word	0x0000a8c0


	//   ....[27]....
        /*0224*/ 	.word	0x0000a9d0


	//   ....[28]....
        /*0228*/ 	.word	0x0000af90


	//   ....[29]....
        /*022c*/ 	.word	0x0000b010


	//   ....[30]....
        /*0230*/ 	.word	0x0000c460


	//   ....[31]....
        /*0234*/ 	.word	0x0000c4b0


	//   ....[32]....
        /*0238*/ 	.word	0x0000c4e0


	//   ....[33]....
        /*023c*/ 	.word	0x0000c510


	//   ....[34]....
        /*0240*/ 	.word	0x0000d5c0


	//   ....[35]....
        /*0244*/ 	.word	0x0000d620


	//   ....[36]....
        /*0248*/ 	.word	0x0000d660


	//   ....[37]....
        /*024c*/ 	.word	0x0000d690


	//   ....[38]....
        /*0250*/ 	.word	0x0000d6c0


	//   ....[39]....
        /*0254*/ 	.word	0x0000d6e0


	//   ....[40]....
        /*0258*/ 	.word	0x0000e350


	//   ....[41]....
        /*025c*/ 	.word	0x0000e360


	//   ....[42]....
        /*0260*/ 	.word	0x0000f390


	//   ....[43]....
        /*0264*/ 	.word	0x00010260


	//   ....[44]....
        /*0268*/ 	.word	0x00010b20


	//   ....[45]....
        /*026c*/ 	.word	0x00010b50


	//   ....[46]....
        /*0270*/ 	.word	0x00010b80


	//   ....[47]....
        /*0274*/ 	.word	0x00010bf0


	//   ....[48]....
        /*0278*/ 	.word	0x00010c40


	//   ....[49]....
        /*027c*/ 	.word	0x00010c60


	//   ....[50]....
        /*0280*/ 	.word	0x00010cd0


	//   ....[51]....
        /*0284*/ 	.word	0x00010cf0


	//   ....[52]....
        /*0288*/ 	.word	0x00010d40


	//   ....[53]....
        /*028c*/ 	.word	0x00010d60


	//   ....[54]....
        /*0290*/ 	.word	0x00010dd0


	//   ....[55]....
        /*0294*/ 	.word	0x00010df0


	//   ....[56]....
        /*0298*/ 	.word	0x00010e40


	//   ....[57]....
        /*029c*/ 	.word	0x00010e60


	//   ....[58]....
        /*02a0*/ 	.word	0x00010e90


	//   ....[59]....
        /*02a4*/ 	.word	0x00010eb0


	//   ....[60]....
        /*02a8*/ 	.word	0x00013080


	//   ....[61]....
        /*02ac*/ 	.word	0x00013660


	//   ....[62]....
        /*02b0*/ 	.word	0x000137d0


	//   ....[63]....
        /*02b4*/ 	.word	0x00013830


	//   ....[64]....
        /*02b8*/ 	.word	0x000138f0


	//   ....[65]....
        /*02bc*/ 	.word	0x000139a0


	//   ....[66]....
        /*02c0*/ 	.word	0x00013a70


	//   ....[67]....
        /*02c4*/ 	.word	0x00013ae0


	//   ....[68]....
        /*02c8*/ 	.word	0x00013b40


	//   ....[69]....
        /*02cc*/ 	.word	0x00013c00


	//   ....[70]....
        /*02d0*/ 	.word	0x00013cd0


	//   ....[71]....
        /*02d4*/ 	.word	0x00013d40


	//   ....[72]....
        /*02d8*/ 	.word	0x00013da0


	//   ....[73]....
        /*02dc*/ 	.word	0x00013e60


	//   ....[74]....
        /*02e0*/ 	.word	0x00013ec0


	//   ....[75]....
        /*02e4*/ 	.word	0x00013f80


	//   ....[76]....
        /*02e8*/ 	.word	0x00013fe0


	//   ....[77]....
        /*02ec*/ 	.word	0x00014090


	//   ....[78]....
        /*02f0*/ 	.word	0x000144a0


	//----- nvinfo : EIATTR_REG_RECONFIG
	.align		4
.L_323:
        /*02f4*/ 	.byte	0x01, 0x54
	.zero		2


	//----- nvinfo : EIATTR_SYSCALL_OFFSETS
	.align		4
        /*02f8*/ 	.byte	0x04, 0x46
        /*02fa*/ 	.short	(.L_325 - .L_324)


	//   ....[0]....
.L_324:
        /*02fc*/ 	.word	0x00001960


	//   ....[1]....
        /*0300*/ 	.word	0x0000fef0


	//   ....[2]....
        /*0304*/ 	.word	0x00010030


	//   ....[3]....
        /*0308*/ 	.word	0x00010120


	//   ....[4]....
        /*030c*/ 	.word	0x000107c0


	//----- nvinfo : EIATTR_MBARRIER_INSTR_OFFSETS
	.align		4
.L_325:
        /*0310*/ 	.byte	0x04, 0x39
        /*0312*/ 	.short	(.L_327 - .L_326)


	//   ....[0]....
.L_326:
        /*0314*/ 	.word	0x00000270
        /*0318*/ 	.word	0x000000ff
        /*031c*/ 	.word	0x00022800
        /*0320*/ 	.short	0x0100
        /*0322*/ 	.byte	0x08
	.zero		1


	//   ....[1]....
        /*0324*/ 	.word	0x00000280
        /*0328*/ 	.word	0x000000ff
        /*032c*/ 	.word	0x00022820
        /*0330*/ 	.short	0x0100
        /*0332*/ 	.byte	0x08
	.zero		1


	//   ....[2]....
        /*0334*/ 	.word	0x00000370
        /*0338*/ 	.word	0x000000ff
        /*033c*/ 	.word	0x00022830
        /*0340*/ 	.short	0x0100
        /*0342*/ 	.byte	0x08
	.zero		1


	//   ....[3]....
        /*0344*/ 	.word	0x00000380
        /*0348*/ 	.word	0x000000ff
        /*034c*/ 	.word	0x00022840
        /*0350*/ 	.short	0x0100
        /*0352*/ 	.byte	0x08
	.zero		1


	//   ....[4]....
        /*0354*/ 	.word	0x00000390
        /*0358*/ 	.word	0x000000ff
        /*035c*/ 	.word	0x00022838
        /*0360*/ 	.short	0x0100
        /*0362*/ 	.byte	0x08
	.zero		1


	//   ....[5]....
        /*0364*/ 	.word	0x000003a0
        /*0368*/ 	.word	0x000000ff
        /*036c*/ 	.word	0x00022848
        /*0370*/ 	.short	0x0100
        /*0372*/ 	.byte	0x08
	.zero		1


	//   ....[6]....
        /*0374*/ 	.word	0x000004d0
        /*0378*/ 	.word	0x000000ff
        /*037c*/ 	.word	0x00022850
        /*0380*/ 	.short	0x0100
        /*0382*/ 	.byte	0x08
	.zero		1


	//   ....[7]....
        /*0384*/ 	.word	0x000004e0
        /*0388*/ 	.word	0x000000ff
        /*038c*/ 	.word	0x00022860
        /*0390*/ 	.short	0x0100
        /*0392*/ 	.byte	0x08
	.zero		1


	//   ....[8]....
        /*0394*/ 	.word	0x000004f0
        /*0398*/ 	.word	0x000000ff
        /*039c*/ 	.word	0x00022858
        /*03a0*/ 	.short	0x0100
        /*03a2*/ 	.byte	0x08
	.zero		1


	//   ....[9]....
        /*03a4*/ 	.word	0x00000500
        /*03a8*/ 	.word	0x000000ff
        /*03ac*/ 	.word	0x00022868
        /*03b0*/ 	.short	0x0100
        /*03b2*/ 	.byte	0x08
	.zero		1


	//   ....[10]....
        /*03b4*/ 	.word	0x000005f0
        /*03b8*/ 	.word	0x000000ff
        /*03bc*/ 	.word	0x00022870
        /*03c0*/ 	.short	0x0100
        /*03c2*/ 	.byte	0x06
	.zero		1


	//   ....[11]....
        /*03c4*/ 	.word	0x00000600
        /*03c8*/ 	.word	0x000000ff
        /*03cc*/ 	.word	0x00022880
        /*03d0*/ 	.short	0x0100
        /*03d2*/ 	.byte	0x06
	.zero		1


	//   ....[12]....
        /*03d4*/ 	.word	0x00000610
        /*03d8*/ 	.word	0x000000ff
        /*03dc*/ 	.word	0x00022878
        /*03e0*/ 	.short	0x0100
        /*03e2*/ 	.byte	0x06
	.zero		1


	//   ....[13]....
        /*03e4*/ 	.word	0x00000620
        /*03e8*/ 	.word	0x000000ff
        /*03ec*/ 	.word	0x00022888
        /*03f0*/ 	.short	0x0100
        /*03f2*/ 	.byte	0x06
	.zero		1


	//   ....[14]....
        /*03f4*/ 	.word	0x00000750
        /*03f8*/ 	.word	0x000000ff
        /*03fc*/ 	.word	0x00022890
        /*0400*/ 	.short	0x0100
        /*0402*/ 	.byte	0x08
	.zero		1


	//   ....[15]....
        /*0404*/ 	.word	0x00000760
        /*0408*/ 	.word	0x000000ff
        /*040c*/ 	.word	0x000228a0
        /*0410*/ 	.short	0x0100
        /*0412*/ 	.byte	0x08
	.zero		1


	//   ....[16]....
        /*0414*/ 	.word	0x00000770
        /*0418*/ 	.word	0x000000ff
        /*041c*/ 	.word	0x00022898
        /*0420*/ 	.short	0x0100
        /*0422*/ 	.byte	0x08
	.zero		1


	//   ....[17]....
        /*0424*/ 	.word	0x00000780
        /*0428*/ 	.word	0x000000ff
        /*042c*/ 	.word	0x000228a8
        /*0430*/ 	.short	0x0100
        /*0432*/ 	.byte	0x08
	.zero		1


	//   ....[18]....
        /*0434*/ 	.word	0x000008b0
        /*0438*/ 	.word	0x000000ff
        /*043c*/ 	.word	0x000228b0
        /*0440*/ 	.short	0x0100
        /*0442*/ 	.byte	0x08
	.zero		1


	//   ....[19]....
        /*0444*/ 	.word	0x000008c0
        /*0448*/ 	.word	0x000000ff
        /*044c*/ 	.word	0x000228c0
        /*0450*/ 	.short	0x0100
        /*0452*/ 	.byte	0x08
	.zero		1


	//   ....[20]....
        /*0454*/ 	.word	0x000008d0
        /*0458*/ 	.word	0x000000ff
        /*045c*/ 	.word	0x000228b8
        /*0460*/ 	.short	0x0100
        /*0462*/ 	.byte	0x08
	.zero		1


	//   ....[21]....
        /*0464*/ 	.word	0x000008e0
        /*0468*/ 	.word	0x000000ff
        /*046c*/ 	.word	0x000228c8
        /*0470*/ 	.short	0x0100
        /*0472*/ 	.byte	0x08
	.zero		1


	//   ....[22]....
        /*0474*/ 	.word	0x00001990
        /*0478*/ 	.word	0x000000ff
        /*047c*/ 	.word	0x00022800
        /*0480*/ 	.short	0x010a
        /*0482*/ 	.byte	0x26
	.zero		1


	//   ....[23]....
        /*0484*/ 	.word	0x00001a30
        /*0488*/ 	.word	0x000000ff
        /*048c*/ 	.word	0x00022830
        /*0490*/ 	.short	0x010a
        /*0492*/ 	.byte	0x26
	.zero		1


	//   ....[24]....
        /*0494*/ 	.word	0x00001a70
        /*0498*/ 	.word	0x000000ff
        /*049c*/ 	.word	0x00022830
        /*04a0*/ 	.short	0x010a
        /*04a2*/ 	.byte	0x26
	.zero		1


	//   ....[25]....
        /*04a4*/ 	.word	0x00002040
        /*04a8*/ 	.word	0x00000000
        /*04ac*/ 	.word	0x00000000
        /*04b0*/ 	.short	0x0101
        /*04b2*/ 	.byte	0x3f
	.zero		1


	//   ....[26]....
        /*04b4*/ 	.word	0x00003f00
        /*04b8*/ 	.word	0x000000ff
        /*04bc*/ 	.word	0x00022850
        /*04c0*/ 	.short	0x010a
        /*04c2*/ 	.byte	0x26
	.zero		1


	//   ....[27]....
        /*04c4*/ 	.word	0x00003f40
        /*04c8*/ 	.word	0x000000ff
        /*04cc*/ 	.word	0x00022850
        /*04d0*/ 	.short	0x010a
        /*04d2*/ 	.byte	0x26
	.zero		1


	//   ....[28]....
        /*04d4*/ 	.word	0x000042b0
        /*04d8*/ 	.word	0x00000009
        /*04dc*/ 	.word	0x00000000
        /*04e0*/ 	.short	0x0101
        /*04e2*/ 	.byte	0x3f
	.zero		1


	//   ....[29]....
        /*04e4*/ 	.word	0x000045c0
        /*04e8*/ 	.word	0x000000ff
        /*04ec*/ 	.word	0x00022830
        /*04f0*/ 	.short	0x010a
        /*04f2*/ 	.byte	0x1f
	.zero		1


	//   ....[30]....
        /*04f4*/ 	.word	0x00004600
        /*04f8*/ 	.word	0x000000ff
        /*04fc*/ 	.word	0x00022830
        /*0500*/ 	.short	0x010a
        /*0502*/ 	.byte	0x1f
	.zero		1


	//   ....[31]....
        /*0504*/ 	.word	0x000048d0
        /*0508*/ 	.word	0x0000000f
        /*050c*/ 	.word	0x00000000
        /*0510*/ 	.short	0x0101
        /*0512*/ 	.byte	0x3f
	.zero		1


	//   ....[32]....
        /*0514*/ 	.word	0x00007160
        /*0518*/ 	.word	0x000000ff
        /*051c*/ 	.word	0x00022850
        /*0520*/ 	.short	0x010a
        /*0522*/ 	.byte	0x1f
	.zero		1


	//   ....[33]....
        /*0524*/ 	.word	0x000071a0
        /*0528*/ 	.word	0x000000ff
        /*052c*/ 	.word	0x00022850
        /*0530*/ 	.short	0x010a
        /*0532*/ 	.byte	0x1f
	.zero		1


	//   ....[34]....
        /*0534*/ 	.word	0x00007470
        /*0538*/ 	.word	0x0000000c
        /*053c*/ 	.word	0x00000000
        /*0540*/ 	.short	0x0101
        /*0542*/ 	.byte	0x3f
	.zero		1


	//   ....[35]....
        /*0544*/ 	.word	0x00007890
        /*0548*/ 	.word	0x000000ff
        /*054c*/ 	.word	0x00022830
        /*0550*/ 	.short	0x010a
        /*0552*/ 	.byte	0x1b
	.zero		1


	//   ....[36]....
        /*0554*/ 	.word	0x000078d0
        /*0558*/ 	.word	0x000000ff
        /*055c*/ 	.word	0x00022830
        /*0560*/ 	.short	0x010a
        /*0562*/ 	.byte	0x1b
	.zero		1


	//   ....[37]....
        /*0564*/ 	.word	0x00008670
        /*0568*/ 	.word	0x0000009a
        /*056c*/ 	.word	0x00000000
        /*0570*/ 	.short	0x0101
        /*0572*/ 	.byte	0x3f
	.zero		1


	//   ....[38]....
        /*0574*/ 	.word	0x00009160
        /*0578*/ 	.word	0x000000ff
        /*057c*/ 	.word	0x00022850
        /*0580*/ 	.short	0x010a
        /*0582*/ 	.byte	0x1b
	.zero		1


	//   ....[39]....
        /*0584*/ 	.word	0x000091a0
        /*0588*/ 	.word	0x000000ff
        /*058c*/ 	.word	0x00022850
        /*0590*/ 	.short	0x010a
        /*0592*/ 	.byte	0x1b
	.zero		1


	//   ....[40]....
        /*0594*/ 	.word	0x00009450
        /*0598*/ 	.word	0x000000b3
        /*059c*/ 	.word	0x00000000
        /*05a0*/ 	.short	0x0101
        /*05a2*/ 	.byte	0x3f
	.zero		1


	//   ....[41]....
        /*05a4*/ 	.word	0x000095c0
        /*05a8*/ 	.word	0x000000ff
        /*05ac*/ 	.word	0x00022830
        /*05b0*/ 	.short	0x010a
        /*05b2*/ 	.byte	0x1e
	.zero		1


	//   ....[42]....
        /*05b4*/ 	.word	0x00009600
        /*05b8*/ 	.word	0x000000ff
        /*05bc*/ 	.word	0x00022830
        /*05c0*/ 	.short	0x010a
        /*05c2*/ 	.byte	0x1e
	.zero		1


	//   ....[43]....
        /*05c4*/ 	.word	0x00009860
        /*05c8*/ 	.word	0x00000000
        /*05cc*/ 	.word	0x00000000
        /*05d0*/ 	.short	0x0101
        /*05d2*/ 	.byte	0x3f
	.zero		1


	//   ....[44]....
        /*05d4*/ 	.word	0x0000c130
        /*05d8*/ 	.word	0x000000ff
        /*05dc*/ 	.word	0x00022850
        /*05e0*/ 	.short	0x010a
        /*05e2*/ 	.byte	0x1e
	.zero		1


	//   ....[45]....
        /*05e4*/ 	.word	0x0000c170
        /*05e8*/ 	.word	0x000000ff
        /*05ec*/ 	.word	0x00022850
        /*05f0*/ 	.short	0x010a
        /*05f2*/ 	.byte	0x1e
	.zero		1


	//   ....[46]....
        /*05f4*/ 	.word	0x0000c440
        /*05f8*/ 	.word	0x00000008
        /*05fc*/ 	.word	0x00000000
        /*0600*/ 	.short	0x0101
        /*0602*/ 	.byte	0x3f
	.zero		1


	//   ....[47]....
        /*0604*/ 	.word	0x0000d6f0
        /*0608*/ 	.word	0x000000ff
        /*060c*/ 	.word	0x00000000
        /*0610*/ 	.short	0x0101
        /*0612*/ 	.byte	0x04
	.zero		1


	//   ....[48]....
        /*0614*/ 	.word	0x000104a0
        /*0618*/ 	.word	0x000000ff
        /*061c*/ 	.word	0x00022840
        /*0620*/ 	.short	0x010a
        /*0622*/ 	.byte	0x26
	.zero		1


	//   ....[49]....
        /*0624*/ 	.word	0x00010fa0
        /*0628*/ 	.word	0x000000ff
        /*062c*/ 	.word	0x00022800
        /*0630*/ 	.short	0x0107
        /*0632*/ 	.byte	0x26
	.zero		1


	//   ....[50]....
        /*0634*/ 	.word	0x00010fe0
        /*0638*/ 	.word	0x000000ff
        /*063c*/ 	.word	0x00022800
        /*0640*/ 	.short	0x0101
        /*0642*/ 	.byte	0x26
	.zero		1


	//   ....[51]....
        /*0644*/ 	.word	0x00010ff0
        /*0648*/ 	.word	0x000000ff
        /*064c*/ 	.word	0x00022820
        /*0650*/ 	.short	0x010a
        /*0652*/ 	.byte	0x26
	.zero		1


	//   ....[52]....
        /*0654*/ 	.word	0x00011050
        /*0658*/ 	.word	0x000000ff
        /*065c*/ 	.word	0x00022860
        /*0660*/ 	.short	0x010a
        /*0662*/ 	.byte	0x26
	.zero		1


	//   ....[53]....
        /*0664*/ 	.word	0x000118c0
        /*0668*/ 	.word	0x000000ff
        /*066c*/ 	.word	0x00022848
        /*0670*/ 	.short	0x010a
        /*0672*/ 	.byte	0x26
	.zero		1


	//   ....[54]....
        /*0674*/ 	.word	0x00011a90
        /*0678*/ 	.word	0x000000ff
        /*067c*/ 	.word	0x00022868
        /*0680*/ 	.short	0x010a
        /*0682*/ 	.byte	0x26
	.zero		1


	//   ....[55]....
        /*0684*/ 	.word	0x000120f0
        /*0688*/ 	.word	0x000000ff
        /*068c*/ 	.word	0x00022840
        /*0690*/ 	.short	0x010a
        /*0692*/ 	.byte	0x26
	.zero		1


	//   ....[56]....
        /*0694*/ 	.word	0x000122d0
        /*0698*/ 	.word	0x000000ff
        /*069c*/ 	.word	0x00022860
        /*06a0*/ 	.short	0x010a
        /*06a2*/ 	.byte	0x26
	.zero		1


	//   ....[57]....
        /*06a4*/ 	.word	0x00012950
        /*06a8*/ 	.word	0x000000ff
        /*06ac*/ 	.word	0x00022848
        /*06b0*/ 	.short	0x010a
        /*06b2*/ 	.byte	0x26
	.zero		1


	//   ....[58]....
        /*06b4*/ 	.word	0x00012b30
        /*06b8*/ 	.word	0x000000ff
        /*06bc*/ 	.word	0x00022868
        /*06c0*/ 	.short	0x010a
        /*06c2*/ 	.byte	0x26
	.zero		1


	//   ....[59]....
        /*06c4*/ 	.word	0x00013010
        /*06c8*/ 	.word	0x00000002
        /*06cc*/ 	.word	0x00022820
        /*06d0*/ 	.short	0x010a
        /*06d2*/ 	.byte	0x3f
	.zero		1


	//   ....[60]....
        /*06d4*/ 	.word	0x00013190
        /*06d8*/ 	.word	0x00000007
        /*06dc*/ 	.word	0x00000000
        /*06e0*/ 	.short	0x010a
        /*06e2*/ 	.byte	0x3f
	.zero		1


	//   ....[61]....
        /*06e4*/ 	.word	0x00013200
        /*06e8*/ 	.word	0x00000005
        /*06ec*/ 	.word	0x00000000
        /*06f0*/ 	.short	0x010a
        /*06f2*/ 	.byte	0x3f
	.zero		1


	//   ....[62]....
        /*06f4*/ 	.word	0x00013260
        /*06f8*/ 	.word	0x00000005
        /*06fc*/ 	.word	0x00000000
        /*0700*/ 	.short	0x010a
        /*0702*/ 	.byte	0x3f
	.zero		1


	//   ....[63]....
        /*0704*/ 	.word	0x00013290
        /*0708*/ 	.word	0x00000003
        /*070c*/ 	.word	0x00000000
        /*0710*/ 	.short	0x010a
        /*0712*/ 	.byte	0x3f
	.zero		1


	//   ....[64]....
        /*0714*/ 	.word	0x00013300
        /*0718*/ 	.word	0x00000003
        /*071c*/ 	.word	0x00022800
        /*0720*/ 	.short	0x010a
        /*0722*/ 	.byte	0x3f
	.zero		1


	//   ....[65]....
        /*0724*/ 	.word	0x00013360
        /*0728*/ 	.word	0x00000003
        /*072c*/ 	.word	0x00022830
        /*0730*/ 	.short	0x010a
        /*0732*/ 	.byte	0x3f
	.zero		1


	//   ....[66]....
        /*0734*/ 	.word	0x000133b0
        /*0738*/ 	.word	0x00000009
        /*073c*/ 	.word	0x00022850
        /*0740*/ 	.short	0x010a
        /*0742*/ 	.byte	0x3f
	.zero		1


	//   ....[67]....
        /*0744*/ 	.word	0x00013410
        /*0748*/ 	.word	0x00000004
        /*074c*/ 	.word	0x00022830
        /*0750*/ 	.short	0x010a
        /*0752*/ 	.byte	0x3f
	.zero		1


	//   ....[68]....
        /*0754*/ 	.word	0x00013460
        /*0758*/ 	.word	0x0000000c
        /*075c*/ 	.word	0x00022850
        /*0760*/ 	.short	0x010a
        /*0762*/ 	.byte	0x3f
	.zero		1


	//   ....[69]....
        /*0764*/ 	.word	0x000134c0
        /*0768*/ 	.word	0x0000000d
        /*076c*/ 	.word	0x00022830
        /*0770*/ 	.short	0x010a
        /*0772*/ 	.byte	0x3f
	.zero		1


	//   ....[70]....
        /*0774*/ 	.word	0x00013510
        /*0778*/ 	.word	0x000000b3
        /*077c*/ 	.word	0x00022850
        /*0780*/ 	.short	0x010a
        /*0782*/ 	.byte	0x3f
	.zero		1


	//   ....[71]....
        /*0784*/ 	.word	0x00013570
        /*0788*/ 	.word	0x00000000
        /*078c*/ 	.word	0x00022830
        /*0790*/ 	.short	0x010a
        /*0792*/ 	.byte	0x3f
	.zero		1


	//   ....[72]....
        /*0794*/ 	.word	0x000135c0
        /*0798*/ 	.word	0x00000008
        /*079c*/ 	.word	0x00022850
        /*07a0*/ 	.short	0x010a
        /*07a2*/ 	.byte	0x3f
	.zero		1


	//   ....[73]....
        /*07a4*/ 	.word	0x00013720
        /*07a8*/ 	.word	0x00000003
        /*07ac*/ 	.word	0x00022840
        /*07b0*/ 	.short	0x010a
        /*07b2*/ 	.byte	0x3f
	.zero		1


	//   ....[74]....
        /*07b4*/ 	.word	0x000140d0
        /*07b8*/ 	.word	0x00000003
        /*07bc*/ 	.word	0x00022820
        /*07c0*/ 	.short	0x010a
        /*07c2*/ 	.byte	0x3f
	.zero		1


	//   ....[75]....
        /*07c4*/ 	.word	0x00014130
        /*07c8*/ 	.word	0x00000003
        /*07cc*/ 	.word	0x00022860
        /*07d0*/ 	.short	0x010a
        /*07d2*/ 	.byte	0x3f
	.zero		1


	//   ....[76]....
        /*07d4*/ 	.word	0x00014190
        /*07d8*/ 	.word	0x00000003
        /*07dc*/ 	.word	0x00022848
        /*07e0*/ 	.short	0x010a
        /*07e2*/ 	.byte	0x3f
	.zero		1


	//   ....[77]....
        /*07e4*/ 	.word	0x000141f0
        /*07e8*/ 	.word	0x00000003
        /*07ec*/ 	.word	0x00022868
        /*07f0*/ 	.short	0x010a
        /*07f2*/ 	.byte	0x3f
	.zero		1


	//   ....[78]....
        /*07f4*/ 	.word	0x00014250
        /*07f8*/ 	.word	0x00000003
        /*07fc*/ 	.word	0x00022840
        /*0800*/ 	.short	0x010a
        /*0802*/ 	.byte	0x3f
	.zero		1


	//   ....[79]....
        /*0804*/ 	.word	0x000142b0
        /*0808*/ 	.word	0x00000003
        /*080c*/ 	.word	0x00022860
        /*0810*/ 	.short	0x010a
        /*0812*/ 	.byte	0x3f
	.zero		1


	//   ....[80]....
        /*0814*/ 	.word	0x00014310
        /*0818*/ 	.word	0x00000003
        /*081c*/ 	.word	0x00022848
        /*0820*/ 	.short	0x010a
        /*0822*/ 	.byte	0x3f
	.zero		1


	//   ....[81]....
        /*0824*/ 	.word	0x00014370
        /*0828*/ 	.word	0x00000003
        /*082c*/ 	.word	0x00022868
        /*0830*/ 	.short	0x010a
        /*0832*/ 	.byte	0x3f
	.zero		1


	//   ....[82]....
        /*0834*/ 	.word	0x000143c0
        /*0838*/ 	.word	0x00000002
        /*083c*/ 	.word	0x00022820
        /*0840*/ 	.short	0x010a
        /*0842*/ 	.byte	0x3f
	.zero		1


	//   ....[83]....
        /*0844*/ 	.word	0x00014560
        /*0848*/ 	.word	0x00000007
        /*084c*/ 	.word	0x00000000
        /*0850*/ 	.short	0x010a
        /*0852*/ 	.byte	0x3f
	.zero		1


	//   ....[84]....
        /*0854*/ 	.word	0x000145b0
        /*0858*/ 	.word	0x00000005
        /*085c*/ 	.word	0x00000000
        /*0860*/ 	.short	0x010a
        /*0862*/ 	.byte	0x3f
	.zero		1


	//   ....[85]....
        /*0864*/ 	.word	0x00014600
        /*0868*/ 	.word	0x00000005
        /*086c*/ 	.word	0x00000000
        /*0870*/ 	.short	0x010a
        /*0872*/ 	.byte	0x3f
	.zero		1


	//----- nvinfo : EIATTR_NUM_MBARRIERS
	.align		4
.L_327:
        /*0874*/ 	.byte	0x03, 0x38
        /*0876*/ 	.short	0x0016


	//----- nvinfo : EIATTR_EXIT_INSTR_OFFSETS
	.align		4
        /*0878*/ 	.byte	0x04, 0x1c
        /*087a*/ 	.short	(.L_329 - .L_328)


	//   ....[0]....
.L_328:
        /*087c*/ 	.word	0x000132e0


	//----- nvinfo : EIATTR_MAX_THREADS
	.align		4
.L_329:
        /*0880*/ 	.byte	0x04, 0x05
        /*0882*/ 	.short	(.L_331 - .L_330)
.L_330:
        /*0884*/ 	.word	0x00000180
        /*0888*/ 	.word	0x00000001
        /*088c*/ 	.word	0x00000001


	//----- nvinfo : EIATTR_CRS_STACK_SIZE
	.align		4
.L_331:
        /*0890*/ 	.byte	0x04, 0x1e
        /*0892*/ 	.short	(.L_333 - .L_332)
.L_332:
        /*0894*/ 	.word	0x00000000


	//----- nvinfo : EIATTR_CBANK_PARAM_SIZE
	.align		4
.L_333:
        /*0898*/ 	.byte	0x03, 0x19
        /*089a*/ 	.short	0x0a70


	//----- nvinfo : EIATTR_PARAM_CBANK
	.align		4
        /*089c*/ 	.byte	0x04, 0x0a
        /*089e*/ 	.short	(.L_335 - .L_334)
	.align		4
.L_334:
        /*08a0*/ 	.word	index@(.nv.constant0._ZN7cutlass13device_kernelIN5flash11enable_sm90INS1_16FlashAttnFwdSm90INS1_25CollectiveMainloopFwdSm90ILi2EN4cute5tupleIJNS5_1CILi1EEES8_S8_EEENS6_IJNS7_ILi128EEENS7_ILi96EEENS7_ILi64EEEEEELi256ENS_6half_tEfNS_4arch4Sm90ELb0ELb1ELb0ELb0ELb0ELb0ELb0ELb1ELb0ELb1ELb1ELb0EEENS1_21CollectiveEpilogueFwdINS6_IJSA_NS7_ILi256EEESB_EEES9_SE_SG_Li256ELb0ELb1ELb1ELb0EEENS1_19SingleTileSchedulerILb0ELb1ELb1ELi128EEEEEEEEEvNT_6ParamsE)
        /*08a4*/ 	.short	0x0210
        /*08a6*/ 	.short	0x0a70


	//----- nvinfo : EIATTR_SW_WAR
	.align		4
.L_335:
        /*08a8*/ 	.byte	0x04, 0x36
        /*08aa*/ 	.short	(.L_337 - .L_336)
.L_336:
        /*08ac*/ 	.word	0x00000008
.L_337:


//--------------------- .nv.info._ZN7cutlass13device_kernelIN5flash11enable_sm90INS1_16FlashAttnFwdSm90INS1_25CollectiveMainloopFwdSm90ILi2EN4cute5tupleIJNS5_1CILi1EEES8_S8_EEENS6_IJNS7_ILi128EEENS7_ILi96EEENS7_ILi64EEEEEELi256ENS_6half_tEfNS_4arch4Sm90ELb0ELb1ELb0ELb0ELb0ELb0ELb1ELb1ELb0ELb1ELb1ELb0EEENS1_21CollectiveEpilogueFwdINS6_IJSA_NS7_ILi256EEESB_EEES9_SE_SG_Li256ELb0ELb1ELb1ELb0EEENS1_19SingleTileSchedulerILb0ELb1ELb1ELi128EEEEEEEEEvNT_6ParamsE --------------------------
	.section	.nv.info._ZN7cutlass13device_kernelIN5flash11enable_sm90INS1_16FlashAttnFwdSm90INS1_25CollectiveMainloopFwdSm90ILi2EN4cute5tupleIJNS5_1CILi1EEES8_S8_EEENS6_IJNS7_ILi128EEENS7_ILi96EEENS7_ILi64EEEEEELi256ENS_6half_tEfNS_4arch4Sm90ELb0ELb1ELb0ELb0ELb0ELb0ELb1ELb1ELb0ELb1ELb1ELb0EEENS1_21CollectiveEpilogueFwdINS6_IJSA_NS7_ILi256EEESB_EEES9_SE_SG_Li256ELb0ELb1ELb1ELb0EEENS1_19SingleTileSchedulerILb0ELb1ELb1ELi128EEEEEEEEEvNT_6ParamsE,"",@"SHT_CUDA_INFO"
	.sectionflags	@""
	.align	4


	//----- nvinfo : EIATTR_CUDA_API_VERSION
	.align		4
        /*0000*/ 	.byte	0x04, 0x37
        /*0002*/ 	.short	(.L_339 - .L_338)
.L_338:
        /*0004*/ 	.word	0x00000082


	//----- nvinfo : EIATTR_KPARAM_INFO
	.align		4
.L_339:
        /*0008*/ 	.byte	0x04, 0x17
        /*000a*/ 	.short	(.L_341 - .L_340)
.L_340:
        /*000c*/ 	.word	0x00000000
        /*0010*/ 	.short	0x0000
        /*0012*/ 	.short	0x0070
        /*0014*/ 	.byte	0x00, 0xf0, 0x01, 0x2c


	//----- nvinfo : EIATTR_SPARSE_MMA_MASK
	.align		4
.L_341:
        /*0018*/ 	.byte	0x03, 0x50
        /*001a*/ 	.short	0x0000


	//----- nvinfo : EIATTR_MAXREG_COUNT
	.align		4
        /*001c*/ 	.byte	0x03, 0x1b
        /*001e*/ 	.short	0x00a8


	//----- nvinfo : EIATTR_NUM_BARRIERS
	.align		4
        /*0020*/ 	.byte	0x02, 0x4c
        /*0022*/ 	.byte	0x10
	.zero		1


	//----- nvinfo : EIATTR_EXTERNS
	.align		4
        /*0024*/ 	.byte	0x04, 0x0f
        /*0026*/ 	.short	(.L_343 - .L_342)


	//   ....[0]....
	.align		4
.L_342:
        /*0028*/ 	.word	index@(__assertfail)


	//----- nvinfo : EIATTR_ANNOTATIONS
	.align		4
.L_343:
        /*002c*/ 	.byte	0x04, 0x55
        /*002e*/ 	.short	(.L_345 - .L_344)


	//   ....[0]....
.L_344:
        /* <DEDUP_REMOVED lines=1275> */


	//----- nvinfo : EIATTR_MERCURY_ISA_VERSION
	.align		4
.L_345:
        /*4fc8*/ 	.byte	0x03, 0x5f
        /*4fca*/ 	.short	0x0101


	//----- nvinfo : EIATTR_INT_WARP_WIDE_INSTR_OFFSETS
	.align		4
        /*4fcc*/ 	.byte	0x04, 0x31
        /*4fce*/ 	.short	(.L_347 - .L_346)


	//   ....[0]....
.L_346:
        /*4fd0*/ 	.word	0x00000160


	//   ....[1]....
        /*4fd4*/ 	.word	0x000001a0


	//   ....[2]....
        /*4fd8*/ 	.word	0x00000210


	//   ....[3]....
        /*4fdc*/ 	.word	0x00000280


	//----- nvinfo : EIATTR_COOP_GROUP_MASK_REGIDS
	.align		4
.L_347:
        /*4fe0*/ 	.byte	0x04, 0x29
        /*4fe2*/ 	.short	(.L_349 - .L_348)


	//   ....[0]....
.L_348:
        /*4fe4*/ 	.word	0xffffffff


	//   ....[1]....
        /*4fe8*/ 	.word	0xffffffff


	//   ....[2]....
        /*4fec*/ 	.word	0xffffffff


	//   ....[3]....
        /*4ff0*/ 	.word	0xffffffff


	//   ....[4]....
        /*4ff4*/ 	.word	0xffffffff


	//   ....[5]....
        /*4ff8*/ 	.word	0xffffffff


	//   ....[6]....
        /*4ffc*/ 	.word	0xffffffff


	//   ....[7]....
        /*5000*/ 	.word	0xffffffff


	//   ....[8]....
        /*5004*/ 	.word	0xffffffff


	//   ....[9]....
        /*5008*/ 	.word	0xffffffff


	//   ....[10]....
        /*500c*/ 	.word	0xffffffff


	//   ....[11]....
        /*5010*/ 	.word	0xffffffff


	//   ....[12]....
        /*5014*/ 	.word	0xffffffff


	//   ....[13]....
        /*5018*/ 	.word	0xffffffff


	//   ....[14]....
        /*501c*/ 	.word	0xffffffff


	//   ....[15]....
        /*5020*/ 	.word	0xffffffff


	//   ....[16]....
        /*5024*/ 	.word	0xffffffff


	//   ....[17]....
        /*5028*/ 	.word	0xffffffff


	//   ....[18]....
        /*502c*/ 	.word	0xffffffff


	//   ....[19]....
        /*5030*/ 	.word	0xffffffff


	//   ....[20]....
        /*5034*/ 	.word	0xffffffff


	//   ....[21]....
        /*5038*/ 	.word	0xffffffff


	//   ....[22]....
        /*503c*/ 	.word	0xffffffff


	//   ....[23]....
        /*5040*/ 	.word	0xffffffff


	//   ....[24]....
        /*5044*/ 	.word	0xffffffff


	//   ....[25]....
        /*5048*/ 	.word	0xffffffff


	//   ....[26]....
        /*504c*/ 	.word	0xffffffff


	//   ....[27]....
        /*5050*/ 	.word	0xffffffff


	//   ....[28]....
        /*5054*/ 	.word	0xffffffff


	//   ....[29]....
        /*5058*/ 	.word	0xffffffff


	//   ....[30]....
        /*505c*/ 	.word	0xffffffff


	//   ....[31]....
        /*5060*/ 	.word	0xffffffff


	//   ....[32]....
        /*5064*/ 	.word	0xffffffff


	//   ....[33]....
        /*5068*/ 	.word	0xffffffff


	//   ....[34]....
        /*506c*/ 	.word	0xffffffff


	//   ....[35]....
        /*5070*/ 	.word	0xffffffff


	//   ....[36]....
        /*5074*/ 	.word	0xffffffff


	//   ....[37]....
        /*5078*/ 	.word	0xffffffff


	//   ....[38]....
        /*507c*/ 	.word	0xffffffff


	//   ....[39]....
        /*5080*/ 	.word	0xffffffff


	//   ....[40]....
        /*5084*/ 	.word	0xffffffff


	//   ....[41]....
        /*5088*/ 	.word	0xffffffff


	//   ....[42]....
        /*508c*/ 	.word	0xffffffff


	//   ....[43]....
        /*5090*/ 	.word	0xffffffff


	//   ....[44]....
        /*5094*/ 	.word	0xffffffff


	//   ....[45]....
        /*5098*/ 	.word	0xffffffff


	//   ....[46]....
        /*509c*/ 	.word	0xffffffff


	//   ....[47]....
        /*50a0*/ 	.word	0xffffffff


	//   ....[48]....
        /*50a4*/ 	.word	0xffffffff


	//   ....[49]....
        /*50a8*/ 	.word	0xffffffff


	//   ....[50]....
        /*50ac*/ 	.word	0xffffffff


	//   ....[51]....
        /*50b0*/ 	.word	0xffffffff


	//   ....[52]....
        /*50b4*/ 	.word	0xffffffff


	//   ....[53]....
        /*50b8*/ 	.word	0xffffffff


	//   ....[54]....
        /*50bc*/ 	.word	0xffffffff


	//   ....[55]....
        /*50c0*/ 	.word	0xffffffff


	//   ....[56]....
        /*50c4*/ 	.word	0xffffffff


	//   ....[57]....
        /*50c8*/ 	.word	0xffffffff


	//   ....[58]....
        /*50cc*/ 	.word	0xffffffff


	//   ....[59]....
        /*50d0*/ 	.word	0xffffffff


	//   ....[60]....
        /*50d4*/ 	.word	0xffffffff


	//   ....[61]....
        /*50d8*/ 	.word	0xffffffff


	//   ....[62]....
        /*50dc*/ 	.word	0xffffffff


	//   ....[63]....
        /*50e0*/ 	.word	0xffffffff


	//   ....[64]....
        /*50e4*/ 	.word	0xffffffff


	//   ....[65]....
        /*50e8*/ 	.word	0xffffffff


	//   ....[66]....
        /*50ec*/ 	.word	0xffffffff


	//   ....[67]....
        /*50f0*/ 	.word	0xffffffff


	//   ....[68]....
        /*50f4*/ 	.word	0xffffffff


	//   ....[69]....
        /*50f8*/ 	.word	0xffffffff


	//   ....[70]....
        /*50fc*/ 	.word	0xffffffff


	//   ....[71]....
        /*5100*/ 	.word	0x0500000f


	//   ....[72]....
        /*5104*/ 	.word	0x0500000f


	//   ....[73]....
        /*5108*/ 	.word	0x0500000f


	//   ....[74]....
        /*510c*/ 	.word	0x0500000f


	//   ....[75]....
        /*5110*/ 	.word	0x0500000f


	//   ....[76]....
        /*5114*/ 	.word	0x0500000f


	//   ....[77]....
        /*5118*/ 	.word	0x0500000f


	//   ....[78]....
        /*511c*/ 	.word	0x0500000f


	//   ....[79]....
        /*5120*/ 	.word	0x0500000f


	//   ....[80]....
        /*5124*/ 	.word	0x0500000f


	//   ....[81]....
        /*5128*/ 	.word	0x0500000f


	//   ....[82]....
        /*512c*/ 	.word	0x0500000f


	//   ....[83]....
        /*5130*/ 	.word	0x0500000f


	//   ....[84]....
        /*5134*/ 	.word	0x0500000f


	//   ....[85]....
        /*5138*/ 	.word	0x0500000f


	//   ....[86]....
        /*513c*/ 	.word	0x0500000f


	//   ....[87]....
        /*5140*/ 	.word	0x0500000f


	//   ....[88]....
        /*5144*/ 	.word	0x0500000f


	//   ....[89]....
        /*5148*/ 	.word	0x0500000f


	//   ....[90]....
        /*514c*/ 	.word	0x0500000f


	//   ....[91]....
        /*5150*/ 	.word	0x0500000f


	//   ....[92]....
        /*5154*/ 	.word	0x0500000f


	//   ....[93]....
        /*5158*/ 	.word	0x0500000f


	//   ....[94]....
        /*515c*/ 	.word	0x0500000f


	//   ....[95]....
        /*5160*/ 	.word	0x0500000f


	//   ....[96]....
        /*5164*/ 	.word	0x0500000f


	//   ....[97]....
        /*5168*/ 	.word	0x0500000f


	//   ....[98]....
        /*516c*/ 	.word	0x0500000f


	//   ....[99]....
        /*5170*/ 	.word	0x0500000f


	//   ....[100]....
        /*5174*/ 	.word	0x0500000f


	//   ....[101]....
        /*5178*/ 	.word	0x0500000f


	//   ....[102]....
        /*517c*/ 	.word	0x0500000f


	//   ....[103]....
        /*5180*/ 	.word	0x0500000f


	//   ....[104]....
        /*5184*/ 	.word	0x0500000f


	//   ....[105]....
        /*5188*/ 	.word	0xffffffff


	//   ....[106]....
        /*518c*/ 	.word	0xffffffff


	//   ....[107]....
        /*5190*/ 	.word	0xffffffff


	//   ....[108]....
        /*5194*/ 	.word	0xffffffff


	//   ....[109]....
        /*5198*/ 	.word	0xffffffff


	//   ....[110]....
        /*519c*/ 	.word	0xffffffff


	//----- nvinfo : EIATTR_COOP_GROUP_INSTR_OFFSETS
	.align		4
.L_349:
        /*51a0*/ 	.byte	0x04, 0x28
        /*51a2*/ 	.short	(.L_351 - .L_350)


	//   ....[0]....
.L_350:
        /*51a4*/ 	.word	0x000000a0


	//   ....[1]....
        /*51a8*/ 	.word	0x00000170


	//   ....[2]....
        /*51ac*/ 	.word	0x00000230


	//   ....[3]....
        /*51b0*/ 	.word	0x00000400


	//   ....[4]....
        /*51b4*/ 	.word	0x00000560


	//   ....[5]....
        /*51b8*/ 	.word	0x00000680


	//   ....[6]....
        /*51bc*/ 	.word	0x000007e0


	//   ....[7]....
        /*51c0*/ 	.word	0x00001b80


	//   ....[8]....
        /*51c4*/ 	.word	0x00003af0


	//   ....[9]....
        /*51c8*/ 	.word	0x00003d40


	//   ....[10]....
        /*51cc*/ 	.word	0x00005340


	//   ....[11]....
        /*51d0*/ 	.word	0x000053d0


	//   ....[12]....
        /*51d4*/ 	.word	0x00005740


	//   ....[13]....
        /*51d8*/ 	.word	0x00005760


	//   ....[14]....
        /*51dc*/ 	.word	0x0000aa50


	//   ....[15]....
        /*51e0*/ 	.word	0x0000aae0


	//   ....[16]....
        /*51e4*/ 	.word	0x0000ab60


	//   ....[17]....
        /*51e8*/ 	.word	0x0000ab80


	//   ....[18]....
        /*51ec*/ 	.word	0x00020d40


	//   ....[19]....
        /*51f0*/ 	.word	0x00020f50


	//   ....[20]....
        /*51f4*/ 	.word	0x00021f10


	//   ....[21]....
        /*51f8*/ 	.word	0x00021fd0


	//   ....[22]....
        /*51fc*/ 	.word	0x000221b0


	//   ....[23]....
        /*5200*/ 	.word	0x000221d0


	//   ....[24]....
        /*5204*/ 	.word	0x0002a590


	//   ....[25]....
        /*5208*/ 	.word	0x0002a5b0


	//   ....[26]....
        /*520c*/ 	.word	0x0002a610


	//   ....[27]....
        /*5210*/ 	.word	0x0002a650


	//   ....[28]....
        /*5214*/ 	.word	0x0002ba00


	//   ....[29]....
        /*5218*/ 	.word	0x0002ba30


	//   ....[30]....
        /*521c*/ 	.word	0x0002bc80


	//   ....[31]....
        /*5220*/ 	.word	0x0002bcd0


	//   ....[32]....
        /*5224*/ 	.word	0x0002bd00


	//   ....[33]....
        /*5228*/ 	.word	0x0002bd10


	//   ....[34]....
        /*522c*/ 	.word	0x0002cb40


	//   ....[35]....
        /*5230*/ 	.word	0x0002cb50


	//   ....[36]....
        /*5234*/ 	.word	0x0002dd10


	//   ....[37]....
        /*5238*/ 	.word	0x0002eba0


	//   ....[38]....
        /*523c*/ 	.word	0x0002f460


	//   ....[39]....
        /*5240*/ 	.word	0x0002f490


	//   ....[40]....
        /*5244*/ 	.word	0x0002f4c0


	//   ....[41]....
        /*5248*/ 	.word	0x0002f4e0


	//   ....[42]....
        /*524c*/ 	.word	0x0002f620


	//   ....[43]....
        /*5250*/ 	.word	0x0002f640


	//   ....[44]....
        /*5254*/ 	.word	0x0002f6e0


	//   ....[45]....
        /*5258*/ 	.word	0x0002f700


	//   ....[46]....
        /*525c*/ 	.word	0x0002f7a0


	//   ....[47]....
        /*5260*/ 	.word	0x0002f7b0


	//   ....[48]....
        /*5264*/ 	.word	0x0002f860


	//   ....[49]....
        /*5268*/ 	.word	0x0002f870


	//   ....[50]....
        /*526c*/ 	.word	0x0002f900


	//   ....[51]....
        /*5270*/ 	.word	0x0002f910


	//   ....[52]....
        /*5274*/ 	.word	0x0002f920


	//   ....[53]....
        /*5278*/ 	.word	0x0002f930


	//   ....[54]....
        /*527c*/ 	.word	0x00030070


	//   ....[55]....
        /*5280*/ 	.word	0x00030090


	//   ....[56]....
        /*5284*/ 	.word	0x000300c0


	//   ....[57]....
        /*5288*/ 	.word	0x00030190


	//   ....[58]....
        /*528c*/ 	.word	0x00030230


	//   ....[59]....
        /*5290*/ 	.word	0x00030240


	//   ....[60]....
        /*5294*/ 	.word	0x000302e0


	//   ....[61]....
        /*5298*/ 	.word	0x000302f0


	//   ....[62]....
        /*529c*/ 	.word	0x00030370


	//   ....[63]....
        /*52a0*/ 	.word	0x00030380


	//   ....[64]....
        /*52a4*/ 	.word	0x00030410


	//   ....[65]....
        /*52a8*/ 	.word	0x00030420


	//   ....[66]....
        /*52ac*/ 	.word	0x00030430


	//   ....[67]....
        /*52b0*/ 	.word	0x000304c0


	//   ....[68]....
        /*52b4*/ 	.word	0x000304d0


	//   ....[69]....
        /*52b8*/ 	.word	0x00030520


	//   ....[70]....
        /*52bc*/ 	.word	0x000327c0


	//   ....[71]....
        /*52c0*/ 	.word	0x00032d00


	//   ....[72]....
        /*52c4*/ 	.word	0x00032e70


	//   ....[73]....
        /*52c8*/ 	.word	0x00032ee0


	//   ....[74]....
        /*52cc*/ 	.word	0x00032f80


	//   ....[75]....
        /*52d0*/ 	.word	0x00033020


	//   ....[76]....
        /*52d4*/ 	.word	0x00033100


	//   ....[77]....
        /*52d8*/ 	.word	0x00033210


	//   ....[78]....
        /*52dc*/ 	.word	0x00033270


	//   ....[79]....
        /*52e0*/ 	.word	0x00033380


	//   ....[80]....
        /*52e4*/ 	.word	0x000333f0


	//   ....[81]....
        /*52e8*/ 	.word	0x00033500


	//   ....[82]....
        /*52ec*/ 	.word	0x00033560


	//   ....[83]....
        /*52f0*/ 	.word	0x00033680


	//   ....[84]....
        /*52f4*/ 	.word	0x000336e0


	//   ....[85]....
        /*52f8*/ 	.word	0x000337d0


	//   ....[86]....
        /*52fc*/ 	.word	0x00033840


	//   ....[87]....
        /*5300*/ 	.word	0x000338f0


	//   ....[88]....
        /*5304*/ 	.word	0x000339e0


	//   ....[89]....
        /*5308*/ 	.word	0x00033a90


	//   ....[90]....
        /*530c*/ 	.word	0x00033d30


	//   ....[91]....
        /*5310*/ 	.word	0x00033db0


	//   ....[92]....
        /*5314*/ 	.word	0x00033ee0


	//   ....[93]....
        /*5318*/ 	.word	0x00033f30


	//   ....[94]....
        /*531c*/ 	.word	0x00034050


	//   ....[95]....
        /*5320*/ 	.word	0x000340a0


	//   ....[96]....
        /*5324*/ 	.word	0x000341c0


	//   ....[97]....
        /*5328*/ 	.word	0x00034210


	//   ....[98]....
        /*532c*/ 	.word	0x000343a0


	//   ....[99]....
        /*5330*/ 	.word	0x000343f0


	//   ....[100]....
        /*5334*/ 	.word	0x00034480


	//   ....[101]....
        /*5338*/ 	.word	0x000344d0


	//   ....[102]....
        /*533c*/ 	.word	0x000345f0


	//   ....[103]....
        /*5340*/ 	.word	0x000346c0


	//   ....[104]....
        /*5344*/ 	.word	0x00034ad0


	//   ....[105]....
        /*5348*/ 	.word	0x00036e80


	//   ....[106]....
        /*534c*/ 	.word	0x00037170


	//   ....[107]....
        /*5350*/ 	.word	0x00038440


	//   ....[108]....
        /*5354*/ 	.word	0x00038480


	//   ....[109]....
        /*5358*/ 	.word	0x000384f0


	//   ....[110]....
        /*535c*/ 	.word	0x00038510


	//----- nvinfo : EIATTR_REG_RECONFIG
	.align		4
.L_351:
        /*5360*/ 	.byte	0x01, 0x54
	.zero		2


	//----- nvinfo : EIATTR_SYSCALL_OFFSETS
	.align		4
        /*5364*/ 	.byte	0x04, 0x46
        /*5366*/ 	.short	(.L_353 - .L_352)


	//   ....[0]....
.L_352:
        /*5368*/ 	.word	0x00001ec0


	//   ....[1]....
        /*536c*/ 	.word	0x0002e830


	//   ....[2]....
        /*5370*/ 	.word	0x0002e970


	//   ....[3]....
        /*5374*/ 	.word	0x0002ea60


	//   ....[4]....
        /*5378*/ 	.word	0x0002f100


	//   ....[5]....
        /*537c*/ 	.word	0x0002fc50


	//----- nvinfo : EIATTR_MBARRIER_INSTR_OFFSETS
	.align		4
.L_353:
        /*5380*/ 	.byte	0x04, 0x39
        /*5382*/ 	.short	(.L_355 - .L_354)


	//   ....[0]....
.L_354:
        /*5384*/ 	.word	0x000002a0
        /*5388*/ 	.word	0x000000ff
        /*538c*/ 	.word	0x00032400
        /*5390*/ 	.short	0x0100
        /*5392*/ 	.byte	0x08
	.zero		1


	//   ....[1]....
        /*5394*/ 	.word	0x000002b0
        /*5398*/ 	.word	0x000000ff
        /*539c*/ 	.word	0x00032410
        /*53a0*/ 	.short	0x0100
        /*53a2*/ 	.byte	0x08
	.zero		1


	//   ....[2]....
        /*53a4*/ 	.word	0x000002c0
        /*53a8*/ 	.word	0x000000ff
        /*53ac*/ 	.word	0x00032420
        /*53b0*/ 	.short	0x0100
        /*53b2*/ 	.byte	0x08
	.zero		1


	//   ....[3]....
        /*53b4*/ 	.word	0x000003b0
        /*53b8*/ 	.word	0x000000ff
        /*53bc*/ 	.word	0x00032430
        /*53c0*/ 	.short	0x0100
        /*53c2*/ 	.byte	0x08
	.zero		1


	//   ....[4]....
        /*53c4*/ 	.word	0x000003c0
        /*53c8*/ 	.word	0x000000ff
        /*53cc*/ 	.word	0x00032440
        /*53d0*/ 	.short	0x0100
        /*53d2*/ 	.byte	0x08
	.zero		1


	//   ....[5]....
        /*53d4*/ 	.word	0x000003d0
        /*53d8*/ 	.word	0x000000ff
        /*53dc*/ 	.word	0x00032438
        /*53e0*/ 	.short	0x0100
        /*53e2*/ 	.byte	0x08
	.zero		1


	//   ....[6]....
        /*53e4*/ 	.word	0x000003e0
        /*53e8*/ 	.word	0x000000ff
        /*53ec*/ 	.word	0x00032448
        /*53f0*/ 	.short	0x0100
        /*53f2*/ 	.byte	0x08
	.zero		1


	//   ....[7]....
        /*53f4*/ 	.word	0x00000510
        /*53f8*/ 	.word	0x000000ff
        /*53fc*/ 	.word	0x00032450
        /*5400*/ 	.short	0x0100
        /*5402*/ 	.byte	0x08
	.zero		1


	//   ....[8]....
        /*5404*/ 	.word	0x00000520
        /*5408*/ 	.word	0x000000ff
        /*540c*/ 	.word	0x00032460
        /*5410*/ 	.short	0x0100
        /*5412*/ 	.byte	0x08
	.zero		1


	//   ....[9]....
        /*5414*/ 	.word	0x00000530
        /*5418*/ 	.word	0x000000ff
        /*541c*/ 	.word	0x00032458
        /*5420*/ 	.short	0x0100
        /*5422*/ 	.byte	0x08
	.zero		1


	//   ....[10]....
        /*5424*/ 	.word	0x00000540
        /*5428*/ 	.word	0x000000ff
        /*542c*/ 	.word	0x00032468
        /*5430*/ 	.short	0x0100
        /*5432*/ 	.byte	0x08
	.zero		1


	//   ....[11]....
        /*5434*/ 	.word	0x00000630
        /*5438*/ 	.word	0x000000ff
        /*543c*/ 	.word	0x00032470
        /*5440*/ 	.short	0x0100
        /*5442*/ 	.byte	0x06
	.zero		1


	//   ....[12]....
        /*5444*/ 	.word	0x00000640
        /*5448*/ 	.word	0x000000ff
        /*544c*/ 	.word	0x00032480
        /*5450*/ 	.short	0x0100
        /*5452*/ 	.byte	0x06
	.zero		1


	//   ....[13]....
        /*5454*/ 	.word	0x00000650
        /*5458*/ 	.word	0x000000ff
        /*545c*/ 	.word	0x00032478
        /*5460*/ 	.short	0x0100
        /*5462*/ 	.byte	0x06
	.zero		1


	//   ....[14]....
        /*5464*/ 	.word	0x00000660
        /*5468*/ 	.word	0x000000ff
        /*546c*/ 	.word	0x00032488
        /*5470*/ 	.short	0x0100
        /*5472*/ 	.byte	0x06
	.zero		1


	//   ....[15]....
        /*5474*/ 	.word	0x00000790
        /*5478*/ 	.word	0x000000ff
        /*547c*/ 	.word	0x00032490
        /*5480*/ 	.short	0x0100
        /*5482*/ 	.byte	0x08
	.zero		1


	//   ....[16]....
        /*5484*/ 	.word	0x000007a0
        /*5488*/ 	.word	0x000000ff
        /*548c*/ 	.word	0x000324a0
        /*5490*/ 	.short	0x0100
        /*5492*/ 	.byte	0x08
	.zero		1


	//   ....[17]....
        /*5494*/ 	.word	0x000007b0
        /*5498*/ 	.word	0x000000ff
        /*549c*/ 	.word	0x00032498
        /*54a0*/ 	.short	0x0100
        /*54a2*/ 	.byte	0x08
	.zero		1


	//   ....[18]....
        /*54a4*/ 	.word	0x000007c0
        /*54a8*/ 	.word	0x000000ff
        /*54ac*/ 	.word	0x000324a8
        /*54b0*/ 	.short	0x0100
        /*54b2*/ 	.byte	0x08
	.zero		1


	//   ....[19]....
        /*54b4*/ 	.word	0x000008f0
        /*54b8*/ 	.word	0x000000ff
        /*54bc*/ 	.word	0x000324b0
        /*54c0*/ 	.short	0x0100
        /*54c2*/ 	.byte	0x08
	.zero		1


	//   ....[20]....
        /*54c4*/ 	.word	0x00000900
        /*54c8*/ 	.word	0x000000ff
        /*54cc*/ 	.word	0x000324c0
        /*54d0*/ 	.short	0x0100
        /*54d2*/ 	.byte	0x08
	.zero		1


	//   ....[21]....
        /*54d4*/ 	.word	0x00000910
        /*54d8*/ 	.word	0x000000ff
        /*54dc*/ 	.word	0x000324b8
        /*54e0*/ 	.short	0x0100
        /*54e2*/ 	.byte	0x08
	.zero		1


	//   ....[22]....
        /*54e4*/ 	.word	0x00000920
        /*54e8*/ 	.word	0x000000ff
        /*54ec*/ 	.word	0x000324c8
        /*54f0*/ 	.short	0x0100
        /*54f2*/ 	.byte	0x08
	.zero		1


	//   ....[23]....
        /*54f4*/ 	.word	0x000021c0
        /*54f8*/ 	.word	0x00000048
        /*54fc*/ 	.word	0x00032400
        /*5500*/ 	.short	0x010a
        /*5502*/ 	.byte	0x3f
	.zero		1


	//   ....[24]....
        /*5504*/ 	.word	0x00002600
        /*5508*/ 	.word	0x00000008
        /*550c*/ 	.word	0x00000000
        /*5510*/ 	.short	0x010a
        /*5512*/ 	.byte	0x3f
	.zero		1


	//   ....[25]....
        /*5514*/ 	.word	0x00002660
        /*5518*/ 	.word	0x00000008
        /*551c*/ 	.word	0x00000000
        /*5520*/ 	.short	0x010a
        /*5522*/ 	.byte	0x3f
	.zero		1


	//   ....[26]....
        /*5524*/ 	.word	0x00002a10
        /*5528*/ 	.word	0x00000048
        /*552c*/ 	.word	0x00032410
        /*5530*/ 	.short	0x010a
        /*5532*/ 	.byte	0x3f
	.zero		1


	//   ....[27]....
        /*5534*/ 	.word	0x00002b10
        /*5538*/ 	.word	0x00000008
        /*553c*/ 	.word	0x00000000
        /*5540*/ 	.short	0x010a
        /*5542*/ 	.byte	0x3f
	.zero		1


	//   ....[28]....
        /*5544*/ 	.word	0x00002b70
        /*5548*/ 	.word	0x00000008
        /*554c*/ 	.word	0x00000000
        /*5550*/ 	.short	0x010a
        /*5552*/ 	.byte	0x3f
	.zero		1


	//   ....[29]....
        /*5554*/ 	.word	0x00003870
        /*5558*/ 	.word	0x00000000
        /*555c*/ 	.word	0x00000000
        /*5560*/ 	.short	0x0101
        /*5562*/ 	.byte	0x3f
	.zero		1


	//   ....[30]....
        /*5564*/ 	.word	0x000089a0
        /*5568*/ 	.word	0x00000015
        /*556c*/ 	.word	0x00000000
        /*5570*/ 	.short	0x0101
        /*5572*/ 	.byte	0x3f
	.zero		1


	//   ....[31]....
        /*5574*/ 	.word	0x000090c0
        /*5578*/ 	.word	0x00000005
        /*557c*/ 	.word	0x00000000
        /*5580*/ 	.short	0x010a
        /*5582*/ 	.byte	0x3f
	.zero		1


	//   ....[32]....
        /*5584*/ 	.word	0x00009170
        /*5588*/ 	.word	0x00000000
        /*558c*/ 	.word	0x00000000
        /*5590*/ 	.short	0x010a
        /*5592*/ 	.byte	0x3f
	.zero		1


	//   ....[33]....
        /*5594*/ 	.word	0x000095a0
        /*5598*/ 	.word	0x00000000
        /*559c*/ 	.word	0x00000000
        /*55a0*/ 	.short	0x010a
        /*55a2*/ 	.byte	0x3f
	.zero		1


	//   ....[34]....
        /*55a4*/ 	.word	0x00009650
        /*55a8*/ 	.word	0x00000004
        /*55ac*/ 	.word	0x00000000
        /*55b0*/ 	.short	0x010a
        /*55b2*/ 	.byte	0x3f
	.zero		1


	//   ....[35]....
        /*55b4*/ 	.word	0x0000a3b0
        /*55b8*/ 	.word	0x00000000
        /*55bc*/ 	.word	0x00000000
        /*55c0*/ 	.short	0x0101
        /*55c2*/ 	.byte	0x3f
	.zero		1


	//   ....[36]....
        /*55c4*/ 	.word	0x0001f600
        /*55c8*/ 	.word	0x00000000
        /*55cc*/ 	.word	0x00000000
        /*55d0*/ 	.short	0x0101
        /*55d2*/ 	.byte	0x3f
	.zero		1


	//   ....[37]....
        /*55d4*/ 	.word	0x0001f810
        /*55d8*/ 	.word	0x00000002
        /*55dc*/ 	.word	0x00000000
        /*55e0*/ 	.short	0x010a
        /*55e2*/ 	.byte	0x3f
	.zero		1


	//   ....[38]....
        /*55e4*/ 	.word	0x0001f910
        /*55e8*/ 	.word	0x00000004
        /*55ec*/ 	.word	0x00000000
        /*55f0*/ 	.short	0x010a
        /*55f2*/ 	.byte	0x3f
	.zero		1


	//   ....[39]....
        /*55f4*/ 	.word	0x0001fd40
        /*55f8*/ 	.word	0x00000003
        /*55fc*/ 	.word	0x00000000
        /*5600*/ 	.short	0x010a
        /*5602*/ 	.byte	0x3f
	.zero		1


	//   ....[40]....
        /*5604*/ 	.word	0x0001fdf0
        /*5608*/ 	.word	0x00000004
        /*560c*/ 	.word	0x00000000
        /*5610*/ 	.short	0x010a
        /*5612*/ 	.byte	0x3f
	.zero		1


	//   ....[41]....
        /*5614*/ 	.word	0x00020ac0
        /*5618*/ 	.word	0x00000003
        /*561c*/ 	.word	0x00000000
        /*5620*/ 	.short	0x0101
        /*5622*/ 	.byte	0x3f
	.zero		1


	//   ....[42]....
        /*5624*/ 	.word	0x0002a120
        /*5628*/ 	.word	0x00000002
        /*562c*/ 	.word	0x00000000
        /*5630*/ 	.short	0x0101
        /*5632*/ 	.byte	0x3f
	.zero		1


	//   ....[43]....
        /*5634*/ 	.word	0x0002b5f0
        /*5638*/ 	.word	0x000000ff
        /*563c*/ 	.word	0x00000000
        /*5640*/ 	.short	0x0101
        /*5642*/ 	.byte	0x04
	.zero		1


	//   ....[44]....
        /*5644*/ 	.word	0x0002edd0
        /*5648*/ 	.word	0x000000ff
        /*564c*/ 	.word	0x00032440
        /*5650*/ 	.short	0x010a
        /*5652*/ 	.byte	0x26
	.zero		1


	//   ....[45]....
        /*5654*/ 	.word	0x0002fa60
        /*5658*/ 	.word	0x000000ff
        /*565c*/ 	.word	0x00032400
        /*5660*/ 	.short	0x0107
        /*5662*/ 	.byte	0x26
	.zero		1


	//   ....[46]....
        /*5664*/ 	.word	0x0002fae0
        /*5668*/ 	.word	0x000000ff
        /*566c*/ 	.word	0x00032400
        /*5670*/ 	.short	0x0101
        /*5672*/ 	.byte	0x26
	.zero		1


	//   ....[47]....
        /*5674*/ 	.word	0x000306d0
        /*5678*/ 	.word	0x000000ff
        /*567c*/ 	.word	0x00032410
        /*5680*/ 	.short	0x0107
        /*5682*/ 	.byte	0x26
	.zero		1


	//   ....[48]....
        /*5684*/ 	.word	0x00030730
        /*5688*/ 	.word	0x000000ff
        /*568c*/ 	.word	0x00032410
        /*5690*/ 	.short	0x0101
        /*5692*/ 	.byte	0x26
	.zero		1


	//   ....[49]....
        /*5694*/ 	.word	0x00030740
        /*5698*/ 	.word	0x000000ff
        /*569c*/ 	.word	0x00032420
        /*56a0*/ 	.short	0x010a
        /*56a2*/ 	.byte	0x26
	.zero		1


	//   ....[50]....
        /*56a4*/ 	.word	0x000307a0
        /*56a8*/ 	.word	0x000000ff
        /*56ac*/ 	.word	0x00032460
        /*56b0*/ 	.short	0x010a
        /*56b2*/ 	.byte	0x26
	.zero		1


	//   ....[51]....
        /*56b4*/ 	.word	0x00031020
        /*56b8*/ 	.word	0x000000ff
        /*56bc*/ 	.word	0x00032448
        /*56c0*/ 	.short	0x010a
        /*56c2*/ 	.byte	0x26
	.zero		1


	//   ....[52]....
        /*56c4*/ 	.word	0x000311f0
        /*56c8*/ 	.word	0x000000ff
        /*56cc*/ 	.word	0x00032468
        /*56d0*/ 	.short	0x010a
        /*56d2*/ 	.byte	0x26
	.zero		1


	//   ....[53]....
        /*56d4*/ 	.word	0x00031840
        /*56d8*/ 	.word	0x000000ff
        /*56dc*/ 	.word	0x00032440
        /*56e0*/ 	.short	0x010a
        /*56e2*/ 	.byte	0x26
	.zero		1


	//   ....[54]....
        /*56e4*/ 	.word	0x00031a20
        /*56e8*/ 	.word	0x000000ff
        /*56ec*/ 	.word	0x00032460
        /*56f0*/ 	.short	0x010a
        /*56f2*/ 	.byte	0x26
	.zero		1


	//   ....[55]....
        /*56f4*/ 	.word	0x000320a0
        /*56f8*/ 	.word	0x000000ff
        /*56fc*/ 	.word	0x00032448
        /*5700*/ 	.short	0x010a
        /*5702*/ 	.byte	0x26
	.zero		1


	//   ....[56]....
        /*5704*/ 	.word	0x00032280
        /*5708*/ 	.word	0x000000ff
        /*570c*/ 	.word	0x00032468
        /*5710*/ 	.short	0x010a
        /*5712*/ 	.byte	0x26
	.zero		1


	//   ....[57]....
        /*5714*/ 	.word	0x00032750
        /*5718*/ 	.word	0x00000002
        /*571c*/ 	.word	0x00032420
        /*5720*/ 	.short	0x010a
        /*5722*/ 	.byte	0x3f
	.zero		1


	//   ....[58]....
        /*5724*/ 	.word	0x000328d0
        /*5728*/ 	.word	0x00000008
        /*572c*/ 	.word	0x00000000
        /*5730*/ 	.short	0x010a
        /*5732*/ 	.byte	0x3f
	.zero		1


	//   ....[59]....
        /*5734*/ 	.word	0x00032940
        /*5738*/ 	.word	0x00000003
        /*573c*/ 	.word	0x00000000
        /*5740*/ 	.short	0x010a
        /*5742*/ 	.byte	0x3f
	.zero		1


	//   ....[60]....
        /*5744*/ 	.word	0x000329a0
        /*5748*/ 	.word	0x00000006
        /*574c*/ 	.word	0x00000000
        /*5750*/ 	.short	0x010a
        /*5752*/ 	.byte	0x3f
	.zero		1


	//   ....[61]....
        /*5754*/ 	.word	0x000329d0
        /*5758*/ 	.word	0x00000003
        /*575c*/ 	.word	0x00000000
        /*5760*/ 	.short	0x010a
        /*5762*/ 	.byte	0x3f
	.zero		1


	//   ....[62]....
        /*5764*/ 	.word	0x00032a30
        /*5768*/ 	.word	0x00000048
        /*576c*/ 	.word	0x00032400
        /*5770*/ 	.short	0x010a
        /*5772*/ 	.byte	0x3f
	.zero		1


	//   ....[63]....
        /*5774*/ 	.word	0x00032a80
        /*5778*/ 	.word	0x00000008
        /*577c*/ 	.word	0x00000000
        /*5780*/ 	.short	0x010a
        /*5782*/ 	.byte	0x3f
	.zero		1


	//   ....[64]....
        /*5784*/ 	.word	0x00032ad0
        /*5788*/ 	.word	0x00000048
        /*578c*/ 	.word	0x00032410
        /*5790*/ 	.short	0x010a
        /*5792*/ 	.byte	0x3f
	.zero		1


	//   ....[65]....
        /*5794*/ 	.word	0x00032b20
        /*5798*/ 	.word	0x00000008
        /*579c*/ 	.word	0x00000000
        /*57a0*/ 	.short	0x010a
        /*57a2*/ 	.byte	0x3f
	.zero		1


	//   ....[66]....
        /*57a4*/ 	.word	0x00032b70
        /*57a8*/ 	.word	0x00000000
        /*57ac*/ 	.word	0x00000000
        /*57b0*/ 	.short	0x010a
        /*57b2*/ 	.byte	0x3f
	.zero		1


	//   ....[67]....
        /*57b4*/ 	.word	0x00032bc0
        /*57b8*/ 	.word	0x00000004
        /*57bc*/ 	.word	0x00000000
        /*57c0*/ 	.short	0x010a
        /*57c2*/ 	.byte	0x3f
	.zero		1


	//   ....[68]....
        /*57c4*/ 	.word	0x00032c10
        /*57c8*/ 	.word	0x00000004
        /*57cc*/ 	.word	0x00000000
        /*57d0*/ 	.short	0x010a
        /*57d2*/ 	.byte	0x3f
	.zero		1


	//   ....[69]....
        /*57d4*/ 	.word	0x00032c60
        /*57d8*/ 	.word	0x00000004
        /*57dc*/ 	.word	0x00000000
        /*57e0*/ 	.short	0x010a
        /*57e2*/ 	.byte	0x3f
	.zero		1


	//   ....[70]....
        /*57e4*/ 	.word	0x00032dc0
        /*57e8*/ 	.word	0x00000003
        /*57ec*/ 	.word	0x00032440
        /*57f0*/ 	.short	0x010a
        /*57f2*/ 	.byte	0x3f
	.zero		1


	//   ....[71]....
        /*57f4*/ 	.word	0x00034700
        /*57f8*/ 	.word	0x00000003
        /*57fc*/ 	.word	0x00032420
        /*5800*/ 	.short	0x010a
        /*5802*/ 	.byte	0x3f
	.zero		1


	//   ....[72]....
        /*5804*/ 	.word	0x00034760
        /*5808*/ 	.word	0x00000003
        /*580c*/ 	.word	0x00032460
        /*5810*/ 	.short	0x010a
        /*5812*/ 	.byte	0x3f
	.zero		1


	//   ....[73]....
        /*5814*/ 	.word	0x000347c0
        /*5818*/ 	.word	0x00000003
        /*581c*/ 	.word	0x00032448
        /*5820*/ 	.short	0x010a
        /*5822*/ 	.byte	0x3f
	.zero		1


	//   ....[74]....
        /*5824*/ 	.word	0x00034820
        /*5828*/ 	.word	0x00000003
        /*582c*/ 	.word	0x00032468
        /*5830*/ 	.short	0x010a
        /*5832*/ 	.byte	0x3f
	.zero		1


	//   ....[75]....
        /*5834*/ 	.word	0x00034880
        /*5838*/ 	.word	0x00000003
        /*583c*/ 	.word	0x00032440
        /*5840*/ 	.short	0x010a
        /*5842*/ 	.byte	0x3f
	.zero		1


	//   ....[76]....
        /*5844*/ 	.word	0x000348e0
        /*5848*/ 	.word	0x00000003
        /*584c*/ 	.word	0x00032460
        /*5850*/ 	.short	0x010a
        /*5852*/ 	.byte	0x3f
	.zero		1


	//   ....[77]....
        /*5854*/ 	.word	0x00034940
        /*5858*/ 	.word	0x00000003
        /*585c*/ 	.word	0x00032448
        /*5860*/ 	.short	0x010a
        /*5862*/ 	.byte	0x3f
	.zero		1


	//   ....[78]....
        /*5864*/ 	.word	0x000349a0
        /*5868*/ 	.word	0x00000003
        /*586c*/ 	.word	0x00032468
        /*5870*/ 	.short	0x010a
        /*5872*/ 	.byte	0x3f
	.zero		1


	//   ....[79]....
        /*5874*/ 	.word	0x000349f0
        /*5878*/ 	.word	0x00000002
        /*587c*/ 	.word	0x00032420
        /*5880*/ 	.short	0x010a
        /*5882*/ 	.byte	0x3f
	.zero		1


	//   ....[80]....
        /*5884*/ 	.word	0x00034b90
        /*5888*/ 	.word	0x00000008
        /*588c*/ 	.word	0x00000000
        /*5890*/ 	.short	0x010a
        /*5892*/ 	.byte	0x3f
	.zero		1


	//   ....[81]....
        /*5894*/ 	.word	0x00034be0
        /*5898*/ 	.word	0x00000003
        /*589c*/ 	.word	0x00000000
        /*58a0*/ 	.short	0x010a
        /*58a2*/ 	.byte	0x3f
	.zero		1


	//   ....[82]....
        /*58a4*/ 	.word	0x00034c30
        /*58a8*/ 	.word	0x00000006
        /*58ac*/ 	.word	0x00000000
        /*58b0*/ 	.short	0x010a
        /*58b2*/ 	.byte	0x3f
	.zero		1


	//   ....[83]....
        /*58b4*/ 	.word	0x00034ff0
        /*58b8*/ 	.word	0x0000000c
        /*58bc*/ 	.word	0x00000000
        /*58c0*/ 	.short	0x010a
        /*58c2*/ 	.byte	0x3f
	.zero		1


	//   ....[84]....
        /*58c4*/ 	.word	0x00035130
        /*58c8*/ 	.word	0x0000000a
        /*58cc*/ 	.word	0x00000000
        /*58d0*/ 	.short	0x010a
        /*58d2*/ 	.byte	0x3f
	.zero		1


	//   ....[85]....
        /*58d4*/ 	.word	0x00035790
        /*58d8*/ 	.word	0x0000000e
        /*58dc*/ 	.word	0x00000000
        /*58e0*/ 	.short	0x010a
        /*58e2*/ 	.byte	0x3f
	.zero		1


	//   ....[86]....
        /*58e4*/ 	.word	0x000358d0
        /*58e8*/ 	.word	0x0000000a
        /*58ec*/ 	.word	0x00000000
        /*58f0*/ 	.short	0x010a
        /*58f2*/ 	.byte	0x3f
	.zero		1


	//   ....[87]....
        /*58f4*/ 	.word	0x00036a30
        /*58f8*/ 	.word	0x00000006
        /*58fc*/ 	.word	0x00000000
        /*5900*/ 	.short	0x0101
        /*5902*/ 	.byte	0x3f
	.zero		1


	//   ....[88]....
        /*5904*/ 	.word	0x000501b0
        /*5908*/ 	.word	0x00000004
        /*590c*/ 	.word	0x00000000
        /*5910*/ 	.short	0x0101
        /*5912*/ 	.byte	0x3f
	.zero		1


	//   ....[89]....
        /*5914*/ 	.word	0x000501e0
        /*5918*/ 	.word	0x0000000a
        /*591c*/ 	.word	0x00000000
        /*5920*/ 	.short	0x010a
        /*5922*/ 	.byte	0x3f
	.zero		1


	//   ....[90]....
        /*5924*/ 	.word	0x00050230
        /*5928*/ 	.word	0x0000000a
        /*592c*/ 	.word	0x00000000
        /*5930*/ 	.short	0x010a
        /*5932*/ 	.byte	0x3f
	.zero		1


	//----- nvinfo : EIATTR_NUM_MBARRIERS
	.align		4
.L_355:
        /*5934*/ 	.byte	0x03, 0x38
        /*5936*/ 	.short	0x0017


	//----- nvinfo : EIATTR_EXIT_INSTR_OFFSETS
	.align		4
        /*5938*/ 	.byte	0x04, 0x1c
        /*593a*/ 	.short	(.L_357 - .L_356)


	//   ....[0]....
.L_356:
        /*593c*/ 	.word	0x00032a20


	//----- nvinfo : EIATTR_MAX_THREADS
	.align		4
.L_357:
        /*5940*/ 	.byte	0x04, 0x05
        /*5942*/ 	.short	(.L_359 - .L_358)
.L_358:
        /*5944*/ 	.word	0x00000180
        /*5948*/ 	.word	0x00000001
        /*594c*/ 	.word	0x00000001


	//----- nvinfo : EIATTR_CRS_STACK_SIZE
	.align		4
.L_359:
        /*5950*/ 	.byte	0x04, 0x1e
        /*5952*/ 	.short	(.L_361 - .L_360)
.L_360:
        /*5954*/ 	.word	0x00000000


	//----- nvinfo : EIATTR_CBANK_PARAM_SIZE
	.align		4
.L_361:
        /*5958*/ 	.byte	0x03, 0x19
        /*595a*/ 	.short	0x0b70


	//----- nvinfo : EIATTR_PARAM_CBANK
	.align		4
        /*595c*/ 	.byte	0x04, 0x0a
        /*595e*/ 	.short	(.L_363 - .L_362)
	.align		4
.L_362:
        /*5960*/ 	.word	index@(.nv.constant0._ZN7cutlass13device_kernelIN5flash11enable_sm90INS1_16FlashAttnFwdSm90INS1_25CollectiveMainloopFwdSm90ILi2EN4cute5tupleIJNS5_1CILi1EEES8_S8_EEENS6_IJNS7_ILi128EEENS7_ILi96EEENS7_ILi64EEEEEELi256ENS_6half_tEfNS_4arch4Sm90ELb0ELb1ELb0ELb0ELb0ELb0ELb1ELb1ELb0ELb1ELb1ELb0EEENS1_21CollectiveEpilogueFwdINS6_IJSA_NS7_ILi256EEESB_EEES9_SE_SG_Li256ELb0ELb1ELb1ELb0EEENS1_19SingleTileSchedulerILb0ELb1ELb1ELi128EEEEEEEEEvNT_6ParamsE)
        /*5964*/ 	.short	0x0210
        /*5966*/ 	.short	0x0b70


	//----- nvinfo : EIATTR_SW_WAR
	.align		4
.L_363:
        /*5968*/ 	.byte	0x04, 0x36
        /*596a*/ 	.short	(.L_365 - .L_364)
.L_364:
        /*596c*/ 	.word	0x00000008
.L_365:


//--------------------- .nv.info._ZN7cutlass13device_kernelIN5flash11enable_sm90INS1_16FlashAttnFwdSm90INS1_25CollectiveMainloopFwdSm90ILi2EN4cute5tupleIJNS5_1CILi1EEES8_S8_EEENS6_IJNS7_ILi128EEENS7_ILi96EEENS7_ILi64EEEEEELi256ENS_6half_tEfNS_4arch4Sm90ELb0ELb1ELb0ELb1ELb0ELb0ELb0ELb1ELb0ELb1ELb1ELb0EEENS1_21CollectiveEpilogueFwdINS6_IJSA_NS7_ILi256EEESB_EEES9_SE_SG_Li256ELb1ELb1ELb1ELb0EEENS1_36VarlenDynamicPersistentTileSchedulerILi128ELi96ELi256ELi128ELb1ELb1ELb1ELb1ELb0ELb1EEEEEEEEEvNT_6ParamsE --------------------------
	.section	.nv.info._ZN7cutlass13device_kernelIN5flash11enable_sm90INS1_16FlashAttnFwdSm90INS1_25CollectiveMainloopFwdSm90ILi2EN4cute5tupleIJNS5_1CILi1EEES8_S8_EEENS6_IJNS7_ILi128EEENS7_ILi96EEENS7_ILi64EEEEEELi256ENS_6half_tEfNS_4arch4Sm90ELb0ELb1ELb0ELb1ELb0ELb0ELb0ELb1ELb0ELb1ELb1ELb0EEENS1_21CollectiveEpilogueFwdINS6_IJSA_NS7_ILi256EEESB_EEES9_SE_SG_Li256ELb1ELb1ELb1ELb0EEENS1_36VarlenDynamicPersistentTileSchedulerILi128ELi96ELi256ELi128ELb1ELb1ELb1ELb1ELb0ELb1EEEEEEEEEvNT_6ParamsE,"",@"SHT_CUDA_INFO"
	.sectionflags	@""
	.align	4


	//----- nvinfo : EIATTR_CUDA_API_VERSION
	.align		4
        /*0000*/ 	.byte	0x04, 0x37
        /*0002*/ 	.short	(.L_367 - .L_366)
.L_366:
        /*0004*/ 	.word	0x00000082


	//----- nvinfo : EIATTR_KPARAM_INFO
	.align		4
.L_367:
        /*0008*/ 	.byte	0x04, 0x17
        /*000a*/ 	.short	(.L_369 - .L_368)
.L_368:
        /*000c*/ 	.word	0x00000000
        /*0010*/ 	.short	0x0000
        /*0012*/ 	.short	0x0070
        /*0014*/ 	.byte	0x00, 0xf0, 0x01, 0x2a


	//----- nvinfo : EIATTR_SPARSE_MMA_MASK
	.align		4
.L_369:
        /*0018*/ 	.byte	0x03, 0x50
        /*001a*/ 	.short	0x0000


	//----- nvinfo : EIATTR_MAXREG_COUNT
	.align		4
        /*001c*/ 	.byte	0x03, 0x1b
        /*001e*/ 	.short	0x00a8


	//----- nvinfo : EIATTR_NUM_BARRIERS
	.align		4
        /*0020*/ 	.byte	0x02, 0x4c
        /*0022*/ 	.byte	0x10
	.zero		1


	//----- nvinfo : EIATTR_EXTERNS
	.align		4
        /*0024*/ 	.byte	0x04, 0x0f
        /*0026*/ 	.short	(.L_371 - .L_370)


	//   ....[0]....
	.align		4
.L_370:
        /*0028*/ 	.word	index@(__assertfail)


	//----- nvinfo : EIATTR_ANNOTATIONS
	.align		4
.L_371:
        /*002c*/ 	.byte	0x04, 0x55
        /*002e*/ 	.short	(.L_373 - .L_372)


	//   ....[0]....
.L_372:
        /* <DEDUP_REMOVED lines=70> */


	//----- nvinfo : EIATTR_MERCURY_ISA_VERSION
	.align		4
.L_373:
        /*0480*/ 	.byte	0x03, 0x5f
        /*0482*/ 	.short	0x0101


	//----- nvinfo : EIATTR_UNUSED_LOAD_BYTE_OFFSET
	.align		4
        /*0484*/ 	.byte	0x04, 0x44
        /*0486*/ 	.short	(.L_375 - .L_374)


	//   ....[0]....
.L_374:
        /*0488*/ 	.word	0x00000a30
        /*048c*/ 	.word	0x0000fff0


	//   ....[1]....
        /*0490*/ 	.word	0x0000d880
        /*0494*/ 	.word	0x0000fff0


	//----- nvinfo : EIATTR_INT_WARP_WIDE_INSTR_OFFSETS
	.align		4
.L_375:
        /*0498*/ 	.byte	0x04, 0x31
        /*049a*/ 	.short	(.L_377 - .L_376)


	//   ....[0]....
.L_376:
        /*049c*/ 	.word	0x00000130


	//   ....[1]....
        /*04a0*/ 	.word	0x00000170


	//   ....[2]....
        /*04a4*/ 	.word	0x000001e0


	//   ....[3]....
        /*04a8*/ 	.word	0x00004890


	//   ....[4]....
        /*04ac*/ 	.word	0x00013c80


	//   ....[5]....
        /*04b0*/ 	.word	0x00013d10


	//   ....[6]....
        /*04b4*/ 	.word	0x00017990


	//   ....[7]....
        /*04b8*/ 	.word	0x00017a20


	//----- nvinfo : EIATTR_COOP_GROUP_MASK_REGIDS
	.align		4
.L_377:
        /*04bc*/ 	.byte	0x04, 0x29
        /*04be*/ 	.short	(.L_379 - .L_378)


	//   ....[0]....
.L_378:
        /*04c0*/ 	.word	0xffffffff


	//   ....[1]....
        /*04c4*/ 	.word	0xffffffff


	//   ....[2]....
        /*04c8*/ 	.word	0xffffffff


	//   ....[3]....
        /*04cc*/ 	.word	0xffffffff


	//   ....[4]....
        /*04d0*/ 	.word	0xffffffff


	//   ....[5]....
        /*04d4*/ 	.word	0xffffffff


	//   ....[6]....
        /*04d8*/ 	.word	0xffffffff


	//   ....[7]....
        /*04dc*/ 	.word	0xffffffff


	//   ....[8]....
        /*04e0*/ 	.word	0xffffffff


	//   ....[9]....
        /*04e4*/ 	.word	0xffffffff


	//   ....[10]....
        /*04e8*/ 	.word	0xffffffff


	//   ....[11]....
        /*04ec*/ 	.word	0xffffffff


	//   ....[12]....
        /*04f0*/ 	.word	0xffffffff


	//   ....[13]....
        /*04f4*/ 	.word	0xffffffff


	//   ....[14]....
        /*04f8*/ 	.word	0xffffffff


	//   ....[15]....
        /*04fc*/ 	.word	0xffffffff


	//   ....[16]....
        /*0500*/ 	.word	0xffffffff


	//   ....[17]....
        /*0504*/ 	.word	0xffffffff


	//   ....[18]....
        /*0508*/ 	.word	0xffffffff


	//   ....[19]....
        /*050c*/ 	.word	0xffffffff


	//   ....[20]....
        /*0510*/ 	.word	0xffffffff


	//   ....[21]....
        /*0514*/ 	.word	0xffffffff


	//   ....[22]....
        /*0518*/ 	.word	0xffffffff


	//   ....[23]....
        /*051c*/ 	.word	0xffffffff


	//   ....[24]....
        /*0520*/ 	.word	0xffffffff


	//   ....[25]....
        /*0524*/ 	.word	0xffffffff


	//   ....[26]....
        /*0528*/ 	.word	0xffffffff


	//   ....[27]....
        /*052c*/ 	.word	0xffffffff


	//   ....[28]....
        /*0530*/ 	.word	0xffffffff


	//   ....[29]....
        /*0534*/ 	.word	0xffffffff


	//   ....[30]....
        /*0538*/ 	.word	0xffffffff


	//   ....[31]....
        /*053c*/ 	.word	0xffffffff


	//   ....[32]....
        /*0540*/ 	.word	0xffffffff


	//   ....[33]....
        /*0544*/ 	.word	0xffffffff


	//   ....[34]....
        /*0548*/ 	.word	0xffffffff


	//   ....[35]....
        /*054c*/ 	.word	0xffffffff


	//   ....[36]....
        /*0550*/ 	.word	0xffffffff


	//   ....[37]....
        /*0554*/ 	.word	0xffffffff


	//   ....[38]....
        /*0558*/ 	.word	0xffffffff


	//   ....[39]....
        /*055c*/ 	.word	0xffffffff


	//   ....[40]....
        /*0560*/ 	.word	0xffffffff


	//   ....[41]....
        /*0564*/ 	.word	0xffffffff


	//   ....[42]....
        /*0568*/ 	.word	0xffffffff


	//   ....[43]....
        /*056c*/ 	.word	0xffffffff


	//   ....[44]....
        /*0570*/ 	.word	0xffffffff


	//   ....[45]....
        /*0574*/ 	.word	0xffffffff


	//   ....[46]....
        /*0578*/ 	.word	0xffffffff


	//   ....[47]....
        /*057c*/ 	.word	0xffffffff


	//   ....[48]....
        /*0580*/ 	.word	0xffffffff


	//   ....[49]....
        /*0584*/ 	.word	0xffffffff


	//   ....[50]....
        /*0588*/ 	.word	0xffffffff


	//   ....[51]....
        /*058c*/ 	.word	0xffffffff


	//   ....[52]....
        /*0590*/ 	.word	0xffffffff


	//   ....[53]....
        /*0594*/ 	.word	0xffffffff


	//   ....[54]....
        /*0598*/ 	.word	0xffffffff


	//   ....[55]....
        /*059c*/ 	.word	0xffffffff


	//   ....[56]....
        /*05a0*/ 	.word	0xffffffff


	//   ....[57]....
        /*05a4*/ 	.word	0xffffffff


	//   ....[58]....
        /*05a8*/ 	.word	0xffffffff


	//   ....[59]....
        /*05ac*/ 	.word	0xffffffff


	//   ....[60]....
        /*05b0*/ 	.word	0xffffffff


	//   ....[61]....
        /*05b4*/ 	.word	0xffffffff


	//   ....[62]....
        /*05b8*/ 	.word	0xffffffff


	//   ....[63]....
        /*05bc*/ 	.word	0xffffffff


	//   ....[64]....
        /*05c0*/ 	.word	0xffffffff


	//   ....[65]....
        /*05c4*/ 	.word	0xffffffff


	//   ....[66]....
        /*05c8*/ 	.word	0xffffffff


	//   ....[67]....
        /*05cc*/ 	.word	0xffffffff


	//   ....[68]....
        /*05d0*/ 	.word	0xffffffff


	//   ....[69]....
        /*05d4*/ 	.word	0xffffffff


	//   ....[70]....
        /*05d8*/ 	.word	0xffffffff


	//   ....[71]....
        /*05dc*/ 	.word	0xffffffff


	//   ....[72]....
        /*05e0*/ 	.word	0xffffffff


	//   ....[73]....
        /*05e4*/ 	.word	0xffffffff


	//   ....[74]....
        /*05e8*/ 	.word	0xffffffff


	//   ....[75]....
        /*05ec*/ 	.word	0xffffffff


	//   ....[76]....
        /*05f0*/ 	.word	0xffffffff


	//   ....[77]....
        /*05f4*/ 	.word	0xffffffff


	//   ....[78]....
        /*05f8*/ 	.word	0xffffffff


	//   ....[79]....
        /*05fc*/ 	.word	0xffffffff


	//   ....[80]....
        /*0600*/ 	.word	0xffffffff


	//   ....[81]....
        /*0604*/ 	.word	0xffffffff


	//   ....[82]....
        /*0608*/ 	.word	0xffffffff


	//   ....[83]....
        /*060c*/ 	.word	0xffffffff


	//   ....[84]....
        /*0610*/ 	.word	0xffffffff


	//   ....[85]....
        /*0614*/ 	.word	0xffffffff


	//   ....[86]....
        /*0618*/ 	.word	0xffffffff


	//   ....[87]....
        /*061c*/ 	.word	0xffffffff


	//   ....[88]....
        /*0620*/ 	.word	0xffffffff


	//   ....[89]....
        /*0624*/ 	.word	0xffffffff


	//   ....[90]....
        /*0628*/ 	.word	0xffffffff


	//   ....[91]....
        /*062c*/ 	.word	0xffffffff


	//   ....[92]....
        /*0630*/ 	.word	0xffffffff


	//   ....[93]....
        /*0634*/ 	.word	0xffffffff


	//   ....[94]....
        /*0638*/ 	.word	0xffffffff


	//   ....[95]....
        /*063c*/ 	.word	0xffffffff


	//   ....[96]....
        /*0640*/ 	.word	0xffffffff


	//   ....[97]....
        /*0644*/ 	.word	0xffffffff


	//   ....[98]....
        /*0648*/ 	.word	0xffffffff


	//   ....[99]....
        /*064c*/ 	.word	0xffffffff


	//   ....[100]....
        /*0650*/ 	.word	0xffffffff


	//   ....[101]....
        /*0654*/ 	.word	0xffffffff


	//   ....[102]....
        /*0658*/ 	.word	0xffffffff


	//   ....[103]....
        /*065c*/ 	.word	0xffffffff


	//   ....[104]....
        /*0660*/ 	.word	0xffffffff


	//   ....[105]....
        /*0664*/ 	.word	0xffffffff


	//   ....[106]....
        /*0668*/ 	.word	0xffffffff


	//   ....[107]....
        /*066c*/ 	.word	0xffffffff


	//   ....[108]....
        /*0670*/ 	.word	0xffffffff


	//   ....[109]....
        /*0674*/ 	.word	0xffffffff


	//   ....[110]....
        /*0678*/ 	.word	0xffffffff


	//   ....[111]....
        /*067c*/ 	.word	0x0500000f


	//   ....[112]....
        /*0680*/ 	.word	0x0500000f


	//   ....[113]....
        /*0684*/ 	.word	0x0500000f


	//   ....[114]....
        /*0688*/ 	.word	0x0500000f


	//   ....[115]....
        /*068c*/ 	.word	0x0500000f


	//   ....[116]....
        /*0690*/ 	.word	0x0500000f


	//   ....[117]....
        /*0694*/ 	.word	0x0500000f


	//   ....[118]....
        /*0698*/ 	.word	0x0500000f


	//   ....[119]....
        /*069c*/ 	.word	0x0500000f


	//   ....[120]....
        /*06a0*/ 	.word	0x0500000f


	//   ....[121]....
        /*06a4*/ 	.word	0x0500000f


	//   ....[122]....
        /*06a8*/ 	.word	0x0500000f


	//   ....[123]....
        /*06ac*/ 	.word	0x0500000f


	//   ....[124]....
        /*06b0*/ 	.word	0x0500000f


	//   ....[125]....
        /*06b4*/ 	.word	0x0500000f


	//   ....[126]....
        /*06b8*/ 	.word	0x0500000f


	//   ....[127]....
        /*06bc*/ 	.word	0x0500000f


	//   ....[128]....
        /*06c0*/ 	.word	0x0500000f


	//   ....[129]....
        /*06c4*/ 	.word	0x0500000f


	//   ....[130]....
        /*06c8*/ 	.word	0x0500000f


	//   ....[131]....
        /*06cc*/ 	.word	0x0500000f


	//   ....[132]....
        /*06d0*/ 	.word	0x0500000f


	//   ....[133]....
        /*06d4*/ 	.word	0x0500000f


	//   ....[134]....
        /*06d8*/ 	.word	0x0500000f


	//   ....[135]....
        /*06dc*/ 	.word	0x0500000f


	//   ....[136]....
        /*06e0*/ 	.word	0x0500000f


	//   ....[137]....
        /*06e4*/ 	.word	0x0500000f


	//   ....[138]....
        /*06e8*/ 	.word	0x0500000f


	//   ....[139]....
        /*06ec*/ 	.word	0x0500000f


	//   ....[140]....
        /*06f0*/ 	.word	0x0500000f


	//   ....[141]....
        /*06f4*/ 	.word	0x0500000f


	//   ....[142]....
        /*06f8*/ 	.word	0x0500000f


	//   ....[143]....
        /*06fc*/ 	.word	0x0500000f


	//   ....[144]....
        /*0700*/ 	.word	0x0500000f


	//   ....[145]....
        /*0704*/ 	.word	0x0500000f


	//   ....[146]....
        /*0708*/ 	.word	0x0500000f


	//----- nvinfo : EIATTR_COOP_GROUP_INSTR_OFFSETS
	.align		4
.L_379:
        /*070c*/ 	.byte	0x04, 0x28
        /*070e*/ 	.short	(.L_381 - .L_380)


	//   ....[0]....
.L_380:
        /*0710*/ 	.word	0x00000070


	//   ....[1]....
        /*0714*/ 	.word	0x00000140


	//   ....[2]....
        /*0718*/ 	.word	0x00000190


	//   ....[3]....
        /*071c*/ 	.word	0x000003c0


	//   ....[4]....
        /*0720*/ 	.word	0x00000520


	//   ....[5]....
        /*0724*/ 	.word	0x00000640


	//   ....[6]....
        /*0728*/ 	.word	0x000007a0


	//   ....[7]....
        /*072c*/ 	.word	0x000021b0


	//   ....[8]....
        /*0730*/ 	.word	0x000027e0


	//   ....[9]....
        /*0734*/ 	.word	0x00002af0


	//   ....[10]....
        /*0738*/ 	.word	0x00003790


	//   ....[11]....
        /*073c*/ 	.word	0x000038a0


	//   ....[12]....
        /*0740*/ 	.word	0x00003fa0


	//   ....[13]....
        /*0744*/ 	.word	0x00004000


	//   ....[14]....
        /*0748*/ 	.word	0x000050a0


	//   ....[15]....
        /*074c*/ 	.word	0x00005ba0


	//   ....[16]....
        /*0750*/ 	.word	0x00006140


	//   ....[17]....
        /*0754*/ 	.word	0x00006260


	//   ....[18]....
        /*0758*/ 	.word	0x00006c10


	//   ....[19]....
        /*075c*/ 	.word	0x00006de0


	//   ....[20]....
        /*0760*/ 	.word	0x000084e0


	//   ....[21]....
        /*0764*/ 	.word	0x00008500


	//   ....[22]....
        /*0768*/ 	.word	0x00008e60


	//   ....[23]....
        /*076c*/ 	.word	0x00008f10


	//   ....[24]....
        /*0770*/ 	.word	0x0000a1a0


	//   ....[25]....
        /*0774*/ 	.word	0x0000ac20


	//   ....[26]....
        /*0778*/ 	.word	0x0000b240


	//   ....[27]....
        /*077c*/ 	.word	0x0000b350


	//   ....[28]....
        /*0780*/ 	.word	0x0000bc30


	//   ....[29]....
        /*0784*/ 	.word	0x0000be00


	//   ....[30]....
        /*0788*/ 	.word	0x0000ce00


	//   ....[31]....
        /*078c*/ 	.word	0x0000ce70


	//   ....[32]....
        /*0790*/ 	.word	0x0000ced0


	//   ....[33]....
        /*0794*/ 	.word	0x0000cf10


	//   ....[34]....
        /*0798*/ 	.word	0x0000e920


	//   ....[35]....
        /*079c*/ 	.word	0x0000e930


	//   ....[36]....
        /*07a0*/ 	.word	0x0000e940


	//   ....[37]....
        /*07a4*/ 	.word	0x0000e950


	//   ....[38]....
        /*07a8*/ 	.word	0x0000f3c0


	//   ....[39]....
        /*07ac*/ 	.word	0x0000f3e0


	//   ....[40]....
        /*07b0*/ 	.word	0x0000f580


	//   ....[41]....
        /*07b4*/ 	.word	0x0000f5a0


	//   ....[42]....
        /*07b8*/ 	.word	0x0000f6e0


	//   ....[43]....
        /*07bc*/ 	.word	0x0000f700


	//   ....[44]....
        /*07c0*/ 	.word	0x0000f850


	//   ....[45]....
        /*07c4*/ 	.word	0x0000f870


	//   ....[46]....
        /*07c8*/ 	.word	0x0000fdb0


	//   ....[47]....
        /*07cc*/ 	.word	0x0000fde0


	//   ....[48]....
        /*07d0*/ 	.word	0x000106d0


	//   ....[49]....
        /*07d4*/ 	.word	0x000106e0


	//   ....[50]....
        /*07d8*/ 	.word	0x00011840


	//   ....[51]....
        /*07dc*/ 	.word	0x00011870


	//   ....[52]....
        /*07e0*/ 	.word	0x000119e0


	//   ....[53]....
        /*07e4*/ 	.word	0x00011a00


	//   ....[54]....
        /*07e8*/ 	.word	0x00011b40


	//   ....[55]....
        /*07ec*/ 	.word	0x00011b60


	//   ....[56]....
        /*07f0*/ 	.word	0x00011cb0


	//   ....[57]....
        /*07f4*/ 	.word	0x00011cd0


	//   ....[58]....
        /*07f8*/ 	.word	0x00011eb0


	//   ....[59]....
        /*07fc*/ 	.word	0x000120c0


	//   ....[60]....
        /*0800*/ 	.word	0x000120f0


	//   ....[61]....
        /*0804*/ 	.word	0x00012120


	//   ....[62]....
        /*0808*/ 	.word	0x00012150


	//   ....[63]....
        /*080c*/ 	.word	0x00012180


	//   ....[64]....
        /*0810*/ 	.word	0x000121b0


	//   ....[65]....
        /*0814*/ 	.word	0x00012350


	//   ....[66]....
        /*0818*/ 	.word	0x00012380


	//   ....[67]....
        /*081c*/ 	.word	0x000123b0


	//   ....[68]....
        /*0820*/ 	.word	0x000123e0


	//   ....[69]....
        /*0824*/ 	.word	0x00012410


	//   ....[70]....
        /*0828*/ 	.word	0x00012440


	//   ....[71]....
        /*082c*/ 	.word	0x000124e0


	//   ....[72]....
        /*0830*/ 	.word	0x00012510


	//   ....[73]....
        /*0834*/ 	.word	0x00012520


	//   ....[74]....
        /*0838*/ 	.word	0x00012550


	//   ....[75]....
        /*083c*/ 	.word	0x00014250


	//   ....[76]....
        /*0840*/ 	.word	0x00014cf0


	//   ....[77]....
        /*0844*/ 	.word	0x00014d10


	//   ....[78]....
        /*0848*/ 	.word	0x00014dc0


	//   ....[79]....
        /*084c*/ 	.word	0x00014dd0


	//   ....[80]....
        /*0850*/ 	.word	0x00014e50


	//   ....[81]....
        /*0854*/ 	.word	0x00014e60


	//   ....[82]....
        /*0858*/ 	.word	0x00014ee0


	//   ....[83]....
        /*085c*/ 	.word	0x00014ef0


	//   ....[84]....
        /*0860*/ 	.word	0x00014f70


	//   ....[85]....
        /*0864*/ 	.word	0x00014f80


	//   ....[86]....
        /*0868*/ 	.word	0x00015000


	//   ....[87]....
        /*086c*/ 	.word	0x00015010


	//   ....[88]....
        /*0870*/ 	.word	0x00015090


	//   ....[89]....
        /*0874*/ 	.word	0x000150a0


	//   ....[90]....
        /*0878*/ 	.word	0x000150b0


	//   ....[91]....
        /*087c*/ 	.word	0x00015100


	//   ....[92]....
        /*0880*/ 	.word	0x00017cb0


	//   ....[93]....
        /*0884*/ 	.word	0x00017ce0


	//   ....[94]....
        /*0888*/ 	.word	0x00017d40


	//   ....[95]....
        /*088c*/ 	.word	0x00017d70


	//   ....[96]....
        /*0890*/ 	.word	0x00017da0


	//   ....[97]....
        /*0894*/ 	.word	0x00017dd0


	//   ....[98]....
        /*0898*/ 	.word	0x00017e00


	//   ....[99]....
        /*089c*/ 	.word	0x00017e30


	//   ....[100]....
        /*08a0*/ 	.word	0x00017ff0


	//   ....[101]....
        /*08a4*/ 	.word	0x00018020


	//   ....[102]....
        /*08a8*/ 	.word	0x00018050


	//   ....[103]....
        /*08ac*/ 	.word	0x00018080


	//   ....[104]....
        /*08b0*/ 	.word	0x000180b0


	//   ....[105]....
        /*08b4*/ 	.word	0x000180e0


	//   ....[106]....
        /*08b8*/ 	.word	0x000181b0


	//   ....[107]....
        /*08bc*/ 	.word	0x000181d0


	//   ....[108]....
        /*08c0*/ 	.word	0x000181e0


	//   ....[109]....
        /*08c4*/ 	.word	0x00018260


	//   ....[110]....
        /*08c8*/ 	.word	0x00018d90


	//   ....[111]....
        /*08cc*/ 	.word	0x000193f0


	//   ....[112]....
        /*08d0*/ 	.word	0x000195b0


	//   ....[113]....
        /*08d4*/ 	.word	0x00019600


	//   ....[114]....
        /*08d8*/ 	.word	0x00019660


	//   ....[115]....
        /*08dc*/ 	.word	0x00019750


	//   ....[116]....
        /*08e0*/ 	.word	0x000197b0


	//   ....[117]....
        /*08e4*/ 	.word	0x000198a0


	//   ....[118]....
        /*08e8*/ 	.word	0x00019900


	//   ....[119]....
        /*08ec*/ 	.word	0x000199f0


	//   ....[120]....
        /*08f0*/ 	.word	0x00019a50


	//   ....[121]....
        /*08f4*/ 	.word	0x00019b40


	//   ....[122]....
        /*08f8*/ 	.word	0x00019ba0


	//   ....[123]....
        /*08fc*/ 	.word	0x00019c90


	//   ....[124]....
        /*0900*/ 	.word	0x00019cf0


	//   ....[125]....
        /*0904*/ 	.word	0x00019dc0


	//   ....[126]....
        /*0908*/ 	.word	0x00019e40


	//   ....[127]....
        /*090c*/ 	.word	0x00019f10


	//   ....[128]....
        /*0910*/ 	.word	0x0001a240


	//   ....[129]....
        /*0914*/ 	.word	0x0001a2e0


	//   ....[130]....
        /*0918*/ 	.word	0x0001a480


	//   ....[131]....
        /*091c*/ 	.word	0x0001a4f0


	//   ....[132]....
        /*0920*/ 	.word	0x0001a560


	//   ....[133]....
        /*0924*/ 	.word	0x0001a5d0


	//   ....[134]....
        /*0928*/ 	.word	0x0001a640


	//   ....[135]....
        /*092c*/ 	.word	0x0001a6c0


	//   ....[136]....
        /*0930*/ 	.word	0x0001a750


	//   ....[137]....
        /*0934*/ 	.word	0x0001a7f0


	//   ....[138]....
        /*0938*/ 	.word	0x0001a860


	//   ....[139]....
        /*093c*/ 	.word	0x0001a8d0


	//   ....[140]....
        /*0940*/ 	.word	0x0001a940


	//   ....[141]....
        /*0944*/ 	.word	0x0001a9c0


	//   ....[142]....
        /*0948*/ 	.word	0x0001aa30


	//   ....[143]....
        /*094c*/ 	.word	0x0001aae0


	//   ....[144]....
        /*0950*/ 	.word	0x0001ab30


	//   ....[145]....
        /*0954*/ 	.word	0x0001abe0


	//   ....[146]....
        /*0958*/ 	.word	0x0001ad10


	//----- nvinfo : EIATTR_REG_RECONFIG
	.align		4
.L_381:
        /*095c*/ 	.byte	0x01, 0x54
	.zero		2


	//----- nvinfo : EIATTR_SYSCALL_OFFSETS
	.align		4
        /*0960*/ 	.byte	0x04, 0x46
        /*0962*/ 	.short	(.L_383 - .L_382)


	//   ....[0]....
.L_382:
        /*0964*/ 	.word	0x00002330


	//   ....[1]....
        /*0968*/ 	.word	0x00013e80


	//   ....[2]....
        /*096c*/ 	.word	0x00013fd0


	//   ....[3]....
        /*0970*/ 	.word	0x000140c0


	//   ....[4]....
        /*0974*/ 	.word	0x000148d0


	//----- nvinfo : EIATTR_MBARRIER_INSTR_OFFSETS
	.align		4
.L_383:
        /*0978*/ 	.byte	0x04, 0x39
        /*097a*/ 	.short	(.L_385 - .L_384)


	//   ....[0]....
.L_384:
        /*097c*/ 	.word	0x00000270
        /*0980*/ 	.word	0x000000ff
        /*0984*/ 	.word	0x00022800
        /*0988*/ 	.short	0x0100
        /*098a*/ 	.byte	0x08
	.zero		1


	//   ....[1]....
        /*098c*/ 	.word	0x00000280
        /*0990*/ 	.word	0x000000ff
        /*0994*/ 	.word	0x00022820
        /*0998*/ 	.short	0x0100
        /*099a*/ 	.byte	0x08
	.zero		1


	//   ....[2]....
        /*099c*/ 	.word	0x00000370
        /*09a0*/ 	.word	0x000000ff
        /*09a4*/ 	.word	0x00022830
        /*09a8*/ 	.short	0x0100
        /*09aa*/ 	.byte	0x08
	.zero		1


	//   ....[3]....
        /*09ac*/ 	.word	0x00000380
        /*09b0*/ 	.word	0x000000ff
        /*09b4*/ 	.word	0x00022840
        /*09b8*/ 	.short	0x0100
        /*09ba*/ 	.byte	0x08
	.zero		1


	//   ....[4]....
        /*09bc*/ 	.word	0x00000390
        /*09c0*/ 	.word	0x000000ff
        /*09c4*/ 	.word	0x00022838
        /*09c8*/ 	.short	0x0100
        /*09ca*/ 	.byte	0x08
	.zero		1


	//   ....[5]....
        /*09cc*/ 	.word	0x000003a0
        /*09d0*/ 	.word	0x000000ff
        /*09d4*/ 	.word	0x00022848
        /*09d8*/ 	.short	0x0100
        /*09da*/ 	.byte	0x08
	.zero		1


	//   ....[6]....
        /*09dc*/ 	.word	0x000004d0
        /*09e0*/ 	.word	0x000000ff
        /*09e4*/ 	.word	0x00022850
        /*09e8*/ 	.short	0x0100
        /*09ea*/ 	.byte	0x08
	.zero		1


	//   ....[7]....
        /*09ec*/ 	.word	0x000004e0
        /*09f0*/ 	.word	0x000000ff
        /*09f4*/ 	.word	0x00022860
        /*09f8*/ 	.short	0x0100
        /*09fa*/ 	.byte	0x08
	.zero		1


	//   ....[8]....
        /*09fc*/ 	.word	0x000004f0
        /*0a00*/ 	.word	0x000000ff
        /*0a04*/ 	.word	0x00022858
        /*0a08*/ 	.short	0x0100
        /*0a0a*/ 	.byte	0x08
	.zero		1


	//   ....[9]....
        /*0a0c*/ 	.word	0x00000500
        /*0a10*/ 	.word	0x000000ff
        /*0a14*/ 	.word	0x00022868
        /*0a18*/ 	.short	0x0100
        /*0a1a*/ 	.byte	0x08
	.zero		1


	//   ....[10]....
        /*0a1c*/ 	.word	0x000005f0
        /*0a20*/ 	.word	0x000000ff
        /*0a24*/ 	.word	0x00022870
        /*0a28*/ 	.short	0x0100
        /*0a2a*/ 	.byte	0x06
	.zero		1


	//   ....[11]....
        /*0a2c*/ 	.word	0x00000600
        /*0a30*/ 	.word	0x000000ff
        /*0a34*/ 	.word	0x00022880
        /*0a38*/ 	.short	0x0100
        /*0a3a*/ 	.byte	0x06
	.zero		1


	//   ....[12]....
        /*0a3c*/ 	.word	0x00000610
        /*0a40*/ 	.word	0x000000ff
        /*0a44*/ 	.word	0x00022878
        /*0a48*/ 	.short	0x0100
        /*0a4a*/ 	.byte	0x06
	.zero		1


	//   ....[13]....
        /*0a4c*/ 	.word	0x00000620
        /*0a50*/ 	.word	0x000000ff
        /*0a54*/ 	.word	0x00022888
        /*0a58*/ 	.short	0x0100
        /*0a5a*/ 	.byte	0x06
	.zero		1


	//   ....[14]....
        /*0a5c*/ 	.word	0x00000750
        /*0a60*/ 	.word	0x000000ff
        /*0a64*/ 	.word	0x00022890
        /*0a68*/ 	.short	0x0100
        /*0a6a*/ 	.byte	0x08
	.zero		1


	//   ....[15]....
        /*0a6c*/ 	.word	0x00000760
        /*0a70*/ 	.word	0x000000ff
        /*0a74*/ 	.word	0x000228a0
        /*0a78*/ 	.short	0x0100
        /*0a7a*/ 	.byte	0x08
	.zero		1


	//   ....[16]....
        /*0a7c*/ 	.word	0x00000770
        /*0a80*/ 	.word	0x000000ff
        /*0a84*/ 	.word	0x00022898
        /*0a88*/ 	.short	0x0100
        /*0a8a*/ 	.byte	0x08
	.zero		1


	//   ....[17]....
        /*0a8c*/ 	.word	0x00000780
        /*0a90*/ 	.word	0x000000ff
        /*0a94*/ 	.word	0x000228a8
        /*0a98*/ 	.short	0x0100
        /*0a9a*/ 	.byte	0x08
	.zero		1


	//   ....[18]....
        /*0a9c*/ 	.word	0x000008b0
        /*0aa0*/ 	.word	0x000000ff
        /*0aa4*/ 	.word	0x000228b0
        /*0aa8*/ 	.short	0x0100
        /*0aaa*/ 	.byte	0x08
	.zero		1


	//   ....[19]....
        /*0aac*/ 	.word	0x000008c0
        /*0ab0*/ 	.word	0x000000ff
        /*0ab4*/ 	.word	0x000228c0
        /*0ab8*/ 	.short	0x0100
        /*0aba*/ 	.byte	0x08
	.zero		1


	//   ....[20]....
        /*0abc*/ 	.word	0x000008d0
        /*0ac0*/ 	.word	0x000000ff
        /*0ac4*/ 	.word	0x000228b8
        /*0ac8*/ 	.short	0x0100
        /*0aca*/ 	.byte	0x08
	.zero		1


	//   ....[21]....
        /*0acc*/ 	.word	0x000008e0
        /*0ad0*/ 	.word	0x000000ff
        /*0ad4*/ 	.word	0x000228c8
        /*0ad8*/ 	.short	0x0100
        /*0ada*/ 	.byte	0x08
	.zero		1


	//   ....[22]....
        /*0adc*/ 	.word	0x000023e0
        /*0ae0*/ 	.word	0x00000005
        /*0ae4*/ 	.word	0x00022800
        /*0ae8*/ 	.short	0x010a
        /*0aea*/ 	.byte	0x3f
	.zero		1


	//   ....[23]....
        /*0aec*/ 	.word	0x000024b0
        /*0af0*/ 	.word	0x000000ff
        /*0af4*/ 	.word	0x00022830
        /*0af8*/ 	.short	0x010a
        /*0afa*/ 	.byte	0x15
	.zero		1


	//   ....[24]....
        /*0afc*/ 	.word	0x000024f0
        /*0b00*/ 	.word	0x000000ff
        /*0b04*/ 	.word	0x00022830
        /*0b08*/ 	.short	0x010a
        /*0b0a*/ 	.byte	0x15
	.zero		1


	//   ....[25]....
        /*0b0c*/ 	.word	0x00002960
        /*0b10*/ 	.word	0x00000000
        /*0b14*/ 	.word	0x00000000
        /*0b18*/ 	.short	0x0101
        /*0b1a*/ 	.byte	0x3f
	.zero		1


	//   ....[26]....
        /*0b1c*/ 	.word	0x000047f0
        /*0b20*/ 	.word	0x000000ff
        /*0b24*/ 	.word	0x00022850
        /*0b28*/ 	.short	0x010a
        /*0b2a*/ 	.byte	0x15
	.zero		1


	//   ....[27]....
        /*0b2c*/ 	.word	0x00004830
        /*0b30*/ 	.word	0x000000ff
        /*0b34*/ 	.word	0x00022850
        /*0b38*/ 	.short	0x010a
        /*0b3a*/ 	.byte	0x15
	.zero		1


	//   ....[28]....
        /*0b3c*/ 	.word	0x00004bc0
        /*0b40*/ 	.word	0x000000ff
        /*0b44*/ 	.word	0x00000000
        /*0b48*/ 	.short	0x0101
        /*0b4a*/ 	.byte	0x15
	.zero		1


	//   ....[29]....
        /*0b4c*/ 	.word	0x00004e80
        /*0b50*/ 	.word	0x000000ff
        /*0b54*/ 	.word	0x00022830
        /*0b58*/ 	.short	0x010a
        /*0b5a*/ 	.byte	0x1e
	.zero		1


	//   ....[30]....
        /*0b5c*/ 	.word	0x00004ec0
        /*0b60*/ 	.word	0x000000ff
        /*0b64*/ 	.word	0x00022830
        /*0b68*/ 	.short	0x010a
        /*0b6a*/ 	.byte	0x1e
	.zero		1


	//   ....[31]....
        /*0b6c*/ 	.word	0x000051c0
        /*0b70*/ 	.word	0x00000008
        /*0b74*/ 	.word	0x00000000
        /*0b78*/ 	.short	0x0101
        /*0b7a*/ 	.byte	0x3f
	.zero		1


	//   ....[32]....
        /*0b7c*/ 	.word	0x00007a40
        /*0b80*/ 	.word	0x000000ff
        /*0b84*/ 	.word	0x00022850
        /*0b88*/ 	.short	0x010a
        /*0b8a*/ 	.byte	0x1e
	.zero		1


	//   ....[33]....
        /*0b8c*/ 	.word	0x00007a80
        /*0b90*/ 	.word	0x000000ff
        /*0b94*/ 	.word	0x00022850
        /*0b98*/ 	.short	0x010a
        /*0b9a*/ 	.byte	0x1e
	.zero		1


	//   ....[34]....
        /*0b9c*/ 	.word	0x00007d80
        /*0ba0*/ 	.word	0x0000000a
        /*0ba4*/ 	.word	0x00000000
        /*0ba8*/ 	.short	0x0101
        /*0baa*/ 	.byte	0x3f
	.zero		1


	//   ....[35]....
        /*0bac*/ 	.word	0x00008180
        /*0bb0*/ 	.word	0x000000ff
        /*0bb4*/ 	.word	0x00022830
        /*0bb8*/ 	.short	0x010a
        /*0bba*/ 	.byte	0x16
	.zero		1


	//   ....[36]....
        /*0bbc*/ 	.word	0x000081c0
        /*0bc0*/ 	.word	0x000000ff
        /*0bc4*/ 	.word	0x00022830
        /*0bc8*/ 	.short	0x010a
        /*0bca*/ 	.byte	0x16
	.zero		1


	//   ....[37]....
        /*0bcc*/ 	.word	0x000099f0
        /*0bd0*/ 	.word	0x0000000c
        /*0bd4*/ 	.word	0x00000000
        /*0bd8*/ 	.short	0x0101
        /*0bda*/ 	.byte	0x3f
	.zero		1


	//   ....[38]....
        /*0bdc*/ 	.word	0x00009a60
        /*0be0*/ 	.word	0x000000ff
        /*0be4*/ 	.word	0x00022850
        /*0be8*/ 	.short	0x010a
        /*0bea*/ 	.byte	0x16
	.zero		1


	//   ....[39]....
        /*0bec*/ 	.word	0x00009aa0
        /*0bf0*/ 	.word	0x000000ff
        /*0bf4*/ 	.word	0x00022850
        /*0bf8*/ 	.short	0x010a
        /*0bfa*/ 	.byte	0x16
	.zero		1


	//   ....[40]....
        /*0bfc*/ 	.word	0x00009d80
        /*0c00*/ 	.word	0x0000000a
        /*0c04*/ 	.word	0x00000000
        /*0c08*/ 	.short	0x0101
        /*0c0a*/ 	.byte	0x3f
	.zero		1


	//   ....[41]....
        /*0c0c*/ 	.word	0x00009f00
        /*0c10*/ 	.word	0x000000ff
        /*0c14*/ 	.word	0x00022830
        /*0c18*/ 	.short	0x010a
        /*0c1a*/ 	.byte	0x15
	.zero		1


	//   ....[42]....
        /*0c1c*/ 	.word	0x00009f40
        /*0c20*/ 	.word	0x000000ff
        /*0c24*/ 	.word	0x00022830
        /*0c28*/ 	.short	0x010a
        /*0c2a*/ 	.byte	0x15
	.zero		1


	//   ....[43]....
        /*0c2c*/ 	.word	0x0000a240
        /*0c30*/ 	.word	0x00000000
        /*0c34*/ 	.word	0x00000000
        /*0c38*/ 	.short	0x0101
        /*0c3a*/ 	.byte	0x3f
	.zero		1


	//   ....[44]....
        /*0c3c*/ 	.word	0x0000caa0
        /*0c40*/ 	.word	0x000000ff
        /*0c44*/ 	.word	0x00022850
        /*0c48*/ 	.short	0x010a
        /*0c4a*/ 	.byte	0x15
	.zero		1


	//   ....[45]....
        /*0c4c*/ 	.word	0x0000cae0
        /*0c50*/ 	.word	0x000000ff
        /*0c54*/ 	.word	0x00022850
        /*0c58*/ 	.short	0x010a
        /*0c5a*/ 	.byte	0x15
	.zero		1


	//   ....[46]....
        /*0c5c*/ 	.word	0x0000cde0
        /*0c60*/ 	.word	0x00000009
        /*0c64*/ 	.word	0x00000000
        /*0c68*/ 	.short	0x0101
        /*0c6a*/ 	.byte	0x3f
	.zero		1


	//   ....[47]....
        /*0c6c*/ 	.word	0x0000f3b0
        /*0c70*/ 	.word	0x000000ff
        /*0c74*/ 	.word	0x00000000
        /*0c78*/ 	.short	0x0101
        /*0c7a*/ 	.byte	0x06
	.zero		1


	//   ....[48]....
        /*0c7c*/ 	.word	0x0000fad0
        /*0c80*/ 	.word	0x000000ff
        /*0c84*/ 	.word	0x00000000
        /*0c88*/ 	.short	0x0101
        /*0c8a*/ 	.byte	0x09
	.zero		1


	//   ....[49]....
        /*0c8c*/ 	.word	0x000144b0
        /*0c90*/ 	.word	0x00000000
        /*0c94*/ 	.word	0x00022840
        /*0c98*/ 	.short	0x010a
        /*0c9a*/ 	.byte	0x3f
	.zero		1


	//   ....[50]....
        /*0c9c*/ 	.word	0x000151b0
        /*0ca0*/ 	.word	0x00000013
        /*0ca4*/ 	.word	0x00022800
        /*0ca8*/ 	.short	0x0107
        /*0caa*/ 	.byte	0x3f
	.zero		1


	//   ....[51]....
        /*0cac*/ 	.word	0x000152a0
        /*0cb0*/ 	.word	0x00000013
        /*0cb4*/ 	.word	0x00022800
        /*0cb8*/ 	.short	0x0101
        /*0cba*/ 	.byte	0x3f
	.zero		1


	//   ....[52]....
        /*0cbc*/ 	.word	0x000152c0
        /*0cc0*/ 	.word	0x00000013
        /*0cc4*/ 	.word	0x00022820
        /*0cc8*/ 	.short	0x010a
        /*0cca*/ 	.byte	0x3f
	.zero		1


	//   ....[53]....
        /*0ccc*/ 	.word	0x000153a0
        /*0cd0*/ 	.word	0x00000002
        /*0cd4*/ 	.word	0x00022860
        /*0cd8*/ 	.short	0x010a
        /*0cda*/ 	.byte	0x3f
	.zero		1


	//   ....[54]....
        /*0cdc*/ 	.word	0x00015cd0
        /*0ce0*/ 	.word	0x00000003
        /*0ce4*/ 	.word	0x00022840
        /*0ce8*/ 	.short	0x010a
        /*0cea*/ 	.byte	0x3f
	.zero		1


	//   ....[55]....
        /*0cec*/ 	.word	0x00015f30
        /*0cf0*/ 	.word	0x00000003
        /*0cf4*/ 	.word	0x00022860
        /*0cf8*/ 	.short	0x010a
        /*0cfa*/ 	.byte	0x3f
	.zero		1


	//   ....[56]....
        /*0cfc*/ 	.word	0x00016720
        /*0d00*/ 	.word	0x00000004
        /*0d04*/ 	.word	0x00022840
        /*0d08*/ 	.short	0x010a
        /*0d0a*/ 	.byte	0x3f
	.zero		1


	//   ....[57]....
        /*0d0c*/ 	.word	0x00016970
        /*0d10*/ 	.word	0x00000004
        /*0d14*/ 	.word	0x00022860
        /*0d18*/ 	.short	0x010a
        /*0d1a*/ 	.byte	0x3f
	.zero		1


	//   ....[58]....
        /*0d1c*/ 	.word	0x000170f0
        /*0d20*/ 	.word	0x00000002
        /*0d24*/ 	.word	0x00022840
        /*0d28*/ 	.short	0x010a
        /*0d2a*/ 	.byte	0x3f
	.zero		1


	//   ....[59]....
        /*0d2c*/ 	.word	0x00017350
        /*0d30*/ 	.word	0x00000002
        /*0d34*/ 	.word	0x00022860
        /*0d38*/ 	.short	0x010a
        /*0d3a*/ 	.byte	0x3f
	.zero		1


	//   ....[60]....
        /*0d3c*/ 	.word	0x00018d10
        /*0d40*/ 	.word	0x00000000
        /*0d44*/ 	.word	0x00022820
        /*0d48*/ 	.short	0x010a
        /*0d4a*/ 	.byte	0x3f
	.zero		1


	//   ....[61]....
        /*0d4c*/ 	.word	0x00018ed0
        /*0d50*/ 	.word	0x00000006
        /*0d54*/ 	.word	0x00000000
        /*0d58*/ 	.short	0x010a
        /*0d5a*/ 	.byte	0x3f
	.zero		1


	//   ....[62]....
        /*0d5c*/ 	.word	0x00018f40
        /*0d60*/ 	.word	0x00000007
        /*0d64*/ 	.word	0x00000000
        /*0d68*/ 	.short	0x010a
        /*0d6a*/ 	.byte	0x3f
	.zero		1


	//   ....[63]....
        /*0d6c*/ 	.word	0x00018fb0
        /*0d70*/ 	.word	0x00000004
        /*0d74*/ 	.word	0x00000000
        /*0d78*/ 	.short	0x010a
        /*0d7a*/ 	.byte	0x3f
	.zero		1


	//   ....[64]....
        /*0d7c*/ 	.word	0x00018fe0
        /*0d80*/ 	.word	0x00000003
        /*0d84*/ 	.word	0x00000000
        /*0d88*/ 	.short	0x010a
        /*0d8a*/ 	.byte	0x3f
	.zero		1


	//   ....[65]....
        /*0d8c*/ 	.word	0x00019040
        /*0d90*/ 	.word	0x00000005
        /*0d94*/ 	.word	0x00022800
        /*0d98*/ 	.short	0x010a
        /*0d9a*/ 	.byte	0x3f
	.zero		1


	//   ....[66]....
        /*0d9c*/ 	.word	0x000190a0
        /*0da0*/ 	.word	0x00000003
        /*0da4*/ 	.word	0x00022830
        /*0da8*/ 	.short	0x010a
        /*0daa*/ 	.byte	0x3f
	.zero		1


	//   ....[67]....
        /*0dac*/ 	.word	0x00019100
        /*0db0*/ 	.word	0x00000009
        /*0db4*/ 	.word	0x00022850
        /*0db8*/ 	.short	0x010a
        /*0dba*/ 	.byte	0x3f
	.zero		1


	//   ....[68]....
        /*0dbc*/ 	.word	0x00019160
        /*0dc0*/ 	.word	0x00000004
        /*0dc4*/ 	.word	0x00022830
        /*0dc8*/ 	.short	0x010a
        /*0dca*/ 	.byte	0x3f
	.zero		1


	//   ....[69]....
        /*0dcc*/ 	.word	0x000191b0
        /*0dd0*/ 	.word	0x0000000a
        /*0dd4*/ 	.word	0x00022850
        /*0dd8*/ 	.short	0x010a
        /*0dda*/ 	.byte	0x3f
	.zero		1


	//   ....[70]....
        /*0ddc*/ 	.word	0x00019210
        /*0de0*/ 	.word	0x00000000
        /*0de4*/ 	.word	0x00022830
        /*0de8*/ 	.short	0x010a
        /*0dea*/ 	.byte	0x3f
	.zero		1


	//   ....[71]....
        /*0dec*/ 	.word	0x00019260
        /*0df0*/ 	.word	0x0000000a
        /*0df4*/ 	.word	0x00022850
        /*0df8*/ 	.short	0x010a
        /*0dfa*/ 	.byte	0x3f
	.zero		1


	//   ....[72]....
        /*0dfc*/ 	.word	0x000192c0
        /*0e00*/ 	.word	0x00000007
        /*0e04*/ 	.word	0x00022830
        /*0e08*/ 	.short	0x010a
        /*0e0a*/ 	.byte	0x3f
	.zero		1


	//   ....[73]....
        /*0e0c*/ 	.word	0x00019310
        /*0e10*/ 	.word	0x00000009
        /*0e14*/ 	.word	0x00022850
        /*0e18*/ 	.short	0x010a
        /*0e1a*/ 	.byte	0x3f
	.zero		1


	//   ....[74]....
        /*0e1c*/ 	.word	0x000194b0
        /*0e20*/ 	.word	0x00000000
        /*0e24*/ 	.word	0x00022840
        /*0e28*/ 	.short	0x010a
        /*0e2a*/ 	.byte	0x3f
	.zero		1


	//   ....[75]....
        /*0e2c*/ 	.word	0x00019f50
        /*0e30*/ 	.word	0x00000013
        /*0e34*/ 	.word	0x00022820
        /*0e38*/ 	.short	0x010a
        /*0e3a*/ 	.byte	0x3f
	.zero		1


	//   ....[76]....
        /*0e3c*/ 	.word	0x00019fa0
        /*0e40*/ 	.word	0x00000002
        /*0e44*/ 	.word	0x00022860
        /*0e48*/ 	.short	0x010a
        /*0e4a*/ 	.byte	0x3f
	.zero		1


	//   ....[77]....
        /*0e4c*/ 	.word	0x00019ff0
        /*0e50*/ 	.word	0x00000003
        /*0e54*/ 	.word	0x00022840
        /*0e58*/ 	.short	0x010a
        /*0e5a*/ 	.byte	0x3f
	.zero		1


	//   ....[78]....
        /*0e5c*/ 	.word	0x0001a040
        /*0e60*/ 	.word	0x00000003
        /*0e64*/ 	.word	0x00022860
        /*0e68*/ 	.short	0x010a
        /*0e6a*/ 	.byte	0x3f
	.zero		1


	//   ....[79]....
        /*0e6c*/ 	.word	0x0001a090
        /*0e70*/ 	.word	0x00000004
        /*0e74*/ 	.word	0x00022840
        /*0e78*/ 	.short	0x010a
        /*0e7a*/ 	.byte	0x3f
	.zero		1


	//   ....[80]....
        /*0e7c*/ 	.word	0x0001a0e0
        /*0e80*/ 	.word	0x00000004
        /*0e84*/ 	.word	0x00022860
        /*0e88*/ 	.short	0x010a
        /*0e8a*/ 	.byte	0x3f
	.zero		1


	//   ....[81]....
        /*0e8c*/ 	.word	0x0001a130
        /*0e90*/ 	.word	0x00000002
        /*0e94*/ 	.word	0x00022840
        /*0e98*/ 	.short	0x010a
        /*0e9a*/ 	.byte	0x3f
	.zero		1


	//   ....[82]....
        /*0e9c*/ 	.word	0x0001a180
        /*0ea0*/ 	.word	0x00000002
        /*0ea4*/ 	.word	0x00022860
        /*0ea8*/ 	.short	0x010a
        /*0eaa*/ 	.byte	0x3f
	.zero		1


	//   ....[83]....
        /*0eac*/ 	.word	0x0001ac30
        /*0eb0*/ 	.word	0x00000000
        /*0eb4*/ 	.word	0x00022820
        /*0eb8*/ 	.short	0x010a
        /*0eba*/ 	.byte	0x3f
	.zero		1


	//   ....[84]....
        /*0ebc*/ 	.word	0x0001add0
        /*0ec0*/ 	.word	0x00000006
        /*0ec4*/ 	.word	0x00000000
        /*0ec8*/ 	.short	0x010a
        /*0eca*/ 	.byte	0x3f
	.zero		1


	//   ....[85]....
        /*0ecc*/ 	.word	0x0001ae20
        /*0ed0*/ 	.word	0x00000007
        /*0ed4*/ 	.word	0x00000000
        /*0ed8*/ 	.short	0x010a
        /*0eda*/ 	.byte	0x3f
	.zero		1


	//   ....[86]....
        /*0edc*/ 	.word	0x0001ae70
        /*0ee0*/ 	.word	0x00000004
        /*0ee4*/ 	.word	0x00000000
        /*0ee8*/ 	.short	0x010a
        /*0eea*/ 	.byte	0x3f
	.zero		1


	//----- nvinfo : EIATTR_NUM_MBARRIERS
	.align		4
.L_385:
        /*0eec*/ 	.byte	0x03, 0x38
        /*0eee*/ 	.short	0x0016


	//----- nvinfo : EIATTR_EXIT_INSTR_OFFSETS
	.align		4
        /*0ef0*/ 	.byte	0x04, 0x1c
        /*0ef2*/ 	.short	(.L_387 - .L_386)


	//   ....[0]....
.L_386:
        /*0ef4*/ 	.word	0x00000a70


	//   ....[1]....
        /*0ef8*/ 	.word	0x00011e50


	//   ....[2]....
        /*0efc*/ 	.word	0x00019030


	//----- nvinfo : EIATTR_MAX_THREADS
	.align		4
.L_387:
        /*0f00*/ 	.byte	0x04, 0x05
        /*0f02*/ 	.short	(.L_389 - .L_388)
.L_388:
        /*0f04*/ 	.word	0x00000180
        /*0f08*/ 	.word	0x00000001
        /*0f0c*/ 	.word	0x00000001


	//----- nvinfo : EIATTR_CRS_STACK_SIZE
	.align		4
.L_389:
        /*0f10*/ 	.byte	0x04, 0x1e
        /*0f12*/ 	.short	(.L_391 - .L_390)
.L_390:
        /*0f14*/ 	.word	0x00000000


	//----- nvinfo : EIATTR_CBANK_PARAM_SIZE
	.align		4
.L_391:
        /*0f18*/ 	.byte	0x03, 0x19
        /*0f1a*/ 	.short	0x0af0


	//----- nvinfo : EIATTR_PARAM_CBANK
	.align		4
        /*0f1c*/ 	.byte	0x04, 0x0a
        /*0f1e*/ 	.short	(.L_393 - .L_392)
	.align		4
.L_392:
        /*0f20*/ 	.word	index@(.nv.constant0._ZN7cutlass13device_kernelIN5flash11enable_sm90INS1_16FlashAttnFwdSm90INS1_25CollectiveMainloopFwdSm90ILi2EN4cute5tupleIJNS5_1CILi1EEES8_S8_EEENS6_IJNS7_ILi128EEENS7_ILi96EEENS7_ILi64EEEEEELi256ENS_6half_tEfNS_4arch4Sm90ELb0ELb1ELb0ELb1ELb0ELb0ELb0ELb1ELb0ELb1ELb1ELb0EEENS1_21CollectiveEpilogueFwdINS6_IJSA_NS7_ILi256EEESB_EEES9_SE_SG_Li256ELb1ELb1ELb1ELb0EEENS1_36VarlenDynamicPersistentTileSchedulerILi128ELi96ELi256ELi128ELb1ELb1ELb1ELb1ELb0ELb1EEEEEEEEEvNT_6ParamsE)
        /*0f24*/ 	.short	0x0210
        /*0f26*/ 	.short	0x0af0


	//----- nvinfo : EIATTR_SW_WAR
	.align		4
.L_393:
        /*0f28*/ 	.byte	0x04, 0x36
        /*0f2a*/ 	.short	(.L_395 - .L_394)
.L_394:
        /*0f2c*/ 	.word	0x00000008
.L_395:


//--------------------- .nv.info._ZN7cutlass13device_kernelIN5flash11enable_sm90INS1_16FlashAttnFwdSm90INS1_25CollectiveMainloopFwdSm90ILi2EN4cute5tupleIJNS5_1CILi1EEES8_S8_EEENS6_IJNS7_ILi128EEENS7_ILi96EEENS7_ILi64EEEEEELi256ENS_6half_tEfNS_4arch4Sm90ELb0ELb1ELb0ELb1ELb0ELb1ELb0ELb1ELb0ELb1ELb1ELb0EEENS1_21CollectiveEpilogueFwdINS6_IJSA_NS7_ILi256EEESB_EEES9_SE_SG_Li256ELb1ELb1ELb1ELb0EEENS1_36VarlenDynamicPersistentTileSchedulerILi128ELi96ELi256ELi128ELb1ELb1ELb1ELb1ELb0ELb1EEEEEEEEEvNT_6ParamsE --------------------------
	.section	.nv.info._ZN7cutlass13device_kernelIN5flash11enable_sm90INS1_16FlashAttnFwdSm90INS1_25CollectiveMainloopFwdSm90ILi2EN4cute5tupleIJNS5_1CILi1EEES8_S8_EEENS6_IJNS7_ILi128EEENS7_ILi96EEENS7_ILi64EEEEEELi256ENS_6half_tEfNS_4arch4Sm90ELb0ELb1ELb0ELb1ELb0ELb1ELb0ELb1ELb0ELb1ELb1ELb0EEENS1_21CollectiveEpilogueFwdINS6_IJSA_NS7_ILi256EEESB_EEES9_SE_SG_Li256ELb1ELb1ELb1ELb0EEENS1_36VarlenDynamicPersistentTileSchedulerILi128ELi96ELi256ELi128ELb1ELb1ELb1ELb1ELb0ELb1EEEEEEEEEvNT_6ParamsE,"",@"SHT_CUDA_INFO"
	.sectionflags	@""
	.align	4


	//----- nvinfo : EIATTR_CUDA_API_VERSION
	.align		4
        /*0000*/ 	.byte	0x04, 0x37
        /*0002*/ 	.short	(.L_397 - .L_396)
.L_396:
        /*0004*/ 	.word	0x00000082


	//----- nvinfo : EIATTR_KPARAM_INFO
	.align		4
.L_397:
        /*0008*/ 	.byte	0x04, 0x17
        /*000a*/ 	.short	(.L_399 - .L_398)
.L_398:
        /*000c*/ 	.word	0x00000000
        /*0010*/ 	.short	0x0000
        /*0012*/ 	.short	0x0070
        /*0014*/ 	.byte	0x00, 0xf0, 0x01, 0x2a


	//----- nvinfo : EIATTR_SPARSE_MMA_MASK
	.align		4
.L_399:
        /*0018*/ 	.byte	0x03, 0x50
        /*001a*/ 	.short	0x0000


	//----- nvinfo : EIATTR_MAXREG_COUNT
	.align		4
        /*001c*/ 	.byte	0x03, 0x1b
        /*001e*/ 	.short	0x00a8


	//----- nvinfo : EIATTR_NUM_BARRIERS
	.align		4
        /*0020*/ 	.byte	0x02, 0x4c
        /*0022*/ 	.byte	0x10
	.zero		1


	//----- nvinfo : EIATTR_EXTERNS
	.align		4
        /*0024*/ 	.byte	0x04, 0x0f
        /*0026*/ 	.short	(.L_401 - .L_400)


	//   ....[0]....
	.align		4
.L_400:
        /*0028*/ 	.word	index@(__assertfail)


	//----- nvinfo : EIATTR_ANNOTATIONS
	.align		4
.L_401:
        /*002c*/ 	.byte	0x04, 0x55
        /*002e*/ 	.short	(.L_403 - .L_402)


	//   ....[0]....
.L_402:
        /* <DEDUP_REMOVED lines=84> */


	//----- nvinfo : EIATTR_MERCURY_ISA_VERSION
	.align		4
.L_403:
        /*0560*/ 	.byte	0x03, 0x5f
        /*0562*/ 	.short	0x0101


	//----- nvinfo : EIATTR_UNUSED_LOAD_BYTE_OFFSET
	.align		4
        /*0564*/ 	.byte	0x04, 0x44
        /*0566*/ 	.short	(.L_405 - .L_404)


	//   ....[0]....
.L_404:
        /*0568*/ 	.word	0x00000ae0
        /*056c*/ 	.word	0x0000fff0


	//   ....[1]....
        /*0570*/ 	.word	0x000156a0
        /*0574*/ 	.word	0x0000fff0


	//----- nvinfo : EIATTR_INT_WARP_WIDE_INSTR_OFFSETS
	.align		4
.L_405:
        /*0578*/ 	.byte	0x04, 0x31
        /*057a*/ 	.short	(.L_407 - .L_406)


	//   ....[0]....
.L_406:
        /*057c*/ 	.word	0x00000190


	//   ....[1]....
        /*0580*/ 	.word	0x000001d0


	//   ....[2]....
        /*0584*/ 	.word	0x00000240


	//   ....[3]....
        /*0588*/ 	.word	0x0001e120


	//   ....[4]....
        /*058c*/ 	.word	0x0001e1b0


	//   ....[5]....
        /*0590*/ 	.word	0x00021e30


	//   ....[6]....
        /*0594*/ 	.word	0x00021ec0


	//----- nvinfo : EIATTR_COOP_GROUP_MASK_REGIDS
	.align		4
.L_407:
        /*0598*/ 	.byte	0x04, 0x29
        /*059a*/ 	.short	(.L_409 - .L_408)


	//   ....[0]....
.L_408:
        /*059c*/ 	.word	0xffffffff


	//   ....[1]....
        /*05a0*/ 	.word	0xffffffff


	//   ....[2]....
        /*05a4*/ 	.word	0xffffffff


	//   ....[3]....
        /*05a8*/ 	.word	0xffffffff


	//   ....[4]....
        /*05ac*/ 	.word	0xffffffff


	//   ....[5]....
        /*05b0*/ 	.word	0xffffffff


	//   ....[6]....
        /*05b4*/ 	.word	0xffffffff


	//   ....[7]....
        /*05b8*/ 	.word	0xffffffff


	//   ....[8]....
        /*05bc*/ 	.word	0xffffffff


	//   ....[9]....
        /*05c0*/ 	.word	0xffffffff


	//   ....[10]....
        /*05c4*/ 	.word	0xffffffff


	//   ....[11]....
        /*05c8*/ 	.word	0xffffffff


	//   ....[12]....
        /*05cc*/ 	.word	0xffffffff


	//   ....[13]....
        /*05d0*/ 	.word	0xffffffff


	//   ....[14]....
        /*05d4*/ 	.word	0xffffffff


	//   ....[15]....
        /*05d8*/ 	.word	0xffffffff


	//   ....[16]....
        /*05dc*/ 	.word	0xffffffff


	//   ....[17]....
        /*05e0*/ 	.word	0xffffffff


	//   ....[18]....
        /*05e4*/ 	.word	0xffffffff


	//   ....[19]....
        /*05e8*/ 	.word	0xffffffff


	//   ....[20]....
        /*05ec*/ 	.word	0xffffffff


	//   ....[21]....
        /*05f0*/ 	.word	0xffffffff


	//   ....[22]....
        /*05f4*/ 	.word	0xffffffff


	//   ....[23]....
        /*05f8*/ 	.word	0xffffffff


	//   ....[24]....
        /*05fc*/ 	.word	0xffffffff


	//   ....[25]....
        /*0600*/ 	.word	0xffffffff


	//   ....[26]....
        /*0604*/ 	.word	0xffffffff


	//   ....[27]....
        /*0608*/ 	.word	0xffffffff


	//   ....[28]....
        /*060c*/ 	.word	0xffffffff


	//   ....[29]....
        /*0610*/ 	.word	0xffffffff


	//   ....[30]....
        /*0614*/ 	.word	0xffffffff


	//   ....[31]....
        /*0618*/ 	.word	0xffffffff


	//   ....[32]....
        /*061c*/ 	.word	0xffffffff


	//   ....[33]....
        /*0620*/ 	.word	0xffffffff


	//   ....[34]....
        /*0624*/ 	.word	0xffffffff


	//   ....[35]....
        /*0628*/ 	.word	0xffffffff


	//   ....[36]....
        /*062c*/ 	.word	0xffffffff


	//   ....[37]....
        /*0630*/ 	.word	0xffffffff


	//   ....[38]....
        /*0634*/ 	.word	0xffffffff


	//   ....[39]....
        /*0638*/ 	.word	0xffffffff


	//   ....[40]....
        /*063c*/ 	.word	0xffffffff


	//   ....[41]....
        /*0640*/ 	.word	0xffffffff


	//   ....[42]....
        /*0644*/ 	.word	0xffffffff


	//   ....[43]....
        /*0648*/ 	.word	0xffffffff


	//   ....[44]....
        /*064c*/ 	.word	0xffffffff


	//   ....[45]....
        /*0650*/ 	.word	0xffffffff


	//   ....[46]....
        /*0654*/ 	.word	0xffffffff


	//   ....[47]....
        /*0658*/ 	.word	0xffffffff


	//   ....[48]....
        /*065c*/ 	.word	0xffffffff


	//   ....[49]....
        /*0660*/ 	.word	0xffffffff


	//   ....[50]....
        /*0664*/ 	.word	0xffffffff


	//   ....[51]....
        /*0668*/ 	.word	0xffffffff


	//   ....[52]....
        /*066c*/ 	.word	0xffffffff


	//   ....[53]....
        /*0670*/ 	.word	0xffffffff


	//   ....[54]....
        /*0674*/ 	.word	0xffffffff


	//   ....[55]....
        /*0678*/ 	.word	0xffffffff


	//   ....[56]....
        /*067c*/ 	.word	0xffffffff


	//   ....[57]....
        /*0680*/ 	.word	0xffffffff


	//   ....[58]....
        /*0684*/ 	.word	0xffffffff


	//   ....[59]....
        /*0688*/ 	.word	0xffffffff


	//   ....[60]....
        /*068c*/ 	.word	0xffffffff


	//   ....[61]....
        /*0690*/ 	.word	0xffffffff


	//   ....[62]....
        /*0694*/ 	.word	0xffffffff


	//   ....[63]....
        /*0698*/ 	.word	0xffffffff


	//   ....[64]....
        /*069c*/ 	.word	0xffffffff


	//   ....[65]....
        /*06a0*/ 	.word	0xffffffff


	//   ....[66]....
        /*06a4*/ 	.word	0xffffffff


	//   ....[67]....
        /*06a8*/ 	.word	0xffffffff


	//   ....[68]....
        /*06ac*/ 	.word	0xffffffff


	//   ....[69]....
        /*06b0*/ 	.word	0xffffffff


	//   ....[70]....
        /*06b4*/ 	.word	0xffffffff


	//   ....[71]....
        /*06b8*/ 	.word	0xffffffff


	//   ....[72]....
        /*06bc*/ 	.word	0xffffffff


	//   ....[73]....
        /*06c0*/ 	.word	0xffffffff


	//   ....[74]....
        /*06c4*/ 	.word	0xffffffff


	//   ....[75]....
        /*06c8*/ 	.word	0xffffffff


	//   ....[76]....
        /*06cc*/ 	.word	0xffffffff


	//   ....[77]....
        /*06d0*/ 	.word	0xffffffff


	//   ....[78]....
        /*06d4*/ 	.word	0xffffffff


	//   ....[79]....
        /*06d8*/ 	.word	0xffffffff


	//   ....[80]....
        /*06dc*/ 	.word	0xffffffff


	//   ....[81]....
        /*06e0*/ 	.word	0xffffffff


	//   ....[82]....
        /*06e4*/ 	.word	0xffffffff


	//   ....[83]....
        /*06e8*/ 	.word	0xffffffff


	//   ....[84]....
        /*06ec*/ 	.word	0xffffffff


	//   ....[85]....
        /*06f0*/ 	.word	0xffffffff


	//   ....[86]....
        /*06f4*/ 	.word	0xffffffff


	//   ....[87]....
        /*06f8*/ 	.word	0xffffffff


	//   ....[88]....
        /*06fc*/ 	.word	0xffffffff


	//   ....[89]....
        /*0700*/ 	.word	0xffffffff


	//   ....[90]....
        /*0704*/ 	.word	0xffffffff


	//   ....[91]....
        /*0708*/ 	.word	0xffffffff


	//   ....[92]....
        /*070c*/ 	.word	0xffffffff


	//   ....[93]....
        /*0710*/ 	.word	0xffffffff


	//   ....[94]....
        /*0714*/ 	.word	0xffffffff


	//   ....[95]....
        /*0718*/ 	.word	0xffffffff


	//   ....[96]....
        /*071c*/ 	.word	0xffffffff


	//   ....[97]....
        /*0720*/ 	.word	0xffffffff


	//   ....[98]....
        /*0724*/ 	.word	0xffffffff


	//   ....[99]....
        /*0728*/ 	.word	0xffffffff


	//   ....[100]....
        /*072c*/ 	.word	0xffffffff


	//   ....[101]....
        /*0730*/ 	.word	0xffffffff


	//   ....[102]....
        /*0734*/ 	.word	0xffffffff


	//   ....[103]....
        /*0738*/ 	.word	0xffffffff


	//   ....[104]....
        /*073c*/ 	.word	0xffffffff


	//   ....[105]....
        /*0740*/ 	.word	0xffffffff


	//   ....[106]....
        /*0744*/ 	.word	0xffffffff


	//   ....[107]....
        /*0748*/ 	.word	0xffffffff


	//   ....[108]....
        /*074c*/ 	.word	0xffffffff


	//   ....[109]....
        /*0750*/ 	.word	0xffffffff


	//   ....[110]....
        /*0754*/ 	.word	0xffffffff


	//   ....[111]....
        /*0758*/ 	.word	0xffffffff


	//   ....[112]....
        /*075c*/ 	.word	0xffffffff


	//   ....[113]....
        /*0760*/ 	.word	0xffffffff


	//   ....[114]....
        /*0764*/ 	.word	0xffffffff


	//   ....[115]....
        /*0768*/ 	.word	0xffffffff


	//   ....[116]....
        /*076c*/ 	.word	0xffffffff


	//   ....[117]....
        /*0770*/ 	.word	0xffffffff


	//   ....[118]....
        /*0774*/ 	.word	0xffffffff


	//   ....[119]....
        /*0778*/ 	.word	0xffffffff


	//   ....[120]....
        /*077c*/ 	.word	0xffffffff


	//   ....[121]....
        /*0780*/ 	.word	0xffffffff


	//   ....[122]....
        /*0784*/ 	.word	0xffffffff


	//   ....[123]....
        /*0788*/ 	.word	0xffffffff


	//   ....[124]....
        /*078c*/ 	.word	0xffffffff


	//   ....[125]....
        /*0790*/ 	.word	0xffffffff


	//   ....[126]....
        /*0794*/ 	.word	0xffffffff


	//   ....[127]....
        /*0798*/ 	.word	0xffffffff


	//   ....[128]....
        /*079c*/ 	.word	0x0500000f


	//   ....[129]....
        /*07a0*/ 	.word	0x0500000f


	//   ....[130]....
        /*07a4*/ 	.word	0x0500000f


	//   ....[131]....
        /*07a8*/ 	.word	0x0500000f


	//   ....[132]....
        /*07ac*/ 	.word	0x0500000f


	//   ....[133]....
        /*07b0*/ 	.word	0x0500000f


	//   ....[134]....
        /*07b4*/ 	.word	0x0500000f


	//   ....[135]....
        /*07b8*/ 	.word	0x0500000f


	//   ....[136]....
        /*07bc*/ 	.word	0x0500000f


	//   ....[137]....
        /*07c0*/ 	.word	0x0500000f


	//   ....[138]....
        /*07c4*/ 	.word	0x0500000f


	//   ....[139]....
        /*07c8*/ 	.word	0x0500000f


	//   ....[140]....
        /*07cc*/ 	.word	0x0500000f


	//   ....[141]....
        /*07d0*/ 	.word	0x0500000f


	//   ....[142]....
        /*07d4*/ 	.word	0x0500000f


	//   ....[143]....
        /*07d8*/ 	.word	0x0500000f


	//   ....[144]....
        /*07dc*/ 	.word	0x0500000f


	//   ....[145]....
        /*07e0*/ 	.word	0x0500000f


	//   ....[146]....
        /*07e4*/ 	.word	0x0500000f


	//   ....[147]....
        /*07e8*/ 	.word	0x0500000f


	//   ....[148]....
        /*07ec*/ 	.word	0x0500000f


	//   ....[149]....
        /*07f0*/ 	.word	0x0500000f


	//   ....[150]....
        /*07f4*/ 	.word	0x0500000f


	//   ....[151]....
        /*07f8*/ 	.word	0x0500000f


	//   ....[152]....
        /*07fc*/ 	.word	0x0500000f


	//   ....[153]....
        /*0800*/ 	.word	0x0500000f


	//   ....[154]....
        /*0804*/ 	.word	0x0500000f


	//   ....[155]....
        /*0808*/ 	.word	0x0500000f


	//   ....[156]....
        /*080c*/ 	.word	0x0500000f


	//   ....[157]....
        /*0810*/ 	.word	0x0500000f


	//   ....[158]....
        /*0814*/ 	.word	0x0500000f


	//   ....[159]....
        /*0818*/ 	.word	0x0500000f


	//   ....[160]....
        /*081c*/ 	.word	0x0500000f


	//   ....[161]....
        /*0820*/ 	.word	0x0500000f


	//   ....[162]....
        /*0824*/ 	.word	0x0500000f


	//   ....[163]....
        /*0828*/ 	.word	0x0500000f


	//   ....[164]....
        /*082c*/ 	.word	0x0500000f


	//   ....[165]....
        /*0830*/ 	.word	0x0500000f


	//   ....[166]....
        /*0834*/ 	.word	0x0500000f


	//   ....[167]....
        /*0838*/ 	.word	0x0500000f


	//   ....[168]....
        /*083c*/ 	.word	0x0500000f


	//   ....[169]....
        /*0840*/ 	.word	0x0500000f


	//   ....[170]....
        /*0844*/ 	.word	0x0500000f


	//   ....[171]....
        /*0848*/ 	.word	0x0500000f


	//   ....[172]....
        /*084c*/ 	.word	0x0500000f


	//   ....[173]....
        /*0850*/ 	.word	0x0500000f


	//   ....[174]....
        /*0854*/ 	.word	0x0500000f


	//   ....[175]....
        /*0858*/ 	.word	0x0500000f


	//   ....[176]....
        /*085c*/ 	.word	0x0500000f


	//   ....[177]....
        /*0860*/ 	.word	0x0500000f


	//   ....[178]....
        /*0864*/ 	.word	0x0500000f


	//   ....[179]....
        /*0868*/ 	.word	0x0500000f


	//   ....[180]....
        /*086c*/ 	.word	0x0500000f


	//   ....[181]....
        /*0870*/ 	.word	0x0500000f


	//   ....[182]....
        /*0874*/ 	.word	0x0500000f


	//   ....[183]....
        /*0878*/ 	.word	0x0500000f


	//   ....[184]....
        /*087c*/ 	.word	0x0500000f


	//   ....[185]....
        /*0880*/ 	.word	0x0500000f


	//   ....[186]....
        /*0884*/ 	.word	0x0500000f


	//   ....[187]....
        /*0888*/ 	.word	0x0500000f


	//   ....[188]....
        /*088c*/ 	.word	0x0500000f


	//   ....[189]....
        /*0890*/ 	.word	0x0500000f


	//   ....[190]....
        /*0894*/ 	.word	0x0500000f


	//   ....[191]....
        /*0898*/ 	.word	0x0500000f


	//   ....[192]....
        /*089c*/ 	.word	0x0500000f


	//   ....[193]....
        /*08a0*/ 	.word	0x0500000f


	//   ....[194]....
        /*08a4*/ 	.word	0x0500000f


	//   ....[195]....
        /*08a8*/ 	.word	0x0500000f


	//   ....[196]....
        /*08ac*/ 	.word	0x0500000f


	//   ....[197]....
        /*08b0*/ 	.word	0x0500000f


	//   ....[198]....
        /*08b4*/ 	.word	0x0500000f


	//   ....[199]....
        /*08b8*/ 	.word	0x0500000f


	//   ....[200]....
        /*08bc*/ 	.word	0x0500000f


	//   ....[201]....
        /*08c0*/ 	.word	0x0500000f


	//----- nvinfo : EIATTR_COOP_GROUP_INSTR_OFFSETS
	.align		4
.L_409:
        /*08c4*/ 	.byte	0x04, 0x28
        /*08c6*/ 	.short	(.L_411 - .L_410)


	//   ....[0]....
.L_410:
        /*08c8*/ 	.word	0x00000070


	//   ....[1]....
        /*08cc*/ 	.word	0x000001a0


	//   ....[2]....
        /*08d0*/ 	.word	0x000001f0


	//   ....[3]....
        /*08d4*/ 	.word	0x00000420


	//   ....[4]....
        /*08d8*/ 	.word	0x00000580


	//   ....[5]....
        /*08dc*/ 	.word	0x000006a0


	//   ....[6]....
        /*08e0*/ 	.word	0x00000800


	//   ....[7]....
        /*08e4*/ 	.word	0x00006b90


	//   ....[8]....
        /*08e8*/ 	.word	0x00007310


	//   ....[9]....
        /*08ec*/ 	.word	0x00007320


	//   ....[10]....
        /*08f0*/ 	.word	0x00007330


	//   ....[11]....
        /*08f4*/ 	.word	0x00007340


	//   ....[12]....
        /*08f8*/ 	.word	0x00007650


	//   ....[13]....
        /*08fc*/ 	.word	0x00007660


	//   ....[14]....
        /*0900*/ 	.word	0x00007670


	//   ....[15]....
        /*0904*/ 	.word	0x00007680


	//   ....[16]....
        /*0908*/ 	.word	0x00008850


	//   ....[17]....
        /*090c*/ 	.word	0x00008870


	//   ....[18]....
        /*0910*/ 	.word	0x00008880


	//   ....[19]....
        /*0914*/ 	.word	0x00008890


	//   ....[20]....
        /*0918*/ 	.word	0x00008980


	//   ....[21]....
        /*091c*/ 	.word	0x000089a0


	//   ....[22]....
        /*0920*/ 	.word	0x00008a30


	//   ....[23]....
        /*0924*/ 	.word	0x00008a60


	//   ....[24]....
        /*0928*/ 	.word	0x00009ff0


	//   ....[25]....
        /*092c*/ 	.word	0x0000a990


	//   ....[26]....
        /*0930*/ 	.word	0x0000afd0


	//   ....[27]....
        /*0934*/ 	.word	0x0000b0e0


	//   ....[28]....
        /*0938*/ 	.word	0x0000b670


	//   ....[29]....
        /*093c*/ 	.word	0x0000b6f0


	//   ....[30]....
        /*0940*/ 	.word	0x0000cac0


	//   ....[31]....
        /*0944*/ 	.word	0x0000d570


	//   ....[32]....
        /*0948*/ 	.word	0x0000db00


	//   ....[33]....
        /*094c*/ 	.word	0x0000dc70


	//   ....[34]....
        /*0950*/ 	.word	0x0000e7a0


	//   ....[35]....
        /*0954*/ 	.word	0x0000e8b0


	//   ....[36]....
        /*0958*/ 	.word	0x00010090


	//   ....[37]....
        /*095c*/ 	.word	0x000100b0


	//   ....[38]....
        /*0960*/ 	.word	0x00010860


	//   ....[39]....
        /*0964*/ 	.word	0x00010910


	//   ....[40]....
        /*0968*/ 	.word	0x00011ec0


	//   ....[41]....
        /*096c*/ 	.word	0x00012930


	//   ....[42]....
        /*0970*/ 	.word	0x00012f70


	//   ....[43]....
        /*0974*/ 	.word	0x00013080


	//   ....[44]....
        /*0978*/ 	.word	0x000139a0


	//   ....[45]....
        /*097c*/ 	.word	0x00013b70


	//   ....[46]....
        /*0980*/ 	.word	0x00014c20


	//   ....[47]....
        /*0984*/ 	.word	0x00014c50


	//   ....[48]....
        /*0988*/ 	.word	0x00014cb0


	//   ....[49]....
        /*098c*/ 	.word	0x00014cc0


	//   ....[50]....
        /*0990*/ 	.word	0x000166e0


	//   ....[51]....
        /*0994*/ 	.word	0x00016700


	//   ....[52]....
        /*0998*/ 	.word	0x00016710


	//   ....[53]....
        /*099c*/ 	.word	0x00016720


	//   ....[54]....
        /*09a0*/ 	.word	0x00017130


	//   ....[55]....
        /*09a4*/ 	.word	0x00017140


	//   ....[56]....
        /*09a8*/ 	.word	0x00017340


	//   ....[57]....
        /*09ac*/ 	.word	0x00017350


	//   ....[58]....
        /*09b0*/ 	.word	0x00017510


	//   ....[59]....
        /*09b4*/ 	.word	0x00017520


	//   ....[60]....
        /*09b8*/ 	.word	0x000176e0


	//   ....[61]....
        /*09bc*/ 	.word	0x000176f0


	//   ....[62]....
        /*09c0*/ 	.word	0x00017b50


	//   ....[63]....
        /*09c4*/ 	.word	0x00017b60


	//   ....[64]....
        /*09c8*/ 	.word	0x000189a0


	//   ....[65]....
        /*09cc*/ 	.word	0x000189b0


	//   ....[66]....
        /*09d0*/ 	.word	0x0001a010


	//   ....[67]....
        /*09d4*/ 	.word	0x0001a020


	//   ....[68]....
        /*09d8*/ 	.word	0x0001a1f0


	//   ....[69]....
        /*09dc*/ 	.word	0x0001a200


	//   ....[70]....
        /*09e0*/ 	.word	0x0001a3c0


	//   ....[71]....
        /*09e4*/ 	.word	0x0001a3d0


	//   ....[72]....
        /*09e8*/ 	.word	0x0001a590


	//   ....[73]....
        /*09ec*/ 	.word	0x0001a5a0


	//   ....[74]....
        /*09f0*/ 	.word	0x0001a7c0


	//   ....[75]....
        /*09f4*/ 	.word	0x0001a9d0


	//   ....[76]....
        /*09f8*/ 	.word	0x0001aa00


	//   ....[77]....
        /*09fc*/ 	.word	0x0001aa30


	//   ....[78]....
        /*0a00*/ 	.word	0x0001aa60


	//   ....[79]....
        /*0a04*/ 	.word	0x0001aa90


	//   ....[80]....
        /*0a08*/ 	.word	0x0001aac0


	//   ....[81]....
        /*0a0c*/ 	.word	0x0001ac60


	//   ....[82]....
        /*0a10*/ 	.word	0x0001ac90


	//   ....[83]....
        /*0a14*/ 	.word	0x0001acc0


	//   ....[84]....
        /*0a18*/ 	.word	0x0001acf0


	//   ....[85]....
        /*0a1c*/ 	.word	0x0001ad20


	//   ....[86]....
        /*0a20*/ 	.word	0x0001ad50


	//   ....[87]....
        /*0a24*/ 	.word	0x0001adf0


	//   ....[88]....
        /*0a28*/ 	.word	0x0001ae20


	//   ....[89]....
        /*0a2c*/ 	.word	0x0001ae30


	//   ....[90]....
        /*0a30*/ 	.word	0x0001ae60


	//   ....[91]....
        /*0a34*/ 	.word	0x0001c6f0


	//   ....[92]....
        /*0a38*/ 	.word	0x0001e6f0


	//   ....[93]....
        /*0a3c*/ 	.word	0x0001f190


	//   ....[94]....
        /*0a40*/ 	.word	0x0001f1b0


	//   ....[95]....
        /*0a44*/ 	.word	0x0001f260


	//   ....[96]....
        /*0a48*/ 	.word	0x0001f270


	//   ....[97]....
        /*0a4c*/ 	.word	0x0001f2f0


	//   ....[98]....
        /*0a50*/ 	.word	0x0001f300


	//   ....[99]....
        /*0a54*/ 	.word	0x0001f380


	//   ....[100]....
        /*0a58*/ 	.word	0x0001f390


	//   ....[101]....
        /*0a5c*/ 	.word	0x0001f410


	//   ....[102]....
        /*0a60*/ 	.word	0x0001f420


	//   ....[103]....
        /*0a64*/ 	.word	0x0001f4a0


	//   ....[104]....
        /*0a68*/ 	.word	0x0001f4b0


	//   ....[105]....
        /*0a6c*/ 	.word	0x0001f530


	//   ....[106]....
        /*0a70*/ 	.word	0x0001f540


	//   ....[107]....
        /*0a74*/ 	.word	0x0001f590


	//   ....[108]....
        /*0a78*/ 	.word	0x0001f5b0


	//   ....[109]....
        /*0a7c*/ 	.word	0x00022150


	//   ....[110]....
        /*0a80*/ 	.word	0x000221d0


	//   ....[111]....
        /*0a84*/ 	.word	0x00022200


	//   ....[112]....
        /*0a88*/ 	.word	0x00022210


	//   ....[113]....
        /*0a8c*/ 	.word	0x00022240


	//   ....[114]....
        /*0a90*/ 	.word	0x00022270


	//   ....[115]....
        /*0a94*/ 	.word	0x000222a0


	//   ....[116]....
        /*0a98*/ 	.word	0x000222d0


	//   ....[117]....
        /*0a9c*/ 	.word	0x00022490


	//   ....[118]....
        /*0aa0*/ 	.word	0x000224c0


	//   ....[119]....
        /*0aa4*/ 	.word	0x000224f0


	//   ....[120]....
        /*0aa8*/ 	.word	0x00022520


	//   ....[121]....
        /*0aac*/ 	.word	0x00022550


	//   ....[122]....
        /*0ab0*/ 	.word	0x00022580


	//   ....[123]....
        /*0ab4*/ 	.word	0x00022650


	//   ....[124]....
        /*0ab8*/ 	.word	0x00022670


	//   ....[125]....
        /*0abc*/ 	.word	0x00022680


	//   ....[126]....
        /*0ac0*/ 	.word	0x00022700


	//   ....[127]....
        /*0ac4*/ 	.word	0x00023230


	//   ....[128]....
        /*0ac8*/ 	.word	0x00023660


	//   ....[129]....
        /*0acc*/ 	.word	0x00023700


	//   ....[130]....
        /*0ad0*/ 	.word	0x00023790


	//   ....[131]....
        /*0ad4*/ 	.word	0x000237e0


	//   ....[132]....
        /*0ad8*/ 	.word	0x00023830


	//   ....[133]....
        /*0adc*/ 	.word	0x000238c0


	//   ....[134]....
        /*0ae0*/ 	.word	0x00023950


	//   ....[135]....
        /*0ae4*/ 	.word	0x000239a0


	//   ....[136]....
        /*0ae8*/ 	.word	0x000239f0


	//   ....[137]....
        /*0aec*/ 	.word	0x00023af0


	//   ....[138]....
        /*0af0*/ 	.word	0x00023ba0


	//   ....[139]....
        /*0af4*/ 	.word	0x00023c20


	//   ....[140]....
        /*0af8*/ 	.word	0x00023c90


	//   ....[141]....
        /*0afc*/ 	.word	0x00023dc0


	//   ....[142]....
        /*0b00*/ 	.word	0x00023ed0


	//   ....[143]....
        /*0b04*/ 	.word	0x00023fa0


	//   ....[144]....
        /*0b08*/ 	.word	0x00023ff0


	//   ....[145]....
        /*0b0c*/ 	.word	0x00024340


	//   ....[146]....
        /*0b10*/ 	.word	0x00024390


	//   ....[147]....
        /*0b14*/ 	.word	0x00024420


	//   ....[148]....
        /*0b18*/ 	.word	0x000244b0


	//   ....[149]....
        /*0b1c*/ 	.word	0x00024540


	//   ....[150]....
        /*0b20*/ 	.word	0x000245d0


	//   ....[151]....
        /*0b24*/ 	.word	0x00024660


	//   ....[152]....
        /*0b28*/ 	.word	0x000246f0


	//   ....[153]....
        /*0b2c*/ 	.word	0x00024770


	//   ....[154]....
        /*0b30*/ 	.word	0x000247c0


	//   ....[155]....
        /*0b34*/ 	.word	0x00024860


	//   ....[156]....
        /*0b38*/ 	.word	0x000248f0


	//   ....[157]....
        /*0b3c*/ 	.word	0x00024970


	//   ....[158]....
        /*0b40*/ 	.word	0x000249c0


	//   ....[159]....
        /*0b44*/ 	.word	0x00024a50


	//   ....[160]....
        /*0b48*/ 	.word	0x00024ae0


	//   ....[161]....
        /*0b4c*/ 	.word	0x00024b70


	//   ....[162]....
        /*0b50*/ 	.word	0x00024c00


	//   ....[163]....
        /*0b54*/ 	.word	0x00024c90


	//   ....[164]....
        /*0b58*/ 	.word	0x00024d20


	//   ....[165]....
        /*0b5c*/ 	.word	0x00024de0


	//   ....[166]....
        /*0b60*/ 	.word	0x000250c0


	//   ....[167]....
        /*0b64*/ 	.word	0x00025280


	//   ....[168]....
        /*0b68*/ 	.word	0x000252d0


	//   ....[169]....
        /*0b6c*/ 	.word	0x00025330


	//   ....[170]....
        /*0b70*/ 	.word	0x00025420


	//   ....[171]....
        /*0b74*/ 	.word	0x00025480


	//   ....[172]....
        /*0b78*/ 	.word	0x00025570


	//   ....[173]....
        /*0b7c*/ 	.word	0x000255d0


	//   ....[174]....
        /*0b80*/ 	.word	0x000256c0


	//   ....[175]....
        /*0b84*/ 	.word	0x00025720


	//   ....[176]....
        /*0b88*/ 	.word	0x00025810


	//   ....[177]....
        /*0b8c*/ 	.word	0x00025870


	//   ....[178]....
        /*0b90*/ 	.word	0x00025960


	//   ....[179]....
        /*0b94*/ 	.word	0x000259c0


	//   ....[180]....
        /*0b98*/ 	.word	0x00025a90


	//   ....[181]....
        /*0b9c*/ 	.word	0x00025b10


	//   ....[182]....
        /*0ba0*/ 	.word	0x00025be0


	//   ....[183]....
        /*0ba4*/ 	.word	0x00025f10


	//   ....[184]....
        /*0ba8*/ 	.word	0x00025fb0


	//   ....[185]....
        /*0bac*/ 	.word	0x00026150


	//   ....[186]....
        /*0bb0*/ 	.word	0x000261d0


	//   ....[187]....
        /*0bb4*/ 	.word	0x00026250


	//   ....[188]....
        /*0bb8*/ 	.word	0x000262d0


	//   ....[189]....
        /*0bbc*/ 	.word	0x00026350


	//   ....[190]....
        /*0bc0*/ 	.word	0x000263e0


	//   ....[191]....
        /*0bc4*/ 	.word	0x00026480


	//   ....[192]....
        /*0bc8*/ 	.word	0x00026530


	//   ....[193]....
        /*0bcc*/ 	.word	0x000265b0


	//   ....[194]....
        /*0bd0*/ 	.word	0x00026630


	//   ....[195]....
        /*0bd4*/ 	.word	0x000266b0


	//   ....[196]....
        /*0bd8*/ 	.word	0x00026740


	//   ....[197]....
        /*0bdc*/ 	.word	0x000267c0


	//   ....[198]....
        /*0be0*/ 	.word	0x00026870


	//   ....[199]....
        /*0be4*/ 	.word	0x000268c0


	//   ....[200]....
        /*0be8*/ 	.word	0x00026980


	//   ....[201]....
        /*0bec*/ 	.word	0x00026ab0


	//----- nvinfo : EIATTR_REG_RECONFIG
	.align		4
.L_411:
        /*0bf0*/ 	.byte	0x01, 0x54
	.zero		2


	//----- nvinfo : EIATTR_SYSCALL_OFFSETS
	.align		4
        /*0bf4*/ 	.byte	0x04, 0x46
        /*0bf6*/ 	.short	(.L_413 - .L_412)


	//   ....[0]....
.L_412:
        /*0bf8*/ 	.word	0x000021c0


	//   ....[1]....
        /*0bfc*/ 	.word	0x00002310


	//   ....[2]....
        /*0c00*/ 	.word	0x00006d30


	//   ....[3]....
        /*0c04*/ 	.word	0x00007040


	//   ....[4]....
        /*0c08*/ 	.word	0x0001e320


	//   ....[5]....
        /*0c0c*/ 	.word	0x0001e470


	//   ....[6]....
        /*0c10*/ 	.word	0x0001e560


	//   ....[7]....
        /*0c14*/ 	.word	0x0001ed70


	//----- nvinfo : EIATTR_MBARRIER_INSTR_OFFSETS
	.align		4
.L_413:
        /*0c18*/ 	.byte	0x04, 0x39
        /*0c1a*/ 	.short	(.L_415 - .L_414)


	//   ....[0]....
.L_414:
        /*0c1c*/ 	.word	0x000002d0
        /*0c20*/ 	.word	0x000000ff
        /*0c24*/ 	.word	0x00022800
        /*0c28*/ 	.short	0x0100
        /*0c2a*/ 	.byte	0x08
	.zero		1


	//   ....[1]....
        /*0c2c*/ 	.word	0x000002e0
        /*0c30*/ 	.word	0x000000ff
        /*0c34*/ 	.word	0x00022820
        /*0c38*/ 	.short	0x0100
        /*0c3a*/ 	.byte	0x08
	.zero		1


	//   ....[2]....
        /*0c3c*/ 	.word	0x000003d0
        /*0c40*/ 	.word	0x000000ff
        /*0c44*/ 	.word	0x00022830
        /*0c48*/ 	.short	0x0100
        /*0c4a*/ 	.byte	0x08
	.zero		1


	//   ....[3]....
        /*0c4c*/ 	.word	0x000003e0
        /*0c50*/ 	.word	0x000000ff
        /*0c54*/ 	.word	0x00022840
        /*0c58*/ 	.short	0x0100
        /*0c5a*/ 	.byte	0x08
	.zero		1


	//   ....[4]....
        /*0c5c*/ 	.word	0x000003f0
        /*0c60*/ 	.word	0x000000ff
        /*0c64*/ 	.word	0x00022838
        /*0c68*/ 	.short	0x0100
        /*0c6a*/ 	.byte	0x08
	.zero		1


	//   ....[5]....
        /*0c6c*/ 	.word	0x00000400
        /*0c70*/ 	.word	0x000000ff
        /*0c74*/ 	.word	0x00022848
        /*0c78*/ 	.short	0x0100
        /*0c7a*/ 	.byte	0x08
	.zero		1


	//   ....[6]....
        /*0c7c*/ 	.word	0x00000530
        /*0c80*/ 	.word	0x000000ff
        /*0c84*/ 	.word	0x00022850
        /*0c88*/ 	.short	0x0100
        /*0c8a*/ 	.byte	0x08
	.zero		1


	//   ....[7]....
        /*0c8c*/ 	.word	0x00000540
        /*0c90*/ 	.word	0x000000ff
        /*0c94*/ 	.word	0x00022860
        /*0c98*/ 	.short	0x0100
        /*0c9a*/ 	.byte	0x08
	.zero		1


	//   ....[8]....
        /*0c9c*/ 	.word	0x00000550
        /*0ca0*/ 	.word	0x000000ff
        /*0ca4*/ 	.word	0x00022858
        /*0ca8*/ 	.short	0x0100
        /*0caa*/ 	.byte	0x08
	.zero		1


	//   ....[9]....
        /*0cac*/ 	.word	0x00000560
        /*0cb0*/ 	.word	0x000000ff
        /*0cb4*/ 	.word	0x00022868
        /*0cb8*/ 	.short	0x0100
        /*0cba*/ 	.byte	0x08
	.zero		1


	//   ....[10]....
        /*0cbc*/ 	.word	0x00000650
        /*0cc0*/ 	.word	0x000000ff
        /*0cc4*/ 	.word	0x00022870
        /*0cc8*/ 	.short	0x0100
        /*0cca*/ 	.byte	0x06
	.zero		1


	//   ....[11]....
        /*0ccc*/ 	.word	0x00000660
        /*0cd0*/ 	.word	0x000000ff
        /*0cd4*/ 	.word	0x00022880
        /*0cd8*/ 	.short	0x0100
        /*0cda*/ 	.byte	0x06
	.zero		1


	//   ....[12]....
        /*0cdc*/ 	.word	0x00000670
        /*0ce0*/ 	.word	0x000000ff
        /*0ce4*/ 	.word	0x00022878
        /*0ce8*/ 	.short	0x0100
        /*0cea*/ 	.byte	0x06
	.zero		1


	//   ....[13]....
        /*0cec*/ 	.word	0x00000680
        /*0cf0*/ 	.word	0x000000ff
        /*0cf4*/ 	.word	0x00022888
        /*0cf8*/ 	.short	0x0100
        /*0cfa*/ 	.byte	0x06
	.zero		1


	//   ....[14]....
        /*0cfc*/ 	.word	0x000007b0
        /*0d00*/ 	.word	0x000000ff
        /*0d04*/ 	.word	0x00022890
        /*0d08*/ 	.short	0x0100
        /*0d0a*/ 	.byte	0x08
	.zero		1


	//   ....[15]....
        /*0d0c*/ 	.word	0x000007c0
        /*0d10*/ 	.word	0x000000ff
        /*0d14*/ 	.word	0x000228a0
        /*0d18*/ 	.short	0x0100
        /*0d1a*/ 	.byte	0x08
	.zero		1


	//   ....[16]....
        /*0d1c*/ 	.word	0x000007d0
        /*0d20*/ 	.word	0x000000ff
        /*0d24*/ 	.word	0x00022898
        /*0d28*/ 	.short	0x0100
        /*0d2a*/ 	.byte	0x08
	.zero		1


	//   ....[17]....
        /*0d2c*/ 	.word	0x000007e0
        /*0d30*/ 	.word	0x000000ff
        /*0d34*/ 	.word	0x000228a8
        /*0d38*/ 	.short	0x0100
        /*0d3a*/ 	.byte	0x08
	.zero		1


	//   ....[18]....
        /*0d3c*/ 	.word	0x00000910
        /*0d40*/ 	.word	0x000000ff
        /*0d44*/ 	.word	0x000228b0
        /*0d48*/ 	.short	0x0100
        /*0d4a*/ 	.byte	0x08
	.zero		1


	//   ....[19]....
        /*0d4c*/ 	.word	0x00000920
        /*0d50*/ 	.word	0x000000ff
        /*0d54*/ 	.word	0x000228c0
        /*0d58*/ 	.short	0x0100
        /*0d5a*/ 	.byte	0x08
	.zero		1


	//   ....[20]....
        /*0d5c*/ 	.word	0x00000930
        /*0d60*/ 	.word	0x000000ff
        /*0d64*/ 	.word	0x000228b8
        /*0d68*/ 	.short	0x0100
        /*0d6a*/ 	.byte	0x08
	.zero		1


	//   ....[21]....
        /*0d6c*/ 	.word	0x00000940
        /*0d70*/ 	.word	0x000000ff
        /*0d74*/ 	.word	0x000228c8
        /*0d78*/ 	.short	0x0100
        /*0d7a*/ 	.byte	0x08
	.zero		1


	//   ....[22]....
        /*0d7c*/ 	.word	0x00003560
        /*0d80*/ 	.word	0x0000005f
        /*0d84*/ 	.word	0x00022890
        /*0d88*/ 	.short	0x010a
        /*0d8a*/ 	.byte	0x3f
	.zero		1


	//   ....[23]....
        /*0d8c*/ 	.word	0x000046c0
        /*0d90*/ 	.word	0x0000005f
        /*0d94*/ 	.word	0x00022890
        /*0d98*/ 	.short	0x010a
        /*0d9a*/ 	.byte	0x3f
	.zero		1


	//   ....[24]....
        /*0d9c*/ 	.word	0x00005700
        /*0da0*/ 	.word	0x0000005f
        /*0da4*/ 	.word	0x00022890
        /*0da8*/ 	.short	0x010a
        /*0daa*/ 	.byte	0x3f
	.zero		1


	//   ....[25]....
        /*0dac*/ 	.word	0x00005910
        /*0db0*/ 	.word	0x00000020
        /*0db4*/ 	.word	0x00000000
        /*0db8*/ 	.short	0x0101
        /*0dba*/ 	.byte	0x3f
	.zero		1


	//   ....[26]....
        /*0dbc*/ 	.word	0x00005950
        /*0dc0*/ 	.word	0x0000005f
        /*0dc4*/ 	.word	0x000228b0
        /*0dc8*/ 	.short	0x010a
        /*0dca*/ 	.byte	0x3f
	.zero		1


	//   ....[27]....
        /*0dcc*/ 	.word	0x00005fa0
        /*0dd0*/ 	.word	0x0000005f
        /*0dd4*/ 	.word	0x00000000
        /*0dd8*/ 	.short	0x0101
        /*0dda*/ 	.byte	0x3f
	.zero		1


	//   ....[28]....
        /*0ddc*/ 	.word	0x00006dc0
        /*0de0*/ 	.word	0x00000013
        /*0de4*/ 	.word	0x00022800
        /*0de8*/ 	.short	0x010a
        /*0dea*/ 	.byte	0x3f
	.zero		1


	//   ....[29]....
        /*0dec*/ 	.word	0x00006e10
        /*0df0*/ 	.word	0x00000013
        /*0df4*/ 	.word	0x00022800
        /*0df8*/ 	.short	0x010a
        /*0dfa*/ 	.byte	0x3f
	.zero		1


	//   ....[30]....
        /*0dfc*/ 	.word	0x000078a0
        /*0e00*/ 	.word	0x00000013
        /*0e04*/ 	.word	0x00022800
        /*0e08*/ 	.short	0x010a
        /*0e0a*/ 	.byte	0x3f
	.zero		1


	//   ....[31]....
        /*0e0c*/ 	.word	0x00008cc0
        /*0e10*/ 	.word	0x00000013
        /*0e14*/ 	.word	0x00022800
        /*0e18*/ 	.short	0x010a
        /*0e1a*/ 	.byte	0x3f
	.zero		1


	//   ....[32]....
        /*0e1c*/ 	.word	0x00009b20
        /*0e20*/ 	.word	0x00000004
        /*0e24*/ 	.word	0x00022830
        /*0e28*/ 	.short	0x010a
        /*0e2a*/ 	.byte	0x3f
	.zero		1


	//   ....[33]....
        /*0e2c*/ 	.word	0x00009bc0
        /*0e30*/ 	.word	0x00000004
        /*0e34*/ 	.word	0x00022830
        /*0e38*/ 	.short	0x010a
        /*0e3a*/ 	.byte	0x3f
	.zero		1


	//   ....[34]....
        /*0e3c*/ 	.word	0x0000a090
        /*0e40*/ 	.word	0x00000000
        /*0e44*/ 	.word	0x00000000
        /*0e48*/ 	.short	0x0101
        /*0e4a*/ 	.byte	0x3f
	.zero		1


	//   ....[35]....
        /*0e4c*/ 	.word	0x0000bf90
        /*0e50*/ 	.word	0x00000004
        /*0e54*/ 	.word	0x00022850
        /*0e58*/ 	.short	0x010a
        /*0e5a*/ 	.byte	0x3f
	.zero		1


	//   ....[36]....
        /*0e5c*/ 	.word	0x0000bfe0
        /*0e60*/ 	.word	0x00000004
        /*0e64*/ 	.word	0x00022850
        /*0e68*/ 	.short	0x010a
        /*0e6a*/ 	.byte	0x3f
	.zero		1


	//   ....[37]....
        /*0e6c*/ 	.word	0x0000c430
        /*0e70*/ 	.word	0x00000004
        /*0e74*/ 	.word	0x00000000
        /*0e78*/ 	.short	0x0101
        /*0e7a*/ 	.byte	0x3f
	.zero		1


	//   ....[38]....
        /*0e7c*/ 	.word	0x0000c760
        /*0e80*/ 	.word	0x000000c8
        /*0e84*/ 	.word	0x00022830
        /*0e88*/ 	.short	0x010a
        /*0e8a*/ 	.byte	0x3f
	.zero		1


	//   ....[39]....
        /*0e8c*/ 	.word	0x0000c7c0
        /*0e90*/ 	.word	0x000000c8
        /*0e94*/ 	.word	0x00022830
        /*0e98*/ 	.short	0x010a
        /*0e9a*/ 	.byte	0x3f
	.zero		1


	//   ....[40]....
        /*0e9c*/ 	.word	0x0000cb30
        /*0ea0*/ 	.word	0x00000009
        /*0ea4*/ 	.word	0x00000000
        /*0ea8*/ 	.short	0x0101
        /*0eaa*/ 	.byte	0x3f
	.zero		1


	//   ....[41]....
        /*0eac*/ 	.word	0x0000f420
        /*0eb0*/ 	.word	0x000000c8
        /*0eb4*/ 	.word	0x00022850
        /*0eb8*/ 	.short	0x010a
        /*0eba*/ 	.byte	0x3f
	.zero		1


	//   ....[42]....
        /*0ebc*/ 	.word	0x0000f470
        /*0ec0*/ 	.word	0x000000c8
        /*0ec4*/ 	.word	0x00022850
        /*0ec8*/ 	.short	0x010a
        /*0eca*/ 	.byte	0x3f
	.zero		1


	//   ....[43]....
        /*0ecc*/ 	.word	0x0000f840
        /*0ed0*/ 	.word	0x000000c8
        /*0ed4*/ 	.word	0x00000000
        /*0ed8*/ 	.short	0x0101
        /*0eda*/ 	.byte	0x3f
	.zero		1


	//   ....[44]....
        /*0edc*/ 	.word	0x0000fc30
        /*0ee0*/ 	.word	0x00000004
        /*0ee4*/ 	.word	0x00022830
        /*0ee8*/ 	.short	0x010a
        /*0eea*/ 	.byte	0x3f
	.zero		1


	//   ....[45]....
        /*0eec*/ 	.word	0x0000fc90
        /*0ef0*/ 	.word	0x00000004
        /*0ef4*/ 	.word	0x00022830
        /*0ef8*/ 	.short	0x010a
        /*0efa*/ 	.byte	0x3f
	.zero		1


	//   ....[46]....
        /*0efc*/ 	.word	0x00010c70
        /*0f00*/ 	.word	0x0000009a
        /*0f04*/ 	.word	0x00000000
        /*0f08*/ 	.short	0x0101
        /*0f0a*/ 	.byte	0x3f
	.zero		1


	//   ....[47]....
        /*0f0c*/ 	.word	0x00011620
        /*0f10*/ 	.word	0x00000004
        /*0f14*/ 	.word	0x00022850
        /*0f18*/ 	.short	0x010a
        /*0f1a*/ 	.byte	0x3f
	.zero		1


	//   ....[48]....
        /*0f1c*/ 	.word	0x00011670
        /*0f20*/ 	.word	0x00000004
        /*0f24*/ 	.word	0x00022850
        /*0f28*/ 	.short	0x010a
        /*0f2a*/ 	.byte	0x3f
	.zero		1


	//   ....[49]....
        /*0f2c*/ 	.word	0x00011a20
        /*0f30*/ 	.word	0x00000004
        /*0f34*/ 	.word	0x00000000
        /*0f38*/ 	.short	0x0101
        /*0f3a*/ 	.byte	0x3f
	.zero		1


	//   ....[50]....
        /*0f3c*/ 	.word	0x00011b50
        /*0f40*/ 	.word	0x0000000b
        /*0f44*/ 	.word	0x00022830
        /*0f48*/ 	.short	0x010a
        /*0f4a*/ 	.byte	0x3f
	.zero		1


	//   ....[51]....
        /*0f4c*/ 	.word	0x00011bb0
        /*0f50*/ 	.word	0x0000000b
        /*0f54*/ 	.word	0x00022830
        /*0f58*/ 	.short	0x010a
        /*0f5a*/ 	.byte	0x3f
	.zero		1


	//   ....[52]....
        /*0f5c*/ 	.word	0x00011f70
        /*0f60*/ 	.word	0x00000000
        /*0f64*/ 	.word	0x00000000
        /*0f68*/ 	.short	0x0101
        /*0f6a*/ 	.byte	0x3f
	.zero		1


	//   ....[53]....
        /*0f6c*/ 	.word	0x000147d0
        /*0f70*/ 	.word	0x0000000b
        /*0f74*/ 	.word	0x00022850
        /*0f78*/ 	.short	0x010a
        /*0f7a*/ 	.byte	0x3f
	.zero		1


	//   ....[54]....
        /*0f7c*/ 	.word	0x00014820
        /*0f80*/ 	.word	0x0000000b
        /*0f84*/ 	.word	0x00022850
        /*0f88*/ 	.short	0x010a
        /*0f8a*/ 	.byte	0x3f
	.zero		1


	//   ....[55]....
        /*0f8c*/ 	.word	0x00014bf0
        /*0f90*/ 	.word	0x0000000b
        /*0f94*/ 	.word	0x00000000
        /*0f98*/ 	.short	0x0101
        /*0f9a*/ 	.byte	0x3f
	.zero		1


	//   ....[56]....
        /*0f9c*/ 	.word	0x00017100
        /*0fa0*/ 	.word	0x00000003
        /*0fa4*/ 	.word	0x00000000
        /*0fa8*/ 	.short	0x0101
        /*0faa*/ 	.byte	0x3f
	.zero		1


	//   ....[57]....
        /*0fac*/ 	.word	0x00017ab0
        /*0fb0*/ 	.word	0x00000003
        /*0fb4*/ 	.word	0x00000000
        /*0fb8*/ 	.short	0x0101
        /*0fba*/ 	.byte	0x3f
	.zero		1


	//   ....[58]....
        /*0fbc*/ 	.word	0x0001c7d0
        /*0fc0*/ 	.word	0x00000013
        /*0fc4*/ 	.word	0x00022820
        /*0fc8*/ 	.short	0x010a
        /*0fca*/ 	.byte	0x3f
	.zero		1


	//   ....[59]....
        /*0fcc*/ 	.word	0x0001c8a0
        /*0fd0*/ 	.word	0x00000007
        /*0fd4*/ 	.word	0x000228a0
        /*0fd8*/ 	.short	0x010a
        /*0fda*/ 	.byte	0x3f
	.zero		1


	//   ....[60]....
        /*0fdc*/ 	.word	0x0001cae0
        /*0fe0*/ 	.word	0x00000007
        /*0fe4*/ 	.word	0x000228c0
        /*0fe8*/ 	.short	0x010a
        /*0fea*/ 	.byte	0x3f
	.zero		1


	//   ....[61]....
        /*0fec*/ 	.word	0x0001d180
        /*0ff0*/ 	.word	0x00000006
        /*0ff4*/ 	.word	0x000228a0
        /*0ff8*/ 	.short	0x010a
        /*0ffa*/ 	.byte	0x3f
	.zero		1


	//   ....[62]....
        /*0ffc*/ 	.word	0x0001d3b0
        /*1000*/ 	.word	0x00000006
        /*1004*/ 	.word	0x000228c0
        /*1008*/ 	.short	0x010a
        /*100a*/ 	.byte	0x3f
	.zero		1


	//   ....[63]....
        /*100c*/ 	.word	0x0001e950
        /*1010*/ 	.word	0x00000000
        /*1014*/ 	.word	0x00022840
        /*1018*/ 	.short	0x010a
        /*101a*/ 	.byte	0x3f
	.zero		1


	//   ....[64]....
        /*101c*/ 	.word	0x0001f650
        /*1020*/ 	.word	0x00000013
        /*1024*/ 	.word	0x00022800
        /*1028*/ 	.short	0x0107
        /*102a*/ 	.byte	0x3f
	.zero		1


	//   ....[65]....
        /*102c*/ 	.word	0x0001f740
        /*1030*/ 	.word	0x00000013
        /*1034*/ 	.word	0x00022800
        /*1038*/ 	.short	0x0101
        /*103a*/ 	.byte	0x3f
	.zero		1


	//   ....[66]....
        /*103c*/ 	.word	0x0001f760
        /*1040*/ 	.word	0x00000013
        /*1044*/ 	.word	0x00022820
        /*1048*/ 	.short	0x010a
        /*104a*/ 	.byte	0x3f
	.zero		1


	//   ....[67]....
        /*104c*/ 	.word	0x0001f840
        /*1050*/ 	.word	0x00000002
        /*1054*/ 	.word	0x00022860
        /*1058*/ 	.short	0x010a
        /*105a*/ 	.byte	0x3f
	.zero		1


	//   ....[68]....
        /*105c*/ 	.word	0x00020170
        /*1060*/ 	.word	0x00000002
        /*1064*/ 	.word	0x00022840
        /*1068*/ 	.short	0x010a
        /*106a*/ 	.byte	0x3f
	.zero		1


	//   ....[69]....
        /*106c*/ 	.word	0x000203d0
        /*1070*/ 	.word	0x00000002
        /*1074*/ 	.word	0x00022860
        /*1078*/ 	.short	0x010a
        /*107a*/ 	.byte	0x3f
	.zero		1


	//   ....[70]....
        /*107c*/ 	.word	0x00020bc0
        /*1080*/ 	.word	0x00000003
        /*1084*/ 	.word	0x00022840
        /*1088*/ 	.short	0x010a
        /*108a*/ 	.byte	0x3f
	.zero		1


	//   ....[71]....
        /*108c*/ 	.word	0x00020e10
        /*1090*/ 	.word	0x00000003
        /*1094*/ 	.word	0x00022860
        /*1098*/ 	.short	0x010a
        /*109a*/ 	.byte	0x3f
	.zero		1


	//   ....[72]....
        /*109c*/ 	.word	0x00021590
        /*10a0*/ 	.word	0x00000003
        /*10a4*/ 	.word	0x00022840
        /*10a8*/ 	.short	0x010a
        /*10aa*/ 	.byte	0x3f
	.zero		1


	//   ....[73]....
        /*10ac*/ 	.word	0x000217f0
        /*10b0*/ 	.word	0x00000003
        /*10b4*/ 	.word	0x00022860
        /*10b8*/ 	.short	0x010a
        /*10ba*/ 	.byte	0x3f
	.zero		1


	//   ....[74]....
        /*10bc*/ 	.word	0x000231b0
        /*10c0*/ 	.word	0x00000000
        /*10c4*/ 	.word	0x00022820
        /*10c8*/ 	.short	0x010a
        /*10ca*/ 	.byte	0x3f
	.zero		1


	//   ....[75]....
        /*10cc*/ 	.word	0x00023360
        /*10d0*/ 	.word	0x00000006
        /*10d4*/ 	.word	0x00000000
        /*10d8*/ 	.short	0x010a
        /*10da*/ 	.byte	0x3f
	.zero		1


	//   ....[76]....
        /*10dc*/ 	.word	0x000233d0
        /*10e0*/ 	.word	0x00000007
        /*10e4*/ 	.word	0x00000000
        /*10e8*/ 	.short	0x010a
        /*10ea*/ 	.byte	0x3f
	.zero		1


	//   ....[77]....
        /*10ec*/ 	.word	0x00023440
        /*10f0*/ 	.word	0x00000004
        /*10f4*/ 	.word	0x00000000
        /*10f8*/ 	.short	0x010a
        /*10fa*/ 	.byte	0x3f
	.zero		1


	//   ....[78]....
        /*10fc*/ 	.word	0x00023470
        /*1100*/ 	.word	0x00000003
        /*1104*/ 	.word	0x00000000
        /*1108*/ 	.short	0x010a
        /*110a*/ 	.byte	0x3f
	.zero		1


	//   ....[79]....
        /*110c*/ 	.word	0x000234d0
        /*1110*/ 	.word	0x0000005f
        /*1114*/ 	.word	0x00022890
        /*1118*/ 	.short	0x010a
        /*111a*/ 	.byte	0x3f
	.zero		1


	//   ....[80]....
        /*111c*/ 	.word	0x00023520
        /*1120*/ 	.word	0x0000005f
        /*1124*/ 	.word	0x00022890
        /*1128*/ 	.short	0x010a
        /*112a*/ 	.byte	0x3f
	.zero		1


	//   ....[81]....
        /*112c*/ 	.word	0x00023570
        /*1130*/ 	.word	0x0000005f
        /*1134*/ 	.word	0x00022890
        /*1138*/ 	.short	0x010a
        /*113a*/ 	.byte	0x3f
	.zero		1


	//   ....[82]....
        /*113c*/ 	.word	0x000235c0
        /*1140*/ 	.word	0x0000005f
        /*1144*/ 	.word	0x000228b0
        /*1148*/ 	.short	0x010a
        /*114a*/ 	.byte	0x3f
	.zero		1


	//   ....[83]....
        /*114c*/ 	.word	0x00023a30
        /*1150*/ 	.word	0x00000013
        /*1154*/ 	.word	0x00022800
        /*1158*/ 	.short	0x010a
        /*115a*/ 	.byte	0x3f
	.zero		1


	//   ....[84]....
        /*115c*/ 	.word	0x00024020
        /*1160*/ 	.word	0x00000013
        /*1164*/ 	.word	0x00022800
        /*1168*/ 	.short	0x010a
        /*116a*/ 	.byte	0x3f
	.zero		1


	//   ....[85]....
        /*116c*/ 	.word	0x00024070
        /*1170*/ 	.word	0x00000004
        /*1174*/ 	.word	0x00022830
        /*1178*/ 	.short	0x010a
        /*117a*/ 	.byte	0x3f
	.zero		1


	//   ....[86]....
        /*117c*/ 	.word	0x000240c0
        /*1180*/ 	.word	0x00000004
        /*1184*/ 	.word	0x00022850
        /*1188*/ 	.short	0x010a
        /*118a*/ 	.byte	0x3f
	.zero		1


	//   ....[87]....
        /*118c*/ 	.word	0x00024110
        /*1190*/ 	.word	0x000000c8
        /*1194*/ 	.word	0x00022830
        /*1198*/ 	.short	0x010a
        /*119a*/ 	.byte	0x3f
	.zero		1


	//   ....[88]....
        /*119c*/ 	.word	0x00024160
        /*11a0*/ 	.word	0x000000c8
        /*11a4*/ 	.word	0x00022850
        /*11a8*/ 	.short	0x010a
        /*11aa*/ 	.byte	0x3f
	.zero		1


	//   ....[89]....
        /*11ac*/ 	.word	0x000241b0
        /*11b0*/ 	.word	0x00000004
        /*11b4*/ 	.word	0x00022830
        /*11b8*/ 	.short	0x010a
        /*11ba*/ 	.byte	0x3f
	.zero		1


	//   ....[90]....
        /*11bc*/ 	.word	0x00024200
        /*11c0*/ 	.word	0x00000004
        /*11c4*/ 	.word	0x00022850
        /*11c8*/ 	.short	0x010a
        /*11ca*/ 	.byte	0x3f
	.zero		1


	//   ....[91]....
        /*11cc*/ 	.word	0x00024250
        /*11d0*/ 	.word	0x0000000b
        /*11d4*/ 	.word	0x00022830
        /*11d8*/ 	.short	0x010a
        /*11da*/ 	.byte	0x3f
	.zero		1


	//   ....[92]....
        /*11dc*/ 	.word	0x000242a0
        /*11e0*/ 	.word	0x0000000b
        /*11e4*/ 	.word	0x00022850
        /*11e8*/ 	.short	0x010a
        /*11ea*/ 	.byte	0x3f
	.zero		1


	//   ....[93]....
        /*11ec*/ 	.word	0x00024ea0
        /*11f0*/ 	.word	0x00000013
        /*11f4*/ 	.word	0x00022820
        /*11f8*/ 	.short	0x010a
        /*11fa*/ 	.byte	0x3f
	.zero		1


	//   ....[94]....
        /*11fc*/ 	.word	0x00024ef0
        /*1200*/ 	.word	0x00000007
        /*1204*/ 	.word	0x000228a0
        /*1208*/ 	.short	0x010a
        /*120a*/ 	.byte	0x3f
	.zero		1


	//   ....[95]....
        /*120c*/ 	.word	0x00024f40
        /*1210*/ 	.word	0x00000007
        /*1214*/ 	.word	0x000228c0
        /*1218*/ 	.short	0x010a
        /*121a*/ 	.byte	0x3f
	.zero		1


	//   ....[96]....
        /*121c*/ 	.word	0x00024f90
        /*1220*/ 	.word	0x00000006
        /*1224*/ 	.word	0x000228a0
        /*1228*/ 	.short	0x010a
        /*122a*/ 	.byte	0x3f
	.zero		1


	//   ....[97]....
        /*122c*/ 	.word	0x00024fe0
        /*1230*/ 	.word	0x00000006
        /*1234*/ 	.word	0x000228c0
        /*1238*/ 	.short	0x010a
        /*123a*/ 	.byte	0x3f
	.zero		1


	//   ....[98]....
        /*123c*/ 	.word	0x00025180
        /*1240*/ 	.word	0x00000000
        /*1244*/ 	.word	0x00022840
        /*1248*/ 	.short	0x010a
        /*124a*/ 	.byte	0x3f
	.zero		1


	//   ....[99]....
        /*124c*/ 	.word	0x00025c20
        /*1250*/ 	.word	0x00000013
        /*1254*/ 	.word	0x00022820
        /*1258*/ 	.short	0x010a
        /*125a*/ 	.byte	0x3f
	.zero		1


	//   ....[100]....
        /*125c*/ 	.word	0x00025c70
        /*1260*/ 	.word	0x00000002
        /*1264*/ 	.word	0x00022860
        /*1268*/ 	.short	0x010a
        /*126a*/ 	.byte	0x3f
	.zero		1


	//   ....[101]....
        /*126c*/ 	.word	0x00025cc0
        /*1270*/ 	.word	0x00000002
        /*1274*/ 	.word	0x00022840
        /*1278*/ 	.short	0x010a
        /*127a*/ 	.byte	0x3f
	.zero		1


	//   ....[102]....
        /*127c*/ 	.word	0x00025d10
        /*1280*/ 	.word	0x00000002
        /*1284*/ 	.word	0x00022860
        /*1288*/ 	.short	0x010a
        /*128a*/ 	.byte	0x3f
	.zero		1


	//   ....[103]....
        /*128c*/ 	.word	0x00025d60
        /*1290*/ 	.word	0x00000003
        /*1294*/ 	.word	0x00022840
        /*1298*/ 	.short	0x010a
        /*129a*/ 	.byte	0x3f
	.zero		1


	//   ....[104]....
        /*129c*/ 	.word	0x00025db0
        /*12a0*/ 	.word	0x00000003
        /*12a4*/ 	.word	0x00022860
        /*12a8*/ 	.short	0x010a
        /*12aa*/ 	.byte	0x3f
	.zero		1


	//   ....[105]....
        /*12ac*/ 	.word	0x00025e00
        /*12b0*/ 	.word	0x00000003
        /*12b4*/ 	.word	0x00022840
        /*12b8*/ 	.short	0x010a
        /*12ba*/ 	.byte	0x3f
	.zero		1


	//   ....[106]....
        /*12bc*/ 	.word	0x00025e50
        /*12c0*/ 	.word	0x00000003
        /*12c4*/ 	.word	0x00022860
        /*12c8*/ 	.short	0x010a
        /*12ca*/ 	.byte	0x3f
	.zero		1


	//   ....[107]....
        /*12cc*/ 	.word	0x000269d0
        /*12d0*/ 	.word	0x00000000
        /*12d4*/ 	.word	0x00022820
        /*12d8*/ 	.short	0x010a
        /*12da*/ 	.byte	0x3f
	.zero		1


	//   ....[108]....
        /*12dc*/ 	.word	0x00026b70
        /*12e0*/ 	.word	0x00000006
        /*12e4*/ 	.word	0x00000000
        /*12e8*/ 	.short	0x010a
        /*12ea*/ 	.byte	0x3f
	.zero		1


	//   ....[109]....
        /*12ec*/ 	.word	0x00026bc0
        /*12f0*/ 	.word	0x00000007
        /*12f4*/ 	.word	0x00000000
        /*12f8*/ 	.short	0x010a
        /*12fa*/ 	.byte	0x3f
	.zero		1


	//   ....[110]....
        /*12fc*/ 	.word	0x00026c10
        /*1300*/ 	.word	0x00000004
        /*1304*/ 	.word	0x00000000
        /*1308*/ 	.short	0x010a
        /*130a*/ 	.byte	0x3f
	.zero		1


	//----- nvinfo : EIATTR_NUM_MBARRIERS
	.align		4
.L_415:
        /*130c*/ 	.byte	0x03, 0x38
        /*130e*/ 	.short	0x0016


	//----- nvinfo : EIATTR_EXIT_INSTR_OFFSETS
	.align		4
        /*1310*/ 	.byte	0x04, 0x1c
        /*1312*/ 	.short	(.L_417 - .L_416)


	//   ....[0]....
.L_416:
        /*1314*/ 	.word	0x000234c0


	//----- nvinfo : EIATTR_MAX_THREADS
	.align		4
.L_417:
        /*1318*/ 	.byte	0x04, 0x05
        /*131a*/ 	.short	(.L_419 - .L_418)
.L_418:
        /*131c*/ 	.word	0x00000180
        /*1320*/ 	.word	0x00000001
        /*1324*/ 	.word	0x00000001


	//----- nvinfo : EIATTR_CRS_STACK_SIZE
	.align		4
.L_419:
        /*1328*/ 	.byte	0x04, 0x1e
        /*132a*/ 	.short	(.L_421 - .L_420)
.L_420:
        /*132c*/ 	.word	0x00000000


	//----- nvinfo : EIATTR_CBANK_PARAM_SIZE
	.align		4
.L_421:
        /*1330*/ 	.byte	0x03, 0x19
        /*1332*/ 	.short	0x0af0


	//----- nvinfo : EIATTR_PARAM_CBANK
	.align		4
        /*1334*/ 	.byte	0x04, 0x0a
        /*1336*/ 	.short	(.L_423 - .L_422)
	.align		4
.L_422:
        /*1338*/ 	.word	index@(.nv.constant0._ZN7cutlass13device_kernelIN5flash11enable_sm90INS1_16FlashAttnFwdSm90INS1_25CollectiveMainloopFwdSm90ILi2EN4cute5tupleIJNS5_1CILi1EEES8_S8_EEENS6_IJNS7_ILi128EEENS7_ILi96EEENS7_ILi64EEEEEELi256ENS_6half_tEfNS_4arch4Sm90ELb0ELb1ELb0ELb1ELb0ELb1ELb0ELb1ELb0ELb1ELb1ELb0EEENS1_21CollectiveEpilogueFwdINS6_IJSA_NS7_ILi256EEESB_EEES9_SE_SG_Li256ELb1ELb1ELb1ELb0EEENS1_36VarlenDynamicPersistentTileSchedulerILi128ELi96ELi256ELi128ELb1ELb1ELb1ELb1ELb0ELb1EEEEEEEEEvNT_6ParamsE)
        /*133c*/ 	.short	0x0210
        /*133e*/ 	.short	0x0af0


	//----- nvinfo : EIATTR_SW_WAR
	.align		4
.L_423:
        /*1340*/ 	.byte	0x04, 0x36
        /*1342*/ 	.short	(.L_425 - .L_424)
.L_424:
        /*1344*/ 	.word	0x00000008
.L_425:


//--------------------- .nv.info._ZN7cutlass13device_kernelIN5flash11enable_sm90INS1_16FlashAttnFwdSm90INS1_25CollectiveMainloopFwdSm90ILi2EN4cute5tupleIJNS5_1CILi1EEES8_S8_EEENS6_IJNS7_ILi128EEENS7_ILi96EEENS7_ILi64EEEEEELi256ENS_6half_tEfNS_4arch4Sm90ELb0ELb1ELb0ELb1ELb0ELb0ELb1ELb1ELb0ELb1ELb1ELb0EEENS1_21CollectiveEpilogueFwdINS6_IJSA_NS7_ILi256EEESB_EEES9_SE_SG_Li256ELb1ELb1ELb1ELb0EEENS1_36VarlenDynamicPersistentTileSchedulerILi128ELi96ELi256ELi128ELb1ELb1ELb1ELb1ELb0ELb1EEEEEEEEEvNT_6ParamsE --------------------------
	.section	.nv.info._ZN7cutlass13device_kernelIN5flash11enable_sm90INS1_16FlashAttnFwdSm90INS1_25CollectiveMainloopFwdSm90ILi2EN4cute5tupleIJNS5_1CILi1EEES8_S8_EEENS6_IJNS7_ILi128EEENS7_ILi96EEENS7_ILi64EEEEEELi256ENS_6half_tEfNS_4arch4Sm90ELb0ELb1ELb0ELb1ELb0ELb0ELb1ELb1ELb0ELb1ELb1ELb0EEENS1_21CollectiveEpilogueFwdINS6_IJSA_NS7_ILi256EEESB_EEES9_SE_SG_Li256ELb1ELb1ELb1ELb0EEENS1_36VarlenDynamicPersistentTileSchedulerILi128ELi96ELi256ELi128ELb1ELb1ELb1ELb1ELb0ELb1EEEEEEEEEvNT_6ParamsE,"",@"SHT_CUDA_INFO"
	.sectionflags	@""
	.align	4


	//----- nvinfo : EIATTR_CUDA_API_VERSION
	.align		4
        /*0000*/ 	.byte	0x04, 0x37
        /*0002*/ 	.short	(.L_427 - .L_426)
.L_426:
        /*0004*/ 	.word	0x00000082


	//----- nvinfo : EIATTR_KPARAM_INFO
	.align		4
.L_427:
        /*0008*/ 	.byte	0x04, 0x17
        /*000a*/ 	.short	(.L_429 - .L_428)
.L_428:
        /*000c*/ 	.word	0x00000000
        /*0010*/ 	.short	0x0000
        /*0012*/ 	.short	0x0070
        /*0014*/ 	.byte	0x00, 0xf0, 0x01, 0x2e


	//----- nvinfo : EIATTR_SPARSE_MMA_MASK
	.align		4
.L_429:
        /*0018*/ 	.byte	0x03, 0x50
        /*001a*/ 	.short	0x0000


	//----- nvinfo : EIATTR_MAXREG_COUNT
	.align		4
        /*001c*/ 	.byte	0x03, 0x1b
        /*001e*/ 	.short	0x00a8


	//----- nvinfo : EIATTR_NUM_BARRIERS
	.align		4
        /*0020*/ 	.byte	0x02, 0x4c
        /*0022*/ 	.byte	0x10
	.zero		1


	//----- nvinfo : EIATTR_EXTERNS
	.align		4
        /*0024*/ 	.byte	0x04, 0x0f
        /*0026*/ 	.short	(.L_431 - .L_430)


	//   ....[0]....
	.align		4
.L_430:
        /*0028*/ 	.word	index@(__assertfail)


	//----- nvinfo : EIATTR_ANNOTATIONS
	.align		4
.L_431:
        /*002c*/ 	.byte	0x04, 0x55
        /*002e*/ 	.short	(.L_433 - .L_432)


	//   ....[0]....
.L_432:
        /* <DEDUP_REMOVED lines=119> */


	//----- nvinfo : EIATTR_MERCURY_ISA_VERSION
	.align		4
.L_433:
        /*0790*/ 	.byte	0x03, 0x5f
        /*0792*/ 	.short	0x0101


	//----- nvinfo : EIATTR_UNUSED_LOAD_BYTE_OFFSET
	.align		4
        /*0794*/ 	.byte	0x04, 0x44
        /*0796*/ 	.short	(.L_435 - .L_434)


	//   ....[0]....
.L_434:
        /*0798*/ 	.word	0x00000b70
        /*079c*/ 	.word	0x0000fff0


	//   ....[1]....
        /*07a0*/ 	.word	0x0001f3b0
        /*07a4*/ 	.word	0x0000fff0


	//----- nvinfo : EIATTR_INT_WARP_WIDE_INSTR_OFFSETS
	.align		4
.L_435:
        /*07a8*/ 	.byte	0x04, 0x31
        /*07aa*/ 	.short	(.L_437 - .L_436)


	//   ....[0]....
.L_436:
        /*07ac*/ 	.word	0x00000170


	//   ....[1]....
        /*07b0*/ 	.word	0x000001b0


	//   ....[2]....
        /*07b4*/ 	.word	0x00000220


	//   ....[3]....
        /*07b8*/ 	.word	0x00000230


	//   ....[4]....
        /*07bc*/ 	.word	0x00025d10


	//   ....[5]....
        /*07c0*/ 	.word	0x00025da0


	//   ....[6]....
        /*07c4*/ 	.word	0x0002a670


	//   ....[7]....
        /*07c8*/ 	.word	0x0002a700


	//----- nvinfo : EIATTR_COOP_GROUP_MASK_REGIDS
	.align		4
.L_437:
        /*07cc*/ 	.byte	0x04, 0x29
        /*07ce*/ 	.short	(.L_439 - .L_438)


	//   ....[0]....
.L_438:
        /*07d0*/ 	.word	0xffffffff


	//   ....[1]....
        /*07d4*/ 	.word	0xffffffff


	//   ....[2]....
        /*07d8*/ 	.word	0xffffffff


	//   ....[3]....
        /*07dc*/ 	.word	0xffffffff


	//   ....[4]....
        /*07e0*/ 	.word	0xffffffff


	//   ....[5]....
        /*07e4*/ 	.word	0xffffffff


	//   ....[6]....
        /*07e8*/ 	.word	0xffffffff


	//   ....[7]....
        /*07ec*/ 	.word	0xffffffff


	//   ....[8]....
        /*07f0*/ 	.word	0xffffffff


	//   ....[9]....
        /*07f4*/ 	.word	0xffffffff


	//   ....[10]....
        /*07f8*/ 	.word	0xffffffff


	//   ....[11]....
        /*07fc*/ 	.word	0xffffffff


	//   ....[12]....
        /*0800*/ 	.word	0xffffffff


	//   ....[13]....
        /*0804*/ 	.word	0xffffffff


	//   ....[14]....
        /*0808*/ 	.word	0xffffffff


	//   ....[15]....
        /*080c*/ 	.word	0xffffffff


	//   ....[16]....
        /*0810*/ 	.word	0xffffffff


	//   ....[17]....
        /*0814*/ 	.word	0xffffffff


	//   ....[18]....
        /*0818*/ 	.word	0xffffffff


	//   ....[19]....
        /*081c*/ 	.word	0xffffffff


	//   ....[20]....
        /*0820*/ 	.word	0xffffffff


	//   ....[21]....
        /*0824*/ 	.word	0xffffffff


	//   ....[22]....
        /*0828*/ 	.word	0xffffffff


	//   ....[23]....
        /*082c*/ 	.word	0xffffffff


	//   ....[24]....
        /*0830*/ 	.word	0xffffffff


	//   ....[25]....
        /*0834*/ 	.word	0xffffffff


	//   ....[26]....
        /*0838*/ 	.word	0xffffffff


	//   ....[27]....
        /*083c*/ 	.word	0xffffffff


	//   ....[28]....
        /*0840*/ 	.word	0xffffffff


	//   ....[29]....
        /*0844*/ 	.word	0xffffffff


	//   ....[30]....
        /*0848*/ 	.word	0xffffffff


	//   ....[31]....
        /*084c*/ 	.word	0xffffffff


	//   ....[32]....
        /*0850*/ 	.word	0xffffffff


	//   ....[33]....
        /*0854*/ 	.word	0xffffffff


	//   ....[34]....
        /*0858*/ 	.word	0xffffffff


	//   ....[35]....
        /*085c*/ 	.word	0xffffffff


	//   ....[36]....
        /*0860*/ 	.word	0xffffffff


	//   ....[37]....
        /*0864*/ 	.word	0xffffffff


	//   ....[38]....
        /*0868*/ 	.word	0xffffffff


	//   ....[39]....
        /*086c*/ 	.word	0xffffffff


	//   ....[40]....
        /*0870*/ 	.word	0xffffffff


	//   ....[41]....
        /*0874*/ 	.word	0xffffffff


	//   ....[42]....
        /*0878*/ 	.word	0xffffffff


	//   ....[43]....
        /*087c*/ 	.word	0xffffffff


	//   ....[44]....
        /*0880*/ 	.word	0xffffffff


	//   ....[45]....
        /*0884*/ 	.word	0xffffffff


	//   ....[46]....
        /*0888*/ 	.word	0xffffffff


	//   ....[47]....
        /*088c*/ 	.word	0xffffffff


	//   ....[48]....
        /*0890*/ 	.word	0xffffffff


	//   ....[49]....
        /*0894*/ 	.word	0xffffffff


	//   ....[50]....
        /*0898*/ 	.word	0xffffffff


	//   ....[51]....
        /*089c*/ 	.word	0xffffffff


	//   ....[52]....
        /*08a0*/ 	.word	0xffffffff


	//   ....[53]....
        /*08a4*/ 	.word	0xffffffff


	//   ....[54]....
        /*08a8*/ 	.word	0xffffffff


	//   ....[55]....
        /*08ac*/ 	.word	0xffffffff


	//   ....[56]....
        /*08b0*/ 	.word	0xffffffff


	//   ....[57]....
        /*08b4*/ 	.word	0xffffffff


	//   ....[58]....
        /*08b8*/ 	.word	0xffffffff


	//   ....[59]....
        /*08bc*/ 	.word	0xffffffff


	//   ....[60]....
        /*08c0*/ 	.word	0xffffffff


	//   ....[61]....
        /*08c4*/ 	.word	0xffffffff


	//   ....[62]....
        /*08c8*/ 	.word	0xffffffff


	//   ....[63]....
        /*08cc*/ 	.word	0xffffffff


	//   ....[64]....
        /*08d0*/ 	.word	0xffffffff


	//   ....[65]....
        /*08d4*/ 	.word	0xffffffff


	//   ....[66]....
        /*08d8*/ 	.word	0xffffffff


	//   ....[67]....
        /*08dc*/ 	.word	0xffffffff


	//   ....[68]....
        /*08e0*/ 	.word	0xffffffff


	//   ....[69]....
        /*08e4*/ 	.word	0xffffffff


	//   ....[70]....
        /*08e8*/ 	.word	0xffffffff


	//   ....[71]....
        /*08ec*/ 	.word	0xffffffff


	//   ....[72]....
        /*08f0*/ 	.word	0xffffffff


	//   ....[73]....
        /*08f4*/ 	.word	0xffffffff


	//   ....[74]....
        /*08f8*/ 	.word	0xffffffff


	//   ....[75]....
        /*08fc*/ 	.word	0xffffffff


	//   ....[76]....
        /*0900*/ 	.word	0xffffffff


	//   ....[77]....
        /*0904*/ 	.word	0xffffffff


	//   ....[78]....
        /*0908*/ 	.word	0xffffffff


	//   ....[79]....
        /*090c*/ 	.word	0xffffffff


	//   ....[80]....
        /*0910*/ 	.word	0xffffffff


	//   ....[81]....
        /*0914*/ 	.word	0xffffffff


	//   ....[82]....
        /*0918*/ 	.word	0xffffffff


	//   ....[83]....
        /*091c*/ 	.word	0xffffffff


	//   ....[84]....
        /*0920*/ 	.word	0xffffffff


	//   ....[85]....
        /*0924*/ 	.word	0xffffffff


	//   ....[86]....
        /*0928*/ 	.word	0xffffffff


	//   ....[87]....
        /*092c*/ 	.word	0xffffffff


	//   ....[88]....
        /*0930*/ 	.word	0xffffffff


	//   ....[89]....
        /*0934*/ 	.word	0xffffffff


	//   ....[90]....
        /*0938*/ 	.word	0xffffffff


	//   ....[91]....
        /*093c*/ 	.word	0xffffffff


	//   ....[92]....
        /*0940*/ 	.word	0xffffffff


	//   ....[93]....
        /*0944*/ 	.word	0xffffffff


	//   ....[94]....
        /*0948*/ 	.word	0xffffffff


	//   ....[95]....
        /*094c*/ 	.word	0xffffffff


	//   ....[96]....
        /*0950*/ 	.word	0xffffffff


	//   ....[97]....
        /*0954*/ 	.word	0xffffffff


	//   ....[98]....
        /*0958*/ 	.word	0xffffffff


	//   ....[99]....
        /*095c*/ 	.word	0xffffffff


	//   ....[100]....
        /*0960*/ 	.word	0xffffffff


	//   ....[101]....
        /*0964*/ 	.word	0xffffffff


	//   ....[102]....
        /*0968*/ 	.word	0xffffffff


	//   ....[103]....
        /*096c*/ 	.word	0xffffffff


	//   ....[104]....
        /*0970*/ 	.word	0xffffffff


	//   ....[105]....
        /*0974*/ 	.word	0xffffffff


	//   ....[106]....
        /*0978*/ 	.word	0xffffffff


	//   ....[107]....
        /*097c*/ 	.word	0xffffffff


	//   ....[108]....
        /*0980*/ 	.word	0xffffffff


	//   ....[109]....
        /*0984*/ 	.word	0xffffffff


	//   ....[110]....
        /*0988*/ 	.word	0xffffffff


	//   ....[111]....
        /*098c*/ 	.word	0xffffffff


	//   ....[112]....
        /*0990*/ 	.word	0xffffffff


	//   ....[113]....
        /*0994*/ 	.word	0xffffffff


	//   ....[114]....
        /*0998*/ 	.word	0xffffffff


	//   ....[115]....
        /*099c*/ 	.word	0xffffffff


	//   ....[116]....
        /*09a0*/ 	.word	0xffffffff


	//   ....[117]....
        /*09a4*/ 	.word	0xffffffff


	//   ....[118]....
        /*09a8*/ 	.word	0xffffffff


	//   ....[119]....
        /*09ac*/ 	.word	0xffffffff


	//   ....[120]....
        /*09b0*/ 	.word	0xffffffff


	//   ....[121]....
        /*09b4*/ 	.word	0x0500000f


	//   ....[122]....
        /*09b8*/ 	.word	0x0500000f


	//   ....[123]....
        /*09bc*/ 	.word	0x0500000f


	//   ....[124]....
        /*09c0*/ 	.word	0x0500000f


	//   ....[125]....
        /*09c4*/ 	.word	0x0500000f


	//   ....[126]....
        /*09c8*/ 	.word	0x0500000f


	//   ....[127]....
        /*09cc*/ 	.word	0x0500000f


	//   ....[128]....
        /*09d0*/ 	.word	0x0500000f


	//   ....[129]....
        /*09d4*/ 	.word	0x0500000f


	//   ....[130]....
        /*09d8*/ 	.word	0x0500000f


	//   ....[131]....
        /*09dc*/ 	.word	0x0500000f


	//   ....[132]....
        /*09e0*/ 	.word	0x0500000f


	//   ....[133]....
        /*09e4*/ 	.word	0x0500000f


	//   ....[134]....
        /*09e8*/ 	.word	0x0500000f


	//   ....[135]....
        /*09ec*/ 	.word	0x0500000f


	//   ....[136]....
        /*09f0*/ 	.word	0x0500000f


	//   ....[137]....
        /*09f4*/ 	.word	0x0500000f


	//   ....[138]....
        /*09f8*/ 	.word	0x0500000f


	//   ....[139]....
        /*09fc*/ 	.word	0x0500000f


	//   ....[140]....
        /*0a00*/ 	.word	0x0500000f


	//   ....[141]....
        /*0a04*/ 	.word	0x0500000f


	//   ....[142]....
        /*0a08*/ 	.word	0x0500000f


	//   ....[143]....
        /*0a0c*/ 	.word	0x0500000f


	//   ....[144]....
        /*0a10*/ 	.word	0x0500000f


	//   ....[145]....
        /*0a14*/ 	.word	0x0500000f


	//   ....[146]....
        /*0a18*/ 	.word	0x0500000f


	//   ....[147]....
        /*0a1c*/ 	.word	0x0500000f


	//   ....[148]....
        /*0a20*/ 	.word	0x0500000f


	//   ....[149]....
        /*0a24*/ 	.word	0x0500000f


	//   ....[150]....
        /*0a28*/ 	.word	0x0500000f


	//   ....[151]....
        /*0a2c*/ 	.word	0x0500000f


	//   ....[152]....
        /*0a30*/ 	.word	0x0500000f


	//   ....[153]....
        /*0a34*/ 	.word	0x0500000f


	//   ....[154]....
        /*0a38*/ 	.word	0x0500000f


	//   ....[155]....
        /*0a3c*/ 	.word	0x0500000f


	//   ....[156]....
        /*0a40*/ 	.word	0x0500000f


	//   ....[157]....
        /*0a44*/ 	.word	0x0500000f


	//   ....[158]....
        /*0a48*/ 	.word	0x0500000f


	//   ....[159]....
        /*0a4c*/ 	.word	0x0500000f


	//   ....[160]....
        /*0a50*/ 	.word	0x0500000f


	//   ....[161]....
        /*0a54*/ 	.word	0x0500000f


	//   ....[162]....
        /*0a58*/ 	.word	0x0500000f


	//   ....[163]....
        /*0a5c*/ 	.word	0x0500000f


	//   ....[164]....
        /*0a60*/ 	.word	0x0500000f


	//   ....[165]....
        /*0a64*/ 	.word	0x0500000f


	//   ....[166]....
        /*0a68*/ 	.word	0x0500000f


	//   ....[167]....
        /*0a6c*/ 	.word	0x0500000f


	//   ....[168]....
        /*0a70*/ 	.word	0x0500000f


	//   ....[169]....
        /*0a74*/ 	.word	0x0500000f


	//   ....[170]....
        /*0a78*/ 	.word	0x0500000f


	//   ....[171]....
        /*0a7c*/ 	.word	0x0500000f


	//   ....[172]....
        /*0a80*/ 	.word	0x0500000f


	//   ....[173]....
        /*0a84*/ 	.word	0xffffffff


	//   ....[174]....
        /*0a88*/ 	.word	0xffffffff


	//   ....[175]....
        /*0a8c*/ 	.word	0xffffffff


	//   ....[176]....
        /*0a90*/ 	.word	0xffffffff


	//   ....[177]....
        /*0a94*/ 	.word	0xffffffff


	//   ....[178]....
        /*0a98*/ 	.word	0xffffffff


	//----- nvinfo : EIATTR_COOP_GROUP_INSTR_OFFSETS
	.align		4
.L_439:
        /*0a9c*/ 	.byte	0x04, 0x28
        /*0a9e*/ 	.short	(.L_441 - .L_440)


	//   ....[0]....
.L_440:
        /*0aa0*/ 	.word	0x000000b0


	//   ....[1]....
        /*0aa4*/ 	.word	0x00000180


	//   ....[2]....
        /*0aa8*/ 	.word	0x000001d0


	//   ....[3]....
        /*0aac*/ 	.word	0x00000420


	//   ....[4]....
        /*0ab0*/ 	.word	0x00000580


	//   ....[5]....
        /*0ab4*/ 	.word	0x000006a0


	//   ....[6]....
        /*0ab8*/ 	.word	0x00000800


	//   ....[7]....
        /*0abc*/ 	.word	0x00002950


	//   ....[8]....
        /*0ac0*/ 	.word	0x000047d0


	//   ....[9]....
        /*0ac4*/ 	.word	0x00004a90


	//   ....[10]....
        /*0ac8*/ 	.word	0x00005dc0


	//   ....[11]....
        /*0acc*/ 	.word	0x00006050


	//   ....[12]....
        /*0ad0*/ 	.word	0x000063a0


	//   ....[13]....
        /*0ad4*/ 	.word	0x000063c0


	//   ....[14]....
        /*0ad8*/ 	.word	0x0000b300


	//   ....[15]....
        /*0adc*/ 	.word	0x0000b390


	//   ....[16]....
        /*0ae0*/ 	.word	0x0000b480


	//   ....[17]....
        /*0ae4*/ 	.word	0x0000b4a0


	//   ....[18]....
        /*0ae8*/ 	.word	0x00014b70


	//   ....[19]....
        /*0aec*/ 	.word	0x00014d80


	//   ....[20]....
        /*0af0*/ 	.word	0x00015e90


	//   ....[21]....
        /*0af4*/ 	.word	0x00015f40


	//   ....[22]....
        /*0af8*/ 	.word	0x00015f80


	//   ....[23]....
        /*0afc*/ 	.word	0x00015fa0


	//   ....[24]....
        /*0b00*/ 	.word	0x0001e440


	//   ....[25]....
        /*0b04*/ 	.word	0x0001e460


	//   ....[26]....
        /*0b08*/ 	.word	0x0001e4a0


	//   ....[27]....
        /*0b0c*/ 	.word	0x0001e4e0


	//   ....[28]....
        /*0b10*/ 	.word	0x00020710


	//   ....[29]....
        /*0b14*/ 	.word	0x00020720


	//   ....[30]....
        /*0b18*/ 	.word	0x00020750


	//   ....[31]....
        /*0b1c*/ 	.word	0x00020760


	//   ....[32]....
        /*0b20*/ 	.word	0x00021110


	//   ....[33]....
        /*0b24*/ 	.word	0x00021140


	//   ....[34]....
        /*0b28*/ 	.word	0x00021280


	//   ....[35]....
        /*0b2c*/ 	.word	0x000212a0


	//   ....[36]....
        /*0b30*/ 	.word	0x000213e0


	//   ....[37]....
        /*0b34*/ 	.word	0x00021400


	//   ....[38]....
        /*0b38*/ 	.word	0x00021550


	//   ....[39]....
        /*0b3c*/ 	.word	0x00021570


	//   ....[40]....
        /*0b40*/ 	.word	0x00021ad0


	//   ....[41]....
        /*0b44*/ 	.word	0x00021b00


	//   ....[42]....
        /*0b48*/ 	.word	0x00022540


	//   ....[43]....
        /*0b4c*/ 	.word	0x00022550


	//   ....[44]....
        /*0b50*/ 	.word	0x000238a0


	//   ....[45]....
        /*0b54*/ 	.word	0x000238c0


	//   ....[46]....
        /*0b58*/ 	.word	0x00023a00


	//   ....[47]....
        /*0b5c*/ 	.word	0x00023a20


	//   ....[48]....
        /*0b60*/ 	.word	0x00023b60


	//   ....[49]....
        /*0b64*/ 	.word	0x00023b80


	//   ....[50]....
        /*0b68*/ 	.word	0x00023cd0


	//   ....[51]....
        /*0b6c*/ 	.word	0x00023cf0


	//   ....[52]....
        /*0b70*/ 	.word	0x00023ed0


	//   ....[53]....
        /*0b74*/ 	.word	0x00024100


	//   ....[54]....
        /*0b78*/ 	.word	0x00024130


	//   ....[55]....
        /*0b7c*/ 	.word	0x00024160


	//   ....[56]....
        /*0b80*/ 	.word	0x00024190


	//   ....[57]....
        /*0b84*/ 	.word	0x000241c0


	//   ....[58]....
        /*0b88*/ 	.word	0x000241f0


	//   ....[59]....
        /*0b8c*/ 	.word	0x00024390


	//   ....[60]....
        /*0b90*/ 	.word	0x000243c0


	//   ....[61]....
        /*0b94*/ 	.word	0x000243f0


	//   ....[62]....
        /*0b98*/ 	.word	0x00024420


	//   ....[63]....
        /*0b9c*/ 	.word	0x00024450


	//   ....[64]....
        /*0ba0*/ 	.word	0x00024480


	//   ....[65]....
        /*0ba4*/ 	.word	0x00024520


	//   ....[66]....
        /*0ba8*/ 	.word	0x00024550


	//   ....[67]....
        /*0bac*/ 	.word	0x00024560


	//   ....[68]....
        /*0bb0*/ 	.word	0x00024590


	//   ....[69]....
        /*0bb4*/ 	.word	0x000262e0


	//   ....[70]....
        /*0bb8*/ 	.word	0x00026db0


	//   ....[71]....
        /*0bbc*/ 	.word	0x00026dd0


	//   ....[72]....
        /*0bc0*/ 	.word	0x00026df0


	//   ....[73]....
        /*0bc4*/ 	.word	0x00026e20


	//   ....[74]....
        /*0bc8*/ 	.word	0x00026ef0


	//   ....[75]....
        /*0bcc*/ 	.word	0x00026f80


	//   ....[76]....
        /*0bd0*/ 	.word	0x00026fb0


	//   ....[77]....
        /*0bd4*/ 	.word	0x00027030


	//   ....[78]....
        /*0bd8*/ 	.word	0x00027060


	//   ....[79]....
        /*0bdc*/ 	.word	0x000270e0


	//   ....[80]....
        /*0be0*/ 	.word	0x00027110


	//   ....[81]....
        /*0be4*/ 	.word	0x00027190


	//   ....[82]....
        /*0be8*/ 	.word	0x000271c0


	//   ....[83]....
        /*0bec*/ 	.word	0x000271e0


	//   ....[84]....
        /*0bf0*/ 	.word	0x00027230


	//   ....[85]....
        /*0bf4*/ 	.word	0x00027240


	//   ....[86]....
        /*0bf8*/ 	.word	0x00027980


	//   ....[87]....
        /*0bfc*/ 	.word	0x000279c0


	//   ....[88]....
        /*0c00*/ 	.word	0x000279e0


	//   ....[89]....
        /*0c04*/ 	.word	0x00027a80


	//   ....[90]....
        /*0c08*/ 	.word	0x00027b10


	//   ....[91]....
        /*0c0c*/ 	.word	0x00027b20


	//   ....[92]....
        /*0c10*/ 	.word	0x00027bb0


	//   ....[93]....
        /*0c14*/ 	.word	0x00027bc0


	//   ....[94]....
        /*0c18*/ 	.word	0x00027c30


	//   ....[95]....
        /*0c1c*/ 	.word	0x00027c40


	//   ....[96]....
        /*0c20*/ 	.word	0x00027cc0


	//   ....[97]....
        /*0c24*/ 	.word	0x00027cd0


	//   ....[98]....
        /*0c28*/ 	.word	0x00027d50


	//   ....[99]....
        /*0c2c*/ 	.word	0x00027d60


	//   ....[100]....
        /*0c30*/ 	.word	0x00027d70


	//   ....[101]....
        /*0c34*/ 	.word	0x00027db0


	//   ....[102]....
        /*0c38*/ 	.word	0x0002a990


	//   ....[103]....
        /*0c3c*/ 	.word	0x0002a9a0


	//   ....[104]....
        /*0c40*/ 	.word	0x0002aa00


	//   ....[105]....
        /*0c44*/ 	.word	0x0002aa40


	//   ....[106]....
        /*0c48*/ 	.word	0x0002aa70


	//   ....[107]....
        /*0c4c*/ 	.word	0x0002aaa0


	//   ....[108]....
        /*0c50*/ 	.word	0x0002aad0


	//   ....[109]....
        /*0c54*/ 	.word	0x0002ab00


	//   ....[110]....
        /*0c58*/ 	.word	0x0002acc0


	//   ....[111]....
        /*0c5c*/ 	.word	0x0002acf0


	//   ....[112]....
        /*0c60*/ 	.word	0x0002ad20


	//   ....[113]....
        /*0c64*/ 	.word	0x0002ad50


	//   ....[114]....
        /*0c68*/ 	.word	0x0002ad80


	//   ....[115]....
        /*0c6c*/ 	.word	0x0002adb0


	//   ....[116]....
        /*0c70*/ 	.word	0x0002ae80


	//   ....[117]....
        /*0c74*/ 	.word	0x0002aea0


	//   ....[118]....
        /*0c78*/ 	.word	0x0002aeb0


	//   ....[119]....
        /*0c7c*/ 	.word	0x0002af30


	//   ....[120]....
        /*0c80*/ 	.word	0x0002ba70


	//   ....[121]....
        /*0c84*/ 	.word	0x0002c010


	//   ....[122]....
        /*0c88*/ 	.word	0x0002c1a0


	//   ....[123]....
        /*0c8c*/ 	.word	0x0002c200


	//   ....[124]....
        /*0c90*/ 	.word	0x0002c260


	//   ....[125]....
        /*0c94*/ 	.word	0x0002c2c0


	//   ....[126]....
        /*0c98*/ 	.word	0x0002c360


	//   ....[127]....
        /*0c9c*/ 	.word	0x0002c450


	//   ....[128]....
        /*0ca0*/ 	.word	0x0002c580


	//   ....[129]....
        /*0ca4*/ 	.word	0x0002c620


	//   ....[130]....
        /*0ca8*/ 	.word	0x0002c6f0


	//   ....[131]....
        /*0cac*/ 	.word	0x0002c790


	//   ....[132]....
        /*0cb0*/ 	.word	0x0002c860


	//   ....[133]....
        /*0cb4*/ 	.word	0x0002c900


	//   ....[134]....
        /*0cb8*/ 	.word	0x0002c9d0


	//   ....[135]....
        /*0cbc*/ 	.word	0x0002ca70


	//   ....[136]....
        /*0cc0*/ 	.word	0x0002cb20


	//   ....[137]....
        /*0cc4*/ 	.word	0x0002cbc0


	//   ....[138]....
        /*0cc8*/ 	.word	0x0002ce60


	//   ....[139]....
        /*0ccc*/ 	.word	0x0002cf10


	//   ....[140]....
        /*0cd0*/ 	.word	0x0002d010


	//   ....[141]....
        /*0cd4*/ 	.word	0x0002d100


	//   ....[142]....
        /*0cd8*/ 	.word	0x0002d1c0


	//   ....[143]....
        /*0cdc*/ 	.word	0x0002d280


	//   ....[144]....
        /*0ce0*/ 	.word	0x0002d340


	//   ....[145]....
        /*0ce4*/ 	.word	0x0002d400


	//   ....[146]....
        /*0ce8*/ 	.word	0x0002d4c0


	//   ....[147]....
        /*0cec*/ 	.word	0x0002d580


	//   ....[148]....
        /*0cf0*/ 	.word	0x0002d640


	//   ....[149]....
        /*0cf4*/ 	.word	0x0002d6f0


	//   ....[150]....
        /*0cf8*/ 	.word	0x0002d7f0


	//   ....[151]....
        /*0cfc*/ 	.word	0x0002d840


	//   ....[152]....
        /*0d00*/ 	.word	0x0002d8a0


	//   ....[153]....
        /*0d04*/ 	.word	0x0002d980


	//   ....[154]....
        /*0d08*/ 	.word	0x0002dcb0


	//   ....[155]....
        /*0d0c*/ 	.word	0x0002dd50


	//   ....[156]....
        /*0d10*/ 	.word	0x0002def0


	//   ....[157]....
        /*0d14*/ 	.word	0x0002df70


	//   ....[158]....
        /*0d18*/ 	.word	0x0002dff0


	//   ....[159]....
        /*0d1c*/ 	.word	0x0002e070


	//   ....[160]....
        /*0d20*/ 	.word	0x0002e0f0


	//   ....[161]....
        /*0d24*/ 	.word	0x0002e180


	//   ....[162]....
        /*0d28*/ 	.word	0x0002e220


	//   ....[163]....
        /*0d2c*/ 	.word	0x0002e2d0


	//   ....[164]....
        /*0d30*/ 	.word	0x0002e350


	//   ....[165]....
        /*0d34*/ 	.word	0x0002e3d0


	//   ....[166]....
        /*0d38*/ 	.word	0x0002e450


	//   ....[167]....
        /*0d3c*/ 	.word	0x0002e4e0


	//   ....[168]....
        /*0d40*/ 	.word	0x0002e560


	//   ....[169]....
        /*0d44*/ 	.word	0x0002e610


	//   ....[170]....
        /*0d48*/ 	.word	0x0002e660


	//   ....[171]....
        /*0d4c*/ 	.word	0x0002e720


	//   ....[172]....
        /*0d50*/ 	.word	0x0002e850


	//   ....[173]....
        /*0d54*/ 	.word	0x00030d30


	//   ....[174]....
        /*0d58*/ 	.word	0x00030fd0


	//   ....[175]....
        /*0d5c*/ 	.word	0x000322a0


	//   ....[176]....
        /*0d60*/ 	.word	0x000322e0


	//   ....[177]....
        /*0d64*/ 	.word	0x00032350


	//   ....[178]....
        /*0d68*/ 	.word	0x00032370


	//----- nvinfo : EIATTR_REG_RECONFIG
	.align		4
.L_441:
        /*0d6c*/ 	.byte	0x01, 0x54
	.zero		2


	//----- nvinfo : EIATTR_SYSCALL_OFFSETS
	.align		4
        /*0d70*/ 	.byte	0x04, 0x46
        /*0d72*/ 	.short	(.L_443 - .L_442)


	//   ....[0]....
.L_442:
        /*0d74*/ 	.word	0x00002bd0


	//   ....[1]....
        /*0d78*/ 	.word	0x00025f10


	//   ....[2]....
        /*0d7c*/ 	.word	0x00026060


	//   ....[3]....
        /*0d80*/ 	.word	0x00026150


	//   ....[4]....
        /*0d84*/ 	.word	0x000269b0


	//   ....[5]....
        /*0d88*/ 	.word	0x000275b0


	//----- nvinfo : EIATTR_MBARRIER_INSTR_OFFSETS
	.align		4
.L_443:
        /*0d8c*/ 	.byte	0x04, 0x39
        /*0d8e*/ 	.short	(.L_445 - .L_444)


	//   ....[0]....
.L_444:
        /*0d90*/ 	.word	0x000002c0
        /*0d94*/ 	.word	0x000000ff
        /*0d98*/ 	.word	0x00032400
        /*0d9c*/ 	.short	0x0100
        /*0d9e*/ 	.byte	0x08
	.zero		1


	//   ....[1]....
        /*0da0*/ 	.word	0x000002d0
        /*0da4*/ 	.word	0x000000ff
        /*0da8*/ 	.word	0x00032410
        /*0dac*/ 	.short	0x0100
        /*0dae*/ 	.byte	0x08
	.zero		1


	//   ....[2]....
        /*0db0*/ 	.word	0x000002e0
        /*0db4*/ 	.word	0x000000ff
        /*0db8*/ 	.word	0x00032420
        /*0dbc*/ 	.short	0x0100
        /*0dbe*/ 	.byte	0x08
	.zero		1


	//   ....[3]....
        /*0dc0*/ 	.word	0x000003d0
        /*0dc4*/ 	.word	0x000000ff
        /*0dc8*/ 	.word	0x00032430
        /*0dcc*/ 	.short	0x0100
        /*0dce*/ 	.byte	0x08
	.zero		1


	//   ....[4]....
        /*0dd0*/ 	.word	0x000003e0
        /*0dd4*/ 	.word	0x000000ff
        /*0dd8*/ 	.word	0x00032440
        /*0ddc*/ 	.short	0x0100
        /*0dde*/ 	.byte	0x08
	.zero		1


	//   ....[5]....
        /*0de0*/ 	.word	0x000003f0
        /*0de4*/ 	.word	0x000000ff
        /*0de8*/ 	.word	0x00032438
        /*0dec*/ 	.short	0x0100
        /*0dee*/ 	.byte	0x08
	.zero		1


	//   ....[6]....
        /*0df0*/ 	.word	0x00000400
        /*0df4*/ 	.word	0x000000ff
        /*0df8*/ 	.word	0x00032448
        /*0dfc*/ 	.short	0x0100
        /*0dfe*/ 	.byte	0x08
	.zero		1


	//   ....[7]....
        /*0e00*/ 	.word	0x00000530
        /*0e04*/ 	.word	0x000000ff
        /*0e08*/ 	.word	0x00032450
        /*0e0c*/ 	.short	0x0100
        /*0e0e*/ 	.byte	0x08
	.zero		1


	//   ....[8]....
        /*0e10*/ 	.word	0x00000540
        /*0e14*/ 	.word	0x000000ff
        /*0e18*/ 	.word	0x00032460
        /*0e1c*/ 	.short	0x0100
        /*0e1e*/ 	.byte	0x08
	.zero		1


	//   ....[9]....
        /*0e20*/ 	.word	0x00000550
        /*0e24*/ 	.word	0x000000ff
        /*0e28*/ 	.word	0x00032458
        /*0e2c*/ 	.short	0x0100
        /*0e2e*/ 	.byte	0x08
	.zero		1


	//   ....[10]....
        /*0e30*/ 	.word	0x00000560
        /*0e34*/ 	.word	0x000000ff
        /*0e38*/ 	.word	0x00032468
        /*0e3c*/ 	.short	0x0100
        /*0e3e*/ 	.byte	0x08
	.zero		1


	//   ....[11]....
        /*0e40*/ 	.word	0x00000650
        /*0e44*/ 	.word	0x000000ff
        /*0e48*/ 	.word	0x00032470
        /*0e4c*/ 	.short	0x0100
        /*0e4e*/ 	.byte	0x06
	.zero		1


	//   ....[12]....
        /*0e50*/ 	.word	0x00000660
        /*0e54*/ 	.word	0x000000ff
        /*0e58*/ 	.word	0x00032480
        /*0e5c*/ 	.short	0x0100
        /*0e5e*/ 	.byte	0x06
	.zero		1


	//   ....[13]....
        /*0e60*/ 	.word	0x00000670
        /*0e64*/ 	.word	0x000000ff
        /*0e68*/ 	.word	0x00032478
        /*0e6c*/ 	.short	0x0100
        /*0e6e*/ 	.byte	0x06
	.zero		1


	//   ....[14]....
        /*0e70*/ 	.word	0x00000680
        /*0e74*/ 	.word	0x000000ff
        /*0e78*/ 	.word	0x00032488
        /*0e7c*/ 	.short	0x0100
        /*0e7e*/ 	.byte	0x06
	.zero		1


	//   ....[15]....
        /*0e80*/ 	.word	0x000007b0
        /*0e84*/ 	.word	0x000000ff
        /*0e88*/ 	.word	0x00032490
        /*0e8c*/ 	.short	0x0100
        /*0e8e*/ 	.byte	0x08
	.zero		1


	//   ....[16]....
        /*0e90*/ 	.word	0x000007c0
        /*0e94*/ 	.word	0x000000ff
        /*0e98*/ 	.word	0x000324a0
        /*0e9c*/ 	.short	0x0100
        /*0e9e*/ 	.byte	0x08
	.zero		1


	//   ....[17]....
        /*0ea0*/ 	.word	0x000007d0
        /*0ea4*/ 	.word	0x000000ff
        /*0ea8*/ 	.word	0x00032498
        /*0eac*/ 	.short	0x0100
        /*0eae*/ 	.byte	0x08
	.zero		1


	//   ....[18]....
        /*0eb0*/ 	.word	0x000007e0
        /*0eb4*/ 	.word	0x000000ff
        /*0eb8*/ 	.word	0x000324a8
        /*0ebc*/ 	.short	0x0100
        /*0ebe*/ 	.byte	0x08
	.zero		1


	//   ....[19]....
        /*0ec0*/ 	.word	0x00000910
        /*0ec4*/ 	.word	0x000000ff
        /*0ec8*/ 	.word	0x000324b0
        /*0ecc*/ 	.short	0x0100
        /*0ece*/ 	.byte	0x08
	.zero		1


	//   ....[20]....
        /*0ed0*/ 	.word	0x00000920
        /*0ed4*/ 	.word	0x000000ff
        /*0ed8*/ 	.word	0x000324c0
        /*0edc*/ 	.short	0x0100
        /*0ede*/ 	.byte	0x08
	.zero		1


	//   ....[21]....
        /*0ee0*/ 	.word	0x00000930
        /*0ee4*/ 	.word	0x000000ff
        /*0ee8*/ 	.word	0x000324b8
        /*0eec*/ 	.short	0x0100
        /*0eee*/ 	.byte	0x08
	.zero		1


	//   ....[22]....
        /*0ef0*/ 	.word	0x00000940
        /*0ef4*/ 	.word	0x000000ff
        /*0ef8*/ 	.word	0x000324c8
        /*0efc*/ 	.short	0x0100
        /*0efe*/ 	.byte	0x08
	.zero		1


	//   ....[23]....
        /*0f00*/ 	.word	0x00002de0
        /*0f04*/ 	.word	0x00000048
        /*0f08*/ 	.word	0x00032400
        /*0f0c*/ 	.short	0x010a
        /*0f0e*/ 	.byte	0x3f
	.zero		1


	//   ....[24]....
        /*0f10*/ 	.word	0x00003290
        /*0f14*/ 	.word	0x0000000c
        /*0f18*/ 	.word	0x00000000
        /*0f1c*/ 	.short	0x010a
        /*0f1e*/ 	.byte	0x3f
	.zero		1


	//   ....[25]....
        /*0f20*/ 	.word	0x000032f0
        /*0f24*/ 	.word	0x0000000c
        /*0f28*/ 	.word	0x00000000
        /*0f2c*/ 	.short	0x010a
        /*0f2e*/ 	.byte	0x3f
	.zero		1


	//   ....[26]....
        /*0f30*/ 	.word	0x000036a0
        /*0f34*/ 	.word	0x00000048
        /*0f38*/ 	.word	0x00032410
        /*0f3c*/ 	.short	0x010a
        /*0f3e*/ 	.byte	0x3f
	.zero		1


	//   ....[27]....
        /*0f40*/ 	.word	0x000037a0
        /*0f44*/ 	.word	0x00000008
        /*0f48*/ 	.word	0x00000000
        /*0f4c*/ 	.short	0x010a
        /*0f4e*/ 	.byte	0x3f
	.zero		1


	//   ....[28]....
        /*0f50*/ 	.word	0x00003800
        /*0f54*/ 	.word	0x00000008
        /*0f58*/ 	.word	0x00000000
        /*0f5c*/ 	.short	0x010a
        /*0f5e*/ 	.byte	0x3f
	.zero		1


	//   ....[29]....
        /*0f60*/ 	.word	0x00004520
        /*0f64*/ 	.word	0x00000008
        /*0f68*/ 	.word	0x00000000
        /*0f6c*/ 	.short	0x0101
        /*0f6e*/ 	.byte	0x3f
	.zero		1


	//   ....[30]....
        /*0f70*/ 	.word	0x00009670
        /*0f74*/ 	.word	0x00000090
        /*0f78*/ 	.word	0x00000000
        /*0f7c*/ 	.short	0x0101
        /*0f7e*/ 	.byte	0x3f
	.zero		1


	//   ....[31]....
        /*0f80*/ 	.word	0x00009de0
        /*0f84*/ 	.word	0x00000003
        /*0f88*/ 	.word	0x00000000
        /*0f8c*/ 	.short	0x010a
        /*0f8e*/ 	.byte	0x3f
	.zero		1


	//   ....[32]....
        /*0f90*/ 	.word	0x00009ee0
        /*0f94*/ 	.word	0x00000000
        /*0f98*/ 	.word	0x00000000
        /*0f9c*/ 	.short	0x010a
        /*0f9e*/ 	.byte	0x3f
	.zero		1


	//   ....[33]....
        /*0fa0*/ 	.word	0x0000a310
        /*0fa4*/ 	.word	0x00000003
        /*0fa8*/ 	.word	0x00000000
        /*0fac*/ 	.short	0x010a
        /*0fae*/ 	.byte	0x3f
	.zero		1


	//   ....[34]....
        /*0fb0*/ 	.word	0x0000a3c0
        /*0fb4*/ 	.word	0x00000004
        /*0fb8*/ 	.word	0x00000000
        /*0fbc*/ 	.short	0x010a
        /*0fbe*/ 	.byte	0x3f
	.zero		1


	//   ....[35]....
        /*0fc0*/ 	.word	0x0000b0b0
        /*0fc4*/ 	.word	0x00000003
        /*0fc8*/ 	.word	0x00000000
        /*0fcc*/ 	.short	0x0101
        /*0fce*/ 	.byte	0x3f
	.zero		1


	//   ....[36]....
        /*0fd0*/ 	.word	0x00013420
        /*0fd4*/ 	.word	0x00000000
        /*0fd8*/ 	.word	0x00000000
        /*0fdc*/ 	.short	0x0101
        /*0fde*/ 	.byte	0x3f
	.zero		1


	//   ....[37]....
        /*0fe0*/ 	.word	0x00013620
        /*0fe4*/ 	.word	0x00000005
        /*0fe8*/ 	.word	0x00000000
        /*0fec*/ 	.short	0x010a
        /*0fee*/ 	.byte	0x3f
	.zero		1


	//   ....[38]....
        /*0ff0*/ 	.word	0x00013720
        /*0ff4*/ 	.word	0x00000000
        /*0ff8*/ 	.word	0x00000000
        /*0ffc*/ 	.short	0x010a
        /*0ffe*/ 	.byte	0x3f
	.zero		1


	//   ....[39]....
        /*1000*/ 	.word	0x00013b50
        /*1004*/ 	.word	0x0000000b
        /*1008*/ 	.word	0x00000000
        /*100c*/ 	.short	0x010a
        /*100e*/ 	.byte	0x3f
	.zero		1


	//   ....[40]....
        /*1010*/ 	.word	0x00013c00
        /*1014*/ 	.word	0x00000004
        /*1018*/ 	.word	0x00000000
        /*101c*/ 	.short	0x010a
        /*101e*/ 	.byte	0x3f
	.zero		1


	//   ....[41]....
        /*1020*/ 	.word	0x000148f0
        /*1024*/ 	.word	0x00000004
        /*1028*/ 	.word	0x00000000
        /*102c*/ 	.short	0x0101
        /*102e*/ 	.byte	0x3f
	.zero		1


	//   ....[42]....
        /*1030*/ 	.word	0x0001df90
        /*1034*/ 	.word	0x00000000
        /*1038*/ 	.word	0x00000000
        /*103c*/ 	.short	0x0101
        /*103e*/ 	.byte	0x3f
	.zero		1


	//   ....[43]....
        /*1040*/ 	.word	0x00021100
        /*1044*/ 	.word	0x00000000
        /*1048*/ 	.word	0x00000000
        /*104c*/ 	.short	0x0101
        /*104e*/ 	.byte	0x3f
	.zero		1


	//   ....[44]....
        /*1050*/ 	.word	0x00021af0
        /*1054*/ 	.word	0x00000004
        /*1058*/ 	.word	0x00000000
        /*105c*/ 	.short	0x0101
        /*105e*/ 	.byte	0x3f
	.zero		1


	//   ....[45]....
        /*1060*/ 	.word	0x00026550
        /*1064*/ 	.word	0x00000000
        /*1068*/ 	.word	0x00032440
        /*106c*/ 	.short	0x010a
        /*106e*/ 	.byte	0x3f
	.zero		1


	//   ....[46]....
        /*1070*/ 	.word	0x00027360
        /*1074*/ 	.word	0x00000012
        /*1078*/ 	.word	0x00032400
        /*107c*/ 	.short	0x0107
        /*107e*/ 	.byte	0x3f
	.zero		1


	//   ....[47]....
        /*1080*/ 	.word	0x00027420
        /*1084*/ 	.word	0x00000012
        /*1088*/ 	.word	0x00032400
        /*108c*/ 	.short	0x0101
        /*108e*/ 	.byte	0x3f
	.zero		1


	//   ....[48]....
        /*1090*/ 	.word	0x00027ef0
        /*1094*/ 	.word	0x00000012
        /*1098*/ 	.word	0x00032410
        /*109c*/ 	.short	0x0107
        /*109e*/ 	.byte	0x3f
	.zero		1


	//   ....[49]....
        /*10a0*/ 	.word	0x00027ff0
        /*10a4*/ 	.word	0x00000012
        /*10a8*/ 	.word	0x00032410
        /*10ac*/ 	.short	0x0101
        /*10ae*/ 	.byte	0x3f
	.zero		1


	//   ....[50]....
        /*10b0*/ 	.word	0x00028010
        /*10b4*/ 	.word	0x00000012
        /*10b8*/ 	.word	0x00032420
        /*10bc*/ 	.short	0x010a
        /*10be*/ 	.byte	0x3f
	.zero		1


	//   ....[51]....
        /*10c0*/ 	.word	0x000280f0
        /*10c4*/ 	.word	0x00000002
        /*10c8*/ 	.word	0x00032460
        /*10cc*/ 	.short	0x010a
        /*10ce*/ 	.byte	0x3f
	.zero		1


	//   ....[52]....
        /*10d0*/ 	.word	0x00028a20
        /*10d4*/ 	.word	0x00000002
        /*10d8*/ 	.word	0x00032440
        /*10dc*/ 	.short	0x010a
        /*10de*/ 	.byte	0x3f
	.zero		1


	//   ....[53]....
        /*10e0*/ 	.word	0x00028c50
        /*10e4*/ 	.word	0x00000002
        /*10e8*/ 	.word	0x00032460
        /*10ec*/ 	.short	0x010a
        /*10ee*/ 	.byte	0x3f
	.zero		1


	//   ....[54]....
        /*10f0*/ 	.word	0x00029450
        /*10f4*/ 	.word	0x00000002
        /*10f8*/ 	.word	0x00032440
        /*10fc*/ 	.short	0x010a
        /*10fe*/ 	.byte	0x3f
	.zero		1


	//   ....[55]....
        /*1100*/ 	.word	0x00029680
        /*1104*/ 	.word	0x00000002
        /*1108*/ 	.word	0x00032460
        /*110c*/ 	.short	0x010a
        /*110e*/ 	.byte	0x3f
	.zero		1


	//   ....[56]....
        /*1110*/ 	.word	0x00029e20
        /*1114*/ 	.word	0x00000003
        /*1118*/ 	.word	0x00032440
        /*111c*/ 	.short	0x010a
        /*111e*/ 	.byte	0x3f
	.zero		1


	//   ....[57]....
        /*1120*/ 	.word	0x0002a050
        /*1124*/ 	.word	0x00000003
        /*1128*/ 	.word	0x00032460
        /*112c*/ 	.short	0x010a
        /*112e*/ 	.byte	0x3f
	.zero		1


	//   ....[58]....
        /*1130*/ 	.word	0x0002b9f0
        /*1134*/ 	.word	0x00000000
        /*1138*/ 	.word	0x00032420
        /*113c*/ 	.short	0x010a
        /*113e*/ 	.byte	0x3f
	.zero		1


	//   ....[59]....
        /*1140*/ 	.word	0x0002bbe0
        /*1144*/ 	.word	0x00000006
        /*1148*/ 	.word	0x00000000
        /*114c*/ 	.short	0x010a
        /*114e*/ 	.byte	0x3f
	.zero		1


	//   ....[60]....
        /*1150*/ 	.word	0x0002bc10
        /*1154*/ 	.word	0x00000007
        /*1158*/ 	.word	0x00000000
        /*115c*/ 	.short	0x010a
        /*115e*/ 	.byte	0x3f
	.zero		1


	//   ....[61]....
        /*1160*/ 	.word	0x0002bc70
        /*1164*/ 	.word	0x00000004
        /*1168*/ 	.word	0x00000000
        /*116c*/ 	.short	0x010a
        /*116e*/ 	.byte	0x3f
	.zero		1


	//   ....[62]....
        /*1170*/ 	.word	0x0002bca0
        /*1174*/ 	.word	0x00000003
        /*1178*/ 	.word	0x00000000
        /*117c*/ 	.short	0x010a
        /*117e*/ 	.byte	0x3f
	.zero		1


	//   ....[63]....
        /*1180*/ 	.word	0x0002bd00
        /*1184*/ 	.word	0x00000048
        /*1188*/ 	.word	0x00032400
        /*118c*/ 	.short	0x010a
        /*118e*/ 	.byte	0x3f
	.zero		1


	//   ....[64]....
        /*1190*/ 	.word	0x0002bd50
        /*1194*/ 	.word	0x0000000c
        /*1198*/ 	.word	0x00000000
        /*119c*/ 	.short	0x010a
        /*119e*/ 	.byte	0x3f
	.zero		1


	//   ....[65]....
        /*11a0*/ 	.word	0x0002bda0
        /*11a4*/ 	.word	0x00000048
        /*11a8*/ 	.word	0x00032410
        /*11ac*/ 	.short	0x010a
        /*11ae*/ 	.byte	0x3f
	.zero		1


	//   ....[66]....
        /*11b0*/ 	.word	0x0002bdf0
        /*11b4*/ 	.word	0x00000008
        /*11b8*/ 	.word	0x00000000
        /*11bc*/ 	.short	0x010a
        /*11be*/ 	.byte	0x3f
	.zero		1


	//   ....[67]....
        /*11c0*/ 	.word	0x0002be40
        /*11c4*/ 	.word	0x00000000
        /*11c8*/ 	.word	0x00000000
        /*11cc*/ 	.short	0x010a
        /*11ce*/ 	.byte	0x3f
	.zero		1


	//   ....[68]....
        /*11d0*/ 	.word	0x0002be90
        /*11d4*/ 	.word	0x00000004
        /*11d8*/ 	.word	0x00000000
        /*11dc*/ 	.short	0x010a
        /*11de*/ 	.byte	0x3f
	.zero		1


	//   ....[69]....
        /*11e0*/ 	.word	0x0002bee0
        /*11e4*/ 	.word	0x00000000
        /*11e8*/ 	.word	0x00000000
        /*11ec*/ 	.short	0x010a
        /*11ee*/ 	.byte	0x3f
	.zero		1


	//   ....[70]....
        /*11f0*/ 	.word	0x0002bf30
        /*11f4*/ 	.word	0x00000004
        /*11f8*/ 	.word	0x00000000
        /*11fc*/ 	.short	0x010a
        /*11fe*/ 	.byte	0x3f
	.zero		1


	//   ....[71]....
        /*1200*/ 	.word	0x0002c0d0
        /*1204*/ 	.word	0x00000000
        /*1208*/ 	.word	0x00032440
        /*120c*/ 	.short	0x010a
        /*120e*/ 	.byte	0x3f
	.zero		1


	//   ....[72]....
        /*1210*/ 	.word	0x0002d9c0
        /*1214*/ 	.word	0x00000012
        /*1218*/ 	.word	0x00032420
        /*121c*/ 	.short	0x010a
        /*121e*/ 	.byte	0x3f
	.zero		1


	//   ....[73]....
        /*1220*/ 	.word	0x0002da10
        /*1224*/ 	.word	0x00000002
        /*1228*/ 	.word	0x00032460
        /*122c*/ 	.short	0x010a
        /*122e*/ 	.byte	0x3f
	.zero		1


	//   ....[74]....
        /*1230*/ 	.word	0x0002da60
        /*1234*/ 	.word	0x00000002
        /*1238*/ 	.word	0x00032440
        /*123c*/ 	.short	0x010a
        /*123e*/ 	.byte	0x3f
	.zero		1


	//   ....[75]....
        /*1240*/ 	.word	0x0002dab0
        /*1244*/ 	.word	0x00000002
        /*1248*/ 	.word	0x00032460
        /*124c*/ 	.short	0x010a
        /*124e*/ 	.byte	0x3f
	.zero		1


	//   ....[76]....
        /*1250*/ 	.word	0x0002db00
        /*1254*/ 	.word	0x00000002
        /*1258*/ 	.word	0x00032440
        /*125c*/ 	.short	0x010a
        /*125e*/ 	.byte	0x3f
	.zero		1


	//   ....[77]....
        /*1260*/ 	.word	0x0002db50
        /*1264*/ 	.word	0x00000002
        /*1268*/ 	.word	0x00032460
        /*126c*/ 	.short	0x010a
        /*126e*/ 	.byte	0x3f
	.zero		1


	//   ....[78]....
        /*1270*/ 	.word	0x0002dba0
        /*1274*/ 	.word	0x00000003
        /*1278*/ 	.word	0x00032440
        /*127c*/ 	.short	0x010a
        /*127e*/ 	.byte	0x3f
	.zero		1


	//   ....[79]....
        /*1280*/ 	.word	0x0002dbf0
        /*1284*/ 	.word	0x00000003
        /*1288*/ 	.word	0x00032460
        /*128c*/ 	.short	0x010a
        /*128e*/ 	.byte	0x3f
	.zero		1


	//   ....[80]....
        /*1290*/ 	.word	0x0002e770
        /*1294*/ 	.word	0x00000000
        /*1298*/ 	.word	0x00032420
        /*129c*/ 	.short	0x010a
        /*129e*/ 	.byte	0x3f
	.zero		1


	//   ....[81]....
        /*12a0*/ 	.word	0x0002e910
        /*12a4*/ 	.word	0x00000006
        /*12a8*/ 	.word	0x00000000
        /*12ac*/ 	.short	0x010a
        /*12ae*/ 	.byte	0x3f
	.zero		1


	//   ....[82]....
        /*12b0*/ 	.word	0x0002e960
        /*12b4*/ 	.word	0x00000007
        /*12b8*/ 	.word	0x00000000
        /*12bc*/ 	.short	0x010a
        /*12be*/ 	.byte	0x3f
	.zero		1


	//   ....[83]....
        /*12c0*/ 	.word	0x0002e9b0
        /*12c4*/ 	.word	0x00000004
        /*12c8*/ 	.word	0x00000000
        /*12cc*/ 	.short	0x010a
        /*12ce*/ 	.byte	0x3f
	.zero		1


	//   ....[84]....
        /*12d0*/ 	.word	0x0002ed70
        /*12d4*/ 	.word	0x00000014
        /*12d8*/ 	.word	0x00000000
        /*12dc*/ 	.short	0x010a
        /*12de*/ 	.byte	0x3f
	.zero		1


	//   ....[85]....
        /*12e0*/ 	.word	0x0002eeb0
        /*12e4*/ 	.word	0x0000000e
        /*12e8*/ 	.word	0x00000000
        /*12ec*/ 	.short	0x010a
        /*12ee*/ 	.byte	0x3f
	.zero		1


	//   ....[86]....
        /*12f0*/ 	.word	0x0002f510
        /*12f4*/ 	.word	0x0000000d
        /*12f8*/ 	.word	0x00000000
        /*12fc*/ 	.short	0x010a
        /*12fe*/ 	.byte	0x3f
	.zero		1


	//   ....[87]....
        /*1300*/ 	.word	0x0002f650
        /*1304*/ 	.word	0x00000014
        /*1308*/ 	.word	0x00000000
        /*130c*/ 	.short	0x010a
        /*130e*/ 	.byte	0x3f
	.zero		1


	//   ....[88]....
        /*1310*/ 	.word	0x00030880
        /*1314*/ 	.word	0x00000015
        /*1318*/ 	.word	0x00000000
        /*131c*/ 	.short	0x0101
        /*131e*/ 	.byte	0x3f
	.zero		1


	//   ....[89]....
        /*1320*/ 	.word	0x00049fb0
        /*1324*/ 	.word	0x00000004
        /*1328*/ 	.word	0x00000000
        /*132c*/ 	.short	0x0101
        /*132e*/ 	.byte	0x3f
	.zero		1


	//   ....[90]....
        /*1330*/ 	.word	0x00049ff0
        /*1334*/ 	.word	0x0000000e
        /*1338*/ 	.word	0x00000000
        /*133c*/ 	.short	0x010a
        /*133e*/ 	.byte	0x3f
	.zero		1


	//   ....[91]....
        /*1340*/ 	.word	0x0004a040
        /*1344*/ 	.word	0x00000014
        /*1348*/ 	.word	0x00000000
        /*134c*/ 	.short	0x010a
        /*134e*/ 	.byte	0x3f
	.zero		1


	//----- nvinfo : EIATTR_NUM_MBARRIERS
	.align		4
.L_445:
        /*1350*/ 	.byte	0x03, 0x38
        /*1352*/ 	.short	0x0017


	//----- nvinfo : EIATTR_EXIT_INSTR_OFFSETS
	.align		4
        /*1354*/ 	.byte	0x04, 0x1c
        /*1356*/ 	.short	(.L_447 - .L_446)


	//   ....[0]....
.L_446:
        /*1358*/ 	.word	0x00000bb0


	//   ....[1]....
        /*135c*/ 	.word	0x00023e70


	//   ....[2]....
        /*1360*/ 	.word	0x0002bcf0


	//----- nvinfo : EIATTR_MAX_THREADS
	.align		4
.L_447:
        /*1364*/ 	.byte	0x04, 0x05
        /*1366*/ 	.short	(.L_449 - .L_448)
.L_448:
        /*1368*/ 	.word	0x00000180
        /*136c*/ 	.word	0x00000001
        /*1370*/ 	.word	0x00000001


	//----- nvinfo : EIATTR_CRS_STACK_SIZE
	.align		4
.L_449:
        /*1374*/ 	.byte	0x04, 0x1e
        /*1376*/ 	.short	(.L_451 - .L_450)
.L_450:
        /*1378*/ 	.word	0x00000000


	//----- nvinfo : EIATTR_CBANK_PARAM_SIZE
	.align		4
.L_451:
        /*137c*/ 	.byte	0x03, 0x19
        /*137e*/ 	.short	0x0bf0


	//----- nvinfo : EIATTR_PARAM_CBANK
	.align		4
        /*1380*/ 	.byte	0x04, 0x0a
        /*1382*/ 	.short	(.L_453 - .L_452)
	.align		4
.L_452:
        /*1384*/ 	.word	index@(.nv.constant0._ZN7cutlass13device_kernelIN5flash11enable_sm90INS1_16FlashAttnFwdSm90INS1_25CollectiveMainloopFwdSm90ILi2EN4cute5tupleIJNS5_1CILi1EEES8_S8_EEENS6_IJNS7_ILi128EEENS7_ILi96EEENS7_ILi64EEEEEELi256ENS_6half_tEfNS_4arch4Sm90ELb0ELb1ELb0ELb1ELb0ELb0ELb1ELb1ELb0ELb1ELb1ELb0EEENS1_21CollectiveEpilogueFwdINS6_IJSA_NS7_ILi256EEESB_EEES9_SE_SG_Li256ELb1ELb1ELb1ELb0EEENS1_36VarlenDynamicPersistentTileSchedulerILi128ELi96ELi256ELi128ELb1ELb1ELb1ELb1ELb0ELb1EEEEEEEEEvNT_6ParamsE)
        /*1388*/ 	.short	0x0210
        /*138a*/ 	.short	0x0bf0


	//----- nvinfo : EIATTR_SW_WAR
	.align		4
.L_453:
        /*138c*/ 	.byte	0x04, 0x36
        /*138e*/ 	.short	(.L_455 - .L_454)
.L_454:
        /*1390*/ 	.word	0x00000008
.L_455:


//--------------------- .nv.info._ZN7cutlass13device_kernelIN5flash11enable_sm90INS1_16FlashAttnFwdSm90INS1_25CollectiveMainloopFwdSm90ILi2EN4cute5tupleIJNS5_1CILi1EEES8_S8_EEENS6_IJNS7_ILi128EEENS7_ILi96EEENS7_ILi64EEEEEELi256ENS_6half_tEfNS_4arch4Sm90ELb0ELb1ELb0ELb1ELb0ELb1ELb1ELb1ELb0ELb1ELb1ELb0EEENS1_21CollectiveEpilogueFwdINS6_IJSA_NS7_ILi256EEESB_EEES9_SE_SG_Li256ELb1ELb1ELb1ELb0EEENS1_36VarlenDynamicPersistentTileSchedulerILi128ELi96ELi256ELi128ELb1ELb1ELb1ELb1ELb0ELb1EEEEEEEEEvNT_6ParamsE --------------------------
	.section	.nv.info._ZN7cutlass13device_kernelIN5flash11enable_sm90INS1_16FlashAttnFwdSm90INS1_25CollectiveMainloopFwdSm90ILi2EN4cute5tupleIJNS5_1CILi1EEES8_S8_EEENS6_IJNS7_ILi128EEENS7_ILi96EEENS7_ILi64EEEEEELi256ENS_6half_tEfNS_4arch4Sm90ELb0ELb1ELb0ELb1ELb0ELb1ELb1ELb1ELb0ELb1ELb1ELb0EEENS1_21CollectiveEpilogueFwdINS6_IJSA_NS7_ILi256EEESB_EEES9_SE_SG_Li256ELb1ELb1ELb1ELb0EEENS1_36VarlenDynamicPersistentTileSchedulerILi128ELi96ELi256ELi128ELb1ELb1ELb1ELb1ELb0ELb1EEEEEEEEEvNT_6ParamsE,"",@"SHT_CUDA_INFO"
	.sectionflags	@""
	.align	4


	//----- nvinfo : EIATTR_CUDA_API_VERSION
	.align		4
        /*0000*/ 	.byte	0x04, 0x37
        /*0002*/ 	.short	(.L_457 - .L_456)
.L_456:
        /*0004*/ 	.word	0x00000082


	//----- nvinfo : EIATTR_KPARAM_INFO
	.align		4
.L_457:
        /*0008*/ 	.byte	0x04, 0x17
        /*000a*/ 	.short	(.L_459 - .L_458)
.L_458:
        /*000c*/ 	.word	0x00000000
        /*0010*/ 	.short	0x0000
        /*0012*/ 	.short	0x0070
        /*0014*/ 	.byte	0x00, 0xf0, 0x01, 0x2e


	//----- nvinfo : EIATTR_SPARSE_MMA_MASK
	.align		4
.L_459:
        /*0018*/ 	.byte	0x03, 0x50
        /*001a*/ 	.short	0x0000


	//----- nvinfo : EIATTR_MAXREG_COUNT
	.align		4
        /*001c*/ 	.byte	0x03, 0x1b
        /*001e*/ 	.short	0x00a8


	//----- nvinfo : EIATTR_NUM_BARRIERS
	.align		4
        /*0020*/ 	.byte	0x02, 0x4c
        /*0022*/ 	.byte	0x10
	.zero		1


	//----- nvinfo : EIATTR_EXTERNS
	.align		4
        /*0024*/ 	.byte	0x04, 0x0f
        /*0026*/ 	.short	(.L_461 - .L_460)


	//   ....[0]....
	.align		4
.L_460:
        /*0028*/ 	.word	index@(__assertfail)


	//----- nvinfo : EIATTR_ANNOTATIONS
	.align		4
.L_461:
        /*002c*/ 	.byte	0x04, 0x55
        /*002e*/ 	.short	(.L_463 - .L_462)


	//   ....[0]....
.L_462:
        /* <DEDUP_REMOVED lines=172> */


	//----- nvinfo : EIATTR_MERCURY_ISA_VERSION
	.align		4
.L_463:
        /*0ad8*/ 	.byte	0x03, 0x5f
        /*0ada*/ 	.short	0x0101


	//----- nvinfo : EIATTR_UNUSED_LOAD_BYTE_OFFSET
	.align		4
        /*0adc*/ 	.byte	0x04, 0x44
        /*0ade*/ 	.short	(.L_465 - .L_464)


	//   ....[0]....
.L_464:
        /*0ae0*/ 	.word	0x00000be0
        /*0ae4*/ 	.word	0x0000fff0


	//   ....[1]....
        /*0ae8*/ 	.word	0x0002b6b0
        /*0aec*/ 	.word	0x0000fff0


	//----- nvinfo : EIATTR_INT_WARP_WIDE_INSTR_OFFSETS
	.align		4
.L_465:
        /*0af0*/ 	.byte	0x04, 0x31
        /*0af2*/ 	.short	(.L_467 - .L_466)


	//   ....[0]....
.L_466:
        /*0af4*/ 	.word	0x000001e0


	//   ....[1]....
        /*0af8*/ 	.word	0x00000220


	//   ....[2]....
        /*0afc*/ 	.word	0x00000290


	//   ....[3]....
        /*0b00*/ 	.word	0x000002a0


	//   ....[4]....
        /*0b04*/ 	.word	0x00033f30


	//   ....[5]....
        /*0b08*/ 	.word	0x00033fc0


	//   ....[6]....
        /*0b0c*/ 	.word	0x000389b0


	//   ....[7]....
        /*0b10*/ 	.word	0x00038a40


	//----- nvinfo : EIATTR_COOP_GROUP_MASK_REGIDS
	.align		4
.L_467:
        /*0b14*/ 	.byte	0x04, 0x29
        /*0b16*/ 	.short	(.L_469 - .L_468)


	//   ....[0]....
.L_468:
        /*0b18*/ 	.word	0xffffffff


	//   ....[1]....
        /*0b1c*/ 	.word	0xffffffff


	//   ....[2]....
        /*0b20*/ 	.word	0xffffffff


	//   ....[3]....
        /*0b24*/ 	.word	0xffffffff


	//   ....[4]....
        /*0b28*/ 	.word	0xffffffff


	//   ....[5]....
        /*0b2c*/ 	.word	0xffffffff


	//   ....[6]....
        /*0b30*/ 	.word	0xffffffff


	//   ....[7]....
        /*0b34*/ 	.word	0xffffffff


	//   ....[8]....
        /*0b38*/ 	.word	0xffffffff


	//   ....[9]....
        /*0b3c*/ 	.word	0xffffffff


	//   ....[10]....
        /*0b40*/ 	.word	0xffffffff


	//   ....[11]....
        /*0b44*/ 	.word	0xffffffff


	//   ....[12]....
        /*0b48*/ 	.word	0xffffffff


	//   ....[13]....
        /*0b4c*/ 	.word	0xffffffff


	//   ....[14]....
        /*0b50*/ 	.word	0xffffffff


	//   ....[15]....
        /*0b54*/ 	.word	0xffffffff


	//   ....[16]....
        /*0b58*/ 	.word	0xffffffff


	//   ....[17]....
        /*0b5c*/ 	.word	0xffffffff


	//   ....[18]....
        /*0b60*/ 	.word	0xffffffff


	//   ....[19]....
        /*0b64*/ 	.word	0xffffffff


	//   ....[20]....
        /*0b68*/ 	.word	0xffffffff


	//   ....[21]....
        /*0b6c*/ 	.word	0xffffffff


	//   ....[22]....
        /*0b70*/ 	.word	0xffffffff


	//   ....[23]....
        /*0b74*/ 	.word	0xffffffff


	//   ....[24]....
        /*0b78*/ 	.word	0xffffffff


	//   ....[25]....
        /*0b7c*/ 	.word	0xffffffff


	//   ....[26]....
        /*0b80*/ 	.word	0xffffffff


	//   ....[27]....
        /*0b84*/ 	.word	0xffffffff


	//   ....[28]....
        /*0b88*/ 	.word	0xffffffff


	//   ....[29]....
        /*0b8c*/ 	.word	0xffffffff


	//   ....[30]....
        /*0b90*/ 	.word	0xffffffff


	//   ....[31]....
        /*0b94*/ 	.word	0xffffffff


	//   ....[32]....
        /*0b98*/ 	.word	0xffffffff


	//   ....[33]....
        /*0b9c*/ 	.word	0xffffffff


	//   ....[34]....
        /*0ba0*/ 	.word	0xffffffff


	//   ....[35]....
        /*0ba4*/ 	.word	0xffffffff


	//   ....[36]....
        /*0ba8*/ 	.word	0xffffffff


	//   ....[37]....
        /*0bac*/ 	.word	0xffffffff


	//   ....[38]....
        /*0bb0*/ 	.word	0xffffffff


	//   ....[39]....
        /*0bb4*/ 	.word	0xffffffff


	//   ....[40]....
        /*0bb8*/ 	.word	0xffffffff


	//   ....[41]....
        /*0bbc*/ 	.word	0xffffffff


	//   ....[42]....
        /*0bc0*/ 	.word	0xffffffff


	//   ....[43]....
        /*0bc4*/ 	.word	0xffffffff


	//   ....[44]....
        /*0bc8*/ 	.word	0xffffffff


	//   ....[45]....
        /*0bcc*/ 	.word	0xffffffff


	//   ....[46]....
        /*0bd0*/ 	.word	0xffffffff


	//   ....[47]....
        /*0bd4*/ 	.word	0xffffffff


	//   ....[48]....
        /*0bd8*/ 	.word	0xffffffff


	//   ....[49]....
        /*0bdc*/ 	.word	0xffffffff


	//   ....[50]....
        /*0be0*/ 	.word	0xffffffff


	//   ....[51]....
        /*0be4*/ 	.word	0xffffffff


	//   ....[52]....
        /*0be8*/ 	.word	0xffffffff


	//   ....[53]....
        /*0bec*/ 	.word	0xffffffff


	//   ....[54]....
        /*0bf0*/ 	.word	0xffffffff


	//   ....[55]....
        /*0bf4*/ 	.word	0xffffffff


	//   ....[56]....
        /*0bf8*/ 	.word	0xffffffff


	//   ....[57]....
        /*0bfc*/ 	.word	0xffffffff


	//   ....[58]....
        /*0c00*/ 	.word	0xffffffff


	//   ....[59]....
        /*0c04*/ 	.word	0xffffffff


	//   ....[60]....
        /*0c08*/ 	.word	0xffffffff


	//   ....[61]....
        /*0c0c*/ 	.word	0xffffffff


	//   ....[62]....
        /*0c10*/ 	.word	0xffffffff


	//   ....[63]....
        /*0c14*/ 	.word	0xffffffff


	//   ....[64]....
        /*0c18*/ 	.word	0xffffffff


	//   ....[65]....
        /*0c1c*/ 	.word	0xffffffff


	//   ....[66]....
        /*0c20*/ 	.word	0xffffffff


	//   ....[67]....
        /*0c24*/ 	.word	0xffffffff


	//   ....[68]....
        /*0c28*/ 	.word	0xffffffff


	//   ....[69]....
        /*0c2c*/ 	.word	0xffffffff


	//   ....[70]....
        /*0c30*/ 	.word	0xffffffff


	//   ....[71]....
        /*0c34*/ 	.word	0xffffffff


	//   ....[72]....
        /*0c38*/ 	.word	0xffffffff


	//   ....[73]....
        /*0c3c*/ 	.word	0xffffffff


	//   ....[74]....
        /*0c40*/ 	.word	0xffffffff


	//   ....[75]....
        /*0c44*/ 	.word	0xffffffff


	//   ....[76]....
        /*0c48*/ 	.word	0xffffffff


	//   ....[77]....
        /*0c4c*/ 	.word	0xffffffff


	//   ....[78]....
        /*0c50*/ 	.word	0xffffffff


	//   ....[79]....
        /*0c54*/ 	.word	0xffffffff


	//   ....[80]....
        /*0c58*/ 	.word	0xffffffff


	//   ....[81]....
        /*0c5c*/ 	.word	0xffffffff


	//   ....[82]....
        /*0c60*/ 	.word	0xffffffff


	//   ....[83]....
        /*0c64*/ 	.word	0xffffffff


	//   ....[84]....
        /*0c68*/ 	.word	0xffffffff


	//   ....[85]....
        /*0c6c*/ 	.word	0xffffffff


	//   ....[86]....
        /*0c70*/ 	.word	0xffffffff


	//   ....[87]....
        /*0c74*/ 	.word	0xffffffff


	//   ....[88]....
        /*0c78*/ 	.word	0xffffffff


	//   ....[89]....
        /*0c7c*/ 	.word	0xffffffff


	//   ....[90]....
        /*0c80*/ 	.word	0xffffffff


	//   ....[91]....
        /*0c84*/ 	.word	0xffffffff


	//   ....[92]....
        /*0c88*/ 	.word	0xffffffff


	//   ....[93]....
        /*0c8c*/ 	.word	0xffffffff


	//   ....[94]....
        /*0c90*/ 	.word	0xffffffff


	//   ....[95]....
        /*0c94*/ 	.word	0xffffffff


	//   ....[96]....
        /*0c98*/ 	.word	0xffffffff


	//   ....[97]....
        /*0c9c*/ 	.word	0xffffffff


	//   ....[98]....
        /*0ca0*/ 	.word	0xffffffff


	//   ....[99]....
        /*0ca4*/ 	.word	0xffffffff


	//   ....[100]....
        /*0ca8*/ 	.word	0xffffffff


	//   ....[101]....
        /*0cac*/ 	.word	0xffffffff


	//   ....[102]....
        /*0cb0*/ 	.word	0xffffffff


	//   ....[103]....
        /*0cb4*/ 	.word	0xffffffff


	//   ....[104]....
        /*0cb8*/ 	.word	0xffffffff


	//   ....[105]....
        /*0cbc*/ 	.word	0xffffffff


	//   ....[106]....
        /*0cc0*/ 	.word	0xffffffff


	//   ....[107]....
        /*0cc4*/ 	.word	0xffffffff


	//   ....[108]....
        /*0cc8*/ 	.word	0xffffffff


	//   ....[109]....
        /*0ccc*/ 	.word	0xffffffff


	//   ....[110]....
        /*0cd0*/ 	.word	0xffffffff


	//   ....[111]....
        /*0cd4*/ 	.word	0xffffffff


	//   ....[112]....
        /*0cd8*/ 	.word	0xffffffff


	//   ....[113]....
        /*0cdc*/ 	.word	0xffffffff


	//   ....[114]....
        /*0ce0*/ 	.word	0xffffffff


	//   ....[115]....
        /*0ce4*/ 	.word	0xffffffff


	//   ....[116]....
        /*0ce8*/ 	.word	0xffffffff


	//   ....[117]....
        /*0cec*/ 	.word	0xffffffff


	//   ....[118]....
        /*0cf0*/ 	.word	0xffffffff


	//   ....[119]....
        /*0cf4*/ 	.word	0xffffffff


	//   ....[120]....
        /*0cf8*/ 	.word	0xffffffff


	//   ....[121]....
        /*0cfc*/ 	.word	0xffffffff


	//   ....[122]....
        /*0d00*/ 	.word	0xffffffff


	//   ....[123]....
        /*0d04*/ 	.word	0xffffffff


	//   ....[124]....
        /*0d08*/ 	.word	0xffffffff


	//   ....[125]....
        /*0d0c*/ 	.word	0xffffffff


	//   ....[126]....
        /*0d10*/ 	.word	0xffffffff


	//   ....[127]....
        /*0d14*/ 	.word	0xffffffff


	//   ....[128]....
        /*0d18*/ 	.word	0xffffffff


	//   ....[129]....
        /*0d1c*/ 	.word	0xffffffff


	//   ....[130]....
        /*0d20*/ 	.word	0xffffffff


	//   ....[131]....
        /*0d24*/ 	.word	0xffffffff


	//   ....[132]....
        /*0d28*/ 	.word	0xffffffff


	//   ....[133]....
        /*0d2c*/ 	.word	0xffffffff


	//   ....[134]....
        /*0d30*/ 	.word	0xffffffff


	//   ....[135]....
        /*0d34*/ 	.word	0xffffffff


	//   ....[136]....
        /*0d38*/ 	.word	0xffffffff


	//   ....[137]....
        /*0d3c*/ 	.word	0xffffffff


	//   ....[138]....
        /*0d40*/ 	.word	0x0500000f


	//   ....[139]....
        /*0d44*/ 	.word	0x0500000f


	//   ....[140]....
        /*0d48*/ 	.word	0x0500000f


	//   ....[141]....
        /*0d4c*/ 	.word	0x0500000f


	//   ....[142]....
        /*0d50*/ 	.word	0x0500000f


	//   ....[143]....
        /*0d54*/ 	.word	0x0500000f


	//   ....[144]....
        /*0d58*/ 	.word	0x0500000f


	//   ....[145]....
        /*0d5c*/ 	.word	0x0500000f


	//   ....[146]....
        /*0d60*/ 	.word	0x0500000f


	//   ....[147]....
        /*0d64*/ 	.word	0x0500000f


	//   ....[148]....
        /*0d68*/ 	.word	0x0500000f


	//   ....[149]....
        /*0d6c*/ 	.word	0x0500000f


	//   ....[150]....
        /*0d70*/ 	.word	0x0500000f


	//   ....[151]....
        /*0d74*/ 	.word	0x0500000f


	//   ....[152]....
        /*0d78*/ 	.word	0x0500000f


	//   ....[153]....
        /*0d7c*/ 	.word	0x0500000f


	//   ....[154]....
        /*0d80*/ 	.word	0x0500000f


	//   ....[155]....
        /*0d84*/ 	.word	0x0500000f


	//   ....[156]....
        /*0d88*/ 	.word	0x0500000f


	//   ....[157]....
        /*0d8c*/ 	.word	0x0500000f


	//   ....[158]....
        /*0d90*/ 	.word	0x0500000f


	//   ....[159]....
        /*0d94*/ 	.word	0x0500000f


	//   ....[160]....
        /*0d98*/ 	.word	0x0500000f


	//   ....[161]....
        /*0d9c*/ 	.word	0x0500000f


	//   ....[162]....
        /*0da0*/ 	.word	0x0500000f


	//   ....[163]....
        /*0da4*/ 	.word	0x0500000f


	//   ....[164]....
        /*0da8*/ 	.word	0x0500000f


	//   ....[165]....
        /*0dac*/ 	.word	0x0500000f


	//   ....[166]....
        /*0db0*/ 	.word	0x0500000f


	//   ....[167]....
        /*0db4*/ 	.word	0x0500000f


	//   ....[168]....
        /*0db8*/ 	.word	0x0500000f


	//   ....[169]....
        /*0dbc*/ 	.word	0x0500000f


	//   ....[170]....
        /*0dc0*/ 	.word	0x0500000f


	//   ....[171]....
        /*0dc4*/ 	.word	0x0500000f


	//   ....[172]....
        /*0dc8*/ 	.word	0x0500000f


	//   ....[173]....
        /*0dcc*/ 	.word	0x0500000f


	//   ....[174]....
        /*0dd0*/ 	.word	0x0500000f


	//   ....[175]....
        /*0dd4*/ 	.word	0x0500000f


	//   ....[176]....
        /*0dd8*/ 	.word	0x0500000f


	//   ....[177]....
        /*0ddc*/ 	.word	0x0500000f


	//   ....[178]....
        /*0de0*/ 	.word	0x0500000f


	//   ....[179]....
        /*0de4*/ 	.word	0x0500000f


	//   ....[180]....
        /*0de8*/ 	.word	0x0500000f


	//   ....[181]....
        /*0dec*/ 	.word	0x0500000f


	//   ....[182]....
        /*0df0*/ 	.word	0x0500000f


	//   ....[183]....
        /*0df4*/ 	.word	0x0500000f


	//   ....[184]....
        /*0df8*/ 	.word	0x0500000f


	//   ....[185]....
        /*0dfc*/ 	.word	0x0500000f


	//   ....[186]....
        /*0e00*/ 	.word	0x0500000f


	//   ....[187]....
        /*0e04*/ 	.word	0x0500000f


	//   ....[188]....
        /*0e08*/ 	.word	0x0500000f


	//   ....[189]....
        /*0e0c*/ 	.word	0x0500000f


	//   ....[190]....
        /*0e10*/ 	.word	0x0500000f


	//   ....[191]....
        /*0e14*/ 	.word	0x0500000f


	//   ....[192]....
        /*0e18*/ 	.word	0x0500000f


	//   ....[193]....
        /*0e1c*/ 	.word	0x0500000f


	//   ....[194]....
        /*0e20*/ 	.word	0x0500000f


	//   ....[195]....
        /*0e24*/ 	.word	0x0500000f


	//   ....[196]....
        /*0e28*/ 	.word	0x0500000f


	//   ....[197]....
        /*0e2c*/ 	.word	0x0500000f


	//   ....[198]....
        /*0e30*/ 	.word	0x0500000f


	//   ....[199]....
        /*0e34*/ 	.word	0x0500000f


	//   ....[200]....
        /*0e38*/ 	.word	0x0500000f


	//   ....[201]....
        /*0e3c*/ 	.word	0x0500000f


	//   ....[202]....
        /*0e40*/ 	.word	0x0500000f


	//   ....[203]....
        /*0e44*/ 	.word	0x0500000f


	//   ....[204]....
        /*0e48*/ 	.word	0x0500000f


	//   ....[205]....
        /*0e4c*/ 	.word	0x0500000f


	//   ....[206]....
        /*0e50*/ 	.word	0x0500000f


	//   ....[207]....
        /*0e54*/ 	.word	0x0500000f


	//   ....[208]....
        /*0e58*/ 	.word	0x0500000f


	//   ....[209]....
        /*0e5c*/ 	.word	0x0500000f


	//   ....[210]....
        /*0e60*/ 	.word	0x0500000f


	//   ....[211]....
        /*0e64*/ 	.word	0x0500000f


	//   ....[212]....
        /*0e68*/ 	.word	0x0500000f


	//   ....[213]....
        /*0e6c*/ 	.word	0x0500000f


	//   ....[214]....
        /*0e70*/ 	.word	0x0500000f


	//   ....[215]....
        /*0e74*/ 	.word	0x0500000f


	//   ....[216]....
        /*0e78*/ 	.word	0x0500000f


	//   ....[217]....
        /*0e7c*/ 	.word	0x0500000f


	//   ....[218]....
        /*0e80*/ 	.word	0x0500000f


	//   ....[219]....
        /*0e84*/ 	.word	0x0500000f


	//   ....[220]....
        /*0e88*/ 	.word	0x0500000f


	//   ....[221]....
        /*0e8c*/ 	.word	0x0500000f


	//   ....[222]....
        /*0e90*/ 	.word	0x0500000f


	//   ....[223]....
        /*0e94*/ 	.word	0x0500000f


	//   ....[224]....
        /*0e98*/ 	.word	0x0500000f


	//   ....[225]....
        /*0e9c*/ 	.word	0x0500000f


	//   ....[226]....
        /*0ea0*/ 	.word	0x0500000f


	//   ....[227]....
        /*0ea4*/ 	.word	0x0500000f


	//   ....[228]....
        /*0ea8*/ 	.word	0xffffffff


	//   ....[229]....
        /*0eac*/ 	.word	0xffffffff


	//   ....[230]....
        /*0eb0*/ 	.word	0xffffffff


	//   ....[231]....
        /*0eb4*/ 	.word	0xffffffff


	//   ....[232]....
        /*0eb8*/ 	.word	0xffffffff


	//   ....[233]....
        /*0ebc*/ 	.word	0xffffffff


	//----- nvinfo : EIATTR_COOP_GROUP_INSTR_OFFSETS
	.align		4
.L_469:
        /*0ec0*/ 	.byte	0x04, 0x28
        /*0ec2*/ 	.short	(.L_471 - .L_470)


	//   ....[0]....
.L_470:
        /*0ec4*/ 	.word	0x000000c0


	//   ....[1]....
        /*0ec8*/ 	.word	0x000001f0


	//   ....[2]....
        /*0ecc*/ 	.word	0x00000240


	//   ....[3]....
        /*0ed0*/ 	.word	0x00000490


	//   ....[4]....
        /*0ed4*/ 	.word	0x000005f0


	//   ....[5]....
        /*0ed8*/ 	.word	0x00000710


	//   ....[6]....
        /*0edc*/ 	.word	0x00000870


	//   ....[7]....
        /*0ee0*/ 	.word	0x00007430


	//   ....[8]....
        /*0ee4*/ 	.word	0x00008150


	//   ....[9]....
        /*0ee8*/ 	.word	0x00008160


	//   ....[10]....
        /*0eec*/ 	.word	0x00008170


	//   ....[11]....
        /*0ef0*/ 	.word	0x00008180


	//   ....[12]....
        /*0ef4*/ 	.word	0x000084c0


	//   ....[13]....
        /*0ef8*/ 	.word	0x000084d0


	//   ....[14]....
        /*0efc*/ 	.word	0x000084e0


	//   ....[15]....
        /*0f00*/ 	.word	0x000084f0


	//   ....[16]....
        /*0f04*/ 	.word	0x00009720


	//   ....[17]....
        /*0f08*/ 	.word	0x00009740


	//   ....[18]....
        /*0f0c*/ 	.word	0x00009750


	//   ....[19]....
        /*0f10*/ 	.word	0x00009760


	//   ....[20]....
        /*0f14*/ 	.word	0x00009840


	//   ....[21]....
        /*0f18*/ 	.word	0x00009860


	//   ....[22]....
        /*0f1c*/ 	.word	0x00009870


	//   ....[23]....
        /*0f20*/ 	.word	0x00009880


	//   ....[24]....
        /*0f24*/ 	.word	0x0000c6e0


	//   ....[25]....
        /*0f28*/ 	.word	0x0000c8f0


	//   ....[26]....
        /*0f2c*/ 	.word	0x0000d940


	//   ....[27]....
        /*0f30*/ 	.word	0x0000dab0


	//   ....[28]....
        /*0f34*/ 	.word	0x0000daf0


	//   ....[29]....
        /*0f38*/ 	.word	0x0000db10


	//   ....[30]....
        /*0f3c*/ 	.word	0x00017580


	//   ....[31]....
        /*0f40*/ 	.word	0x00017620


	//   ....[32]....
        /*0f44*/ 	.word	0x000176a0


	//   ....[33]....
        /*0f48*/ 	.word	0x000176d0


	//   ....[34]....
        /*0f4c*/ 	.word	0x00020e10


	//   ....[35]....
        /*0f50*/ 	.word	0x00021020


	//   ....[36]....
        /*0f54*/ 	.word	0x00021fe0


	//   ....[37]....
        /*0f58*/ 	.word	0x00022090


	//   ....[38]....
        /*0f5c*/ 	.word	0x00022220


	//   ....[39]....
        /*0f60*/ 	.word	0x00022240


	//   ....[40]....
        /*0f64*/ 	.word	0x0002a690


	//   ....[41]....
        /*0f68*/ 	.word	0x0002a6b0


	//   ....[42]....
        /*0f6c*/ 	.word	0x0002a6f0


	//   ....[43]....
        /*0f70*/ 	.word	0x0002a720


	//   ....[44]....
        /*0f74*/ 	.word	0x0002c950


	//   ....[45]....
        /*0f78*/ 	.word	0x0002c970


	//   ....[46]....
        /*0f7c*/ 	.word	0x0002c9a0


	//   ....[47]....
        /*0f80*/ 	.word	0x0002c9b0


	//   ....[48]....
        /*0f84*/ 	.word	0x0002d320


	//   ....[49]....
        /*0f88*/ 	.word	0x0002d330


	//   ....[50]....
        /*0f8c*/ 	.word	0x0002d4c0


	//   ....[51]....
        /*0f90*/ 	.word	0x0002d4d0


	//   ....[52]....
        /*0f94*/ 	.word	0x0002d660


	//   ....[53]....
        /*0f98*/ 	.word	0x0002d670


	//   ....[54]....
        /*0f9c*/ 	.word	0x0002d800


	//   ....[55]....
        /*0fa0*/ 	.word	0x0002d810


	//   ....[56]....
        /*0fa4*/ 	.word	0x0002dc40


	//   ....[57]....
        /*0fa8*/ 	.word	0x0002dc50


	//   ....[58]....
        /*0fac*/ 	.word	0x0002e900


	//   ....[59]....
        /*0fb0*/ 	.word	0x0002e910


	//   ....[60]....
        /*0fb4*/ 	.word	0x0002fe60


	//   ....[61]....
        /*0fb8*/ 	.word	0x0002fe70


	//   ....[62]....
        /*0fbc*/ 	.word	0x00030010


	//   ....[63]....
        /*0fc0*/ 	.word	0x00030020


	//   ....[64]....
        /*0fc4*/ 	.word	0x000301b0


	//   ....[65]....
        /*0fc8*/ 	.word	0x000301c0


	//   ....[66]....
        /*0fcc*/ 	.word	0x00030350


	//   ....[67]....
        /*0fd0*/ 	.word	0x00030360


	//   ....[68]....
        /*0fd4*/ 	.word	0x00030550


	//   ....[69]....
        /*0fd8*/ 	.word	0x00030780


	//   ....[70]....
        /*0fdc*/ 	.word	0x000307b0


	//   ....[71]....
        /*0fe0*/ 	.word	0x000307e0


	//   ....[72]....
        /*0fe4*/ 	.word	0x00030810


	//   ....[73]....
        /*0fe8*/ 	.word	0x00030840


	//   ....[74]....
        /*0fec*/ 	.word	0x00030870


	//   ....[75]....
        /*0ff0*/ 	.word	0x00030a10


	//   ....[76]....
        /*0ff4*/ 	.word	0x00030a40


	//   ....[77]....
        /*0ff8*/ 	.word	0x00030a70


	//   ....[78]....
        /*0ffc*/ 	.word	0x00030aa0


	//   ....[79]....
        /*1000*/ 	.word	0x00030ad0


	//   ....[80]....
        /*1004*/ 	.word	0x00030b00


	//   ....[81]....
        /*1008*/ 	.word	0x00030ba0


	//   ....[82]....
        /*100c*/ 	.word	0x00030bd0


	//   ....[83]....
        /*1010*/ 	.word	0x00030be0


	//   ....[84]....
        /*1014*/ 	.word	0x00030c10


	//   ....[85]....
        /*1018*/ 	.word	0x00032500


	//   ....[86]....
        /*101c*/ 	.word	0x00034500


	//   ....[87]....
        /*1020*/ 	.word	0x00034fd0


	//   ....[88]....
        /*1024*/ 	.word	0x00034fe0


	//   ....[89]....
        /*1028*/ 	.word	0x00035000


	//   ....[90]....
        /*102c*/ 	.word	0x00035020


	//   ....[91]....
        /*1030*/ 	.word	0x00035110


	//   ....[92]....
        /*1034*/ 	.word	0x000351a0


	//   ....[93]....
        /*1038*/ 	.word	0x000351d0


	//   ....[94]....
        /*103c*/ 	.word	0x00035250


	//   ....[95]....
        /*1040*/ 	.word	0x00035280


	//   ....[96]....
        /*1044*/ 	.word	0x00035300


	//   ....[97]....
        /*1048*/ 	.word	0x00035330


	//   ....[98]....
        /*104c*/ 	.word	0x000353b0


	//   ....[99]....
        /*1050*/ 	.word	0x000353e0


	//   ....[100]....
        /*1054*/ 	.word	0x00035440


	//   ....[101]....
        /*1058*/ 	.word	0x00035450


	//   ....[102]....
        /*105c*/ 	.word	0x000354c0


	//   ....[103]....
        /*1060*/ 	.word	0x00035ba0


	//   ....[104]....
        /*1064*/ 	.word	0x00035be0


	//   ....[105]....
        /*1068*/ 	.word	0x00035c00


	//   ....[106]....
        /*106c*/ 	.word	0x00035ca0


	//   ....[107]....
        /*1070*/ 	.word	0x00035d60


	//   ....[108]....
        /*1074*/ 	.word	0x00035d70


	//   ....[109]....
        /*1078*/ 	.word	0x00035e30


	//   ....[110]....
        /*107c*/ 	.word	0x00035e40


	//   ....[111]....
        /*1080*/ 	.word	0x00035ee0


	//   ....[112]....
        /*1084*/ 	.word	0x00035ef0


	//   ....[113]....
        /*1088*/ 	.word	0x00035fa0


	//   ....[114]....
        /*108c*/ 	.word	0x00035fb0


	//   ....[115]....
        /*1090*/ 	.word	0x00036060


	//   ....[116]....
        /*1094*/ 	.word	0x00036070


	//   ....[117]....
        /*1098*/ 	.word	0x00036080


	//   ....[118]....
        /*109c*/ 	.word	0x000360f0


	//   ....[119]....
        /*10a0*/ 	.word	0x00038ce0


	//   ....[120]....
        /*10a4*/ 	.word	0x00038cf0


	//   ....[121]....
        /*10a8*/ 	.word	0x00038d30


	//   ....[122]....
        /*10ac*/ 	.word	0x00038d70


	//   ....[123]....
        /*10b0*/ 	.word	0x00038da0


	//   ....[124]....
        /*10b4*/ 	.word	0x00038dd0


	//   ....[125]....
        /*10b8*/ 	.word	0x00038e00


	//   ....[126]....
        /*10bc*/ 	.word	0x00038e30


	//   ....[127]....
        /*10c0*/ 	.word	0x00039000


	//   ....[128]....
        /*10c4*/ 	.word	0x00039030


	//   ....[129]....
        /*10c8*/ 	.word	0x00039060


	//   ....[130]....
        /*10cc*/ 	.word	0x00039090


	//   ....[131]....
        /*10d0*/ 	.word	0x000390c0


	//   ....[132]....
        /*10d4*/ 	.word	0x000390f0


	//   ....[133]....
        /*10d8*/ 	.word	0x000391c0


	//   ....[134]....
        /*10dc*/ 	.word	0x000391e0


	//   ....[135]....
        /*10e0*/ 	.word	0x000391f0


	//   ....[136]....
        /*10e4*/ 	.word	0x00039270


	//   ....[137]....
        /*10e8*/ 	.word	0x00039db0


	//   ....[138]....
        /*10ec*/ 	.word	0x0003a1d0


	//   ....[139]....
        /*10f0*/ 	.word	0x0003a270


	//   ....[140]....
        /*10f4*/ 	.word	0x0003a300


	//   ....[141]....
        /*10f8*/ 	.word	0x0003a350


	//   ....[142]....
        /*10fc*/ 	.word	0x0003a3a0


	//   ....[143]....
        /*1100*/ 	.word	0x0003a440


	//   ....[144]....
        /*1104*/ 	.word	0x0003a4d0


	//   ....[145]....
        /*1108*/ 	.word	0x0003a520


	//   ....[146]....
        /*110c*/ 	.word	0x0003a570


	//   ....[147]....
        /*1110*/ 	.word	0x0003a660


	//   ....[148]....
        /*1114*/ 	.word	0x0003a710


	//   ....[149]....
        /*1118*/ 	.word	0x0003a790


	//   ....[150]....
        /*111c*/ 	.word	0x0003a800


	//   ....[151]....
        /*1120*/ 	.word	0x0003a970


	//   ....[152]....
        /*1124*/ 	.word	0x0003aab0


	//   ....[153]....
        /*1128*/ 	.word	0x0003ab00


	//   ....[154]....
        /*112c*/ 	.word	0x0003ab50


	//   ....[155]....
        /*1130*/ 	.word	0x0003ae00


	//   ....[156]....
        /*1134*/ 	.word	0x0003ae50


	//   ....[157]....
        /*1138*/ 	.word	0x0003aee0


	//   ....[158]....
        /*113c*/ 	.word	0x0003af70


	//   ....[159]....
        /*1140*/ 	.word	0x0003b000


	//   ....[160]....
        /*1144*/ 	.word	0x0003b090


	//   ....[161]....
        /*1148*/ 	.word	0x0003b120


	//   ....[162]....
        /*114c*/ 	.word	0x0003b1b0


	//   ....[163]....
        /*1150*/ 	.word	0x0003b230


	//   ....[164]....
        /*1154*/ 	.word	0x0003b280


	//   ....[165]....
        /*1158*/ 	.word	0x0003b310


	//   ....[166]....
        /*115c*/ 	.word	0x0003b3a0


	//   ....[167]....
        /*1160*/ 	.word	0x0003b420


	//   ....[168]....
        /*1164*/ 	.word	0x0003b470


	//   ....[169]....
        /*1168*/ 	.word	0x0003b500


	//   ....[170]....
        /*116c*/ 	.word	0x0003b590


	//   ....[171]....
        /*1170*/ 	.word	0x0003b620


	//   ....[172]....
        /*1174*/ 	.word	0x0003b6b0


	//   ....[173]....
        /*1178*/ 	.word	0x0003b740


	//   ....[174]....
        /*117c*/ 	.word	0x0003b7d0


	//   ....[175]....
        /*1180*/ 	.word	0x0003b890


	//   ....[176]....
        /*1184*/ 	.word	0x0003bb70


	//   ....[177]....
        /*1188*/ 	.word	0x0003bd00


	//   ....[178]....
        /*118c*/ 	.word	0x0003bd60


	//   ....[179]....
        /*1190*/ 	.word	0x0003bdc0


	//   ....[180]....
        /*1194*/ 	.word	0x0003be20


	//   ....[181]....
        /*1198*/ 	.word	0x0003bec0


	//   ....[182]....
        /*119c*/ 	.word	0x0003bfb0


	//   ....[183]....
        /*11a0*/ 	.word	0x0003c0e0


	//   ....[184]....
        /*11a4*/ 	.word	0x0003c180


	//   ....[185]....
        /*11a8*/ 	.word	0x0003c250


	//   ....[186]....
        /*11ac*/ 	.word	0x0003c2f0


	//   ....[187]....
        /*11b0*/ 	.word	0x0003c3c0


	//   ....[188]....
        /*11b4*/ 	.word	0x0003c460


	//   ....[189]....
        /*11b8*/ 	.word	0x0003c530


	//   ....[190]....
        /*11bc*/ 	.word	0x0003c5d0


	//   ....[191]....
        /*11c0*/ 	.word	0x0003c680


	//   ....[192]....
        /*11c4*/ 	.word	0x0003c760


	//   ....[193]....
        /*11c8*/ 	.word	0x0003c9c0


	//   ....[194]....
        /*11cc*/ 	.word	0x0003ca70


	//   ....[195]....
        /*11d0*/ 	.word	0x0003cb70


	//   ....[196]....
        /*11d4*/ 	.word	0x0003cc60


	//   ....[197]....
        /*11d8*/ 	.word	0x0003ccf0


	//   ....[198]....
        /*11dc*/ 	.word	0x0003cde0


	//   ....[199]....
        /*11e0*/ 	.word	0x0003ce70


	//   ....[200]....
        /*11e4*/ 	.word	0x0003cf60


	//   ....[201]....
        /*11e8*/ 	.word	0x0003cff0


	//   ....[202]....
        /*11ec*/ 	.word	0x0003d0e0


	//   ....[203]....
        /*11f0*/ 	.word	0x0003d170


	//   ....[204]....
        /*11f4*/ 	.word	0x0003d250


	//   ....[205]....
        /*11f8*/ 	.word	0x0003d380


	//   ....[206]....
        /*11fc*/ 	.word	0x0003d3d0


	//   ....[207]....
        /*1200*/ 	.word	0x0003d430


	//   ....[208]....
        /*1204*/ 	.word	0x0003d4d0


	//   ....[209]....
        /*1208*/ 	.word	0x0003d870


	//   ....[210]....
        /*120c*/ 	.word	0x0003d910


	//   ....[211]....
        /*1210*/ 	.word	0x0003dab0


	//   ....[212]....
        /*1214*/ 	.word	0x0003db30


	//   ....[213]....
        /*1218*/ 	.word	0x0003dbb0


	//   ....[214]....
        /*121c*/ 	.word	0x0003dc30


	//   ....[215]....
        /*1220*/ 	.word	0x0003dcb0


	//   ....[216]....
        /*1224*/ 	.word	0x0003dd40


	//   ....[217]....
        /*1228*/ 	.word	0x0003dde0


	//   ....[218]....
        /*122c*/ 	.word	0x0003de90


	//   ....[219]....
        /*1230*/ 	.word	0x0003df10


	//   ....[220]....
        /*1234*/ 	.word	0x0003df90


	//   ....[221]....
        /*1238*/ 	.word	0x0003e010


	//   ....[222]....
        /*123c*/ 	.word	0x0003e0a0


	//   ....[223]....
        /*1240*/ 	.word	0x0003e120


	//   ....[224]....
        /*1244*/ 	.word	0x0003e1d0


	//   ....[225]....
        /*1248*/ 	.word	0x0003e220


	//   ....[226]....
        /*124c*/ 	.word	0x0003e2e0


	//   ....[227]....
        /*1250*/ 	.word	0x0003e410


	//   ....[228]....
        /*1254*/ 	.word	0x0003ff70


	//   ....[229]....
        /*1258*/ 	.word	0x00040160


	//   ....[230]....
        /*125c*/ 	.word	0x00041320


	//   ....[231]....
        /*1260*/ 	.word	0x00041350


	//   ....[232]....
        /*1264*/ 	.word	0x00041370


	//   ....[233]....
        /*1268*/ 	.word	0x00041380


	//----- nvinfo : EIATTR_REG_RECONFIG
	.align		4
.L_471:
        /*126c*/ 	.byte	0x01, 0x54
	.zero		2


	//----- nvinfo : EIATTR_SYSCALL_OFFSETS
	.align		4
        /*1270*/ 	.byte	0x04, 0x46
        /*1272*/ 	.short	(.L_473 - .L_472)


	//   ....[0]....
.L_472:
        /*1274*/ 	.word	0x00002600


	//   ....[1]....
        /*1278*/ 	.word	0x00002750


	//   ....[2]....
        /*127c*/ 	.word	0x00007970


	//   ....[3]....
        /*1280*/ 	.word	0x00007f00


	//   ....[4]....
        /*1284*/ 	.word	0x00034130


	//   ....[5]....
        /*1288*/ 	.word	0x00034280


	//   ....[6]....
        /*128c*/ 	.word	0x00034370


	//   ....[7]....
        /*1290*/ 	.word	0x00034bd0


	//   ....[8]....
        /*1294*/ 	.word	0x000357d0


	//----- nvinfo : EIATTR_MBARRIER_INSTR_OFFSETS
	.align		4
.L_473:
        /*1298*/ 	.byte	0x04, 0x39
        /*129a*/ 	.short	(.L_475 - .L_474)


	//   ....[0]....
.L_474:
        /*129c*/ 	.word	0x00000330
        /*12a0*/ 	.word	0x000000ff
        /*12a4*/ 	.word	0x00032400
        /*12a8*/ 	.short	0x0100
        /*12aa*/ 	.byte	0x08
	.zero		1


	//   ....[1]....
        /*12ac*/ 	.word	0x00000340
        /*12b0*/ 	.word	0x000000ff
        /*12b4*/ 	.word	0x00032410
        /*12b8*/ 	.short	0x0100
        /*12ba*/ 	.byte	0x08
	.zero		1


	//   ....[2]....
        /*12bc*/ 	.word	0x00000350
        /*12c0*/ 	.word	0x000000ff
        /*12c4*/ 	.word	0x00032420
        /*12c8*/ 	.short	0x0100
        /*12ca*/ 	.byte	0x08
	.zero		1


	//   ....[3]....
        /*12cc*/ 	.word	0x00000440
        /*12d0*/ 	.word	0x000000ff
        /*12d4*/ 	.word	0x00032430
        /*12d8*/ 	.short	0x0100
        /*12da*/ 	.byte	0x08
	.zero		1


	//   ....[4]....
        /*12dc*/ 	.word	0x00000450
        /*12e0*/ 	.word	0x000000ff
        /*12e4*/ 	.word	0x00032440
        /*12e8*/ 	.short	0x0100
        /*12ea*/ 	.byte	0x08
	.zero		1


	//   ....[5]....
        /*12ec*/ 	.word	0x00000460
        /*12f0*/ 	.word	0x000000ff
        /*12f4*/ 	.word	0x00032438
        /*12f8*/ 	.short	0x0100
        /*12fa*/ 	.byte	0x08
	.zero		1


	//   ....[6]....
        /*12fc*/ 	.word	0x00000470
        /*1300*/ 	.word	0x000000ff
        /*1304*/ 	.word	0x00032448
        /*1308*/ 	.short	0x0100
        /*130a*/ 	.byte	0x08
	.zero		1


	//   ....[7]....
        /*130c*/ 	.word	0x000005a0
        /*1310*/ 	.word	0x000000ff
        /*1314*/ 	.word	0x00032450
        /*1318*/ 	.short	0x0100
        /*131a*/ 	.byte	0x08
	.zero		1


	//   ....[8]....
        /*131c*/ 	.word	0x000005b0
        /*1320*/ 	.word	0x000000ff
        /*1324*/ 	.word	0x00032460
        /*1328*/ 	.short	0x0100
        /*132a*/ 	.byte	0x08
	.zero		1


	//   ....[9]....
        /*132c*/ 	.word	0x000005c0
        /*1330*/ 	.word	0x000000ff
        /*1334*/ 	.word	0x00032458
        /*1338*/ 	.short	0x0100
        /*133a*/ 	.byte	0x08
	.zero		1


	//   ....[10]....
        /*133c*/ 	.word	0x000005d0
        /*1340*/ 	.word	0x000000ff
        /*1344*/ 	.word	0x00032468
        /*1348*/ 	.short	0x0100
        /*134a*/ 	.byte	0x08
	.zero		1


	//   ....[11]....
        /*134c*/ 	.word	0x000006c0
        /*1350*/ 	.word	0x000000ff
        /*1354*/ 	.word	0x00032470
        /*1358*/ 	.short	0x0100
        /*135a*/ 	.byte	0x06
	.zero		1


	//   ....[12]....
        /*135c*/ 	.word	0x000006d0
        /*1360*/ 	.word	0x000000ff
        /*1364*/ 	.word	0x00032480
        /*1368*/ 	.short	0x0100
        /*136a*/ 	.byte	0x06
	.zero		1


	//   ....[13]....
        /*136c*/ 	.word	0x000006e0
        /*1370*/ 	.word	0x000000ff
        /*1374*/ 	.word	0x00032478
        /*1378*/ 	.short	0x0100
        /*137a*/ 	.byte	0x06
	.zero		1


	//   ....[14]....
        /*137c*/ 	.word	0x000006f0
        /*1380*/ 	.word	0x000000ff
        /*1384*/ 	.word	0x00032488
        /*1388*/ 	.short	0x0100
        /*138a*/ 	.byte	0x06
	.zero		1


	//   ....[15]....
        /*138c*/ 	.word	0x00000820
        /*1390*/ 	.word	0x000000ff
        /*1394*/ 	.word	0x00032490
        /*1398*/ 	.short	0x0100
        /*139a*/ 	.byte	0x08
	.zero		1


	//   ....[16]....
        /*139c*/ 	.word	0x00000830
        /*13a0*/ 	.word	0x000000ff
        /*13a4*/ 	.word	0x000324a0
        /*13a8*/ 	.short	0x0100
        /*13aa*/ 	.byte	0x08
	.zero		1


	//   ....[17]....
        /*13ac*/ 	.word	0x00000840
        /*13b0*/ 	.word	0x000000ff
        /*13b4*/ 	.word	0x00032498
        /*13b8*/ 	.short	0x0100
        /*13ba*/ 	.byte	0x08
	.zero		1


	//   ....[18]....
        /*13bc*/ 	.word	0x00000850
        /*13c0*/ 	.word	0x000000ff
        /*13c4*/ 	.word	0x000324a8
        /*13c8*/ 	.short	0x0100
        /*13ca*/ 	.byte	0x08
	.zero		1


	//   ....[19]....
        /*13cc*/ 	.word	0x00000980
        /*13d0*/ 	.word	0x000000ff
        /*13d4*/ 	.word	0x000324b0
        /*13d8*/ 	.short	0x0100
        /*13da*/ 	.byte	0x08
	.zero		1


	//   ....[20]....
        /*13dc*/ 	.word	0x00000990
        /*13e0*/ 	.word	0x000000ff
        /*13e4*/ 	.word	0x000324c0
        /*13e8*/ 	.short	0x0100
        /*13ea*/ 	.byte	0x08
	.zero		1


	//   ....[21]....
        /*13ec*/ 	.word	0x000009a0
        /*13f0*/ 	.word	0x000000ff
        /*13f4*/ 	.word	0x000324b8
        /*13f8*/ 	.short	0x0100
        /*13fa*/ 	.byte	0x08
	.zero		1


	//   ....[22]....
        /*13fc*/ 	.word	0x000009b0
        /*1400*/ 	.word	0x000000ff
        /*1404*/ 	.word	0x000324c8
        /*1408*/ 	.short	0x0100
        /*140a*/ 	.byte	0x08
	.zero		1


	//   ....[23]....
        /*140c*/ 	.word	0x000038a0
        /*1410*/ 	.word	0x00000044
        /*1414*/ 	.word	0x00032490
        /*1418*/ 	.short	0x010a
        /*141a*/ 	.byte	0x3f
	.zero		1


	//   ....[24]....
        /*141c*/ 	.word	0x00004d20
        /*1420*/ 	.word	0x00000044
        /*1424*/ 	.word	0x00032490
        /*1428*/ 	.short	0x010a
        /*142a*/ 	.byte	0x3f
	.zero		1


	//   ....[25]....
        /*142c*/ 	.word	0x00005dd0
        /*1430*/ 	.word	0x00000044
        /*1434*/ 	.word	0x00032490
        /*1438*/ 	.short	0x010a
        /*143a*/ 	.byte	0x3f
	.zero		1


	//   ....[26]....
        /*143c*/ 	.word	0x00006000
        /*1440*/ 	.word	0x00000004
        /*1444*/ 	.word	0x00000000
        /*1448*/ 	.short	0x0101
        /*144a*/ 	.byte	0x3f
	.zero		1


	//   ....[27]....
        /*144c*/ 	.word	0x00006040
        /*1450*/ 	.word	0x00000044
        /*1454*/ 	.word	0x000324b0
        /*1458*/ 	.short	0x010a
        /*145a*/ 	.byte	0x3f
	.zero		1


	//   ....[28]....
        /*145c*/ 	.word	0x00006690
        /*1460*/ 	.word	0x00000044
        /*1464*/ 	.word	0x00000000
        /*1468*/ 	.short	0x0101
        /*146a*/ 	.byte	0x3f
	.zero		1


	//   ....[29]....
        /*146c*/ 	.word	0x00007c80
        /*1470*/ 	.word	0x00000002
        /*1474*/ 	.word	0x00032400
        /*1478*/ 	.short	0x010a
        /*147a*/ 	.byte	0x3f
	.zero		1


	//   ....[30]....
        /*147c*/ 	.word	0x00007cd0
        /*1480*/ 	.word	0x00000002
        /*1484*/ 	.word	0x00032400
        /*1488*/ 	.short	0x010a
        /*148a*/ 	.byte	0x3f
	.zero		1


	//   ....[31]....
        /*148c*/ 	.word	0x00008750
        /*1490*/ 	.word	0x00000002
        /*1494*/ 	.word	0x00032400
        /*1498*/ 	.short	0x010a
        /*149a*/ 	.byte	0x3f
	.zero		1


	//   ....[32]....
        /*149c*/ 	.word	0x00009ba0
        /*14a0*/ 	.word	0x00000002
        /*14a4*/ 	.word	0x00032400
        /*14a8*/ 	.short	0x010a
        /*14aa*/ 	.byte	0x3f
	.zero		1


	//   ....[33]....
        /*14ac*/ 	.word	0x0000b170
        /*14b0*/ 	.word	0x00000005
        /*14b4*/ 	.word	0x00000000
        /*14b8*/ 	.short	0x010a
        /*14ba*/ 	.byte	0x3f
	.zero		1


	//   ....[34]....
        /*14bc*/ 	.word	0x0000b270
        /*14c0*/ 	.word	0x00000002
        /*14c4*/ 	.word	0x00000000
        /*14c8*/ 	.short	0x010a
        /*14ca*/ 	.byte	0x3f
	.zero		1


	//   ....[35]....
        /*14cc*/ 	.word	0x0000b6a0
        /*14d0*/ 	.word	0x00000010
        /*14d4*/ 	.word	0x00000000
        /*14d8*/ 	.short	0x010a
        /*14da*/ 	.byte	0x3f
	.zero		1


	//   ....[36]....
        /*14dc*/ 	.word	0x0000b750
        /*14e0*/ 	.word	0x00000004
        /*14e4*/ 	.word	0x00000000
        /*14e8*/ 	.short	0x010a
        /*14ea*/ 	.byte	0x3f
	.zero		1


	//   ....[37]....
        /*14ec*/ 	.word	0x0000c460
        /*14f0*/ 	.word	0x00000004
        /*14f4*/ 	.word	0x00000000
        /*14f8*/ 	.short	0x0101
        /*14fa*/ 	.byte	0x3f
	.zero		1


	//   ....[38]....
        /*14fc*/ 	.word	0x00015b40
        /*1500*/ 	.word	0x00000002
        /*1504*/ 	.word	0x00000000
        /*1508*/ 	.short	0x0101
        /*150a*/ 	.byte	0x3f
	.zero		1


	//   ....[39]....
        /*150c*/ 	.word	0x00015ff0
        /*1510*/ 	.word	0x00000007
        /*1514*/ 	.word	0x00000000
        /*1518*/ 	.short	0x010a
        /*151a*/ 	.byte	0x3f
	.zero		1


	//   ....[40]....
        /*151c*/ 	.word	0x000160f0
        /*1520*/ 	.word	0x00000000
        /*1524*/ 	.word	0x00000000
        /*1528*/ 	.short	0x010a
        /*152a*/ 	.byte	0x3f
	.zero		1


	//   ....[41]....
        /*152c*/ 	.word	0x00016520
        /*1530*/ 	.word	0x00000014
        /*1534*/ 	.word	0x00000000
        /*1538*/ 	.short	0x010a
        /*153a*/ 	.byte	0x3f
	.zero		1


	//   ....[42]....
        /*153c*/ 	.word	0x000165d0
        /*1540*/ 	.word	0x00000006
        /*1544*/ 	.word	0x00000000
        /*1548*/ 	.short	0x010a
        /*154a*/ 	.byte	0x3f
	.zero		1


	//   ....[43]....
        /*154c*/ 	.word	0x000172e0
        /*1550*/ 	.word	0x00000006
        /*1554*/ 	.word	0x00000000
        /*1558*/ 	.short	0x0101
        /*155a*/ 	.byte	0x3f
	.zero		1


	//   ....[44]....
        /*155c*/ 	.word	0x0001f690
        /*1560*/ 	.word	0x00000000
        /*1564*/ 	.word	0x00000000
        /*1568*/ 	.short	0x0101
        /*156a*/ 	.byte	0x3f
	.zero		1


	//   ....[45]....
        /*156c*/ 	.word	0x0001f8a0
        /*1570*/ 	.word	0x00000005
        /*1574*/ 	.word	0x00000000
        /*1578*/ 	.short	0x010a
        /*157a*/ 	.byte	0x3f
	.zero		1


	//   ....[46]....
        /*157c*/ 	.word	0x0001f9a0
        /*1580*/ 	.word	0x00000006
        /*1584*/ 	.word	0x00000000
        /*1588*/ 	.short	0x010a
        /*158a*/ 	.byte	0x3f
	.zero		1


	//   ....[47]....
        /*158c*/ 	.word	0x0001fdd0
        /*1590*/ 	.word	0x00000005
        /*1594*/ 	.word	0x00000000
        /*1598*/ 	.short	0x010a
        /*159a*/ 	.byte	0x3f
	.zero		1


	//   ....[48]....
        /*159c*/ 	.word	0x0001fe80
        /*15a0*/ 	.word	0x00000006
        /*15a4*/ 	.word	0x00000000
        /*15a8*/ 	.short	0x010a
        /*15aa*/ 	.byte	0x3f
	.zero		1


	//   ....[49]....
        /*15ac*/ 	.word	0x00020b90
        /*15b0*/ 	.word	0x00000005
        /*15b4*/ 	.word	0x00000000
        /*15b8*/ 	.short	0x0101
        /*15ba*/ 	.byte	0x3f
	.zero		1


	//   ....[50]....
        /*15bc*/ 	.word	0x0002a270
        /*15c0*/ 	.word	0x00000004
        /*15c4*/ 	.word	0x00000000
        /*15c8*/ 	.short	0x0101
        /*15ca*/ 	.byte	0x3f
	.zero		1


	//   ....[51]....
        /*15cc*/ 	.word	0x0002d240
        /*15d0*/ 	.word	0x00000003
        /*15d4*/ 	.word	0x00000000
        /*15d8*/ 	.short	0x0101
        /*15da*/ 	.byte	0x3f
	.zero		1


	//   ....[52]....
        /*15dc*/ 	.word	0x0002db40
        /*15e0*/ 	.word	0x00000008
        /*15e4*/ 	.word	0x00000000
        /*15e8*/ 	.short	0x0101
        /*15ea*/ 	.byte	0x3f
	.zero		1


	//   ....[53]....
        /*15ec*/ 	.word	0x000325e0
        /*15f0*/ 	.word	0x00000012
        /*15f4*/ 	.word	0x00032420
        /*15f8*/ 	.short	0x010a
        /*15fa*/ 	.byte	0x3f
	.zero		1


	//   ....[54]....
        /*15fc*/ 	.word	0x000326b0
        /*1600*/ 	.word	0x00000005
        /*1604*/ 	.word	0x000324a0
        /*1608*/ 	.short	0x010a
        /*160a*/ 	.byte	0x3f
	.zero		1


	//   ....[55]....
        /*160c*/ 	.word	0x000328f0
        /*1610*/ 	.word	0x00000005
        /*1614*/ 	.word	0x000324c0
        /*1618*/ 	.short	0x010a
        /*161a*/ 	.byte	0x3f
	.zero		1


	//   ....[56]....
        /*161c*/ 	.word	0x00032f90
        /*1620*/ 	.word	0x00000006
        /*1624*/ 	.word	0x000324a0
        /*1628*/ 	.short	0x010a
        /*162a*/ 	.byte	0x3f
	.zero		1


	//   ....[57]....
        /*162c*/ 	.word	0x000331c0
        /*1630*/ 	.word	0x00000006
        /*1634*/ 	.word	0x000324c0
        /*1638*/ 	.short	0x010a
        /*163a*/ 	.byte	0x3f
	.zero		1


	//   ....[58]....
        /*163c*/ 	.word	0x00034770
        /*1640*/ 	.word	0x00000000
        /*1644*/ 	.word	0x00032440
        /*1648*/ 	.short	0x010a
        /*164a*/ 	.byte	0x3f
	.zero		1


	//   ....[59]....
        /*164c*/ 	.word	0x00035580
        /*1650*/ 	.word	0x00000012
        /*1654*/ 	.word	0x00032400
        /*1658*/ 	.short	0x0107
        /*165a*/ 	.byte	0x3f
	.zero		1


	//   ....[60]....
        /*165c*/ 	.word	0x00035640
        /*1660*/ 	.word	0x00000012
        /*1664*/ 	.word	0x00032400
        /*1668*/ 	.short	0x0101
        /*166a*/ 	.byte	0x3f
	.zero		1


	//   ....[61]....
        /*166c*/ 	.word	0x00036230
        /*1670*/ 	.word	0x00000012
        /*1674*/ 	.word	0x00032410
        /*1678*/ 	.short	0x0107
        /*167a*/ 	.byte	0x3f
	.zero		1


	//   ....[62]....
        /*167c*/ 	.word	0x00036330
        /*1680*/ 	.word	0x00000012
        /*1684*/ 	.word	0x00032410
        /*1688*/ 	.short	0x0101
        /*168a*/ 	.byte	0x3f
	.zero		1


	//   ....[63]....
        /*168c*/ 	.word	0x00036350
        /*1690*/ 	.word	0x00000012
        /*1694*/ 	.word	0x00032420
        /*1698*/ 	.short	0x010a
        /*169a*/ 	.byte	0x3f
	.zero		1


	//   ....[64]....
        /*169c*/ 	.word	0x00036430
        /*16a0*/ 	.word	0x00000002
        /*16a4*/ 	.word	0x00032460
        /*16a8*/ 	.short	0x010a
        /*16aa*/ 	.byte	0x3f
	.zero		1


	//   ....[65]....
        /*16ac*/ 	.word	0x00036d60
        /*16b0*/ 	.word	0x00000002
        /*16b4*/ 	.word	0x00032440
        /*16b8*/ 	.short	0x010a
        /*16ba*/ 	.byte	0x3f
	.zero		1


	//   ....[66]....
        /*16bc*/ 	.word	0x00036f90
        /*16c0*/ 	.word	0x00000002
        /*16c4*/ 	.word	0x00032460
        /*16c8*/ 	.short	0x010a
        /*16ca*/ 	.byte	0x3f
	.zero		1


	//   ....[67]....
        /*16cc*/ 	.word	0x00037790
        /*16d0*/ 	.word	0x00000003
        /*16d4*/ 	.word	0x00032440
        /*16d8*/ 	.short	0x010a
        /*16da*/ 	.byte	0x3f
	.zero		1


	//   ....[68]....
        /*16dc*/ 	.word	0x000379c0
        /*16e0*/ 	.word	0x00000003
        /*16e4*/ 	.word	0x00032460
        /*16e8*/ 	.short	0x010a
        /*16ea*/ 	.byte	0x3f
	.zero		1


	//   ....[69]....
        /*16ec*/ 	.word	0x00038160
        /*16f0*/ 	.word	0x00000003
        /*16f4*/ 	.word	0x00032440
        /*16f8*/ 	.short	0x010a
        /*16fa*/ 	.byte	0x3f
	.zero		1


	//   ....[70]....
        /*16fc*/ 	.word	0x00038390
        /*1700*/ 	.word	0x00000003
        /*1704*/ 	.word	0x00032460
        /*1708*/ 	.short	0x010a
        /*170a*/ 	.byte	0x3f
	.zero		1


	//   ....[71]....
        /*170c*/ 	.word	0x00039d30
        /*1710*/ 	.word	0x00000000
        /*1714*/ 	.word	0x00032420
        /*1718*/ 	.short	0x010a
        /*171a*/ 	.byte	0x3f
	.zero		1


	//   ....[72]....
        /*171c*/ 	.word	0x00039f10
        /*1720*/ 	.word	0x00000006
        /*1724*/ 	.word	0x00000000
        /*1728*/ 	.short	0x010a
        /*172a*/ 	.byte	0x3f
	.zero		1


	//   ....[73]....
        /*172c*/ 	.word	0x00039f40
        /*1730*/ 	.word	0x00000007
        /*1734*/ 	.word	0x00000000
        /*1738*/ 	.short	0x010a
        /*173a*/ 	.byte	0x3f
	.zero		1


	//   ....[74]....
        /*173c*/ 	.word	0x00039fa0
        /*1740*/ 	.word	0x00000004
        /*1744*/ 	.word	0x00000000
        /*1748*/ 	.short	0x010a
        /*174a*/ 	.byte	0x3f
	.zero		1


	//   ....[75]....
        /*174c*/ 	.word	0x00039fd0
        /*1750*/ 	.word	0x00000003
        /*1754*/ 	.word	0x00000000
        /*1758*/ 	.short	0x010a
        /*175a*/ 	.byte	0x3f
	.zero		1


	//   ....[76]....
        /*175c*/ 	.word	0x0003a030
        /*1760*/ 	.word	0x00000044
        /*1764*/ 	.word	0x00032490
        /*1768*/ 	.short	0x010a
        /*176a*/ 	.byte	0x3f
	.zero		1


	//   ....[77]....
        /*176c*/ 	.word	0x0003a080
        /*1770*/ 	.word	0x00000044
        /*1774*/ 	.word	0x00032490
        /*1778*/ 	.short	0x010a
        /*177a*/ 	.byte	0x3f
	.zero		1


	//   ....[78]....
        /*177c*/ 	.word	0x0003a0d0
        /*1780*/ 	.word	0x00000044
        /*1784*/ 	.word	0x00032490
        /*1788*/ 	.short	0x010a
        /*178a*/ 	.byte	0x3f
	.zero		1


	//   ....[79]....
        /*178c*/ 	.word	0x0003a120
        /*1790*/ 	.word	0x00000044
        /*1794*/ 	.word	0x000324b0
        /*1798*/ 	.short	0x010a
        /*179a*/ 	.byte	0x3f
	.zero		1


	//   ....[80]....
        /*179c*/ 	.word	0x0003a5a0
        /*17a0*/ 	.word	0x00000002
        /*17a4*/ 	.word	0x00032400
        /*17a8*/ 	.short	0x010a
        /*17aa*/ 	.byte	0x3f
	.zero		1


	//   ....[81]....
        /*17ac*/ 	.word	0x0003ab80
        /*17b0*/ 	.word	0x00000002
        /*17b4*/ 	.word	0x00032400
        /*17b8*/ 	.short	0x010a
        /*17ba*/ 	.byte	0x3f
	.zero		1


	//   ....[82]....
        /*17bc*/ 	.word	0x0003abd0
        /*17c0*/ 	.word	0x00000002
        /*17c4*/ 	.word	0x00000000
        /*17c8*/ 	.short	0x010a
        /*17ca*/ 	.byte	0x3f
	.zero		1


	//   ....[83]....
        /*17cc*/ 	.word	0x0003ac20
        /*17d0*/ 	.word	0x00000004
        /*17d4*/ 	.word	0x00000000
        /*17d8*/ 	.short	0x010a
        /*17da*/ 	.byte	0x3f
	.zero		1


	//   ....[84]....
        /*17dc*/ 	.word	0x0003ac70
        /*17e0*/ 	.word	0x00000000
        /*17e4*/ 	.word	0x00000000
        /*17e8*/ 	.short	0x010a
        /*17ea*/ 	.byte	0x3f
	.zero		1


	//   ....[85]....
        /*17ec*/ 	.word	0x0003acc0
        /*17f0*/ 	.word	0x00000006
        /*17f4*/ 	.word	0x00000000
        /*17f8*/ 	.short	0x010a
        /*17fa*/ 	.byte	0x3f
	.zero		1


	//   ....[86]....
        /*17fc*/ 	.word	0x0003ad10
        /*1800*/ 	.word	0x00000006
        /*1804*/ 	.word	0x00000000
        /*1808*/ 	.short	0x010a
        /*180a*/ 	.byte	0x3f
	.zero		1


	//   ....[87]....
        /*180c*/ 	.word	0x0003ad60
        /*1810*/ 	.word	0x00000006
        /*1814*/ 	.word	0x00000000
        /*1818*/ 	.short	0x010a
        /*181a*/ 	.byte	0x3f
	.zero		1


	//   ....[88]....
        /*181c*/ 	.word	0x0003b950
        /*1820*/ 	.word	0x00000012
        /*1824*/ 	.word	0x00032420
        /*1828*/ 	.short	0x010a
        /*182a*/ 	.byte	0x3f
	.zero		1


	//   ....[89]....
        /*182c*/ 	.word	0x0003b9a0
        /*1830*/ 	.word	0x00000005
        /*1834*/ 	.word	0x000324a0
        /*1838*/ 	.short	0x010a
        /*183a*/ 	.byte	0x3f
	.zero		1


	//   ....[90]....
        /*183c*/ 	.word	0x0003b9f0
        /*1840*/ 	.word	0x00000005
        /*1844*/ 	.word	0x000324c0
        /*1848*/ 	.short	0x010a
        /*184a*/ 	.byte	0x3f
	.zero		1


	//   ....[91]....
        /*184c*/ 	.word	0x0003ba40
        /*1850*/ 	.word	0x00000006
        /*1854*/ 	.word	0x000324a0
        /*1858*/ 	.short	0x010a
        /*185a*/ 	.byte	0x3f
	.zero		1


	//   ....[92]....
        /*185c*/ 	.word	0x0003ba90
        /*1860*/ 	.word	0x00000006
        /*1864*/ 	.word	0x000324c0
        /*1868*/ 	.short	0x010a
        /*186a*/ 	.byte	0x3f
	.zero		1


	//   ....[93]....
        /*186c*/ 	.word	0x0003bc30
        /*1870*/ 	.word	0x00000000
        /*1874*/ 	.word	0x00032440
        /*1878*/ 	.short	0x010a
        /*187a*/ 	.byte	0x3f
	.zero		1


	//   ....[94]....
        /*187c*/ 	.word	0x0003d580
        /*1880*/ 	.word	0x00000012
        /*1884*/ 	.word	0x00032420
        /*1888*/ 	.short	0x010a
        /*188a*/ 	.byte	0x3f
	.zero		1


	//   ....[95]....
        /*188c*/ 	.word	0x0003d5d0
        /*1890*/ 	.word	0x00000002
        /*1894*/ 	.word	0x00032460
        /*1898*/ 	.short	0x010a
        /*189a*/ 	.byte	0x3f
	.zero		1


	//   ....[96]....
        /*189c*/ 	.word	0x0003d620
        /*18a0*/ 	.word	0x00000002
        /*18a4*/ 	.word	0x00032440
        /*18a8*/ 	.short	0x010a
        /*18aa*/ 	.byte	0x3f
	.zero		1


	//   ....[97]....
        /*18ac*/ 	.word	0x0003d670
        /*18b0*/ 	.word	0x00000002
        /*18b4*/ 	.word	0x00032460
        /*18b8*/ 	.short	0x010a
        /*18ba*/ 	.byte	0x3f
	.zero		1


	//   ....[98]....
        /*18bc*/ 	.word	0x0003d6c0
        /*18c0*/ 	.word	0x00000003
        /*18c4*/ 	.word	0x00032440
        /*18c8*/ 	.short	0x010a
        /*18ca*/ 	.byte	0x3f
	.zero		1


	//   ....[99]....
        /*18cc*/ 	.word	0x0003d710
        /*18d0*/ 	.word	0x00000003
        /*18d4*/ 	.word	0x00032460
        /*18d8*/ 	.short	0x010a
        /*18da*/ 	.byte	0x3f
	.zero		1


	//   ....[100]....
        /*18dc*/ 	.word	0x0003d760
        /*18e0*/ 	.word	0x00000003
        /*18e4*/ 	.word	0x00032440
        /*18e8*/ 	.short	0x010a
        /*18ea*/ 	.byte	0x3f
	.zero		1


	//   ....[101]....
        /*18ec*/ 	.word	0x0003d7b0
        /*18f0*/ 	.word	0x00000003
        /*18f4*/ 	.word	0x00032460
        /*18f8*/ 	.short	0x010a
        /*18fa*/ 	.byte	0x3f
	.zero		1


	//   ....[102]....
        /*18fc*/ 	.word	0x0003e330
        /*1900*/ 	.word	0x00000000
        /*1904*/ 	.word	0x00032420
        /*1908*/ 	.short	0x010a
        /*190a*/ 	.byte	0x3f
	.zero		1


	//   ....[103]....
        /*190c*/ 	.word	0x0003e4d0
        /*1910*/ 	.word	0x00000006
        /*1914*/ 	.word	0x00000000
        /*1918*/ 	.short	0x010a
        /*191a*/ 	.byte	0x3f
	.zero		1


	//   ....[104]....
        /*191c*/ 	.word	0x0003e520
        /*1920*/ 	.word	0x00000007
        /*1924*/ 	.word	0x00000000
        /*1928*/ 	.short	0x010a
        /*192a*/ 	.byte	0x3f
	.zero		1


	//   ....[105]....
        /*192c*/ 	.word	0x0003e570
        /*1930*/ 	.word	0x00000004
        /*1934*/ 	.word	0x00000000
        /*1938*/ 	.short	0x010a
        /*193a*/ 	.byte	0x3f
	.zero		1


	//   ....[106]....
        /*193c*/ 	.word	0x0003e700
        /*1940*/ 	.word	0x00000000
        /*1944*/ 	.word	0x00000000
        /*1948*/ 	.short	0x010a
        /*194a*/ 	.byte	0x3f
	.zero		1


	//   ....[107]....
        /*194c*/ 	.word	0x0003e800
        /*1950*/ 	.word	0x00000003
        /*1954*/ 	.word	0x00000000
        /*1958*/ 	.short	0x010a
        /*195a*/ 	.byte	0x3f
	.zero		1


	//   ....[108]....
        /*195c*/ 	.word	0x0003ec20
        /*1960*/ 	.word	0x00000003
        /*1964*/ 	.word	0x00032410
        /*1968*/ 	.short	0x010a
        /*196a*/ 	.byte	0x3f
	.zero		1


	//   ....[109]....
        /*196c*/ 	.word	0x0003ed40
        /*1970*/ 	.word	0x00000003
        /*1974*/ 	.word	0x00000000
        /*1978*/ 	.short	0x010a
        /*197a*/ 	.byte	0x3f
	.zero		1


	//   ....[110]....
        /*197c*/ 	.word	0x0003ee40
        /*1980*/ 	.word	0x0000000a
        /*1984*/ 	.word	0x00000000
        /*1988*/ 	.short	0x010a
        /*198a*/ 	.byte	0x3f
	.zero		1


	//   ....[111]....
        /*198c*/ 	.word	0x0003fbb0
        /*1990*/ 	.word	0x0000000a
        /*1994*/ 	.word	0x00000000
        /*1998*/ 	.short	0x0101
        /*199a*/ 	.byte	0x3f
	.zero		1


	//   ....[112]....
        /*199c*/ 	.word	0x00049af0
        /*19a0*/ 	.word	0x00000000
        /*19a4*/ 	.word	0x00000000
        /*19a8*/ 	.short	0x0101
        /*19aa*/ 	.byte	0x3f
	.zero		1


	//   ....[113]....
        /*19ac*/ 	.word	0x00049b30
        /*19b0*/ 	.word	0x00000003
        /*19b4*/ 	.word	0x00000000
        /*19b8*/ 	.short	0x010a
        /*19ba*/ 	.byte	0x3f
	.zero		1


	//   ....[114]....
        /*19bc*/ 	.word	0x00049b80
        /*19c0*/ 	.word	0x00000003
        /*19c4*/ 	.word	0x00032410
        /*19c8*/ 	.short	0x010a
        /*19ca*/ 	.byte	0x3f
	.zero		1


	//   ....[115]....
        /*19cc*/ 	.word	0x00049bd0
        /*19d0*/ 	.word	0x0000000a
        /*19d4*/ 	.word	0x00000000
        /*19d8*/ 	.short	0x010a
        /*19da*/ 	.byte	0x3f
	.zero		1


	//----- nvinfo : EIATTR_NUM_MBARRIERS
	.align		4
.L_475:
        /*19dc*/ 	.byte	0x03, 0x38
        /*19de*/ 	.short	0x0017


	//----- nvinfo : EIATTR_EXIT_INSTR_OFFSETS
	.align		4
        /*19e0*/ 	.byte	0x04, 0x1c
        /*19e2*/ 	.short	(.L_477 - .L_476)


	//   ....[0]....
.L_476:
        /*19e4*/ 	.word	0x0003a020


	//----- nvinfo : EIATTR_MAX_THREADS
	.align		4
.L_477:
        /*19e8*/ 	.byte	0x04, 0x05
        /*19ea*/ 	.short	(.L_479 - .L_478)
.L_478:
        /*19ec*/ 	.word	0x00000180
        /*19f0*/ 	.word	0x00000001
        /*19f4*/ 	.word	0x00000001


	//----- nvinfo : EIATTR_CRS_STACK_SIZE
	.align		4
.L_479:
        /*19f8*/ 	.byte	0x04, 0x1e
        /*19fa*/ 	.short	(.L_481 - .L_480)
.L_480:
        /*19fc*/ 	.word	0x00000000


	//----- nvinfo : EIATTR_CBANK_PARAM_SIZE
	.align		4
.L_481:
        /*1a00*/ 	.byte	0x03, 0x19
        /*1a02*/ 	.short	0x0bf0


	//----- nvinfo : EIATTR_PARAM_CBANK
	.align		4
        /*1a04*/ 	.byte	0x04, 0x0a
        /*1a06*/ 	.short	(.L_483 - .L_482)
	.align		4
.L_482:
        /*1a08*/ 	.word	index@(.nv.constant0._ZN7cutlass13device_kernelIN5flash11enable_sm90INS1_16FlashAttnFwdSm90INS1_25CollectiveMainloopFwdSm90ILi2EN4cute5tupleIJNS5_1CILi1EEES8_S8_EEENS6_IJNS7_ILi128EEENS7_ILi96EEENS7_ILi64EEEEEELi256ENS_6half_tEfNS_4arch4Sm90ELb0ELb1ELb0ELb1ELb0ELb1ELb1ELb1ELb0ELb1ELb1ELb0EEENS1_21CollectiveEpilogueFwdINS6_IJSA_NS7_ILi256EEESB_EEES9_SE_SG_Li256ELb1ELb1ELb1ELb0EEENS1_36VarlenDynamicPersistentTileSchedulerILi128ELi96ELi256ELi128ELb1ELb1ELb1ELb1ELb0ELb1EEEEEEEEEvNT_6ParamsE)
        /*1a0c*/ 	.short	0x0210
        /*1a0e*/ 	.short	0x0bf0


	//----- nvinfo : EIATTR_SW_WAR
	.align		4
.L_483:
        /*1a10*/ 	.byte	0x04, 0x36
        /*1a12*/ 	.short	(.L_485 - .L_484)
.L_484:
        /*1a14*/ 	.word	0x00000008
.L_485:


//--------------------- .nv.info._ZN7cutlass13device_kernelIN5flash11enable_sm90INS1_16FlashAttnFwdSm90INS1_25CollectiveMainloopFwdSm90ILi2EN4cute5tupleIJNS5_1CILi1EEES8_S8_EEENS6_IJNS7_ILi128EEENS7_ILi96EEENS7_ILi64EEEEEELi256ENS_6half_tEfNS_4arch4Sm90ELb1ELb0ELb0ELb0ELb0ELb0ELb0ELb1ELb0ELb1ELb1ELb0EEENS1_21CollectiveEpilogueFwdINS6_IJSA_NS7_ILi256EEESB_EEES9_SE_SG_Li256ELb0ELb1ELb1ELb0EEENS1_19SingleTileSchedulerILb0ELb1ELb1ELi128EEEEEEEEEvNT_6ParamsE --------------------------
	.section	.nv.info._ZN7cutlass13device_kernelIN5flash11enable_sm90INS1_16FlashAttnFwdSm90INS1_25CollectiveMainloopFwdSm90ILi2EN4cute5tupleIJNS5_1CILi1EEES8_S8_EEENS6_IJNS7_ILi128EEENS7_ILi96EEENS7_ILi64EEEEEELi256ENS_6half_tEfNS_4arch4Sm90ELb1ELb0ELb0ELb0ELb0ELb0ELb0ELb1ELb0ELb1ELb1ELb0EEENS1_21CollectiveEpilogueFwdINS6_IJSA_NS7_ILi256EEESB_EEES9_SE_SG_Li256ELb0ELb1ELb1ELb0EEENS1_19SingleTileSchedulerILb0ELb1ELb1ELi128EEEEEEEEEvNT_6ParamsE,"",@"SHT_CUDA_INFO"
	.sectionflags	@""
	.align	4


	//----- nvinfo : EIATTR_CUDA_API_VERSION
	.align		4
        /*0000*/ 	.byte	0x04, 0x37
        /*0002*/ 	.short	(.L_487 - .L_486)
.L_486:
        /*0004*/ 	.word	0x00000082


	//----- nvinfo : EIATTR_KPARAM_INFO
	.align		4
.L_487:
        /*0008*/ 	.byte	0x04, 0x17
        /*000a*/ 	.short	(.L_489 - .L_488)
.L_488:
        /*000c*/ 	.word	0x00000000
        /*0010*/ 	.short	0x0000
        /*0012*/ 	.short	0x0070
        /*0014*/ 	.byte	0x00, 0xf0, 0x01, 0x28


	//----- nvinfo : EIATTR_SPARSE_MMA_MASK
	.align		4
.L_489:
        /*0018*/ 	.byte	0x03, 0x50
        /*001a*/ 	.short	0x0000


	//----- nvinfo : EIATTR_MAXREG_COUNT
	.align		4
        /*001c*/ 	.byte	0x03, 0x1b
        /*001e*/ 	.short	0x00a8


	//----- nvinfo : EIATTR_NUM_BARRIERS
	.align		4
        /*0020*/ 	.byte	0x02, 0x4c
        /*0022*/ 	.byte	0x10
	.zero		1


	//----- nvinfo : EIATTR_EXTERNS
	.align		4
        /*0024*/ 	.byte	0x04, 0x0f
        /*0026*/ 	.short	(.L_491 - .L_490)


	//   ....[0]....
	.align		4
.L_490:
        /*0028*/ 	.word	index@(__assertfail)


	//----- nvinfo : EIATTR_ANNOTATIONS
	.align		4
.L_491:
        /*002c*/ 	.byte	0x04, 0x55
        /*002e*/ 	.short	(.L_493 - .L_492)


	//   ....[0]....
.L_492:
        /*0030*/ 	.word	0x00000001
        /*0034*/ 	.byte	0xc0, 0xab, 0x00, 0x00, 0x01, 0x00, 0x00, 0x00, 0x40, 0xb0, 0x00, 0x00, 0x01, 0x00, 0x00, 0x00
        /*0044*/ 	.byte	0x90, 0xb0, 0x00, 0x00, 0x01, 0x00, 0x00, 0x00, 0x70, 0xb2, 0x00, 0x00, 0x01, 0x00, 0x00, 0x00
        /*0054*/ 	.byte	0x60, 0xb3, 0x00, 0x00, 0x01, 0x00, 0x00, 0x00, 0xa0, 0xbf, 0x00, 0x00, 0x01, 0x00, 0x00, 0x00
        /*0064*/ 	.byte	0x50, 0xc3, 0x00, 0x00, 0x01, 0x00, 0x00, 0x00, 0x80, 0xc5, 0x00, 0x00, 0x01, 0x00, 0x00, 0x00
        /*0074*/ 	.byte	0xc0, 0xcd, 0x00, 0x00, 0x01, 0x00, 0x00, 0x00, 0x50, 0xd6, 0x00, 0x00


	//----- nvinfo : EIATTR_MERCURY_ISA_VERSION
	.align		4
.L_493:
        /*0080*/ 	.byte	0x03, 0x5f
        /*0082*/ 	.short	0x0101


	//----- nvinfo : EIATTR_INT_WARP_WIDE_INSTR_OFFSETS
	.align		4
        /*0084*/ 	.byte	0x04, 0x31
        /*0086*/ 	.short	(.L_495 - .L_494)


	//   ....[0]....
.L_494:
        /*0088*/ 	.word	0x00000130


	//   ....[1]....
        /*008c*/ 	.word	0x00000170


	//   ....[2]....
        /*0090*/ 	.word	0x000001e0


	//----- nvinfo : EIATTR_COOP_GROUP_MASK_REGIDS
	.align		4
.L_495:
        /*0094*/ 	.byte	0x04, 0x29
        /*0096*/ 	.short	(.L_497 - .L_496)


	//   ....[0]....
.L_496:
        /*0098*/ 	.word	0xffffffff


	//   ....[1]....
        /*009c*/ 	.word	0xffffffff


	//   ....[2]....
        /*00a0*/ 	.word	0xffffffff


	//   ....[3]....
        /*00a4*/ 	.word	0xffffffff


	//   ....[4]....
        /*00a8*/ 	.word	0xffffffff


	//   ....[5]....
        /*00ac*/ 	.word	0xffffffff


	//   ....[6]....
        /*00b0*/ 	.word	0xffffffff


	//   ....[7]....
        /*00b4*/ 	.word	0xffffffff


	//   ....[8]....
        /*00b8*/ 	.word	0xffffffff


	//   ....[9]....
        /*00bc*/ 	.word	0xffffffff


	//   ....[10]....
        /*00c0*/ 	.word	0xffffffff


	//   ....[11]....
        /*00c4*/ 	.word	0xffffffff


	//   ....[12]....
        /*00c8*/ 	.word	0xffffffff


	//   ....[13]....
        /*00cc*/ 	.word	0xffffffff


	//   ....[14]....
        /*00d0*/ 	.word	0xffffffff


	//   ....[15]....
        /*00d4*/ 	.word	0xffffffff


	//   ....[16]....
        /*00d8*/ 	.word	0xffffffff


	//   ....[17]....
        /*00dc*/ 	.word	0xffffffff


	//   ....[18]....
        /*00e0*/ 	.word	0xffffffff


	//   ....[19]....
        /*00e4*/ 	.word	0xffffffff


	//   ....[20]....
        /*00e8*/ 	.word	0xffffffff


	//   ....[21]....
        /*00ec*/ 	.word	0xffffffff


	//   ....[22]....
        /*00f0*/ 	.word	0xffffffff


	//   ....[23]....
        /*00f4*/ 	.word	0xffffffff


	//   ....[24]....
        /*00f8*/ 	.word	0xffffffff


	//   ....[25]....
        /*00fc*/ 	.word	0xffffffff


	//   ....[26]....
        /*0100*/ 	.word	0xffffffff


	//   ....[27]....
        /*0104*/ 	.word	0xffffffff


	//   ....[28]....
        /*0108*/ 	.word	0xffffffff


	//   ....[29]....
        /*010c*/ 	.word	0xffffffff


	//   ....[30]....
        /*0110*/ 	.word	0xffffffff


	//   ....[31]....
        /*0114*/ 	.word	0xffffffff


	//   ....[32]....
        /*0118*/ 	.word	0xffffffff


	//   ....[33]....
        /*011c*/ 	.word	0xffffffff


	//   ....[34]....
        /*0120*/ 	.word	0xffffffff


	//   ....[35]....
        /*0124*/ 	.word	0xffffffff


	//   ....[36]....
        /*0128*/ 	.word	0xffffffff


	//   ....[37]....
        /*012c*/ 	.word	0xffffffff


	//   ....[38]....
        /*0130*/ 	.word	0xffffffff


	//   ....[39]....
        /*0134*/ 	.word	0xffffffff


	//   ....[40]....
        /*0138*/ 	.word	0xffffffff


	//   ....[41]....
        /*013c*/ 	.word	0xffffffff


	//   ....[42]....
        /*0140*/ 	.word	0xffffffff


	//   ....[43]....
        /*0144*/ 	.word	0xffffffff


	//   ....[44]....
        /*0148*/ 	.word	0xffffffff


	//   ....[45]....
        /*014c*/ 	.word	0xffffffff


	//   ....[46]....
        /*0150*/ 	.word	0xffffffff


	//   ....[47]....
        /*0154*/ 	.word	0xffffffff


	//   ....[48]....
        /*0158*/ 	.word	0xffffffff


	//   ....[49]....
        /*015c*/ 	.word	0xffffffff


	//   ....[50]....
        /*0160*/ 	.word	0xffffffff


	//   ....[51]....
        /*0164*/ 	.word	0xffffffff


	//   ....[52]....
        /*0168*/ 	.word	0xffffffff


	//   ....[53]....
        /*016c*/ 	.word	0xffffffff


	//   ....[54]....
        /*0170*/ 	.word	0xffffffff


	//   ....[55]....
        /*0174*/ 	.word	0x0500000f


	//   ....[56]....
        /*0178*/ 	.word	0x0500000f


	//   ....[57]....
        /*017c*/ 	.word	0x0500000f


	//   ....[58]....
        /*0180*/ 	.word	0x0500000f


	//   ....[59]....
        /*0184*/ 	.word	0x0500000f


	//   ....[60]....
        /*0188*/ 	.word	0x0500000f


	//   ....[61]....
        /*018c*/ 	.word	0x0500000f


	//   ....[62]....
        /*0190*/ 	.word	0x0500000f


	//   ....[63]....
        /*0194*/ 	.word	0x0500000f


	//   ....[64]....
        /*0198*/ 	.word	0x0500000f


	//   ....[65]....
        /*019c*/ 	.word	0x0500000f


	//   ....[66]....
        /*01a0*/ 	.word	0x0500000f


	//   ....[67]....
        /*01a4*/ 	.word	0x0500000f


	//   ....[68]....
        /*01a8*/ 	.word	0x0500000f


	//   ....[69]....
        /*01ac*/ 	.word	0x0500000f


	//   ....[70]....
        /*01b0*/ 	.word	0x0500000f


	//   ....[71]....
        /*01b4*/ 	.word	0x0500000f


	//   ....[72]....
        /*01b8*/ 	.word	0x0500000f


	//----- nvinfo : EIATTR_COOP_GROUP_INSTR_OFFSETS
	.align		4
.L_497:
        /*01bc*/ 	.byte	0x04, 0x28
        /*01be*/ 	.short	(.L_499 - .L_498)


	//   ....[0]....
.L_498:
        /*01c0*/ 	.word	0x00000060


	//   ....[1]....
        /*01c4*/ 	.word	0x00000140


	//   ....[2]....
        /*01c8*/ 	.word	0x00000190


	//   ....[3]....
        /*01cc*/ 	.word	0x000003c0


	//   ....[4]....
        /*01d0*/ 	.word	0x00000520


	//   ....[5]....
        /*01d4*/ 	.word	0x00000640


	//   ....[6]....
        /*01d8*/ 	.word	0x000007a0


	//   ....[7]....
        /*01dc*/ 	.word	0x00001430


	//   ....[8]....
        /*01e0*/ 	.word	0x00001ac0


	//   ....[9]....
        /*01e4*/ 	.word	0x00001b00


	//   ....[10]....
        /*01e8*/ 	.word	0x000020c0


	//   ....[11]....
        /*01ec*/ 	.word	0x000021c0


	//   ....[12]....
        /*01f0*/ 	.word	0x000027b0


	//   ....[13]....
        /*01f4*/ 	.word	0x00002810


	//   ....[14]....
        /*01f8*/ 	.word	0x000037d0


	//   ....[15]....
        /*01fc*/ 	.word	0x00003d20


	//   ....[16]....
        /*0200*/ 	.word	0x00003d40


	//   ....[17]....
        /*0204*/ 	.word	0x00003db0


	//   ....[18]....
        /*0208*/ 	.word	0x00004450


	//   ....[19]....
        /*020c*/ 	.word	0x000044e0


	//   ....[20]....
        /*0210*/ 	.word	0x00005d90


	//   ....[21]....
        /*0214*/ 	.word	0x00005db0


	//   ....[22]....
        /*0218*/ 	.word	0x00006410


	//   ....[23]....
        /*021c*/ 	.word	0x000065e0


	//   ....[24]....
        /*0220*/ 	.word	0x00007630


	//   ....[25]....
        /*0224*/ 	.word	0x00007650


	//   ....[26]....
        /*0228*/ 	.word	0x00007680


	//   ....[27]....
        /*022c*/ 	.word	0x000076a0


	//   ....[28]....
        /*0230*/ 	.word	0x00008790


	//   ....[29]....
        /*0234*/ 	.word	0x000087f0


	//   ....[30]....
        /*0238*/ 	.word	0x00008830


	//   ....[31]....
        /*023c*/ 	.word	0x00008860


	//   ....[32]....
        /*0240*/ 	.word	0x00008890


	//   ....[33]....
        /*0244*/ 	.word	0x000088b0


	//   ....[34]....
        /*0248*/ 	.word	0x00009520


	//   ....[35]....
        /*024c*/ 	.word	0x00009530


	//   ....[36]....
        /*0250*/ 	.word	0x0000a560


	//   ....[37]....
        /*0254*/ 	.word	0x0000b080


	//   ....[38]....
        /*0258*/ 	.word	0x0000b930


	//   ....[39]....
        /*025c*/ 	.word	0x0000b960


	//   ....[40]....
        /*0260*/ 	.word	0x0000b9e0


	//   ....[41]....
        /*0264*/ 	.word	0x0000ba20


	//   ....[42]....
        /*0268*/ 	.word	0x0000ba80


	//   ....[43]....
        /*026c*/ 	.word	0x0000bab0


	//   ....[44]....
        /*0270*/ 	.word	0x0000bb00


	//   ....[45]....
        /*0274*/ 	.word	0x0000bb40


	//   ....[46]....
        /*0278*/ 	.word	0x0000bba0


	//   ....[47]....
        /*027c*/ 	.word	0x0000bbd0


	//   ....[48]....
        /*0280*/ 	.word	0x0000bc20


	//   ....[49]....
        /*0284*/ 	.word	0x0000bc50


	//   ....[50]....
        /*0288*/ 	.word	0x0000bcb0


	//   ....[51]....
        /*028c*/ 	.word	0x0000bce0


	//   ....[52]....
        /*0290*/ 	.word	0x0000bd00


	//   ....[53]....
        /*0294*/ 	.word	0x0000bd40


	//   ....[54]....
        /*0298*/ 	.word	0x0000df30


	//   ....[55]....
        /*029c*/ 	.word	0x0000e460


	//   ....[56]....
        /*02a0*/ 	.word	0x0000e5d0


	//   ....[57]....
        /*02a4*/ 	.word	0x0000e630


	//   ....[58]....
        /*02a8*/ 	.word	0x0000e6f0


	//   ....[59]....
        /*02ac*/ 	.word	0x0000e7b0


	//   ....[60]....
        /*02b0*/ 	.word	0x0000e830


	//   ....[61]....
        /*02b4*/ 	.word	0x0000e8f0


	//   ....[62]....
        /*02b8*/ 	.word	0x0000e970


	//   ....[63]....
        /*02bc*/ 	.word	0x0000ea30


	//   ....[64]....
        /*02c0*/ 	.word	0x0000eab0


	//   ....[65]....
        /*02c4*/ 	.word	0x0000eb70


	//   ....[66]....
        /*02c8*/ 	.word	0x0000ebf0


	//   ....[67]....
        /*02cc*/ 	.word	0x0000eca0


	//   ....[68]....
        /*02d0*/ 	.word	0x0000ed20


	//   ....[69]....
        /*02d4*/ 	.word	0x0000edd0


	//   ....[70]....
        /*02d8*/ 	.word	0x0000ee60


	//   ....[71]....
        /*02dc*/ 	.word	0x0000eef0


	//   ....[72]....
        /*02e0*/ 	.word	0x0000f300


	//----- nvinfo : EIATTR_REG_RECONFIG
	.align		4
.L_499:
        /*02e4*/ 	.byte	0x01, 0x54
	.zero		2


	//----- nvinfo : EIATTR_SYSCALL_OFFSETS
	.align		4
        /*02e8*/ 	.byte	0x04, 0x46
        /*02ea*/ 	.short	(.L_501 - .L_500)


	//   ....[0]....
.L_500:
        /*02ec*/ 	.word	0x000015f0


	//   ....[1]....
        /*02f0*/ 	.word	0x0000ad40


	//   ....[2]....
        /*02f4*/ 	.word	0x0000ae80


	//   ....[3]....
        /*02f8*/ 	.word	0x0000af70


	//   ....[4]....
        /*02fc*/ 	.word	0x0000b5c0


	//----- nvinfo : EIATTR_MBARRIER_INSTR_OFFSETS
	.align		4
.L_501:
        /*0300*/ 	.byte	0x04, 0x39
        /*0302*/ 	.short	(.L_503 - .L_502)


	//   ....[0]....
.L_502:
        /*0304*/ 	.word	0x00000270
        /*0308*/ 	.word	0x000000ff
        /*030c*/ 	.word	0x00022800
        /*0310*/ 	.short	0x0100
        /*0312*/ 	.byte	0x08
	.zero		1


	//   ....[1]....
        /*0314*/ 	.word	0x00000280
        /*0318*/ 	.word	0x000000ff
        /*031c*/ 	.word	0x00022820
        /*0320*/ 	.short	0x0100
        /*0322*/ 	.byte	0x08
	.zero		1


	//   ....[2]....
        /*0324*/ 	.word	0x00000370
        /*0328*/ 	.word	0x000000ff
        /*032c*/ 	.word	0x00022830
        /*0330*/ 	.short	0x0100
        /*0332*/ 	.byte	0x08
	.zero		1


	//   ....[3]....
        /*0334*/ 	.word	0x00000380
        /*0338*/ 	.word	0x000000ff
        /*033c*/ 	.word	0x00022840
        /*0340*/ 	.short	0x0100
        /*0342*/ 	.byte	0x08
	.zero		1


	//   ....[4]....
        /*0344*/ 	.word	0x00000390
        /*0348*/ 	.word	0x000000ff
        /*034c*/ 	.word	0x00022838
        /*0350*/ 	.short	0x0100
        /*0352*/ 	.byte	0x08
	.zero		1


	//   ....[5]....
        /*0354*/ 	.word	0x000003a0
        /*0358*/ 	.word	0x000000ff
        /*035c*/ 	.word	0x00022848
        /*0360*/ 	.short	0x0100
        /*0362*/ 	.byte	0x08
	.zero		1


	//   ....[6]....
        /*0364*/ 	.word	0x000004d0
        /*0368*/ 	.word	0x000000ff
        /*036c*/ 	.word	0x00022850
        /*0370*/ 	.short	0x0100
        /*0372*/ 	.byte	0x08
	.zero		1


	//   ....[7]....
        /*0374*/ 	.word	0x000004e0
        /*0378*/ 	.word	0x000000ff
        /*037c*/ 	.word	0x00022860
        /*0380*/ 	.short	0x0100
        /*0382*/ 	.byte	0x08
	.zero		1


	//   ....[8]....
        /*0384*/ 	.word	0x000004f0
        /*0388*/ 	.word	0x000000ff
        /*038c*/ 	.word	0x00022858
        /*0390*/ 	.short	0x0100
        /*0392*/ 	.byte	0x08
	.zero		1


	//   ....[9]....
        /*0394*/ 	.word	0x00000500
        /*0398*/ 	.word	0x000000ff
        /*039c*/ 	.word	0x00022868
        /*03a0*/ 	.short	0x0100
        /*03a2*/ 	.byte	0x08
	.zero		1


	//   ....[10]....
        /*03a4*/ 	.word	0x000005f0
        /*03a8*/ 	.word	0x000000ff
        /*03ac*/ 	.word	0x00022870
        /*03b0*/ 	.short	0x0100
        /*03b2*/ 	.byte	0x06
	.zero		1


	//   ....[11]....
        /*03b4*/ 	.word	0x00000600
        /*03b8*/ 	.word	0x000000ff
        /*03bc*/ 	.word	0x00022880
        /*03c0*/ 	.short	0x0100
        /*03c2*/ 	.byte	0x06
	.zero		1


	//   ....[12]....
        /*03c4*/ 	.word	0x00000610
        /*03c8*/ 	.word	0x000000ff
        /*03cc*/ 	.word	0x00022878
        /*03d0*/ 	.short	0x0100
        /*03d2*/ 	.byte	0x06
	.zero		1


	//   ....[13]....
        /*03d4*/ 	.word	0x00000620
        /*03d8*/ 	.word	0x000000ff
        /*03dc*/ 	.word	0x00022888
        /*03e0*/ 	.short	0x0100
        /*03e2*/ 	.byte	0x06
	.zero		1


	//   ....[14]....
        /*03e4*/ 	.word	0x00000750
        /*03e8*/ 	.word	0x000000ff
        /*03ec*/ 	.word	0x00022890
        /*03f0*/ 	.short	0x0100
        /*03f2*/ 	.byte	0x08
	.zero		1


	//   ....[15]....
        /*03f4*/ 	.word	0x00000760
        /*03f8*/ 	.word	0x000000ff
        /*03fc*/ 	.word	0x000228a0
        /*0400*/ 	.short	0x0100
        /*0402*/ 	.byte	0x08
	.zero		1


	//   ....[16]....
        /*0404*/ 	.word	0x00000770
        /*0408*/ 	.word	0x000000ff
        /*040c*/ 	.word	0x00022898
        /*0410*/ 	.short	0x0100
        /*0412*/ 	.byte	0x08
	.zero		1


	//   ....[17]....
        /*0414*/ 	.word	0x00000780
        /*0418*/ 	.word	0x000000ff
        /*041c*/ 	.word	0x000228a8
        /*0420*/ 	.short	0x0100
        /*0422*/ 	.byte	0x08
	.zero		1


	//   ....[18]....
        /*0424*/ 	.word	0x000008b0
        /*0428*/ 	.word	0x000000ff
        /*042c*/ 	.word	0x000228b0
        /*0430*/ 	.short	0x0100
        /*0432*/ 	.byte	0x08
	.zero		1


	//   ....[19]....
        /*0434*/ 	.word	0x000008c0
        /*0438*/ 	.word	0x000000ff
        /*043c*/ 	.word	0x000228c0
        /*0440*/ 	.short	0x0100
        /*0442*/ 	.byte	0x08
	.zero		1


	//   ....[20]....
        /*0444*/ 	.word	0x000008d0
        /*0448*/ 	.word	0x000000ff
        /*044c*/ 	.word	0x000228b8
        /*0450*/ 	.short	0x0100
        /*0452*/ 	.byte	0x08
	.zero		1


	//   ....[21]....
        /*0454*/ 	.word	0x000008e0
        /*0458*/ 	.word	0x000000ff
        /*045c*/ 	.word	0x000228c8
        /*0460*/ 	.short	0x0100
        /*0462*/ 	.byte	0x08
	.zero		1


	//   ....[22]....
        /*0464*/ 	.word	0x00001620
        /*0468*/ 	.word	0x000000ff
        /*046c*/ 	.word	0x00022800
        /*0470*/ 	.short	0x010a
        /*0472*/ 	.byte	0x27
	.zero		1


	//   ....[23]....
        /*0474*/ 	.word	0x000016b0
        /*0478*/ 	.word	0x000000ff
        /*047c*/ 	.word	0x00022830
        /*0480*/ 	.short	0x010a
        /*0482*/ 	.byte	0x27
	.zero		1


	//   ....[24]....
        /*0484*/ 	.word	0x000016f0
        /*0488*/ 	.word	0x000000ff
        /*048c*/ 	.word	0x00022830
        /*0490*/ 	.short	0x010a
        /*0492*/ 	.byte	0x27
	.zero		1


	//   ....[25]....
        /*0494*/ 	.word	0x00002c60
        /*0498*/ 	.word	0x00000006
        /*049c*/ 	.word	0x00000000
        /*04a0*/ 	.short	0x0101
        /*04a2*/ 	.byte	0x3f
	.zero		1


	//   ....[26]....
        /*04a4*/ 	.word	0x000030c0
        /*04a8*/ 	.word	0x000000ff
        /*04ac*/ 	.word	0x00022850
        /*04b0*/ 	.short	0x010a
        /*04b2*/ 	.byte	0x27
	.zero		1


	//   ....[27]....
        /*04b4*/ 	.word	0x00003100
        /*04b8*/ 	.word	0x000000ff
        /*04bc*/ 	.word	0x00022850
        /*04c0*/ 	.short	0x010a
        /*04c2*/ 	.byte	0x27
	.zero		1


	//   ....[28]....
        /*04c4*/ 	.word	0x00003510
        /*04c8*/ 	.word	0x0000000b
        /*04cc*/ 	.word	0x00000000
        /*04d0*/ 	.short	0x0101
        /*04d2*/ 	.byte	0x3f
	.zero		1


	//   ....[29]....
        /*04d4*/ 	.word	0x00003640
        /*04d8*/ 	.word	0x000000ff
        /*04dc*/ 	.word	0x00022830
        /*04e0*/ 	.short	0x010a
        /*04e2*/ 	.byte	0x1d
	.zero		1


	//   ....[30]....
        /*04e4*/ 	.word	0x00003680
        /*04e8*/ 	.word	0x000000ff
        /*04ec*/ 	.word	0x00022830
        /*04f0*/ 	.short	0x010a
        /*04f2*/ 	.byte	0x1d
	.zero		1


	//   ....[31]....
        /*04f4*/ 	.word	0x00004a60
        /*04f8*/ 	.word	0x00000007
        /*04fc*/ 	.word	0x00000000
        /*0500*/ 	.short	0x0101
        /*0502*/ 	.byte	0x3f
	.zero		1


	//   ....[32]....
        /*0504*/ 	.word	0x00005630
        /*0508*/ 	.word	0x000000ff
        /*050c*/ 	.word	0x00022850
        /*0510*/ 	.short	0x010a
        /*0512*/ 	.byte	0x1d
	.zero		1


	//   ....[33]....
        /*0514*/ 	.word	0x00005670
        /*0518*/ 	.word	0x000000ff
        /*051c*/ 	.word	0x00022850
        /*0520*/ 	.short	0x010a
        /*0522*/ 	.byte	0x1d
	.zero		1


	//   ....[34]....
        /*0524*/ 	.word	0x00005950
        /*0528*/ 	.word	0x000000b1
        /*052c*/ 	.word	0x00000000
        /*0530*/ 	.short	0x0101
        /*0532*/ 	.byte	0x3f
	.zero		1


	//   ....[35]....
        /*0534*/ 	.word	0x00005a70
        /*0538*/ 	.word	0x000000ff
        /*053c*/ 	.word	0x00022830
        /*0540*/ 	.short	0x010a
        /*0542*/ 	.byte	0x19
	.zero		1


	//   ....[36]....
        /*0544*/ 	.word	0x00005ab0
        /*0548*/ 	.word	0x000000ff
        /*054c*/ 	.word	0x00022830
        /*0550*/ 	.short	0x010a
        /*0552*/ 	.byte	0x19
	.zero		1


	//   ....[37]....
        /*0554*/ 	.word	0x00006a10
        /*0558*/ 	.word	0x0000009a
        /*055c*/ 	.word	0x00000000
        /*0560*/ 	.short	0x0101
        /*0562*/ 	.byte	0x3f
	.zero		1


	//   ....[38]....
        /*0564*/ 	.word	0x00007300
        /*0568*/ 	.word	0x000000ff
        /*056c*/ 	.word	0x00022850
        /*0570*/ 	.short	0x010a
        /*0572*/ 	.byte	0x19
	.zero		1


	//   ....[39]....
        /*0574*/ 	.word	0x00007340
        /*0578*/ 	.word	0x000000ff
        /*057c*/ 	.word	0x00022850
        /*0580*/ 	.short	0x010a
        /*0582*/ 	.byte	0x19
	.zero		1


	//   ....[40]....
        /*0584*/ 	.word	0x00007610
        /*0588*/ 	.word	0x000000ba
        /*058c*/ 	.word	0x00000000
        /*0590*/ 	.short	0x0101
        /*0592*/ 	.byte	0x3f
	.zero		1


	//   ....[41]....
        /*0594*/ 	.word	0x000088c0
        /*0598*/ 	.word	0x000000ff
        /*059c*/ 	.word	0x00000000
        /*05a0*/ 	.short	0x0101
        /*05a2*/ 	.byte	0x04
	.zero		1


	//   ....[42]....
        /*05a4*/ 	.word	0x0000b2b0
        /*05a8*/ 	.word	0x000000ff
        /*05ac*/ 	.word	0x00022840
        /*05b0*/ 	.short	0x010a
        /*05b2*/ 	.byte	0x26
	.zero		1


	//   ....[43]....
        /*05b4*/ 	.word	0x0000be10
        /*05b8*/ 	.word	0x000000ff
        /*05bc*/ 	.word	0x00022800
        /*05c0*/ 	.short	0x0107
        /*05c2*/ 	.byte	0x26
	.zero		1


	//   ....[44]....
        /*05c4*/ 	.word	0x0000be50
        /*05c8*/ 	.word	0x000000ff
        /*05cc*/ 	.word	0x00022800
        /*05d0*/ 	.short	0x0101
        /*05d2*/ 	.byte	0x26
	.zero		1


	//   ....[45]....
        /*05d4*/ 	.word	0x0000be60
        /*05d8*/ 	.word	0x000000ff
        /*05dc*/ 	.word	0x00022820
        /*05e0*/ 	.short	0x010a
        /*05e2*/ 	.byte	0x26
	.zero		1


	//   ....[46]....
        /*05e4*/ 	.word	0x0000bec0
        /*05e8*/ 	.word	0x000000ff
        /*05ec*/ 	.word	0x00022860
        /*05f0*/ 	.short	0x010a
        /*05f2*/ 	.byte	0x26
	.zero		1


	//   ....[47]....
        /*05f4*/ 	.word	0x0000c740
        /*05f8*/ 	.word	0x000000ff
        /*05fc*/ 	.word	0x00022848
        /*0600*/ 	.short	0x010a
        /*0602*/ 	.byte	0x26
	.zero		1


	//   ....[48]....
        /*0604*/ 	.word	0x0000c910
        /*0608*/ 	.word	0x000000ff
        /*060c*/ 	.word	0x00022868
        /*0610*/ 	.short	0x010a
        /*0612*/ 	.byte	0x26
	.zero		1


	//   ....[49]....
        /*0614*/ 	.word	0x0000cf80
        /*0618*/ 	.word	0x000000ff
        /*061c*/ 	.word	0x00022840
        /*0620*/ 	.short	0x010a
        /*0622*/ 	.byte	0x26
	.zero		1


	//   ....[50]....
        /*0624*/ 	.word	0x0000d160
        /*0628*/ 	.word	0x000000ff
        /*062c*/ 	.word	0x00022860
        /*0630*/ 	.short	0x010a
        /*0632*/ 	.byte	0x26
	.zero		1


	//   ....[51]....
        /*0634*/ 	.word	0x0000d800
        /*0638*/ 	.word	0x000000ff
        /*063c*/ 	.word	0x00022848
        /*0640*/ 	.short	0x010a
        /*0642*/ 	.byte	0x26
	.zero		1


	//   ....[52]....
        /*0644*/ 	.word	0x0000d9e0
        /*0648*/ 	.word	0x000000ff
        /*064c*/ 	.word	0x00022868
        /*0650*/ 	.short	0x010a
        /*0652*/ 	.byte	0x26
	.zero		1


	//   ....[53]....
        /*0654*/ 	.word	0x0000dec0
        /*0658*/ 	.word	0x00000002
        /*065c*/ 	.word	0x00022820
        /*0660*/ 	.short	0x010a
        /*0662*/ 	.byte	0x3f
	.zero		1


	//   ....[54]....
        /*0664*/ 	.word	0x0000e040
        /*0668*/ 	.word	0x00000007
        /*066c*/ 	.word	0x00000000
        /*0670*/ 	.short	0x010a
        /*0672*/ 	.byte	0x3f
	.zero		1


	//   ....[55]....
        /*0674*/ 	.word	0x0000e0b0
        /*0678*/ 	.word	0x00000005
        /*067c*/ 	.word	0x00000000
        /*0680*/ 	.short	0x010a
        /*0682*/ 	.byte	0x3f
	.zero		1


	//   ....[56]....
        /*0684*/ 	.word	0x0000e110
        /*0688*/ 	.word	0x00000005
        /*068c*/ 	.word	0x00000000
        /*0690*/ 	.short	0x010a
        /*0692*/ 	.byte	0x3f
	.zero		1


	//   ....[57]....
        /*0694*/ 	.word	0x0000e140
        /*0698*/ 	.word	0x00000003
        /*069c*/ 	.word	0x00000000
        /*06a0*/ 	.short	0x010a
        /*06a2*/ 	.byte	0x3f
	.zero		1


	//   ....[58]....
        /*06a4*/ 	.word	0x0000e1b0
        /*06a8*/ 	.word	0x00000003
        /*06ac*/ 	.word	0x00022800
        /*06b0*/ 	.short	0x010a
        /*06b2*/ 	.byte	0x3f
	.zero		1


	//   ....[59]....
        /*06b4*/ 	.word	0x0000e210
        /*06b8*/ 	.word	0x00000003
        /*06bc*/ 	.word	0x00022830
        /*06c0*/ 	.short	0x010a
        /*06c2*/ 	.byte	0x3f
	.zero		1


	//   ....[60]....
        /*06c4*/ 	.word	0x0000e260
        /*06c8*/ 	.word	0x0000000b
        /*06cc*/ 	.word	0x00022850
        /*06d0*/ 	.short	0x010a
        /*06d2*/ 	.byte	0x3f
	.zero		1


	//   ....[61]....
        /*06d4*/ 	.word	0x0000e2c0
        /*06d8*/ 	.word	0x00000005
        /*06dc*/ 	.word	0x00022830
        /*06e0*/ 	.short	0x010a
        /*06e2*/ 	.byte	0x3f
	.zero		1


	//   ....[62]....
        /*06e4*/ 	.word	0x0000e310
        /*06e8*/ 	.word	0x000000b1
        /*06ec*/ 	.word	0x00022850
        /*06f0*/ 	.short	0x010a
        /*06f2*/ 	.byte	0x3f
	.zero		1


	//   ....[63]....
        /*06f4*/ 	.word	0x0000e370
        /*06f8*/ 	.word	0x00000004
        /*06fc*/ 	.word	0x00022830
        /*0700*/ 	.short	0x010a
        /*0702*/ 	.byte	0x3f
	.zero		1


	//   ....[64]....
        /*0704*/ 	.word	0x0000e3c0
        /*0708*/ 	.word	0x000000ba
        /*070c*/ 	.word	0x00022850
        /*0710*/ 	.short	0x010a
        /*0712*/ 	.byte	0x3f
	.zero		1


	//   ....[65]....
        /*0714*/ 	.word	0x0000e520
        /*0718*/ 	.word	0x00000003
        /*071c*/ 	.word	0x00022840
        /*0720*/ 	.short	0x010a
        /*0722*/ 	.byte	0x3f
	.zero		1


	//   ....[66]....
        /*0724*/ 	.word	0x0000ef30
        /*0728*/ 	.word	0x00000003
        /*072c*/ 	.word	0x00022820
        /*0730*/ 	.short	0x010a
        /*0732*/ 	.byte	0x3f
	.zero		1


	//   ....[67]....
        /*0734*/ 	.word	0x0000ef90
        /*0738*/ 	.word	0x00000003
        /*073c*/ 	.word	0x00022860
        /*0740*/ 	.short	0x010a
        /*0742*/ 	.byte	0x3f
	.zero		1


	//   ....[68]....
        /*0744*/ 	.word	0x0000eff0
        /*0748*/ 	.word	0x00000003
        /*074c*/ 	.word	0x00022848
        /*0750*/ 	.short	0x010a
        /*0752*/ 	.byte	0x3f
	.zero		1


	//   ....[69]....
        /*0754*/ 	.word	0x0000f050
        /*0758*/ 	.word	0x00000003
        /*075c*/ 	.word	0x00022868
        /*0760*/ 	.short	0x010a
        /*0762*/ 	.byte	0x3f
	.zero		1


	//   ....[70]....
        /*0764*/ 	.word	0x0000f0b0
        /*0768*/ 	.word	0x00000003
        /*076c*/ 	.word	0x00022840
        /*0770*/ 	.short	0x010a
        /*0772*/ 	.byte	0x3f
	.zero		1


	//   ....[71]....
        /*0774*/ 	.word	0x0000f110
        /*0778*/ 	.word	0x00000003
        /*077c*/ 	.word	0x00022860
        /*0780*/ 	.short	0x010a
        /*0782*/ 	.byte	0x3f
	.zero		1


	//   ....[72]....
        /*0784*/ 	.word	0x0000f170
        /*0788*/ 	.word	0x00000003
        /*078c*/ 	.word	0x00022848
        /*0790*/ 	.short	0x010a
        /*0792*/ 	.byte	0x3f
	.zero		1


	//   ....[73]....
        /*0794*/ 	.word	0x0000f1d0
        /*0798*/ 	.word	0x00000003
        /*079c*/ 	.word	0x00022868
        /*07a0*/ 	.short	0x010a
        /*07a2*/ 	.byte	0x3f
	.zero		1


	//   ....[74]....
        /*07a4*/ 	.word	0x0000f220
        /*07a8*/ 	.word	0x00000002
        /*07ac*/ 	.word	0x00022820
        /*07b0*/ 	.short	0x010a
        /*07b2*/ 	.byte	0x3f
	.zero		1


	//   ....[75]....
        /*07b4*/ 	.word	0x0000f3c0
        /*07b8*/ 	.word	0x00000007
        /*07bc*/ 	.word	0x00000000
        /*07c0*/ 	.short	0x010a
        /*07c2*/ 	.byte	0x3f
	.zero		1


	//   ....[76]....
        /*07c4*/ 	.word	0x0000f410
        /*07c8*/ 	.word	0x00000005
        /*07cc*/ 	.word	0x00000000
        /*07d0*/ 	.short	0x010a
        /*07d2*/ 	.byte	0x3f
	.zero		1


	//   ....[77]....
        /*07d4*/ 	.word	0x0000f460
        /*07d8*/ 	.word	0x00000005
        /*07dc*/ 	.word	0x00000000
        /*07e0*/ 	.short	0x010a
        /*07e2*/ 	.byte	0x3f
	.zero		1


	//----- nvinfo : EIATTR_NUM_MBARRIERS
	.align		4
.L_503:
        /*07e4*/ 	.byte	0x03, 0x38
        /*07e6*/ 	.short	0x0016


	//----- nvinfo : EIATTR_EXIT_INSTR_OFFSETS
	.align		4
        /*07e8*/ 	.byte	0x04, 0x1c
        /*07ea*/ 	.short	(.L_505 - .L_504)


	//   ....[0]....
.L_504:
        /*07ec*/ 	.word	0x0000e190


	//----- nvinfo : EIATTR_MAX_THREADS
	.align		4
.L_505:
        /*07f0*/ 	.byte	0x04, 0x05
        /*07f2*/ 	.short	(.L_507 - .L_506)
.L_506:
        /*07f4*/ 	.word	0x00000180
        /*07f8*/ 	.word	0x00000001
        /*07fc*/ 	.word	0x00000001


	//----- nvinfo : EIATTR_CRS_STACK_SIZE
	.align		4
.L_507:
        /*0800*/ 	.byte	0x04, 0x1e
        /*0802*/ 	.short	(.L_509 - .L_508)
.L_508:
        /*0804*/ 	.word	0x00000000


	//----- nvinfo : EIATTR_CBANK_PARAM_SIZE
	.align		4
.L_509:
        /*0808*/ 	.byte	0x03, 0x19
        /*080a*/ 	.short	0x0a70


	//----- nvinfo : EIATTR_PARAM_CBANK
	.align		4
        /*080c*/ 	.byte	0x04, 0x0a
        /*080e*/ 	.short	(.L_511 - .L_510)
	.align		4
.L_510:
        /*0810*/ 	.word	index@(.nv.constant0._ZN7cutlass13device_kernelIN5flash11enable_sm90INS1_16FlashAttnFwdSm90INS1_25CollectiveMainloopFwdSm90ILi2EN4cute5tupleIJNS5_1CILi1EEES8_S8_EEENS6_IJNS7_ILi128EEENS7_ILi96EEENS7_ILi64EEEEEELi256ENS_6half_tEfNS_4arch4Sm90ELb1ELb0ELb0ELb0ELb0ELb0ELb0ELb1ELb0ELb1ELb1ELb0EEENS1_21CollectiveEpilogueFwdINS6_IJSA_NS7_ILi256EEESB_EEES9_SE_SG_Li256ELb0ELb1ELb1ELb0EEENS1_19SingleTileSchedulerILb0ELb1ELb1ELi128EEEEEEEEEvNT_6ParamsE)
        /*0814*/ 	.short	0x0210
        /*0816*/ 	.short	0x0a70


	//----- nvinfo : EIATTR_SW_WAR
	.align		4
.L_511:
        /*0818*/ 	.byte	0x04, 0x36
        /*081a*/ 	.short	(.L_513 - .L_512)
.L_512:
        /*081c*/ 	.word	0x00000008
.L_513:


//--------------------- .nv.info._ZN7cutlass13device_kernelIN5flash11enable_sm90INS1_16FlashAttnFwdSm90INS1_25CollectiveMainloopFwdSm90ILi2EN4cute5tupleIJNS5_1CILi1EEES8_S8_EEENS6_IJNS7_ILi128EEENS7_ILi96EEENS7_ILi64EEEEEELi256ENS_6half_tEfNS_4arch4Sm90ELb1ELb0ELb0ELb0ELb0ELb0ELb1ELb1ELb0ELb1ELb1ELb0EEENS1_21CollectiveEpilogueFwdINS6_IJSA_NS7_ILi256EEESB_EEES9_SE_SG_Li256ELb0ELb1ELb1ELb0EEENS1_19SingleTileSchedulerILb0ELb1ELb1ELi128EEEEEEEEEvNT_6ParamsE --------------------------
	.section	.nv.info._ZN7cutlass13device_kernelIN5flash11enable_sm90INS1_16FlashAttnFwdSm90INS1_25CollectiveMainloopFwdSm90ILi2EN4cute5tupleIJNS5_1CILi1EEES8_S8_EEENS6_IJNS7_ILi128EEENS7_ILi96EEENS7_ILi64EEEEEELi256ENS_6half_tEfNS_4arch4Sm90ELb1ELb0ELb0ELb0ELb0ELb0ELb1ELb1ELb0ELb1ELb1ELb0EEENS1_21CollectiveEpilogueFwdINS6_IJSA_NS7_ILi256EEESB_EEES9_SE_SG_Li256ELb0ELb1ELb1ELb0EEENS1_19SingleTileSchedulerILb0ELb1ELb1ELi128EEEEEEEEEvNT_6ParamsE,"",@"SHT_CUDA_INFO"
	.sectionflags	@""
	.align	4


	//----- nvinfo : EIATTR_CUDA_API_VERSION
	.align		4
        /*0000*/ 	.byte	0x04, 0x37
        /*0002*/ 	.short	(.L_515 - .L_514)
.L_514:
        /*0004*/ 	.word	0x00000082


	//----- nvinfo : EIATTR_KPARAM_INFO
	.align		4
.L_515:
        /*0008*/ 	.byte	0x04, 0x17
        /*000a*/ 	.short	(.L_517 - .L_516)
.L_516:
        /*000c*/ 	.word	0x00000000
        /*0010*/ 	.short	0x0000
        /*0012*/ 	.short	0x0070
        /*0014*/ 	.byte	0x00, 0xf0, 0x01, 0x2c


	//----- nvinfo : EIATTR_SPARSE_MMA_MASK
	.align		4
.L_517:
        /*0018*/ 	.byte	0x03, 0x50
        /*001a*/ 	.short	0x0000


	//----- nvinfo : EIATTR_MAXREG_COUNT
	.align		4
        /*001c*/ 	.byte	0x03, 0x1b
        /*001e*/ 	.short	0x00a8


	//----- nvinfo : EIATTR_NUM_BARRIERS
	.align		4
        /*0020*/ 	.byte	0x02, 0x4c
        /*0022*/ 	.byte	0x10
	.zero		1


	//----- nvinfo : EIATTR_EXTERNS
	.align		4
        /*0024*/ 	.byte	0x04, 0x0f
        /*0026*/ 	.short	(.L_519 - .L_518)


	//   ....[0]....
	.align		4
.L_518:
        /*0028*/ 	.word	index@(__assertfail)


	//----- nvinfo : EIATTR_ANNOTATIONS
	.align		4
.L_519:
        /*002c*/ 	.byte	0x04, 0x55
        /*002e*/ 	.short	(.L_521 - .L_520)


	//   ....[0]....
.L_520:
        /* <DEDUP_REMOVED lines=27> */


	//----- nvinfo : EIATTR_MERCURY_ISA_VERSION
	.align		4
.L_521:
        /*01c8*/ 	.byte	0x03, 0x5f
        /*01ca*/ 	.short	0x0101


	//----- nvinfo : EIATTR_INT_WARP_WIDE_INSTR_OFFSETS
	.align		4
        /*01cc*/ 	.byte	0x04, 0x31
        /*01ce*/ 	.short	(.L_523 - .L_522)


	//   ....[0]....
.L_522:
        /*01d0*/ 	.word	0x00000120


	//   ....[1]....
        /*01d4*/ 	.word	0x00000160


	//   ....[2]....
        /*01d8*/ 	.word	0x000001d0


	//   ....[3]....
        /*01dc*/ 	.word	0x00000240


	//----- nvinfo : EIATTR_COOP_GROUP_MASK_REGIDS
	.align		4
.L_523:
        /*01e0*/ 	.byte	0x04, 0x29
        /*01e2*/ 	.short	(.L_525 - .L_524)


	//   ....[0]....
.L_524:
        /*01e4*/ 	.word	0xffffffff


	//   ....[1]....
        /*01e8*/ 	.word	0xffffffff


	//   ....[2]....
        /*01ec*/ 	.word	0xffffffff


	//   ....[3]....
        /*01f0*/ 	.word	0xffffffff


	//   ....[4]....
        /*01f4*/ 	.word	0xffffffff


	//   ....[5]....
        /*01f8*/ 	.word	0xffffffff


	//   ....[6]....
        /*01fc*/ 	.word	0xffffffff


	//   ....[7]....
        /*0200*/ 	.word	0xffffffff


	//   ....[8]....
        /*0204*/ 	.word	0xffffffff


	//   ....[9]....
        /*0208*/ 	.word	0xffffffff


	//   ....[10]....
        /*020c*/ 	.word	0xffffffff


	//   ....[11]....
        /*0210*/ 	.word	0xffffffff


	//   ....[12]....
        /*0214*/ 	.word	0xffffffff


	//   ....[13]....
        /*0218*/ 	.word	0xffffffff


	//   ....[14]....
        /*021c*/ 	.word	0xffffffff


	//   ....[15]....
        /*0220*/ 	.word	0xffffffff


	//   ....[16]....
        /*0224*/ 	.word	0xffffffff


	//   ....[17]....
        /*0228*/ 	.word	0xffffffff


	//   ....[18]....
        /*022c*/ 	.word	0xffffffff


	//   ....[19]....
        /*0230*/ 	.word	0xffffffff


	//   ....[20]....
        /*0234*/ 	.word	0xffffffff


	//   ....[21]....
        /*0238*/ 	.word	0xffffffff


	//   ....[22]....
        /*023c*/ 	.word	0xffffffff


	//   ....[23]....
        /*0240*/ 	.word	0xffffffff


	//   ....[24]....
        /*0244*/ 	.word	0xffffffff


	//   ....[25]....
        /*0248*/ 	.word	0xffffffff


	//   ....[26]....
        /*024c*/ 	.word	0xffffffff


	//   ....[27]....
        /*0250*/ 	.word	0xffffffff


	//   ....[28]....
        /*0254*/ 	.word	0xffffffff


	//   ....[29]....
        /*0258*/ 	.word	0xffffffff


	//   ....[30]....
        /*025c*/ 	.word	0xffffffff


	//   ....[31]....
        /*0260*/ 	.word	0xffffffff


	//   ....[32]....
        /*0264*/ 	.word	0xffffffff


	//   ....[33]....
        /*0268*/ 	.word	0xffffffff


	//   ....[34]....
        /*026c*/ 	.word	0xffffffff


	//   ....[35]....
        /*0270*/ 	.word	0xffffffff


	//   ....[36]....
        /*0274*/ 	.word	0xffffffff


	//   ....[37]....
        /*0278*/ 	.word	0xffffffff


	//   ....[38]....
        /*027c*/ 	.word	0xffffffff


	//   ....[39]....
        /*0280*/ 	.word	0xffffffff


	//   ....[40]....
        /*0284*/ 	.word	0xffffffff


	//   ....[41]....
        /*0288*/ 	.word	0xffffffff


	//   ....[42]....
        /*028c*/ 	.word	0xffffffff


	//   ....[43]....
        /*0290*/ 	.word	0xffffffff


	//   ....[44]....
        /*0294*/ 	.word	0xffffffff


	//   ....[45]....
        /*0298*/ 	.word	0xffffffff


	//   ....[46]....
        /*029c*/ 	.word	0xffffffff


	//   ....[47]....
        /*02a0*/ 	.word	0xffffffff


	//   ....[48]....
        /*02a4*/ 	.word	0xffffffff


	//   ....[49]....
        /*02a8*/ 	.word	0xffffffff


	//   ....[50]....
        /*02ac*/ 	.word	0xffffffff


	//   ....[51]....
        /*02b0*/ 	.word	0xffffffff


	//   ....[52]....
        /*02b4*/ 	.word	0xffffffff


	//   ....[53]....
        /*02b8*/ 	.word	0xffffffff


	//   ....[54]....
        /*02bc*/ 	.word	0xffffffff


	//   ....[55]....
        /*02c0*/ 	.word	0xffffffff


	//   ....[56]....
        /*02c4*/ 	.word	0xffffffff


	//   ....[57]....
        /*02c8*/ 	.word	0xffffffff


	//   ....[58]....
        /*02cc*/ 	.word	0xffffffff


	//   ....[59]....
        /*02d0*/ 	.word	0xffffffff


	//   ....[60]....
        /*02d4*/ 	.word	0xffffffff


	//   ....[61]....
        /*02d8*/ 	.word	0xffffffff


	//   ....[62]....
        /*02dc*/ 	.word	0xffffffff


	//   ....[63]....
        /*02e0*/ 	.word	0xffffffff


	//   ....[64]....
        /*02e4*/ 	.word	0xffffffff


	//   ....[65]....
        /*02e8*/ 	.word	0xffffffff


	//   ....[66]....
        /*02ec*/ 	.word	0xffffffff


	//   ....[67]....
        /*02f0*/ 	.word	0xffffffff


	//   ....[68]....
        /*02f4*/ 	.word	0xffffffff


	//   ....[69]....
        /*02f8*/ 	.word	0xffffffff


	//   ....[70]....
        /*02fc*/ 	.word	0xffffffff


	//   ....[71]....
        /*0300*/ 	.word	0x0500000f


	//   ....[72]....
        /*0304*/ 	.word	0x0500000f


	//   ....[73]....
        /*0308*/ 	.word	0x0500000f


	//   ....[74]....
        /*030c*/ 	.word	0x0500000f


	//   ....[75]....
        /*0310*/ 	.word	0x0500000f


	//   ....[76]....
        /*0314*/ 	.word	0x0500000f


	//   ....[77]....
        /*0318*/ 	.word	0x0500000f


	//   ....[78]....
        /*031c*/ 	.word	0x0500000f


	//   ....[79]....
        /*0320*/ 	.word	0x0500000f


	//   ....[80]....
        /*0324*/ 	.word	0x0500000f


	//   ....[81]....
        /*0328*/ 	.word	0x0500000f


	//   ....[82]....
        /*032c*/ 	.word	0x0500000f


	//   ....[83]....
        /*0330*/ 	.word	0x0500000f


	//   ....[84]....
        /*0334*/ 	.word	0x0500000f


	//   ....[85]....
        /*0338*/ 	.word	0x0500000f


	//   ....[86]....
        /*033c*/ 	.word	0x0500000f


	//   ....[87]....
        /*0340*/ 	.word	0x0500000f


	//   ....[88]....
        /*0344*/ 	.word	0x0500000f


	//   ....[89]....
        /*0348*/ 	.word	0x0500000f


	//   ....[90]....
        /*034c*/ 	.word	0x0500000f


	//   ....[91]....
        /*0350*/ 	.word	0x0500000f


	//   ....[92]....
        /*0354*/ 	.word	0x0500000f


	//   ....[93]....
        /*0358*/ 	.word	0x0500000f


	//   ....[94]....
        /*035c*/ 	.word	0x0500000f


	//   ....[95]....
        /*0360*/ 	.word	0x0500000f


	//   ....[96]....
        /*0364*/ 	.word	0x0500000f


	//   ....[97]....
        /*0368*/ 	.word	0x0500000f


	//   ....[98]....
        /*036c*/ 	.word	0x0500000f


	//   ....[99]....
        /*0370*/ 	.word	0x0500000f


	//   ....[100]....
        /*0374*/ 	.word	0x0500000f


	//   ....[101]....
        /*0378*/ 	.word	0x0500000f


	//   ....[102]....
        /*037c*/ 	.word	0x0500000f


	//   ....[103]....
        /*0380*/ 	.word	0x0500000f


	//   ....[104]....
        /*0384*/ 	.word	0x0500000f


	//----- nvinfo : EIATTR_COOP_GROUP_INSTR_OFFSETS
	.align		4
.L_525:
        /*0388*/ 	.byte	0x04, 0x28
        /*038a*/ 	.short	(.L_527 - .L_526)


	//   ....[0]....
.L_526:
        /*038c*/ 	.word	0x00000060


	//   ....[1]....
        /*0390*/ 	.word	0x00000130


	//   ....[2]....
        /*0394*/ 	.word	0x000001f0


	//   ....[3]....
        /*0398*/ 	.word	0x000003c0


	//   ....[4]....
        /*039c*/ 	.word	0x00000520


	//   ....[5]....
        /*03a0*/ 	.word	0x00000640


	//   ....[6]....
        /*03a4*/ 	.word	0x000007a0


	//   ....[7]....
        /*03a8*/ 	.word	0x00001480


	//   ....[8]....
        /*03ac*/ 	.word	0x00002890


	//   ....[9]....
        /*03b0*/ 	.word	0x000028c0


	//   ....[10]....
        /*03b4*/ 	.word	0x00003210


	//   ....[11]....
        /*03b8*/ 	.word	0x00003230


	//   ....[12]....
        /*03bc*/ 	.word	0x00003250


	//   ....[13]....
        /*03c0*/ 	.word	0x00003270


	//   ....[14]....
        /*03c4*/ 	.word	0x00004a60


	//   ....[15]....
        /*03c8*/ 	.word	0x00004d60


	//   ....[16]....
        /*03cc*/ 	.word	0x00005680


	//   ....[17]....
        /*03d0*/ 	.word	0x00005700


	//   ....[18]....
        /*03d4*/ 	.word	0x00005720


	//   ....[19]....
        /*03d8*/ 	.word	0x00005740


	//   ....[20]....
        /*03dc*/ 	.word	0x00007a50


	//   ....[21]....
        /*03e0*/ 	.word	0x00007ac0


	//   ....[22]....
        /*03e4*/ 	.word	0x00007ad0


	//   ....[23]....
        /*03e8*/ 	.word	0x00007b00


	//   ....[24]....
        /*03ec*/ 	.word	0x000090a0


	//   ....[25]....
        /*03f0*/ 	.word	0x000090c0


	//   ....[26]....
        /*03f4*/ 	.word	0x00009110


	//   ....[27]....
        /*03f8*/ 	.word	0x00009120


	//   ....[28]....
        /*03fc*/ 	.word	0x0000a250


	//   ....[29]....
        /*0400*/ 	.word	0x0000a2b0


	//   ....[30]....
        /*0404*/ 	.word	0x0000a2f0


	//   ....[31]....
        /*0408*/ 	.word	0x0000a320


	//   ....[32]....
        /*040c*/ 	.word	0x0000a350


	//   ....[33]....
        /*0410*/ 	.word	0x0000a370


	//   ....[34]....
        /*0414*/ 	.word	0x0000aff0


	//   ....[35]....
        /*0418*/ 	.word	0x0000b000


	//   ....[36]....
        /*041c*/ 	.word	0x0000c070


	//   ....[37]....
        /*0420*/ 	.word	0x0000cc20


	//   ....[38]....
        /*0424*/ 	.word	0x0000d550


	//   ....[39]....
        /*0428*/ 	.word	0x0000d590


	//   ....[40]....
        /*042c*/ 	.word	0x0000d5c0


	//   ....[41]....
        /*0430*/ 	.word	0x0000d5e0


	//   ....[42]....
        /*0434*/ 	.word	0x0000d600


	//   ....[43]....
        /*0438*/ 	.word	0x0000d720


	//   ....[44]....
        /*043c*/ 	.word	0x0000d7e0


	//   ....[45]....
        /*0440*/ 	.word	0x0000d800


	//   ....[46]....
        /*0444*/ 	.word	0x0000d8a0


	//   ....[47]....
        /*0448*/ 	.word	0x0000d8c0


	//   ....[48]....
        /*044c*/ 	.word	0x0000d960


	//   ....[49]....
        /*0450*/ 	.word	0x0000d980


	//   ....[50]....
        /*0454*/ 	.word	0x0000da00


	//   ....[51]....
        /*0458*/ 	.word	0x0000da20


	//   ....[52]....
        /*045c*/ 	.word	0x0000da30


	//   ....[53]....
        /*0460*/ 	.word	0x0000da40


	//   ....[54]....
        /*0464*/ 	.word	0x0000e110


	//   ....[55]....
        /*0468*/ 	.word	0x0000e1c0


	//   ....[56]....
        /*046c*/ 	.word	0x0000e1e0


	//   ....[57]....
        /*0470*/ 	.word	0x0000e290


	//   ....[58]....
        /*0474*/ 	.word	0x0000e320


	//   ....[59]....
        /*0478*/ 	.word	0x0000e340


	//   ....[60]....
        /*047c*/ 	.word	0x0000e3e0


	//   ....[61]....
        /*0480*/ 	.word	0x0000e3f0


	//   ....[62]....
        /*0484*/ 	.word	0x0000e420


	//   ....[63]....
        /*0488*/ 	.word	0x0000e440


	//   ....[64]....
        /*048c*/ 	.word	0x0000e4b0


	//   ....[65]....
        /*0490*/ 	.word	0x0000e500


	//   ....[66]....
        /*0494*/ 	.word	0x0000e590


	//   ....[67]....
        /*0498*/ 	.word	0x0000e5c0


	//   ....[68]....
        /*049c*/ 	.word	0x0000e670


	//   ....[69]....
        /*04a0*/ 	.word	0x0000e6c0


	//   ....[70]....
        /*04a4*/ 	.word	0x00010990


	//   ....[71]....
        /*04a8*/ 	.word	0x00010f90


	//   ....[72]....
        /*04ac*/ 	.word	0x00011100


	//   ....[73]....
        /*04b0*/ 	.word	0x00011160


	//   ....[74]....
        /*04b4*/ 	.word	0x000112a0


	//   ....[75]....
        /*04b8*/ 	.word	0x00011330


	//   ....[76]....
        /*04bc*/ 	.word	0x00011430


	//   ....[77]....
        /*04c0*/ 	.word	0x000114c0


	//   ....[78]....
        /*04c4*/ 	.word	0x000115d0


	//   ....[79]....
        /*04c8*/ 	.word	0x00011640


	//   ....[80]....
        /*04cc*/ 	.word	0x00011760


	//   ....[81]....
        /*04d0*/ 	.word	0x000117d0


	//   ....[82]....
        /*04d4*/ 	.word	0x000118f0


	//   ....[83]....
        /*04d8*/ 	.word	0x00011960


	//   ....[84]....
        /*04dc*/ 	.word	0x00011a70


	//   ....[85]....
        /*04e0*/ 	.word	0x00011ad0


	//   ....[86]....
        /*04e4*/ 	.word	0x00011bd0


	//   ....[87]....
        /*04e8*/ 	.word	0x00011c20


	//   ....[88]....
        /*04ec*/ 	.word	0x00011cc0


	//   ....[89]....
        /*04f0*/ 	.word	0x00011d80


	//   ....[90]....
        /*04f4*/ 	.word	0x000120a0


	//   ....[91]....
        /*04f8*/ 	.word	0x00012110


	//   ....[92]....
        /*04fc*/ 	.word	0x00012220


	//   ....[93]....
        /*0500*/ 	.word	0x00012280


	//   ....[94]....
        /*0504*/ 	.word	0x00012390


	//   ....[95]....
        /*0508*/ 	.word	0x000123e0


	//   ....[96]....
        /*050c*/ 	.word	0x000124e0


	//   ....[97]....
        /*0510*/ 	.word	0x00012540


	//   ....[98]....
        /*0514*/ 	.word	0x000126b0


	//   ....[99]....
        /*0518*/ 	.word	0x00012700


	//   ....[100]....
        /*051c*/ 	.word	0x00012820


	//   ....[101]....
        /*0520*/ 	.word	0x00012870


	//   ....[102]....
        /*0524*/ 	.word	0x00012980


	//   ....[103]....
        /*0528*/ 	.word	0x000129d0


	//   ....[104]....
        /*052c*/ 	.word	0x00012de0


	//----- nvinfo : EIATTR_REG_RECONFIG
	.align		4
.L_527:
        /*0530*/ 	.byte	0x01, 0x54
	.zero		2


	//----- nvinfo : EIATTR_SYSCALL_OFFSETS
	.align		4
        /*0534*/ 	.byte	0x04, 0x46
        /*0536*/ 	.short	(.L_529 - .L_528)


	//   ....[0]....
.L_528:
        /*0538*/ 	.word	0x000016d0


	//   ....[1]....
        /*053c*/ 	.word	0x0000c860


	//   ....[2]....
        /*0540*/ 	.word	0x0000c9a0


	//   ....[3]....
        /*0544*/ 	.word	0x0000ca90


	//   ....[4]....
        /*0548*/ 	.word	0x0000d1b0


	//   ....[5]....
        /*054c*/ 	.word	0x0000dd60


	//----- nvinfo : EIATTR_MBARRIER_INSTR_OFFSETS
	.align		4
.L_529:
        /*0550*/ 	.byte	0x04, 0x39
        /*0552*/ 	.short	(.L_531 - .L_530)


	//   ....[0]....
.L_530:
        /*0554*/ 	.word	0x00000260
        /*0558*/ 	.word	0x000000ff
        /*055c*/ 	.word	0x00032400
        /*0560*/ 	.short	0x0100
        /*0562*/ 	.byte	0x08
	.zero		1


	//   ....[1]....
        /*0564*/ 	.word	0x00000270
        /*0568*/ 	.word	0x000000ff
        /*056c*/ 	.word	0x00032410
        /*0570*/ 	.short	0x0100
        /*0572*/ 	.byte	0x08
	.zero		1


	//   ....[2]....
        /*0574*/ 	.word	0x00000280
        /*0578*/ 	.word	0x000000ff
        /*057c*/ 	.word	0x00032420
        /*0580*/ 	.short	0x0100
        /*0582*/ 	.byte	0x08
	.zero		1


	//   ....[3]....
        /*0584*/ 	.word	0x00000370
        /*0588*/ 	.word	0x000000ff
        /*058c*/ 	.word	0x00032430
        /*0590*/ 	.short	0x0100
        /*0592*/ 	.byte	0x08
	.zero		1


	//   ....[4]....
        /*0594*/ 	.word	0x00000380
        /*0598*/ 	.word	0x000000ff
        /*059c*/ 	.word	0x00032440
        /*05a0*/ 	.short	0x0100
        /*05a2*/ 	.byte	0x08
	.zero		1


	//   ....[5]....
        /*05a4*/ 	.word	0x00000390
        /*05a8*/ 	.word	0x000000ff
        /*05ac*/ 	.word	0x00032438
        /*05b0*/ 	.short	0x0100
        /*05b2*/ 	.byte	0x08
	.zero		1


	//   ....[6]....
        /*05b4*/ 	.word	0x000003a0
        /*05b8*/ 	.word	0x000000ff
        /*05bc*/ 	.word	0x00032448
        /*05c0*/ 	.short	0x0100
        /*05c2*/ 	.byte	0x08
	.zero		1


	//   ....[7]....
        /*05c4*/ 	.word	0x000004d0
        /*05c8*/ 	.word	0x000000ff
        /*05cc*/ 	.word	0x00032450
        /*05d0*/ 	.short	0x0100
        /*05d2*/ 	.byte	0x08
	.zero		1


	//   ....[8]....
        /*05d4*/ 	.word	0x000004e0
        /*05d8*/ 	.word	0x000000ff
        /*05dc*/ 	.word	0x00032460
        /*05e0*/ 	.short	0x0100
        /*05e2*/ 	.byte	0x08
	.zero		1


	//   ....[9]....
        /*05e4*/ 	.word	0x000004f0
        /*05e8*/ 	.word	0x000000ff
        /*05ec*/ 	.word	0x00032458
        /*05f0*/ 	.short	0x0100
        /*05f2*/ 	.byte	0x08
	.zero		1


	//   ....[10]....
        /*05f4*/ 	.word	0x00000500
        /*05f8*/ 	.word	0x000000ff
        /*05fc*/ 	.word	0x00032468
        /*0600*/ 	.short	0x0100
        /*0602*/ 	.byte	0x08
	.zero		1


	//   ....[11]....
        /*0604*/ 	.word	0x000005f0
        /*0608*/ 	.word	0x000000ff
        /*060c*/ 	.word	0x00032470
        /*0610*/ 	.short	0x0100
        /*0612*/ 	.byte	0x06
	.zero		1


	//   ....[12]....
        /*0614*/ 	.word	0x00000600
        /*0618*/ 	.word	0x000000ff
        /*061c*/ 	.word	0x00032480
        /*0620*/ 	.short	0x0100
        /*0622*/ 	.byte	0x06
	.zero		1


	//   ....[13]....
        /*0624*/ 	.word	0x00000610
        /*0628*/ 	.word	0x000000ff
        /*062c*/ 	.word	0x00032478
        /*0630*/ 	.short	0x0100
        /*0632*/ 	.byte	0x06
	.zero		1


	//   ....[14]....
        /*0634*/ 	.word	0x00000620
        /*0638*/ 	.word	0x000000ff
        /*063c*/ 	.word	0x00032488
        /*0640*/ 	.short	0x0100
        /*0642*/ 	.byte	0x06
	.zero		1


	//   ....[15]....
        /*0644*/ 	.word	0x00000750
        /*0648*/ 	.word	0x000000ff
        /*064c*/ 	.word	0x00032490
        /*0650*/ 	.short	0x0100
        /*0652*/ 	.byte	0x08
	.zero		1


	//   ....[16]....
        /*0654*/ 	.word	0x00000760
        /*0658*/ 	.word	0x000000ff
        /*065c*/ 	.word	0x000324a0
        /*0660*/ 	.short	0x0100
        /*0662*/ 	.byte	0x08
	.zero		1


	//   ....[17]....
        /*0664*/ 	.word	0x00000770
        /*0668*/ 	.word	0x000000ff
        /*066c*/ 	.word	0x00032498
        /*0670*/ 	.short	0x0100
        /*0672*/ 	.byte	0x08
	.zero		1


	//   ....[18]....
        /*0674*/ 	.word	0x00000780
        /*0678*/ 	.word	0x000000ff
        /*067c*/ 	.word	0x000324a8
        /*0680*/ 	.short	0x0100
        /*0682*/ 	.byte	0x08
	.zero		1


	//   ....[19]....
        /*0684*/ 	.word	0x000008b0
        /*0688*/ 	.word	0x000000ff
        /*068c*/ 	.word	0x000324b0
        /*0690*/ 	.short	0x0100
        /*0692*/ 	.byte	0x08
	.zero		1


	//   ....[20]....
        /*0694*/ 	.word	0x000008c0
        /*0698*/ 	.word	0x000000ff
        /*069c*/ 	.word	0x000324c0
        /*06a0*/ 	.short	0x0100
        /*06a2*/ 	.byte	0x08
	.zero		1


	//   ....[21]....
        /*06a4*/ 	.word	0x000008d0
        /*06a8*/ 	.word	0x000000ff
        /*06ac*/ 	.word	0x000324b8
        /*06b0*/ 	.short	0x0100
        /*06b2*/ 	.byte	0x08
	.zero		1


	//   ....[22]....
        /*06b4*/ 	.word	0x000008e0
        /*06b8*/ 	.word	0x000000ff
        /*06bc*/ 	.word	0x000324c8
        /*06c0*/ 	.short	0x0100
        /*06c2*/ 	.byte	0x08
	.zero		1


	//   ....[23]....
        /*06c4*/ 	.word	0x00001710
        /*06c8*/ 	.word	0x000000ff
        /*06cc*/ 	.word	0x00032400
        /*06d0*/ 	.short	0x010a
        /*06d2*/ 	.byte	0x04
	.zero		1


	//   ....[24]....
        /*06d4*/ 	.word	0x000017b0
        /*06d8*/ 	.word	0x000000ff
        /*06dc*/ 	.word	0x00032430
        /*06e0*/ 	.short	0x010a
        /*06e2*/ 	.byte	0x04
	.zero		1


	//   ....[25]....
        /*06e4*/ 	.word	0x00001800
        /*06e8*/ 	.word	0x000000ff
        /*06ec*/ 	.word	0x00032430
        /*06f0*/ 	.short	0x010a
        /*06f2*/ 	.byte	0x04
	.zero		1


	//   ....[26]....
        /*06f4*/ 	.word	0x00001b10
        /*06f8*/ 	.word	0x000000ff
        /*06fc*/ 	.word	0x00032410
        /*0700*/ 	.short	0x010a
        /*0702*/ 	.byte	0x08
	.zero		1


	//   ....[27]....
        /*0704*/ 	.word	0x00001b60
        /*0708*/ 	.word	0x000000ff
        /*070c*/ 	.word	0x00032450
        /*0710*/ 	.short	0x010a
        /*0712*/ 	.byte	0x04
	.zero		1


	//   ....[28]....
        /*0714*/ 	.word	0x00001bb0
        /*0718*/ 	.word	0x000000ff
        /*071c*/ 	.word	0x00032450
        /*0720*/ 	.short	0x010a
        /*0722*/ 	.byte	0x04
	.zero		1


	//   ....[29]....
        /*0724*/ 	.word	0x00003600
        /*0728*/ 	.word	0x00000014
        /*072c*/ 	.word	0x00000000
        /*0730*/ 	.short	0x0101
        /*0732*/ 	.byte	0x3f
	.zero		1


	//   ....[30]....
        /*0734*/ 	.word	0x000040f0
        /*0738*/ 	.word	0x000000be
        /*073c*/ 	.word	0x00000000
        /*0740*/ 	.short	0x0101
        /*0742*/ 	.byte	0x3f
	.zero		1


	//   ....[31]....
        /*0744*/ 	.word	0x00004200
        /*0748*/ 	.word	0x000000ff
        /*074c*/ 	.word	0x00032430
        /*0750*/ 	.short	0x010a
        /*0752*/ 	.byte	0x05
	.zero		1


	//   ....[32]....
        /*0754*/ 	.word	0x00004240
        /*0758*/ 	.word	0x000000ff
        /*075c*/ 	.word	0x00032430
        /*0760*/ 	.short	0x010a
        /*0762*/ 	.byte	0x05
	.zero		1


	//   ....[33]....
        /*0764*/ 	.word	0x00004590
        /*0768*/ 	.word	0x000000ff
        /*076c*/ 	.word	0x00032450
        /*0770*/ 	.short	0x010a
        /*0772*/ 	.byte	0x05
	.zero		1


	//   ....[34]....
        /*0774*/ 	.word	0x000045d0
        /*0778*/ 	.word	0x000000ff
        /*077c*/ 	.word	0x00032450
        /*0780*/ 	.short	0x010a
        /*0782*/ 	.byte	0x05
	.zero		1


	//   ....[35]....
        /*0784*/ 	.word	0x000059e0
        /*0788*/ 	.word	0x00000098
        /*078c*/ 	.word	0x00000000
        /*0790*/ 	.short	0x0101
        /*0792*/ 	.byte	0x3f
	.zero		1


	//   ....[36]....
        /*0794*/ 	.word	0x00006d80
        /*0798*/ 	.word	0x0000009d
        /*079c*/ 	.word	0x00000000
        /*07a0*/ 	.short	0x0101
        /*07a2*/ 	.byte	0x3f
	.zero		1


	//   ....[37]....
        /*07a4*/ 	.word	0x00006eb0
        /*07a8*/ 	.word	0x000000ff
        /*07ac*/ 	.word	0x00032430
        /*07b0*/ 	.short	0x010a
        /*07b2*/ 	.byte	0x06
	.zero		1


	//   ....[38]....
        /*07b4*/ 	.word	0x00006ef0
        /*07b8*/ 	.word	0x000000ff
        /*07bc*/ 	.word	0x00032430
        /*07c0*/ 	.short	0x010a
        /*07c2*/ 	.byte	0x06
	.zero		1


	//   ....[39]....
        /*07c4*/ 	.word	0x00007110
        /*07c8*/ 	.word	0x000000ff
        /*07cc*/ 	.word	0x00032450
        /*07d0*/ 	.short	0x010a
        /*07d2*/ 	.byte	0x06
	.zero		1


	//   ....[40]....
        /*07d4*/ 	.word	0x00007150
        /*07d8*/ 	.word	0x000000ff
        /*07dc*/ 	.word	0x00032450
        /*07e0*/ 	.short	0x010a
        /*07e2*/ 	.byte	0x06
	.zero		1


	//   ....[41]....
        /*07e4*/ 	.word	0x00007d40
        /*07e8*/ 	.word	0x00000098
        /*07ec*/ 	.word	0x00000000
        /*07f0*/ 	.short	0x0101
        /*07f2*/ 	.byte	0x3f
	.zero		1


	//   ....[42]....
        /*07f4*/ 	.word	0x00009080
        /*07f8*/ 	.word	0x000000d2
        /*07fc*/ 	.word	0x00000000
        /*0800*/ 	.short	0x0101
        /*0802*/ 	.byte	0x3f
	.zero		1


	//   ....[43]....
        /*0804*/ 	.word	0x0000a380
        /*0808*/ 	.word	0x000000ff
        /*080c*/ 	.word	0x00000000
        /*0810*/ 	.short	0x0101
        /*0812*/ 	.byte	0x04
	.zero		1


	//   ....[44]....
        /*0814*/ 	.word	0x0000ce70
        /*0818*/ 	.word	0x000000ff
        /*081c*/ 	.word	0x00032440
        /*0820*/ 	.short	0x010a
        /*0822*/ 	.byte	0x26
	.zero		1


	//   ....[45]....
        /*0824*/ 	.word	0x0000db70
        /*0828*/ 	.word	0x000000ff
        /*082c*/ 	.word	0x00032400
        /*0830*/ 	.short	0x0107
        /*0832*/ 	.byte	0x26
	.zero		1


	//   ....[46]....
        /*0834*/ 	.word	0x0000dbf0
        /*0838*/ 	.word	0x000000ff
        /*083c*/ 	.word	0x00032400
        /*0840*/ 	.short	0x0101
        /*0842*/ 	.byte	0x26
	.zero		1


	//   ....[47]....
        /*0844*/ 	.word	0x0000e870
        /*0848*/ 	.word	0x000000ff
        /*084c*/ 	.word	0x00032410
        /*0850*/ 	.short	0x0107
        /*0852*/ 	.byte	0x26
	.zero		1


	//   ....[48]....
        /*0854*/ 	.word	0x0000e8d0
        /*0858*/ 	.word	0x000000ff
        /*085c*/ 	.word	0x00032410
        /*0860*/ 	.short	0x0101
        /*0862*/ 	.byte	0x26
	.zero		1


	//   ....[49]....
        /*0864*/ 	.word	0x0000e8e0
        /*0868*/ 	.word	0x000000ff
        /*086c*/ 	.word	0x00032420
        /*0870*/ 	.short	0x010a
        /*0872*/ 	.byte	0x26
	.zero		1


	//   ....[50]....
        /*0874*/ 	.word	0x0000e940
        /*0878*/ 	.word	0x000000ff
        /*087c*/ 	.word	0x00032460
        /*0880*/ 	.short	0x010a
        /*0882*/ 	.byte	0x26
	.zero		1


	//   ....[51]....
        /*0884*/ 	.word	0x0000f1c0
        /*0888*/ 	.word	0x000000ff
        /*088c*/ 	.word	0x00032448
        /*0890*/ 	.short	0x010a
        /*0892*/ 	.byte	0x26
	.zero		1


	//   ....[52]....
        /*0894*/ 	.word	0x0000f390
        /*0898*/ 	.word	0x000000ff
        /*089c*/ 	.word	0x00032468
        /*08a0*/ 	.short	0x010a
        /*08a2*/ 	.byte	0x26
	.zero		1


	//   ....[53]....
        /*08a4*/ 	.word	0x0000f9f0
        /*08a8*/ 	.word	0x000000ff
        /*08ac*/ 	.word	0x00032440
        /*08b0*/ 	.short	0x010a
        /*08b2*/ 	.byte	0x26
	.zero		1


	//   ....[54]....
        /*08b4*/ 	.word	0x0000fbd0
        /*08b8*/ 	.word	0x000000ff
        /*08bc*/ 	.word	0x00032460
        /*08c0*/ 	.short	0x010a
        /*08c2*/ 	.byte	0x26
	.zero		1


	//   ....[55]....
        /*08c4*/ 	.word	0x00010260
        /*08c8*/ 	.word	0x000000ff
        /*08cc*/ 	.word	0x00032448
        /*08d0*/ 	.short	0x010a
        /*08d2*/ 	.byte	0x26
	.zero		1


	//   ....[56]....
        /*08d4*/ 	.word	0x00010440
        /*08d8*/ 	.word	0x000000ff
        /*08dc*/ 	.word	0x00032468
        /*08e0*/ 	.short	0x010a
        /*08e2*/ 	.byte	0x26
	.zero		1


	//   ....[57]....
        /*08e4*/ 	.word	0x00010920
        /*08e8*/ 	.word	0x00000002
        /*08ec*/ 	.word	0x00032420
        /*08f0*/ 	.short	0x010a
        /*08f2*/ 	.byte	0x3f
	.zero		1


	//   ....[58]....
        /*08f4*/ 	.word	0x00010aa0
        /*08f8*/ 	.word	0x00000007
        /*08fc*/ 	.word	0x00000000
        /*0900*/ 	.short	0x010a
        /*0902*/ 	.byte	0x3f
	.zero		1


	//   ....[59]....
        /*0904*/ 	.word	0x00010b10
        /*0908*/ 	.word	0x00000005
        /*090c*/ 	.word	0x00000000
        /*0910*/ 	.short	0x010a
        /*0912*/ 	.byte	0x3f
	.zero		1


	//   ....[60]....
        /*0914*/ 	.word	0x00010b70
        /*0918*/ 	.word	0x00000005
        /*091c*/ 	.word	0x00000000
        /*0920*/ 	.short	0x010a
        /*0922*/ 	.byte	0x3f
	.zero		1


	//   ....[61]....
        /*0924*/ 	.word	0x00010ba0
        /*0928*/ 	.word	0x00000003
        /*092c*/ 	.word	0x00000000
        /*0930*/ 	.short	0x010a
        /*0932*/ 	.byte	0x3f
	.zero		1


	//   ....[62]....
        /*0934*/ 	.word	0x00010c20
        /*0938*/ 	.word	0x00000003
        /*093c*/ 	.word	0x00032400
        /*0940*/ 	.short	0x010a
        /*0942*/ 	.byte	0x3f
	.zero		1


	//   ....[63]....
        /*0944*/ 	.word	0x00010c90
        /*0948*/ 	.word	0x00000003
        /*094c*/ 	.word	0x00032430
        /*0950*/ 	.short	0x010a
        /*0952*/ 	.byte	0x3f
	.zero		1


	//   ....[64]....
        /*0954*/ 	.word	0x00010d00
        /*0958*/ 	.word	0x00000003
        /*095c*/ 	.word	0x00032410
        /*0960*/ 	.short	0x010a
        /*0962*/ 	.byte	0x3f
	.zero		1


	//   ....[65]....
        /*0964*/ 	.word	0x00010d70
        /*0968*/ 	.word	0x00000003
        /*096c*/ 	.word	0x00032450
        /*0970*/ 	.short	0x010a
        /*0972*/ 	.byte	0x3f
	.zero		1


	//   ....[66]....
        /*0974*/ 	.word	0x00010dd0
        /*0978*/ 	.word	0x00000098
        /*097c*/ 	.word	0x00032430
        /*0980*/ 	.short	0x010a
        /*0982*/ 	.byte	0x3f
	.zero		1


	//   ....[67]....
        /*0984*/ 	.word	0x00010e30
        /*0988*/ 	.word	0x000000ca
        /*098c*/ 	.word	0x00032450
        /*0990*/ 	.short	0x010a
        /*0992*/ 	.byte	0x3f
	.zero		1


	//   ....[68]....
        /*0994*/ 	.word	0x00010e90
        /*0998*/ 	.word	0x00000098
        /*099c*/ 	.word	0x00032430
        /*09a0*/ 	.short	0x010a
        /*09a2*/ 	.byte	0x3f
	.zero		1


	//   ....[69]....
        /*09a4*/ 	.word	0x00010ef0
        /*09a8*/ 	.word	0x000000cc
        /*09ac*/ 	.word	0x00032450
        /*09b0*/ 	.short	0x010a
        /*09b2*/ 	.byte	0x3f
	.zero		1


	//   ....[70]....
        /*09b4*/ 	.word	0x00011050
        /*09b8*/ 	.word	0x00000003
        /*09bc*/ 	.word	0x00032440
        /*09c0*/ 	.short	0x010a
        /*09c2*/ 	.byte	0x3f
	.zero		1


	//   ....[71]....
        /*09c4*/ 	.word	0x00012a10
        /*09c8*/ 	.word	0x00000003
        /*09cc*/ 	.word	0x00032420
        /*09d0*/ 	.short	0x010a
        /*09d2*/ 	.byte	0x3f
	.zero		1


	//   ....[72]....
        /*09d4*/ 	.word	0x00012a70
        /*09d8*/ 	.word	0x00000003
        /*09dc*/ 	.word	0x00032460
        /*09e0*/ 	.short	0x010a
        /*09e2*/ 	.byte	0x3f
	.zero		1


	//   ....[73]....
        /*09e4*/ 	.word	0x00012ad0
        /*09e8*/ 	.word	0x00000003
        /*09ec*/ 	.word	0x00032448
        /*09f0*/ 	.short	0x010a
        /*09f2*/ 	.byte	0x3f
	.zero		1


	//   ....[74]....
        /*09f4*/ 	.word	0x00012b30
        /*09f8*/ 	.word	0x00000003
        /*09fc*/ 	.word	0x00032468
        /*0a00*/ 	.short	0x010a
        /*0a02*/ 	.byte	0x3f
	.zero		1


	//   ....[75]....
        /*0a04*/ 	.word	0x00012b90
        /*0a08*/ 	.word	0x00000003
        /*0a0c*/ 	.word	0x00032440
        /*0a10*/ 	.short	0x010a
        /*0a12*/ 	.byte	0x3f
	.zero		1


	//   ....[76]....
        /*0a14*/ 	.word	0x00012bf0
        /*0a18*/ 	.word	0x00000003
        /*0a1c*/ 	.word	0x00032460
        /*0a20*/ 	.short	0x010a
        /*0a22*/ 	.byte	0x3f
	.zero		1


	//   ....[77]....
        /*0a24*/ 	.word	0x00012c50
        /*0a28*/ 	.word	0x00000003
        /*0a2c*/ 	.word	0x00032448
        /*0a30*/ 	.short	0x010a
        /*0a32*/ 	.byte	0x3f
	.zero		1


	//   ....[78]....
        /*0a34*/ 	.word	0x00012cb0
        /*0a38*/ 	.word	0x00000003
        /*0a3c*/ 	.word	0x00032468
        /*0a40*/ 	.short	0x010a
        /*0a42*/ 	.byte	0x3f
	.zero		1


	//   ....[79]....
        /*0a44*/ 	.word	0x00012d00
        /*0a48*/ 	.word	0x00000002
        /*0a4c*/ 	.word	0x00032420
        /*0a50*/ 	.short	0x010a
        /*0a52*/ 	.byte	0x3f
	.zero		1


	//   ....[80]....
        /*0a54*/ 	.word	0x00012ea0
        /*0a58*/ 	.word	0x00000007
        /*0a5c*/ 	.word	0x00000000
        /*0a60*/ 	.short	0x010a
        /*0a62*/ 	.byte	0x3f
	.zero		1


	//   ....[81]....
        /*0a64*/ 	.word	0x00012ef0
        /*0a68*/ 	.word	0x00000005
        /*0a6c*/ 	.word	0x00000000
        /*0a70*/ 	.short	0x010a
        /*0a72*/ 	.byte	0x3f
	.zero		1


	//   ....[82]....
        /*0a74*/ 	.word	0x00012f40
        /*0a78*/ 	.word	0x00000005
        /*0a7c*/ 	.word	0x00000000
        /*0a80*/ 	.short	0x010a
        /*0a82*/ 	.byte	0x3f
	.zero		1


	//----- nvinfo : EIATTR_NUM_MBARRIERS
	.align		4
.L_531:
        /*0a84*/ 	.byte	0x03, 0x38
        /*0a86*/ 	.short	0x0017


	//----- nvinfo : EIATTR_EXIT_INSTR_OFFSETS
	.align		4
        /*0a88*/ 	.byte	0x04, 0x1c
        /*0a8a*/ 	.short	(.L_533 - .L_532)


	//   ....[0]....
.L_532:
        /*0a8c*/ 	.word	0x00010bf0


	//----- nvinfo : EIATTR_MAX_THREADS
	.align		4
.L_533:
        /*0a90*/ 	.byte	0x04, 0x05
        /*0a92*/ 	.short	(.L_535 - .L_534)
.L_534:
        /*0a94*/ 	.word	0x00000180
        /*0a98*/ 	.word	0x00000001
        /*0a9c*/ 	.word	0x00000001


	//----- nvinfo : EIATTR_CRS_STACK_SIZE
	.align		4
.L_535:
        /*0aa0*/ 	.byte	0x04, 0x1e
        /*0aa2*/ 	.short	(.L_537 - .L_536)
.L_536:
        /*0aa4*/ 	.word	0x00000000


	//----- nvinfo : EIATTR_CBANK_PARAM_SIZE
	.align		4
.L_537:
        /*0aa8*/ 	.byte	0x03, 0x19
        /*0aaa*/ 	.short	0x0b70


	//----- nvinfo : EIATTR_PARAM_CBANK
	.align		4
        /*0aac*/ 	.byte	0x04, 0x0a
        /*0aae*/ 	.short	(.L_539 - .L_538)
	.align		4
.L_538:
        /*0ab0*/ 	.word	index@(.nv.constant0._ZN7cutlass13device_kernelIN5flash11enable_sm90INS1_16FlashAttnFwdSm90INS1_25CollectiveMainloopFwdSm90ILi2EN4cute5tupleIJNS5_1CILi1EEES8_S8_EEENS6_IJNS7_ILi128EEENS7_ILi96EEENS7_ILi64EEEEEELi256ENS_6half_tEfNS_4arch4Sm90ELb1ELb0ELb0ELb0ELb0ELb0ELb1ELb1ELb0ELb1ELb1ELb0EEENS1_21CollectiveEpilogueFwdINS6_IJSA_NS7_ILi256EEESB_EEES9_SE_SG_Li256ELb0ELb1ELb1ELb0EEENS1_19SingleTileSchedulerILb0ELb1ELb1ELi128EEEEEEEEEvNT_6ParamsE)
        /*0ab4*/ 	.short	0x0210
        /*0ab6*/ 	.short	0x0b70


	//----- nvinfo : EIATTR_SW_WAR
	.align		4
.L_539:
        /*0ab8*/ 	.byte	0x04, 0x36
        /*0aba*/ 	.short	(.L_541 - .L_540)
.L_540:
        /*0abc*/ 	.word	0x00000008
.L_541:


//--------------------- .nv.info._ZN7cutlass13device_kernelIN5flash11enable_sm90INS1_16FlashAttnFwdSm90INS1_25CollectiveMainloopFwdSm90ILi2EN4cute5tupleIJNS5_1CILi1EEES8_S8_EEENS6_IJNS7_ILi128EEENS7_ILi96EEENS7_ILi64EEEEEELi256ENS_6half_tEfNS_4arch4Sm90ELb1ELb0ELb0ELb1ELb0ELb0ELb0ELb1ELb0ELb1ELb1ELb0EEENS1_21CollectiveEpilogueFwdINS6_IJSA_NS7_ILi256EEESB_EEES9_SE_SG_Li256ELb1ELb1ELb1ELb0EEENS1_36VarlenDynamicPersistentTileSchedulerILi128ELi96ELi256ELi128ELb1ELb1ELb1ELb1ELb1ELb1EEEEEEEEEvNT_6ParamsE --------------------------
	.section	.nv.info._ZN7cutlass13device_kernelIN5flash11enable_sm90INS1_16FlashAttnFwdSm90INS1_25CollectiveMainloopFwdSm90ILi2EN4cute5tupleIJNS5_1CILi1EEES8_S8_EEENS6_IJNS7_ILi128EEENS7_ILi96EEENS7_ILi64EEEEEELi256ENS_6half_tEfNS_4arch4Sm90ELb1ELb0ELb0ELb1ELb0ELb0ELb0ELb1ELb0ELb1ELb1ELb0EEENS1_21CollectiveEpilogueFwdINS6_IJSA_NS7_ILi256EEESB_EEES9_SE_SG_Li256ELb1ELb1ELb1ELb0EEENS1_36VarlenDynamicPersistentTileSchedulerILi128ELi96ELi256ELi128ELb1ELb1ELb1ELb1ELb1ELb1EEEEEEEEEvNT_6ParamsE,"",@"SHT_CUDA_INFO"
	.sectionflags	@""
	.align	4


	//----- nvinfo : EIATTR_CUDA_API_VERSION
	.align		4
        /*0000*/ 	.byte	0x04, 0x37
        /*0002*/ 	.short	(.L_543 - .L_542)
.L_542:
        /*0004*/ 	.word	0x00000082


	//----- nvinfo : EIATTR_KPARAM_INFO
	.align		4
.L_543:
        /*0008*/ 	.byte	0x04, 0x17
        /*000a*/ 	.short	(.L_545 - .L_544)
.L_544:
        /*000c*/ 	.word	0x00000000
        /*0010*/ 	.short	0x0000
        /*0012*/ 	.short	0x0070
        /*0014*/ 	.byte	0x00, 0xf0, 0x01, 0x2a


	//----- nvinfo : EIATTR_SPARSE_MMA_MASK
	.align		4
.L_545:
        /*0018*/ 	.byte	0x03, 0x50
        /*001a*/ 	.short	0x0000


	//----- nvinfo : EIATTR_MAXREG_COUNT
	.align		4
        /*001c*/ 	.byte	0x03, 0x1b
        /*001e*/ 	.short	0x00a8


	//----- nvinfo : EIATTR_NUM_BARRIERS
	.align		4
        /*0020*/ 	.byte	0x02, 0x4c
        /*0022*/ 	.byte	0x10
	.zero		1


	//----- nvinfo : EIATTR_EXTERNS
	.align		4
        /*0024*/ 	.byte	0x04, 0x0f
        /*0026*/ 	.short	(.L_547 - .L_546)


	//   ....[0]....
	.align		4
.L_546:
        /*0028*/ 	.word	index@(__assertfail)


	//----- nvinfo : EIATTR_ANNOTATIONS
	.align		4
.L_547:
        /*002c*/ 	.byte	0x04, 0x55
        /*002e*/ 	.short	(.L_549 - .L_548)


	//   ....[0]....
.L_548:
        /* <DEDUP_REMOVED lines=69> */


	//----- nvinfo : EIATTR_MERCURY_ISA_VERSION
	.align		4
.L_549:
        /*0470*/ 	.byte	0x03, 0x5f
        /*0472*/ 	.short	0x0101


	//----- nvinfo : EIATTR_UNUSED_LOAD_BYTE_OFFSET
	.align		4
        /*0474*/ 	.byte	0x04, 0x44
        /*0476*/ 	.short	(.L_551 - .L_550)


	//   ....[0]....
.L_550:
        /*0478*/ 	.word	0x00000a30
        /*047c*/ 	.word	0x0000fff0


	//   ....[1]....
        /*0480*/ 	.word	0x00008cc0
        /*0484*/ 	.word	0x0000fff0


	//----- nvinfo : EIATTR_INT_WARP_WIDE_INSTR_OFFSETS
	.align		4
.L_551:
        /*0488*/ 	.byte	0x04, 0x31
        /*048a*/ 	.short	(.L_553 - .L_552)


	//   ....[0]....
.L_552:
        /*048c*/ 	.word	0x00000130


	//   ....[1]....
        /*0490*/ 	.word	0x00000170


	//   ....[2]....
        /*0494*/ 	.word	0x000001e0


	//   ....[3]....
        /*0498*/ 	.word	0x00003b80


	//   ....[4]....
        /*049c*/ 	.word	0x0000ef60


	//   ....[5]....
        /*04a0*/ 	.word	0x0000eff0


	//   ....[6]....
        /*04a4*/ 	.word	0x00012c20


	//   ....[7]....
        /*04a8*/ 	.word	0x00012cb0


	//----- nvinfo : EIATTR_COOP_GROUP_MASK_REGIDS
	.align		4
.L_553:
        /*04ac*/ 	.byte	0x04, 0x29
        /*04ae*/ 	.short	(.L_555 - .L_554)


	//   ....[0]....
.L_554:
        /*04b0*/ 	.word	0xffffffff


	//   ....[1]....
        /*04b4*/ 	.word	0xffffffff


	//   ....[2]....
        /*04b8*/ 	.word	0xffffffff


	//   ....[3]....
        /*04bc*/ 	.word	0xffffffff


	//   ....[4]....
        /*04c0*/ 	.word	0xffffffff


	//   ....[5]....
        /*04c4*/ 	.word	0xffffffff


	//   ....[6]....
        /*04c8*/ 	.word	0xffffffff


	//   ....[7]....
        /*04cc*/ 	.word	0xffffffff


	//   ....[8]....
        /*04d0*/ 	.word	0xffffffff


	//   ....[9]....
        /*04d4*/ 	.word	0xffffffff


	//   ....[10]....
        /*04d8*/ 	.word	0xffffffff


	//   ....[11]....
        /*04dc*/ 	.word	0xffffffff


	//   ....[12]....
        /*04e0*/ 	.word	0xffffffff


	//   ....[13]....
        /*04e4*/ 	.word	0xffffffff


	//   ....[14]....
        /*04e8*/ 	.word	0xffffffff


	//   ....[15]....
        /*04ec*/ 	.word	0xffffffff


	//   ....[16]....
        /*04f0*/ 	.word	0xffffffff


	//   ....[17]....
        /*04f4*/ 	.word	0xffffffff


	//   ....[18]....
        /*04f8*/ 	.word	0xffffffff


	//   ....[19]....
        /*04fc*/ 	.word	0xffffffff


	//   ....[20]....
        /*0500*/ 	.word	0xffffffff


	//   ....[21]....
        /*0504*/ 	.word	0xffffffff


	//   ....[22]....
        /*0508*/ 	.word	0xffffffff


	//   ....[23]....
        /*050c*/ 	.word	0xffffffff


	//   ....[24]....
        /*0510*/ 	.word	0xffffffff


	//   ....[25]....
        /*0514*/ 	.word	0xffffffff


	//   ....[26]....
        /*0518*/ 	.word	0xffffffff


	//   ....[27]....
        /*051c*/ 	.word	0xffffffff


	//   ....[28]....
        /*0520*/ 	.word	0xffffffff


	//   ....[29]....
        /*0524*/ 	.word	0xffffffff


	//   ....[30]....
        /*0528*/ 	.word	0xffffffff


	//   ....[31]....
        /*052c*/ 	.word	0xffffffff


	//   ....[32]....
        /*0530*/ 	.word	0xffffffff


	//   ....[33]....
        /*0534*/ 	.word	0xffffffff


	//   ....[34]....
        /*0538*/ 	.word	0xffffffff


	//   ....[35]....
        /*053c*/ 	.word	0xffffffff


	//   ....[36]....
        /*0540*/ 	.word	0xffffffff


	//   ....[37]....
        /*0544*/ 	.word	0xffffffff


	//   ....[38]....
        /*0548*/ 	.word	0xffffffff


	//   ....[39]....
        /*054c*/ 	.word	0xffffffff


	//   ....[40]....
        /*0550*/ 	.word	0xffffffff


	//   ....[41]....
        /*0554*/ 	.word	0xffffffff


	//   ....[42]....
        /*0558*/ 	.word	0xffffffff


	//   ....[43]....
        /*055c*/ 	.word	0xffffffff


	//   ....[44]....
        /*0560*/ 	.word	0xffffffff


	//   ....[45]....
        /*0564*/ 	.word	0xffffffff


	//   ....[46]....
        /*0568*/ 	.word	0xffffffff


	//   ....[47]....
        /*056c*/ 	.word	0xffffffff


	//   ....[48]....
        /*0570*/ 	.word	0xffffffff


	//   ....[49]....
        /*0574*/ 	.word	0xffffffff


	//   ....[50]....
        /*0578*/ 	.word	0xffffffff


	//   ....[51]....
        /*057c*/ 	.word	0xffffffff


	//   ....[52]....
        /*0580*/ 	.word	0xffffffff


	//   ....[53]....
        /*0584*/ 	.word	0xffffffff


	//   ....[54]....
        /*0588*/ 	.word	0xffffffff


	//   ....[55]....
        /*058c*/ 	.word	0xffffffff


	//   ....[56]....
        /*0590*/ 	.word	0xffffffff


	//   ....[57]....
        /*0594*/ 	.word	0xffffffff


	//   ....[58]....
        /*0598*/ 	.word	0xffffffff


	//   ....[59]....
        /*059c*/ 	.word	0xffffffff


	//   ....[60]....
        /*05a0*/ 	.word	0xffffffff


	//   ....[61]....
        /*05a4*/ 	.word	0xffffffff


	//   ....[62]....
        /*05a8*/ 	.word	0xffffffff


	//   ....[63]....
        /*05ac*/ 	.word	0xffffffff


	//   ....[64]....
        /*05b0*/ 	.word	0xffffffff


	//   ....[65]....
        /*05b4*/ 	.word	0xffffffff


	//   ....[66]....
        /*05b8*/ 	.word	0xffffffff


	//   ....[67]....
        /*05bc*/ 	.word	0xffffffff


	//   ....[68]....
        /*05c0*/ 	.word	0xffffffff


	//   ....[69]....
        /*05c4*/ 	.word	0xffffffff


	//   ....[70]....
        /*05c8*/ 	.word	0xffffffff


	//   ....[71]....
        /*05cc*/ 	.word	0xffffffff


	//   ....[72]....
        /*05d0*/ 	.word	0xffffffff


	//   ....[73]....
        /*05d4*/ 	.word	0xffffffff


	//   ....[74]....
        /*05d8*/ 	.word	0xffffffff


	//   ....[75]....
        /*05dc*/ 	.word	0xffffffff


	//   ....[76]....
        /*05e0*/ 	.word	0xffffffff


	//   ....[77]....
        /*05e4*/ 	.word	0xffffffff


	//   ....[78]....
        /*05e8*/ 	.word	0xffffffff


	//   ....[79]....
        /*05ec*/ 	.word	0xffffffff


	//   ....[80]....
        /*05f0*/ 	.word	0xffffffff


	//   ....[81]....
        /*05f4*/ 	.word	0xffffffff


	//   ....[82]....
        /*05f8*/ 	.word	0xffffffff


	//   ....[83]....
        /*05fc*/ 	.word	0xffffffff


	//   ....[84]....
        /*0600*/ 	.word	0xffffffff


	//   ....[85]....
        /*0604*/ 	.word	0xffffffff


	//   ....[86]....
        /*0608*/ 	.word	0xffffffff


	//   ....[87]....
        /*060c*/ 	.word	0xffffffff


	//   ....[88]....
        /*0610*/ 	.word	0xffffffff


	//   ....[89]....
        /*0614*/ 	.word	0xffffffff


	//   ....[90]....
        /*0618*/ 	.word	0xffffffff


	//   ....[91]....
        /*061c*/ 	.word	0xffffffff


	//   ....[92]....
        /*0620*/ 	.word	0xffffffff


	//   ....[93]....
        /*0624*/ 	.word	0xffffffff


	//   ....[94]....
        /*0628*/ 	.word	0xffffffff


	//   ....[95]....
        /*062c*/ 	.word	0xffffffff


	//   ....[96]....
        /*0630*/ 	.word	0xffffffff


	//   ....[97]....
        /*0634*/ 	.word	0xffffffff


	//   ....[98]....
        /*0638*/ 	.word	0xffffffff


	//   ....[99]....
        /*063c*/ 	.word	0xffffffff


	//   ....[100]....
        /*0640*/ 	.word	0xffffffff


	//   ....[101]....
        /*0644*/ 	.word	0xffffffff


	//   ....[102]....
        /*0648*/ 	.word	0xffffffff


	//   ....[103]....
        /*064c*/ 	.word	0xffffffff


	//   ....[104]....
        /*0650*/ 	.word	0xffffffff


	//   ....[105]....
        /*0654*/ 	.word	0x0500000f


	//   ....[106]....
        /*0658*/ 	.word	0x0500000f


	//   ....[107]....
        /*065c*/ 	.word	0x0500000f


	//   ....[108]....
        /*0660*/ 	.word	0x0500000f


	//   ....[109]....
        /*0664*/ 	.word	0x0500000f


	//   ....[110]....
        /*0668*/ 	.word	0x0500000f


	//   ....[111]....
        /*066c*/ 	.word	0x0500000f


	//   ....[112]....
        /*0670*/ 	.word	0x0500000f


	//   ....[113]....
        /*0674*/ 	.word	0x0500000f


	//   ....[114]....
        /*0678*/ 	.word	0x0500000f


	//   ....[115]....
        /*067c*/ 	.word	0x0500000f


	//   ....[116]....
        /*0680*/ 	.word	0x0500000f


	//   ....[117]....
        /*0684*/ 	.word	0x0500000f


	//   ....[118]....
        /*0688*/ 	.word	0x0500000f


	//   ....[119]....
        /*068c*/ 	.word	0x0500000f


	//   ....[120]....
        /*0690*/ 	.word	0x0500000f


	//   ....[121]....
        /*0694*/ 	.word	0x0500000f


	//   ....[122]....
        /*0698*/ 	.word	0x0500000f


	//   ....[123]....
        /*069c*/ 	.word	0x0500000f


	//   ....[124]....
        /*06a0*/ 	.word	0x0500000f


	//   ....[125]....
        /*06a4*/ 	.word	0x0500000f


	//   ....[126]....
        /*06a8*/ 	.word	0x0500000f


	//   ....[127]....
        /*06ac*/ 	.word	0x0500000f


	//   ....[128]....
        /*06b0*/ 	.word	0x0500000f


	//   ....[129]....
        /*06b4*/ 	.word	0x0500000f


	//   ....[130]....
        /*06b8*/ 	.word	0x0500000f


	//   ....[131]....
        /*06bc*/ 	.word	0x0500000f


	//   ....[132]....
        /*06c0*/ 	.word	0x0500000f


	//   ....[133]....
        /*06c4*/ 	.word	0x0500000f


	//   ....[134]....
        /*06c8*/ 	.word	0x0500000f


	//   ....[135]....
        /*06cc*/ 	.word	0x0500000f


	//   ....[136]....
        /*06d0*/ 	.word	0x0500000f


	//   ....[137]....
        /*06d4*/ 	.word	0x0500000f


	//   ....[138]....
        /*06d8*/ 	.word	0x0500000f


	//   ....[139]....
        /*06dc*/ 	.word	0x0500000f


	//   ....[140]....
        /*06e0*/ 	.word	0x0500000f


	//----- nvinfo : EIATTR_COOP_GROUP_INSTR_OFFSETS
	.align		4
.L_555:
        /*06e4*/ 	.byte	0x04, 0x28
        /*06e6*/ 	.short	(.L_557 - .L_556)


	//   ....[0]....
.L_556:
        /*06e8*/ 	.word	0x00000070


	//   ....[1]....
        /*06ec*/ 	.word	0x00000140


	//   ....[2]....
        /*06f0*/ 	.word	0x00000190


	//   ....[3]....
        /*06f4*/ 	.word	0x000003c0


	//   ....[4]....
        /*06f8*/ 	.word	0x00000520


	//   ....[5]....
        /*06fc*/ 	.word	0x00000640


	//   ....[6]....
        /*0700*/ 	.word	0x000007a0


	//   ....[7]....
        /*0704*/ 	.word	0x00001f50


	//   ....[8]....
        /*0708*/ 	.word	0x00002530


	//   ....[9]....
        /*070c*/ 	.word	0x00002550


	//   ....[10]....
        /*0710*/ 	.word	0x00002ae0


	//   ....[11]....
        /*0714*/ 	.word	0x00002be0


	//   ....[12]....
        /*0718*/ 	.word	0x00003170


	//   ....[13]....
        /*071c*/ 	.word	0x000031c0


	//   ....[14]....
        /*0720*/ 	.word	0x00004160


	//   ....[15]....
        /*0724*/ 	.word	0x000041a0


	//   ....[16]....
        /*0728*/ 	.word	0x00004af0


	//   ....[17]....
        /*072c*/ 	.word	0x00004b80


	//   ....[18]....
        /*0730*/ 	.word	0x000052d0


	//   ....[19]....
        /*0734*/ 	.word	0x000054a0


	//   ....[20]....
        /*0738*/ 	.word	0x00006950


	//   ....[21]....
        /*073c*/ 	.word	0x00006970


	//   ....[22]....
        /*0740*/ 	.word	0x00007120


	//   ....[23]....
        /*0744*/ 	.word	0x000071d0


	//   ....[24]....
        /*0748*/ 	.word	0x00008240


	//   ....[25]....
        /*074c*/ 	.word	0x000082b0


	//   ....[26]....
        /*0750*/ 	.word	0x00008310


	//   ....[27]....
        /*0754*/ 	.word	0x00008340


	//   ....[28]....
        /*0758*/ 	.word	0x00009e00


	//   ....[29]....
        /*075c*/ 	.word	0x00009e10


	//   ....[30]....
        /*0760*/ 	.word	0x00009e20


	//   ....[31]....
        /*0764*/ 	.word	0x00009e30


	//   ....[32]....
        /*0768*/ 	.word	0x0000a8d0


	//   ....[33]....
        /*076c*/ 	.word	0x0000a8f0


	//   ....[34]....
        /*0770*/ 	.word	0x0000aaa0


	//   ....[35]....
        /*0774*/ 	.word	0x0000aac0


	//   ....[36]....
        /*0778*/ 	.word	0x0000ac00


	//   ....[37]....
        /*077c*/ 	.word	0x0000ac20


	//   ....[38]....
        /*0780*/ 	.word	0x0000ad70


	//   ....[39]....
        /*0784*/ 	.word	0x0000ad90


	//   ....[40]....
        /*0788*/ 	.word	0x0000b2e0


	//   ....[41]....
        /*078c*/ 	.word	0x0000b2f0


	//   ....[42]....
        /*0790*/ 	.word	0x0000bba0


	//   ....[43]....
        /*0794*/ 	.word	0x0000bbb0


	//   ....[44]....
        /*0798*/ 	.word	0x0000cde0


	//   ....[45]....
        /*079c*/ 	.word	0x0000ce10


	//   ....[46]....
        /*07a0*/ 	.word	0x0000cf80


	//   ....[47]....
        /*07a4*/ 	.word	0x0000cfa0


	//   ....[48]....
        /*07a8*/ 	.word	0x0000d0e0


	//   ....[49]....
        /*07ac*/ 	.word	0x0000d100


	//   ....[50]....
        /*07b0*/ 	.word	0x0000d250


	//   ....[51]....
        /*07b4*/ 	.word	0x0000d270


	//   ....[52]....
        /*07b8*/ 	.word	0x0000d450


	//   ....[53]....
        /*07bc*/ 	.word	0x0000d680


	//   ....[54]....
        /*07c0*/ 	.word	0x0000d6b0


	//   ....[55]....
        /*07c4*/ 	.word	0x0000d6e0


	//   ....[56]....
        /*07c8*/ 	.word	0x0000d710


	//   ....[57]....
        /*07cc*/ 	.word	0x0000d740


	//   ....[58]....
        /*07d0*/ 	.word	0x0000d770


	//   ....[59]....
        /*07d4*/ 	.word	0x0000d910


	//   ....[60]....
        /*07d8*/ 	.word	0x0000d940


	//   ....[61]....
        /*07dc*/ 	.word	0x0000d970


	//   ....[62]....
        /*07e0*/ 	.word	0x0000d9a0


	//   ....[63]....
        /*07e4*/ 	.word	0x0000d9d0


	//   ....[64]....
        /*07e8*/ 	.word	0x0000da00


	//   ....[65]....
        /*07ec*/ 	.word	0x0000daa0


	//   ....[66]....
        /*07f0*/ 	.word	0x0000dad0


	//   ....[67]....
        /*07f4*/ 	.word	0x0000dae0


	//   ....[68]....
        /*07f8*/ 	.word	0x0000db10


	//   ....[69]....
        /*07fc*/ 	.word	0x0000f540


	//   ....[70]....
        /*0800*/ 	.word	0x00010040


	//   ....[71]....
        /*0804*/ 	.word	0x00010060


	//   ....[72]....
        /*0808*/ 	.word	0x00010110


	//   ....[73]....
        /*080c*/ 	.word	0x00010120


	//   ....[74]....
        /*0810*/ 	.word	0x000101a0


	//   ....[75]....
        /*0814*/ 	.word	0x000101b0


	//   ....[76]....
        /*0818*/ 	.word	0x00010230


	//   ....[77]....
        /*081c*/ 	.word	0x00010240


	//   ....[78]....
        /*0820*/ 	.word	0x000102c0


	//   ....[79]....
        /*0824*/ 	.word	0x000102d0


	//   ....[80]....
        /*0828*/ 	.word	0x00010350


	//   ....[81]....
        /*082c*/ 	.word	0x00010360


	//   ....[82]....
        /*0830*/ 	.word	0x000103e0


	//   ....[83]....
        /*0834*/ 	.word	0x000103f0


	//   ....[84]....
        /*0838*/ 	.word	0x00010440


	//   ....[85]....
        /*083c*/ 	.word	0x00010460


	//   ....[86]....
        /*0840*/ 	.word	0x00012f40


	//   ....[87]....
        /*0844*/ 	.word	0x00012f70


	//   ....[88]....
        /*0848*/ 	.word	0x00012fd0


	//   ....[89]....
        /*084c*/ 	.word	0x00013000


	//   ....[90]....
        /*0850*/ 	.word	0x00013030


	//   ....[91]....
        /*0854*/ 	.word	0x00013060


	//   ....[92]....
        /*0858*/ 	.word	0x00013090


	//   ....[93]....
        /*085c*/ 	.word	0x000130c0


	//   ....[94]....
        /*0860*/ 	.word	0x00013280


	//   ....[95]....
        /*0864*/ 	.word	0x000132b0


	//   ....[96]....
        /*0868*/ 	.word	0x000132e0


	//   ....[97]....
        /*086c*/ 	.word	0x00013310


	//   ....[98]....
        /*0870*/ 	.word	0x00013340


	//   ....[99]....
        /*0874*/ 	.word	0x00013370


	//   ....[100]....
        /*0878*/ 	.word	0x00013440


	//   ....[101]....
        /*087c*/ 	.word	0x00013460


	//   ....[102]....
        /*0880*/ 	.word	0x00013470


	//   ....[103]....
        /*0884*/ 	.word	0x000134f0


	//   ....[104]....
        /*0888*/ 	.word	0x00014020


	//   ....[105]....
        /*088c*/ 	.word	0x000145b0


	//   ....[106]....
        /*0890*/ 	.word	0x000147a0


	//   ....[107]....
        /*0894*/ 	.word	0x000147f0


	//   ....[108]....
        /*0898*/ 	.word	0x00014850


	//   ....[109]....
        /*089c*/ 	.word	0x00014940


	//   ....[110]....
        /*08a0*/ 	.word	0x000149a0


	//   ....[111]....
        /*08a4*/ 	.word	0x00014a90


	//   ....[112]....
        /*08a8*/ 	.word	0x00014af0


	//   ....[113]....
        /*08ac*/ 	.word	0x00014be0


	//   ....[114]....
        /*08b0*/ 	.word	0x00014c40


	//   ....[115]....
        /*08b4*/ 	.word	0x00014d30


	//   ....[116]....
        /*08b8*/ 	.word	0x00014d90


	//   ....[117]....
        /*08bc*/ 	.word	0x00014e80


	//   ....[118]....
        /*08c0*/ 	.word	0x00014ee0


	//   ....[119]....
        /*08c4*/ 	.word	0x00014fc0


	//   ....[120]....
        /*08c8*/ 	.word	0x00015020


	//   ....[121]....
        /*08cc*/ 	.word	0x000150f0


	//   ....[122]....
        /*08d0*/ 	.word	0x00015420


	//   ....[123]....
        /*08d4*/ 	.word	0x000154c0


	//   ....[124]....
        /*08d8*/ 	.word	0x00015660


	//   ....[125]....
        /*08dc*/ 	.word	0x000156d0


	//   ....[126]....
        /*08e0*/ 	.word	0x00015740


	//   ....[127]....
        /*08e4*/ 	.word	0x000157b0


	//   ....[128]....
        /*08e8*/ 	.word	0x00015820


	//   ....[129]....
        /*08ec*/ 	.word	0x000158a0


	//   ....[130]....
        /*08f0*/ 	.word	0x00015930


	//   ....[131]....
        /*08f4*/ 	.word	0x000159d0


	//   ....[132]....
        /*08f8*/ 	.word	0x00015a40


	//   ....[133]....
        /*08fc*/ 	.word	0x00015ab0


	//   ....[134]....
        /*0900*/ 	.word	0x00015b20


	//   ....[135]....
        /*0904*/ 	.word	0x00015ba0


	//   ....[136]....
        /*0908*/ 	.word	0x00015c10


	//   ....[137]....
        /*090c*/ 	.word	0x00015cc0


	//   ....[138]....
        /*0910*/ 	.word	0x00015d10


	//   ....[139]....
        /*0914*/ 	.word	0x00015dc0


	//   ....[140]....
        /*0918*/ 	.word	0x00015ef0


	//----- nvinfo : EIATTR_REG_RECONFIG
	.align		4
.L_557:
        /*091c*/ 	.byte	0x01, 0x54
	.zero		2


	//----- nvinfo : EIATTR_SYSCALL_OFFSETS
	.align		4
        /*0920*/ 	.byte	0x04, 0x46
        /*0922*/ 	.short	(.L_559 - .L_558)


	//   ....[0]....
.L_558:
        /*0924*/ 	.word	0x000020d0


	//   ....[1]....
        /*0928*/ 	.word	0x0000f160


	//   ....[2]....
        /*092c*/ 	.word	0x0000f2b0


	//   ....[3]....
        /*0930*/ 	.word	0x0000f3b0


	//   ....[4]....
        /*0934*/ 	.word	0x0000fc70


	//----- nvinfo : EIATTR_MBARRIER_INSTR_OFFSETS
	.align		4
.L_559:
        /*0938*/ 	.byte	0x04, 0x39
        /*093a*/ 	.short	(.L_561 - .L_560)


	//   ....[0]....
.L_560:
        /*093c*/ 	.word	0x00000270
        /*0940*/ 	.word	0x000000ff
        /*0944*/ 	.word	0x00022800
        /*0948*/ 	.short	0x0100
        /*094a*/ 	.byte	0x08
	.zero		1


	//   ....[1]....
        /*094c*/ 	.word	0x00000280
        /*0950*/ 	.word	0x000000ff
        /*0954*/ 	.word	0x00022820
        /*0958*/ 	.short	0x0100
        /*095a*/ 	.byte	0x08
	.zero		1


	//   ....[2]....
        /*095c*/ 	.word	0x00000370
        /*0960*/ 	.word	0x000000ff
        /*0964*/ 	.word	0x00022830
        /*0968*/ 	.short	0x0100
        /*096a*/ 	.byte	0x08
	.zero		1


	//   ....[3]....
        /*096c*/ 	.word	0x00000380
        /*0970*/ 	.word	0x000000ff
        /*0974*/ 	.word	0x00022840
        /*0978*/ 	.short	0x0100
        /*097a*/ 	.byte	0x08
	.zero		1


	//   ....[4]....
        /*097c*/ 	.word	0x00000390
        /*0980*/ 	.word	0x000000ff
        /*0984*/ 	.word	0x00022838
        /*0988*/ 	.short	0x0100
        /*098a*/ 	.byte	0x08
	.zero		1


	//   ....[5]....
        /*098c*/ 	.word	0x000003a0
        /*0990*/ 	.word	0x000000ff
        /*0994*/ 	.word	0x00022848
        /*0998*/ 	.short	0x0100
        /*099a*/ 	.byte	0x08
	.zero		1


	//   ....[6]....
        /*099c*/ 	.word	0x000004d0
        /*09a0*/ 	.word	0x000000ff
        /*09a4*/ 	.word	0x00022850
        /*09a8*/ 	.short	0x0100
        /*09aa*/ 	.byte	0x08
	.zero		1


	//   ....[7]....
        /*09ac*/ 	.word	0x000004e0
        /*09b0*/ 	.word	0x000000ff
        /*09b4*/ 	.word	0x00022860
        /*09b8*/ 	.short	0x0100
        /*09ba*/ 	.byte	0x08
	.zero		1


	//   ....[8]....
        /*09bc*/ 	.word	0x000004f0
        /*09c0*/ 	.word	0x000000ff
        /*09c4*/ 	.word	0x00022858
        /*09c8*/ 	.short	0x0100
        /*09ca*/ 	.byte	0x08
	.zero		1


	//   ....[9]....
        /*09cc*/ 	.word	0x00000500
        /*09d0*/ 	.word	0x000000ff
        /*09d4*/ 	.word	0x00022868
        /*09d8*/ 	.short	0x0100
        /*09da*/ 	.byte	0x08
	.zero		1


	//   ....[10]....
        /*09dc*/ 	.word	0x000005f0
        /*09e0*/ 	.word	0x000000ff
        /*09e4*/ 	.word	0x00022870
        /*09e8*/ 	.short	0x0100
        /*09ea*/ 	.byte	0x06
	.zero		1


	//   ....[11]....
        /*09ec*/ 	.word	0x00000600
        /*09f0*/ 	.word	0x000000ff
        /*09f4*/ 	.word	0x00022880
        /*09f8*/ 	.short	0x0100
        /*09fa*/ 	.byte	0x06
	.zero		1


	//   ....[12]....
        /*09fc*/ 	.word	0x00000610
        /*0a00*/ 	.word	0x000000ff
        /*0a04*/ 	.word	0x00022878
        /*0a08*/ 	.short	0x0100
        /*0a0a*/ 	.byte	0x06
	.zero		1


	//   ....[13]....
        /*0a0c*/ 	.word	0x00000620
        /*0a10*/ 	.word	0x000000ff
        /*0a14*/ 	.word	0x00022888
        /*0a18*/ 	.short	0x0100
        /*0a1a*/ 	.byte	0x06
	.zero		1


	//   ....[14]....
        /*0a1c*/ 	.word	0x00000750
        /*0a20*/ 	.word	0x000000ff
        /*0a24*/ 	.word	0x00022890
        /*0a28*/ 	.short	0x0100
        /*0a2a*/ 	.byte	0x08
	.zero		1


	//   ....[15]....
        /*0a2c*/ 	.word	0x00000760
        /*0a30*/ 	.word	0x000000ff
        /*0a34*/ 	.word	0x000228a0
        /*0a38*/ 	.short	0x0100
        /*0a3a*/ 	.byte	0x08
	.zero		1


	//   ....[16]....
        /*0a3c*/ 	.word	0x00000770
        /*0a40*/ 	.word	0x000000ff
        /*0a44*/ 	.word	0x00022898
        /*0a48*/ 	.short	0x0100
        /*0a4a*/ 	.byte	0x08
	.zero		1


	//   ....[17]....
        /*0a4c*/ 	.word	0x00000780
        /*0a50*/ 	.word	0x000000ff
        /*0a54*/ 	.word	0x000228a8
        /*0a58*/ 	.short	0x0100
        /*0a5a*/ 	.byte	0x08
	.zero		1


	//   ....[18]....
        /*0a5c*/ 	.word	0x000008b0
        /*0a60*/ 	.word	0x000000ff
        /*0a64*/ 	.word	0x000228b0
        /*0a68*/ 	.short	0x0100
        /*0a6a*/ 	.byte	0x08
	.zero		1


	//   ....[19]....
        /*0a6c*/ 	.word	0x000008c0
        /*0a70*/ 	.word	0x000000ff
        /*0a74*/ 	.word	0x000228c0
        /*0a78*/ 	.short	0x0100
        /*0a7a*/ 	.byte	0x08
	.zero		1


	//   ....[20]....
        /*0a7c*/ 	.word	0x000008d0
        /*0a80*/ 	.word	0x000000ff
        /*0a84*/ 	.word	0x000228b8
        /*0a88*/ 	.short	0x0100
        /*0a8a*/ 	.byte	0x08
	.zero		1


	//   ....[21]....
        /*0a8c*/ 	.word	0x000008e0
        /*0a90*/ 	.word	0x000000ff
        /*0a94*/ 	.word	0x000228c8
        /*0a98*/ 	.short	0x0100
        /*0a9a*/ 	.byte	0x08
	.zero		1


	//   ....[22]....
        /*0a9c*/ 	.word	0x00002180
        /*0aa0*/ 	.word	0x00000006
        /*0aa4*/ 	.word	0x00022800
        /*0aa8*/ 	.short	0x010a
        /*0aaa*/ 	.byte	0x3f
	.zero		1


	//   ....[23]....
        /*0aac*/ 	.word	0x00002250
        /*0ab0*/ 	.word	0x000000ff
        /*0ab4*/ 	.word	0x00022830
        /*0ab8*/ 	.short	0x010a
        /*0aba*/ 	.byte	0x16
	.zero		1


	//   ....[24]....
        /*0abc*/ 	.word	0x00002290
        /*0ac0*/ 	.word	0x000000ff
        /*0ac4*/ 	.word	0x00022830
        /*0ac8*/ 	.short	0x010a
        /*0aca*/ 	.byte	0x16
	.zero		1


	//   ....[25]....
        /*0acc*/ 	.word	0x00003600
        /*0ad0*/ 	.word	0x00000003
        /*0ad4*/ 	.word	0x00000000
        /*0ad8*/ 	.short	0x0101
        /*0ada*/ 	.byte	0x3f
	.zero		1


	//   ....[26]....
        /*0adc*/ 	.word	0x00003ad0
        /*0ae0*/ 	.word	0x000000ff
        /*0ae4*/ 	.word	0x00022850
        /*0ae8*/ 	.short	0x010a
        /*0aea*/ 	.byte	0x16
	.zero		1


	//   ....[27]....
        /*0aec*/ 	.word	0x00003b10
        /*0af0*/ 	.word	0x000000ff
        /*0af4*/ 	.word	0x00022850
        /*0af8*/ 	.short	0x010a
        /*0afa*/ 	.byte	0x16
	.zero		1


	//   ....[28]....
        /*0afc*/ 	.word	0x00003eb0
        /*0b00*/ 	.word	0x000000ff
        /*0b04*/ 	.word	0x00000000
        /*0b08*/ 	.short	0x0101
        /*0b0a*/ 	.byte	0x16
	.zero		1


	//   ....[29]....
        /*0b0c*/ 	.word	0x00004000
        /*0b10*/ 	.word	0x000000ff
        /*0b14*/ 	.word	0x00022830
        /*0b18*/ 	.short	0x010a
        /*0b1a*/ 	.byte	0x18
	.zero		1


	//   ....[30]....
        /*0b1c*/ 	.word	0x00004050
        /*0b20*/ 	.word	0x000000ff
        /*0b24*/ 	.word	0x00022830
        /*0b28*/ 	.short	0x010a
        /*0b2a*/ 	.byte	0x18
	.zero		1


	//   ....[31]....
        /*0b2c*/ 	.word	0x000057d0
        /*0b30*/ 	.word	0x00000015
        /*0b34*/ 	.word	0x00000000
        /*0b38*/ 	.short	0x0101
        /*0b3a*/ 	.byte	0x3f
	.zero		1


	//   ....[32]....
        /*0b3c*/ 	.word	0x00006160
        /*0b40*/ 	.word	0x000000ff
        /*0b44*/ 	.word	0x00022850
        /*0b48*/ 	.short	0x010a
        /*0b4a*/ 	.byte	0x18
	.zero		1


	//   ....[33]....
        /*0b4c*/ 	.word	0x000061a0
        /*0b50*/ 	.word	0x000000ff
        /*0b54*/ 	.word	0x00022850
        /*0b58*/ 	.short	0x010a
        /*0b5a*/ 	.byte	0x18
	.zero		1


	//   ....[34]....
        /*0b5c*/ 	.word	0x000064a0
        /*0b60*/ 	.word	0x00000007
        /*0b64*/ 	.word	0x00000000
        /*0b68*/ 	.short	0x0101
        /*0b6a*/ 	.byte	0x3f
	.zero		1


	//   ....[35]....
        /*0b6c*/ 	.word	0x00006600
        /*0b70*/ 	.word	0x000000ff
        /*0b74*/ 	.word	0x00022830
        /*0b78*/ 	.short	0x010a
        /*0b7a*/ 	.byte	0x17
	.zero		1


	//   ....[36]....
        /*0b7c*/ 	.word	0x00006640
        /*0b80*/ 	.word	0x000000ff
        /*0b84*/ 	.word	0x00022830
        /*0b88*/ 	.short	0x010a
        /*0b8a*/ 	.byte	0x17
	.zero		1


	//   ....[37]....
        /*0b8c*/ 	.word	0x000077c0
        /*0b90*/ 	.word	0x0000000b
        /*0b94*/ 	.word	0x00000000
        /*0b98*/ 	.short	0x0101
        /*0b9a*/ 	.byte	0x3f
	.zero		1


	//   ....[38]....
        /*0b9c*/ 	.word	0x00007ed0
        /*0ba0*/ 	.word	0x000000ff
        /*0ba4*/ 	.word	0x00022850
        /*0ba8*/ 	.short	0x010a
        /*0baa*/ 	.byte	0x17
	.zero		1


	//   ....[39]....
        /*0bac*/ 	.word	0x00007f10
        /*0bb0*/ 	.word	0x000000ff
        /*0bb4*/ 	.word	0x00022850
        /*0bb8*/ 	.short	0x010a
        /*0bba*/ 	.byte	0x17
	.zero		1


	//   ....[40]....
        /*0bbc*/ 	.word	0x00008210
        /*0bc0*/ 	.word	0x00000009
        /*0bc4*/ 	.word	0x00000000
        /*0bc8*/ 	.short	0x0101
        /*0bca*/ 	.byte	0x3f
	.zero		1


	//   ....[41]....
        /*0bcc*/ 	.word	0x0000a900
        /*0bd0*/ 	.word	0x000000ff
        /*0bd4*/ 	.word	0x00000000
        /*0bd8*/ 	.short	0x0101
        /*0bda*/ 	.byte	0x08
	.zero		1


	//   ....[42]....
        /*0bdc*/ 	.word	0x0000b110
        /*0be0*/ 	.word	0x000000ff
        /*0be4*/ 	.word	0x00000000
        /*0be8*/ 	.short	0x0101
        /*0bea*/ 	.byte	0x08
	.zero		1


	//   ....[43]....
        /*0bec*/ 	.word	0x0000f7b0
        /*0bf0*/ 	.word	0x00000000
        /*0bf4*/ 	.word	0x00022840
        /*0bf8*/ 	.short	0x010a
        /*0bfa*/ 	.byte	0x3f
	.zero		1


	//   ....[44]....
        /*0bfc*/ 	.word	0x00010500
        /*0c00*/ 	.word	0x00000012
        /*0c04*/ 	.word	0x00022800
        /*0c08*/ 	.short	0x0107
        /*0c0a*/ 	.byte	0x3f
	.zero		1


	//   ....[45]....
        /*0c0c*/ 	.word	0x000105f0
        /*0c10*/ 	.word	0x00000012
        /*0c14*/ 	.word	0x00022800
        /*0c18*/ 	.short	0x0101
        /*0c1a*/ 	.byte	0x3f
	.zero		1


	//   ....[46]....
        /*0c1c*/ 	.word	0x00010610
        /*0c20*/ 	.word	0x00000012
        /*0c24*/ 	.word	0x00022820
        /*0c28*/ 	.short	0x010a
        /*0c2a*/ 	.byte	0x3f
	.zero		1


	//   ....[47]....
        /*0c2c*/ 	.word	0x000106f0
        /*0c30*/ 	.word	0x00000002
        /*0c34*/ 	.word	0x00022860
        /*0c38*/ 	.short	0x010a
        /*0c3a*/ 	.byte	0x3f
	.zero		1


	//   ....[48]....
        /*0c3c*/ 	.word	0x00010fa0
        /*0c40*/ 	.word	0x00000003
        /*0c44*/ 	.word	0x00022840
        /*0c48*/ 	.short	0x010a
        /*0c4a*/ 	.byte	0x3f
	.zero		1


	//   ....[49]....
        /*0c4c*/ 	.word	0x000111f0
        /*0c50*/ 	.word	0x00000003
        /*0c54*/ 	.word	0x00022860
        /*0c58*/ 	.short	0x010a
        /*0c5a*/ 	.byte	0x3f
	.zero		1


	//   ....[50]....
        /*0c5c*/ 	.word	0x000119e0
        /*0c60*/ 	.word	0x00000004
        /*0c64*/ 	.word	0x00022840
        /*0c68*/ 	.short	0x010a
        /*0c6a*/ 	.byte	0x3f
	.zero		1


	//   ....[51]....
        /*0c6c*/ 	.word	0x00011c30
        /*0c70*/ 	.word	0x00000004
        /*0c74*/ 	.word	0x00022860
        /*0c78*/ 	.short	0x010a
        /*0c7a*/ 	.byte	0x3f
	.zero		1


	//   ....[52]....
        /*0c7c*/ 	.word	0x000123b0
        /*0c80*/ 	.word	0x00000002
        /*0c84*/ 	.word	0x00022840
        /*0c88*/ 	.short	0x010a
        /*0c8a*/ 	.byte	0x3f
	.zero		1


	//   ....[53]....
        /*0c8c*/ 	.word	0x00012600
        /*0c90*/ 	.word	0x00000002
        /*0c94*/ 	.word	0x00022860
        /*0c98*/ 	.short	0x010a
        /*0c9a*/ 	.byte	0x3f
	.zero		1


	//   ....[54]....
        /*0c9c*/ 	.word	0x00013fa0
        /*0ca0*/ 	.word	0x00000000
        /*0ca4*/ 	.word	0x00022820
        /*0ca8*/ 	.short	0x010a
        /*0caa*/ 	.byte	0x3f
	.zero		1


	//   ....[55]....
        /*0cac*/ 	.word	0x00014190
        /*0cb0*/ 	.word	0x00000006
        /*0cb4*/ 	.word	0x00000000
        /*0cb8*/ 	.short	0x010a
        /*0cba*/ 	.byte	0x3f
	.zero		1


	//   ....[56]....
        /*0cbc*/ 	.word	0x000141c0
        /*0cc0*/ 	.word	0x00000007
        /*0cc4*/ 	.word	0x00000000
        /*0cc8*/ 	.short	0x010a
        /*0cca*/ 	.byte	0x3f
	.zero		1


	//   ....[57]....
        /*0ccc*/ 	.word	0x00014220
        /*0cd0*/ 	.word	0x00000004
        /*0cd4*/ 	.word	0x00000000
        /*0cd8*/ 	.short	0x010a
        /*0cda*/ 	.byte	0x3f
	.zero		1


	//   ....[58]....
        /*0cdc*/ 	.word	0x00014250
        /*0ce0*/ 	.word	0x00000003
        /*0ce4*/ 	.word	0x00000000
        /*0ce8*/ 	.short	0x010a
        /*0cea*/ 	.byte	0x3f
	.zero		1


	//   ....[59]....
        /*0cec*/ 	.word	0x000142b0
        /*0cf0*/ 	.word	0x00000006
        /*0cf4*/ 	.word	0x00022800
        /*0cf8*/ 	.short	0x010a
        /*0cfa*/ 	.byte	0x3f
	.zero		1


	//   ....[60]....
        /*0cfc*/ 	.word	0x00014310
        /*0d00*/ 	.word	0x00000000
        /*0d04*/ 	.word	0x00022830
        /*0d08*/ 	.short	0x010a
        /*0d0a*/ 	.byte	0x3f
	.zero		1


	//   ....[61]....
        /*0d0c*/ 	.word	0x00014370
        /*0d10*/ 	.word	0x0000000a
        /*0d14*/ 	.word	0x00022850
        /*0d18*/ 	.short	0x010a
        /*0d1a*/ 	.byte	0x3f
	.zero		1


	//   ....[62]....
        /*0d1c*/ 	.word	0x000143d0
        /*0d20*/ 	.word	0x00000005
        /*0d24*/ 	.word	0x00022830
        /*0d28*/ 	.short	0x010a
        /*0d2a*/ 	.byte	0x3f
	.zero		1


	//   ....[63]....
        /*0d2c*/ 	.word	0x00014420
        /*0d30*/ 	.word	0x00000007
        /*0d34*/ 	.word	0x00022850
        /*0d38*/ 	.short	0x010a
        /*0d3a*/ 	.byte	0x3f
	.zero		1


	//   ....[64]....
        /*0d3c*/ 	.word	0x00014480
        /*0d40*/ 	.word	0x00000005
        /*0d44*/ 	.word	0x00022830
        /*0d48*/ 	.short	0x010a
        /*0d4a*/ 	.byte	0x3f
	.zero		1


	//   ....[65]....
        /*0d4c*/ 	.word	0x000144d0
        /*0d50*/ 	.word	0x00000009
        /*0d54*/ 	.word	0x00022850
        /*0d58*/ 	.short	0x010a
        /*0d5a*/ 	.byte	0x3f
	.zero		1


	//   ....[66]....
        /*0d5c*/ 	.word	0x00014670
        /*0d60*/ 	.word	0x00000000
        /*0d64*/ 	.word	0x00022840
        /*0d68*/ 	.short	0x010a
        /*0d6a*/ 	.byte	0x3f
	.zero		1


	//   ....[67]....
        /*0d6c*/ 	.word	0x00015130
        /*0d70*/ 	.word	0x00000012
        /*0d74*/ 	.word	0x00022820
        /*0d78*/ 	.short	0x010a
        /*0d7a*/ 	.byte	0x3f
	.zero		1


	//   ....[68]....
        /*0d7c*/ 	.word	0x00015180
        /*0d80*/ 	.word	0x00000002
        /*0d84*/ 	.word	0x00022860
        /*0d88*/ 	.short	0x010a
        /*0d8a*/ 	.byte	0x3f
	.zero		1


	//   ....[69]....
        /*0d8c*/ 	.word	0x000151d0
        /*0d90*/ 	.word	0x00000003
        /*0d94*/ 	.word	0x00022840
        /*0d98*/ 	.short	0x010a
        /*0d9a*/ 	.byte	0x3f
	.zero		1


	//   ....[70]....
        /*0d9c*/ 	.word	0x00015220
        /*0da0*/ 	.word	0x00000003
        /*0da4*/ 	.word	0x00022860
        /*0da8*/ 	.short	0x010a
        /*0daa*/ 	.byte	0x3f
	.zero		1


	//   ....[71]....
        /*0dac*/ 	.word	0x00015270
        /*0db0*/ 	.word	0x00000004
        /*0db4*/ 	.word	0x00022840
        /*0db8*/ 	.short	0x010a
        /*0dba*/ 	.byte	0x3f
	.zero		1


	//   ....[72]....
        /*0dbc*/ 	.word	0x000152c0
        /*0dc0*/ 	.word	0x00000004
        /*0dc4*/ 	.word	0x00022860
        /*0dc8*/ 	.short	0x010a
        /*0dca*/ 	.byte	0x3f
	.zero		1


	//   ....[73]....
        /*0dcc*/ 	.word	0x00015310
        /*0dd0*/ 	.word	0x00000002
        /*0dd4*/ 	.word	0x00022840
        /*0dd8*/ 	.short	0x010a
        /*0dda*/ 	.byte	0x3f
	.zero		1


	//   ....[74]....
        /*0ddc*/ 	.word	0x00015360
        /*0de0*/ 	.word	0x00000002
        /*0de4*/ 	.word	0x00022860
        /*0de8*/ 	.short	0x010a
        /*0dea*/ 	.byte	0x3f
	.zero		1


	//   ....[75]....
        /*0dec*/ 	.word	0x00015e10
        /*0df0*/ 	.word	0x00000000
        /*0df4*/ 	.word	0x00022820
        /*0df8*/ 	.short	0x010a
        /*0dfa*/ 	.byte	0x3f
	.zero		1


	//   ....[76]....
        /*0dfc*/ 	.word	0x00015fb0
        /*0e00*/ 	.word	0x00000006
        /*0e04*/ 	.word	0x00000000
        /*0e08*/ 	.short	0x010a
        /*0e0a*/ 	.byte	0x3f
	.zero		1


	//   ....[77]....
        /*0e0c*/ 	.word	0x00016000
        /*0e10*/ 	.word	0x00000007
        /*0e14*/ 	.word	0x00000000
        /*0e18*/ 	.short	0x010a
        /*0e1a*/ 	.byte	0x3f
	.zero		1


	//   ....[78]....
        /*0e1c*/ 	.word	0x00016050
        /*0e20*/ 	.word	0x00000004
        /*0e24*/ 	.word	0x00000000
        /*0e28*/ 	.short	0x010a
        /*0e2a*/ 	.byte	0x3f
	.zero		1


	//----- nvinfo : EIATTR_NUM_MBARRIERS
	.align		4
.L_561:
        /*0e2c*/ 	.byte	0x03, 0x38
        /*0e2e*/ 	.short	0x0016


	//----- nvinfo : EIATTR_EXIT_INSTR_OFFSETS
	.align		4
        /*0e30*/ 	.byte	0x04, 0x1c
        /*0e32*/ 	.short	(.L_563 - .L_562)


	//   ....[0]....
.L_562:
        /*0e34*/ 	.word	0x00000a70


	//   ....[1]....
        /*0e38*/ 	.word	0x0000d3f0


	//   ....[2]....
        /*0e3c*/ 	.word	0x000142a0


	//----- nvinfo : EIATTR_MAX_THREADS
	.align		4
.L_563:
        /*0e40*/ 	.byte	0x04, 0x05
        /*0e42*/ 	.short	(.L_565 - .L_564)
.L_564:
        /*0e44*/ 	.word	0x00000180
        /*0e48*/ 	.word	0x00000001
        /*0e4c*/ 	.word	0x00000001


	//----- nvinfo : EIATTR_CRS_STACK_SIZE
	.align		4
.L_565:
        /*0e50*/ 	.byte	0x04, 0x1e
        /*0e52*/ 	.short	(.L_567 - .L_566)
.L_566:
        /*0e54*/ 	.word	0x00000000


	//----- nvinfo : EIATTR_CBANK_PARAM_SIZE
	.align		4
.L_567:
        /*0e58*/ 	.byte	0x03, 0x19
        /*0e5a*/ 	.short	0x0af0


	//----- nvinfo : EIATTR_PARAM_CBANK
	.align		4
        /*0e5c*/ 	.byte	0x04, 0x0a
        /*0e5e*/ 	.short	(.L_569 - .L_568)
	.align		4
.L_568:
        /*0e60*/ 	.word	index@(.nv.constant0._ZN7cutlass13device_kernelIN5flash11enable_sm90INS1_16FlashAttnFwdSm90INS1_25CollectiveMainloopFwdSm90ILi2EN4cute5tupleIJNS5_1CILi1EEES8_S8_EEENS6_IJNS7_ILi128EEENS7_ILi96EEENS7_ILi64EEEEEELi256ENS_6half_tEfNS_4arch4Sm90ELb1ELb0ELb0ELb1ELb0ELb0ELb0ELb1ELb0ELb1ELb1ELb0EEENS1_21CollectiveEpilogueFwdINS6_IJSA_NS7_ILi256EEESB_EEES9_SE_SG_Li256ELb1ELb1ELb1ELb0EEENS1_36VarlenDynamicPersistentTileSchedulerILi128ELi96ELi256ELi128ELb1ELb1ELb1ELb1ELb1ELb1EEEEEEEEEvNT_6ParamsE)
        /*0e64*/ 	.short	0x0210
        /*0e66*/ 	.short	0x0af0


	//----- nvinfo : EIATTR_SW_WAR
	.align		4
.L_569:
        /*0e68*/ 	.byte	0x04, 0x36
        /*0e6a*/ 	.short	(.L_571 - .L_570)
.L_570:
        /*0e6c*/ 	.word	0x00000008
.L_571:


//--------------------- .nv.info._ZN7cutlass13device_kernelIN5flash11enable_sm90INS1_16FlashAttnFwdSm90INS1_25CollectiveMainloopFwdSm90ILi2EN4cute5tupleIJNS5_1CILi1EEES8_S8_EEENS6_IJNS7_ILi128EEENS7_ILi96EEENS7_ILi64EEEEEELi256ENS_6half_tEfNS_4arch4Sm90ELb1ELb0ELb0ELb1ELb0ELb1ELb0ELb1ELb0ELb1ELb1ELb0EEENS1_21CollectiveEpilogueFwdINS6_IJSA_NS7_ILi256EEESB_EEES9_SE_SG_Li256ELb1ELb1ELb1ELb0EEENS1_36VarlenDynamicPersistentTileSchedulerILi128ELi96ELi256ELi128ELb1ELb1ELb1ELb1ELb1ELb1EEEEEEEEEvNT_6ParamsE --------------------------
	.section	.nv.info._ZN7cutlass13device_kernelIN5flash11enable_sm90INS1_16FlashAttnFwdSm90INS1_25CollectiveMainloopFwdSm90ILi2EN4cute5tupleIJNS5_1CILi1EEES8_S8_EEENS6_IJNS7_ILi128EEENS7_ILi96EEENS7_ILi64EEEEEELi256ENS_6half_tEfNS_4arch4Sm90ELb1ELb0ELb0ELb1ELb0ELb1ELb0ELb1ELb0ELb1ELb1ELb0EEENS1_21CollectiveEpilogueFwdINS6_IJSA_NS7_ILi256EEESB_EEES9_SE_SG_Li256ELb1ELb1ELb1ELb0EEENS1_36VarlenDynamicPersistentTileSchedulerILi128ELi96ELi256ELi128ELb1ELb1ELb1ELb1ELb1ELb1EEEEEEEEEvNT_6ParamsE,"",@"SHT_CUDA_INFO"
	.sectionflags	@""
	.align	4


	//----- nvinfo : EIATTR_CUDA_API_VERSION
	.align		4
        /*0000*/ 	.byte	0x04, 0x37
        /*0002*/ 	.short	(.L_573 - .L_572)
.L_572:
        /*0004*/ 	.word	0x00000082


	//----- nvinfo : EIATTR_KPARAM_INFO
	.align		4
.L_573:
        /*0008*/ 	.byte	0x04, 0x17
        /*000a*/ 	.short	(.L_575 - .L_574)
.L_574:
        /*000c*/ 	.word	0x00000000
        /*0010*/ 	.short	0x0000
        /*0012*/ 	.short	0x0070
        /*0014*/ 	.byte	0x00, 0xf0, 0x01, 0x2a


	//----- nvinfo : EIATTR_SPARSE_MMA_MASK
	.align		4
.L_575:
        /*0018*/ 	.byte	0x03, 0x50
        /*001a*/ 	.short	0x0000


	//----- nvinfo : EIATTR_MAXREG_COUNT
	.align		4
        /*001c*/ 	.byte	0x03, 0x1b
        /*001e*/ 	.short	0x00a8


	//----- nvinfo : EIATTR_NUM_BARRIERS
	.align		4
        /*0020*/ 	.byte	0x02, 0x4c
        /*0022*/ 	.byte	0x10
	.zero		1


	//----- nvinfo : EIATTR_EXTERNS
	.align		4
        /*0024*/ 	.byte	0x04, 0x0f
        /*0026*/ 	.short	(.L_577 - .L_576)


	//   ....[0]....
	.align		4
.L_576:
        /*0028*/ 	.word	index@(__assertfail)


	//----- nvinfo : EIATTR_ANNOTATIONS
	.align		4
.L_577:
        /*002c*/ 	.byte	0x04, 0x55
        /*002e*/ 	.short	(.L_579 - .L_578)


	//   ....[0]....
.L_578:
        /* <DEDUP_REMOVED lines=87> */


	//----- nvinfo : EIATTR_MERCURY_ISA_VERSION
	.align		4
.L_579:
        /*0590*/ 	.byte	0x03, 0x5f
        /*0592*/ 	.short	0x0101


	//----- nvinfo : EIATTR_UNUSED_LOAD_BYTE_OFFSET
	.align		4
        /*0594*/ 	.byte	0x04, 0x44
        /*0596*/ 	.short	(.L_581 - .L_580)


	//   ....[0]....
.L_580:
        /*0598*/ 	.word	0x00000ae0
        /*059c*/ 	.word	0x0000fff0


	//   ....[1]....
        /*05a0*/ 	.word	0x000103a0
        /*05a4*/ 	.word	0x0000fff0


	//----- nvinfo : EIATTR_INT_WARP_WIDE_INSTR_OFFSETS
	.align		4
.L_581:
        /*05a8*/ 	.byte	0x04, 0x31
        /*05aa*/ 	.short	(.L_583 - .L_582)


	//   ....[0]....
.L_582:
        /*05ac*/ 	.word	0x00000190


	//   ....[1]....
        /*05b0*/ 	.word	0x000001d0


	//   ....[2]....
        /*05b4*/ 	.word	0x00000240


	//   ....[3]....
        /*05b8*/ 	.word	0x000186a0


	//   ....[4]....
        /*05bc*/ 	.word	0x00018730


	//   ....[5]....
        /*05c0*/ 	.word	0x0001c3a0


	//   ....[6]....
        /*05c4*/ 	.word	0x0001c430


	//----- nvinfo : EIATTR_COOP_GROUP_MASK_REGIDS
	.align		4
.L_583:
        /*05c8*/ 	.byte	0x04, 0x29
        /*05ca*/ 	.short	(.L_585 - .L_584)


	//   ....[0]....
.L_584:
        /*05cc*/ 	.word	0xffffffff


	//   ....[1]....
        /*05d0*/ 	.word	0xffffffff


	//   ....[2]....
        /*05d4*/ 	.word	0xffffffff


	//   ....[3]....
        /*05d8*/ 	.word	0xffffffff


	//   ....[4]....
        /*05dc*/ 	.word	0xffffffff


	//   ....[5]....
        /*05e0*/ 	.word	0xffffffff


	//   ....[6]....
        /*05e4*/ 	.word	0xffffffff


	//   ....[7]....
        /*05e8*/ 	.word	0xffffffff


	//   ....[8]....
        /*05ec*/ 	.word	0xffffffff


	//   ....[9]....
        /*05f0*/ 	.word	0xffffffff


	//   ....[10]....
        /*05f4*/ 	.word	0xffffffff


	//   ....[11]....
        /*05f8*/ 	.word	0xffffffff


	//   ....[12]....
        /*05fc*/ 	.word	0xffffffff


	//   ....[13]....
        /*0600*/ 	.word	0xffffffff


	//   ....[14]....
        /*0604*/ 	.word	0xffffffff


	//   ....[15]....
        /*0608*/ 	.word	0xffffffff


	//   ....[16]....
        /*060c*/ 	.word	0xffffffff


	//   ....[17]....
        /*0610*/ 	.word	0xffffffff


	//   ....[18]....
        /*0614*/ 	.word	0xffffffff


	//   ....[19]....
        /*0618*/ 	.word	0xffffffff


	//   ....[20]....
        /*061c*/ 	.word	0xffffffff


	//   ....[21]....
        /*0620*/ 	.word	0xffffffff


	//   ....[22]....
        /*0624*/ 	.word	0xffffffff


	//   ....[23]....
        /*0628*/ 	.word	0xffffffff


	//   ....[24]....
        /*062c*/ 	.word	0xffffffff


	//   ....[25]....
        /*0630*/ 	.word	0xffffffff


	//   ....[26]....
        /*0634*/ 	.word	0xffffffff


	//   ....[27]....
        /*0638*/ 	.word	0xffffffff


	//   ....[28]....
        /*063c*/ 	.word	0xffffffff


	//   ....[29]....
        /*0640*/ 	.word	0xffffffff


	//   ....[30]....
        /*0644*/ 	.word	0xffffffff


	//   ....[31]....
        /*0648*/ 	.word	0xffffffff


	//   ....[32]....
        /*064c*/ 	.word	0xffffffff


	//   ....[33]....
        /*0650*/ 	.word	0xffffffff


	//   ....[34]....
        /*0654*/ 	.word	0xffffffff


	//   ....[35]....
        /*0658*/ 	.word	0xffffffff


	//   ....[36]....
        /*065c*/ 	.word	0xffffffff


	//   ....[37]....
        /*0660*/ 	.word	0xffffffff


	//   ....[38]....
        /*0664*/ 	.word	0xffffffff


	//   ....[39]....
        /*0668*/ 	.word	0xffffffff


	//   ....[40]....
        /*066c*/ 	.word	0xffffffff


	//   ....[41]....
        /*0670*/ 	.word	0xffffffff


	//   ....[42]....
        /*0674*/ 	.word	0xffffffff


	//   ....[43]....
        /*0678*/ 	.word	0xffffffff


	//   ....[44]....
        /*067c*/ 	.word	0xffffffff


	//   ....[45]....
        /*0680*/ 	.word	0xffffffff


	//   ....[46]....
        /*0684*/ 	.word	0xffffffff


	//   ....[47]....
        /*0688*/ 	.word	0xffffffff


	//   ....[48]....
        /*068c*/ 	.word	0xffffffff


	//   ....[49]....
        /*0690*/ 	.word	0xffffffff


	//   ....[50]....
        /*0694*/ 	.word	0xffffffff


	//   ....[51]....
        /*0698*/ 	.word	0xffffffff


	//   ....[52]....
        /*069c*/ 	.word	0xffffffff


	//   ....[53]....
        /*06a0*/ 	.word	0xffffffff


	//   ....[54]....
        /*06a4*/ 	.word	0xffffffff


	//   ....[55]....
        /*06a8*/ 	.word	0xffffffff


	//   ....[56]....
        /*06ac*/ 	.word	0xffffffff


	//   ....[57]....
        /*06b0*/ 	.word	0xffffffff


	//   ....[58]....
        /*06b4*/ 	.word	0xffffffff


	//   ....[59]....
        /*06b8*/ 	.word	0xffffffff


	//   ....[60]....
        /*06bc*/ 	.word	0xffffffff


	//   ....[61]....
        /*06c0*/ 	.word	0xffffffff


	//   ....[62]....
        /*06c4*/ 	.word	0xffffffff


	//   ....[63]....
        /*06c8*/ 	.word	0xffffffff


	//   ....[64]....
        /*06cc*/ 	.word	0xffffffff


	//   ....[65]....
        /*06d0*/ 	.word	0xffffffff


	//   ....[66]....
        /*06d4*/ 	.word	0xffffffff


	//   ....[67]....
        /*06d8*/ 	.word	0xffffffff


	//   ....[68]....
        /*06dc*/ 	.word	0xffffffff


	//   ....[69]....
        /*06e0*/ 	.word	0xffffffff


	//   ....[70]....
        /*06e4*/ 	.word	0xffffffff


	//   ....[71]....
        /*06e8*/ 	.word	0xffffffff


	//   ....[72]....
        /*06ec*/ 	.word	0xffffffff


	//   ....[73]....
        /*06f0*/ 	.word	0xffffffff


	//   ....[74]....
        /*06f4*/ 	.word	0xffffffff


	//   ....[75]....
        /*06f8*/ 	.word	0xffffffff


	//   ....[76]....
        /*06fc*/ 	.word	0xffffffff


	//   ....[77]....
        /*0700*/ 	.word	0xffffffff


	//   ....[78]....
        /*0704*/ 	.word	0xffffffff


	//   ....[79]....
        /*0708*/ 	.word	0xffffffff


	//   ....[80]....
        /*070c*/ 	.word	0xffffffff


	//   ....[81]....
        /*0710*/ 	.word	0xffffffff


	//   ....[82]....
        /*0714*/ 	.word	0xffffffff


	//   ....[83]....
        /*0718*/ 	.word	0xffffffff


	//   ....[84]....
        /*071c*/ 	.word	0xffffffff


	//   ....[85]....
        /*0720*/ 	.word	0xffffffff


	//   ....[86]....
        /*0724*/ 	.word	0xffffffff


	//   ....[87]....
        /*0728*/ 	.word	0xffffffff


	//   ....[88]....
        /*072c*/ 	.word	0xffffffff


	//   ....[89]....
        /*0730*/ 	.word	0xffffffff


	//   ....[90]....
        /*0734*/ 	.word	0xffffffff


	//   ....[91]....
        /*0738*/ 	.word	0xffffffff


	//   ....[92]....
        /*073c*/ 	.word	0xffffffff


	//   ....[93]....
        /*0740*/ 	.word	0xffffffff


	//   ....[94]....
        /*0744*/ 	.word	0xffffffff


	//   ....[95]....
        /*0748*/ 	.word	0xffffffff


	//   ....[96]....
        /*074c*/ 	.word	0xffffffff


	//   ....[97]....
        /*0750*/ 	.word	0xffffffff


	//   ....[98]....
        /*0754*/ 	.word	0xffffffff


	//   ....[99]....
        /*0758*/ 	.word	0xffffffff


	//   ....[100]....
        /*075c*/ 	.word	0xffffffff


	//   ....[101]....
        /*0760*/ 	.word	0xffffffff


	//   ....[102]....
        /*0764*/ 	.word	0xffffffff


	//   ....[103]....
        /*0768*/ 	.word	0xffffffff


	//   ....[104]....
        /*076c*/ 	.word	0xffffffff


	//   ....[105]....
        /*0770*/ 	.word	0xffffffff


	//   ....[106]....
        /*0774*/ 	.word	0xffffffff


	//   ....[107]....
        /*0778*/ 	.word	0xffffffff


	//   ....[108]....
        /*077c*/ 	.word	0xffffffff


	//   ....[109]....
        /*0780*/ 	.word	0xffffffff


	//   ....[110]....
        /*0784*/ 	.word	0xffffffff


	//   ....[111]....
        /*0788*/ 	.word	0xffffffff


	//   ....[112]....
        /*078c*/ 	.word	0xffffffff


	//   ....[113]....
        /*0790*/ 	.word	0xffffffff


	//   ....[114]....
        /*0794*/ 	.word	0xffffffff


	//   ....[115]....
        /*0798*/ 	.word	0xffffffff


	//   ....[116]....
        /*079c*/ 	.word	0xffffffff


	//   ....[117]....
        /*07a0*/ 	.word	0xffffffff


	//   ....[118]....
        /*07a4*/ 	.word	0xffffffff


	//   ....[119]....
        /*07a8*/ 	.word	0xffffffff


	//   ....[120]....
        /*07ac*/ 	.word	0xffffffff


	//   ....[121]....
        /*07b0*/ 	.word	0xffffffff


	//   ....[122]....
        /*07b4*/ 	.word	0x0500000f


	//   ....[123]....
        /*07b8*/ 	.word	0x0500000f


	//   ....[124]....
        /*07bc*/ 	.word	0x0500000f


	//   ....[125]....
        /*07c0*/ 	.word	0x0500000f


	//   ....[126]....
        /*07c4*/ 	.word	0x0500000f


	//   ....[127]....
        /*07c8*/ 	.word	0x0500000f


	//   ....[128]....
        /*07cc*/ 	.word	0x0500000f


	//   ....[129]....
        /*07d0*/ 	.word	0x0500000f


	//   ....[130]....
        /*07d4*/ 	.word	0x0500000f


	//   ....[131]....
        /*07d8*/ 	.word	0x0500000f


	//   ....[132]....
        /*07dc*/ 	.word	0x0500000f


	//   ....[133]....
        /*07e0*/ 	.word	0x0500000f


	//   ....[134]....
        /*07e4*/ 	.word	0x0500000f


	//   ....[135]....
        /*07e8*/ 	.word	0x0500000f


	//   ....[136]....
        /*07ec*/ 	.word	0x0500000f


	//   ....[137]....
        /*07f0*/ 	.word	0x0500000f


	//   ....[138]....
        /*07f4*/ 	.word	0x0500000f


	//   ....[139]....
        /*07f8*/ 	.word	0x0500000f


	//   ....[140]....
        /*07fc*/ 	.word	0x0500000f


	//   ....[141]....
        /*0800*/ 	.word	0x0500000f


	//   ....[142]....
        /*0804*/ 	.word	0x0500000f


	//   ....[143]....
        /*0808*/ 	.word	0x0500000f


	//   ....[144]....
        /*080c*/ 	.word	0x0500000f


	//   ....[145]....
        /*0810*/ 	.word	0x0500000f


	//   ....[146]....
        /*0814*/ 	.word	0x0500000f


	//   ....[147]....
        /*0818*/ 	.word	0x0500000f


	//   ....[148]....
        /*081c*/ 	.word	0x0500000f


	//   ....[149]....
        /*0820*/ 	.word	0x0500000f


	//   ....[150]....
        /*0824*/ 	.word	0x0500000f


	//   ....[151]....
        /*0828*/ 	.word	0x0500000f


	//   ....[152]....
        /*082c*/ 	.word	0x0500000f


	//   ....[153]....
        /*0830*/ 	.word	0x0500000f


	//   ....[154]....
        /*0834*/ 	.word	0x0500000f


	//   ....[155]....
        /*0838*/ 	.word	0x0500000f


	//   ....[156]....
        /*083c*/ 	.word	0x0500000f


	//   ....[157]....
        /*0840*/ 	.word	0x0500000f


	//   ....[158]....
        /*0844*/ 	.word	0x0500000f


	//   ....[159]....
        /*0848*/ 	.word	0x0500000f


	//   ....[160]....
        /*084c*/ 	.word	0x0500000f


	//   ....[161]....
        /*0850*/ 	.word	0x0500000f


	//   ....[162]....
        /*0854*/ 	.word	0x0500000f


	//   ....[163]....
        /*0858*/ 	.word	0x0500000f


	//   ....[164]....
        /*085c*/ 	.word	0x0500000f


	//   ....[165]....
        /*0860*/ 	.word	0x0500000f


	//   ....[166]....
        /*0864*/ 	.word	0x0500000f


	//   ....[167]....
        /*0868*/ 	.word	0x0500000f


	//   ....[168]....
        /*086c*/ 	.word	0x0500000f


	//   ....[169]....
        /*0870*/ 	.word	0x0500000f


	//   ....[170]....
        /*0874*/ 	.word	0x0500000f


	//   ....[171]....
        /*0878*/ 	.word	0x0500000f


	//   ....[172]....
        /*087c*/ 	.word	0x0500000f


	//   ....[173]....
        /*0880*/ 	.word	0x0500000f


	//   ....[174]....
        /*0884*/ 	.word	0x0500000f


	//   ....[175]....
        /*0888*/ 	.word	0x0500000f


	//   ....[176]....
        /*088c*/ 	.word	0x0500000f


	//   ....[177]....
        /*0890*/ 	.word	0x0500000f


	//   ....[178]....
        /*0894*/ 	.word	0x0500000f


	//   ....[179]....
        /*0898*/ 	.word	0x0500000f


	//   ....[180]....
        /*089c*/ 	.word	0x0500000f


	//   ....[181]....
        /*08a0*/ 	.word	0x0500000f


	//   ....[182]....
        /*08a4*/ 	.word	0x0500000f


	//   ....[183]....
        /*08a8*/ 	.word	0x0500000f


	//   ....[184]....
        /*08ac*/ 	.word	0x0500000f


	//   ....[185]....
        /*08b0*/ 	.word	0x0500000f


	//   ....[186]....
        /*08b4*/ 	.word	0x0500000f


	//   ....[187]....
        /*08b8*/ 	.word	0x0500000f


	//   ....[188]....
        /*08bc*/ 	.word	0x0500000f


	//   ....[189]....
        /*08c0*/ 	.word	0x0500000f


	//   ....[190]....
        /*08c4*/ 	.word	0x0500000f


	//   ....[191]....
        /*08c8*/ 	.word	0x0500000f


	//   ....[192]....
        /*08cc*/ 	.word	0x0500000f


	//   ....[193]....
        /*08d0*/ 	.word	0x0500000f


	//   ....[194]....
        /*08d4*/ 	.word	0x0500000f


	//   ....[195]....
        /*08d8*/ 	.word	0x0500000f


	//----- nvinfo : EIATTR_COOP_GROUP_INSTR_OFFSETS
	.align		4
.L_585:
        /*08dc*/ 	.byte	0x04, 0x28
        /*08de*/ 	.short	(.L_587 - .L_586)


	//   ....[0]....
.L_586:
        /*08e0*/ 	.word	0x00000070


	//   ....[1]....
        /*08e4*/ 	.word	0x000001a0


	//   ....[2]....
        /*08e8*/ 	.word	0x000001f0


	//   ....[3]....
        /*08ec*/ 	.word	0x00000420


	//   ....[4]....
        /*08f0*/ 	.word	0x00000580


	//   ....[5]....
        /*08f4*/ 	.word	0x000006a0


	//   ....[6]....
        /*08f8*/ 	.word	0x00000800


	//   ....[7]....
        /*08fc*/ 	.word	0x00006500


	//   ....[8]....
        /*0900*/ 	.word	0x00006c80


	//   ....[9]....
        /*0904*/ 	.word	0x00006c90


	//   ....[10]....
        /*0908*/ 	.word	0x00006ca0


	//   ....[11]....
        /*090c*/ 	.word	0x00006cb0


	//   ....[12]....
        /*0910*/ 	.word	0x00006fc0


	//   ....[13]....
        /*0914*/ 	.word	0x00006fd0


	//   ....[14]....
        /*0918*/ 	.word	0x00006fe0


	//   ....[15]....
        /*091c*/ 	.word	0x00006ff0


	//   ....[16]....
        /*0920*/ 	.word	0x000081c0


	//   ....[17]....
        /*0924*/ 	.word	0x000081e0


	//   ....[18]....
        /*0928*/ 	.word	0x000081f0


	//   ....[19]....
        /*092c*/ 	.word	0x00008200


	//   ....[20]....
        /*0930*/ 	.word	0x000082f0


	//   ....[21]....
        /*0934*/ 	.word	0x00008310


	//   ....[22]....
        /*0938*/ 	.word	0x000083a0


	//   ....[23]....
        /*093c*/ 	.word	0x000083d0


	//   ....[24]....
        /*0940*/ 	.word	0x000098a0


	//   ....[25]....
        /*0944*/ 	.word	0x000098d0


	//   ....[26]....
        /*0948*/ 	.word	0x00009e10


	//   ....[27]....
        /*094c*/ 	.word	0x00009f00


	//   ....[28]....
        /*0950*/ 	.word	0x0000a4e0


	//   ....[29]....
        /*0954*/ 	.word	0x0000a550


	//   ....[30]....
        /*0958*/ 	.word	0x0000b570


	//   ....[31]....
        /*095c*/ 	.word	0x0000b5b0


	//   ....[32]....
        /*0960*/ 	.word	0x0000bd60


	//   ....[33]....
        /*0964*/ 	.word	0x0000be60


	//   ....[34]....
        /*0968*/ 	.word	0x0000c850


	//   ....[35]....
        /*096c*/ 	.word	0x0000c930


	//   ....[36]....
        /*0970*/ 	.word	0x0000df50


	//   ....[37]....
        /*0974*/ 	.word	0x0000df70


	//   ....[38]....
        /*0978*/ 	.word	0x0000e8e0


	//   ....[39]....
        /*097c*/ 	.word	0x0000e990


	//   ....[40]....
        /*0980*/ 	.word	0x0000f920


	//   ....[41]....
        /*0984*/ 	.word	0x0000f950


	//   ....[42]....
        /*0988*/ 	.word	0x0000f9e0


	//   ....[43]....
        /*098c*/ 	.word	0x0000fa70


	//   ....[44]....
        /*0990*/ 	.word	0x000113f0


	//   ....[45]....
        /*0994*/ 	.word	0x00011410


	//   ....[46]....
        /*0998*/ 	.word	0x00011420


	//   ....[47]....
        /*099c*/ 	.word	0x00011430


	//   ....[48]....
        /*09a0*/ 	.word	0x00011e30


	//   ....[49]....
        /*09a4*/ 	.word	0x00011e40


	//   ....[50]....
        /*09a8*/ 	.word	0x00012040


	//   ....[51]....
        /*09ac*/ 	.word	0x00012050


	//   ....[52]....
        /*09b0*/ 	.word	0x00012210


	//   ....[53]....
        /*09b4*/ 	.word	0x00012220


	//   ....[54]....
        /*09b8*/ 	.word	0x000123e0


	//   ....[55]....
        /*09bc*/ 	.word	0x000123f0


	//   ....[56]....
        /*09c0*/ 	.word	0x00012850


	//   ....[57]....
        /*09c4*/ 	.word	0x00012860


	//   ....[58]....
        /*09c8*/ 	.word	0x00013620


	//   ....[59]....
        /*09cc*/ 	.word	0x00013630


	//   ....[60]....
        /*09d0*/ 	.word	0x00014c00


	//   ....[61]....
        /*09d4*/ 	.word	0x00014c10


	//   ....[62]....
        /*09d8*/ 	.word	0x00014de0


	//   ....[63]....
        /*09dc*/ 	.word	0x00014df0


	//   ....[64]....
        /*09e0*/ 	.word	0x00014fb0


	//   ....[65]....
        /*09e4*/ 	.word	0x00014fc0


	//   ....[66]....
        /*09e8*/ 	.word	0x00015180


	//   ....[67]....
        /*09ec*/ 	.word	0x00015190


	//   ....[68]....
        /*09f0*/ 	.word	0x000153b0


	//   ....[69]....
        /*09f4*/ 	.word	0x000155c0


	//   ....[70]....
        /*09f8*/ 	.word	0x000155f0


	//   ....[71]....
        /*09fc*/ 	.word	0x00015620


	//   ....[72]....
        /*0a00*/ 	.word	0x00015650


	//   ....[73]....
        /*0a04*/ 	.word	0x00015680


	//   ....[74]....
        /*0a08*/ 	.word	0x000156b0


	//   ....[75]....
        /*0a0c*/ 	.word	0x00015850


	//   ....[76]....
        /*0a10*/ 	.word	0x00015880


	//   ....[77]....
        /*0a14*/ 	.word	0x000158b0


	//   ....[78]....
        /*0a18*/ 	.word	0x000158e0


	//   ....[79]....
        /*0a1c*/ 	.word	0x00015910


	//   ....[80]....
        /*0a20*/ 	.word	0x00015940


	//   ....[81]....
        /*0a24*/ 	.word	0x000159e0


	//   ....[82]....
        /*0a28*/ 	.word	0x00015a10


	//   ....[83]....
        /*0a2c*/ 	.word	0x00015a20


	//   ....[84]....
        /*0a30*/ 	.word	0x00015a50


	//   ....[85]....
        /*0a34*/ 	.word	0x00016ff0


	//   ....[86]....
        /*0a38*/ 	.word	0x00018c80


	//   ....[87]....
        /*0a3c*/ 	.word	0x00019770


	//   ....[88]....
        /*0a40*/ 	.word	0x00019780


	//   ....[89]....
        /*0a44*/ 	.word	0x00019820


	//   ....[90]....
        /*0a48*/ 	.word	0x00019830


	//   ....[91]....
        /*0a4c*/ 	.word	0x000198b0


	//   ....[92]....
        /*0a50*/ 	.word	0x000198c0


	//   ....[93]....
        /*0a54*/ 	.word	0x00019940


	//   ....[94]....
        /*0a58*/ 	.word	0x00019950


	//   ....[95]....
        /*0a5c*/ 	.word	0x000199d0


	//   ....[96]....
        /*0a60*/ 	.word	0x000199e0


	//   ....[97]....
        /*0a64*/ 	.word	0x00019a60


	//   ....[98]....
        /*0a68*/ 	.word	0x00019a70


	//   ....[99]....
        /*0a6c*/ 	.word	0x00019af0


	//   ....[100]....
        /*0a70*/ 	.word	0x00019b00


	//   ....[101]....
        /*0a74*/ 	.word	0x00019b50


	//   ....[102]....
        /*0a78*/ 	.word	0x00019b70


	//   ....[103]....
        /*0a7c*/ 	.word	0x0001c6c0


	//   ....[104]....
        /*0a80*/ 	.word	0x0001c740


	//   ....[105]....
        /*0a84*/ 	.word	0x0001c770


	//   ....[106]....
        /*0a88*/ 	.word	0x0001c780


	//   ....[107]....
        /*0a8c*/ 	.word	0x0001c7b0


	//   ....[108]....
        /*0a90*/ 	.word	0x0001c7e0


	//   ....[109]....
        /*0a94*/ 	.word	0x0001c810


	//   ....[110]....
        /*0a98*/ 	.word	0x0001c840


	//   ....[111]....
        /*0a9c*/ 	.word	0x0001ca00


	//   ....[112]....
        /*0aa0*/ 	.word	0x0001ca30


	//   ....[113]....
        /*0aa4*/ 	.word	0x0001ca60


	//   ....[114]....
        /*0aa8*/ 	.word	0x0001ca90


	//   ....[115]....
        /*0aac*/ 	.word	0x0001cac0


	//   ....[116]....
        /*0ab0*/ 	.word	0x0001caf0


	//   ....[117]....
        /*0ab4*/ 	.word	0x0001cbc0


	//   ....[118]....
        /*0ab8*/ 	.word	0x0001cbe0


	//   ....[119]....
        /*0abc*/ 	.word	0x0001cbf0


	//   ....[120]....
        /*0ac0*/ 	.word	0x0001cc70


	//   ....[121]....
        /*0ac4*/ 	.word	0x0001d7a0


	//   ....[122]....
        /*0ac8*/ 	.word	0x0001dbd0


	//   ....[123]....
        /*0acc*/ 	.word	0x0001dc70


	//   ....[124]....
        /*0ad0*/ 	.word	0x0001dd00


	//   ....[125]....
        /*0ad4*/ 	.word	0x0001dd50


	//   ....[126]....
        /*0ad8*/ 	.word	0x0001dda0


	//   ....[127]....
        /*0adc*/ 	.word	0x0001de30


	//   ....[128]....
        /*0ae0*/ 	.word	0x0001dec0


	//   ....[129]....
        /*0ae4*/ 	.word	0x0001df10


	//   ....[130]....
        /*0ae8*/ 	.word	0x0001df60


	//   ....[131]....
        /*0aec*/ 	.word	0x0001e060


	//   ....[132]....
        /*0af0*/ 	.word	0x0001e110


	//   ....[133]....
        /*0af4*/ 	.word	0x0001e190


	//   ....[134]....
        /*0af8*/ 	.word	0x0001e200


	//   ....[135]....
        /*0afc*/ 	.word	0x0001e340


	//   ....[136]....
        /*0b00*/ 	.word	0x0001e440


	//   ....[137]....
        /*0b04*/ 	.word	0x0001e510


	//   ....[138]....
        /*0b08*/ 	.word	0x0001e560


	//   ....[139]....
        /*0b0c*/ 	.word	0x0001e810


	//   ....[140]....
        /*0b10*/ 	.word	0x0001e860


	//   ....[141]....
        /*0b14*/ 	.word	0x0001e8f0


	//   ....[142]....
        /*0b18*/ 	.word	0x0001e980


	//   ....[143]....
        /*0b1c*/ 	.word	0x0001ea10


	//   ....[144]....
        /*0b20*/ 	.word	0x0001eaa0


	//   ....[145]....
        /*0b24*/ 	.word	0x0001eb30


	//   ....[146]....
        /*0b28*/ 	.word	0x0001ebc0


	//   ....[147]....
        /*0b2c*/ 	.word	0x0001ec40


	//   ....[148]....
        /*0b30*/ 	.word	0x0001ec90


	//   ....[149]....
        /*0b34*/ 	.word	0x0001ed30


	//   ....[150]....
        /*0b38*/ 	.word	0x0001edc0


	//   ....[151]....
        /*0b3c*/ 	.word	0x0001ee50


	//   ....[152]....
        /*0b40*/ 	.word	0x0001eea0


	//   ....[153]....
        /*0b44*/ 	.word	0x0001ef30


	//   ....[154]....
        /*0b48*/ 	.word	0x0001efc0


	//   ....[155]....
        /*0b4c*/ 	.word	0x0001f050


	//   ....[156]....
        /*0b50*/ 	.word	0x0001f0e0


	//   ....[157]....
        /*0b54*/ 	.word	0x0001f170


	//   ....[158]....
        /*0b58*/ 	.word	0x0001f200


	//   ....[159]....
        /*0b5c*/ 	.word	0x0001f2c0


	//   ....[160]....
        /*0b60*/ 	.word	0x0001f5a0


	//   ....[161]....
        /*0b64*/ 	.word	0x0001f780


	//   ....[162]....
        /*0b68*/ 	.word	0x0001f7d0


	//   ....[163]....
        /*0b6c*/ 	.word	0x0001f830


	//   ....[164]....
        /*0b70*/ 	.word	0x0001f920


	//   ....[165]....
        /*0b74*/ 	.word	0x0001f980


	//   ....[166]....
        /*0b78*/ 	.word	0x0001fa70


	//   ....[167]....
        /*0b7c*/ 	.word	0x0001fad0


	//   ....[168]....
        /*0b80*/ 	.word	0x0001fbc0


	//   ....[169]....
        /*0b84*/ 	.word	0x0001fc20


	//   ....[170]....
        /*0b88*/ 	.word	0x0001fd10


	//   ....[171]....
        /*0b8c*/ 	.word	0x0001fd70


	//   ....[172]....
        /*0b90*/ 	.word	0x0001fe60


	//   ....[173]....
        /*0b94*/ 	.word	0x0001fec0


	//   ....[174]....
        /*0b98*/ 	.word	0x0001ff90


	//   ....[175]....
        /*0b9c*/ 	.word	0x00020010


	//   ....[176]....
        /*0ba0*/ 	.word	0x000200e0


	//   ....[177]....
        /*0ba4*/ 	.word	0x00020410


	//   ....[178]....
        /*0ba8*/ 	.word	0x000204b0


	//   ....[179]....
        /*0bac*/ 	.word	0x00020650


	//   ....[180]....
        /*0bb0*/ 	.word	0x000206d0


	//   ....[181]....
        /*0bb4*/ 	.word	0x00020750


	//   ....[182]....
        /*0bb8*/ 	.word	0x000207d0


	//   ....[183]....
        /*0bbc*/ 	.word	0x00020850


	//   ....[184]....
        /*0bc0*/ 	.word	0x000208e0


	//   ....[185]....
        /*0bc4*/ 	.word	0x00020980


	//   ....[186]....
        /*0bc8*/ 	.word	0x00020a30


	//   ....[187]....
        /*0bcc*/ 	.word	0x00020ab0


	//   ....[188]....
        /*0bd0*/ 	.word	0x00020b30


	//   ....[189]....
        /*0bd4*/ 	.word	0x00020bb0


	//   ....[190]....
        /*0bd8*/ 	.word	0x00020c40


	//   ....[191]....
        /*0bdc*/ 	.word	0x00020cc0


	//   ....[192]....
        /*0be0*/ 	.word	0x00020d70


	//   ....[193]....
        /*0be4*/ 	.word	0x00020dc0


	//   ....[194]....
        /*0be8*/ 	.word	0x00020e80


	//   ....[195]....
        /*0bec*/ 	.word	0x00020fb0


	//----- nvinfo : EIATTR_REG_RECONFIG
	.align		4
.L_587:
        /*0bf0*/ 	.byte	0x01, 0x54
	.zero		2


	//----- nvinfo : EIATTR_SYSCALL_OFFSETS
	.align		4
        /*0bf4*/ 	.byte	0x04, 0x46
        /*0bf6*/ 	.short	(.L_589 - .L_588)


	//   ....[0]....
.L_588:
        /*0bf8*/ 	.word	0x00001ed0


	//   ....[1]....
        /*0bfc*/ 	.word	0x00002020


	//   ....[2]....
        /*0c00*/ 	.word	0x000066a0


	//   ....[3]....
        /*0c04*/ 	.word	0x000069b0


	//   ....[4]....
        /*0c08*/ 	.word	0x000188a0


	//   ....[5]....
        /*0c0c*/ 	.word	0x000189f0


	//   ....[6]....
        /*0c10*/ 	.word	0x00018af0


	//   ....[7]....
        /*0c14*/ 	.word	0x00019390


	//----- nvinfo : EIATTR_MBARRIER_INSTR_OFFSETS
	.align		4
.L_589:
        /*0c18*/ 	.byte	0x04, 0x39
        /*0c1a*/ 	.short	(.L_591 - .L_590)


	//   ....[0]....
.L_590:
        /*0c1c*/ 	.word	0x000002d0
        /*0c20*/ 	.word	0x000000ff
        /*0c24*/ 	.word	0x00022800
        /*0c28*/ 	.short	0x0100
        /*0c2a*/ 	.byte	0x08
	.zero		1


	//   ....[1]....
        /*0c2c*/ 	.word	0x000002e0
        /*0c30*/ 	.word	0x000000ff
        /*0c34*/ 	.word	0x00022820
        /*0c38*/ 	.short	0x0100
        /*0c3a*/ 	.byte	0x08
	.zero		1


	//   ....[2]....
        /*0c3c*/ 	.word	0x000003d0
        /*0c40*/ 	.word	0x000000ff
        /*0c44*/ 	.word	0x00022830
        /*0c48*/ 	.short	0x0100
        /*0c4a*/ 	.byte	0x08
	.zero		1


	//   ....[3]....
        /*0c4c*/ 	.word	0x000003e0
        /*0c50*/ 	.word	0x000000ff
        /*0c54*/ 	.word	0x00022840
        /*0c58*/ 	.short	0x0100
        /*0c5a*/ 	.byte	0x08
	.zero		1


	//   ....[4]....
        /*0c5c*/ 	.word	0x000003f0
        /*0c60*/ 	.word	0x000000ff
        /*0c64*/ 	.word	0x00022838
        /*0c68*/ 	.short	0x0100
        /*0c6a*/ 	.byte	0x08
	.zero		1


	//   ....[5]....
        /*0c6c*/ 	.word	0x00000400
        /*0c70*/ 	.word	0x000000ff
        /*0c74*/ 	.word	0x00022848
        /*0c78*/ 	.short	0x0100
        /*0c7a*/ 	.byte	0x08
	.zero		1


	//   ....[6]....
        /*0c7c*/ 	.word	0x00000530
        /*0c80*/ 	.word	0x000000ff
        /*0c84*/ 	.word	0x00022850
        /*0c88*/ 	.short	0x0100
        /*0c8a*/ 	.byte	0x08
	.zero		1


	//   ....[7]....
        /*0c8c*/ 	.word	0x00000540
        /*0c90*/ 	.word	0x000000ff
        /*0c94*/ 	.word	0x00022860
        /*0c98*/ 	.short	0x0100
        /*0c9a*/ 	.byte	0x08
	.zero		1


	//   ....[8]....
        /*0c9c*/ 	.word	0x00000550
        /*0ca0*/ 	.word	0x000000ff
        /*0ca4*/ 	.word	0x00022858
        /*0ca8*/ 	.short	0x0100
        /*0caa*/ 	.byte	0x08
	.zero		1


	//   ....[9]....
        /*0cac*/ 	.word	0x00000560
        /*0cb0*/ 	.word	0x000000ff
        /*0cb4*/ 	.word	0x00022868
        /*0cb8*/ 	.short	0x0100
        /*0cba*/ 	.byte	0x08
	.zero		1


	//   ....[10]....
        /*0cbc*/ 	.word	0x00000650
        /*0cc0*/ 	.word	0x000000ff
        /*0cc4*/ 	.word	0x00022870
        /*0cc8*/ 	.short	0x0100
        /*0cca*/ 	.byte	0x06
	.zero		1


	//   ....[11]....
        /*0ccc*/ 	.word	0x00000660
        /*0cd0*/ 	.word	0x000000ff
        /*0cd4*/ 	.word	0x00022880
        /*0cd8*/ 	.short	0x0100
        /*0cda*/ 	.byte	0x06
	.zero		1


	//   ....[12]....
        /*0cdc*/ 	.word	0x00000670
        /*0ce0*/ 	.word	0x000000ff
        /*0ce4*/ 	.word	0x00022878
        /*0ce8*/ 	.short	0x0100
        /*0cea*/ 	.byte	0x06
	.zero		1


	//   ....[13]....
        /*0cec*/ 	.word	0x00000680
        /*0cf0*/ 	.word	0x000000ff
        /*0cf4*/ 	.word	0x00022888
        /*0cf8*/ 	.short	0x0100
        /*0cfa*/ 	.byte	0x06
	.zero		1


	//   ....[14]....
        /*0cfc*/ 	.word	0x000007b0
        /*0d00*/ 	.word	0x000000ff
        /*0d04*/ 	.word	0x00022890
        /*0d08*/ 	.short	0x0100
        /*0d0a*/ 	.byte	0x08
	.zero		1


	//   ....[15]....
        /*0d0c*/ 	.word	0x000007c0
        /*0d10*/ 	.word	0x000000ff
        /*0d14*/ 	.word	0x000228a0
        /*0d18*/ 	.short	0x0100
        /*0d1a*/ 	.byte	0x08
	.zero		1


	//   ....[16]....
        /*0d1c*/ 	.word	0x000007d0
        /*0d20*/ 	.word	0x000000ff
        /*0d24*/ 	.word	0x00022898
        /*0d28*/ 	.short	0x0100
        /*0d2a*/ 	.byte	0x08
	.zero		1


	//   ....[17]....
        /*0d2c*/ 	.word	0x000007e0
        /*0d30*/ 	.word	0x000000ff
        /*0d34*/ 	.word	0x000228a8
        /*0d38*/ 	.short	0x0100
        /*0d3a*/ 	.byte	0x08
	.zero		1


	//   ....[18]....
        /*0d3c*/ 	.word	0x00000910
        /*0d40*/ 	.word	0x000000ff
        /*0d44*/ 	.word	0x000228b0
        /*0d48*/ 	.short	0x0100
        /*0d4a*/ 	.byte	0x08
	.zero		1


	//   ....[19]....
        /*0d4c*/ 	.word	0x00000920
        /*0d50*/ 	.word	0x000000ff
        /*0d54*/ 	.word	0x000228c0
        /*0d58*/ 	.short	0x0100
        /*0d5a*/ 	.byte	0x08
	.zero		1


	//   ....[20]....
        /*0d5c*/ 	.word	0x00000930
        /*0d60*/ 	.word	0x000000ff
        /*0d64*/ 	.word	0x000228b8
        /*0d68*/ 	.short	0x0100
        /*0d6a*/ 	.byte	0x08
	.zero		1


	//   ....[21]....
        /*0d6c*/ 	.word	0x00000940
        /*0d70*/ 	.word	0x000000ff
        /*0d74*/ 	.word	0x000228c8
        /*0d78*/ 	.short	0x0100
        /*0d7a*/ 	.byte	0x08
	.zero		1


	//   ....[22]....
        /*0d7c*/ 	.word	0x00003260
        /*0d80*/ 	.word	0x00000060
        /*0d84*/ 	.word	0x00022890
        /*0d88*/ 	.short	0x010a
        /*0d8a*/ 	.byte	0x3f
	.zero		1


	//   ....[23]....
        /*0d8c*/ 	.word	0x000043c0
        /*0d90*/ 	.word	0x00000060
        /*0d94*/ 	.word	0x00022890
        /*0d98*/ 	.short	0x010a
        /*0d9a*/ 	.byte	0x3f
	.zero		1


	//   ....[24]....
        /*0d9c*/ 	.word	0x000053f0
        /*0da0*/ 	.word	0x00000060
        /*0da4*/ 	.word	0x00022890
        /*0da8*/ 	.short	0x010a
        /*0daa*/ 	.byte	0x3f
	.zero		1


	//   ....[25]....
        /*0dac*/ 	.word	0x00005600
        /*0db0*/ 	.word	0x00000020
        /*0db4*/ 	.word	0x00000000
        /*0db8*/ 	.short	0x0101
        /*0dba*/ 	.byte	0x3f
	.zero		1


	//   ....[26]....
        /*0dbc*/ 	.word	0x00005640
        /*0dc0*/ 	.word	0x00000060
        /*0dc4*/ 	.word	0x000228b0
        /*0dc8*/ 	.short	0x010a
        /*0dca*/ 	.byte	0x3f
	.zero		1


	//   ....[27]....
        /*0dcc*/ 	.word	0x00005c90
        /*0dd0*/ 	.word	0x00000060
        /*0dd4*/ 	.word	0x00000000
        /*0dd8*/ 	.short	0x0101
        /*0dda*/ 	.byte	0x3f
	.zero		1


	//   ....[28]....
        /*0ddc*/ 	.word	0x00006730
        /*0de0*/ 	.word	0x00000013
        /*0de4*/ 	.word	0x00022800
        /*0de8*/ 	.short	0x010a
        /*0dea*/ 	.byte	0x3f
	.zero		1


	//   ....[29]....
        /*0dec*/ 	.word	0x00006780
        /*0df0*/ 	.word	0x00000013
        /*0df4*/ 	.word	0x00022800
        /*0df8*/ 	.short	0x010a
        /*0dfa*/ 	.byte	0x3f
	.zero		1


	//   ....[30]....
        /*0dfc*/ 	.word	0x00007220
        /*0e00*/ 	.word	0x00000013
        /*0e04*/ 	.word	0x00022800
        /*0e08*/ 	.short	0x010a
        /*0e0a*/ 	.byte	0x3f
	.zero		1


	//   ....[31]....
        /*0e0c*/ 	.word	0x00008630
        /*0e10*/ 	.word	0x00000013
        /*0e14*/ 	.word	0x00022800
        /*0e18*/ 	.short	0x010a
        /*0e1a*/ 	.byte	0x3f
	.zero		1


	//   ....[32]....
        /*0e1c*/ 	.word	0x00009470
        /*0e20*/ 	.word	0x00000014
        /*0e24*/ 	.word	0x00022830
        /*0e28*/ 	.short	0x010a
        /*0e2a*/ 	.byte	0x3f
	.zero		1


	//   ....[33]....
        /*0e2c*/ 	.word	0x00009510
        /*0e30*/ 	.word	0x00000014
        /*0e34*/ 	.word	0x00022830
        /*0e38*/ 	.short	0x010a
        /*0e3a*/ 	.byte	0x3f
	.zero		1


	//   ....[34]....
        /*0e3c*/ 	.word	0x0000a950
        /*0e40*/ 	.word	0x00000003
        /*0e44*/ 	.word	0x00000000
        /*0e48*/ 	.short	0x0101
        /*0e4a*/ 	.byte	0x3f
	.zero		1


	//   ....[35]....
        /*0e4c*/ 	.word	0x0000adf0
        /*0e50*/ 	.word	0x00000014
        /*0e54*/ 	.word	0x00022850
        /*0e58*/ 	.short	0x010a
        /*0e5a*/ 	.byte	0x3f
	.zero		1


	//   ....[36]....
        /*0e5c*/ 	.word	0x0000ae40
        /*0e60*/ 	.word	0x00000014
        /*0e64*/ 	.word	0x00022850
        /*0e68*/ 	.short	0x010a
        /*0e6a*/ 	.byte	0x3f
	.zero		1


	//   ....[37]....
        /*0e6c*/ 	.word	0x0000b290
        /*0e70*/ 	.word	0x00000014
        /*0e74*/ 	.word	0x00000000
        /*0e78*/ 	.short	0x0101
        /*0e7a*/ 	.byte	0x3f
	.zero		1


	//   ....[38]....
        /*0e7c*/ 	.word	0x0000b3c0
        /*0e80*/ 	.word	0x000000c8
        /*0e84*/ 	.word	0x00022830
        /*0e88*/ 	.short	0x010a
        /*0e8a*/ 	.byte	0x3f
	.zero		1


	//   ....[39]....
        /*0e8c*/ 	.word	0x0000b470
        /*0e90*/ 	.word	0x000000c8
        /*0e94*/ 	.word	0x00022830
        /*0e98*/ 	.short	0x010a
        /*0e9a*/ 	.byte	0x3f
	.zero		1


	//   ....[40]....
        /*0e9c*/ 	.word	0x0000cc40
        /*0ea0*/ 	.word	0x00000099
        /*0ea4*/ 	.word	0x00000000
        /*0ea8*/ 	.short	0x0101
        /*0eaa*/ 	.byte	0x3f
	.zero		1


	//   ....[41]....
        /*0eac*/ 	.word	0x0000d5e0
        /*0eb0*/ 	.word	0x000000c8
        /*0eb4*/ 	.word	0x00022850
        /*0eb8*/ 	.short	0x010a
        /*0eba*/ 	.byte	0x3f
	.zero		1


	//   ....[42]....
        /*0ebc*/ 	.word	0x0000d630
        /*0ec0*/ 	.word	0x000000c8
        /*0ec4*/ 	.word	0x00022850
        /*0ec8*/ 	.short	0x010a
        /*0eca*/ 	.byte	0x3f
	.zero		1


	//   ....[43]....
        /*0ecc*/ 	.word	0x0000da00
        /*0ed0*/ 	.word	0x000000c8
        /*0ed4*/ 	.word	0x00000000
        /*0ed8*/ 	.short	0x0101
        /*0eda*/ 	.byte	0x3f
	.zero		1


	//   ....[44]....
        /*0edc*/ 	.word	0x0000db00
        /*0ee0*/ 	.word	0x00000014
        /*0ee4*/ 	.word	0x00022830
        /*0ee8*/ 	.short	0x010a
        /*0eea*/ 	.byte	0x3f
	.zero		1


	//   ....[45]....
        /*0eec*/ 	.word	0x0000db60
        /*0ef0*/ 	.word	0x00000014
        /*0ef4*/ 	.word	0x00022830
        /*0ef8*/ 	.short	0x010a
        /*0efa*/ 	.byte	0x3f
	.zero		1


	//   ....[46]....
        /*0efc*/ 	.word	0x0000eca0
        /*0f00*/ 	.word	0x0000009a
        /*0f04*/ 	.word	0x00000000
        /*0f08*/ 	.short	0x0101
        /*0f0a*/ 	.byte	0x3f
	.zero		1


	//   ....[47]....
        /*0f0c*/ 	.word	0x0000f4d0
        /*0f10*/ 	.word	0x00000014
        /*0f14*/ 	.word	0x00022850
        /*0f18*/ 	.short	0x010a
        /*0f1a*/ 	.byte	0x3f
	.zero		1


	//   ....[48]....
        /*0f1c*/ 	.word	0x0000f520
        /*0f20*/ 	.word	0x00000014
        /*0f24*/ 	.word	0x00022850
        /*0f28*/ 	.short	0x010a
        /*0f2a*/ 	.byte	0x3f
	.zero		1


	//   ....[49]....
        /*0f2c*/ 	.word	0x0000f8f0
        /*0f30*/ 	.word	0x00000014
        /*0f34*/ 	.word	0x00000000
        /*0f38*/ 	.short	0x0101
        /*0f3a*/ 	.byte	0x3f
	.zero		1


	//   ....[50]....
        /*0f3c*/ 	.word	0x00011e00
        /*0f40*/ 	.word	0x00000000
        /*0f44*/ 	.word	0x00000000
        /*0f48*/ 	.short	0x0101
        /*0f4a*/ 	.byte	0x3f
	.zero		1


	//   ....[51]....
        /*0f4c*/ 	.word	0x000127b0
        /*0f50*/ 	.word	0x00000000
        /*0f54*/ 	.word	0x00000000
        /*0f58*/ 	.short	0x0101
        /*0f5a*/ 	.byte	0x3f
	.zero		1


	//   ....[52]....
        /*0f5c*/ 	.word	0x000170d0
        /*0f60*/ 	.word	0x00000013
        /*0f64*/ 	.word	0x00022820
        /*0f68*/ 	.short	0x010a
        /*0f6a*/ 	.byte	0x3f
	.zero		1


	//   ....[53]....
        /*0f6c*/ 	.word	0x000171a0
        /*0f70*/ 	.word	0x00000004
        /*0f74*/ 	.word	0x000228a0
        /*0f78*/ 	.short	0x010a
        /*0f7a*/ 	.byte	0x3f
	.zero		1


	//   ....[54]....
        /*0f7c*/ 	.word	0x000173e0
        /*0f80*/ 	.word	0x00000004
        /*0f84*/ 	.word	0x000228c0
        /*0f88*/ 	.short	0x010a
        /*0f8a*/ 	.byte	0x3f
	.zero		1


	//   ....[55]....
        /*0f8c*/ 	.word	0x00017a80
        /*0f90*/ 	.word	0x00000005
        /*0f94*/ 	.word	0x000228a0
        /*0f98*/ 	.short	0x010a
        /*0f9a*/ 	.byte	0x3f
	.zero		1


	//   ....[56]....
        /*0f9c*/ 	.word	0x00017cb0
        /*0fa0*/ 	.word	0x00000005
        /*0fa4*/ 	.word	0x000228c0
        /*0fa8*/ 	.short	0x010a
        /*0faa*/ 	.byte	0x3f
	.zero		1


	//   ....[57]....
        /*0fac*/ 	.word	0x00018ee0
        /*0fb0*/ 	.word	0x00000000
        /*0fb4*/ 	.word	0x00022840
        /*0fb8*/ 	.short	0x010a
        /*0fba*/ 	.byte	0x3f
	.zero		1


	//   ....[58]....
        /*0fbc*/ 	.word	0x00019c10
        /*0fc0*/ 	.word	0x00000013
        /*0fc4*/ 	.word	0x00022800
        /*0fc8*/ 	.short	0x0107
        /*0fca*/ 	.byte	0x3f
	.zero		1


	//   ....[59]....
        /*0fcc*/ 	.word	0x00019d00
        /*0fd0*/ 	.word	0x00000013
        /*0fd4*/ 	.word	0x00022800
        /*0fd8*/ 	.short	0x0101
        /*0fda*/ 	.byte	0x3f
	.zero		1


	//   ....[60]....
        /*0fdc*/ 	.word	0x00019d20
        /*0fe0*/ 	.word	0x00000013
        /*0fe4*/ 	.word	0x00022820
        /*0fe8*/ 	.short	0x010a
        /*0fea*/ 	.byte	0x3f
	.zero		1


	//   ....[61]....
        /*0fec*/ 	.word	0x00019e00
        /*0ff0*/ 	.word	0x00000002
        /*0ff4*/ 	.word	0x00022860
        /*0ff8*/ 	.short	0x010a
        /*0ffa*/ 	.byte	0x3f
	.zero		1


	//   ....[62]....
        /*0ffc*/ 	.word	0x0001a6d0
        /*1000*/ 	.word	0x00000002
        /*1004*/ 	.word	0x00022840
        /*1008*/ 	.short	0x010a
        /*100a*/ 	.byte	0x3f
	.zero		1


	//   ....[63]....
        /*100c*/ 	.word	0x0001a930
        /*1010*/ 	.word	0x00000002
        /*1014*/ 	.word	0x00022860
        /*1018*/ 	.short	0x010a
        /*101a*/ 	.byte	0x3f
	.zero		1


	//   ....[64]....
        /*101c*/ 	.word	0x0001b130
        /*1020*/ 	.word	0x00000003
        /*1024*/ 	.word	0x00022840
        /*1028*/ 	.short	0x010a
        /*102a*/ 	.byte	0x3f
	.zero		1


	//   ....[65]....
        /*102c*/ 	.word	0x0001b380
        /*1030*/ 	.word	0x00000003
        /*1034*/ 	.word	0x00022860
        /*1038*/ 	.short	0x010a
        /*103a*/ 	.byte	0x3f
	.zero		1


	//   ....[66]....
        /*103c*/ 	.word	0x0001bb00
        /*1040*/ 	.word	0x00000003
        /*1044*/ 	.word	0x00022840
        /*1048*/ 	.short	0x010a
        /*104a*/ 	.byte	0x3f
	.zero		1


	//   ....[67]....
        /*104c*/ 	.word	0x0001bd60
        /*1050*/ 	.word	0x00000003
        /*1054*/ 	.word	0x00022860
        /*1058*/ 	.short	0x010a
        /*105a*/ 	.byte	0x3f
	.zero		1


	//   ....[68]....
        /*105c*/ 	.word	0x0001d720
        /*1060*/ 	.word	0x00000000
        /*1064*/ 	.word	0x00022820
        /*1068*/ 	.short	0x010a
        /*106a*/ 	.byte	0x3f
	.zero		1


	//   ....[69]....
        /*106c*/ 	.word	0x0001d8d0
        /*1070*/ 	.word	0x00000006
        /*1074*/ 	.word	0x00000000
        /*1078*/ 	.short	0x010a
        /*107a*/ 	.byte	0x3f
	.zero		1


	//   ....[70]....
        /*107c*/ 	.word	0x0001d940
        /*1080*/ 	.word	0x00000007
        /*1084*/ 	.word	0x00000000
        /*1088*/ 	.short	0x010a
        /*108a*/ 	.byte	0x3f
	.zero		1


	//   ....[71]....
        /*108c*/ 	.word	0x0001d9b0
        /*1090*/ 	.word	0x00000004
        /*1094*/ 	.word	0x00000000
        /*1098*/ 	.short	0x010a
        /*109a*/ 	.byte	0x3f
	.zero		1


	//   ....[72]....
        /*109c*/ 	.word	0x0001d9e0
        /*10a0*/ 	.word	0x00000003
        /*10a4*/ 	.word	0x00000000
        /*10a8*/ 	.short	0x010a
        /*10aa*/ 	.byte	0x3f
	.zero		1


	//   ....[73]....
        /*10ac*/ 	.word	0x0001da40
        /*10b0*/ 	.word	0x00000060
        /*10b4*/ 	.word	0x00022890
        /*10b8*/ 	.short	0x010a
        /*10ba*/ 	.byte	0x3f
	.zero		1


	//   ....[74]....
        /*10bc*/ 	.word	0x0001da90
        /*10c0*/ 	.word	0x00000060
        /*10c4*/ 	.word	0x00022890
        /*10c8*/ 	.short	0x010a
        /*10ca*/ 	.byte	0x3f
	.zero		1


	//   ....[75]....
        /*10cc*/ 	.word	0x0001dae0
        /*10d0*/ 	.word	0x00000060
        /*10d4*/ 	.word	0x00022890
        /*10d8*/ 	.short	0x010a
        /*10da*/ 	.byte	0x3f
	.zero		1


	//   ....[76]....
        /*10dc*/ 	.word	0x0001db30
        /*10e0*/ 	.word	0x00000060
        /*10e4*/ 	.word	0x000228b0
        /*10e8*/ 	.short	0x010a
        /*10ea*/ 	.byte	0x3f
	.zero		1


	//   ....[77]....
        /*10ec*/ 	.word	0x0001dfa0
        /*10f0*/ 	.word	0x00000013
        /*10f4*/ 	.word	0x00022800
        /*10f8*/ 	.short	0x010a
        /*10fa*/ 	.byte	0x3f
	.zero		1


	//   ....[78]....
        /*10fc*/ 	.word	0x0001e590
        /*1100*/ 	.word	0x00000013
        /*1104*/ 	.word	0x00022800
        /*1108*/ 	.short	0x010a
        /*110a*/ 	.byte	0x3f
	.zero		1


	//   ....[79]....
        /*110c*/ 	.word	0x0001e5e0
        /*1110*/ 	.word	0x00000014
        /*1114*/ 	.word	0x00022830
        /*1118*/ 	.short	0x010a
        /*111a*/ 	.byte	0x3f
	.zero		1


	//   ....[80]....
        /*111c*/ 	.word	0x0001e630
        /*1120*/ 	.word	0x00000014
        /*1124*/ 	.word	0x00022850
        /*1128*/ 	.short	0x010a
        /*112a*/ 	.byte	0x3f
	.zero		1


	//   ....[81]....
        /*112c*/ 	.word	0x0001e680
        /*1130*/ 	.word	0x000000c8
        /*1134*/ 	.word	0x00022830
        /*1138*/ 	.short	0x010a
        /*113a*/ 	.byte	0x3f
	.zero		1


	//   ....[82]....
        /*113c*/ 	.word	0x0001e6d0
        /*1140*/ 	.word	0x000000c8
        /*1144*/ 	.word	0x00022850
        /*1148*/ 	.short	0x010a
        /*114a*/ 	.byte	0x3f
	.zero		1


	//   ....[83]....
        /*114c*/ 	.word	0x0001e720
        /*1150*/ 	.word	0x00000014
        /*1154*/ 	.word	0x00022830
        /*1158*/ 	.short	0x010a
        /*115a*/ 	.byte	0x3f
	.zero		1


	//   ....[84]....
        /*115c*/ 	.word	0x0001e770
        /*1160*/ 	.word	0x00000014
        /*1164*/ 	.word	0x00022850
        /*1168*/ 	.short	0x010a
        /*116a*/ 	.byte	0x3f
	.zero		1


	//   ....[85]....
        /*116c*/ 	.word	0x0001f380
        /*1170*/ 	.word	0x00000013
        /*1174*/ 	.word	0x00022820
        /*1178*/ 	.short	0x010a
        /*117a*/ 	.byte	0x3f
	.zero		1


	//   ....[86]....
        /*117c*/ 	.word	0x0001f3d0
        /*1180*/ 	.word	0x00000004
        /*1184*/ 	.word	0x000228a0
        /*1188*/ 	.short	0x010a
        /*118a*/ 	.byte	0x3f
	.zero		1


	//   ....[87]....
        /*118c*/ 	.word	0x0001f420
        /*1190*/ 	.word	0x00000004
        /*1194*/ 	.word	0x000228c0
        /*1198*/ 	.short	0x010a
        /*119a*/ 	.byte	0x3f
	.zero		1


	//   ....[88]....
        /*119c*/ 	.word	0x0001f470
        /*11a0*/ 	.word	0x00000005
        /*11a4*/ 	.word	0x000228a0
        /*11a8*/ 	.short	0x010a
        /*11aa*/ 	.byte	0x3f
	.zero		1


	//   ....[89]....
        /*11ac*/ 	.word	0x0001f4c0
        /*11b0*/ 	.word	0x00000005
        /*11b4*/ 	.word	0x000228c0
        /*11b8*/ 	.short	0x010a
        /*11ba*/ 	.byte	0x3f
	.zero		1


	//   ....[90]....
        /*11bc*/ 	.word	0x0001f660
        /*11c0*/ 	.word	0x00000000
        /*11c4*/ 	.word	0x00022840
        /*11c8*/ 	.short	0x010a
        /*11ca*/ 	.byte	0x3f
	.zero		1


	//   ....[91]....
        /*11cc*/ 	.word	0x00020120
        /*11d0*/ 	.word	0x00000013
        /*11d4*/ 	.word	0x00022820
        /*11d8*/ 	.short	0x010a
        /*11da*/ 	.byte	0x3f
	.zero		1


	//   ....[92]....
        /*11dc*/ 	.word	0x00020170
        /*11e0*/ 	.word	0x00000002
        /*11e4*/ 	.word	0x00022860
        /*11e8*/ 	.short	0x010a
        /*11ea*/ 	.byte	0x3f
	.zero		1


	//   ....[93]....
        /*11ec*/ 	.word	0x000201c0
        /*11f0*/ 	.word	0x00000002
        /*11f4*/ 	.word	0x00022840
        /*11f8*/ 	.short	0x010a
        /*11fa*/ 	.byte	0x3f
	.zero		1


	//   ....[94]....
        /*11fc*/ 	.word	0x00020210
        /*1200*/ 	.word	0x00000002
        /*1204*/ 	.word	0x00022860
        /*1208*/ 	.short	0x010a
        /*120a*/ 	.byte	0x3f
	.zero		1


	//   ....[95]....
        /*120c*/ 	.word	0x00020260
        /*1210*/ 	.word	0x00000003
        /*1214*/ 	.word	0x00022840
        /*1218*/ 	.short	0x010a
        /*121a*/ 	.byte	0x3f
	.zero		1


	//   ....[96]....
        /*121c*/ 	.word	0x000202b0
        /*1220*/ 	.word	0x00000003
        /*1224*/ 	.word	0x00022860
        /*1228*/ 	.short	0x010a
        /*122a*/ 	.byte	0x3f
	.zero		1


	//   ....[97]....
        /*122c*/ 	.word	0x00020300
        /*1230*/ 	.word	0x00000003
        /*1234*/ 	.word	0x00022840
        /*1238*/ 	.short	0x010a
        /*123a*/ 	.byte	0x3f
	.zero		1


	//   ....[98]....
        /*123c*/ 	.word	0x00020350
        /*1240*/ 	.word	0x00000003
        /*1244*/ 	.word	0x00022860
        /*1248*/ 	.short	0x010a
        /*124a*/ 	.byte	0x3f
	.zero		1


	//   ....[99]....
        /*124c*/ 	.word	0x00020ed0
        /*1250*/ 	.word	0x00000000
        /*1254*/ 	.word	0x00022820
        /*1258*/ 	.short	0x010a
        /*125a*/ 	.byte	0x3f
	.zero		1


	//   ....[100]....
        /*125c*/ 	.word	0x00021070
        /*1260*/ 	.word	0x00000006
        /*1264*/ 	.word	0x00000000
        /*1268*/ 	.short	0x010a
        /*126a*/ 	.byte	0x3f
	.zero		1


	//   ....[101]....
        /*126c*/ 	.word	0x000210c0
        /*1270*/ 	.word	0x00000007
        /*1274*/ 	.word	0x00000000
        /*1278*/ 	.short	0x010a
        /*127a*/ 	.byte	0x3f
	.zero		1


	//   ....[102]....
        /*127c*/ 	.word	0x00021110
        /*1280*/ 	.word	0x00000004
        /*1284*/ 	.word	0x00000000
        /*1288*/ 	.short	0x010a
        /*128a*/ 	.byte	0x3f
	.zero		1


	//----- nvinfo : EIATTR_NUM_MBARRIERS
	.align		4
.L_591:
        /*128c*/ 	.byte	0x03, 0x38
        /*128e*/ 	.short	0x0016


	//----- nvinfo : EIATTR_EXIT_INSTR_OFFSETS
	.align		4
        /*1290*/ 	.byte	0x04, 0x1c
        /*1292*/ 	.short	(.L_593 - .L_592)


	//   ....[0]....
.L_592:
        /*1294*/ 	.word	0x0001da30


	//----- nvinfo : EIATTR_MAX_THREADS
	.align		4
.L_593:
        /*1298*/ 	.byte	0x04, 0x05
        /*129a*/ 	.short	(.L_595 - .L_594)
.L_594:
        /*129c*/ 	.word	0x00000180
        /*12a0*/ 	.word	0x00000001
        /*12a4*/ 	.word	0x00000001


	//----- nvinfo : EIATTR_CRS_STACK_SIZE
	.align		4
.L_595:
        /*12a8*/ 	.byte	0x04, 0x1e
        /*12aa*/ 	.short	(.L_597 - .L_596)
.L_596:
        /*12ac*/ 	.word	0x00000000


	//----- nvinfo : EIATTR_CBANK_PARAM_SIZE
	.align		4
.L_597:
        /*12b0*/ 	.byte	0x03, 0x19
        /*12b2*/ 	.short	0x0af0


	//----- nvinfo : EIATTR_PARAM_CBANK
	.align		4
        /*12b4*/ 	.byte	0x04, 0x0a
        /*12b6*/ 	.short	(.L_599 - .L_598)
	.align		4
.L_598:
        /*12b8*/ 	.word	index@(.nv.constant0._ZN7cutlass13device_kernelIN5flash11enable_sm90INS1_16FlashAttnFwdSm90INS1_25CollectiveMainloopFwdSm90ILi2EN4cute5tupleIJNS5_1CILi1EEES8_S8_EEENS6_IJNS7_ILi128EEENS7_ILi96EEENS7_ILi64EEEEEELi256ENS_6half_tEfNS_4arch4Sm90ELb1ELb0ELb0ELb1ELb0ELb1ELb0ELb1ELb0ELb1ELb1ELb0EEENS1_21CollectiveEpilogueFwdINS6_IJSA_NS7_ILi256EEESB_EEES9_SE_SG_Li256ELb1ELb1ELb1ELb0EEENS1_36VarlenDynamicPersistentTileSchedulerILi128ELi96ELi256ELi128ELb1ELb1ELb1ELb1ELb1ELb1EEEEEEEEEvNT_6ParamsE)
        /*12bc*/ 	.short	0x0210
        /*12be*/ 	.short	0x0af0


	//----- nvinfo : EIATTR_SW_WAR
	.align		4
.L_599:
        /*12c0*/ 	.byte	0x04, 0x36
        /*12c2*/ 	.short	(.L_601 - .L_600)
.L_600:
        /*12c4*/ 	.word	0x00000008
.L_601:


//--------------------- .nv.info._ZN7cutlass13device_kernelIN5flash11enable_sm90INS1_16FlashAttnFwdSm90INS1_25CollectiveMainloopFwdSm90ILi2EN4cute5tupleIJNS5_1CILi1EEES8_S8_EEENS6_IJNS7_ILi128EEENS7_ILi96EEENS7_ILi64EEEEEELi256ENS_6half_tEfNS_4arch4Sm90ELb1ELb0ELb0ELb1ELb0ELb0ELb1ELb1ELb0ELb1ELb1ELb0EEENS1_21CollectiveEpilogueFwdINS6_IJSA_NS7_ILi256EEESB_EEES9_SE_SG_Li256ELb1ELb1ELb1ELb0EEENS1_36VarlenDynamicPersistentTileSchedulerILi128ELi96ELi256ELi128ELb1ELb1ELb1ELb1ELb1ELb1EEEEEEEEEvNT_6ParamsE --------------------------
	.section	.nv.info._ZN7cutlass13device_kernelIN5flash11enable_sm90INS1_16FlashAttnFwdSm90INS1_25CollectiveMainloopFwdSm90ILi2EN4cute5tupleIJNS5_1CILi1EEES8_S8_EEENS6_IJNS7_ILi128EEENS7_ILi96EEENS7_ILi64EEEEEELi256ENS_6half_tEfNS_4arch4Sm90ELb1ELb0ELb0ELb1ELb0ELb0ELb1ELb1ELb0ELb1ELb1ELb0EEENS1_21CollectiveEpilogueFwdINS6_IJSA_NS7_ILi256EEESB_EEES9_SE_SG_Li256ELb1ELb1ELb1ELb0EEENS1_36VarlenDynamicPersistentTileSchedulerILi128ELi96ELi256ELi128ELb1ELb1ELb1ELb1ELb1ELb1EEEEEEEEEvNT_6ParamsE,"",@"SHT_CUDA_INFO"
	.sectionflags	@""
	.align	4


	//----- nvinfo : EIATTR_CUDA_API_VERSION
	.align		4
        /*0000*/ 	.byte	0x04, 0x37
        /*0002*/ 	.short	(.L_603 - .L_602)
.L_602:
        /*0004*/ 	.word	0x00000082


	//----- nvinfo : EIATTR_KPARAM_INFO
	.align		4
.L_603:
        /*0008*/ 	.byte	0x04, 0x17
        /*000a*/ 	.short	(.L_605 - .L_604)
.L_604:
        /*000c*/ 	.word	0x00000000
        /*0010*/ 	.short	0x0000
        /*0012*/ 	.short	0x0070
        /*0014*/ 	.byte	0x00, 0xf0, 0x01, 0x2e


	//----- nvinfo : EIATTR_SPARSE_MMA_MASK
	.align		4
.L_605:
        /*0018*/ 	.byte	0x03, 0x50
        /*001a*/ 	.short	0x0000


	//----- nvinfo : EIATTR_MAXREG_COUNT
	.align		4
        /*001c*/ 	.byte	0x03, 0x1b
        /*001e*/ 	.short	0x00a8


	//----- nvinfo : EIATTR_NUM_BARRIERS
	.align		4
        /*0020*/ 	.byte	0x02, 0x4c
        /*0022*/ 	.byte	0x10
	.zero		1


	//----- nvinfo : EIATTR_EXTERNS
	.align		4
        /*0024*/ 	.byte	0x04, 0x0f
        /*0026*/ 	.short	(.L_607 - .L_606)


	//   ....[0]....
	.align		4
.L_606:
        /*0028*/ 	.word	index@(__assertfail)


	//----- nvinfo : EIATTR_ANNOTATIONS
	.align		4
.L_607:
        /*002c*/ 	.byte	0x04, 0x55
        /*002e*/ 	.short	(.L_609 - .L_608)


	//   ....[0]....
.L_608:
        /* <DEDUP_REMOVED lines=100> */


	//----- nvinfo : EIATTR_MERCURY_ISA_VERSION
	.align		4
.L_609:
        /*0658*/ 	.byte	0x03, 0x5f
        /*065a*/ 	.short	0x0101


	//----- nvinfo : EIATTR_UNUSED_LOAD_BYTE_OFFSET
	.align		4
        /*065c*/ 	.byte	0x04, 0x44
        /*065e*/ 	.short	(.L_611 - .L_610)


	//   ....[0]....
.L_610:
        /*0660*/ 	.word	0x00000a50
        /*0664*/ 	.word	0x0000fff0


	//   ....[1]....
        /*0668*/ 	.word	0x00009ec0
        /*066c*/ 	.word	0x0000fff0


	//----- nvinfo : EIATTR_INT_WARP_WIDE_INSTR_OFFSETS
	.align		4
.L_611:
        /*0670*/ 	.byte	0x04, 0x31
        /*0672*/ 	.short	(.L_613 - .L_612)


	//   ....[0]....
.L_612:
        /*0674*/ 	.word	0x00000120


	//   ....[1]....
        /*0678*/ 	.word	0x00000160


	//   ....[2]....
        /*067c*/ 	.word	0x000001d0


	//   ....[3]....
        /*0680*/ 	.word	0x00000240


	//   ....[4]....
        /*0684*/ 	.word	0x00010140


	//   ....[5]....
        /*0688*/ 	.word	0x000101d0


	//   ....[6]....
        /*068c*/ 	.word	0x00014ab0


	//   ....[7]....
        /*0690*/ 	.word	0x00014b40


	//----- nvinfo : EIATTR_COOP_GROUP_MASK_REGIDS
	.align		4
.L_613:
        /*0694*/ 	.byte	0x04, 0x29
        /*0696*/ 	.short	(.L_615 - .L_614)


	//   ....[0]....
.L_614:
        /*0698*/ 	.word	0xffffffff


	//   ....[1]....
        /*069c*/ 	.word	0xffffffff


	//   ....[2]....
        /*06a0*/ 	.word	0xffffffff


	//   ....[3]....
        /*06a4*/ 	.word	0xffffffff


	//   ....[4]....
        /*06a8*/ 	.word	0xffffffff


	//   ....[5]....
        /*06ac*/ 	.word	0xffffffff


	//   ....[6]....
        /*06b0*/ 	.word	0xffffffff


	//   ....[7]....
        /*06b4*/ 	.word	0xffffffff


	//   ....[8]....
        /*06b8*/ 	.word	0xffffffff


	//   ....[9]....
        /*06bc*/ 	.word	0xffffffff


	//   ....[10]....
        /*06c0*/ 	.word	0xffffffff


	//   ....[11]....
        /*06c4*/ 	.word	0xffffffff


	//   ....[12]....
        /*06c8*/ 	.word	0xffffffff


	//   ....[13]....
        /*06cc*/ 	.word	0xffffffff


	//   ....[14]....
        /*06d0*/ 	.word	0xffffffff


	//   ....[15]....
        /*06d4*/ 	.word	0xffffffff


	//   ....[16]....
        /*06d8*/ 	.word	0xffffffff


	//   ....[17]....
        /*06dc*/ 	.word	0xffffffff


	//   ....[18]....
        /*06e0*/ 	.word	0xffffffff


	//   ....[19]....
        /*06e4*/ 	.word	0xffffffff


	//   ....[20]....
        /*06e8*/ 	.word	0xffffffff


	//   ....[21]....
        /*06ec*/ 	.word	0xffffffff


	//   ....[22]....
        /*06f0*/ 	.word	0xffffffff


	//   ....[23]....
        /*06f4*/ 	.word	0xffffffff


	//   ....[24]....
        /*06f8*/ 	.word	0xffffffff


	//   ....[25]....
        /*06fc*/ 	.word	0xffffffff


	//   ....[26]....
        /*0700*/ 	.word	0xffffffff


	//   ....[27]....
        /*0704*/ 	.word	0xffffffff


	//   ....[28]....
        /*0708*/ 	.word	0xffffffff


	//   ....[29]....
        /*070c*/ 	.word	0xffffffff


	//   ....[30]....
        /*0710*/ 	.word	0xffffffff


	//   ....[31]....
        /*0714*/ 	.word	0xffffffff


	//   ....[32]....
        /*0718*/ 	.word	0xffffffff


	//   ....[33]....
        /*071c*/ 	.word	0xffffffff


	//   ....[34]....
        /*0720*/ 	.word	0xffffffff


	//   ....[35]....
        /*0724*/ 	.word	0xffffffff


	//   ....[36]....
        /*0728*/ 	.word	0xffffffff


	//   ....[37]....
        /*072c*/ 	.word	0xffffffff


	//   ....[38]....
        /*0730*/ 	.word	0xffffffff


	//   ....[39]....
        /*0734*/ 	.word	0xffffffff


	//   ....[40]....
        /*0738*/ 	.word	0xffffffff


	//   ....[41]....
        /*073c*/ 	.word	0xffffffff


	//   ....[42]....
        /*0740*/ 	.word	0xffffffff


	//   ....[43]....
        /*0744*/ 	.word	0xffffffff


	//   ....[44]....
        /*0748*/ 	.word	0xffffffff


	//   ....[45]....
        /*074c*/ 	.word	0xffffffff


	//   ....[46]....
        /*0750*/ 	.word	0xffffffff


	//   ....[47]....
        /*0754*/ 	.word	0xffffffff


	//   ....[48]....
        /*0758*/ 	.word	0xffffffff


	//   ....[49]....
        /*075c*/ 	.word	0xffffffff


	//   ....[50]....
        /*0760*/ 	.word	0xffffffff


	//   ....[51]....
        /*0764*/ 	.word	0xffffffff


	//   ....[52]....
        /*0768*/ 	.word	0xffffffff


	//   ....[53]....
        /*076c*/ 	.word	0xffffffff


	//   ....[54]....
        /*0770*/ 	.word	0xffffffff


	//   ....[55]....
        /*0774*/ 	.word	0xffffffff


	//   ....[56]....
        /*0778*/ 	.word	0xffffffff


	//   ....[57]....
        /*077c*/ 	.word	0xffffffff


	//   ....[58]....
        /*0780*/ 	.word	0xffffffff


	//   ....[59]....
        /*0784*/ 	.word	0xffffffff


	//   ....[60]....
        /*0788*/ 	.word	0xffffffff


	//   ....[61]....
        /*078c*/ 	.word	0xffffffff


	//   ....[62]....
        /*0790*/ 	.word	0xffffffff


	//   ....[63]....
        /*0794*/ 	.word	0xffffffff


	//   ....[64]....
        /*0798*/ 	.word	0xffffffff


	//   ....[65]....
        /*079c*/ 	.word	0xffffffff


	//   ....[66]....
        /*07a0*/ 	.word	0xffffffff


	//   ....[67]....
        /*07a4*/ 	.word	0xffffffff


	//   ....[68]....
        /*07a8*/ 	.word	0xffffffff


	//   ....[69]....
        /*07ac*/ 	.word	0xffffffff


	//   ....[70]....
        /*07b0*/ 	.word	0xffffffff


	//   ....[71]....
        /*07b4*/ 	.word	0xffffffff


	//   ....[72]....
        /*07b8*/ 	.word	0xffffffff


	//   ....[73]....
        /*07bc*/ 	.word	0xffffffff


	//   ....[74]....
        /*07c0*/ 	.word	0xffffffff


	//   ....[75]....
        /*07c4*/ 	.word	0xffffffff


	//   ....[76]....
        /*07c8*/ 	.word	0xffffffff


	//   ....[77]....
        /*07cc*/ 	.word	0xffffffff


	//   ....[78]....
        /*07d0*/ 	.word	0xffffffff


	//   ....[79]....
        /*07d4*/ 	.word	0xffffffff


	//   ....[80]....
        /*07d8*/ 	.word	0xffffffff


	//   ....[81]....
        /*07dc*/ 	.word	0xffffffff


	//   ....[82]....
        /*07e0*/ 	.word	0xffffffff


	//   ....[83]....
        /*07e4*/ 	.word	0xffffffff


	//   ....[84]....
        /*07e8*/ 	.word	0xffffffff


	//   ....[85]....
        /*07ec*/ 	.word	0xffffffff


	//   ....[86]....
        /*07f0*/ 	.word	0xffffffff


	//   ....[87]....
        /*07f4*/ 	.word	0xffffffff


	//   ....[88]....
        /*07f8*/ 	.word	0xffffffff


	//   ....[89]....
        /*07fc*/ 	.word	0xffffffff


	//   ....[90]....
        /*0800*/ 	.word	0xffffffff


	//   ....[91]....
        /*0804*/ 	.word	0xffffffff


	//   ....[92]....
        /*0808*/ 	.word	0xffffffff


	//   ....[93]....
        /*080c*/ 	.word	0xffffffff


	//   ....[94]....
        /*0810*/ 	.word	0xffffffff


	//   ....[95]....
        /*0814*/ 	.word	0xffffffff


	//   ....[96]....
        /*0818*/ 	.word	0xffffffff


	//   ....[97]....
        /*081c*/ 	.word	0xffffffff


	//   ....[98]....
        /*0820*/ 	.word	0xffffffff


	//   ....[99]....
        /*0824*/ 	.word	0xffffffff


	//   ....[100]....
        /*0828*/ 	.word	0xffffffff


	//   ....[101]....
        /*082c*/ 	.word	0xffffffff


	//   ....[102]....
        /*0830*/ 	.word	0xffffffff


	//   ....[103]....
        /*0834*/ 	.word	0xffffffff


	//   ....[104]....
        /*0838*/ 	.word	0xffffffff


	//   ....[105]....
        /*083c*/ 	.word	0xffffffff


	//   ....[106]....
        /*0840*/ 	.word	0xffffffff


	//   ....[107]....
        /*0844*/ 	.word	0xffffffff


	//   ....[108]....
        /*0848*/ 	.word	0xffffffff


	//   ....[109]....
        /*084c*/ 	.word	0xffffffff


	//   ....[110]....
        /*0850*/ 	.word	0xffffffff


	//   ....[111]....
        /*0854*/ 	.word	0xffffffff


	//   ....[112]....
        /*0858*/ 	.word	0xffffffff


	//   ....[113]....
        /*085c*/ 	.word	0xffffffff


	//   ....[114]....
        /*0860*/ 	.word	0xffffffff


	//   ....[115]....
        /*0864*/ 	.word	0xffffffff


	//   ....[116]....
        /*0868*/ 	.word	0xffffffff


	//   ....[117]....
        /*086c*/ 	.word	0xffffffff


	//   ....[118]....
        /*0870*/ 	.word	0xffffffff


	//   ....[119]....
        /*0874*/ 	.word	0xffffffff


	//   ....[120]....
        /*0878*/ 	.word	0xffffffff


	//   ....[121]....
        /*087c*/ 	.word	0x0500000f


	//   ....[122]....
        /*0880*/ 	.word	0x0500000f


	//   ....[123]....
        /*0884*/ 	.word	0x0500000f


	//   ....[124]....
        /*0888*/ 	.word	0x0500000f


	//   ....[125]....
        /*088c*/ 	.word	0x0500000f


	//   ....[126]....
        /*0890*/ 	.word	0x0500000f


	//   ....[127]....
        /*0894*/ 	.word	0x0500000f


	//   ....[128]....
        /*0898*/ 	.word	0x0500000f


	//   ....[129]....
        /*089c*/ 	.word	0x0500000f


	//   ....[130]....
        /*08a0*/ 	.word	0x0500000f


	//   ....[131]....
        /*08a4*/ 	.word	0x0500000f


	//   ....[132]....
        /*08a8*/ 	.word	0x0500000f


	//   ....[133]....
        /*08ac*/ 	.word	0x0500000f


	//   ....[134]....
        /*08b0*/ 	.word	0x0500000f


	//   ....[135]....
        /*08b4*/ 	.word	0x0500000f


	//   ....[136]....
        /*08b8*/ 	.word	0x0500000f


	//   ....[137]....
        /*08bc*/ 	.word	0x0500000f


	//   ....[138]....
        /*08c0*/ 	.word	0x0500000f


	//   ....[139]....
        /*08c4*/ 	.word	0x0500000f


	//   ....[140]....
        /*08c8*/ 	.word	0x0500000f


	//   ....[141]....
        /*08cc*/ 	.word	0x0500000f


	//   ....[142]....
        /*08d0*/ 	.word	0x0500000f


	//   ....[143]....
        /*08d4*/ 	.word	0x0500000f


	//   ....[144]....
        /*08d8*/ 	.word	0x0500000f


	//   ....[145]....
        /*08dc*/ 	.word	0x0500000f


	//   ....[146]....
        /*08e0*/ 	.word	0x0500000f


	//   ....[147]....
        /*08e4*/ 	.word	0x0500000f


	//   ....[148]....
        /*08e8*/ 	.word	0x0500000f


	//   ....[149]....
        /*08ec*/ 	.word	0x0500000f


	//   ....[150]....
        /*08f0*/ 	.word	0x0500000f


	//   ....[151]....
        /*08f4*/ 	.word	0x0500000f


	//   ....[152]....
        /*08f8*/ 	.word	0x0500000f


	//   ....[153]....
        /*08fc*/ 	.word	0x0500000f


	//   ....[154]....
        /*0900*/ 	.word	0x0500000f


	//   ....[155]....
        /*0904*/ 	.word	0x0500000f


	//   ....[156]....
        /*0908*/ 	.word	0x0500000f


	//   ....[157]....
        /*090c*/ 	.word	0x0500000f


	//   ....[158]....
        /*0910*/ 	.word	0x0500000f


	//   ....[159]....
        /*0914*/ 	.word	0x0500000f


	//   ....[160]....
        /*0918*/ 	.word	0x0500000f


	//   ....[161]....
        /*091c*/ 	.word	0x0500000f


	//   ....[162]....
        /*0920*/ 	.word	0x0500000f


	//   ....[163]....
        /*0924*/ 	.word	0x0500000f


	//   ....[164]....
        /*0928*/ 	.word	0x0500000f


	//   ....[165]....
        /*092c*/ 	.word	0x0500000f


	//   ....[166]....
        /*0930*/ 	.word	0x0500000f


	//   ....[167]....
        /*0934*/ 	.word	0x0500000f


	//   ....[168]....
        /*0938*/ 	.word	0x0500000f


	//   ....[169]....
        /*093c*/ 	.word	0x0500000f


	//   ....[170]....
        /*0940*/ 	.word	0x0500000f


	//   ....[171]....
        /*0944*/ 	.word	0x0500000f


	//   ....[172]....
        /*0948*/ 	.word	0x0500000f


	//----- nvinfo : EIATTR_COOP_GROUP_INSTR_OFFSETS
	.align		4
.L_615:
        /*094c*/ 	.byte	0x04, 0x28
        /*094e*/ 	.short	(.L_617 - .L_616)


	//   ....[0]....
.L_616:
        /*0950*/ 	.word	0x00000060


	//   ....[1]....
        /*0954*/ 	.word	0x00000130


	//   ....[2]....
        /*0958*/ 	.word	0x000001f0


	//   ....[3]....
        /*095c*/ 	.word	0x000003c0


	//   ....[4]....
        /*0960*/ 	.word	0x00000520


	//   ....[5]....
        /*0964*/ 	.word	0x00000640


	//   ....[6]....
        /*0968*/ 	.word	0x000007a0


	//   ....[7]....
        /*096c*/ 	.word	0x00001d70


	//   ....[8]....
        /*0970*/ 	.word	0x00002970


	//   ....[9]....
        /*0974*/ 	.word	0x000029b0


	//   ....[10]....
        /*0978*/ 	.word	0x000034e0


	//   ....[11]....
        /*097c*/ 	.word	0x00003660


	//   ....[12]....
        /*0980*/ 	.word	0x00003890


	//   ....[13]....
        /*0984*/ 	.word	0x00003a60


	//   ....[14]....
        /*0988*/ 	.word	0x00004cd0


	//   ....[15]....
        /*098c*/ 	.word	0x00004cf0


	//   ....[16]....
        /*0990*/ 	.word	0x00005700


	//   ....[17]....
        /*0994*/ 	.word	0x00005800


	//   ....[18]....
        /*0998*/ 	.word	0x00006180


	//   ....[19]....
        /*099c*/ 	.word	0x000061d0


	//   ....[20]....
        /*09a0*/ 	.word	0x00007c70


	//   ....[21]....
        /*09a4*/ 	.word	0x00007c90


	//   ....[22]....
        /*09a8*/ 	.word	0x000084f0


	//   ....[23]....
        /*09ac*/ 	.word	0x00008550


	//   ....[24]....
        /*09b0*/ 	.word	0x000094b0


	//   ....[25]....
        /*09b4*/ 	.word	0x000094e0


	//   ....[26]....
        /*09b8*/ 	.word	0x00009510


	//   ....[27]....
        /*09bc*/ 	.word	0x00009530


	//   ....[28]....
        /*09c0*/ 	.word	0x0000af10


	//   ....[29]....
        /*09c4*/ 	.word	0x0000af20


	//   ....[30]....
        /*09c8*/ 	.word	0x0000af30


	//   ....[31]....
        /*09cc*/ 	.word	0x0000af80


	//   ....[32]....
        /*09d0*/ 	.word	0x0000ba30


	//   ....[33]....
        /*09d4*/ 	.word	0x0000ba50


	//   ....[34]....
        /*09d8*/ 	.word	0x0000bbd0


	//   ....[35]....
        /*09dc*/ 	.word	0x0000bbf0


	//   ....[36]....
        /*09e0*/ 	.word	0x0000bd30


	//   ....[37]....
        /*09e4*/ 	.word	0x0000bd50


	//   ....[38]....
        /*09e8*/ 	.word	0x0000bea0


	//   ....[39]....
        /*09ec*/ 	.word	0x0000bec0


	//   ....[40]....
        /*09f0*/ 	.word	0x0000c480


	//   ....[41]....
        /*09f4*/ 	.word	0x0000c4c0


	//   ....[42]....
        /*09f8*/ 	.word	0x0000ce40


	//   ....[43]....
        /*09fc*/ 	.word	0x0000ce50


	//   ....[44]....
        /*0a00*/ 	.word	0x0000df90


	//   ....[45]....
        /*0a04*/ 	.word	0x0000dfc0


	//   ....[46]....
        /*0a08*/ 	.word	0x0000e130


	//   ....[47]....
        /*0a0c*/ 	.word	0x0000e150


	//   ....[48]....
        /*0a10*/ 	.word	0x0000e290


	//   ....[49]....
        /*0a14*/ 	.word	0x0000e2b0


	//   ....[50]....
        /*0a18*/ 	.word	0x0000e400


	//   ....[51]....
        /*0a1c*/ 	.word	0x0000e420


	//   ....[52]....
        /*0a20*/ 	.word	0x0000e5f0


	//   ....[53]....
        /*0a24*/ 	.word	0x0000e810


	//   ....[54]....
        /*0a28*/ 	.word	0x0000e840


	//   ....[55]....
        /*0a2c*/ 	.word	0x0000e870


	//   ....[56]....
        /*0a30*/ 	.word	0x0000e8a0


	//   ....[57]....
        /*0a34*/ 	.word	0x0000e8d0


	//   ....[58]....
        /*0a38*/ 	.word	0x0000e900


	//   ....[59]....
        /*0a3c*/ 	.word	0x0000eaa0


	//   ....[60]....
        /*0a40*/ 	.word	0x0000ead0


	//   ....[61]....
        /*0a44*/ 	.word	0x0000eb00


	//   ....[62]....
        /*0a48*/ 	.word	0x0000eb30


	//   ....[63]....
        /*0a4c*/ 	.word	0x0000eb60


	//   ....[64]....
        /*0a50*/ 	.word	0x0000eb90


	//   ....[65]....
        /*0a54*/ 	.word	0x0000ec30


	//   ....[66]....
        /*0a58*/ 	.word	0x0000ec60


	//   ....[67]....
        /*0a5c*/ 	.word	0x0000ec70


	//   ....[68]....
        /*0a60*/ 	.word	0x0000eca0


	//   ....[69]....
        /*0a64*/ 	.word	0x00010720


	//   ....[70]....
        /*0a68*/ 	.word	0x000111b0


	//   ....[71]....
        /*0a6c*/ 	.word	0x000111e0


	//   ....[72]....
        /*0a70*/ 	.word	0x00011200


	//   ....[73]....
        /*0a74*/ 	.word	0x00011240


	//   ....[74]....
        /*0a78*/ 	.word	0x00011340


	//   ....[75]....
        /*0a7c*/ 	.word	0x00011360


	//   ....[76]....
        /*0a80*/ 	.word	0x000113f0


	//   ....[77]....
        /*0a84*/ 	.word	0x00011400


	//   ....[78]....
        /*0a88*/ 	.word	0x00011490


	//   ....[79]....
        /*0a8c*/ 	.word	0x000114b0


	//   ....[80]....
        /*0a90*/ 	.word	0x00011550


	//   ....[81]....
        /*0a94*/ 	.word	0x00011570


	//   ....[82]....
        /*0a98*/ 	.word	0x00011600


	//   ....[83]....
        /*0a9c*/ 	.word	0x00011620


	//   ....[84]....
        /*0aa0*/ 	.word	0x000116b0


	//   ....[85]....
        /*0aa4*/ 	.word	0x000116c0


	//   ....[86]....
        /*0aa8*/ 	.word	0x00011d90


	//   ....[87]....
        /*0aac*/ 	.word	0x00011df0


	//   ....[88]....
        /*0ab0*/ 	.word	0x00011e00


	//   ....[89]....
        /*0ab4*/ 	.word	0x00011ea0


	//   ....[90]....
        /*0ab8*/ 	.word	0x00011f30


	//   ....[91]....
        /*0abc*/ 	.word	0x00011f40


	//   ....[92]....
        /*0ac0*/ 	.word	0x00011fd0


	//   ....[93]....
        /*0ac4*/ 	.word	0x00011fe0


	//   ....[94]....
        /*0ac8*/ 	.word	0x00012050


	//   ....[95]....
        /*0acc*/ 	.word	0x00012060


	//   ....[96]....
        /*0ad0*/ 	.word	0x000120e0


	//   ....[97]....
        /*0ad4*/ 	.word	0x000120f0


	//   ....[98]....
        /*0ad8*/ 	.word	0x00012170


	//   ....[99]....
        /*0adc*/ 	.word	0x00012180


	//   ....[100]....
        /*0ae0*/ 	.word	0x00012190


	//   ....[101]....
        /*0ae4*/ 	.word	0x000121d0


	//   ....[102]....
        /*0ae8*/ 	.word	0x00014dd0


	//   ....[103]....
        /*0aec*/ 	.word	0x00014e00


	//   ....[104]....
        /*0af0*/ 	.word	0x00014e60


	//   ....[105]....
        /*0af4*/ 	.word	0x00014e90


	//   ....[106]....
        /*0af8*/ 	.word	0x00014ec0


	//   ....[107]....
        /*0afc*/ 	.word	0x00014ef0


	//   ....[108]....
        /*0b00*/ 	.word	0x00014f20


	//   ....[109]....
        /*0b04*/ 	.word	0x00014f50


	//   ....[110]....
        /*0b08*/ 	.word	0x00015110


	//   ....[111]....
        /*0b0c*/ 	.word	0x00015140


	//   ....[112]....
        /*0b10*/ 	.word	0x00015170


	//   ....[113]....
        /*0b14*/ 	.word	0x000151a0


	//   ....[114]....
        /*0b18*/ 	.word	0x000151d0


	//   ....[115]....
        /*0b1c*/ 	.word	0x00015200


	//   ....[116]....
        /*0b20*/ 	.word	0x000152d0


	//   ....[117]....
        /*0b24*/ 	.word	0x000152f0


	//   ....[118]....
        /*0b28*/ 	.word	0x00015300


	//   ....[119]....
        /*0b2c*/ 	.word	0x00015380


	//   ....[120]....
        /*0b30*/ 	.word	0x00015ec0


	//   ....[121]....
        /*0b34*/ 	.word	0x000164c0


	//   ....[122]....
        /*0b38*/ 	.word	0x00016640


	//   ....[123]....
        /*0b3c*/ 	.word	0x000166a0


	//   ....[124]....
        /*0b40*/ 	.word	0x00016730


	//   ....[125]....
        /*0b44*/ 	.word	0x00016790


	//   ....[126]....
        /*0b48*/ 	.word	0x00016830


	//   ....[127]....
        /*0b4c*/ 	.word	0x00016920


	//   ....[128]....
        /*0b50*/ 	.word	0x00016a50


	//   ....[129]....
        /*0b54*/ 	.word	0x00016af0


	//   ....[130]....
        /*0b58*/ 	.word	0x00016bc0


	//   ....[131]....
        /*0b5c*/ 	.word	0x00016c60


	//   ....[132]....
        /*0b60*/ 	.word	0x00016d30


	//   ....[133]....
        /*0b64*/ 	.word	0x00016dd0


	//   ....[134]....
        /*0b68*/ 	.word	0x00016ea0


	//   ....[135]....
        /*0b6c*/ 	.word	0x00016f40


	//   ....[136]....
        /*0b70*/ 	.word	0x00016ff0


	//   ....[137]....
        /*0b74*/ 	.word	0x000170d0


	//   ....[138]....
        /*0b78*/ 	.word	0x00017310


	//   ....[139]....
        /*0b7c*/ 	.word	0x000173e0


	//   ....[140]....
        /*0b80*/ 	.word	0x000174a0


	//   ....[141]....
        /*0b84*/ 	.word	0x00017510


	//   ....[142]....
        /*0b88*/ 	.word	0x00017620


	//   ....[143]....
        /*0b8c*/ 	.word	0x000176e0


	//   ....[144]....
        /*0b90*/ 	.word	0x000177a0


	//   ....[145]....
        /*0b94*/ 	.word	0x00017860


	//   ....[146]....
        /*0b98*/ 	.word	0x00017920


	//   ....[147]....
        /*0b9c*/ 	.word	0x000179e0


	//   ....[148]....
        /*0ba0*/ 	.word	0x00017aa0


	//   ....[149]....
        /*0ba4*/ 	.word	0x00017b50


	//   ....[150]....
        /*0ba8*/ 	.word	0x00017c50


	//   ....[151]....
        /*0bac*/ 	.word	0x00017ca0


	//   ....[152]....
        /*0bb0*/ 	.word	0x00017d00


	//   ....[153]....
        /*0bb4*/ 	.word	0x00017de0


	//   ....[154]....
        /*0bb8*/ 	.word	0x00018110


	//   ....[155]....
        /*0bbc*/ 	.word	0x000181b0


	//   ....[156]....
        /*0bc0*/ 	.word	0x00018350


	//   ....[157]....
        /*0bc4*/ 	.word	0x000183d0


	//   ....[158]....
        /*0bc8*/ 	.word	0x00018450


	//   ....[159]....
        /*0bcc*/ 	.word	0x000184d0


	//   ....[160]....
        /*0bd0*/ 	.word	0x00018550


	//   ....[161]....
        /*0bd4*/ 	.word	0x000185e0


	//   ....[162]....
        /*0bd8*/ 	.word	0x00018680


	//   ....[163]....
        /*0bdc*/ 	.word	0x00018730


	//   ....[164]....
        /*0be0*/ 	.word	0x000187b0


	//   ....[165]....
        /*0be4*/ 	.word	0x00018830


	//   ....[166]....
        /*0be8*/ 	.word	0x000188b0


	//   ....[167]....
        /*0bec*/ 	.word	0x00018940


	//   ....[168]....
        /*0bf0*/ 	.word	0x000189c0


	//   ....[169]....
        /*0bf4*/ 	.word	0x00018a70


	//   ....[170]....
        /*0bf8*/ 	.word	0x00018ac0


	//   ....[171]....
        /*0bfc*/ 	.word	0x00018b80


	//   ....[172]....
        /*0c00*/ 	.word	0x00018cb0


	//----- nvinfo : EIATTR_REG_RECONFIG
	.align		4
.L_617:
        /*0c04*/ 	.byte	0x01, 0x54
	.zero		2


	//----- nvinfo : EIATTR_SYSCALL_OFFSETS
	.align		4
        /*0c08*/ 	.byte	0x04, 0x46
        /*0c0a*/ 	.short	(.L_619 - .L_618)


	//   ....[0]....
.L_618:
        /*0c0c*/ 	.word	0x00001f70


	//   ....[1]....
        /*0c10*/ 	.word	0x00010340


	//   ....[2]....
        /*0c14*/ 	.word	0x00010490


	//   ....[3]....
        /*0c18*/ 	.word	0x00010590


	//   ....[4]....
        /*0c1c*/ 	.word	0x00010dd0


	//   ....[5]....
        /*0c20*/ 	.word	0x000119d0


	//----- nvinfo : EIATTR_MBARRIER_INSTR_OFFSETS
	.align		4
.L_619:
        /*0c24*/ 	.byte	0x04, 0x39
        /*0c26*/ 	.short	(.L_621 - .L_620)


	//   ....[0]....
.L_620:
        /*0c28*/ 	.word	0x00000260
        /*0c2c*/ 	.word	0x000000ff
        /*0c30*/ 	.word	0x00032400
        /*0c34*/ 	.short	0x0100
        /*0c36*/ 	.byte	0x08
	.zero		1


	//   ....[1]....
        /*0c38*/ 	.word	0x00000270
        /*0c3c*/ 	.word	0x000000ff
        /*0c40*/ 	.word	0x00032410
        /*0c44*/ 	.short	0x0100
        /*0c46*/ 	.byte	0x08
	.zero		1


	//   ....[2]....
        /*0c48*/ 	.word	0x00000280
        /*0c4c*/ 	.word	0x000000ff
        /*0c50*/ 	.word	0x00032420
        /*0c54*/ 	.short	0x0100
        /*0c56*/ 	.byte	0x08
	.zero		1


	//   ....[3]....
        /*0c58*/ 	.word	0x00000370
        /*0c5c*/ 	.word	0x000000ff
        /*0c60*/ 	.word	0x00032430
        /*0c64*/ 	.short	0x0100
        /*0c66*/ 	.byte	0x08
	.zero		1


	//   ....[4]....
        /*0c68*/ 	.word	0x00000380
        /*0c6c*/ 	.word	0x000000ff
        /*0c70*/ 	.word	0x00032440
        /*0c74*/ 	.short	0x0100
        /*0c76*/ 	.byte	0x08
	.zero		1


	//   ....[5]....
        /*0c78*/ 	.word	0x00000390
        /*0c7c*/ 	.word	0x000000ff
        /*0c80*/ 	.word	0x00032438
        /*0c84*/ 	.short	0x0100
        /*0c86*/ 	.byte	0x08
	.zero		1


	//   ....[6]....
        /*0c88*/ 	.word	0x000003a0
        /*0c8c*/ 	.word	0x000000ff
        /*0c90*/ 	.word	0x00032448
        /*0c94*/ 	.short	0x0100
        /*0c96*/ 	.byte	0x08
	.zero		1


	//   ....[7]....
        /*0c98*/ 	.word	0x000004d0
        /*0c9c*/ 	.word	0x000000ff
        /*0ca0*/ 	.word	0x00032450
        /*0ca4*/ 	.short	0x0100
        /*0ca6*/ 	.byte	0x08
	.zero		1


	//   ....[8]....
        /*0ca8*/ 	.word	0x000004e0
        /*0cac*/ 	.word	0x000000ff
        /*0cb0*/ 	.word	0x00032460
        /*0cb4*/ 	.short	0x0100
        /*0cb6*/ 	.byte	0x08
	.zero		1


	//   ....[9]....
        /*0cb8*/ 	.word	0x000004f0
        /*0cbc*/ 	.word	0x000000ff
        /*0cc0*/ 	.word	0x00032458
        /*0cc4*/ 	.short	0x0100
        /*0cc6*/ 	.byte	0x08
	.zero		1


	//   ....[10]....
        /*0cc8*/ 	.word	0x00000500
        /*0ccc*/ 	.word	0x000000ff
        /*0cd0*/ 	.word	0x00032468
        /*0cd4*/ 	.short	0x0100
        /*0cd6*/ 	.byte	0x08
	.zero		1


	//   ....[11]....
        /*0cd8*/ 	.word	0x000005f0
        /*0cdc*/ 	.word	0x000000ff
        /*0ce0*/ 	.word	0x00032470
        /*0ce4*/ 	.short	0x0100
        /*0ce6*/ 	.byte	0x06
	.zero		1


	//   ....[12]....
        /*0ce8*/ 	.word	0x00000600
        /*0cec*/ 	.word	0x000000ff
        /*0cf0*/ 	.word	0x00032480
        /*0cf4*/ 	.short	0x0100
        /*0cf6*/ 	.byte	0x06
	.zero		1


	//   ....[13]....
        /*0cf8*/ 	.word	0x00000610
        /*0cfc*/ 	.word	0x000000ff
        /*0d00*/ 	.word	0x00032478
        /*0d04*/ 	.short	0x0100
        /*0d06*/ 	.byte	0x06
	.zero		1


	//   ....[14]....
        /*0d08*/ 	.word	0x00000620
        /*0d0c*/ 	.word	0x000000ff
        /*0d10*/ 	.word	0x00032488
        /*0d14*/ 	.short	0x0100
        /*0d16*/ 	.byte	0x06
	.zero		1


	//   ....[15]....
        /*0d18*/ 	.word	0x00000750
        /*0d1c*/ 	.word	0x000000ff
        /*0d20*/ 	.word	0x00032490
        /*0d24*/ 	.short	0x0100
        /*0d26*/ 	.byte	0x08
	.zero		1


	//   ....[16]....
        /*0d28*/ 	.word	0x00000760
        /*0d2c*/ 	.word	0x000000ff
        /*0d30*/ 	.word	0x000324a0
        /*0d34*/ 	.short	0x0100
        /*0d36*/ 	.byte	0x08
	.zero		1


	//   ....[17]....
        /*0d38*/ 	.word	0x00000770
        /*0d3c*/ 	.word	0x000000ff
        /*0d40*/ 	.word	0x00032498
        /*0d44*/ 	.short	0x0100
        /*0d46*/ 	.byte	0x08
	.zero		1


	//   ....[18]....
        /*0d48*/ 	.word	0x00000780
        /*0d4c*/ 	.word	0x000000ff
        /*0d50*/ 	.word	0x000324a8
        /*0d54*/ 	.short	0x0100
        /*0d56*/ 	.byte	0x08
	.zero		1


	//   ....[19]....
        /*0d58*/ 	.word	0x000008b0
        /*0d5c*/ 	.word	0x000000ff
        /*0d60*/ 	.word	0x000324b0
        /*0d64*/ 	.short	0x0100
        /*0d66*/ 	.byte	0x08
	.zero		1


	//   ....[20]....
        /*0d68*/ 	.word	0x000008c0
        /*0d6c*/ 	.word	0x000000ff
        /*0d70*/ 	.word	0x000324c0
        /*0d74*/ 	.short	0x0100
        /*0d76*/ 	.byte	0x08
	.zero		1


	//   ....[21]....
        /*0d78*/ 	.word	0x000008d0
        /*0d7c*/ 	.word	0x000000ff
        /*0d80*/ 	.word	0x000324b8
        /*0d84*/ 	.short	0x0100
        /*0d86*/ 	.byte	0x08
	.zero		1


	//   ....[22]....
        /*0d88*/ 	.word	0x000008e0
        /*0d8c*/ 	.word	0x000000ff
        /*0d90*/ 	.word	0x000324c8
        /*0d94*/ 	.short	0x0100
        /*0d96*/ 	.byte	0x08
	.zero		1


	//   ....[23]....
        /*0d98*/ 	.word	0x00002030
        /*0d9c*/ 	.word	0x00000005
        /*0da0*/ 	.word	0x00032400
        /*0da4*/ 	.short	0x010a
        /*0da6*/ 	.byte	0x3f
	.zero		1


	//   ....[24]....
        /*0da8*/ 	.word	0x000020e0
        /*0dac*/ 	.word	0x00000000
        /*0db0*/ 	.word	0x00032430
        /*0db4*/ 	.short	0x010a
        /*0db6*/ 	.byte	0x3f
	.zero		1


	//   ....[25]....
        /*0db8*/ 	.word	0x00002120
        /*0dbc*/ 	.word	0x00000000
        /*0dc0*/ 	.word	0x00032430
        /*0dc4*/ 	.short	0x010a
        /*0dc6*/ 	.byte	0x3f
	.zero		1


	//   ....[26]....
        /*0dc8*/ 	.word	0x00002420
        /*0dcc*/ 	.word	0x00000005
        /*0dd0*/ 	.word	0x00032410
        /*0dd4*/ 	.short	0x010a
        /*0dd6*/ 	.byte	0x3f
	.zero		1


	//   ....[27]....
        /*0dd8*/ 	.word	0x00002460
        /*0ddc*/ 	.word	0x00000000
        /*0de0*/ 	.word	0x00032450
        /*0de4*/ 	.short	0x010a
        /*0de6*/ 	.byte	0x3f
	.zero		1


	//   ....[28]....
        /*0de8*/ 	.word	0x000024a0
        /*0dec*/ 	.word	0x00000000
        /*0df0*/ 	.word	0x00032450
        /*0df4*/ 	.short	0x010a
        /*0df6*/ 	.byte	0x3f
	.zero		1


	//   ....[29]....
        /*0df8*/ 	.word	0x00003c70
        /*0dfc*/ 	.word	0x00000018
        /*0e00*/ 	.word	0x00000000
        /*0e04*/ 	.short	0x0101
        /*0e06*/ 	.byte	0x3f
	.zero		1


	//   ....[30]....
        /*0e08*/ 	.word	0x000045e0
        /*0e0c*/ 	.word	0x00000000
        /*0e10*/ 	.word	0x00000000
        /*0e14*/ 	.short	0x0101
        /*0e16*/ 	.byte	0x3f
	.zero		1


	//   ....[31]....
        /*0e18*/ 	.word	0x00004740
        /*0e1c*/ 	.word	0x000000ff
        /*0e20*/ 	.word	0x00032430
        /*0e24*/ 	.short	0x010a
        /*0e26*/ 	.byte	0x04
	.zero		1


	//   ....[32]....
        /*0e28*/ 	.word	0x00004780
        /*0e2c*/ 	.word	0x000000ff
        /*0e30*/ 	.word	0x00032430
        /*0e34*/ 	.short	0x010a
        /*0e36*/ 	.byte	0x04
	.zero		1


	//   ....[33]....
        /*0e38*/ 	.word	0x00004990
        /*0e3c*/ 	.word	0x000000ff
        /*0e40*/ 	.word	0x00032450
        /*0e44*/ 	.short	0x010a
        /*0e46*/ 	.byte	0x04
	.zero		1


	//   ....[34]....
        /*0e48*/ 	.word	0x000049d0
        /*0e4c*/ 	.word	0x000000ff
        /*0e50*/ 	.word	0x00032450
        /*0e54*/ 	.short	0x010a
        /*0e56*/ 	.byte	0x04
	.zero		1


	//   ....[35]....
        /*0e58*/ 	.word	0x00006560
        /*0e5c*/ 	.word	0x000000ca
        /*0e60*/ 	.word	0x00000000
        /*0e64*/ 	.short	0x0101
        /*0e66*/ 	.byte	0x3f
	.zero		1


	//   ....[36]....
        /*0e68*/ 	.word	0x000070e0
        /*0e6c*/ 	.word	0x00000000
        /*0e70*/ 	.word	0x00000000
        /*0e74*/ 	.short	0x0101
        /*0e76*/ 	.byte	0x3f
	.zero		1


	//   ....[37]....
        /*0e78*/ 	.word	0x00007230
        /*0e7c*/ 	.word	0x000000ff
        /*0e80*/ 	.word	0x00032430
        /*0e84*/ 	.short	0x010a
        /*0e86*/ 	.byte	0x04
	.zero		1


	//   ....[38]....
        /*0e88*/ 	.word	0x00007270
        /*0e8c*/ 	.word	0x000000ff
        /*0e90*/ 	.word	0x00032430
        /*0e94*/ 	.short	0x010a
        /*0e96*/ 	.byte	0x04
	.zero		1


	//   ....[39]....
        /*0e98*/ 	.word	0x00007480
        /*0e9c*/ 	.word	0x000000ff
        /*0ea0*/ 	.word	0x00032450
        /*0ea4*/ 	.short	0x010a
        /*0ea6*/ 	.byte	0x04
	.zero		1


	//   ....[40]....
        /*0ea8*/ 	.word	0x000074c0
        /*0eac*/ 	.word	0x000000ff
        /*0eb0*/ 	.word	0x00032450
        /*0eb4*/ 	.short	0x010a
        /*0eb6*/ 	.byte	0x04
	.zero		1


	//   ....[41]....
        /*0eb8*/ 	.word	0x00008710
        /*0ebc*/ 	.word	0x0000009d
        /*0ec0*/ 	.word	0x00000000
        /*0ec4*/ 	.short	0x0101
        /*0ec6*/ 	.byte	0x3f
	.zero		1


	//   ....[42]....
        /*0ec8*/ 	.word	0x00009400
        /*0ecc*/ 	.word	0x0000000c
        /*0ed0*/ 	.word	0x00000000
        /*0ed4*/ 	.short	0x0101
        /*0ed6*/ 	.byte	0x3f
	.zero		1


	//   ....[43]....
        /*0ed8*/ 	.word	0x0000ba10
        /*0edc*/ 	.word	0x00000000
        /*0ee0*/ 	.word	0x00000000
        /*0ee4*/ 	.short	0x0101
        /*0ee6*/ 	.byte	0x3f
	.zero		1


	//   ....[44]....
        /*0ee8*/ 	.word	0x0000c460
        /*0eec*/ 	.word	0x00000009
        /*0ef0*/ 	.word	0x00000000
        /*0ef4*/ 	.short	0x0101
        /*0ef6*/ 	.byte	0x3f
	.zero		1


	//   ....[45]....
        /*0ef8*/ 	.word	0x00010980
        /*0efc*/ 	.word	0x00000000
        /*0f00*/ 	.word	0x00032440
        /*0f04*/ 	.short	0x010a
        /*0f06*/ 	.byte	0x3f
	.zero		1


	//   ....[46]....
        /*0f08*/ 	.word	0x00011780
        /*0f0c*/ 	.word	0x00000012
        /*0f10*/ 	.word	0x00032400
        /*0f14*/ 	.short	0x0107
        /*0f16*/ 	.byte	0x3f
	.zero		1


	//   ....[47]....
        /*0f18*/ 	.word	0x00011820
        /*0f1c*/ 	.word	0x00000012
        /*0f20*/ 	.word	0x00032400
        /*0f24*/ 	.short	0x0101
        /*0f26*/ 	.byte	0x3f
	.zero		1


	//   ....[48]....
        /*0f28*/ 	.word	0x00012310
        /*0f2c*/ 	.word	0x00000012
        /*0f30*/ 	.word	0x00032410
        /*0f34*/ 	.short	0x0107
        /*0f36*/ 	.byte	0x3f
	.zero		1


	//   ....[49]....
        /*0f38*/ 	.word	0x00012410
        /*0f3c*/ 	.word	0x00000012
        /*0f40*/ 	.word	0x00032410
        /*0f44*/ 	.short	0x0101
        /*0f46*/ 	.byte	0x3f
	.zero		1


	//   ....[50]....
        /*0f48*/ 	.word	0x00012430
        /*0f4c*/ 	.word	0x00000012
        /*0f50*/ 	.word	0x00032420
        /*0f54*/ 	.short	0x010a
        /*0f56*/ 	.byte	0x3f
	.zero		1


	//   ....[51]....
        /*0f58*/ 	.word	0x00012510
        /*0f5c*/ 	.word	0x00000002
        /*0f60*/ 	.word	0x00032460
        /*0f64*/ 	.short	0x010a
        /*0f66*/ 	.byte	0x3f
	.zero		1


	//   ....[52]....
        /*0f68*/ 	.word	0x00012e00
        /*0f6c*/ 	.word	0x00000002
        /*0f70*/ 	.word	0x00032440
        /*0f74*/ 	.short	0x010a
        /*0f76*/ 	.byte	0x3f
	.zero		1


	//   ....[53]....
        /*0f78*/ 	.word	0x00013040
        /*0f7c*/ 	.word	0x00000002
        /*0f80*/ 	.word	0x00032460
        /*0f84*/ 	.short	0x010a
        /*0f86*/ 	.byte	0x3f
	.zero		1


	//   ....[54]....
        /*0f88*/ 	.word	0x00013860
        /*0f8c*/ 	.word	0x00000002
        /*0f90*/ 	.word	0x00032440
        /*0f94*/ 	.short	0x010a
        /*0f96*/ 	.byte	0x3f
	.zero		1


	//   ....[55]....
        /*0f98*/ 	.word	0x00013a90
        /*0f9c*/ 	.word	0x00000002
        /*0fa0*/ 	.word	0x00032460
        /*0fa4*/ 	.short	0x010a
        /*0fa6*/ 	.byte	0x3f
	.zero		1


	//   ....[56]....
        /*0fa8*/ 	.word	0x00014230
        /*0fac*/ 	.word	0x00000003
        /*0fb0*/ 	.word	0x00032440
        /*0fb4*/ 	.short	0x010a
        /*0fb6*/ 	.byte	0x3f
	.zero		1


	//   ....[57]....
        /*0fb8*/ 	.word	0x00014470
        /*0fbc*/ 	.word	0x00000003
        /*0fc0*/ 	.word	0x00032460
        /*0fc4*/ 	.short	0x010a
        /*0fc6*/ 	.byte	0x3f
	.zero		1


	//   ....[58]....
        /*0fc8*/ 	.word	0x00015e40
        /*0fcc*/ 	.word	0x00000000
        /*0fd0*/ 	.word	0x00032420
        /*0fd4*/ 	.short	0x010a
        /*0fd6*/ 	.byte	0x3f
	.zero		1


	//   ....[59]....
        /*0fd8*/ 	.word	0x00016000
        /*0fdc*/ 	.word	0x00000006
        /*0fe0*/ 	.word	0x00000000
        /*0fe4*/ 	.short	0x010a
        /*0fe6*/ 	.byte	0x3f
	.zero		1


	//   ....[60]....
        /*0fe8*/ 	.word	0x00016070
        /*0fec*/ 	.word	0x00000007
        /*0ff0*/ 	.word	0x00000000
        /*0ff4*/ 	.short	0x010a
        /*0ff6*/ 	.byte	0x3f
	.zero		1


	//   ....[61]....
        /*0ff8*/ 	.word	0x000160e0
        /*0ffc*/ 	.word	0x00000004
        /*1000*/ 	.word	0x00000000
        /*1004*/ 	.short	0x010a
        /*1006*/ 	.byte	0x3f
	.zero		1


	//   ....[62]....
        /*1008*/ 	.word	0x00016110
        /*100c*/ 	.word	0x00000003
        /*1010*/ 	.word	0x00000000
        /*1014*/ 	.short	0x010a
        /*1016*/ 	.byte	0x3f
	.zero		1


	//   ....[63]....
        /*1018*/ 	.word	0x00016170
        /*101c*/ 	.word	0x00000005
        /*1020*/ 	.word	0x00032400
        /*1024*/ 	.short	0x010a
        /*1026*/ 	.byte	0x3f
	.zero		1


	//   ....[64]....
        /*1028*/ 	.word	0x000161c0
        /*102c*/ 	.word	0x00000000
        /*1030*/ 	.word	0x00032430
        /*1034*/ 	.short	0x010a
        /*1036*/ 	.byte	0x3f
	.zero		1


	//   ....[65]....
        /*1038*/ 	.word	0x00016210
        /*103c*/ 	.word	0x00000005
        /*1040*/ 	.word	0x00032410
        /*1044*/ 	.short	0x010a
        /*1046*/ 	.byte	0x3f
	.zero		1


	//   ....[66]....
        /*1048*/ 	.word	0x00016260
        /*104c*/ 	.word	0x00000000
        /*1050*/ 	.word	0x00032450
        /*1054*/ 	.short	0x010a
        /*1056*/ 	.byte	0x3f
	.zero		1


	//   ....[67]....
        /*1058*/ 	.word	0x000162c0
        /*105c*/ 	.word	0x00000098
        /*1060*/ 	.word	0x00032430
        /*1064*/ 	.short	0x010a
        /*1066*/ 	.byte	0x3f
	.zero		1


	//   ....[68]....
        /*1068*/ 	.word	0x00016320
        /*106c*/ 	.word	0x000000cb
        /*1070*/ 	.word	0x00032450
        /*1074*/ 	.short	0x010a
        /*1076*/ 	.byte	0x3f
	.zero		1


	//   ....[69]....
        /*1078*/ 	.word	0x00016380
        /*107c*/ 	.word	0x00000098
        /*1080*/ 	.word	0x00032430
        /*1084*/ 	.short	0x010a
        /*1086*/ 	.byte	0x3f
	.zero		1


	//   ....[70]....
        /*1088*/ 	.word	0x000163e0
        /*108c*/ 	.word	0x000000c8
        /*1090*/ 	.word	0x00032450
        /*1094*/ 	.short	0x010a
        /*1096*/ 	.byte	0x3f
	.zero		1


	//   ....[71]....
        /*1098*/ 	.word	0x00016580
        /*109c*/ 	.word	0x00000000
        /*10a0*/ 	.word	0x00032440
        /*10a4*/ 	.short	0x010a
        /*10a6*/ 	.byte	0x3f
	.zero		1


	//   ....[72]....
        /*10a8*/ 	.word	0x00017e20
        /*10ac*/ 	.word	0x00000012
        /*10b0*/ 	.word	0x00032420
        /*10b4*/ 	.short	0x010a
        /*10b6*/ 	.byte	0x3f
	.zero		1


	//   ....[73]....
        /*10b8*/ 	.word	0x00017e70
        /*10bc*/ 	.word	0x00000002
        /*10c0*/ 	.word	0x00032460
        /*10c4*/ 	.short	0x010a
        /*10c6*/ 	.byte	0x3f
	.zero		1


	//   ....[74]....
        /*10c8*/ 	.word	0x00017ec0
        /*10cc*/ 	.word	0x00000002
        /*10d0*/ 	.word	0x00032440
        /*10d4*/ 	.short	0x010a
        /*10d6*/ 	.byte	0x3f
	.zero		1


	//   ....[75]....
        /*10d8*/ 	.word	0x00017f10
        /*10dc*/ 	.word	0x00000002
        /*10e0*/ 	.word	0x00032460
        /*10e4*/ 	.short	0x010a
        /*10e6*/ 	.byte	0x3f
	.zero		1


	//   ....[76]....
        /*10e8*/ 	.word	0x00017f60
        /*10ec*/ 	.word	0x00000002
        /*10f0*/ 	.word	0x00032440
        /*10f4*/ 	.short	0x010a
        /*10f6*/ 	.byte	0x3f
	.zero		1


	//   ....[77]....
        /*10f8*/ 	.word	0x00017fb0
        /*10fc*/ 	.word	0x00000002
        /*1100*/ 	.word	0x00032460
        /*1104*/ 	.short	0x010a
        /*1106*/ 	.byte	0x3f
	.zero		1


	//   ....[78]....
        /*1108*/ 	.word	0x00018000
        /*110c*/ 	.word	0x00000003
        /*1110*/ 	.word	0x00032440
        /*1114*/ 	.short	0x010a
        /*1116*/ 	.byte	0x3f
	.zero		1


	//   ....[79]....
        /*1118*/ 	.word	0x00018050
        /*111c*/ 	.word	0x00000003
        /*1120*/ 	.word	0x00032460
        /*1124*/ 	.short	0x010a
        /*1126*/ 	.byte	0x3f
	.zero		1


	//   ....[80]....
        /*1128*/ 	.word	0x00018bd0
        /*112c*/ 	.word	0x00000000
        /*1130*/ 	.word	0x00032420
        /*1134*/ 	.short	0x010a
        /*1136*/ 	.byte	0x3f
	.zero		1


	//   ....[81]....
        /*1138*/ 	.word	0x00018d70
        /*113c*/ 	.word	0x00000006
        /*1140*/ 	.word	0x00000000
        /*1144*/ 	.short	0x010a
        /*1146*/ 	.byte	0x3f
	.zero		1


	//   ....[82]....
        /*1148*/ 	.word	0x00018dc0
        /*114c*/ 	.word	0x00000007
        /*1150*/ 	.word	0x00000000
        /*1154*/ 	.short	0x010a
        /*1156*/ 	.byte	0x3f
	.zero		1


	//   ....[83]....
        /*1158*/ 	.word	0x00018e10
        /*115c*/ 	.word	0x00000004
        /*1160*/ 	.word	0x00000000
        /*1164*/ 	.short	0x010a
        /*1166*/ 	.byte	0x3f
	.zero		1


	//----- nvinfo : EIATTR_NUM_MBARRIERS
	.align		4
.L_621:
        /*1168*/ 	.byte	0x03, 0x38
        /*116a*/ 	.short	0x0017


	//----- nvinfo : EIATTR_EXIT_INSTR_OFFSETS
	.align		4
        /*116c*/ 	.byte	0x04, 0x1c
        /*116e*/ 	.short	(.L_623 - .L_622)


	//   ....[0]....
.L_622:
        /*1170*/ 	.word	0x00000a90


	//   ....[1]....
        /*1174*/ 	.word	0x0000e590


	//   ....[2]....
        /*1178*/ 	.word	0x00016160


	//----- nvinfo : EIATTR_MAX_THREADS
	.align		4
.L_623:
        /*117c*/ 	.byte	0x04, 0x05
        /*117e*/ 	.short	(.L_625 - .L_624)
.L_624:
        /*1180*/ 	.word	0x00000180
        /*1184*/ 	.word	0x00000001
        /*1188*/ 	.word	0x00000001


	//----- nvinfo : EIATTR_CRS_STACK_SIZE
	.align		4
.L_625:
        /*118c*/ 	.byte	0x04, 0x1e
        /*118e*/ 	.short	(.L_627 - .L_626)
.L_626:
        /*1190*/ 	.word	0x00000000


	//----- nvinfo : EIATTR_CBANK_PARAM_SIZE
	.align		4
.L_627:
        /*1194*/ 	.byte	0x03, 0x19
        /*1196*/ 	.short	0x0bf0


	//----- nvinfo : EIATTR_PARAM_CBANK
	.align		4
        /*1198*/ 	.byte	0x04, 0x0a
        /*119a*/ 	.short	(.L_629 - .L_628)
	.align		4
.L_628:
        /*119c*/ 	.word	index@(.nv.constant0._ZN7cutlass13device_kernelIN5flash11enable_sm90INS1_16FlashAttnFwdSm90INS1_25CollectiveMainloopFwdSm90ILi2EN4cute5tupleIJNS5_1CILi1EEES8_S8_EEENS6_IJNS7_ILi128EEENS7_ILi96EEENS7_ILi64EEEEEELi256ENS_6half_tEfNS_4arch4Sm90ELb1ELb0ELb0ELb1ELb0ELb0ELb1ELb1ELb0ELb1ELb1ELb0EEENS1_21CollectiveEpilogueFwdINS6_IJSA_NS7_ILi256EEESB_EEES9_SE_SG_Li256ELb1ELb1ELb1ELb0EEENS1_36VarlenDynamicPersistentTileSchedulerILi128ELi96ELi256ELi128ELb1ELb1ELb1ELb1ELb1ELb1EEEEEEEEEvNT_6ParamsE)
        /*11a0*/ 	.short	0x0210
        /*11a2*/ 	.short	0x0bf0


	//----- nvinfo : EIATTR_SW_WAR
	.align		4
.L_629:
        /*11a4*/ 	.byte	0x04, 0x36
        /*11a6*/ 	.short	(.L_631 - .L_630)
.L_630:
        /*11a8*/ 	.word	0x00000008
.L_631:


//--------------------- .nv.info._ZN7cutlass13device_kernelIN5flash11enable_sm90INS1_16FlashAttnFwdSm90INS1_25CollectiveMainloopFwdSm90ILi2EN4cute5tupleIJNS5_1CILi1EEES8_S8_EEENS6_IJNS7_ILi128EEENS7_ILi96EEENS7_ILi64EEEEEELi256ENS_6half_tEfNS_4arch4Sm90ELb1ELb0ELb0ELb1ELb0ELb1ELb1ELb1ELb0ELb1ELb1ELb0EEENS1_21CollectiveEpilogueFwdINS6_IJSA_NS7_ILi256EEESB_EEES9_SE_SG_Li256ELb1ELb1ELb1ELb0EEENS1_36VarlenDynamicPersistentTileSchedulerILi128ELi96ELi256ELi128ELb1ELb1ELb1ELb1ELb1ELb1EEEEEEEEEvNT_6ParamsE --------------------------
	.section	.nv.info._ZN7cutlass13device_kernelIN5flash11enable_sm90INS1_16FlashAttnFwdSm90INS1_25CollectiveMainloopFwdSm90ILi2EN4cute5tupleIJNS5_1CILi1EEES8_S8_EEENS6_IJNS7_ILi128EEENS7_ILi96EEENS7_ILi64EEEEEELi256ENS_6half_tEfNS_4arch4Sm90ELb1ELb0ELb0ELb1ELb0ELb1ELb1ELb1ELb0ELb1ELb1ELb0EEENS1_21CollectiveEpilogueFwdINS6_IJSA_NS7_ILi256EEESB_EEES9_SE_SG_Li256ELb1ELb1ELb1ELb0EEENS1_36VarlenDynamicPersistentTileSchedulerILi128ELi96ELi256ELi128ELb1ELb1ELb1ELb1ELb1ELb1EEEEEEEEEvNT_6ParamsE,"",@"SHT_CUDA_INFO"
	.sectionflags	@""
	.align	4


	//----- nvinfo : EIATTR_CUDA_API_VERSION
	.align		4
        /*0000*/ 	.byte	0x04, 0x37
        /*0002*/ 	.short	(.L_633 - .L_632)
.L_632:
        /*0004*/ 	.word	0x00000082


	//----- nvinfo : EIATTR_KPARAM_INFO
	.align		4
.L_633:
        /*0008*/ 	.byte	0x04, 0x17
        /*000a*/ 	.short	(.L_635 - .L_634)
.L_634:
        /*000c*/ 	.word	0x00000000
        /*0010*/ 	.short	0x0000
        /*0012*/ 	.short	0x0070
        /*0014*/ 	.byte	0x00, 0xf0, 0x01, 0x2e


	//----- nvinfo : EIATTR_SPARSE_MMA_MASK
	.align		4
.L_635:
        /*0018*/ 	.byte	0x03, 0x50
        /*001a*/ 	.short	0x0000


	//----- nvinfo : EIATTR_MAXREG_COUNT
	.align		4
        /*001c*/ 	.byte	0x03, 0x1b
        /*001e*/ 	.short	0x00a8


	//----- nvinfo : EIATTR_NUM_BARRIERS
	.align		4
        /*0020*/ 	.byte	0x02, 0x4c
        /*0022*/ 	.byte	0x10
	.zero		1


	//----- nvinfo : EIATTR_EXTERNS
	.align		4
        /*0024*/ 	.byte	0x04, 0x0f
        /*0026*/ 	.short	(.L_637 - .L_636)


	//   ....[0]....
	.align		4
.L_636:
        /*0028*/ 	.word	index@(__assertfail)


	//----- nvinfo : EIATTR_ANNOTATIONS
	.align		4
.L_637:
        /*002c*/ 	.byte	0x04, 0x55
        /*002e*/ 	.short	(.L_639 - .L_638)


	//   ....[0]....
.L_638:
        /* <DEDUP_REMOVED lines=246> */


	//----- nvinfo : EIATTR_MERCURY_ISA_VERSION
	.align		4
.L_639:
        /*0f78*/ 	.byte	0x03, 0x5f
        /*0f7a*/ 	.short	0x0101


	//----- nvinfo : EIATTR_UNUSED_LOAD_BYTE_OFFSET
	.align		4
        /*0f7c*/ 	.byte	0x04, 0x44
        /*0f7e*/ 	.short	(.L_641 - .L_640)


	//   ....[0]....
.L_640:
        /*0f80*/ 	.word	0x00000af0
        /*0f84*/ 	.word	0x0000fff0


	//   ....[1]....
        /*0f88*/ 	.word	0x00012a30
        /*0f8c*/ 	.word	0x0000fff0


	//----- nvinfo : EIATTR_INT_WARP_WIDE_INSTR_OFFSETS
	.align		4
.L_641:
        /*0f90*/ 	.byte	0x04, 0x31
        /*0f92*/ 	.short	(.L_643 - .L_642)


	//   ....[0]....
.L_642:
        /*0f94*/ 	.word	0x00000190


	//   ....[1]....
        /*0f98*/ 	.word	0x000001d0


	//   ....[2]....
        /*0f9c*/ 	.word	0x00000240


	//   ....[3]....
        /*0fa0*/ 	.word	0x00000250


	//   ....[4]....
        /*0fa4*/ 	.word	0x0001bb60


	//   ....[5]....
        /*0fa8*/ 	.word	0x0001bbf0


	//   ....[6]....
        /*0fac*/ 	.word	0x000205c0


	//   ....[7]....
        /*0fb0*/ 	.word	0x00020650


	//----- nvinfo : EIATTR_COOP_GROUP_MASK_REGIDS
	.align		4
.L_643:
        /*0fb4*/ 	.byte	0x04, 0x29
        /*0fb6*/ 	.short	(.L_645 - .L_644)


	//   ....[0]....
.L_644:
        /*0fb8*/ 	.word	0xffffffff


	//   ....[1]....
        /*0fbc*/ 	.word	0xffffffff


	//   ....[2]....
        /*0fc0*/ 	.word	0xffffffff


	//   ....[3]....
        /*0fc4*/ 	.word	0xffffffff


	//   ....[4]....
        /*0fc8*/ 	.word	0xffffffff


	//   ....[5]....
        /*0fcc*/ 	.word	0xffffffff


	//   ....[6]....
        /*0fd0*/ 	.word	0xffffffff


	//   ....[7]....
        /*0fd4*/ 	.word	0xffffffff


	//   ....[8]....
        /*0fd8*/ 	.word	0xffffffff


	//   ....[9]....
        /*0fdc*/ 	.word	0xffffffff


	//   ....[10]....
        /*0fe0*/ 	.word	0xffffffff


	//   ....[11]....
        /*0fe4*/ 	.word	0xffffffff


	//   ....[12]....
        /*0fe8*/ 	.word	0xffffffff


	//   ....[13]....
        /*0fec*/ 	.word	0xffffffff


	//   ....[14]....
        /*0ff0*/ 	.word	0xffffffff


	//   ....[15]....
        /*0ff4*/ 	.word	0xffffffff


	//   ....[16]....
        /*0ff8*/ 	.word	0xffffffff


	//   ....[17]....
        /*0ffc*/ 	.word	0xffffffff


	//   ....[18]....
        /*1000*/ 	.word	0xffffffff


	//   ....[19]....
        /*1004*/ 	.word	0xffffffff


	//   ....[20]....
        /*1008*/ 	.word	0xffffffff


	//   ....[21]....
        /*100c*/ 	.word	0xffffffff


	//   ....[22]....
        /*1010*/ 	.word	0xffffffff


	//   ....[23]....
        /*1014*/ 	.word	0xffffffff


	//   ....[24]....
        /*1018*/ 	.word	0xffffffff


	//   ....[25]....
        /*101c*/ 	.word	0xffffffff


	//   ....[26]....
        /*1020*/ 	.word	0xffffffff


	//   ....[27]....
        /*1024*/ 	.word	0xffffffff


	//   ....[28]....
        /*1028*/ 	.word	0xffffffff


	//   ....[29]....
        /*102c*/ 	.word	0xffffffff


	//   ....[30]....
        /*1030*/ 	.word	0xffffffff


	//   ....[31]....
        /*1034*/ 	.word	0xffffffff


	//   ....[32]....
        /*1038*/ 	.word	0xffffffff


	//   ....[33]....
        /*103c*/ 	.word	0xffffffff


	//   ....[34]....
        /*1040*/ 	.word	0xffffffff


	//   ....[35]....
        /*1044*/ 	.word	0xffffffff


	//   ....[36]....
        /*1048*/ 	.word	0xffffffff


	//   ....[37]....
        /*104c*/ 	.word	0xffffffff


	//   ....[38]....
        /*1050*/ 	.word	0xffffffff


	//   ....[39]....
        /*1054*/ 	.word	0xffffffff


	//   ....[40]....
        /*1058*/ 	.word	0xffffffff


	//   ....[41]....
        /*105c*/ 	.word	0xffffffff


	//   ....[42]....
        /*1060*/ 	.word	0xffffffff


	//   ....[43]....
        /*1064*/ 	.word	0xffffffff


	//   ....[44]....
        /*1068*/ 	.word	0xffffffff


	//   ....[45]....
        /*106c*/ 	.word	0xffffffff


	//   ....[46]....
        /*1070*/ 	.word	0xffffffff


	//   ....[47]....
        /*1074*/ 	.word	0xffffffff


	//   ....[48]....
        /*1078*/ 	.word	0xffffffff


	//   ....[49]....
        /*107c*/ 	.word	0xffffffff


	//   ....[50]....
        /*1080*/ 	.word	0xffffffff


	//   ....[51]....
        /*1084*/ 	.word	0xffffffff


	//   ....[52]....
        /*1088*/ 	.word	0xffffffff


	//   ....[53]....
        /*108c*/ 	.word	0xffffffff


	//   ....[54]....
        /*1090*/ 	.word	0xffffffff


	//   ....[55]....
        /*1094*/ 	.word	0xffffffff


	//   ....[56]....
        /*1098*/ 	.word	0xffffffff


	//   ....[57]....
        /*109c*/ 	.word	0xffffffff


	//   ....[58]....
        /*10a0*/ 	.word	0xffffffff


	//   ....[59]....
        /*10a4*/ 	.word	0xffffffff


	//   ....[60]....
        /*10a8*/ 	.word	0xffffffff


	//   ....[61]....
        /*10ac*/ 	.word	0xffffffff


	//   ....[62]....
        /*10b0*/ 	.word	0xffffffff


	//   ....[63]....
        /*10b4*/ 	.word	0xffffffff


	//   ....[64]....
        /*10b8*/ 	.word	0xffffffff


	//   ....[65]....
        /*10bc*/ 	.word	0xffffffff


	//   ....[66]....
        /*10c0*/ 	.word	0xffffffff


	//   ....[67]....
        /*10c4*/ 	.word	0xffffffff


	//   ....[68]....
        /*10c8*/ 	.word	0xffffffff


	//   ....[69]....
        /*10cc*/ 	.word	0xffffffff


	//   ....[70]....
        /*10d0*/ 	.word	0xffffffff


	//   ....[71]....
        /*10d4*/ 	.word	0xffffffff


	//   ....[72]....
        /*10d8*/ 	.word	0xffffffff


	//   ....[73]....
        /*10dc*/ 	.word	0xffffffff


	//   ....[74]....
        /*10e0*/ 	.word	0xffffffff


	//   ....[75]....
        /*10e4*/ 	.word	0xffffffff


	//   ....[76]....
        /*10e8*/ 	.word	0xffffffff


	//   ....[77]....
        /*10ec*/ 	.word	0xffffffff


	//   ....[78]....
        /*10f0*/ 	.word	0xffffffff


	//   ....[79]....
        /*10f4*/ 	.word	0xffffffff


	//   ....[80]....
        /*10f8*/ 	.word	0xffffffff


	//   ....[81]....
        /*10fc*/ 	.word	0xffffffff


	//   ....[82]....
        /*1100*/ 	.word	0xffffffff


	//   ....[83]....
        /*1104*/ 	.word	0xffffffff


	//   ....[84]....
        /*1108*/ 	.word	0xffffffff


	//   ....[85]....
        /*110c*/ 	.word	0xffffffff


	//   ....[86]....
        /*1110*/ 	.word	0xffffffff


	//   ....[87]....
        /*1114*/ 	.word	0xffffffff


	//   ....[88]....
        /*1118*/ 	.word	0xffffffff


	//   ....[89]....
        /*111c*/ 	.word	0xffffffff


	//   ....[90]....
        /*1120*/ 	.word	0xffffffff


	//   ....[91]....
        /*1124*/ 	.word	0xffffffff


	//   ....[92]....
        /*1128*/ 	.word	0xffffffff


	//   ....[93]....
        /*112c*/ 	.word	0xffffffff


	//   ....[94]....
        /*1130*/ 	.word	0xffffffff


	//   ....[95]....
        /*1134*/ 	.word	0xffffffff


	//   ....[96]....
        /*1138*/ 	.word	0xffffffff


	//   ....[97]....
        /*113c*/ 	.word	0xffffffff


	//   ....[98]....
        /*1140*/ 	.word	0xffffffff


	//   ....[99]....
        /*1144*/ 	.word	0xffffffff


	//   ....[100]....
        /*1148*/ 	.word	0xffffffff


	//   ....[101]....
        /*114c*/ 	.word	0xffffffff


	//   ....[102]....
        /*1150*/ 	.word	0xffffffff


	//   ....[103]....
        /*1154*/ 	.word	0xffffffff


	//   ....[104]....
        /*1158*/ 	.word	0xffffffff


	//   ....[105]....
        /*115c*/ 	.word	0xffffffff


	//   ....[106]....
        /*1160*/ 	.word	0xffffffff


	//   ....[107]....
        /*1164*/ 	.word	0xffffffff


	//   ....[108]....
        /*1168*/ 	.word	0xffffffff


	//   ....[109]....
        /*116c*/ 	.word	0xffffffff


	//   ....[110]....
        /*1170*/ 	.word	0xffffffff


	//   ....[111]....
        /*1174*/ 	.word	0xffffffff


	//   ....[112]....
        /*1178*/ 	.word	0xffffffff


	//   ....[113]....
        /*117c*/ 	.word	0xffffffff


	//   ....[114]....
        /*1180*/ 	.word	0xffffffff


	//   ....[115]....
        /*1184*/ 	.word	0xffffffff


	//   ....[116]....
        /*1188*/ 	.word	0xffffffff


	//   ....[117]....
        /*118c*/ 	.word	0xffffffff


	//   ....[118]....
        /*1190*/ 	.word	0xffffffff


	//   ....[119]....
        /*1194*/ 	.word	0xffffffff


	//   ....[120]....
        /*1198*/ 	.word	0xffffffff


	//   ....[121]....
        /*119c*/ 	.word	0xffffffff


	//   ....[122]....
        /*11a0*/ 	.word	0xffffffff


	//   ....[123]....
        /*11a4*/ 	.word	0xffffffff


	//   ....[124]....
        /*11a8*/ 	.word	0xffffffff


	//   ....[125]....
        /*11ac*/ 	.word	0xffffffff


	//   ....[126]....
        /*11b0*/ 	.word	0xffffffff


	//   ....[127]....
        /*11b4*/ 	.word	0xffffffff


	//   ....[128]....
        /*11b8*/ 	.word	0xffffffff


	//   ....[129]....
        /*11bc*/ 	.word	0xffffffff


	//   ....[130]....
        /*11c0*/ 	.word	0xffffffff


	//   ....[131]....
        /*11c4*/ 	.word	0xffffffff


	//   ....[132]....
        /*11c8*/ 	.word	0xffffffff


	//   ....[133]....
        /*11cc*/ 	.word	0xffffffff


	//   ....[134]....
        /*11d0*/ 	.word	0xffffffff


	//   ....[135]....
        /*11d4*/ 	.word	0xffffffff


	//   ....[136]....
        /*11d8*/ 	.word	0xffffffff


	//   ....[137]....
        /*11dc*/ 	.word	0xffffffff


	//   ....[138]....
        /*11e0*/ 	.word	0x0500000f


	//   ....[139]....
        /*11e4*/ 	.word	0x0500000f


	//   ....[140]....
        /*11e8*/ 	.word	0x0500000f


	//   ....[141]....
        /*11ec*/ 	.word	0x0500000f


	//   ....[142]....
        /*11f0*/ 	.word	0x0500000f


	//   ....[143]....
        /*11f4*/ 	.word	0x0500000f


	//   ....[144]....
        /*11f8*/ 	.word	0x0500000f


	//   ....[145]....
        /*11fc*/ 	.word	0x0500000f


	//   ....[146]....
        /*1200*/ 	.word	0x0500000f


	//   ....[147]....
        /*1204*/ 	.word	0x0500000f


	//   ....[148]....
        /*1208*/ 	.word	0x0500000f


	//   ....[149]....
        /*120c*/ 	.word	0x0500000f


	//   ....[150]....
        /*1210*/ 	.word	0x0500000f


	//   ....[151]....
        /*1214*/ 	.word	0x0500000f


	//   ....[152]....
        /*1218*/ 	.word	0x0500000f


	//   ....[153]....
        /*121c*/ 	.word	0x0500000f


	//   ....[154]....
        /*1220*/ 	.word	0x0500000f


	//   ....[155]....
        /*1224*/ 	.word	0x0500000f


	//   ....[156]....
        /*1228*/ 	.word	0x0500000f


	//   ....[157]....
        /*122c*/ 	.word	0x0500000f


	//   ....[158]....
        /*1230*/ 	.word	0x0500000f


	//   ....[159]....
        /*1234*/ 	.word	0x0500000f


	//   ....[160]....
        /*1238*/ 	.word	0x0500000f


	//   ....[161]....
        /*123c*/ 	.word	0x0500000f


	//   ....[162]....
        /*1240*/ 	.word	0x0500000f


	//   ....[163]....
        /*1244*/ 	.word	0x0500000f


	//   ....[164]....
        /*1248*/ 	.word	0x0500000f


	//   ....[165]....
        /*124c*/ 	.word	0x0500000f


	//   ....[166]....
        /*1250*/ 	.word	0x0500000f


	//   ....[167]....
        /*1254*/ 	.word	0x0500000f


	//   ....[168]....
        /*1258*/ 	.word	0x0500000f


	//   ....[169]....
        /*125c*/ 	.word	0x0500000f


	//   ....[170]....
        /*1260*/ 	.word	0x0500000f


	//   ....[171]....
        /*1264*/ 	.word	0x0500000f


	//   ....[172]....
        /*1268*/ 	.word	0x0500000f


	//   ....[173]....
        /*126c*/ 	.word	0x0500000f


	//   ....[174]....
        /*1270*/ 	.word	0x0500000f


	//   ....[175]....
        /*1274*/ 	.word	0x0500000f


	//   ....[176]....
        /*1278*/ 	.word	0x0500000f


	//   ....[177]....
        /*127c*/ 	.word	0x0500000f


	//   ....[178]....
        /*1280*/ 	.word	0x0500000f


	//   ....[179]....
        /*1284*/ 	.word	0x0500000f


	//   ....[180]....
        /*1288*/ 	.word	0x0500000f


	//   ....[181]....
        /*128c*/ 	.word	0x0500000f


	//   ....[182]....
        /*1290*/ 	.word	0x0500000f


	//   ....[183]....
        /*1294*/ 	.word	0x0500000f


	//   ....[184]....
        /*1298*/ 	.word	0x0500000f


	//   ....[185]....
        /*129c*/ 	.word	0x0500000f


	//   ....[186]....
        /*12a0*/ 	.word	0x0500000f


	//   ....[187]....
        /*12a4*/ 	.word	0x0500000f


	//   ....[188]....
        /*12a8*/ 	.word	0x0500000f


	//   ....[189]....
        /*12ac*/ 	.word	0x0500000f


	//   ....[190]....
        /*12b0*/ 	.word	0x0500000f


	//   ....[191]....
        /*12b4*/ 	.word	0x0500000f


	//   ....[192]....
        /*12b8*/ 	.word	0x0500000f


	//   ....[193]....
        /*12bc*/ 	.word	0x0500000f


	//   ....[194]....
        /*12c0*/ 	.word	0x0500000f


	//   ....[195]....
        /*12c4*/ 	.word	0x0500000f


	//   ....[196]....
        /*12c8*/ 	.word	0x0500000f


	//   ....[197]....
        /*12cc*/ 	.word	0x0500000f


	//   ....[198]....
        /*12d0*/ 	.word	0x0500000f


	//   ....[199]....
        /*12d4*/ 	.word	0x0500000f


	//   ....[200]....
        /*12d8*/ 	.word	0x0500000f


	//   ....[201]....
        /*12dc*/ 	.word	0x0500000f


	//   ....[202]....
        /*12e0*/ 	.word	0x0500000f


	//   ....[203]....
        /*12e4*/ 	.word	0x0500000f


	//   ....[204]....
        /*12e8*/ 	.word	0x0500000f


	//   ....[205]....
        /*12ec*/ 	.word	0x0500000f


	//   ....[206]....
        /*12f0*/ 	.word	0x0500000f


	//   ....[207]....
        /*12f4*/ 	.word	0x0500000f


	//   ....[208]....
        /*12f8*/ 	.word	0x0500000f


	//   ....[209]....
        /*12fc*/ 	.word	0x0500000f


	//   ....[210]....
        /*1300*/ 	.word	0x0500000f


	//   ....[211]....
        /*1304*/ 	.word	0x0500000f


	//   ....[212]....
        /*1308*/ 	.word	0x0500000f


	//   ....[213]....
        /*130c*/ 	.word	0x0500000f


	//   ....[214]....
        /*1310*/ 	.word	0x0500000f


	//   ....[215]....
        /*1314*/ 	.word	0x0500000f


	//   ....[216]....
        /*1318*/ 	.word	0x0500000f


	//   ....[217]....
        /*131c*/ 	.word	0x0500000f


	//   ....[218]....
        /*1320*/ 	.word	0x0500000f


	//   ....[219]....
        /*1324*/ 	.word	0x0500000f


	//   ....[220]....
        /*1328*/ 	.word	0x0500000f


	//   ....[221]....
        /*132c*/ 	.word	0x0500000f


	//   ....[222]....
        /*1330*/ 	.word	0x0500000f


	//   ....[223]....
        /*1334*/ 	.word	0x0500000f


	//   ....[224]....
        /*1338*/ 	.word	0x0500000f


	//   ....[225]....
        /*133c*/ 	.word	0x0500000f


	//   ....[226]....
        /*1340*/ 	.word	0x0500000f


	//   ....[227]....
        /*1344*/ 	.word	0x0500000f


	//----- nvinfo : EIATTR_COOP_GROUP_INSTR_OFFSETS
	.align		4
.L_645:
        /*1348*/ 	.byte	0x04, 0x28
        /*134a*/ 	.short	(.L_647 - .L_646)


	//   ....[0]....
.L_646:
        /*134c*/ 	.word	0x00000070


	//   ....[1]....
        /*1350*/ 	.word	0x000001a0


	//   ....[2]....
        /*1354*/ 	.word	0x000001f0


	//   ....[3]....
        /*1358*/ 	.word	0x00000440


	//   ....[4]....
        /*135c*/ 	.word	0x000005a0


	//   ....[5]....
        /*1360*/ 	.word	0x000006c0


	//   ....[6]....
        /*1364*/ 	.word	0x00000820


	//   ....[7]....
        /*1368*/ 	.word	0x00006c00


	//   ....[8]....
        /*136c*/ 	.word	0x000073f0


	//   ....[9]....
        /*1370*/ 	.word	0x00007400


	//   ....[10]....
        /*1374*/ 	.word	0x00007410


	//   ....[11]....
        /*1378*/ 	.word	0x00007420


	//   ....[12]....
        /*137c*/ 	.word	0x00007720


	//   ....[13]....
        /*1380*/ 	.word	0x00007730


	//   ....[14]....
        /*1384*/ 	.word	0x00007740


	//   ....[15]....
        /*1388*/ 	.word	0x00007750


	//   ....[16]....
        /*138c*/ 	.word	0x00008970


	//   ....[17]....
        /*1390*/ 	.word	0x00008980


	//   ....[18]....
        /*1394*/ 	.word	0x00008990


	//   ....[19]....
        /*1398*/ 	.word	0x000089c0


	//   ....[20]....
        /*139c*/ 	.word	0x00008aa0


	//   ....[21]....
        /*13a0*/ 	.word	0x00008ac0


	//   ....[22]....
        /*13a4*/ 	.word	0x00008ad0


	//   ....[23]....
        /*13a8*/ 	.word	0x00008b50


	//   ....[24]....
        /*13ac*/ 	.word	0x0000ae50


	//   ....[25]....
        /*13b0*/ 	.word	0x0000b320


	//   ....[26]....
        /*13b4*/ 	.word	0x0000b330


	//   ....[27]....
        /*13b8*/ 	.word	0x0000b350


	//   ....[28]....
        /*13bc*/ 	.word	0x0000b860


	//   ....[29]....
        /*13c0*/ 	.word	0x0000b890


	//   ....[30]....
        /*13c4*/ 	.word	0x0000d5c0


	//   ....[31]....
        /*13c8*/ 	.word	0x0000d5d0


	//   ....[32]....
        /*13cc*/ 	.word	0x0000dae0


	//   ....[33]....
        /*13d0*/ 	.word	0x0000db00


	//   ....[34]....
        /*13d4*/ 	.word	0x0000e0a0


	//   ....[35]....
        /*13d8*/ 	.word	0x0000e0c0


	//   ....[36]....
        /*13dc*/ 	.word	0x000106c0


	//   ....[37]....
        /*13e0*/ 	.word	0x000106e0


	//   ....[38]....
        /*13e4*/ 	.word	0x00010e00


	//   ....[39]....
        /*13e8*/ 	.word	0x00010f00


	//   ....[40]....
        /*13ec*/ 	.word	0x00011f80


	//   ....[41]....
        /*13f0*/ 	.word	0x00012020


	//   ....[42]....
        /*13f4*/ 	.word	0x000120b0


	//   ....[43]....
        /*13f8*/ 	.word	0x00012270


	//   ....[44]....
        /*13fc*/ 	.word	0x00013af0


	//   ....[45]....
        /*1400*/ 	.word	0x00013b10


	//   ....[46]....
        /*1404*/ 	.word	0x00013b20


	//   ....[47]....
        /*1408*/ 	.word	0x00013b30


	//   ....[48]....
        /*140c*/ 	.word	0x00014540


	//   ....[49]....
        /*1410*/ 	.word	0x00014550


	//   ....[50]....
        /*1414*/ 	.word	0x00014790


	//   ....[51]....
        /*1418*/ 	.word	0x000147a0


	//   ....[52]....
        /*141c*/ 	.word	0x000149a0


	//   ....[53]....
        /*1420*/ 	.word	0x000149b0


	//   ....[54]....
        /*1424*/ 	.word	0x00014bb0


	//   ....[55]....
        /*1428*/ 	.word	0x00014bc0


	//   ....[56]....
        /*142c*/ 	.word	0x00015060


	//   ....[57]....
        /*1430*/ 	.word	0x00015070


	//   ....[58]....
        /*1434*/ 	.word	0x00015cf0


	//   ....[59]....
        /*1438*/ 	.word	0x00015d00


	//   ....[60]....
        /*143c*/ 	.word	0x00017f50


	//   ....[61]....
        /*1440*/ 	.word	0x00017f60


	//   ....[62]....
        /*1444*/ 	.word	0x00018170


	//   ....[63]....
        /*1448*/ 	.word	0x00018180


	//   ....[64]....
        /*144c*/ 	.word	0x00018380


	//   ....[65]....
        /*1450*/ 	.word	0x00018390


	//   ....[66]....
        /*1454*/ 	.word	0x00018590


	//   ....[67]....
        /*1458*/ 	.word	0x000185a0


	//   ....[68]....
        /*145c*/ 	.word	0x00018800


	//   ....[69]....
        /*1460*/ 	.word	0x00018a30


	//   ....[70]....
        /*1464*/ 	.word	0x00018a60


	//   ....[71]....
        /*1468*/ 	.word	0x00018a90


	//   ....[72]....
        /*146c*/ 	.word	0x00018ac0


	//   ....[73]....
        /*1470*/ 	.word	0x00018af0


	//   ....[74]....
        /*1474*/ 	.word	0x00018b20


	//   ....[75]....
        /*1478*/ 	.word	0x00018cc0


	//   ....[76]....
        /*147c*/ 	.word	0x00018cf0


	//   ....[77]....
        /*1480*/ 	.word	0x00018d20


	//   ....[78]....
        /*1484*/ 	.word	0x00018d50


	//   ....[79]....
        /*1488*/ 	.word	0x00018d80


	//   ....[80]....
        /*148c*/ 	.word	0x00018db0


	//   ....[81]....
        /*1490*/ 	.word	0x00018e50


	//   ....[82]....
        /*1494*/ 	.word	0x00018e80


	//   ....[83]....
        /*1498*/ 	.word	0x00018e90


	//   ....[84]....
        /*149c*/ 	.word	0x00018ec0


	//   ....[85]....
        /*14a0*/ 	.word	0x0001a4b0


	//   ....[86]....
        /*14a4*/ 	.word	0x0001c140


	//   ....[87]....
        /*14a8*/ 	.word	0x0001cbf0


	//   ....[88]....
        /*14ac*/ 	.word	0x0001cc20


	//   ....[89]....
        /*14b0*/ 	.word	0x0001cc40


	//   ....[90]....
        /*14b4*/ 	.word	0x0001cc80


	//   ....[91]....
        /*14b8*/ 	.word	0x0001cd70


	//   ....[92]....
        /*14bc*/ 	.word	0x0001cd80


	//   ....[93]....
        /*14c0*/ 	.word	0x0001ce30


	//   ....[94]....
        /*14c4*/ 	.word	0x0001ce40


	//   ....[95]....
        /*14c8*/ 	.word	0x0001ced0


	//   ....[96]....
        /*14cc*/ 	.word	0x0001cef0


	//   ....[97]....
        /*14d0*/ 	.word	0x0001cf90


	//   ....[98]....
        /*14d4*/ 	.word	0x0001cfb0


	//   ....[99]....
        /*14d8*/ 	.word	0x0001d040


	//   ....[100]....
        /*14dc*/ 	.word	0x0001d060


	//   ....[101]....
        /*14e0*/ 	.word	0x0001d0f0


	//   ....[102]....
        /*14e4*/ 	.word	0x0001d100


	//   ....[103]....
        /*14e8*/ 	.word	0x0001d830


	//   ....[104]....
        /*14ec*/ 	.word	0x0001d840


	//   ....[105]....
        /*14f0*/ 	.word	0x0001d8f0


	//   ....[106]....
        /*14f4*/ 	.word	0x0001d900


	//   ....[107]....
        /*14f8*/ 	.word	0x0001d9c0


	//   ....[108]....
        /*14fc*/ 	.word	0x0001d9d0


	//   ....[109]....
        /*1500*/ 	.word	0x0001da90


	//   ....[110]....
        /*1504*/ 	.word	0x0001daa0


	//   ....[111]....
        /*1508*/ 	.word	0x0001db40


	//   ....[112]....
        /*150c*/ 	.word	0x0001db50


	//   ....[113]....
        /*1510*/ 	.word	0x0001dc00


	//   ....[114]....
        /*1514*/ 	.word	0x0001dc10


	//   ....[115]....
        /*1518*/ 	.word	0x0001dcc0


	//   ....[116]....
        /*151c*/ 	.word	0x0001dcd0


	//   ....[117]....
        /*1520*/ 	.word	0x0001dce0


	//   ....[118]....
        /*1524*/ 	.word	0x0001dd50


	//   ....[119]....
        /*1528*/ 	.word	0x000208e0


	//   ....[120]....
        /*152c*/ 	.word	0x00020910


	//   ....[121]....
        /*1530*/ 	.word	0x00020970


	//   ....[122]....
        /*1534*/ 	.word	0x000209a0


	//   ....[123]....
        /*1538*/ 	.word	0x000209d0


	//   ....[124]....
        /*153c*/ 	.word	0x00020a00


	//   ....[125]....
        /*1540*/ 	.word	0x00020a30


	//   ....[126]....
        /*1544*/ 	.word	0x00020a60


	//   ....[127]....
        /*1548*/ 	.word	0x00020c20


	//   ....[128]....
        /*154c*/ 	.word	0x00020c50


	//   ....[129]....
        /*1550*/ 	.word	0x00020c80


	//   ....[130]....
        /*1554*/ 	.word	0x00020cb0


	//   ....[131]....
        /*1558*/ 	.word	0x00020ce0


	//   ....[132]....
        /*155c*/ 	.word	0x00020d10


	//   ....[133]....
        /*1560*/ 	.word	0x00020de0


	//   ....[134]....
        /*1564*/ 	.word	0x00020e00


	//   ....[135]....
        /*1568*/ 	.word	0x00020e10


	//   ....[136]....
        /*156c*/ 	.word	0x00020e90


	//   ....[137]....
        /*1570*/ 	.word	0x000219d0


	//   ....[138]....
        /*1574*/ 	.word	0x00021de0


	//   ....[139]....
        /*1578*/ 	.word	0x00021e80


	//   ....[140]....
        /*157c*/ 	.word	0x00021f10


	//   ....[141]....
        /*1580*/ 	.word	0x00021f60


	//   ....[142]....
        /*1584*/ 	.word	0x00021fb0


	//   ....[143]....
        /*1588*/ 	.word	0x00022040


	//   ....[144]....
        /*158c*/ 	.word	0x000220d0


	//   ....[145]....
        /*1590*/ 	.word	0x00022120


	//   ....[146]....
        /*1594*/ 	.word	0x00022170


	//   ....[147]....
        /*1598*/ 	.word	0x00022270


	//   ....[148]....
        /*159c*/ 	.word	0x00022320


	//   ....[149]....
        /*15a0*/ 	.word	0x00022370


	//   ....[150]....
        /*15a4*/ 	.word	0x000223c0


	//   ....[151]....
        /*15a8*/ 	.word	0x00022540


	//   ....[152]....
        /*15ac*/ 	.word	0x000226a0


	//   ....[153]....
        /*15b0*/ 	.word	0x00022720


	//   ....[154]....
        /*15b4*/ 	.word	0x00022770


	//   ....[155]....
        /*15b8*/ 	.word	0x00022a70


	//   ....[156]....
        /*15bc*/ 	.word	0x00022ac0


	//   ....[157]....
        /*15c0*/ 	.word	0x00022b50


	//   ....[158]....
        /*15c4*/ 	.word	0x00022be0


	//   ....[159]....
        /*15c8*/ 	.word	0x00022c70


	//   ....[160]....
        /*15cc*/ 	.word	0x00022d00


	//   ....[161]....
        /*15d0*/ 	.word	0x00022d90


	//   ....[162]....
        /*15d4*/ 	.word	0x00022e20


	//   ....[163]....
        /*15d8*/ 	.word	0x00022ea0


	//   ....[164]....
        /*15dc*/ 	.word	0x00022ef0


	//   ....[165]....
        /*15e0*/ 	.word	0x00022f90


	//   ....[166]....
        /*15e4*/ 	.word	0x00023020


	//   ....[167]....
        /*15e8*/ 	.word	0x000230b0


	//   ....[168]....
        /*15ec*/ 	.word	0x00023100


	//   ....[169]....
        /*15f0*/ 	.word	0x00023190


	//   ....[170]....
        /*15f4*/ 	.word	0x00023220


	//   ....[171]....
        /*15f8*/ 	.word	0x000232b0


	//   ....[172]....
        /*15fc*/ 	.word	0x00023340


	//   ....[173]....
        /*1600*/ 	.word	0x000233d0


	//   ....[174]....
        /*1604*/ 	.word	0x00023460


	//   ....[175]....
        /*1608*/ 	.word	0x00023520


	//   ....[176]....
        /*160c*/ 	.word	0x00023800


	//   ....[177]....
        /*1610*/ 	.word	0x00023980


	//   ....[178]....
        /*1614*/ 	.word	0x000239e0


	//   ....[179]....
        /*1618*/ 	.word	0x00023a70


	//   ....[180]....
        /*161c*/ 	.word	0x00023ad0


	//   ....[181]....
        /*1620*/ 	.word	0x00023b70


	//   ....[182]....
        /*1624*/ 	.word	0x00023c60


	//   ....[183]....
        /*1628*/ 	.word	0x00023d90


	//   ....[184]....
        /*162c*/ 	.word	0x00023e30


	//   ....[185]....
        /*1630*/ 	.word	0x00023f00


	//   ....[186]....
        /*1634*/ 	.word	0x00023fa0


	//   ....[187]....
        /*1638*/ 	.word	0x00024070


	//   ....[188]....
        /*163c*/ 	.word	0x00024110


	//   ....[189]....
        /*1640*/ 	.word	0x000241e0


	//   ....[190]....
        /*1644*/ 	.word	0x00024280


	//   ....[191]....
        /*1648*/ 	.word	0x00024330


	//   ....[192]....
        /*164c*/ 	.word	0x00024410


	//   ....[193]....
        /*1650*/ 	.word	0x00024670


	//   ....[194]....
        /*1654*/ 	.word	0x00024720


	//   ....[195]....
        /*1658*/ 	.word	0x00024820


	//   ....[196]....
        /*165c*/ 	.word	0x00024910


	//   ....[197]....
        /*1660*/ 	.word	0x000249a0


	//   ....[198]....
        /*1664*/ 	.word	0x00024a90


	//   ....[199]....
        /*1668*/ 	.word	0x00024b20


	//   ....[200]....
        /*166c*/ 	.word	0x00024c10


	//   ....[201]....
        /*1670*/ 	.word	0x00024ca0


	//   ....[202]....
        /*1674*/ 	.word	0x00024d90


	//   ....[203]....
        /*1678*/ 	.word	0x00024e20


	//   ....[204]....
        /*167c*/ 	.word	0x00024f00


	//   ....[205]....
        /*1680*/ 	.word	0x00025030


	//   ....[206]....
        /*1684*/ 	.word	0x00025080


	//   ....[207]....
        /*1688*/ 	.word	0x000250e0


	//   ....[208]....
        /*168c*/ 	.word	0x00025180


	//   ....[209]....
        /*1690*/ 	.word	0x00025520


	//   ....[210]....
        /*1694*/ 	.word	0x000255c0


	//   ....[211]....
        /*1698*/ 	.word	0x00025760


	//   ....[212]....
        /*169c*/ 	.word	0x000257e0


	//   ....[213]....
        /*16a0*/ 	.word	0x00025860


	//   ....[214]....
        /*16a4*/ 	.word	0x000258e0


	//   ....[215]....
        /*16a8*/ 	.word	0x00025960


	//   ....[216]....
        /*16ac*/ 	.word	0x000259f0


	//   ....[217]....
        /*16b0*/ 	.word	0x00025a90


	//   ....[218]....
        /*16b4*/ 	.word	0x00025b40


	//   ....[219]....
        /*16b8*/ 	.word	0x00025bc0


	//   ....[220]....
        /*16bc*/ 	.word	0x00025c40


	//   ....[221]....
        /*16c0*/ 	.word	0x00025cc0


	//   ....[222]....
        /*16c4*/ 	.word	0x00025d50


	//   ....[223]....
        /*16c8*/ 	.word	0x00025dd0


	//   ....[224]....
        /*16cc*/ 	.word	0x00025e80


	//   ....[225]....
        /*16d0*/ 	.word	0x00025ed0


	//   ....[226]....
        /*16d4*/ 	.word	0x00025f90


	//   ....[227]....
        /*16d8*/ 	.word	0x000260c0


	//----- nvinfo : EIATTR_REG_RECONFIG
	.align		4
.L_647:
        /*16dc*/ 	.byte	0x01, 0x54
	.zero		2


	//----- nvinfo : EIATTR_SYSCALL_OFFSETS
	.align		4
        /*16e0*/ 	.byte	0x04, 0x46
        /*16e2*/ 	.short	(.L_649 - .L_648)


	//   ....[0]....
.L_648:
        /*16e4*/ 	.word	0x000023f0


	//   ....[1]....
        /*16e8*/ 	.word	0x00002540


	//   ....[2]....
        /*16ec*/ 	.word	0x00006df0


	//   ....[3]....
        /*16f0*/ 	.word	0x00007110


	//   ....[4]....
        /*16f4*/ 	.word	0x0001bd60


	//   ....[5]....
        /*16f8*/ 	.word	0x0001beb0


	//   ....[6]....
        /*16fc*/ 	.word	0x0001bfb0


	//   ....[7]....
        /*1700*/ 	.word	0x0001c810


	//   ....[8]....
        /*1704*/ 	.word	0x0001d410


	//----- nvinfo : EIATTR_MBARRIER_INSTR_OFFSETS
	.align		4
.L_649:
        /*1708*/ 	.byte	0x04, 0x39
        /*170a*/ 	.short	(.L_651 - .L_650)


	//   ....[0]....
.L_650:
        /*170c*/ 	.word	0x000002e0
        /*1710*/ 	.word	0x000000ff
        /*1714*/ 	.word	0x00032400
        /*1718*/ 	.short	0x0100
        /*171a*/ 	.byte	0x08
	.zero		1


	//   ....[1]....
        /*171c*/ 	.word	0x000002f0
        /*1720*/ 	.word	0x000000ff
        /*1724*/ 	.word	0x00032410
        /*1728*/ 	.short	0x0100
        /*172a*/ 	.byte	0x08
	.zero		1


	//   ....[2]....
        /*172c*/ 	.word	0x00000300
        /*1730*/ 	.word	0x000000ff
        /*1734*/ 	.word	0x00032420
        /*1738*/ 	.short	0x0100
        /*173a*/ 	.byte	0x08
	.zero		1


	//   ....[3]....
        /*173c*/ 	.word	0x000003f0
        /*1740*/ 	.word	0x000000ff
        /*1744*/ 	.word	0x00032430
        /*1748*/ 	.short	0x0100
        /*174a*/ 	.byte	0x08
	.zero		1


	//   ....[4]....
        /*174c*/ 	.word	0x00000400
        /*1750*/ 	.word	0x000000ff
        /*1754*/ 	.word	0x00032440
        /*1758*/ 	.short	0x0100
        /*175a*/ 	.byte	0x08
	.zero		1


	//   ....[5]....
        /*175c*/ 	.word	0x00000410
        /*1760*/ 	.word	0x000000ff
        /*1764*/ 	.word	0x00032438
        /*1768*/ 	.short	0x0100
        /*176a*/ 	.byte	0x08
	.zero		1


	//   ....[6]....
        /*176c*/ 	.word	0x00000420
        /*1770*/ 	.word	0x000000ff
        /*1774*/ 	.word	0x00032448
        /*1778*/ 	.short	0x0100
        /*177a*/ 	.byte	0x08
	.zero		1


	//   ....[7]....
        /*177c*/ 	.word	0x00000550
        /*1780*/ 	.word	0x000000ff
        /*1784*/ 	.word	0x00032450
        /*1788*/ 	.short	0x0100
        /*178a*/ 	.byte	0x08
	.zero		1


	//   ....[8]....
        /*178c*/ 	.word	0x00000560
        /*1790*/ 	.word	0x000000ff
        /*1794*/ 	.word	0x00032460
        /*1798*/ 	.short	0x0100
        /*179a*/ 	.byte	0x08
	.zero		1


	//   ....[9]....
        /*179c*/ 	.word	0x00000570
        /*17a0*/ 	.word	0x000000ff
        /*17a4*/ 	.word	0x00032458
        /*17a8*/ 	.short	0x0100
        /*17aa*/ 	.byte	0x08
	.zero		1


	//   ....[10]....
        /*17ac*/ 	.word	0x00000580
        /*17b0*/ 	.word	0x000000ff
        /*17b4*/ 	.word	0x00032468
        /*17b8*/ 	.short	0x0100
        /*17ba*/ 	.byte	0x08
	.zero		1


	//   ....[11]....
        /*17bc*/ 	.word	0x00000670
        /*17c0*/ 	.word	0x000000ff
        /*17c4*/ 	.word	0x00032470
        /*17c8*/ 	.short	0x0100
        /*17ca*/ 	.byte	0x06
	.zero		1


	//   ....[12]....
        /*17cc*/ 	.word	0x00000680
        /*17d0*/ 	.word	0x000000ff
        /*17d4*/ 	.word	0x00032480
        /*17d8*/ 	.short	0x0100
        /*17da*/ 	.byte	0x06
	.zero		1


	//   ....[13]....
        /*17dc*/ 	.word	0x00000690
        /*17e0*/ 	.word	0x000000ff
        /*17e4*/ 	.word	0x00032478
        /*17e8*/ 	.short	0x0100
        /*17ea*/ 	.byte	0x06
	.zero		1


	//   ....[14]....
        /*17ec*/ 	.word	0x000006a0
        /*17f0*/ 	.word	0x000000ff
        /*17f4*/ 	.word	0x00032488
        /*17f8*/ 	.short	0x0100
        /*17fa*/ 	.byte	0x06
	.zero		1


	//   ....[15]....
        /*17fc*/ 	.word	0x000007d0
        /*1800*/ 	.word	0x000000ff
        /*1804*/ 	.word	0x00032490
        /*1808*/ 	.short	0x0100
        /*180a*/ 	.byte	0x08
	.zero		1


	//   ....[16]....
        /*180c*/ 	.word	0x000007e0
        /*1810*/ 	.word	0x000000ff
        /*1814*/ 	.word	0x000324a0
        /*1818*/ 	.short	0x0100
        /*181a*/ 	.byte	0x08
	.zero		1


	//   ....[17]....
        /*181c*/ 	.word	0x000007f0
        /*1820*/ 	.word	0x000000ff
        /*1824*/ 	.word	0x00032498
        /*1828*/ 	.short	0x0100
        /*182a*/ 	.byte	0x08
	.zero		1


	//   ....[18]....
        /*182c*/ 	.word	0x00000800
        /*1830*/ 	.word	0x000000ff
        /*1834*/ 	.word	0x000324a8
        /*1838*/ 	.short	0x0100
        /*183a*/ 	.byte	0x08
	.zero		1


	//   ....[19]....
        /*183c*/ 	.word	0x00000930
        /*1840*/ 	.word	0x000000ff
        /*1844*/ 	.word	0x000324b0
        /*1848*/ 	.short	0x0100
        /*184a*/ 	.byte	0x08
	.zero		1


	//   ....[20]....
        /*184c*/ 	.word	0x00000940
        /*1850*/ 	.word	0x000000ff
        /*1854*/ 	.word	0x000324c0
        /*1858*/ 	.short	0x0100
        /*185a*/ 	.byte	0x08
	.zero		1


	//   ....[21]....
        /*185c*/ 	.word	0x00000950
        /*1860*/ 	.word	0x000000ff
        /*1864*/ 	.word	0x000324b8
        /*1868*/ 	.short	0x0100
        /*186a*/ 	.byte	0x08
	.zero		1


	//   ....[22]....
        /*186c*/ 	.word	0x00000960
        /*1870*/ 	.word	0x000000ff
        /*1874*/ 	.word	0x000324c8
        /*1878*/ 	.short	0x0100
        /*187a*/ 	.byte	0x08
	.zero		1


	//   ....[23]....
        /*187c*/ 	.word	0x00003850
        /*1880*/ 	.word	0x00000060
        /*1884*/ 	.word	0x00032490
        /*1888*/ 	.short	0x010a
        /*188a*/ 	.byte	0x3f
	.zero		1


	//   ....[24]....
        /*188c*/ 	.word	0x000049c0
        /*1890*/ 	.word	0x00000060
        /*1894*/ 	.word	0x00032490
        /*1898*/ 	.short	0x010a
        /*189a*/ 	.byte	0x3f
	.zero		1


	//   ....[25]....
        /*189c*/ 	.word	0x00005a90
        /*18a0*/ 	.word	0x00000060
        /*18a4*/ 	.word	0x00032490
        /*18a8*/ 	.short	0x010a
        /*18aa*/ 	.byte	0x3f
	.zero		1


	//   ....[26]....
        /*18ac*/ 	.word	0x00005cb0
        /*18b0*/ 	.word	0x00000020
        /*18b4*/ 	.word	0x00000000
        /*18b8*/ 	.short	0x0101
        /*18ba*/ 	.byte	0x3f
	.zero		1


	//   ....[27]....
        /*18bc*/ 	.word	0x00005cf0
        /*18c0*/ 	.word	0x00000060
        /*18c4*/ 	.word	0x000324b0
        /*18c8*/ 	.short	0x010a
        /*18ca*/ 	.byte	0x3f
	.zero		1


	//   ....[28]....
        /*18cc*/ 	.word	0x00006350
        /*18d0*/ 	.word	0x00000060
        /*18d4*/ 	.word	0x00000000
        /*18d8*/ 	.short	0x0101
        /*18da*/ 	.byte	0x3f
	.zero		1


	//   ....[29]....
        /*18dc*/ 	.word	0x00006e90
        /*18e0*/ 	.word	0x00000013
        /*18e4*/ 	.word	0x00032400
        /*18e8*/ 	.short	0x010a
        /*18ea*/ 	.byte	0x3f
	.zero		1


	//   ....[30]....
        /*18ec*/ 	.word	0x00006ee0
        /*18f0*/ 	.word	0x00000013
        /*18f4*/ 	.word	0x00032400
        /*18f8*/ 	.short	0x010a
        /*18fa*/ 	.byte	0x3f
	.zero		1


	//   ....[31]....
        /*18fc*/ 	.word	0x000079a0
        /*1900*/ 	.word	0x00000013
        /*1904*/ 	.word	0x00032400
        /*1908*/ 	.short	0x010a
        /*190a*/ 	.byte	0x3f
	.zero		1


	//   ....[32]....
        /*190c*/ 	.word	0x00008e00
        /*1910*/ 	.word	0x00000013
        /*1914*/ 	.word	0x00032400
        /*1918*/ 	.short	0x010a
        /*191a*/ 	.byte	0x3f
	.zero		1


	//   ....[33]....
        /*191c*/ 	.word	0x00009cd0
        /*1920*/ 	.word	0x000000ad
        /*1924*/ 	.word	0x00032430
        /*1928*/ 	.short	0x010a
        /*192a*/ 	.byte	0x3f
	.zero		1


	//   ....[34]....
        /*192c*/ 	.word	0x00009d60
        /*1930*/ 	.word	0x000000ad
        /*1934*/ 	.word	0x00032430
        /*1938*/ 	.short	0x010a
        /*193a*/ 	.byte	0x3f
	.zero		1


	//   ....[35]....
        /*193c*/ 	.word	0x0000a080
        /*1940*/ 	.word	0x00000013
        /*1944*/ 	.word	0x00032410
        /*1948*/ 	.short	0x010a
        /*194a*/ 	.byte	0x3f
	.zero		1


	//   ....[36]....
        /*194c*/ 	.word	0x0000a0d0
        /*1950*/ 	.word	0x000000ad
        /*1954*/ 	.word	0x00032450
        /*1958*/ 	.short	0x010a
        /*195a*/ 	.byte	0x3f
	.zero		1


	//   ....[37]....
        /*195c*/ 	.word	0x0000a150
        /*1960*/ 	.word	0x000000ad
        /*1964*/ 	.word	0x00032450
        /*1968*/ 	.short	0x010a
        /*196a*/ 	.byte	0x3f
	.zero		1


	//   ....[38]....
        /*196c*/ 	.word	0x0000bb50
        /*1970*/ 	.word	0x00000018
        /*1974*/ 	.word	0x00000000
        /*1978*/ 	.short	0x0101
        /*197a*/ 	.byte	0x3f
	.zero		1


	//   ....[39]....
        /*197c*/ 	.word	0x0000c740
        /*1980*/ 	.word	0x000000ad
        /*1984*/ 	.word	0x00000000
        /*1988*/ 	.short	0x0101
        /*198a*/ 	.byte	0x3f
	.zero		1


	//   ....[40]....
        /*198c*/ 	.word	0x0000c830
        /*1990*/ 	.word	0x000000cd
        /*1994*/ 	.word	0x00032430
        /*1998*/ 	.short	0x010a
        /*199a*/ 	.byte	0x3f
	.zero		1


	//   ....[41]....
        /*199c*/ 	.word	0x0000c8a0
        /*19a0*/ 	.word	0x000000cd
        /*19a4*/ 	.word	0x00032430
        /*19a8*/ 	.short	0x010a
        /*19aa*/ 	.byte	0x3f
	.zero		1


	//   ....[42]....
        /*19ac*/ 	.word	0x0000cb30
        /*19b0*/ 	.word	0x000000cd
        /*19b4*/ 	.word	0x00032450
        /*19b8*/ 	.short	0x010a
        /*19ba*/ 	.byte	0x3f
	.zero		1


	//   ....[43]....
        /*19bc*/ 	.word	0x0000cb80
        /*19c0*/ 	.word	0x000000cd
        /*19c4*/ 	.word	0x00032450
        /*19c8*/ 	.short	0x010a
        /*19ca*/ 	.byte	0x3f
	.zero		1


	//   ....[44]....
        /*19cc*/ 	.word	0x0000e2a0
        /*19d0*/ 	.word	0x00000003
        /*19d4*/ 	.word	0x00000000
        /*19d8*/ 	.short	0x0101
        /*19da*/ 	.byte	0x3f
	.zero		1


	//   ....[45]....
        /*19dc*/ 	.word	0x0000f740
        /*19e0*/ 	.word	0x000000cd
        /*19e4*/ 	.word	0x00000000
        /*19e8*/ 	.short	0x0101
        /*19ea*/ 	.byte	0x3f
	.zero		1


	//   ....[46]....
        /*19ec*/ 	.word	0x0000f860
        /*19f0*/ 	.word	0x000000d8
        /*19f4*/ 	.word	0x00032430
        /*19f8*/ 	.short	0x010a
        /*19fa*/ 	.byte	0x3f
	.zero		1


	//   ....[47]....
        /*19fc*/ 	.word	0x0000f8d0
        /*1a00*/ 	.word	0x000000d8
        /*1a04*/ 	.word	0x00032430
        /*1a08*/ 	.short	0x010a
        /*1a0a*/ 	.byte	0x3f
	.zero		1


	//   ....[48]....
        /*1a0c*/ 	.word	0x0000fb60
        /*1a10*/ 	.word	0x000000d8
        /*1a14*/ 	.word	0x00032450
        /*1a18*/ 	.short	0x010a
        /*1a1a*/ 	.byte	0x3f
	.zero		1


	//   ....[49]....
        /*1a1c*/ 	.word	0x0000fbb0
        /*1a20*/ 	.word	0x000000d8
        /*1a24*/ 	.word	0x00032450
        /*1a28*/ 	.short	0x010a
        /*1a2a*/ 	.byte	0x3f
	.zero		1


	//   ....[50]....
        /*1a2c*/ 	.word	0x00011490
        /*1a30*/ 	.word	0x0000009a
        /*1a34*/ 	.word	0x00000000
        /*1a38*/ 	.short	0x0101
        /*1a3a*/ 	.byte	0x3f
	.zero		1


	//   ....[51]....
        /*1a3c*/ 	.word	0x00011f40
        /*1a40*/ 	.word	0x000000d8
        /*1a44*/ 	.word	0x00000000
        /*1a48*/ 	.short	0x0101
        /*1a4a*/ 	.byte	0x3f
	.zero		1


	//   ....[52]....
        /*1a4c*/ 	.word	0x000144b0
        /*1a50*/ 	.word	0x00000003
        /*1a54*/ 	.word	0x00000000
        /*1a58*/ 	.short	0x0101
        /*1a5a*/ 	.byte	0x3f
	.zero		1


	//   ....[53]....
        /*1a5c*/ 	.word	0x00014fc0
        /*1a60*/ 	.word	0x00000003
        /*1a64*/ 	.word	0x00000000
        /*1a68*/ 	.short	0x0101
        /*1a6a*/ 	.byte	0x3f
	.zero		1


	//   ....[54]....
        /*1a6c*/ 	.word	0x0001a590
        /*1a70*/ 	.word	0x00000012
        /*1a74*/ 	.word	0x00032420
        /*1a78*/ 	.short	0x010a
        /*1a7a*/ 	.byte	0x3f
	.zero		1


	//   ....[55]....
        /*1a7c*/ 	.word	0x0001a660
        /*1a80*/ 	.word	0x00000003
        /*1a84*/ 	.word	0x000324a0
        /*1a88*/ 	.short	0x010a
        /*1a8a*/ 	.byte	0x3f
	.zero		1


	//   ....[56]....
        /*1a8c*/ 	.word	0x0001a8a0
        /*1a90*/ 	.word	0x00000003
        /*1a94*/ 	.word	0x000324c0
        /*1a98*/ 	.short	0x010a
        /*1a9a*/ 	.byte	0x3f
	.zero		1


	//   ....[57]....
        /*1a9c*/ 	.word	0x0001af40
        /*1aa0*/ 	.word	0x00000004
        /*1aa4*/ 	.word	0x000324a0
        /*1aa8*/ 	.short	0x010a
        /*1aaa*/ 	.byte	0x3f
	.zero		1


	//   ....[58]....
        /*1aac*/ 	.word	0x0001b170
        /*1ab0*/ 	.word	0x00000004
        /*1ab4*/ 	.word	0x000324c0
        /*1ab8*/ 	.short	0x010a
        /*1aba*/ 	.byte	0x3f
	.zero		1


	//   ....[59]....
        /*1abc*/ 	.word	0x0001c3b0
        /*1ac0*/ 	.word	0x00000000
        /*1ac4*/ 	.word	0x00032440
        /*1ac8*/ 	.short	0x010a
        /*1aca*/ 	.byte	0x3f
	.zero		1


	//   ....[60]....
        /*1acc*/ 	.word	0x0001d1c0
        /*1ad0*/ 	.word	0x00000012
        /*1ad4*/ 	.word	0x00032400
        /*1ad8*/ 	.short	0x0107
        /*1ada*/ 	.byte	0x3f
	.zero		1


	//   ....[61]....
        /*1adc*/ 	.word	0x0001d260
        /*1ae0*/ 	.word	0x00000012
        /*1ae4*/ 	.word	0x00032400
        /*1ae8*/ 	.short	0x0101
        /*1aea*/ 	.byte	0x3f
	.zero		1


	//   ....[62]....
        /*1aec*/ 	.word	0x0001de90
        /*1af0*/ 	.word	0x00000012
        /*1af4*/ 	.word	0x00032410
        /*1af8*/ 	.short	0x0107
        /*1afa*/ 	.byte	0x3f
	.zero		1


	//   ....[63]....
        /*1afc*/ 	.word	0x0001df90
        /*1b00*/ 	.word	0x00000012
        /*1b04*/ 	.word	0x00032410
        /*1b08*/ 	.short	0x0101
        /*1b0a*/ 	.byte	0x3f
	.zero		1


	//   ....[64]....
        /*1b0c*/ 	.word	0x0001dfb0
        /*1b10*/ 	.word	0x00000012
        /*1b14*/ 	.word	0x00032420
        /*1b18*/ 	.short	0x010a
        /*1b1a*/ 	.byte	0x3f
	.zero		1


	//   ....[65]....
        /*1b1c*/ 	.word	0x0001e090
        /*1b20*/ 	.word	0x00000002
        /*1b24*/ 	.word	0x00032460
        /*1b28*/ 	.short	0x010a
        /*1b2a*/ 	.byte	0x3f
	.zero		1


	//   ....[66]....
        /*1b2c*/ 	.word	0x0001e940
        /*1b30*/ 	.word	0x00000002
        /*1b34*/ 	.word	0x00032440
        /*1b38*/ 	.short	0x010a
        /*1b3a*/ 	.byte	0x3f
	.zero		1


	//   ....[67]....
        /*1b3c*/ 	.word	0x0001eb90
        /*1b40*/ 	.word	0x00000002
        /*1b44*/ 	.word	0x00032460
        /*1b48*/ 	.short	0x010a
        /*1b4a*/ 	.byte	0x3f
	.zero		1


	//   ....[68]....
        /*1b4c*/ 	.word	0x0001f380
        /*1b50*/ 	.word	0x00000003
        /*1b54*/ 	.word	0x00032440
        /*1b58*/ 	.short	0x010a
        /*1b5a*/ 	.byte	0x3f
	.zero		1


	//   ....[69]....
        /*1b5c*/ 	.word	0x0001f5d0
        /*1b60*/ 	.word	0x00000003
        /*1b64*/ 	.word	0x00032460
        /*1b68*/ 	.short	0x010a
        /*1b6a*/ 	.byte	0x3f
	.zero		1


	//   ....[70]....
        /*1b6c*/ 	.word	0x0001fd50
        /*1b70*/ 	.word	0x00000003
        /*1b74*/ 	.word	0x00032440
        /*1b78*/ 	.short	0x010a
        /*1b7a*/ 	.byte	0x3f
	.zero		1


	//   ....[71]....
        /*1b7c*/ 	.word	0x0001ffa0
        /*1b80*/ 	.word	0x00000003
        /*1b84*/ 	.word	0x00032460
        /*1b88*/ 	.short	0x010a
        /*1b8a*/ 	.byte	0x3f
	.zero		1


	//   ....[72]....
        /*1b8c*/ 	.word	0x00021950
        /*1b90*/ 	.word	0x00000000
        /*1b94*/ 	.word	0x00032420
        /*1b98*/ 	.short	0x010a
        /*1b9a*/ 	.byte	0x3f
	.zero		1


	//   ....[73]....
        /*1b9c*/ 	.word	0x00021b30
        /*1ba0*/ 	.word	0x00000006
        /*1ba4*/ 	.word	0x00000000
        /*1ba8*/ 	.short	0x010a
        /*1baa*/ 	.byte	0x3f
	.zero		1


	//   ....[74]....
        /*1bac*/ 	.word	0x00021b60
        /*1bb0*/ 	.word	0x00000007
        /*1bb4*/ 	.word	0x00000000
        /*1bb8*/ 	.short	0x010a
        /*1bba*/ 	.byte	0x3f
	.zero		1


	//   ....[75]....
        /*1bbc*/ 	.word	0x00021bc0
        /*1bc0*/ 	.word	0x00000004
        /*1bc4*/ 	.word	0x00000000
        /*1bc8*/ 	.short	0x010a
        /*1bca*/ 	.byte	0x3f
	.zero		1


	//   ....[76]....
        /*1bcc*/ 	.word	0x00021bf0
        /*1bd0*/ 	.word	0x00000003
        /*1bd4*/ 	.word	0x00000000
        /*1bd8*/ 	.short	0x010a
        /*1bda*/ 	.byte	0x3f
	.zero		1


	//   ....[77]....
        /*1bdc*/ 	.word	0x00021c50
        /*1be0*/ 	.word	0x00000060
        /*1be4*/ 	.word	0x00032490
        /*1be8*/ 	.short	0x010a
        /*1bea*/ 	.byte	0x3f
	.zero		1


	//   ....[78]....
        /*1bec*/ 	.word	0x00021ca0
        /*1bf0*/ 	.word	0x00000060
        /*1bf4*/ 	.word	0x00032490
        /*1bf8*/ 	.short	0x010a
        /*1bfa*/ 	.byte	0x3f
	.zero		1


	//   ....[79]....
        /*1bfc*/ 	.word	0x00021cf0
        /*1c00*/ 	.word	0x00000060
        /*1c04*/ 	.word	0x00032490
        /*1c08*/ 	.short	0x010a
        /*1c0a*/ 	.byte	0x3f
	.zero		1


	//   ....[80]....
        /*1c0c*/ 	.word	0x00021d40
        /*1c10*/ 	.word	0x00000060
        /*1c14*/ 	.word	0x000324b0
        /*1c18*/ 	.short	0x010a
        /*1c1a*/ 	.byte	0x3f
	.zero		1


	//   ....[81]....
        /*1c1c*/ 	.word	0x000221b0
        /*1c20*/ 	.word	0x00000013
        /*1c24*/ 	.word	0x00032400
        /*1c28*/ 	.short	0x010a
        /*1c2a*/ 	.byte	0x3f
	.zero		1


	//   ....[82]....
        /*1c2c*/ 	.word	0x000227a0
        /*1c30*/ 	.word	0x00000013
        /*1c34*/ 	.word	0x00032400
        /*1c38*/ 	.short	0x010a
        /*1c3a*/ 	.byte	0x3f
	.zero		1


	//   ....[83]....
        /*1c3c*/ 	.word	0x000227f0
        /*1c40*/ 	.word	0x000000ad
        /*1c44*/ 	.word	0x00032430
        /*1c48*/ 	.short	0x010a
        /*1c4a*/ 	.byte	0x3f
	.zero		1


	//   ....[84]....
        /*1c4c*/ 	.word	0x00022840
        /*1c50*/ 	.word	0x00000013
        /*1c54*/ 	.word	0x00032410
        /*1c58*/ 	.short	0x010a
        /*1c5a*/ 	.byte	0x3f
	.zero		1


	//   ....[85]....
        /*1c5c*/ 	.word	0x00022890
        /*1c60*/ 	.word	0x000000ad
        /*1c64*/ 	.word	0x00032450
        /*1c68*/ 	.short	0x010a
        /*1c6a*/ 	.byte	0x3f
	.zero		1


	//   ....[86]....
        /*1c6c*/ 	.word	0x000228e0
        /*1c70*/ 	.word	0x000000cd
        /*1c74*/ 	.word	0x00032430
        /*1c78*/ 	.short	0x010a
        /*1c7a*/ 	.byte	0x3f
	.zero		1


	//   ....[87]....
        /*1c7c*/ 	.word	0x00022930
        /*1c80*/ 	.word	0x000000cd
        /*1c84*/ 	.word	0x00032450
        /*1c88*/ 	.short	0x010a
        /*1c8a*/ 	.byte	0x3f
	.zero		1


	//   ....[88]....
        /*1c8c*/ 	.word	0x00022980
        /*1c90*/ 	.word	0x000000d8
        /*1c94*/ 	.word	0x00032430
        /*1c98*/ 	.short	0x010a
        /*1c9a*/ 	.byte	0x3f
	.zero		1


	//   ....[89]....
        /*1c9c*/ 	.word	0x000229d0
        /*1ca0*/ 	.word	0x000000d8
        /*1ca4*/ 	.word	0x00032450
        /*1ca8*/ 	.short	0x010a
        /*1caa*/ 	.byte	0x3f
	.zero		1


	//   ....[90]....
        /*1cac*/ 	.word	0x000235e0
        /*1cb0*/ 	.word	0x00000012
        /*1cb4*/ 	.word	0x00032420
        /*1cb8*/ 	.short	0x010a
        /*1cba*/ 	.byte	0x3f
	.zero		1


	//   ....[91]....
        /*1cbc*/ 	.word	0x00023630
        /*1cc0*/ 	.word	0x00000003
        /*1cc4*/ 	.word	0x000324a0
        /*1cc8*/ 	.short	0x010a
        /*1cca*/ 	.byte	0x3f
	.zero		1


	//   ....[92]....
        /*1ccc*/ 	.word	0x00023680
        /*1cd0*/ 	.word	0x00000003
        /*1cd4*/ 	.word	0x000324c0
        /*1cd8*/ 	.short	0x010a
        /*1cda*/ 	.byte	0x3f
	.zero		1


	//   ....[93]....
        /*1cdc*/ 	.word	0x000236d0
        /*1ce0*/ 	.word	0x00000004
        /*1ce4*/ 	.word	0x000324a0
        /*1ce8*/ 	.short	0x010a
        /*1cea*/ 	.byte	0x3f
	.zero		1


	//   ....[94]....
        /*1cec*/ 	.word	0x00023720
        /*1cf0*/ 	.word	0x00000004
        /*1cf4*/ 	.word	0x000324c0
        /*1cf8*/ 	.short	0x010a
        /*1cfa*/ 	.byte	0x3f
	.zero		1


	//   ....[95]....
        /*1cfc*/ 	.word	0x000238c0
        /*1d00*/ 	.word	0x00000000
        /*1d04*/ 	.word	0x00032440
        /*1d08*/ 	.short	0x010a
        /*1d0a*/ 	.byte	0x3f
	.zero		1


	//   ....[96]....
        /*1d0c*/ 	.word	0x00025230
        /*1d10*/ 	.word	0x00000012
        /*1d14*/ 	.word	0x00032420
        /*1d18*/ 	.short	0x010a
        /*1d1a*/ 	.byte	0x3f
	.zero		1


	//   ....[97]....
        /*1d1c*/ 	.word	0x00025280
        /*1d20*/ 	.word	0x00000002
        /*1d24*/ 	.word	0x00032460
        /*1d28*/ 	.short	0x010a
        /*1d2a*/ 	.byte	0x3f
	.zero		1


	//   ....[98]....
        /*1d2c*/ 	.word	0x000252d0
        /*1d30*/ 	.word	0x00000002
        /*1d34*/ 	.word	0x00032440
        /*1d38*/ 	.short	0x010a
        /*1d3a*/ 	.byte	0x3f
	.zero		1


	//   ....[99]....
        /*1d3c*/ 	.word	0x00025320
        /*1d40*/ 	.word	0x00000002
        /*1d44*/ 	.word	0x00032460
        /*1d48*/ 	.short	0x010a
        /*1d4a*/ 	.byte	0x3f
	.zero		1


	//   ....[100]....
        /*1d4c*/ 	.word	0x00025370
        /*1d50*/ 	.word	0x00000003
        /*1d54*/ 	.word	0x00032440
        /*1d58*/ 	.short	0x010a
        /*1d5a*/ 	.byte	0x3f
	.zero		1


	//   ....[101]....
        /*1d5c*/ 	.word	0x000253c0
        /*1d60*/ 	.word	0x00000003
        /*1d64*/ 	.word	0x00032460
        /*1d68*/ 	.short	0x010a
        /*1d6a*/ 	.byte	0x3f
	.zero		1


	//   ....[102]....
        /*1d6c*/ 	.word	0x00025410
        /*1d70*/ 	.word	0x00000003
        /*1d74*/ 	.word	0x00032440
        /*1d78*/ 	.short	0x010a
        /*1d7a*/ 	.byte	0x3f
	.zero		1


	//   ....[103]....
        /*1d7c*/ 	.word	0x00025460
        /*1d80*/ 	.word	0x00000003
        /*1d84*/ 	.word	0x00032460
        /*1d88*/ 	.short	0x010a
        /*1d8a*/ 	.byte	0x3f
	.zero		1


	//   ....[104]....
        /*1d8c*/ 	.word	0x00025fe0
        /*1d90*/ 	.word	0x00000000
        /*1d94*/ 	.word	0x00032420
        /*1d98*/ 	.short	0x010a
        /*1d9a*/ 	.byte	0x3f
	.zero		1


	//   ....[105]....
        /*1d9c*/ 	.word	0x00026180
        /*1da0*/ 	.word	0x00000006
        /*1da4*/ 	.word	0x00000000
        /*1da8*/ 	.short	0x010a
        /*1daa*/ 	.byte	0x3f
	.zero		1


	//   ....[106]....
        /*1dac*/ 	.word	0x000261d0
        /*1db0*/ 	.word	0x00000007
        /*1db4*/ 	.word	0x00000000
        /*1db8*/ 	.short	0x010a
        /*1dba*/ 	.byte	0x3f
	.zero		1


	//   ....[107]....
        /*1dbc*/ 	.word	0x00026220
        /*1dc0*/ 	.word	0x00000004
        /*1dc4*/ 	.word	0x00000000
        /*1dc8*/ 	.short	0x010a
        /*1dca*/ 	.byte	0x3f
	.zero		1


	//----- nvinfo : EIATTR_NUM_MBARRIERS
	.align		4
.L_651:
        /*1dcc*/ 	.byte	0x03, 0x38
        /*1dce*/ 	.short	0x0017


	//----- nvinfo : EIATTR_EXIT_INSTR_OFFSETS
	.align		4
        /*1dd0*/ 	.byte	0x04, 0x1c
        /*1dd2*/ 	.short	(.L_653 - .L_652)


	//   ....[0]....
.L_652:
        /*1dd4*/ 	.word	0x00021c40


	//----- nvinfo : EIATTR_MAX_THREADS
	.align		4
.L_653:
        /*1dd8*/ 	.byte	0x04, 0x05
        /*1dda*/ 	.short	(.L_655 - .L_654)
.L_654:
        /*1ddc*/ 	.word	0x00000180
        /*1de0*/ 	.word	0x00000001
        /*1de4*/ 	.word	0x00000001


	//----- nvinfo : EIATTR_CRS_STACK_SIZE
	.align		4
.L_655:
        /*1de8*/ 	.byte	0x04, 0x1e
        /*1dea*/ 	.short	(.L_657 - .L_656)
.L_656:
        /*1dec*/ 	.word	0x00000000


	//----- nvinfo : EIATTR_CBANK_PARAM_SIZE
	.align		4
.L_657:
        /*1df0*/ 	.byte	0x03, 0x19
        /*1df2*/ 	.short	0x0bf0


	//----- nvinfo : EIATTR_PARAM_CBANK
	.align		4
        /*1df4*/ 	.byte	0x04, 0x0a
        /*1df6*/ 	.short	(.L_659 - .L_658)
	.align		4
.L_658:
        /*1df8*/ 	.word	index@(.nv.constant0._ZN7cutlass13device_kernelIN5flash11enable_sm90INS1_16FlashAttnFwdSm90INS1_25CollectiveMainloopFwdSm90ILi2EN4cute5tupleIJNS5_1CILi1EEES8_S8_EEENS6_IJNS7_ILi128EEENS7_ILi96EEENS7_ILi64EEEEEELi256ENS_6half_tEfNS_4arch4Sm90ELb1ELb0ELb0ELb1ELb0ELb1ELb1ELb1ELb0ELb1ELb1ELb0EEENS1_21CollectiveEpilogueFwdINS6_IJSA_NS7_ILi256EEESB_EEES9_SE_SG_Li256ELb1ELb1ELb1ELb0EEENS1_36VarlenDynamicPersistentTileSchedulerILi128ELi96ELi256ELi128ELb1ELb1ELb1ELb1ELb1ELb1EEEEEEEEEvNT_6ParamsE)
        /*1dfc*/ 	.short	0x0210
        /*1dfe*/ 	.short	0x0bf0


	//----- nvinfo : EIATTR_SW_WAR
	.align		4
.L_659:
        /*1e00*/ 	.byte	0x04, 0x36
        /*1e02*/ 	.short	(.L_661 - .L_660)
.L_660:
        /*1e04*/ 	.word	0x00000008
.L_661:


//--------------------- .nv.callgraph             --------------------------
	.section	.nv.callgraph,"",@"SHT_CUDA_CALLGRAPH"
	.align	4
	.sectionentsize	8
	.align		4
        /*0000*/ 	.word	0x00000000
	.align		4
        /*0004*/ 	.word	0xffffffff
	.align		4
        /*0008*/ 	.word	index@(_ZN7cutlass13device_kernelIN5flash11enable_sm90INS1_16FlashAttnFwdSm90INS1_25CollectiveMainloopFwdSm90ILi2EN4cute5tupleIJNS5_1CILi1EEES8_S8_EEENS6_IJNS7_ILi128EEENS7_ILi96EEENS7_ILi64EEEEEELi256ENS_6half_tEfNS_4arch4Sm90ELb0ELb0ELb0ELb0ELb0ELb0ELb0ELb1ELb0ELb1ELb1ELb0EEENS1_21CollectiveEpilogueFwdINS6_IJSA_NS7_ILi256EEESB_EEES9_SE_SG_Li256ELb0ELb1ELb1ELb0EEENS1_19SingleTileSchedulerILb0ELb1ELb1ELi128EEEEEEEEEvNT_6ParamsE)
	.align		4
        /*000c*/ 	.word	index@(__assertfail)
	.align		4
        /*0010*/ 	.word	index@(_ZN7cutlass13device_kernelIN5flash11enable_sm90INS1_16FlashAttnFwdSm90INS1_25CollectiveMainloopFwdSm90ILi2EN4cute5tupleIJNS5_1CILi1EEES8_S8_EEENS6_IJNS7_ILi128EEENS7_ILi96EEENS7_ILi64EEEEEELi256ENS_6half_tEfNS_4arch4Sm90ELb0ELb0ELb0ELb0ELb0ELb0ELb1ELb1ELb0ELb1ELb1ELb0EEENS1_21CollectiveEpilogueFwdINS6_IJSA_NS7_ILi256EEESB_EEES9_SE_SG_Li256ELb0ELb1ELb1ELb0EEENS1_19SingleTileSchedulerILb0ELb1ELb1ELi128EEEEEEEEEvNT_6ParamsE)
	.align		4
        /*0014*/ 	.word	index@(__assertfail)
	.align		4
        /*0018*/ 	.word	index@(_ZN7cutlass13device_kernelIN5flash11enable_sm90INS1_16FlashAttnFwdSm90INS1_25CollectiveMainloopFwdSm90ILi2EN4cute5tupleIJNS5_1CILi1EEES8_S8_EEENS6_IJNS7_ILi128EEENS7_ILi96EEENS7_ILi64EEEEEELi256ENS_6half_tEfNS_4arch4Sm90ELb0ELb0ELb0ELb1ELb0ELb0ELb0ELb1ELb0ELb1ELb1ELb0EEENS1_21CollectiveEpilogueFwdINS6_IJSA_NS7_ILi256EEESB_EEES9_SE_SG_Li256ELb1ELb1ELb1ELb0EEENS1_36VarlenDynamicPersistentTileSchedulerILi128ELi96ELi256ELi128ELb1ELb1ELb1ELb0ELb1ELb1EEEEEEEEEvNT_6ParamsE)
	.align		4
        /*001c*/ 	.word	index@(__assertfail)
	.align		4
        /*0020*/ 	.word	index@(_ZN7cutlass13device_kernelIN5flash11enable_sm90INS1_16FlashAttnFwdSm90INS1_25CollectiveMainloopFwdSm90ILi2EN4cute5tupleIJNS5_1CILi1EEES8_S8_EEENS6_IJNS7_ILi128EEENS7_ILi96EEENS7_ILi64EEEEEELi256ENS_6half_tEfNS_4arch4Sm90ELb0ELb0ELb0ELb1ELb0ELb1ELb0ELb1ELb0ELb1ELb1ELb0EEENS1_21CollectiveEpilogueFwdINS6_IJSA_NS7_ILi256EEESB_EEES9_SE_SG_Li256ELb1ELb1ELb1ELb0EEENS1_36VarlenDynamicPersistentTileSchedulerILi128ELi96ELi256ELi128ELb1ELb1ELb1ELb0ELb1ELb1EEEEEEEEEvNT_6ParamsE)
	.align		4
        /*0024*/ 	.word	index@(__assertfail)
	.align		4
        /*0028*/ 	.word	index@(_ZN7cutlass13device_kernelIN5flash11enable_sm90INS1_16FlashAttnFwdSm90INS1_25CollectiveMainloopFwdSm90ILi2EN4cute5tupleIJNS5_1CILi1EEES8_S8_EEENS6_IJNS7_ILi128EEENS7_ILi96EEENS7_ILi64EEEEEELi256ENS_6half_tEfNS_4arch4Sm90ELb0ELb0ELb0ELb1ELb0ELb0ELb1ELb1ELb0ELb1ELb1ELb0EEENS1_21CollectiveEpilogueFwdINS6_IJSA_NS7_ILi256EEESB_EEES9_SE_SG_Li256ELb1ELb1ELb1ELb0EEENS1_36VarlenDynamicPersistentTileSchedulerILi128ELi96ELi256ELi128ELb1ELb1ELb1ELb0ELb1ELb1EEEEEEEEEvNT_6ParamsE)
	.align		4
        /*002c*/ 	.word	index@(__assertfail)
	.align		4
        /*0030*/ 	.word	index@(_ZN7cutlass13device_kernelIN5flash11enable_sm90INS1_16FlashAttnFwdSm90INS1_25CollectiveMainloopFwdSm90ILi2EN4cute5tupleIJNS5_1CILi1EEES8_S8_EEENS6_IJNS7_ILi128EEENS7_ILi96EEENS7_ILi64EEEEEELi256ENS_6half_tEfNS_4arch4Sm90ELb0ELb0ELb0ELb1ELb0ELb1ELb1ELb1ELb0ELb1ELb1ELb0EEENS1_21CollectiveEpilogueFwdINS6_IJSA_NS7_ILi256EEESB_EEES9_SE_SG_Li256ELb1ELb1ELb1ELb0EEENS1_36VarlenDynamicPersistentTileSchedulerILi128ELi96ELi256ELi128ELb1ELb1ELb1ELb0ELb1ELb1EEEEEEEEEvNT_6ParamsE)
	.align		4
        /*0034*/ 	.word	index@(__assertfail)
	.align		4
        /*0038*/ 	.word	index@(_ZN7cutlass13device_kernelIN5flash11enable_sm90INS1_16FlashAttnFwdSm90INS1_25CollectiveMainloopFwdSm90ILi2EN4cute5tupleIJNS5_1CILi1EEES8_S8_EEENS6_IJNS7_ILi128EEENS7_ILi96EEENS7_ILi64EEEEEELi256ENS_6half_tEfNS_4arch4Sm90ELb0ELb1ELb0ELb0ELb0ELb0ELb0ELb1ELb0ELb1ELb1ELb0EEENS1_21CollectiveEpilogueFwdINS6_IJSA_NS7_ILi256EEESB_EEES9_SE_SG_Li256ELb0ELb1ELb1ELb0EEENS1_19SingleTileSchedulerILb0ELb1ELb1ELi128EEEEEEEEEvNT_6ParamsE)
	.align		4
        /*003c*/ 	.word	index@(__assertfail)
	.align		4
        /*0040*/ 	.word	index@(_ZN7cutlass13device_kernelIN5flash11enable_sm90INS1_16FlashAttnFwdSm90INS1_25CollectiveMainloopFwdSm90ILi2EN4cute5tupleIJNS5_1CILi1EEES8_S8_EEENS6_IJNS7_ILi128EEENS7_ILi96EEENS7_ILi64EEEEEELi256ENS_6half_tEfNS_4arch4Sm90ELb0ELb1ELb0ELb0ELb0ELb0ELb1ELb1ELb0ELb1ELb1ELb0EEENS1_21CollectiveEpilogueFwdINS6_IJSA_NS7_ILi256EEESB_EEES9_SE_SG_Li256ELb0ELb1ELb1ELb0EEENS1_19SingleTileSchedulerILb0ELb1ELb1ELi128EEEEEEEEEvNT_6ParamsE)
	.align		4
        /*0044*/ 	.word	index@(__assertfail)
	.align		4
        /*0048*/ 	.word	index@(_ZN7cutlass13device_kernelIN5flash11enable_sm90INS1_16FlashAttnFwdSm90INS1_25CollectiveMainloopFwdSm90ILi2EN4cute5tupleIJNS5_1CILi1EEES8_S8_EEENS6_IJNS7_ILi128EEENS7_ILi96EEENS7_ILi64EEEEEELi256ENS_6half_tEfNS_4arch4Sm90ELb0ELb1ELb0ELb1ELb0ELb0ELb0ELb1ELb0ELb1ELb1ELb0EEENS1_21CollectiveEpilogueFwdINS6_IJSA_NS7_ILi256EEESB_EEES9_SE_SG_Li256ELb1ELb1ELb1ELb0EEENS1_36VarlenDynamicPersistentTileSchedulerILi128ELi96ELi256ELi128ELb1ELb1ELb1ELb1ELb0ELb1EEEEEEEEEvNT_6ParamsE)
	.align		4
        /*004c*/ 	.word	index@(__assertfail)
	.align		4
        /*0050*/ 	.word	index@(_ZN7cutlass13device_kernelIN5flash11enable_sm90INS1_16FlashAttnFwdSm90INS1_25CollectiveMainloopFwdSm90ILi2EN4cute5tupleIJNS5_1CILi1EEES8_S8_EEENS6_IJNS7_ILi128EEENS7_ILi96EEENS7_ILi64EEEEEELi256ENS_6half_tEfNS_4arch4Sm90ELb0ELb1ELb0ELb1ELb0ELb1ELb0ELb1ELb0ELb1ELb1ELb0EEENS1_21CollectiveEpilogueFwdINS6_IJSA_NS7_ILi256EEESB_EEES9_SE_SG_Li256ELb1ELb1ELb1ELb0EEENS1_36VarlenDynamicPersistentTileSchedulerILi128ELi96ELi256ELi128ELb1ELb1ELb1ELb1ELb0ELb1EEEEEEEEEvNT_6ParamsE)
	.align		4
        /*0054*/ 	.word	index@(__assertfail)
	.align		4
        /*0058*/ 	.word	index@(_ZN7cutlass13device_kernelIN5flash11enable_sm90INS1_16FlashAttnFwdSm90INS1_25CollectiveMainloopFwdSm90ILi2EN4cute5tupleIJNS5_1CILi1EEES8_S8_EEENS6_IJNS7_ILi128EEENS7_ILi96EEENS7_ILi64EEEEEELi256ENS_6half_tEfNS_4arch4Sm90ELb0ELb1ELb0ELb1ELb0ELb0ELb1ELb1ELb0ELb1ELb1ELb0EEENS1_21CollectiveEpilogueFwdINS6_IJSA_NS7_ILi256EEESB_EEES9_SE_SG_Li256ELb1ELb1ELb1ELb0EEENS1_36VarlenDynamicPersistentTileSchedulerILi128ELi96ELi256ELi128ELb1ELb1ELb1ELb1ELb0ELb1EEEEEEEEEvNT_6ParamsE)
	.align		4
        /*005c*/ 	.word	index@(__assertfail)
	.align		4
        /*0060*/ 	.word	index@(_ZN7cutlass13device_kernelIN5flash11enable_sm90INS1_16FlashAttnFwdSm90INS1_25CollectiveMainloopFwdSm90ILi2EN4cute5tupleIJNS5_1CILi1EEES8_S8_EEENS6_IJNS7_ILi128EEENS7_ILi96EEENS7_ILi64EEEEEELi256ENS_6half_tEfNS_4arch4Sm90ELb0ELb1ELb0ELb1ELb0ELb1ELb1ELb1ELb0ELb1ELb1ELb0EEENS1_21CollectiveEpilogueFwdINS6_IJSA_NS7_ILi256EEESB_EEES9_SE_SG_Li256ELb1ELb1ELb1ELb0EEENS1_36VarlenDynamicPersistentTileSchedulerILi128ELi96ELi256ELi128ELb1ELb1ELb1ELb1ELb0ELb1EEEEEEEEEvNT_6ParamsE)
	.align		4
        /*0064*/ 	.word	index@(__assertfail)
	.align		4
        /*0068*/ 	.word	index@(_ZN7cutlass13device_kernelIN5flash11enable_sm90INS1_16FlashAttnFwdSm90INS1_25CollectiveMainloopFwdSm90ILi2EN4cute5tupleIJNS5_1CILi1EEES8_S8_EEENS6_IJNS7_ILi128EEENS7_ILi96EEENS7_ILi64EEEEEELi256ENS_6half_tEfNS_4arch4Sm90ELb1ELb0ELb0ELb0ELb0ELb0ELb0ELb1ELb0ELb1ELb1ELb0EEENS1_21CollectiveEpilogueFwdINS6_IJSA_NS7_ILi256EEESB_EEES9_SE_SG_Li256ELb0ELb1ELb1ELb0EEENS1_19SingleTileSchedulerILb0ELb1ELb1ELi128EEEEEEEEEvNT_6ParamsE)
	.align		4
        /*006c*/ 	.word	index@(__assertfail)
	.align		4
        /*0070*/ 	.word	index@(_ZN7cutlass13device_kernelIN5flash11enable_sm90INS1_16FlashAttnFwdSm90INS1_25CollectiveMainloopFwdSm90ILi2EN4cute5tupleIJNS5_1CILi1EEES8_S8_EEENS6_IJNS7_ILi128EEENS7_ILi96EEENS7_ILi64EEEEEELi256ENS_6half_tEfNS_4arch4Sm90ELb1ELb0ELb0ELb0ELb0ELb0ELb1ELb1ELb0ELb1ELb1ELb0EEENS1_21CollectiveEpilogueFwdINS6_IJSA_NS7_ILi256EEESB_EEES9_SE_SG_Li256ELb0ELb1ELb1ELb0EEENS1_19SingleTileSchedulerILb0ELb1ELb1ELi128EEEEEEEEEvNT_6ParamsE)
	.align		4
        /*0074*/ 	.word	index@(__assertfail)
	.align		4
        /*0078*/ 	.word	index@(_ZN7cutlass13device_kernelIN5flash11enable_sm90INS1_16FlashAttnFwdSm90INS1_25CollectiveMainloopFwdSm90ILi2EN4cute5tupleIJNS5_1CILi1EEES8_S8_EEENS6_IJNS7_ILi128EEENS7_ILi96EEENS7_ILi64EEEEEELi256ENS_6half_tEfNS_4arch4Sm90ELb1ELb0ELb0ELb1ELb0ELb0ELb0ELb1ELb0ELb1ELb1ELb0EEENS1_21CollectiveEpilogueFwdINS6_IJSA_NS7_ILi256EEESB_EEES9_SE_SG_Li256ELb1ELb1ELb1ELb0EEENS1_36VarlenDynamicPersistentTileSchedulerILi128ELi96ELi256ELi128ELb1ELb1ELb1ELb1ELb1ELb1EEEEEEEEEvNT_6ParamsE)
	.align		4
        /*007c*/ 	.word	index@(__assertfail)
	.align		4
        /*0080*/ 	.word	index@(_ZN7cutlass13device_kernelIN5flash11enable_sm90INS1_16FlashAttnFwdSm90INS1_25CollectiveMainloopFwdSm90ILi2EN4cute5tupleIJNS5_1CILi1EEES8_S8_EEENS6_IJNS7_ILi128EEENS7_ILi96EEENS7_ILi64EEEEEELi256ENS_6half_tEfNS_4arch4Sm90ELb1ELb0ELb0ELb1ELb0ELb1ELb0ELb1ELb0ELb1ELb1ELb0EEENS1_21CollectiveEpilogueFwdINS6_IJSA_NS7_ILi256EEESB_EEES9_SE_SG_Li256ELb1ELb1ELb1ELb0EEENS1_36VarlenDynamicPersistentTileSchedulerILi128ELi96ELi256ELi128ELb1ELb1ELb1ELb1ELb1ELb1EEEEEEEEEvNT_6ParamsE)
	.align		4
        /*0084*/ 	.word	index@(__assertfail)
	.align		4
        /*0088*/ 	.word	index@(_ZN7cutlass13device_kernelIN5flash11enable_sm90INS1_16FlashAttnFwdSm90INS1_25CollectiveMainloopFwdSm90ILi2EN4cute5tupleIJNS5_1CILi1EEES8_S8_EEENS6_IJNS7_ILi128EEENS7_ILi96EEENS7_ILi64EEEEEELi256ENS_6half_tEfNS_4arch4Sm90ELb1ELb0ELb0ELb1ELb0ELb0ELb1ELb1ELb0ELb1ELb1ELb0EEENS1_21CollectiveEpilogueFwdINS6_IJSA_NS7_ILi256EEESB_EEES9_SE_SG_Li256ELb1ELb1ELb1ELb0EEENS1_36VarlenDynamicPersistentTileSchedulerILi128ELi96ELi256ELi128ELb1ELb1ELb1ELb1ELb1ELb1EEEEEEEEEvNT_6ParamsE)
	.align		4
        /*008c*/ 	.word	index@(__assertfail)
	.align		4
        /*0090*/ 	.word	index@(_ZN7cutlass13device_kernelIN5flash11enable_sm90INS1_16FlashAttnFwdSm90INS1_25CollectiveMainloopFwdSm90ILi2EN4cute5tupleIJNS5_1CILi1EEES8_S8_EEENS6_IJNS7_ILi128EEENS7_ILi96EEENS7_ILi64EEEEEELi256ENS_6half_tEfNS_4arch4Sm90ELb1ELb0ELb0ELb1ELb0ELb1ELb1ELb1ELb0ELb1ELb1ELb0EEENS1_21CollectiveEpilogueFwdINS6_IJSA_NS7_ILi256EEESB_EEES9_SE_SG_Li256ELb1ELb1ELb1ELb0EEENS1_36VarlenDynamicPersistentTileSchedulerILi128ELi96ELi256ELi128ELb1ELb1ELb1ELb1ELb1ELb1EEEEEEEEEvNT_6ParamsE)
	.align		4
        /*0094*/ 	.word	index@(__assertfail)
	.align		4
        /*0098*/ 	.word	0x00000000
	.align		4
        /*009c*/ 	.word	0xfffffffe
	.align		4
        /*00a0*/ 	.word	0x00000000
	.align		4
        /*00a4*/ 	.word	0xfffffffd
	.align		4
        /*00a8*/ 	.word	0x00000000
	.align		4
        /*00ac*/ 	.word	0xfffffffc


//--------------------- .nv.constant4             --------------------------
	.section	.nv.constant4,"a",@progbits
	.align	8
	.align		8
.nv.constant4:
        /*0000*/ 	.dword	__assertfail
	.align		8
        /*0008*/ 	.dword	__unnamed_1
	.align		8
        /*0010*/ 	.dword	__unnamed_2
	.align		8
        /*0018*/ 	.dword	__unnamed_3
	.align		8
        /*0020*/ 	.dword	__unnamed_4
	.align		8
        /*0028*/ 	.dword	__unnamed_5
	.align		8
        /*0030*/ 	.dword	__unnamed_6
	.align		8
        /*0038*/ 	.dword	__unnamed_7
	.align		8
        /*0040*/ 	.dword	_ZN75_INTERNAL_46609997_39_flash_fwd_hdim64_256_fp16_split_sm90_cu_1f2e7571_33624cuda3std3__45__cpo5beginE
	.align		8
        /*0048*/ 	.dword	_ZN75_INTERNAL_46609997_39_flash_fwd_hdim64_256_fp16_split_sm90_cu_1f2e7571_33624cuda3std3__45__cpo3endE
	.align		8
        /*0050*/ 	.dword	_ZN75_INTERNAL_46609997_39_flash_fwd_hdim64_256_fp16_split_sm90_cu_1f2e7571_33624cuda3std3__45__cpo6cbeginE
	.align		8
        /*0058*/ 	.dword	_ZN75_INTERNAL_46609997_39_flash_fwd_hdim64_256_fp16_split_sm90_cu_1f2e7571_33624cuda3std3__45__cpo4cendE
	.align		8
        /*0060*/ 	.dword	_ZN75_INTERNAL_46609997_39_flash_fwd_hdim64_256_fp16_split_sm90_cu_1f2e7571_33624cuda3std3__477_GLOBAL__N__46609997_39_flash_fwd_hdim64_256_fp16_split_sm90_cu_1f2e7571_33626ignoreE
	.align		8
        /*0068*/ 	.dword	_ZN75_INTERNAL_46609997_39_flash_fwd_hdim64_256_fp16_split_sm90_cu_1f2e7571_33624cuda3std3__419piecewise_constructE
	.align		8
        /*0070*/ 	.dword	_ZN75_INTERNAL_46609997_39_flash_fwd_hdim64_256_fp16_split_sm90_cu_1f2e7571_33624cuda3std3__48in_placeE
	.align		8
        /*0078*/ 	.dword	_ZN75_INTERNAL_46609997_39_flash_fwd_hdim64_256_fp16_split_sm90_cu_1f2e7571_33624cuda3std6ranges3__45__cpo4swapE
	.align		8
        /*0080*/ 	.dword	_ZN75_INTERNAL_46609997_39_flash_fwd_hdim64_256_fp16_split_sm90_cu_1f2e7571_33624cuda3std6ranges3__45__cpo9iter_moveE
	.align		8
        /*0088*/ 	.dword	_ZN75_INTERNAL_46609997_39_flash_fwd_hdim64_256_fp16_split_sm90_cu_1f2e7571_33624cute7productE
	.align		8
        /*0090*/ 	.dword	_ZN75_INTERNAL_46609997_39_flash_fwd_hdim64_256_fp16_split_sm90_cu_1f2e7571_33624cute1_E
	.align		8
        /*0098*/ 	.dword	$str$20
	.align		8
        /*00a0*/ 	.dword	$str$21


//--------------------- .text._ZN7cutlass13device_kernelIN5flash11enable_sm90INS1_16FlashAttnFwdSm90INS1_25CollectiveMainloopFwdSm90ILi2EN4cute5tupleIJNS5_1CILi1EEES8_S8_EEENS6_IJNS7_ILi128EEENS7_ILi96EEENS7_ILi64EEEEEELi256ENS_6half_tEfNS_4arch4Sm90ELb0ELb0ELb0ELb0ELb0ELb0ELb0ELb1ELb0ELb1ELb1ELb0EEENS1_21CollectiveEpilogueFwdINS6_IJSA_NS7_ILi256EEESB_EEES9_SE_SG_Li256ELb0ELb1ELb1ELb0EEENS1_19SingleTileSchedulerILb0ELb1ELb1ELi128EEEEEEEEEvNT_6ParamsE --------------------------
	.section	.text._ZN7cutlass13device_kernelIN5flash11enable_sm90INS1_16FlashAttnFwdSm90INS1_25CollectiveMainloopFwdSm90ILi2EN4cute5tupleIJNS5_1CILi1EEES8_S8_EEENS6_IJNS7_ILi128EEENS7_ILi96EEENS7_ILi64EEEEEELi256ENS_6half_tEfNS_4arch4Sm90ELb0ELb0ELb0ELb0ELb0ELb0ELb0ELb1ELb0ELb1ELb1ELb0EEENS1_21CollectiveEpilogueFwdINS6_IJSA_NS7_ILi256EEESB_EEES9_SE_SG_Li256ELb0ELb1ELb1ELb0EEENS1_19SingleTileSchedulerILb0ELb1ELb1ELi128EEEEEEEEEvNT_6ParamsE,"ax",@progbits
	.align	128
.text._ZN7cutlass13device_kernelIN5flash11enable_sm90INS1_16FlashAttnFwdSm90INS1_25CollectiveMainloopFwdSm90ILi2EN4cute5tupleIJNS5_1CILi1EEES8_S8_EEENS6_IJNS7_ILi128EEENS7_ILi96EEENS7_ILi64EEEEEELi256ENS_6half_tEfNS_4arch4Sm90ELb0ELb0ELb0ELb0ELb0ELb0ELb0ELb1ELb0ELb1ELb1ELb0EEENS1_21CollectiveEpilogueFwdINS6_IJSA_NS7_ILi256EEESB_EEES9_SE_SG_Li256ELb0ELb1ELb1ELb0EEENS1_19SingleTileSchedulerILb0ELb1ELb1ELi128EEEEEEEEEvNT_6ParamsE:
        .type           _ZN7cutlass13device_kernelIN5flash11enable_sm90INS1_16FlashAttnFwdSm90INS1_25CollectiveMainloopFwdSm90ILi2EN4cute5tupleIJNS5_1CILi1EEES8_S8_EEENS6_IJNS7_ILi128EEENS7_ILi96EEENS7_ILi64EEEEEELi256ENS_6half_tEfNS_4arch4Sm90ELb0ELb0ELb0ELb0ELb0ELb0ELb0ELb1ELb0ELb1ELb1ELb0EEENS1_21CollectiveEpilogueFwdINS6_IJSA_NS7_ILi256EEESB_EEES9_SE_SG_Li256ELb0ELb1ELb1ELb0EEENS1_19SingleTileSchedulerILb0ELb1ELb1ELi128EEEEEEEEEvNT_6ParamsE,@function
        .size           _ZN7cutlass13device_kernelIN5flash11enable_sm90INS1_16FlashAttnFwdSm90INS1_25CollectiveMainloopFwdSm90ILi2EN4cute5tupleIJNS5_1CILi1EEES8_S8_EEENS6_IJNS7_ILi128EEENS7_ILi96EEENS7_ILi64EEEEEELi256ENS_6half_tEfNS_4arch4Sm90ELb0ELb0ELb0ELb0ELb0ELb0ELb0ELb1ELb0ELb1ELb1ELb0EEENS1_21CollectiveEpilogueFwdINS6_IJSA_NS7_ILi256EEESB_EEES9_SE_SG_Li256ELb0ELb1ELb1ELb0EEENS1_19SingleTileSchedulerILb0ELb1ELb1ELi128EEEEEEEEEvNT_6ParamsE,(.L_x_6128 - _ZN7cutlass13device_kernelIN5flash11enable_sm90INS1_16FlashAttnFwdSm90INS1_25CollectiveMainloopFwdSm90ILi2EN4cute5tupleIJNS5_1CILi1EEES8_S8_EEENS6_IJNS7_ILi128EEENS7_ILi96EEENS7_ILi64EEEEEELi256ENS_6half_tEfNS_4arch4Sm90ELb0ELb0ELb0ELb0ELb0ELb0ELb0ELb1ELb0ELb1ELb1ELb0EEENS1_21CollectiveEpilogueFwdINS6_IJSA_NS7_ILi256EEESB_EEES9_SE_SG_Li256ELb0ELb1ELb1ELb0EEENS1_19SingleTileSchedulerILb0ELb1ELb1ELi128EEEEEEEEEvNT_6ParamsE)
        .other          _ZN7cutlass13device_kernelIN5flash11enable_sm90INS1_16FlashAttnFwdSm90INS1_25CollectiveMainloopFwdSm90ILi2EN4cute5tupleIJNS5_1CILi1EEES8_S8_EEENS6_IJNS7_ILi128EEENS7_ILi96EEENS7_ILi64EEEEEELi256ENS_6half_tEfNS_4arch4Sm90ELb0ELb0ELb0ELb0ELb0ELb0ELb0ELb1ELb0ELb1ELb1ELb0EEENS1_21CollectiveEpilogueFwdINS6_IJSA_NS7_ILi256EEESB_EEES9_SE_SG_Li256ELb0ELb1ELb1ELb0EEENS1_19SingleTileSchedulerILb0ELb1ELb1ELi128EEEEEEEEEvNT_6ParamsE,@"STO_CUDA_ENTRY STV_DEFAULT"
_ZN7cutlass13device_kernelIN5flash11enable_sm90INS1_16FlashAttnFwdSm90INS1_25CollectiveMainloopFwdSm90ILi2EN4cute5tupleIJNS5_1CILi1EEES8_S8_EEENS6_IJNS7_ILi128EEENS7_ILi96EEENS7_ILi64EEEEEELi256ENS_6half_tEfNS_4arch4Sm90ELb0ELb0ELb0ELb0ELb0ELb0ELb0ELb1ELb0ELb1ELb1ELb0EEENS1_21CollectiveEpilogueFwdINS6_IJSA_NS7_ILi256EEESB_EEES9_SE_SG_Li256ELb0ELb1ELb1ELb0EEENS1_19SingleTileSchedulerILb0ELb1ELb1ELi128EEEEEEEEEvNT_6ParamsE:
[----:B------:R-:W0:Y:S02]  /*0000*/  LDC R1, c[0x0][0x28] ;  /* 0x00000a00ff017b82 */ /* 0x000e240000000800 */
[----:B0-----:R-:W-:Y:S01]  /*0010*/  VIADD R1, R1, 0xfffffff0 ;  /* 0xfffffff001017836 */ /* 0x001fe20000000000 */
[----:B------:R-:W0:Y:S01]  /*0020*/  S2R R3, SR_TID.X ;  /* 0x0000000000037919 */ /* 0x000e220000002100 */
[----:B------:R-:W-:Y:S01]  /*0030*/  ELECT P0, URZ, PT ;  /* 0x00000000003f782f */ /* 0x000fe20003800000 */
[----:B------:R-:W-:Y:S01]  /*0040*/  BSSY B0, `(.L_x_0) ;  /* 0x000000e000007945 */ /* 0x000fe20003800000 */
[----:B0-----:R-:W-:-:S05]  /*0050*/  SHF.R.U32.HI R0, RZ, 0x5, R3 ;  /* 0x00000005ff007819 */ /* 0x001fca0000011603 */
[----:B------:R-:W0:Y:S02]  /*0060*/  SHFL.IDX PT, R2, R0, RZ, 0x1f ;  /* 0x00001fff00027589 */ /* 0x000e2400000e0000 */
[----:B0-----:R-:W-:Y:S02]  /*0070*/  ISETP.EQ.AND P0, PT, R2, RZ, P0 ;  /* 0x000000ff0200720c */ /* 0x001fe40000702270 */
[----:B------:R-:W-:-:S11]  /*0080*/  SHF.R.U32.HI R2, RZ, 0x7, R3 ;  /* 0x00000007ff027819 */ /* 0x000fd60000011603 */
[----:B------:R-:W-:Y:S05]  /*0090*/  @!P0 BRA `(.L_x_1) ;  /* 0x0000000000208947 */ /* 0x000fea0003800000 */
[----:B------:R-:W-:Y:S02]  /*00a0*/  ULDC.64 UR4, c[0x0][0x198] ;  /* 0x0000660000047ab9 */ /* 0x000fe40000000a00 */
[----:B------:R-:W-:Y:S02]  /*00b0*/  UIADD3 UR6, UP0, UR4, 0x370, URZ ;  /* 0x0000037004067890 */ /* 0x000fe4000ff1e03f */
[----:B------:R-:W-:Y:S02]  /*00c0*/  UIADD3 UR4, UP1, UR4, 0x470, URZ ;  /* 0x0000047004047890 */ /* 0x000fe4000ff3e03f */
[----:B------:R-:W-:Y:S02]  /*00d0*/  UIADD3.X UR7, URZ, UR5, URZ, UP0, !UPT ;  /* 0x000000053f077290 */ /* 0x000fe400087fe43f */
[----:B------:R-:W-:-:S07]  /*00e0*/  UIADD3.X UR5, URZ, UR5, URZ, UP1, !UPT ;  /* 0x000000053f057290 */ /* 0x000fce0008ffe43f */
[----:B------:R0:W-:Y:S02]  /*00f0*/  UTMACCTL.PF [UR6] ;  /* 0x00000000060079b9 */ /* 0x0001e40008040000 */
[----:B------:R0:W-:Y:S02]  /*0100*/  UTMACCTL.PF [UR4] ;  /* 0x00000000040079b9 */ /* 0x0001e40008040000 */
[----:B0-----:R-:W-:Y:S01]  /*0110*/  NOP ;  /* 0x0000000000007918 */ /* 0x001fe20000000000 */
.L_x_1:
[----:B------:R-:W-:Y:S05]  /*0120*/  BSYNC B0 ;  /* 0x0000000000007941 */ /* 0x000fea0003800000 */
.L_x_0:
[----:B------:R-:W-:Y:S01]  /*0130*/  VOTEU.ANY UP0, P0 ;  /* 0x00000000003f7886 */ /* 0x000fe20000000100 */
[----:B------:R-:W0:Y:S01]  /*0140*/  SHFL.IDX PT, R4, R2, RZ, 0x1f ;  /* 0x00001fff02047589 */ /* 0x000e2200000e0000 */
[----:B------:R-:W-:Y:S01]  /*0150*/  UMOV UR4, 0x80 ;  /* 0x0000008000047882 */ /* 0x000fe20000000000 */
[----:B------:R-:W-:Y:S01]  /*0160*/  UMOV UR7, 0x100 ;  /* 0x0000010000077882 */ /* 0x000fe20000000000 */
[----:B------:R-:W-:Y:S01]  /*0170*/  VOTEU.ANY UP1, P0 ;  /* 0x00000000003f7886 */ /* 0x000fe20000020100 */
[----:B------:R-:W1:Y:S01]  /*0180*/  @UP0 S2UR UR8, SR_CgaCtaId ;  /* 0x00000000000809c3 */ /* 0x000e620000008800 */
[----:B------:R-:W2:Y:S01]  /*0190*/  SHFL.IDX PT, R3, R0, RZ, 0x1f ;  /* 0x00001fff00037589 */ /* 0x000ea200000e0000 */
[----:B------:R-:W-:Y:S01]  /*01a0*/  @UP0 UMOV UR6, 0x400 ;  /* 0x0000040000060882 */ /* 0x000fe20000000000 */
[----:B------:R-:W-:-:S04]  /*01b0*/  @UP0 UIADD3 UR4, -UR4, 0x100000, URZ ;  /* 0x0010000004040890 */ /* 0x000fc8000fffe13f */
[----:B------:R-:W-:Y:S02]  /*01c0*/  @UP0 USHF.L.U32 UR5, UR4, 0xb, URZ ;  /* 0x0000000b04050899 */ /* 0x000fe4000800063f */
[----:B------:R-:W-:Y:S01]  /*01d0*/  @UP0 USHF.L.U32 UR4, UR4, 0x1, URZ ;  /* 0x0000000104040899 */ /* 0x000fe2000800063f */
[----:B------:R-:W-:Y:S01]  /*01e0*/  VOTEU.ANY UP2, P0 ;  /* 0x00000000003f7886 */ /* 0x000fe20000040100 */
[----:B0-----:R-:W-:Y:S01]  /*01f0*/  R2UR UR9, R4 ;  /* 0x00000000040972ca */ /* 0x001fe200000e0000 */
[----:B-1----:R-:W-:Y:S01]  /*0200*/  @UP0 ULEA UR8, UR8, UR6, 0x18 ;  /* 0x0000000608080291 */ /* 0x002fe2000f8ec03f */
[----:B--2---:R-:W-:Y:S01]  /*0210*/  ISETP.NE.AND P1, PT, R3, RZ, PT ;  /* 0x000000ff0300720c */ /* 0x004fe20003f25270 */
[----:B------:R-:W-:-:S04]  /*0220*/  @UP0 UIADD3 UR6, -UR7, 0x100000, URZ ;  /* 0x0010000007060890 */ /* 0x000fc8000fffe13f */
[----:B------:R-:W-:Y:S02]  /*0230*/  @UP0 USHF.L.U32 UR7, UR6, 0xb, URZ ;  /* 0x0000000b06070899 */ /* 0x000fe4000800063f */
[----:B------:R-:W-:-:S04]  /*0240*/  @UP0 USHF.L.U32 UR6, UR6, 0x1, URZ ;  /* 0x0000000106060899 */ /* 0x000fc8000800063f */
[----:B------:R-:W-:Y:S01]  /*0250*/  UISETP.NE.AND UP0, UPT, UR9, URZ, UPT ;  /* 0x0000003f0900728c */ /* 0x000fe2000bf05270 */
[----:B------:R-:W0:Y:S02]  /*0260*/  FENCE.VIEW.ASYNC.S ;  /* 0x00000000000073c6 */ /* 0x000e240000000000 */
[----:B0-----:R0:W1:Y:S05]  /*0270*/  @UP1 SYNCS.EXCH.64 URZ, [UR8+0x22800], UR4 ;  /* 0x02280004083f15b2 */ /* 0x00106a0008000100 */
[----:B------:R0:W2:Y:S01]  /*0280*/  @UP2 SYNCS.EXCH.64 URZ, [UR8+0x22820], UR6 ;  /* 0x02282006083f25b2 */ /* 0x0000a20008000100 */
[----:B------:R-:W-:Y:S05]  /*0290*/  @P1 BRA `(.L_x_2) ;  /* 0x0000000000481947 */ /* 0x000fea0003800000 */
[----:B0-----:R-:W0:Y:S01]  /*02a0*/  S2UR UR5, SR_CgaCtaId ;  /* 0x00000000000579c3 */ /* 0x001e220000008800 */
[----:B------:R-:W-:Y:S01]  /*02b0*/  UMOV UR4, 0x400 ;  /* 0x0000040000047882 */ /* 0x000fe20000000000 */
[----:B------:R-:W-:Y:S01]  /*02c0*/  UMOV UR6, 0x1 ;  /* 0x0000000100067882 */ /* 0x000fe20000000000 */
[----:B------:R-:W-:Y:S01]  /*02d0*/  UMOV UR7, 0x2 ;  /* 0x0000000200077882 */ /* 0x000fe20000000000 */
[----:B------:R-:W-:Y:S01]  /*02e0*/  ELECT P0, URZ, PT ;  /* 0x00000000003f782f */ /* 0x000fe20003800000 */
[----:B0-----:R-:W-:Y:S02]  /*02f0*/  ULEA UR8, UR5, UR4, 0x18 ;  /* 0x0000000405087291 */ /* 0x001fe4000f8ec03f */
[----:B------:R-:W-:-:S04]  /*0300*/  UIADD3 UR4, -UR6, 0x100000, URZ ;  /* 0x0010000006047890 */ /* 0x000fc8000fffe13f */
[----:B------:R-:W-:Y:S02]  /*0310*/  USHF.L.U32 UR5, UR4, 0xb, URZ ;  /* 0x0000000b04057899 */ /* 0x000fe4000800063f */
[----:B------:R-:W-:Y:S02]  /*0320*/  USHF.L.U32 UR4, UR4, 0x1, URZ ;  /* 0x0000000104047899 */ /* 0x000fe4000800063f */
[----:B------:R-:W-:-:S04]  /*0330*/  UIADD3 UR6, -UR7, 0x100000, URZ ;  /* 0x0010000007067890 */ /* 0x000fc8000fffe13f */
[----:B------:R-:W-:Y:S02]  /*0340*/  USHF.L.U32 UR7, UR6, 0xb, URZ ;  /* 0x0000000b06077899 */ /* 0x000fe4000800063f */
[----:B------:R-:W-:Y:S01]  /*0350*/  USHF.L.U32 UR6, UR6, 0x1, URZ ;  /* 0x0000000106067899 */ /* 0x000fe2000800063f */
[----:B------:R-:W0:Y:S03]  /*0360*/  FENCE.VIEW.ASYNC.S ;  /* 0x00000000000073c6 */ /* 0x000e260000000000 */
[----:B0-----:R3:W4:Y:S08]  /*0370*/  SYNCS.EXCH.64 URZ, [UR8+0x22830], UR4 ;  /* 0x02283004083f75b2 */ /* 0x0017300008000100 */
[----:B------:R3:W0:Y:S01]  /*0380*/  SYNCS.EXCH.64 URZ, [UR8+0x22840], UR6 ;  /* 0x02284006083f75b2 */ /* 0x0006220008000100 */
[----:B------:R3:W0:Y:S01]  /*0390*/  SYNCS.EXCH.64 URZ, [UR8+0x22838], UR4 ;  /* 0x02283804083f75b2 */ /* 0x0006220008000100 */
[----:B------:R3:W0:Y:S02]  /*03a0*/  SYNCS.EXCH.64 URZ, [UR8+0x22848], UR6 ;  /* 0x02284806083f75b2 */ /* 0x0006240008000100 */
[----:B---3--:R-:W-:Y:S01]  /*03b0*/  NOP ;  /* 0x0000000000007918 */ /* 0x008fe20000000000 */
.L_x_2:
[----:B------:R-:W3:Y:S01]  /*03c0*/  SHFL.IDX PT, R3, R0, RZ, 0x1f ;  /* 0x00001fff00037589 */ /* 0x000ee200000e0000 */
[----:B------:R-:W-:Y:S01]  /*03d0*/  NOP ;  /* 0x0000000000007918 */ /* 0x000fe20000000000 */
[----:B---3--:R-:W-:-:S13]  /*03e0*/  ISETP.NE.AND P0, PT, R3, RZ, PT ;  /* 0x000000ff0300720c */ /* 0x008fda0003f05270 */
        /* <DEDUP_REMOVED lines=14> */
[----:B0-----:R3:W0:Y:S08]  /*04d0*/  SYNCS.EXCH.64 URZ, [UR8+0x22850], UR4 ;  /* 0x02285004083f75b2 */ /* 0x0016300008000100 */
[----:B------:R3:W0:Y:S01]  /*04e0*/  SYNCS.EXCH.64 URZ, [UR8+0x22860], UR6 ;  /* 0x02286006083f75b2 */ /* 0x0006220008000100 */
[----:B------:R3:W0:Y:S01]  /*04f0*/  SYNCS.EXCH.64 URZ, [UR8+0x22858], UR4 ;  /* 0x02285804083f75b2 */ /* 0x0006220008000100 */
[----:B------:R3:W0:Y:S02]  /*0500*/  SYNCS.EXCH.64 URZ, [UR8+0x22868], UR6 ;  /* 0x02286806083f75b2 */ /* 0x0006240008000100 */
[----:B---3--:R-:W-:Y:S01]  /*0510*/  NOP ;  /* 0x0000000000007918 */ /* 0x008fe20000000000 */
.L_x_3:
[----:B------:R-:W3:Y:S01]  /*0520*/  SHFL.IDX PT, R3, R0, RZ, 0x1f ;  /* 0x00001fff00037589 */ /* 0x000ee200000e0000 */
[----:B------:R-:W-:Y:S01]  /*0530*/  NOP ;  /* 0x0000000000007918 */ /* 0x000fe20000000000 */
[----:B---3--:R-:W-:-:S13]  /*0540*/  ISETP.NE.AND P0, PT, R3, RZ, PT ;  /* 0x000000ff0300720c */ /* 0x008fda0003f05270 */
[----:B------:R-:W-:Y:S05]  /*0550*/  @P0 BRA `(.L_x_4) ;  /* 0x0000000000380947 */ /* 0x000fea0003800000 */
[----:B0-----:R-:W0:Y:S01]  /*0560*/  S2UR UR5, SR_CgaCtaId ;  /* 0x00000000000579c3 */ /* 0x001e220000008800 */
[----:B------:R-:W-:Y:S01]  /*0570*/  UMOV UR4, 0x400 ;  /* 0x0000040000047882 */ /* 0x000fe20000000000 */
[----:B------:R-:W-:Y:S01]  /*0580*/  UMOV UR7, 0x1 ;  /* 0x0000000100077882 */ /* 0x000fe20000000000 */
[----:B------:R-:W-:Y:S01]  /*0590*/  ELECT P0, URZ, PT ;  /* 0x00000000003f782f */ /* 0x000fe20003800000 */
[----:B0-----:R-:W-:Y:S02]  /*05a0*/  ULEA UR6, UR5, UR4, 0x18 ;  /* 0x0000000405067291 */ /* 0x001fe4000f8ec03f */
[----:B------:R-:W-:-:S04]  /*05b0*/  UIADD3 UR4, -UR7, 0x100000, URZ ;  /* 0x0010000007047890 */ /* 0x000fc8000fffe13f */
[----:B------:R-:W-:Y:S02]  /*05c0*/  USHF.L.U32 UR5, UR4, 0xb, URZ ;  /* 0x0000000b04057899 */ /* 0x000fe4000800063f */
[----:B------:R-:W-:Y:S01]  /*05d0*/  USHF.L.U32 UR4, UR4, 0x1, URZ ;  /* 0x0000000104047899 */ /* 0x000fe2000800063f */
[----:B------:R-:W0:Y:S11]  /*05e0*/  FENCE.VIEW.ASYNC.S ;  /* 0x00000000000073c6 */ /* 0x000e360000000000 */
[----:B0-----:R3:W0:Y:S01]  /*05f0*/  SYNCS.EXCH.64 URZ, [UR6+0x22870], UR4 ;  /* 0x02287004063f75b2 */ /* 0x0016220008000100 */
[----:B------:R3:W0:Y:S01]  /*0600*/  SYNCS.EXCH.64 URZ, [UR6+0x22880], UR4 ;  /* 0x02288004063f75b2 */ /* 0x0006220008000100 */
[----:B------:R3:W0:Y:S01]  /*0610*/  SYNCS.EXCH.64 URZ, [UR6+0x22878], UR4 ;  /* 0x02287804063f75b2 */ /* 0x0006220008000100 */
[----:B------:R3:W0:Y:S02]  /*0620*/  SYNCS.EXCH.64 URZ, [UR6+0x22888], UR4 ;  /* 0x02288804063f75b2 */ /* 0x0006240008000100 */
[----:B---3--:R-:W-:Y:S01]  /*0630*/  NOP ;  /* 0x0000000000007918 */ /* 0x008fe20000000000 */
.L_x_4:
        /* <DEDUP_REMOVED lines=22> */
.L_x_5:
        /* <DEDUP_REMOVED lines=22> */
.L_x_6:
[----:B------:R-:W-:Y:S01]  /*0900*/  PLOP3.LUT P0, PT, PT, PT, UP0, 0x80, 0x0 ;  /* 0x000000000000781c */ /* 0x000fe20003f0f008 */
[----:B------:R-:W-:Y:S01]  /*0910*/  UMOV UR42, 0x1 ;  /* 0x00000001002a7882 */ /* 0x000fe20000000000 */
[----:B------:R-:W-:Y:S01]  /*0920*/  NOP ;  /* 0x0000000000007918 */ /* 0x000fe20000000000 */
[----:B------:R-:W-:Y:S01]  /*0930*/  USEL UR42, UR42, 0x2, !UP0 ;  /* 0x000000022a2a7887 */ /* 0x000fe2000c000000 */
[----:B------:R-:W-:Y:S01]  /*0940*/  BSSY B6, `(.L_x_7) ;  /* 0x0000ade000067945 */ /* 0x000fe20003800000 */
[----:B------:R-:W-:Y:S01]  /*0950*/  ULDC.64 UR44, c[0x0][0x208] ;  /* 0x00008200002c7ab9 */ /* 0x000fe20000000a00 */
[----:B012-4-:R-:W-:Y:S07]  /*0960*/  BAR.SYNC.DEFER_BLOCKING 0x0 ;  /* 0x0000000000007b1d */ /* 0x017fee0000010000 */
[----:B------:R-:W-:Y:S05]  /*0970*/  @!P0 BRA `(.L_x_8) ;  /* 0x00000070008c8947 */ /* 0x000fea0003800000 */
.L_x_9:
[----:B------:R-:W-:-:S08]  /*0980*/  NOP ;  /* 0x0000000000007918 */ /* 0x000fd00000000000 */
[----:B------:R-:W0:Y:S02]  /*0990*/  USETMAXREG.TRY_ALLOC.CTAPOOL UP0, 0xf0 ;  /* 0x000000f0000079c8 */ /* 0x000e240008000600 */
[----:B0-----:R-:W-:-:S13]  /*09a0*/  PLOP3.LUT P0, PT, PT, PT, UP0, 0x80, 0x0 ;  /* 0x000000000000781c */ /* 0x001fda0003f0f008 */
[----:B------:R-:W-:Y:S05]  /*09b0*/  @!P0 BRA `(.L_x_9) ;  /* 0xfffffffc00f08947 */ /* 0x000fea000383ffff */
[----:B------:R-:W0:Y:S01]  /*09c0*/  S2UR UR6, SR_CTAID.Y ;  /* 0x00000000000679c3 */ /* 0x000e220000002600 */
[----:B------:R-:W-:-:S07]  /*09d0*/  ULDC UR7, c[0x0][0xc50] ;  /* 0x0003140000077ab9 */ /* 0x000fce0000000800 */
[----:B------:R-:W-:Y:S08]  /*09e0*/  BAR.ARV 0x8, 0x180 ;  /* 0x0206000000007b1d */ /* 0x000ff00000002000 */
[----:B------:R-:W1:Y:S01]  /*09f0*/  S2UR UR8, SR_CTAID.Z ;  /* 0x00000000000879c3 */ /* 0x000e620000002700 */
[----:B------:R-:W-:Y:S01]  /*0a00*/  ISETP.NE.AND P0, PT, R2, 0x1, PT ;  /* 0x000000010200780c */ /* 0x000fe20003f05270 */
[----:B------:R-:W-:-:S11]  /*0a10*/  UISETP.NE.AND UP0, UPT, UR7, 0x1, UPT ;  /* 0x000000010700788c */ /* 0x000fd6000bf05270 */
[----:B------:R-:W-:Y:S01]  /*0a20*/  @UP0 ULDC UR4, c[0x0][0xc54] ;  /* 0x0003150000040ab9 */ /* 0x000fe20000000800 */
[----:B------:R-:W-:Y:S06]  /*0a30*/  @!P0 BAR.ARV 0x9, 0x100 ;  /* 0x0244000000008b1d */ /* 0x000fec0000002000 */
[----:B0-----:R-:W-:Y:S01]  /*0a40*/  UIMAD.WIDE.U32 UR4, UR6, UR4, URZ ;  /* 0x00000004060472a5 */ /* 0x001fe2000f8e003f */
[----:B------:R-:W-:Y:S01]  /*0a50*/  @UP0 ULDC UR9, c[0x0][0xc58] ;  /* 0x0003160000090ab9 */ /* 0x000fe20000000800 */
[----:B------:R-:W-:Y:S01]  /*0a60*/  UMOV UR36, UR6 ;  /* 0x0000000600247c82 */ /* 0x000fe20008000000 */
[----:B-1----:R-:W-:Y:S01]  /*0a70*/  ISETP.LE.AND P0, PT, RZ, UR8, PT ;  /* 0x00000008ff007c0c */ /* 0x002fe2000bf03270 */
[----:B------:R-:W-:-:S04]  /*0a80*/  @UP0 USHF.R.U32.HI UR36, URZ, UR9, UR5 ;  /* 0x000000093f240299 */ /* 0x000fc80008011605 */
[----:B------:R-:W-:-:S04]  /*0a90*/  UIADD3 UR4, -UR36, URZ, URZ ;  /* 0x0000003f24047290 */ /* 0x000fc8000fffe13f */
[----:B------:R-:W-:-:S04]  /*0aa0*/  UIMAD UR7, UR7, UR4, UR6 ;  /* 0x00000004070772a4 */ /* 0x000fc8000f8e0206 */
[----:B------:R-:W-:Y:S08]  /*0ab0*/  @!P0 BRA `(.L_x_10) ;  /* 0x000000ac00188947 */ /* 0x000ff00003800000 */
[----:B------:R-:W-:Y:S01]  /*0ac0*/  ULDC.64 UR4, c[0x0][0x418] ;  /* 0x0001060000047ab9 */ /* 0x000fe20000000a00 */
[----:B------:R-:W-:Y:S01]  /*0ad0*/  ULDC UR39, c[0x0][0x424] ;  /* 0x0001090000277ab9 */ /* 0x000fe20000000800 */
[----:B------:R-:W-:Y:S02]  /*0ae0*/  UISETP.NE.U32.AND UP0, UPT, UR4, URZ, UPT ;  /* 0x0000003f0400728c */ /* 0x000fe4000bf05070 */
[----:B------:R-:W-:Y:S02]  /*0af0*/  ULOP3.LUT UR37, UR7, 0xffff, URZ, 0xc0, !UPT ;  /* 0x0000ffff07257892 */ /* 0x000fe4000f8ec03f */
[----:B------:R-:W-:Y:S01]  /*0b00*/  UISETP.NE.AND.EX UP0, UPT, UR5, URZ, UPT, UP0 ;  /* 0x0000003f0500728c */ /* 0x000fe2000bf05300 */
[----:B------:R-:W-:-:S03]  /*0b10*/  ULDC UR4, c[0x0][0x2f0] ;  /* 0x0000bc0000047ab9 */ /* 0x000fc60000000800 */
[----:B------:R-:W-:-:S04]  /*0b20*/  USEL UR39, UR39, 0x1, UP0 ;  /* 0x0000000127277887 */ /* 0x000fc80008000000 */
[----:B------:R-:W-:-:S04]  /*0b30*/  UIMAD UR39, UR39, UR4, URZ ;  /* 0x00000004272772a4 */ /* 0x000fc8000f8e023f */
[----:B------:R-:W-:Y:S02]  /*0b40*/  UISETP.GE.AND UP0, UPT, UR39, 0x1, UPT ;  /* 0x000000012700788c */ /* 0x000fe4000bf06270 */
[----:B------:R-:W-:-:S04]  /*0b50*/  UIADD3 UR4, UR39, 0x5f, URZ ;  /* 0x0000005f27047890 */ /* 0x000fc8000fffe03f */
[----:B------:R-:W-:Y:S01]  /*0b60*/  PLOP3.LUT P0, PT, PT, PT, UP0, 0x80, 0x0 ;  /* 0x000000000000781c */ /* 0x000fe20003f0f008 */
[----:B------:R-:W-:-:S04]  /*0b70*/  UIMAD.WIDE UR4, UR4, 0x2aaaaaab, URZ ;  /* 0x2aaaaaab040478a5 */ /* 0x000fc8000f8e023f */
[----:B------:R-:W-:-:S03]  /*0b80*/  USHF.R.U32.HI UR6, URZ, 0x1f, UR5 ;  /* 0x0000001f3f067899 */ /* 0x000fc60008011605 */
[----:B------:R-:W-:Y:S01]  /*0b90*/  UMOV UR4, URZ ;  /* 0x0000003f00047c82 */ /* 0x000fe20008000000 */
[----:B------:R-:W-:-:S04]  /*0ba0*/  ULEA.HI.SX32 UR6, UR5, UR6, 0x1c ;  /* 0x0000000605067291 */ /* 0x000fc8000f8fe23f */
[----:B------:R-:W-:Y:S08]  /*0bb0*/  @!P0 BRA `(.L_x_11) ;  /* 0x0000000000908947 */ /* 0x000ff00003800000 */
[----:B------:R-:W-:Y:S01]  /*0bc0*/  USHF.R.U32.HI UR7, URZ, 0x10, UR7 ;  /* 0x000000103f077899 */ /* 0x000fe20008011607 */
[----:B------:R-:W-:-:S03]  /*0bd0*/  UMOV UR4, URZ ;  /* 0x0000003f00047c82 */ /* 0x000fc60008000000 */
[----:B------:R-:W-:-:S11]  /*0be0*/  UISETP.NE.AND UP0, UPT, UR7, URZ, UPT ;  /* 0x0000003f0700728c */ /* 0x000fd6000bf05270 */
[----:B------:R-:W-:Y:S02]  /*0bf0*/  @!UP0 ULDC UR7, c[0x0][0x9f0] ;  /* 0x00027c0000078ab9 */ /* 0x000fe40000000800 */
[----:B------:R-:W-:Y:S01]  /*0c00*/  IMAD.U32 R4, RZ, RZ, UR7 ;  /* 0x00000007ff047e24 */ /* 0x000fe2000f8e00ff */
[----:B------:R-:W-:-:S04]  /*0c10*/  UIADD3 UR8, UR6, -0x1, UR7 ;  /* 0xffffffff06087890 */ /* 0x000fc8000fffe007 */
[-C--:B------:R-:W-:Y:S02]  /*0c20*/  IABS R0, R4.reuse ;  /* 0x0000000400007213 */ /* 0x080fe40000000000 */
[----:B------:R-:W-:Y:S01]  /*0c30*/  IMAD.U32 R5, RZ, RZ, UR8 ;  /* 0x00000008ff057e24 */ /* 0x000fe2000f8e00ff */
[----:B------:R-:W-:Y:S01]  /*0c40*/  IABS R6, R4 ;  /* 0x0000000400067213 */ /* 0x000fe20000000000 */
[----:B------:R-:W-:Y:S01]  /*0c50*/  ULOP3.LUT UR8, UR8, UR7, URZ, 0x3c, !UPT ;  /* 0x0000000708087292 */ /* 0x000fe2000f8e3c3f */
[----:B------:R-:W-:Y:S02]  /*0c60*/  R2UR UR11, R0 ;  /* 0x00000000000b72ca */ /* 0x000fe400000e0000 */
[----:B------:R-:W-:-:S05]  /*0c70*/  IABS R5, R5 ;  /* 0x0000000500057213 */ /* 0x000fca0000000000 */
[----:B------:R-:W-:-:S05]  /*0c80*/  IMAD.MOV.U32 R4, RZ, RZ, R5 ;  /* 0x000000ffff047224 */ /* 0x000fca00078e0005 */
[----:B------:R-:W-:Y:S01]  /*0c90*/  R2UR UR10, R4 ;  /* 0x00000000040a72ca */ /* 0x000fe200000e0000 */
[----:B------:R-:W0:Y:S08]  /*0ca0*/  I2F.RP R0, UR11 ;  /* 0x0000000b00007d06 */ /* 0x000e300008209400 */
[----:B0-----:R-:W0:Y:S02]  /*0cb0*/  MUFU.RCP R0, R0 ;  /* 0x0000000000007308 */ /* 0x001e240000001000 */
[----:B0-----:R-:W-:-:S02]  /*0cc0*/  VIADD R3, R0, 0xffffffe ;  /* 0x0ffffffe00037836 */ /* 0x001fc40000000000 */
[----:B------:R-:W-:-:S04]  /*0cd0*/  IMAD.MOV R0, RZ, RZ, -R6 ;  /* 0x000000ffff007224 */ /* 0x000fc800078e0a06 */
[----:B------:R-:W0:Y:S02]  /*0ce0*/  F2I.FTZ.U32.TRUNC.NTZ R3, R3 ;  /* 0x0000000300037305 */ /* 0x000e24000021f000 */
[----:B0-----:R-:W-:-:S13]  /*0cf0*/  R2UR UR5, R3 ;  /* 0x00000000030572ca */ /* 0x001fda00000e0000 */
[----:B------:R-:W-:-:S04]  /*0d00*/  UIADD3 UR9, URZ, -UR5, URZ ;  /* 0x800000053f097290 */ /* 0x000fc8000fffe03f */
[----:B------:R-:W-:-:S04]  /*0d10*/  UIMAD UR9, UR9, UR11, URZ ;  /* 0x0000000b090972a4 */ /* 0x000fc8000f8e023f */
[----:B------:R-:W-:-:S03]  /*0d20*/  UIMAD.WIDE.U32 UR4, UR5, UR9, UR4 ;  /* 0x00000009050472a5 */ /* 0x000fc6000f8e0004 */
[----:B------:R-:W-:Y:S01]  /*0d30*/  R2UR UR9, R0 ;  /* 0x00000000000972ca */ /* 0x000fe200000e0000 */
[----:B------:R-:W-:-:S12]  /*0d40*/  UIMAD.WIDE.U32 UR4, UR5, UR10, URZ ;  /* 0x0000000a050472a5 */ /* 0x000fd8000f8e003f */
[----:B------:R-:W-:-:S04]  /*0d50*/  UIMAD UR4, UR5, UR9, UR10 ;  /* 0x00000009050472a4 */ /* 0x000fc8000f8e020a */
[----:B------:R-:W-:-:S11]  /*0d60*/  UISETP.GT.U32.AND UP1, UPT, UR11, UR4, UPT ;  /* 0x000000040b00728c */ /* 0x000fd6000bf24070 */
[----:B------:R-:W-:Y:S02]  /*0d70*/  @!UP1 UIADD3 UR4, UR4, -UR11, URZ ;  /* 0x8000000b04049290 */ /* 0x000fe4000fffe03f */
[----:B------:R-:W-:Y:S02]  /*0d80*/  @!UP1 UIADD3 UR5, UR5, 0x1, URZ ;  /* 0x0000000105059890 */ /* 0x000fe4000fffe03f */
[----:B------:R-:W-:Y:S02]  /*0d90*/  UISETP.GE.U32.AND UP0, UPT, UR4, UR11, UPT ;  /* 0x0000000b0400728c */ /* 0x000fe4000bf06070 */
[----:B------:R-:W-:-:S09]  /*0da0*/  UISETP.GE.AND UP1, UPT, UR8, URZ, UPT ;  /* 0x0000003f0800728c */ /* 0x000fd2000bf26270 */
[----:B------:R-:W-:Y:S02]  /*0db0*/  @UP0 UIADD3 UR5, UR5, 0x1, URZ ;  /* 0x0000000105050890 */ /* 0x000fe4000fffe03f */
[----:B------:R-:W-:-:S05]  /*0dc0*/  UISETP.NE.AND UP0, UPT, UR7, URZ, UPT ;  /* 0x0000003f0700728c */ /* 0x000fca000bf05270 */
[----:B------:R-:W-:Y:S02]  /*0dd0*/  UMOV UR4, UR5 ;  /* 0x0000000500047c82 */ /* 0x000fe40008000000 */
[----:B------:R-:W-:-:S04]  /*0de0*/  @!UP1 UIADD3 UR4, -UR4, URZ, URZ ;  /* 0x0000003f04049290 */ /* 0x000fc8000fffe13f */
[----:B------:R-:W-:-:S12]  /*0df0*/  @!UP0 ULOP3.LUT UR4, URZ, UR7, URZ, 0x33, !UPT ;  /* 0x000000073f048292 */ /* 0x000fd8000f8e333f */
.L_x_11:
[----:B------:R-:W-:Y:S01]  /*0e00*/  UIMAD UR37, UR37, UR4, URZ ;  /* 0x00000004252572a4 */ /* 0x000fe2000f8e023f */
[----:B------:R-:W-:Y:S01]  /*0e10*/  IMAD.U32 R0, RZ, RZ, UR6 ;  /* 0x00000006ff007e24 */ /* 0x000fe2000f8e00ff */
[----:B------:R-:W0:Y:S01]  /*0e20*/  S2R R4, SR_TID.X ;  /* 0x0000000000047919 */ /* 0x000e220000002100 */
[----:B------:R-:W-:Y:S01]  /*0e30*/  IMAD.U32 R3, RZ, RZ, UR4 ;  /* 0x00000004ff037e24 */ /* 0x000fe2000f8e00ff */
[----:B------:R-:W-:Y:S01]  /*0e40*/  PLOP3.LUT P0, PT, PT, PT, PT, 0x80, 0x0 ;  /* 0x000000000000781c */ /* 0x000fe20003f0f070 */
[----:B------:R-:W-:Y:S01]  /*0e50*/  IMAD.MOV.U32 R6, RZ, RZ, RZ ;  /* 0x000000ffff067224 */ /* 0x000fe200078e00ff */
[----:B------:R-:W-:Y:S02]  /*0e60*/  MOV R5, RZ ;  /* 0x000000ff00057202 */ /* 0x000fe40000000f00 */
[----:B------:R-:W-:Y:S02]  /*0e70*/  CS2R R150, SRZ ;  /* 0x0000000000967805 */ /* 0x000fe4000001ff00 */
[----:B------:R-:W-:-:S02]  /*0e80*/  VIADDMNMX R0, R3, UR37, R0, PT ;  /* 0x0000002503007c46 */ /* 0x000fc4000b800100 */
[----:B------:R-:W-:Y:S02]  /*0e90*/  CS2R R148, SRZ ;  /* 0x0000000000947805 */ /* 0x000fe4000001ff00 */
[----:B------:R-:W-:Y:S02]  /*0ea0*/  CS2R R146, SRZ ;  /* 0x0000000000927805 */ /* 0x000fe4000001ff00 */
[----:B------:R-:W-:Y:S02]  /*0eb0*/  CS2R R144, SRZ ;  /* 0x0000000000907805 */ /* 0x000fe4000001ff00 */
[----:B------:R-:W-:Y:S02]  /*0ec0*/  R2UR UR40, R0 ;  /* 0x00000000002872ca */ /* 0x000fe400000e0000 */
[----:B------:R-:W-:Y:S02]  /*0ed0*/  CS2R R142, SRZ ;  /* 0x00000000008e7805 */ /* 0x000fe4000001ff00 */
[----:B------:R-:W-:-:S02]  /*0ee0*/  CS2R R140, SRZ ;  /* 0x00000000008c7805 */ /* 0x000fc4000001ff00 */
[----:B------:R-:W-:Y:S02]  /*0ef0*/  CS2R R138, SRZ ;  /* 0x00000000008a7805 */ /* 0x000fe4000001ff00 */
[----:B------:R-:W-:Y:S02]  /*0f00*/  CS2R R136, SRZ ;  /* 0x0000000000887805 */ /* 0x000fe4000001ff00 */
[----:B------:R-:W-:Y:S02]  /*0f10*/  CS2R R134, SRZ ;  /* 0x0000000000867805 */ /* 0x000fe4000001ff00 */
[----:B------:R-:W-:Y:S02]  /*0f20*/  CS2R R132, SRZ ;  /* 0x0000000000847805 */ /* 0x000fe4000001ff00 */
[----:B------:R-:W-:Y:S02]  /*0f30*/  CS2R R130, SRZ ;  /* 0x0000000000827805 */ /* 0x000fe4000001ff00 */
[----:B------:R-:W-:-:S02]  /*0f40*/  CS2R R128, SRZ ;  /* 0x0000000000807805 */ /* 0x000fc4000001ff00 */
[----:B------:R-:W-:Y:S02]  /*0f50*/  CS2R R126, SRZ ;  /* 0x00000000007e7805 */ /* 0x000fe4000001ff00 */
[----:B------:R-:W-:Y:S02]  /*0f60*/  CS2R R124, SRZ ;  /* 0x00000000007c7805 */ /* 0x000fe4000001ff00 */
[----:B------:R-:W-:Y:S02]  /*0f70*/  CS2R R122, SRZ ;  /* 0x00000000007a7805 */ /* 0x000fe4000001ff00 */
[----:B------:R-:W-:Y:S01]  /*0f80*/  CS2R R120, SRZ ;  /* 0x0000000000787805 */ /* 0x000fe2000001ff00 */
[----:B------:R-:W-:Y:S01]  /*0f90*/  UISETP.GT.AND UP0, UPT, UR40, UR37, UPT ;  /* 0x000000252800728c */ /* 0x000fe2000bf04270 */
[----:B------:R-:W-:Y:S02]  /*0fa0*/  CS2R R118, SRZ ;  /* 0x0000000000767805 */ /* 0x000fe4000001ff00 */
[----:B------:R-:W-:-:S02]  /*0fb0*/  CS2R R116, SRZ ;  /* 0x0000000000747805 */ /* 0x000fc4000001ff00 */
[----:B------:R-:W-:Y:S02]  /*0fc0*/  CS2R R114, SRZ ;  /* 0x0000000000727805 */ /* 0x000fe4000001ff00 */
[----:B------:R-:W-:Y:S02]  /*0fd0*/  CS2R R112, SRZ ;  /* 0x0000000000707805 */ /* 0x000fe4000001ff00 */
[----:B------:R-:W-:Y:S02]  /*0fe0*/  CS2R R110, SRZ ;  /* 0x00000000006e7805 */ /* 0x000fe4000001ff00 */
[----:B------:R-:W-:Y:S02]  /*0ff0*/  PLOP3.LUT P1, PT, PT, PT, UP0, 0x80, 0x0 ;  /* 0x000000000000781c */ /* 0x000fe40003f2f008 */
[----:B------:R-:W-:Y:S02]  /*1000*/  CS2R R108, SRZ ;  /* 0x00000000006c7805 */ /* 0x000fe4000001ff00 */
[----:B------:R-:W-:Y:S01]  /*1010*/  CS2R R106, SRZ ;  /* 0x00000000006a7805 */ /* 0x000fe2000001ff00 */
[----:B0-----:R-:W-:Y:S01]  /*1020*/  VIADD R16, R4, 0xffffff80 ;  /* 0xffffff8004107836 */ /* 0x001fe20000000000 */
        /* <DEDUP_REMOVED lines=41> */
[----:B------:R-:W-:Y:S06]  /*12c0*/  @!P1 BRA `(.L_x_12) ;  /* 0x0000004000f89947 */ /* 0x000fec0003800000 */
[----:B------:R-:W-:Y:S01]  /*12d0*/  SHF.R.S32.HI R3, RZ, 0x1f, R16 ;  /* 0x0000001fff037819 */ /* 0x000fe20000011410 */
[----:B------:R-:W0:Y:S01]  /*12e0*/  S2UR UR6, SR_CgaCtaId ;  /* 0x00000000000679c3 */ /* 0x000e220000008800 */
[----:B------:R-:W-:Y:S02]  /*12f0*/  UMOV UR38, 0x400 ;  /* 0x0000040000267882 */ /* 0x000fe40000000000 */
[----:B------:R-:W-:-:S04]  /*1300*/  LEA.HI R17, R3, R16, RZ, 0x7 ;  /* 0x0000001003117211 */ /* 0x000fc800078f38ff */
[----:B------:R-:W-:-:S06]  /*1310*/  SHF.R.S32.HI R0, RZ, 0x7, R17 ;  /* 0x00000007ff007819 */ /* 0x000fcc0000011411 */
[----:B------:R-:W1:Y:S01]  /*1320*/  SHFL.IDX PT, R0, R0, RZ, 0x1f ;  /* 0x00001fff00007589 */ /* 0x000e6200000e0000 */
[----:B0-----:R-:W-:-:S04]  /*1330*/  ULEA UR38, UR6, UR38, 0x18 ;  /* 0x0000002606267291 */ /* 0x001fc8000f8ec03f */
[----:B------:R-:W-:-:S04]  /*1340*/  UIADD3 UR6, UR38, 0x18400, URZ ;  /* 0x0001840026067890 */ /* 0x000fc8000fffe03f */
[----:B------:R-:W-:Y:S01]  /*1350*/  ULOP3.LUT UP0, URZ, UR6, 0x1bf, URZ, 0xc0, !UPT ;  /* 0x000001bf063f7892 */ /* 0x000fe2000f80c03f */
[----:B-1----:R-:W-:-:S05]  /*1360*/  R2UR UR4, R0 ;  /* 0x00000000000472ca */ /* 0x002fca00000e0000 */
[----:B------:R-:W-:-:S08]  /*1370*/  PLOP3.LUT P0, PT, PT, PT, UP0, 0x80, 0x0 ;  /* 0x000000000000781c */ /* 0x000fd00003f0f008 */
[----:B------:R-:W-:-:S04]  /*1380*/  ULEA.HI UR5, UR4, UR4, URZ, 0x1 ;  /* 0x0000000404057291 */ /* 0x000fc8000f8f083f */
[----:B------:R-:W-:-:S04]  /*1390*/  ULOP3.LUT UR5, UR5, 0x1e, URZ, 0xc0, !UPT ;  /* 0x0000001e05057892 */ /* 0x000fc8000f8ec03f */
[----:B------:R-:W-:-:S04]  /*13a0*/  UIADD3 UR5, UR4, -UR5, URZ ;  /* 0x8000000504057290 */ /* 0x000fc8000fffe03f */
[----:B------:R-:W-:-:S04]  /*13b0*/  ULEA UR5, UR5, UR6, 0xd ;  /* 0x0000000605057291 */ /* 0x000fc8000f8e683f */
[----:B------:R-:W-:-:S04]  /*13c0*/  USHF.R.U32.HI UR5, URZ, 0x4, UR5 ;  /* 0x000000043f057899 */ /* 0x000fc80008011605 */
[----:B------:R-:W-:Y:S01]  /*13d0*/  ULOP3.LUT UR41, UR5, 0x3fff, URZ, 0xc0, !UPT ;  /* 0x00003fff05297892 */ /* 0x000fe2000f8ec03f */
[----:B------:R-:W-:Y:S11]  /*13e0*/  @!P0 BRA `(.L_x_13) ;  /* 0x0000000000408947 */ /* 0x000ff60003800000 */
[----:B------:R-:W-:Y:S01]  /*13f0*/  MOV R0, 0x0 ;  /* 0x0000000000007802 */ /* 0x000fe20000000f00 */
[----:B------:R-:W-:Y:S01]  /*1400*/  ULDC.64 UR4, c[0x4][0x98] ;  /* 0x0100260000047ab9 */ /* 0x000fe20000000a00 */
[----:B------:R-:W-:Y:S01]  /*1410*/  ULDC.64 UR6, c[0x4][0x38] ;  /* 0x01000e0000067ab9 */ /* 0x000fe20000000a00 */
[----:B------:R-:W-:Y:S01]  /*1420*/  IMAD.U32 R4, RZ, RZ, UR4 ;  /* 0x00000004ff047e24 */ /* 0x000fe2000f8e00ff */
[----:B------:R0:W1:Y:S01]  /*1430*/  LDC.64 R14, c[0x4][R0] ;  /* 0x01000000000e7b82 */ /* 0x0000620000000a00 */
[----:B------:R-:W-:Y:S01]  /*1440*/  IMAD.U32 R5, RZ, RZ, UR5 ;  /* 0x00000005ff057e24 */ /* 0x000fe2000f8e00ff */
[----:B------:R-:W-:Y:S01]  /*1450*/  ULDC.64 UR4, c[0x4][0xa0] ;  /* 0x0100280000047ab9 */ /* 0x000fe20000000a00 */
[----:B------:R-:W-:Y:S02]  /*1460*/  IMAD.U32 R10, RZ, RZ, UR6 ;  /* 0x00000006ff0a7e24 */ /* 0x000fe4000f8e00ff */
[----:B------:R-:W-:Y:S02]  /*1470*/  IMAD.U32 R6, RZ, RZ, UR4 ;  /* 0x00000004ff067e24 */ /* 0x000fe4000f8e00ff */
[----:B------:R-:W-:-:S02]  /*1480*/  IMAD.U32 R7, RZ, RZ, UR5 ;  /* 0x00000005ff077e24 */ /* 0x000fc4000f8e00ff */
[----:B------:R-:W-:Y:S02]  /*1490*/  IMAD.U32 R11, RZ, RZ, UR7 ;  /* 0x00000007ff0b7e24 */ /* 0x000fe4000f8e00ff */
[----:B------:R-:W-:Y:S02]  /*14a0*/  IMAD.MOV.U32 R8, RZ, RZ, 0x70 ;  /* 0x00000070ff087424 */ /* 0x000fe400078e00ff */
[----:B------:R-:W-:Y:S02]  /*14b0*/  IMAD.MOV.U32 R12, RZ, RZ, 0x1 ;  /* 0x00000001ff0c7424 */ /* 0x000fe400078e00ff */
[----:B0-----:R-:W-:-:S07]  /*14c0*/  IMAD.MOV.U32 R13, RZ, RZ, RZ ;  /* 0x000000ffff0d7224 */ /* 0x001fce00078e00ff */
[----:B------:R-:W-:-:S07]  /*14d0*/  LEPC R20, `(.L_x_13) ;  /* 0x000000001014794e */ /* 0x000fce0000000000 */
[----:B-1----:R-:W-:Y:S05]  /*14e0*/  CALL.ABS.NOINC R14 ;  /* 0x000000000e007343 */ /* 0x002fea0003c00000 */
.L_x_13:
[----:B------:R-:W-:Y:S01]  /*14f0*/  SHF.L.U32 R8, RZ, 0x1f, RZ ;  /* 0x0000001fff087819 */ /* 0x000fe200000006ff */
[----:B------:R-:W-:-:S03]  /*1500*/  VIADD R0, R2, 0x8 ;  /* 0x0000000802007836 */ /* 0x000fc60000000000 */
[----:B------:R-:W0:Y:S02]  /*1510*/  SYNCS.PHASECHK.TRANS64.TRYWAIT P0, [UR38+0x22800], R8 ;  /* 0x02280008ff0075a7 */ /* 0x000e240008000166 */
[----:B0-----:R-:W-:Y:S05]  /*1520*/  @!P0 BRA `(.L_x_14) ;  /* 0x000000a000848947 */ /* 0x001fea0003800000 */
.L_x_120:
[----:B------:R-:W-:Y:S05]  /*1530*/  WARPSYNC.ALL ;  /* 0x0000000000007948 */ /* 0x000fea0003800000 */
[----:B------:R-:W-:Y:S01]  /*1540*/  ULOP3.LUT UR4, UR42, 0x1, URZ, 0xfc, !UPT ;  /* 0x000000012a047892 */ /* 0x000fe2000f8efc3f */
[----:B------:R1:W-:Y:S03]  /*1550*/  BAR.SYNC.DEFER_BLOCKING R0, 0x100 ;  /* 0x000400000000751d */ /* 0x0003e60000010000 */
[----:B------:R-:W-:-:S06]  /*1560*/  UISETP.NE.AND UP0, UPT, UR4, 0x3, UPT ;  /* 0x000000030400788c */ /* 0x000fcc000bf05270 */
[----:B------:R-:W-:-:S13]  /*1570*/  PLOP3.LUT P0, PT, PT, PT, UP0, 0x80, 0x0 ;  /* 0x000000000000781c */ /* 0x000fda0003f0f008 */
[----:B-1----:R-:W-:Y:S05]  /*1580*/  @!P0 BRA `(.L_x_15) ;  /* 0x0000000000048947 */ /* 0x002fea0003800000 */
[----:B------:R-:W-:Y:S01]  /*1590*/  BPT.TRAP 0x1 ;  /* 0x000000040000795c */ /* 0x000fe20000300000 */
.L_x_15:
[----:B------:R1:W2:Y:S01]  /*15a0*/  SYNCS.PHASECHK.TRANS64.TRYWAIT P1, [UR38+0x22830], R8 ;  /* 0x02283008ff0075a7 */ /* 0x0002a20008020166 */
[----:B------:R-:W-:Y:S05]  /*15b0*/  @!P0 BRA `(.L_x_16) ;  /* 0x0000000000048947 */ /* 0x000fea0003800000 */
[----:B------:R-:W-:Y:S01]  /*15c0*/  BPT.TRAP 0x1 ;  /* 0x000000040000795c */ /* 0x000fe20000300000 */
.L_x_16:
[----:B--2---:R-:W-:Y:S05]  /*15d0*/  @P1 BRA `(.L_x_17) ;  /* 0x0000000000081947 */ /* 0x004fea0003800000 */
[----:B------:R-:W2:Y:S02]  /*15e0*/  SYNCS.PHASECHK.TRANS64.TRYWAIT P1, [UR38+0x22830], R8 ;  /* 0x02283008ff0075a7 */ /* 0x000ea40008020166 */
[----:B--2---:R-:W-:Y:S05]  /*15f0*/  @!P1 BRA `(.L_x_18) ;  /* 0x000000a000689947 */ /* 0x004fea0003800000 */
.L_x_17:
[----:B------:R-:W-:Y:S01]  /*1600*/  UIADD3 UR4, UR38, 0x1c400, URZ ;  /* 0x0001c40026047890 */ /* 0x000fe2000fffe03f */
[----:B------:R-:W-:Y:S01]  /*1610*/  WARPGROUP.ARRIVE ;  /* 0x00000000000079c5 */ /* 0x000fe20000000000 */
[----:B------:R-:W-:Y:S01]  /*1620*/  ULOP3.LUT UR8, UR41, 0x10000, URZ, 0xfc, !UPT ;  /* 0x0001000029087892 */ /* 0x000fe2000f8efc3f */
[----:B------:R-:W-:Y:S01]  /*1630*/  LOP3.LUT R17, R17, 0xffffff80, RZ, 0xc0, !PT ;  /* 0xffffff8011117812 */ /* 0x000fe200078ec0ff */
[----:B------:R-:W-:Y:S01]  /*1640*/  USHF.R.U32.HI UR4, URZ, 0x4, UR4 ;  /* 0x000000043f047899 */ /* 0x000fe20008011604 */
[----:B------:R-:W-:Y:S01]  /*1650*/  P2R R5, PR, RZ, 0x1 ;  /* 0x00000001ff057803 */ /* 0x000fe20000000000 */
[----:B------:R-:W-:Y:S01]  /*1660*/  UMOV UR9, 0x40000040 ;  /* 0x4000004000097882 */ /* 0x000fe20000000000 */
[----:B------:R-:W-:Y:S01]  /*1670*/  UMOV UR7, 0x40000040 ;  /* 0x4000004000077882 */ /* 0x000fe20000000000 */
[----:B------:R-:W-:Y:S01]  /*1680*/  ULOP3.LUT UR4, UR4, 0x3fff, URZ, 0xc0, !UPT ;  /* 0x00003fff04047892 */ /* 0x000fe2000f8ec03f */
[----:B------:R-:W-:Y:S01]  /*1690*/  IADD3 R17, R16, -R17, RZ ;  /* 0x8000001110117210 */ /* 0x000fe20007ffe0ff */
[----:B------:R-:W-:Y:S01]  /*16a0*/  UMOV UR5, UR9 ;  /* 0x0000000900057c82 */ /* 0x000fe20008000000 */
[----:B------:R-:W-:Y:S01]  /*16b0*/  UIADD3 UR12, UR8, 0x2, URZ ;  /* 0x00000002080c7890 */ /* 0x000fe2000fffe03f */
[----:B------:R-:W2:Y:S01]  /*16c0*/  S2R R12, SR_TID.X ;  /* 0x00000000000c7919 */ /* 0x000ea20000002100 */
[----:B------:R-:W-:Y:S01]  /*16d0*/  ULOP3.LUT UR6, UR4, 0x10000, URZ, 0xfc, !UPT ;  /* 0x0001000004067892 */ /* 0x000fe2000f8efc3f */
[----:B------:R-:W-:Y:S01]  /*16e0*/  SHF.R.S32.HI R4, RZ, 0x1f, R17 ;  /* 0x0000001fff047819 */ /* 0x000fe20000011411 */
[----:B------:R-:W-:Y:S01]  /*16f0*/  UMOV UR13, 0x40000040 ;  /* 0x40000040000d7882 */ /* 0x000fe20000000000 */
[----:B------:R-:W-:Y:S01]  /*1700*/  UMOV UR4, UR8 ;  /* 0x0000000800047c82 */ /* 0x000fe20008000000 */
[----:B------:R-:W-:Y:S01]  /*1710*/  UIADD3 UR14, UR6, 0x2, URZ ;  /* 0x00000002060e7890 */ /* 0x000fe2000fffe03f */
[----:B------:R-:W-:Y:S01]  /*1720*/  LEA.HI R4, R4, R17, RZ, 0x2 ;  /* 0x0000001104047211 */ /* 0x000fe200078f10ff */
[----:B------:R-:W-:Y:S01]  /*1730*/  UMOV UR15, 0x40000040 ;  /* 0x40000040000f7882 */ /* 0x000fe20000000000 */
[----:B------:R-:W-:-:S02]  /*1740*/  UIADD3 UR16, UR8, 0x4, URZ ;  /* 0x0000000408107890 */ /* 0x000fc4000fffe03f */
[----:B------:R-:W-:Y:S01]  /*1750*/  HGMMA.64x96x16.F32 R24, gdesc[UR4], RZ, !UPT, gsb0 ;  /* 0x01600000041879f0 */ /* 0x000fe2000c0008ff */
[----:B------:R-:W-:Y:S01]  /*1760*/  UIADD3 UR18, UR6, 0x4, URZ ;  /* 0x0000000406127890 */ /* 0x000fe2000fffe03f */
[----:B------:R-:W-:Y:S01]  /*1770*/  LOP3.LUT R4, R4, 0x7ffffffc, RZ, 0xc0, !PT ;  /* 0x7ffffffc04047812 */ /* 0x000fe200078ec0ff */
[----:B------:R-:W-:Y:S01]  /*1780*/  UMOV UR17, 0x40000040 ;  /* 0x4000004000117882 */ /* 0x000fe20000000000 */
[----:B------:R-:W-:Y:S01]  /*1790*/  UMOV UR19, 0x40000040 ;  /* 0x4000004000137882 */ /* 0x000fe20000000000 */
[----:B------:R-:W-:Y:S02]  /*17a0*/  UIADD3 UR20, UR8, 0x6, URZ ;  /* 0x0000000608147890 */ /* 0x000fe4000fffe03f */
[----:B------:R-:W-:Y:S01]  /*17b0*/  UIADD3 UR22, UR6, 0x6, URZ ;  /* 0x0000000606167890 */ /* 0x000fe2000fffe03f */
[----:B------:R-:W-:Y:S01]  /*17c0*/  IMAD.IADD R4, R17, 0x1, -R4 ;  /* 0x0000000111047824 */ /* 0x000fe200078e0a04 */
[----:B------:R-:W-:Y:S01]  /*17d0*/  UMOV UR21, 0x40000040 ;  /* 0x4000004000157882 */ /* 0x000fe20000000000 */
[----:B------:R-:W-:Y:S01]  /*17e0*/  UMOV UR23, 0x40000040 ;  /* 0x4000004000177882 */ /* 0x000fe20000000000 */
[----:B------:R-:W-:Y:S01]  /*17f0*/  UIMAD UR39, UR40, -0x60, UR39 ;  /* 0xffffffa0282778a4 */ /* 0x000fe2000f8e0227 */
[----:B------:R-:W-:-:S03]  /*1800*/  ULDC UR7, c[0x0][0x988] ;  /* 0x0002620000077ab9 */ /* 0x000fc60000000800 */
[----:B------:R-:W-:-:S06]  /*1810*/  UIADD3 UR39, UR39, 0x60, URZ ;  /* 0x0000006027277890 */ /* 0x000fcc000fffe03f */
[----:B0-----:R-:W-:Y:S01]  /*1820*/  IMAD.U32 R3, RZ, RZ, UR39 ;  /* 0x00000027ff037e24 */ /* 0x001fe2000f8e00ff */
[----:B--2---:R-:W-:-:S03]  /*1830*/  LOP3.LUT R12, R12, 0x7f, RZ, 0xc0, !PT ;  /* 0x0000007f0c0c7812 */ /* 0x004fc600078ec0ff */
[----:B------:R-:W-:-:S05]  /*1840*/  IMAD R4, R4, -0x2, R3 ;  /* 0xfffffffe04047824 */ /* 0x000fca00078e0203 */
[C---:B------:R-:W-:Y:S02]  /*1850*/  ISETP.GT.AND P6, PT, R4.reuse, RZ, PT ;  /* 0x000000ff0400720c */ /* 0x040fe40003fc4270 */
[C---:B------:R-:W-:Y:S02]  /*1860*/  ISETP.GT.AND P5, PT, R4.reuse, 0x1, PT ;  /* 0x000000010400780c */ /* 0x040fe40003fa4270 */
[C---:B------:R-:W-:Y:S02]  /*1870*/  ISETP.GT.AND P4, PT, R4.reuse, 0x8, PT ;  /* 0x000000080400780c */ /* 0x040fe40003f84270 */
[C---:B------:R-:W-:Y:S02]  /*1880*/  ISETP.GT.AND P3, PT, R4.reuse, 0x9, PT ;  /* 0x000000090400780c */ /* 0x040fe40003f64270 */
[C---:B------:R-:W-:Y:S02]  /*1890*/  ISETP.GT.AND P2, PT, R4.reuse, 0x10, PT ;  /* 0x000000100400780c */ /* 0x040fe40003f44270 */
[----:B------:R-:W-:Y:S01]  /*18a0*/  ISETP.GT.AND P1, PT, R4, 0x11, PT ;  /* 0x000000110400780c */ /* 0x000fe20003f24270 */
[----:B------:R-:W-:-:S02]  /*18b0*/  WARPGROUP.DEPBAR.LE gsb0, 0x0 ;  /* 0x00008000000079c5 */ /* 0x000fc40000010000 */
[----:B------:R-:W-:-:S06]  /*18c0*/  WARPGROUP.ARRIVE ;  /* 0x00000000000079c5 */ /* 0x000fcc0000000000 */
[----:B------:R-:W-:Y:S03]  /*18d0*/  HGMMA.64x96x16.F32 R24, gdesc[UR12], R24, gsb0 ;  /* 0x016000000c1879f0 */ /* 0x000fe60008000818 */
[----:B------:R-:W-:Y:S02]  /*18e0*/  WARPGROUP.DEPBAR.LE gsb0, 0x0 ;  /* 0x00008000000079c5 */ /* 0x000fe40000010000 */
[----:B------:R-:W-:-:S06]  /*18f0*/  WARPGROUP.ARRIVE ;  /* 0x00000000000079c5 */ /* 0x000fcc0000000000 */
[----:B------:R-:W-:Y:S03]  /*1900*/  HGMMA.64x96x16.F32 R24, gdesc[UR16], R24, gsb0 ;  /* 0x01600000101879f0 */ /* 0x000fe60008000818 */
[----:B------:R-:W-:Y:S02]  /*1910*/  WARPGROUP.DEPBAR.LE gsb0, 0x0 ;  /* 0x00008000000079c5 */ /* 0x000fe40000010000 */
[----:B------:R-:W-:-:S06]  /*1920*/  WARPGROUP.ARRIVE ;  /* 0x00000000000079c5 */ /* 0x000fcc0000000000 */
[----:B------:R-:W-:Y:S03]  /*1930*/  HGMMA.64x96x16.F32 R24, gdesc[UR20], R24, gsb0 ;  /* 0x01600000141879f0 */ /* 0x000fe60008000818 */
[----:B------:R-:W-:Y:S02]  /*1940*/  WARPGROUP.DEPBAR.LE gsb0, 0x0 ;  /* 0x00008000000079c5 */ /* 0x000fe40000010000 */
[----:B------:R-:W-:Y:S02]  /*1950*/  FSEL R24, R24, -INF , P6 ;  /* 0xff80000018187808 */ /* 0x000fe40003000000 */
[----:B------:R-:W-:Y:S02]  /*1960*/  FSEL R25, R25, -INF , P5 ;  /* 0xff80000019197808 */ /* 0x000fe40002800000 */
[----:B------:R-:W-:Y:S02]  /*1970*/  FSEL R28, R28, -INF , P4 ;  /* 0xff8000001c1c7808 */ /* 0x000fe40002000000 */
[----:B------:R-:W-:-:S02]  /*1980*/  FMNMX.FTZ R3, R24, R25, !PT ;  /* 0x0000001918037209 */ /* 0x000fc40007810000 */
[----:B------:R-:W-:Y:S02]  /*1990*/  FSEL R29, R29, -INF , P3 ;  /* 0xff8000001d1d7808 */ /* 0x000fe40001800000 */
[----:B------:R-:W-:Y:S02]  /*19a0*/  FMNMX.FTZ R6, R28, R3, !PT ;  /* 0x000000031c067209 */ /* 0x000fe40007810000 */
[----:B------:R-:W-:Y:S02]  /*19b0*/  FSEL R32, R32, -INF , P2 ;  /* 0xff80000020207808 */ /* 0x000fe40001000000 */
[----:B------:R-:W-:Y:S02]  /*19c0*/  FMNMX.FTZ R3, R29, R6, !PT ;  /* 0x000000061d037209 */ /* 0x000fe40007810000 */
[----:B------:R-:W-:Y:S02]  /*19d0*/  FSEL R26, R26, -INF , P6 ;  /* 0xff8000001a1a7808 */ /* 0x000fe40003000000 */
[----:B------:R-:W-:-:S02]  /*19e0*/  ISETP.GT.AND P6, PT, R4, 0x18, PT ;  /* 0x000000180400780c */ /* 0x000fc40003fc4270 */
[----:B------:R-:W-:Y:S02]  /*19f0*/  FSEL R33, R33, -INF , P1 ;  /* 0xff80000021217808 */ /* 0x000fe40000800000 */
[----:B------:R-:W-:Y:S02]  /*1a00*/  FMNMX.FTZ R6, R32, R3, !PT ;  /* 0x0000000320067209 */ /* 0x000fe40007810000 */
[----:B------:R-:W-:Y:S02]  /*1a10*/  FSEL R27, R27, -INF , P5 ;  /* 0xff8000001b1b7808 */ /* 0x000fe40002800000 */
[----:B------:R-:W-:Y:S02]  /*1a20*/  ISETP.GT.AND P5, PT, R4, 0x19, PT ;  /* 0x000000190400780c */ /* 0x000fe40003fa4270 */
[----:B------:R-:W-:Y:S02]  /*1a30*/  FSEL R36, R36, -INF , P6 ;  /* 0xff80000024247808 */ /* 0x000fe40003000000 */
[----:B------:R-:W-:-:S02]  /*1a40*/  FMNMX.FTZ R3, R33, R6, !PT ;  /* 0x0000000621037209 */ /* 0x000fc40007810000 */
[----:B------:R-:W-:Y:S02]  /*1a50*/  FSEL R30, R30, -INF , P4 ;  /* 0xff8000001e1e7808 */ /* 0x000fe40002000000 */
[----:B------:R-:W-:Y:S02]  /*1a60*/  ISETP.GT.AND P4, PT, R4, 0x20, PT ;  /* 0x000000200400780c */ /* 0x000fe40003f84270 */
        /* <DEDUP_REMOVED lines=63> */
[----:B------:R-:W-:-:S02]  /*1e60*/  FMNMX.FTZ R4, R68, R3, !PT ;  /* 0x0000000344047209 */ /* 0x000fc40007810000 */
[----:B------:R-:W-:Y:S02]  /*1e70*/  FSEL R62, R62, -INF , P6 ;  /* 0xff8000003e3e7808 */ /* 0x000fe40003000000 */
[----:B------:R-:W-:Y:S02]  /*1e80*/  FMNMX.FTZ R6, R69, R4, !PT ;  /* 0x0000000445067209 */ /* 0x000fe40007810000 */
[----:B------:R-:W-:Y:S02]  /*1e90*/  FSEL R63, R63, -INF , P5 ;  /* 0xff8000003f3f7808 */ /* 0x000fe40002800000 */
[----:B------:R-:W-:Y:S01]  /*1ea0*/  FSEL R66, R66, -INF , P4 ;  /* 0xff80000042427808 */ /* 0x000fe20002000000 */
[----:B------:R-:W0:Y:S01]  /*1eb0*/  SHFL.BFLY PT, R3, R6, 0x2, 0x1f ;  /* 0x0c401f0006037f89 */ /* 0x000e2200000e0000 */
[----:B------:R-:W-:Y:S02]  /*1ec0*/  FSEL R67, R67, -INF , P3 ;  /* 0xff80000043437808 */ /* 0x000fe40001800000 */
[----:B------:R-:W-:-:S02]  /*1ed0*/  FSEL R70, R70, -INF , P2 ;  /* 0xff80000046467808 */ /* 0x000fc40001000000 */
[----:B------:R-:W-:Y:S02]  /*1ee0*/  FSEL R71, R71, -INF , P1 ;  /* 0xff80000047477808 */ /* 0x000fe40000800000 */
[----:B0-----:R-:W-:-:S05]  /*1ef0*/  FMNMX.FTZ R7, R6, R3, !PT ;  /* 0x0000000306077209 */ /* 0x001fca0007810000 */
[----:B------:R-:W0:Y:S02]  /*1f00*/  SHFL.BFLY PT, R4, R7, 0x1, 0x1f ;  /* 0x0c201f0007047f89 */ /* 0x000e2400000e0000 */
[----:B0-----:R-:W-:Y:S02]  /*1f10*/  FMNMX.FTZ R3, R7, R4, !PT ;  /* 0x0000000407037209 */ /* 0x001fe40007810000 */
[----:B------:R-:W-:-:S05]  /*1f20*/  IADD3 R7, -R2, 0xb, RZ ;  /* 0x0000000b02077810 */ /* 0x000fca0007ffe1ff */
[----:B------:R0:W-:Y:S06]  /*1f30*/  BAR.ARV R7, 0x100 ;  /* 0x000400070000751d */ /* 0x0001ec0000002000 */
[C---:B------:R-:W-:Y:S01]  /*1f40*/  FMUL.FTZ R4, R3.reuse, UR7 ;  /* 0x0000000703047c20 */ /* 0x040fe20008410000 */
[----:B------:R-:W-:-:S04]  /*1f50*/  FSETP.NEU.FTZ.AND P0, PT, R3, -INF , PT ;  /* 0xff8000000300780b */ /* 0x000fc80003f1d000 */
[----:B------:R-:W-:Y:S02]  /*1f60*/  FSEL R9, R4, RZ, P0 ;  /* 0x000000ff04097208 */ /* 0x000fe40000000000 */
[----:B------:R-:W-:Y:S02]  /*1f70*/  ISETP.NE.AND P0, PT, R5, RZ, PT ;  /* 0x000000ff0500720c */ /* 0x000fe40003f05270 */
[----:B------:R-:W-:Y:S01]  /*1f80*/  FMNMX.FTZ R5, R26, R27, !PT ;  /* 0x0000001b1a057209 */ /* 0x000fe20007810000 */
[--C-:B------:R-:W-:Y:S01]  /*1f90*/  FFMA.FTZ R24, R24, UR7, -R9.reuse ;  /* 0x0000000718187c23 */ /* 0x100fe20008010809 */
[--C-:B------:R-:W-:Y:S01]  /*1fa0*/  FFMA.FTZ R25, R25, UR7, -R9.reuse ;  /* 0x0000000719197c23 */ /* 0x100fe20008010809 */
[--C-:B------:R-:W-:Y:S01]  /*1fb0*/  FFMA.FTZ R28, R28, UR7, -R9.reuse ;  /* 0x000000071c1c7c23 */ /* 0x100fe20008010809 */
[----:B------:R-:W-:Y:S01]  /*1fc0*/  FMNMX.FTZ R4, R30, R5, !PT ;  /* 0x000000051e047209 */ /* 0x000fe20007810000 */
[--C-:B------:R-:W-:Y:S01]  /*1fd0*/  FFMA.FTZ R29, R29, UR7, -R9.reuse ;  /* 0x000000071d1d7c23 */ /* 0x100fe20008010809 */
[--C-:B------:R-:W-:Y:S01]  /*1fe0*/  FFMA.FTZ R32, R32, UR7, -R9.reuse ;  /* 0x0000000720207c23 */ /* 0x100fe20008010809 */
[----:B------:R-:W-:Y:S01]  /*1ff0*/  MUFU.EX2 R24, R24 ;  /* 0x0000001800187308 */ /* 0x000fe20000000800 */
[----:B------:R-:W-:Y:S01]  /*2000*/  FMNMX.FTZ R5, R31, R4, !PT ;  /* 0x000000041f057209 */ /* 0x000fe20007810000 */
[--C-:B------:R-:W-:Y:S01]  /*2010*/  FFMA.FTZ R33, R33, UR7, -R9.reuse ;  /* 0x0000000721217c23 */ /* 0x100fe20008010809 */
[--C-:B------:R-:W-:Y:S01]  /*2020*/  FFMA.FTZ R36, R36, UR7, -R9.reuse ;  /* 0x0000000724247c23 */ /* 0x100fe20008010809 */
[--C-:B------:R-:W-:Y:S01]  /*2030*/  FFMA.FTZ R37, R37, UR7, -R9.reuse ;  /* 0x0000000725257c23 */ /* 0x100fe20008010809 */
[----:B------:R-:W-:Y:S01]  /*2040*/  FMNMX.FTZ R4, R34, R5, !PT ;  /* 0x0000000522047209 */ /* 0x000fe20007810000 */
[--C-:B------:R-:W-:Y:S01]  /*2050*/  FFMA.FTZ R40, R40, UR7, -R9.reuse ;  /* 0x0000000728287c23 */ /* 0x100fe20008010809 */
[--C-:B------:R-:W-:Y:S01]  /*2060*/  FFMA.FTZ R41, R41, UR7, -R9.reuse ;  /* 0x0000000729297c23 */ /* 0x100fe20008010809 */
[----:B------:R-:W2:Y:S01]  /*2070*/  MUFU.EX2 R25, R25 ;  /* 0x0000001900197308 */ /* 0x000ea20000000800 */
        /* <DEDUP_REMOVED lines=15> */
[----:B------:R-:W3:Y:S01]  /*2170*/  MUFU.EX2 R29, R29 ;  /* 0x0000001d001d7308 */ /* 0x000ee20000000800 */
[----:B------:R-:W-:Y:S01]  /*2180*/  FMNMX.FTZ R5, R43, R4, !PT ;  /* 0x000000042b057209 */ /* 0x000fe20007810000 */
[--C-:B------:R-:W-:Y:S01]  /*2190*/  FFMA.FTZ R64, R64, UR7, -R9.reuse ;  /* 0x0000000740407c23 */ /* 0x100fe20008010809 */
[--C-:B------:R-:W-:Y:S01]  /*21a0*/  FFMA.FTZ R65, R65, UR7, -R9.reuse ;  /* 0x0000000741417c23 */ /* 0x100fe20008010809 */
[--C-:B------:R-:W-:Y:S01]  /*21b0*/  FFMA.FTZ R68, R68, UR7, -R9.reuse ;  /* 0x0000000744447c23 */ /* 0x100fe20008010809 */
[----:B------:R-:W-:Y:S01]  /*21c0*/  FMNMX.FTZ R4, R46, R5, !PT ;  /* 0x000000052e047209 */ /* 0x000fe20007810000 */
[----:B------:R-:W-:Y:S01]  /*21d0*/  FFMA.FTZ R9, R69, UR7, -R9 ;  /* 0x0000000745097c23 */ /* 0x000fe20008010809 */
[----:B--2---:R-:W-:Y:S01]  /*21e0*/  F2FP.F16.F32.PACK_AB R152, R25, R24 ;  /* 0x000000181998723e */ /* 0x004fe200000000ff */
[----:B------:R-:W-:Y:S01]  /*21f0*/  MUFU.EX2 R32, R32 ;  /* 0x0000002000207308 */ /* 0x000fe20000000800 */
[----:B------:R-:W-:-:S04]  /*2200*/  FMNMX.FTZ R5, R47, R4, !PT ;  /* 0x000000042f057209 */ /* 0x000fc80007810000 */
[----:B------:R-:W-:-:S03]  /*2210*/  FMNMX.FTZ R4, R50, R5, !PT ;  /* 0x0000000532047209 */ /* 0x000fc60007810000 */
[----:B------:R-:W2:Y:S01]  /*2220*/  MUFU.EX2 R33, R33 ;  /* 0x0000002100217308 */ /* 0x000ea20000000800 */
[----:B------:R-:W-:Y:S02]  /*2230*/  FMNMX.FTZ R5, R51, R4, !PT ;  /* 0x0000000433057209 */ /* 0x000fe40007810000 */
[----:B---3--:R-:W-:Y:S02]  /*2240*/  F2FP.F16.F32.PACK_AB R154, R29, R28 ;  /* 0x0000001c1d9a723e */ /* 0x008fe400000000ff */
[----:B------:R-:W-:-:S03]  /*2250*/  FMNMX.FTZ R4, R54, R5, !PT ;  /* 0x0000000536047209 */ /* 0x000fc60007810000 */
[----:B------:R-:W-:Y:S01]  /*2260*/  MUFU.EX2 R36, R36 ;  /* 0x0000002400247308 */ /* 0x000fe20000000800 */
[----:B------:R-:W-:-:S04]  /*2270*/  FMNMX.FTZ R5, R55, R4, !PT ;  /* 0x0000000437057209 */ /* 0x000fc80007810000 */
[----:B------:R-:W-:-:S03]  /*2280*/  FMNMX.FTZ R4, R58, R5, !PT ;  /* 0x000000053a047209 */ /* 0x000fc60007810000 */
[----:B------:R-:W3:Y:S01]  /*2290*/  MUFU.EX2 R37, R37 ;  /* 0x0000002500257308 */ /* 0x000ee20000000800 */
[----:B------:R-:W-:Y:S02]  /*22a0*/  FMNMX.FTZ R5, R59, R4, !PT ;  /* 0x000000043b057209 */ /* 0x000fe40007810000 */
[----:B--2---:R-:W-:Y:S02]  /*22b0*/  F2FP.F16.F32.PACK_AB R156, R33, R32 ;  /* 0x00000020219c723e */ /* 0x004fe400000000ff */
[----:B------:R-:W-:-:S03]  /*22c0*/  FMNMX.FTZ R4, R62, R5, !PT ;  /* 0x000000053e047209 */ /* 0x000fc60007810000 */
        /* <DEDUP_REMOVED lines=8> */
[----:B------:R-:W-:-:S05]  /*2350*/  FMNMX.FTZ R4, R71, R4, !PT ;  /* 0x0000000447047209 */ /* 0x000fca0007810000 */
[----:B------:R-:W3:Y:S02]  /*2360*/  SHFL.BFLY PT, R5, R4, 0x2, 0x1f ;  /* 0x0c401f0004057f89 */ /* 0x000ee400000e0000 */
[----:B------:R-:W-:Y:S01]  /*2370*/  MUFU.EX2 R44, R44 ;  /* 0x0000002c002c7308 */ /* 0x000fe20000000800 */
[----:B--2---:R-:W-:-:S07]  /*2380*/  F2FP.F16.F32.PACK_AB R160, R41, R40 ;  /* 0x0000002829a0723e */ /* 0x004fce00000000ff */
[----:B------:R-:W2:Y:S08]  /*2390*/  MUFU.EX2 R45, R45 ;  /* 0x0000002d002d7308 */ /* 0x000eb00000000800 */
[----:B------:R-:W-:Y:S01]  /*23a0*/  MUFU.EX2 R48, R48 ;  /* 0x0000003000307308 */ /* 0x000fe20000000800 */
[----:B---3--:R-:W-:-:S07]  /*23b0*/  FMNMX.FTZ R5, R4, R5, !PT ;  /* 0x0000000504057209 */ /* 0x008fce0007810000 */
[----:B------:R-:W3:Y:S01]  /*23c0*/  MUFU.EX2 R49, R49 ;  /* 0x0000003100317308 */ /* 0x000ee20000000800 */
[----:B--2---:R-:W-:Y:S01]  /*23d0*/  F2FP.F16.F32.PACK_AB R162, R45, R44 ;  /* 0x0000002c2da2723e */ /* 0x004fe200000000ff */
[----:B------:R-:W2:Y:S06]  /*23e0*/  SHFL.BFLY PT, R4, R5, 0x1, 0x1f ;  /* 0x0c201f0005047f89 */ /* 0x000eac00000e0000 */
[----:B------:R-:W-:Y:S08]  /*23f0*/  MUFU.EX2 R52, R52 ;  /* 0x0000003400347308 */ /* 0x000ff00000000800 */
[----:B------:R-:W4:Y:S01]  /*2400*/  MUFU.EX2 R53, R53 ;  /* 0x0000003500357308 */ /* 0x000f220000000800 */
[----:B---3--:R-:W-:-:S07]  /*2410*/  F2FP.F16.F32.PACK_AB R164, R49, R48 ;  /* 0x0000003031a4723e */ /* 0x008fce00000000ff */
[----:B------:R-:W-:Y:S01]  /*2420*/  MUFU.EX2 R56, R56 ;  /* 0x0000003800387308 */ /* 0x000fe20000000800 */
[----:B--2---:R-:W-:-:S04]  /*2430*/  FMNMX.FTZ R4, R5, R4, !PT ;  /* 0x0000000405047209 */ /* 0x004fc80007810000 */
[C---:B------:R-:W-:Y:S01]  /*2440*/  FSETP.NEU.FTZ.AND P1, PT, R4.reuse, -INF , PT ;  /* 0xff8000000400780b */ /* 0x040fe20003f3d000 */
[----:B------:R-:W-:Y:S02]  /*2450*/  FMUL.FTZ R5, R4, UR7 ;  /* 0x0000000704057c20 */ /* 0x000fe40008410000 */
[----:B------:R-:W-:Y:S01]  /*2460*/  MUFU.EX2 R57, R57 ;  /* 0x0000003900397308 */ /* 0x000fe20000000800 */
[----:B----4-:R-:W-:Y:S02]  /*2470*/  F2FP.F16.F32.PACK_AB R166, R53, R52 ;  /* 0x0000003435a6723e */ /* 0x010fe400000000ff */
[----:B------:R-:W-:Y:S01]  /*2480*/  FSEL R6, R5, RZ, P1 ;  /* 0x000000ff05067208 */ /* 0x000fe20000800000 */
[----:B------:R-:W-:Y:S01]  /*2490*/  FADD.FTZ R5, R24, R25 ;  /* 0x0000001918057221 */ /* 0x000fe20000010000 */
[----:B------:R-:W-:-:S03]  /*24a0*/  ISETP.NE.AND P1, PT, R12, RZ, PT ;  /* 0x000000ff0c00720c */ /* 0x000fc60003f25270 */
[----:B------:R-:W-:Y:S01]  /*24b0*/  MUFU.EX2 R60, R60 ;  /* 0x0000003c003c7308 */ /* 0x000fe20000000800 */
[--C-:B------:R-:W-:Y:S01]  /*24c0*/  FFMA.FTZ R26, R26, UR7, -R6.reuse ;  /* 0x000000071a1a7c23 */ /* 0x100fe20008010806 */
[--C-:B------:R-:W-:Y:S01]  /*24d0*/  FFMA.FTZ R27, R27, UR7, -R6.reuse ;  /* 0x000000071b1b7c23 */ /* 0x100fe20008010806 */
[--C-:B------:R-:W-:Y:S01]  /*24e0*/  FFMA.FTZ R30, R30, UR7, -R6.reuse ;  /* 0x000000071e1e7c23 */ /* 0x100fe20008010806 */
[--C-:B------:R-:W-:Y:S01]  /*24f0*/  FFMA.FTZ R31, R31, UR7, -R6.reuse ;  /* 0x000000071f1f7c23 */ /* 0x100fe20008010806 */
[--C-:B------:R-:W-:Y:S01]  /*2500*/  FFMA.FTZ R34, R34, UR7, -R6.reuse ;  /* 0x0000000722227c23 */ /* 0x100fe20008010806 */
[----:B------:R-:W-:Y:S01]  /*2510*/  FADD.FTZ R10, R28, R5 ;  /* 0x000000051c0a7221 */ /* 0x000fe20000010000 */
[--C-:B------:R-:W-:Y:S01]  /*2520*/  FFMA.FTZ R35, R35, UR7, -R6.reuse ;  /* 0x0000000723237c23 */ /* 0x100fe20008010806 */
[----:B------:R-:W-:Y:S01]  /*2530*/  MUFU.EX2 R26, R26 ;  /* 0x0000001a001a7308 */ /* 0x000fe20000000800 */
[----:B------:R-:W-:Y:S01]  /*2540*/  FFMA.FTZ R38, R38, UR7, -R6 ;  /* 0x0000000726267c23 */ /* 0x000fe20008010806 */
[----:B------:R-:W-:Y:S01]  /*2550*/  FADD.FTZ R5, R29, R10 ;  /* 0x0000000a1d057221 */ /* 0x000fe20000010000 */
[--C-:B------:R-:W-:Y:S01]  /*2560*/  FFMA.FTZ R39, R39, UR7, -R6.reuse ;  /* 0x0000000727277c23 */ /* 0x100fe20008010806 */
[--C-:B------:R-:W-:Y:S01]  /*2570*/  FFMA.FTZ R42, R42, UR7, -R6.reuse ;  /* 0x000000072a2a7c23 */ /* 0x100fe20008010806 */
[--C-:B------:R-:W-:Y:S01]  /*2580*/  FFMA.FTZ R43, R43, UR7, -R6.reuse ;  /* 0x000000072b2b7c23 */ /* 0x100fe20008010806 */
[----:B------:R-:W-:Y:S01]  /*2590*/  FADD.FTZ R10, R32, R5 ;  /* 0x00000005200a7221 */ /* 0x000fe20000010000 */
[--C-:B------:R-:W-:Y:S01]  /*25a0*/  FFMA.FTZ R46, R46, UR7, -R6.reuse ;  /* 0x000000072e2e7c23 */ /* 0x100fe20008010806 */
[----:B------:R-:W2:Y:S01]  /*25b0*/  MUFU.EX2 R27, R27 ;  /* 0x0000001b001b7308 */ /* 0x000ea20000000800 */
[----:B------:R-:W-:Y:S01]  /*25c0*/  FFMA.FTZ R47, R47, UR7, -R6 ;  /* 0x000000072f2f7c23 */ /* 0x000fe20008010806 */
[----:B------:R-:W-:Y:S01]  /*25d0*/  FADD.FTZ R9, R33, R10 ;  /* 0x0000000a21097221 */ /* 0x000fe20000010000 */
[--C-:B------:R-:W-:Y:S01]  /*25e0*/  FFMA.FTZ R50, R50, UR7, -R6.reuse ;  /* 0x0000000732327c23 */ /* 0x100fe20008010806 */
[--C-:B------:R-:W-:Y:S01]  /*25f0*/  FFMA.FTZ R51, R51, UR7, -R6.reuse ;  /* 0x0000000733337c23 */ /* 0x100fe20008010806 */
[--C-:B------:R-:W-:Y:S01]  /*2600*/  FFMA.FTZ R54, R54, UR7, -R6.reuse ;  /* 0x0000000736367c23 */ /* 0x100fe20008010806 */
[----:B------:R-:W-:Y:S01]  /*2610*/  FADD.FTZ R12, R36, R9 ;  /* 0x00000009240c7221 */ /* 0x000fe20000010000 */
[----:B------:R-:W-:Y:S01]  /*2620*/  IMAD.U32 R9, RZ, RZ, UR38 ;  /* 0x00000026ff097e24 */ /* 0x000fe2000f8e00ff */
[----:B------:R-:W3:Y:S01]  /*2630*/  MUFU.EX2 R30, R30 ;  /* 0x0000001e001e7308 */ /* 0x000ee20000000800 */
[----:B------:R-:W-:Y:S01]  /*2640*/  FFMA.FTZ R55, R55, UR7, -R6 ;  /* 0x0000000737377c23 */ /* 0x000fe20008010806 */
[----:B------:R-:W-:Y:S01]  /*2650*/  FADD.FTZ R15, R37, R12 ;  /* 0x0000000c250f7221 */ /* 0x000fe20000010000 */
[--C-:B------:R-:W-:Y:S01]  /*2660*/  FFMA.FTZ R58, R58, UR7, -R6.reuse ;  /* 0x000000073a3a7c23 */ /* 0x100fe20008010806 */
[--C-:B------:R-:W-:Y:S01]  /*2670*/  FFMA.FTZ R59, R59, UR7, -R6.reuse ;  /* 0x000000073b3b7c23 */ /* 0x100fe20008010806 */
[--C-:B------:R-:W-:Y:S01]  /*2680*/  FFMA.FTZ R62, R62, UR7, -R6.reuse ;  /* 0x000000073e3e7c23 */ /* 0x100fe20008010806 */
[----:B------:R-:W-:Y:S01]  /*2690*/  FADD.FTZ R12, R40, R15 ;  /* 0x0000000f280c7221 */ /* 0x000fe20000010000 */
[----:B------:R-:W-:Y:S01]  /*26a0*/  FFMA.FTZ R63, R63, UR7, -R6 ;  /* 0x000000073f3f7c23 */ /* 0x000fe20008010806 */
[----:B------:R-:W4:Y:S01]  /*26b0*/  MUFU.EX2 R31, R31 ;  /* 0x0000001f001f7308 */ /* 0x000f220000000800 */
[----:B--2---:R-:W-:Y:S01]  /*26c0*/  FADD.FTZ R5, R26, R27 ;  /* 0x0000001b1a057221 */ /* 0x004fe20000010000 */
[----:B------:R-:W-:Y:S01]  /*26d0*/  FADD.FTZ R15, R41, R12 ;  /* 0x0000000c290f7221 */ /* 0x000fe20000010000 */
[--C-:B------:R-:W-:Y:S01]  /*26e0*/  FFMA.FTZ R66, R66, UR7, -R6.reuse ;  /* 0x0000000742427c23 */ /* 0x100fe20008010806 */
[--C-:B------:R-:W-:Y:S01]  /*26f0*/  FFMA.FTZ R67, R67, UR7, -R6.reuse ;  /* 0x0000000743437c23 */ /* 0x100fe20008010806 */
[--C-:B------:R-:W-:Y:S01]  /*2700*/  FFMA.FTZ R70, R70, UR7, -R6.reuse ;  /* 0x0000000746467c23 */ /* 0x100fe20008010806 */
[----:B------:R-:W-:Y:S01]  /*2710*/  FADD.FTZ R12, R44, R15 ;  /* 0x0000000f2c0c7221 */ /* 0x000fe20000010000 */
[----:B------:R-:W-:Y:S01]  /*2720*/  FFMA.FTZ R6, R71, UR7, -R6 ;  /* 0x0000000747067c23 */ /* 0x000fe20008010806 */
[----:B------:R-:W2:Y:S01]  /*2730*/  MUFU.EX2 R34, R34 ;  /* 0x0000002200227308 */ /* 0x000ea20000000800 */
[----:B---3--:R-:W-:Y:S01]  /*2740*/  FADD.FTZ R10, R30, R5 ;  /* 0x000000051e0a7221 */ /* 0x008fe20000010000 */
[----:B------:R-:W-:-:S02]  /*2750*/  @!P1 VIADD R5, R9, 0x22840 ;  /* 0x0002284009059836 */ /* 0x000fc40000000000 */
[----:B------:R-:W-:Y:S01]  /*2760*/  FADD.FTZ R15, R45, R12 ;  /* 0x0000000c2d0f7221 */ /* 0x000fe20000010000 */
[----:B------:R-:W-:Y:S02]  /*2770*/  F2FP.F16.F32.PACK_AB R168, R57, R56 ;  /* 0x0000003839a8723e */ /* 0x000fe400000000ff */
[----:B------:R-:W-:Y:S01]  /*2780*/  F2FP.F16.F32.PACK_AB R153, R27, R26 ;  /* 0x0000001a1b99723e */ /* 0x000fe200000000ff */
[----:B------:R-:W-:Y:S01]  /*2790*/  FADD.FTZ R12, R48, R15 ;  /* 0x0000000f300c7221 */ /* 0x000fe20000010000 */
[----:B------:R-:W3:Y:S01]  /*27a0*/  MUFU.EX2 R35, R35 ;  /* 0x0000002300237308 */ /* 0x000ee20000000800 */
[C---:B----4-:R-:W-:Y:S01]  /*27b0*/  FADD.FTZ R13, R31.reuse, R10 ;  /* 0x0000000a1f0d7221 */ /* 0x050fe20000010000 */
[----:B------:R-:W-:Y:S02]  /*27c0*/  @!P1 PRMT R5, RZ, 0x654, R5 ;  /* 0x00000654ff059816 */ /* 0x000fe40000000005 */
[----:B------:R-:W-:Y:S02]  /*27d0*/  F2FP.F16.F32.PACK_AB R155, R31, R30 ;  /* 0x0000001e1f9b723e */ /* 0x000fe400000000ff */
[----:B------:R4:W-:Y:S02]  /*27e0*/  @!P1 SYNCS.ARRIVE.TRANS64.RED.A1T0 RZ, [R5+URZ], RZ ;  /* 0x000000ff05ff99a7 */ /* 0x0009e4000810043f */
[----:B------:R-:W5:Y:S01]  /*27f0*/  MUFU.EX2 R38, R38 ;  /* 0x0000002600267308 */ /* 0x000f620000000800 */
[----:B--2---:R-:W-:-:S07]  /*2800*/  FADD.FTZ R10, R34, R13 ;  /* 0x0000000d220a7221 */ /* 0x004fce0000010000 */
[----:B------:R-:W2:Y:S01]  /*2810*/  MUFU.EX2 R39, R39 ;  /* 0x0000002700277308 */ /* 0x000ea20000000800 */
[C---:B---3--:R-:W-:Y:S01]  /*2820*/  FADD.FTZ R13, R35.reuse, R10 ;  /* 0x0000000a230d7221 */ /* 0x048fe20000010000 */
[----:B------:R-:W-:-:S06]  /*2830*/  F2FP.F16.F32.PACK_AB R157, R35, R34 ;  /* 0x00000022239d723e */ /* 0x000fcc00000000ff */
[----:B------:R-:W3:Y:S01]  /*2840*/  MUFU.EX2 R42, R42 ;  /* 0x0000002a002a7308 */ /* 0x000ee20000000800 */
[----:B-----5:R-:W-:-:S07]  /*2850*/  FADD.FTZ R10, R38, R13 ;  /* 0x0000000d260a7221 */ /* 0x020fce0000010000 */
[----:B------:R-:W4:Y:S01]  /*2860*/  MUFU.EX2 R43, R43 ;  /* 0x0000002b002b7308 */ /* 0x000f220000000800 */
[C---:B--2---:R-:W-:Y:S01]  /*2870*/  FADD.FTZ R13, R39.reuse, R10 ;  /* 0x0000000a270d7221 */ /* 0x044fe20000010000 */
[----:B------:R-:W-:-:S06]  /*2880*/  F2FP.F16.F32.PACK_AB R159, R39, R38 ;  /* 0x00000026279f723e */ /* 0x000fcc00000000ff */
[----:B------:R-:W2:Y:S01]  /*2890*/  MUFU.EX2 R46, R46 ;  /* 0x0000002e002e7308 */ /* 0x000ea20000000800 */
[----:B---3--:R-:W-:Y:S01]  /*28a0*/  FADD.FTZ R10, R42, R13 ;  /* 0x0000000d2a0a7221 */ /* 0x008fe20000010000 */
[----:B------:R-:W-:-:S04]  /*28b0*/  FADD.FTZ R13, R49, R12 ;  /* 0x0000000c310d7221 */ /* 0x000fc80000010000 */
[----:B------:R-:W-:Y:S02]  /*28c0*/  FADD.FTZ R12, R52, R13 ;  /* 0x0000000d340c7221 */ /* 0x000fe40000010000 */
[----:B------:R-:W3:Y:S01]  /*28d0*/  MUFU.EX2 R47, R47 ;  /* 0x0000002f002f7308 */ /* 0x000ee20000000800 */
[----:B----4-:R-:W-:Y:S01]  /*28e0*/  FADD.FTZ R5, R43, R10 ;  /* 0x0000000a2b057221 */ /* 0x010fe20000010000 */
[----:B------:R-:W-:Y:S01]  /*28f0*/  FADD.FTZ R13, R53, R12 ;  /* 0x0000000c350d7221 */ /* 0x000fe20000010000 */
[----:B------:R-:W-:-:S03]  /*2900*/  F2FP.F16.F32.PACK_AB R161, R43, R42 ;  /* 0x0000002a2ba1723e */ /* 0x000fc600000000ff */
[----:B------:R-:W-:Y:S02]  /*2910*/  FADD.FTZ R12, R56, R13 ;  /* 0x0000000d380c7221 */ /* 0x000fe40000010000 */
[----:B------:R-:W4:Y:S01]  /*2920*/  MUFU.EX2 R50, R50 ;  /* 0x0000003200327308 */ /* 0x000f220000000800 */
[----:B--2---:R-:W-:Y:S01]  /*2930*/  FADD.FTZ R10, R46, R5 ;  /* 0x000000052e0a7221 */ /* 0x004fe20000010000 */
[----:B------:R-:W-:-:S04]  /*2940*/  FADD.FTZ R13, R57, R12 ;  /* 0x0000000c390d7221 */ /* 0x000fc80000010000 */
[----:B------:R-:W-:Y:S02]  /*2950*/  FADD.FTZ R12, R60, R13 ;  /* 0x0000000d3c0c7221 */ /* 0x000fe40000010000 */
[----:B------:R-:W2:Y:S01]  /*2960*/  MUFU.EX2 R51, R51 ;  /* 0x0000003300337308 */ /* 0x000ea20000000800 */
[C---:B---3--:R-:W-:Y:S01]  /*2970*/  FADD.FTZ R5, R47.reuse, R10 ;  /* 0x0000000a2f057221 */ /* 0x048fe20000010000 */
[----:B------:R-:W-:-:S06]  /*2980*/  F2FP.F16.F32.PACK_AB R163, R47, R46 ;  /* 0x0000002e2fa3723e */ /* 0x000fcc00000000ff */
[----:B------:R-:W3:Y:S01]  /*2990*/  MUFU.EX2 R54, R54 ;  /* 0x0000003600367308 */ /* 0x000ee20000000800 */
[----:B----4-:R-:W-:-:S07]  /*29a0*/  FADD.FTZ R10, R50, R5 ;  /* 0x00000005320a7221 */ /* 0x010fce0000010000 */
[----:B------:R-:W4:Y:S01]  /*29b0*/  MUFU.EX2 R55, R55 ;  /* 0x0000003700377308 */ /* 0x000f220000000800 */
[C---:B--2---:R-:W-:Y:S01]  /*29c0*/  FADD.FTZ R5, R51.reuse, R10 ;  /* 0x0000000a33057221 */ /* 0x044fe20000010000 */
[----:B------:R-:W-:-:S06]  /*29d0*/  F2FP.F16.F32.PACK_AB R165, R51, R50 ;  /* 0x0000003233a5723e */ /* 0x000fcc00000000ff */
[----:B------:R-:W2:Y:S01]  /*29e0*/  MUFU.EX2 R61, R61 ;  /* 0x0000003d003d7308 */ /* 0x000ea20000000800 */
[----:B---3--:R-:W-:-:S07]  /*29f0*/  FADD.FTZ R10, R54, R5 ;  /* 0x00000005360a7221 */ /* 0x008fce0000010000 */
[----:B------:R-:W3:Y:S01]  /*2a00*/  MUFU.EX2 R58, R58 ;  /* 0x0000003a003a7308 */ /* 0x000ee20000000800 */
[C---:B----4-:R-:W-:Y:S01]  /*2a10*/  FADD.FTZ R5, R55.reuse, R10 ;  /* 0x0000000a37057221 */ /* 0x050fe20000010000 */
[----:B------:R-:W-:-:S06]  /*2a20*/  F2FP.F16.F32.PACK_AB R167, R55, R54 ;  /* 0x0000003637a7723e */ /* 0x000fcc00000000ff */
[----:B------:R-:W4:Y:S01]  /*2a30*/  MUFU.EX2 R64, R64 ;  /* 0x0000004000407308 */ /* 0x000f220000000800 */
[C---:B--2---:R-:W-:Y:S01]  /*2a40*/  FADD.FTZ R13, R61.reuse, R12 ;  /* 0x0000000c3d0d7221 */ /* 0x044fe20000010000 */
[----:B------:R-:W-:-:S06]  /*2a50*/  F2FP.F16.F32.PACK_AB R170, R61, R60 ;  /* 0x0000003c3daa723e */ /* 0x000fcc00000000ff */
[----:B------:R-:W2:Y:S01]  /*2a60*/  MUFU.EX2 R59, R59 ;  /* 0x0000003b003b7308 */ /* 0x000ea20000000800 */
[----:B---3--:R-:W-:-:S07]  /*2a70*/  FADD.FTZ R10, R58, R5 ;  /* 0x000000053a0a7221 */ /* 0x008fce0000010000 */
[----:B------:R-:W3:Y:S01]  /*2a80*/  MUFU.EX2 R65, R65 ;  /* 0x0000004100417308 */ /* 0x000ee20000000800 */
[----:B----4-:R-:W-:-:S07]  /*2a90*/  FADD.FTZ R12, R64, R13 ;  /* 0x0000000d400c7221 */ /* 0x010fce0000010000 */
[----:B------:R-:W4:Y:S01]  /*2aa0*/  MUFU.EX2 R62, R62 ;  /* 0x0000003e003e7308 */ /* 0x000f220000000800 */
[C---:B--2---:R-:W-:Y:S01]  /*2ab0*/  FADD.FTZ R5, R59.reuse, R10 ;  /* 0x0000000a3b057221 */ /* 0x044fe20000010000 */
[----:B------:R-:W-:-:S06]  /*2ac0*/  F2FP.F16.F32.PACK_AB R169, R59, R58 ;  /* 0x0000003a3ba9723e */ /* 0x000fcc00000000ff */
[----:B------:R-:W2:Y:S01]  /*2ad0*/  MUFU.EX2 R68, R68 ;  /* 0x0000004400447308 */ /* 0x000ea20000000800 */
[C---:B---3--:R-:W-:Y:S01]  /*2ae0*/  FADD.FTZ R13, R65.reuse, R12 ;  /* 0x0000000c410d7221 */ /* 0x048fe20000010000 */
[----:B------:R-:W-:-:S06]  /*2af0*/  F2FP.F16.F32.PACK_AB R172, R65, R64 ;  /* 0x0000004041ac723e */ /* 0x000fcc00000000ff */
[----:B------:R-:W3:Y:S01]  /*2b00*/  MUFU.EX2 R63, R63 ;  /* 0x0000003f003f7308 */ /* 0x000ee20000000800 */
[----:B----4-:R-:W-:-:S07]  /*2b10*/  FADD.FTZ R10, R62, R5 ;  /* 0x000000053e0a7221 */ /* 0x010fce0000010000 */
[----:B------:R-:W4:Y:S01]  /*2b20*/  MUFU.EX2 R66, R66 ;  /* 0x0000004200427308 */ /* 0x000f220000000800 */
[----:B--2---:R-:W-:Y:S01]  /*2b30*/  FADD.FTZ R12, R68, R13 ;  /* 0x0000000d440c7221 */ /* 0x004fe20000010000 */
[----:B------:R-:W-:-:S03]  /*2b40*/  F2FP.F16.F32.PACK_AB R174, R11, R68 ;  /* 0x000000440bae723e */ /* 0x000fc600000000ff */
[----:B------:R-:W-:-:S03]  /*2b50*/  FADD.FTZ R5, R11, R12 ;  /* 0x0000000c0b057221 */ /* 0x000fc60000010000 */
[----:B------:R-:W2:Y:S01]  /*2b60*/  MUFU.EX2 R67, R67 ;  /* 0x0000004300437308 */ /* 0x000ea20000000800 */
[C---:B---3--:R-:W-:Y:S01]  /*2b70*/  FADD.FTZ R13, R63.reuse, R10 ;  /* 0x0000000a3f0d7221 */ /* 0x048fe20000010000 */
[----:B------:R-:W-:-:S06]  /*2b80*/  F2FP.F16.F32.PACK_AB R171, R63, R62 ;  /* 0x0000003e3fab723e */ /* 0x000fcc00000000ff */
[----:B------:R-:W3:Y:S01]  /*2b90*/  MUFU.EX2 R70, R70 ;  /* 0x0000004600467308 */ /* 0x000ee20000000800 */
[----:B----4-:R-:W-:-:S07]  /*2ba0*/  FADD.FTZ R10, R66, R13 ;  /* 0x0000000d420a7221 */ /* 0x010fce0000010000 */
[----:B------:R3:W4:Y:S01]  /*2bb0*/  MUFU.EX2 R175, R6 ;  /* 0x0000000600af7308 */ /* 0x0007220000000800 */
[C---:B--2---:R-:W-:Y:S01]  /*2bc0*/  FADD.FTZ R11, R67.reuse, R10 ;  /* 0x0000000a430b7221 */ /* 0x044fe20000010000 */
[----:B------:R-:W-:-:S03]  /*2bd0*/  F2FP.F16.F32.PACK_AB R173, R67, R66 ;  /* 0x0000004243ad723e */ /* 0x000fc600000000ff */
[----:B---3--:R-:W-:-:S04]  /*2be0*/  FADD.FTZ R6, R70, R11 ;  /* 0x0000000b46067221 */ /* 0x008fc80000010000 */
[C---:B----4-:R-:W-:Y:S01]  /*2bf0*/  FADD.FTZ R6, R175.reuse, R6 ;  /* 0x00000006af067221 */ /* 0x050fe20000010000 */
[----:B------:R-:W-:Y:S01]  /*2c00*/  F2FP.F16.F32.PACK_AB R175, R175, R70 ;  /* 0x00000046afaf723e */ /* 0x000fe200000000ff */
[----:B0-----:R-:W-:Y:S06]  /*2c10*/  @!P0 BRA `(.L_x_19) ;  /* 0x0000000000048947 */ /* 0x001fec0003800000 */
[----:B------:R-:W-:Y:S01]  /*2c20*/  BPT.TRAP 0x1 ;  /* 0x000000040000795c */ /* 0x000fe20000300000 */
.L_x_19:
[----:B------:R0:W2:Y:S01]  /*2c30*/  SYNCS.PHASECHK.TRANS64.TRYWAIT P2, [UR38+0x22850], R8 ;  /* 0x02285008ff0075a7 */ /* 0x0000a20008040166 */
[----:B------:R-:W-:Y:S05]  /*2c40*/  @!P0 BRA `(.L_x_20) ;  /* 0x0000000000048947 */ /* 0x000fea0003800000 */
[----:B------:R-:W-:Y:S01]  /*2c50*/  BPT.TRAP 0x1 ;  /* 0x000000040000795c */ /* 0x000fe20000300000 */
.L_x_20:
[----:B--2---:R-:W-:Y:S05]  /*2c60*/  @P2 BRA `(.L_x_21) ;  /* 0x0000000000082947 */ /* 0x004fea0003800000 */
[----:B------:R-:W2:Y:S02]  /*2c70*/  SYNCS.PHASECHK.TRANS64.TRYWAIT P2, [UR38+0x22850], R8 ;  /* 0x02285008ff0075a7 */ /* 0x000ea40008040166 */
[----:B--2---:R-:W-:Y:S05]  /*2c80*/  @!P2 BRA `(.L_x_22) ;  /* 0x0000008800dca947 */ /* 0x004fea0003800000 */
.L_x_21:
[----:B------:R3:W-:Y:S01]  /*2c90*/  BAR.SYNC.DEFER_BLOCKING R0, 0x100 ;  /* 0x000400000000751d */ /* 0x0007e20000010000 */
[----:B------:R-:W-:Y:S01]  /*2ca0*/  UIADD3 UR4, UR38, 0x400, URZ ;  /* 0x0000040026047890 */ /* 0x000fe2000fffe03f */
[----:B--2---:R-:W-:Y:S01]  /*2cb0*/  @!P1 VIADD R9, R9, 0x22860 ;  /* 0x0002286009099836 */ /* 0x004fe20000000000 */
[----:B------:R-:W-:Y:S02]  /*2cc0*/  UIADD3 UR40, UR40, -0x2, URZ ;  /* 0xfffffffe28287890 */ /* 0x000fe4000fffe03f */
[----:B------:R-:W-:Y:S01]  /*2cd0*/  USHF.R.U32.HI UR4, URZ, 0x4, UR4 ;  /* 0x000000043f047899 */ /* 0x000fe20008011604 */
[----:B------:R-:W-:Y:S01]  /*2ce0*/  UMOV UR11, 0x40000040 ;  /* 0x40000040000b7882 */ /* 0x000fe20000000000 */
[----:B------:R-:W-:Y:S01]  /*2cf0*/  UISETP.GE.AND UP0, UPT, UR40, UR37, UPT ;  /* 0x000000252800728c */ /* 0x000fe2000bf06270 */
[----:B------:R-:W-:Y:S01]  /*2d00*/  @!P1 PRMT R9, RZ, 0x654, R9 ;  /* 0x00000654ff099816 */ /* 0x000fe20000000009 */
[----:B------:R-:W-:-:S04]  /*2d10*/  ULOP3.LUT UR4, UR4, 0x3fff, URZ, 0xc0, !UPT ;  /* 0x00003fff04047892 */ /* 0x000fc8000f8ec03f */
[----:B------:R-:W-:Y:S01]  /*2d20*/  ULOP3.LUT UR24, UR4, 0x3000000, URZ, 0xfc, !UPT ;  /* 0x0300000004187892 */ /* 0x000fe2000f8efc3f */
[----:B------:R-:W-:-:S03]  /*2d30*/  PLOP3.LUT P2, PT, PT, PT, UP0, 0x80, 0x0 ;  /* 0x000000000000781c */ /* 0x000fc60003f4f008 */
[----:B------:R-:W-:-:S03]  /*2d40*/  UIADD3 UR4, UR24, 0x80, URZ ;  /* 0x0000008018047890 */ /* 0x000fc6000fffe03f */
[----:B------:R-:W-:Y:S01]  /*2d50*/  UMOV UR10, UR24 ;  /* 0x00000018000a7c82 */ /* 0x000fe20008000000 */
[----:B------:R-:W-:-:S06]  /*2d60*/  WARPGROUP.ARRIVE ;  /* 0x00000000000079c5 */ /* 0x000fcc0000000000 */
[----:B------:R-:W-:Y:S01]  /*2d70*/  HGMMA.64x256x16.F32 R24, R152, gdesc[UR8].tnspB, RZ, !UPT, gsb0 ;  /* 0x43e0000898187df0 */ /* 0x000fe2000c0008ff */
[----:B------:R-:W-:Y:S01]  /*2d80*/  UMOV UR10, UR4 ;  /* 0x00000004000a7c82 */ /* 0x000fe20008000000 */
[----:B------:R-:W-:Y:S01]  /*2d90*/  UMOV UR11, 0x40000040 ;  /* 0x40000040000b7882 */ /* 0x000fe20000000000 */
[----:B------:R-:W-:Y:S01]  /*2da0*/  UIADD3 UR4, UR24, 0x100, URZ ;  /* 0x0000010018047890 */ /* 0x000fe2000fffe03f */
[----:B------:R-:W-:Y:S02]  /*2db0*/  WARPGROUP.DEPBAR.LE gsb0, 0x0 ;  /* 0x00008000000079c5 */ /* 0x000fe40000010000 */
[----:B------:R-:W-:-:S15]  /*2dc0*/  WARPGROUP.ARRIVE ;  /* 0x00000000000079c5 */ /* 0x000fde0000000000 */
[----:B------:R-:W-:-:S07]  /*2dd0*/  NOP ;  /* 0x0000000000007918 */ /* 0x000fce0000000000 */
[----:B------:R-:W-:Y:S01]  /*2de0*/  HGMMA.64x256x16.F32 R24, R156, gdesc[UR8].tnspB, R24, gsb0 ;  /* 0x43e000089c187df0 */ /* 0x000fe20008000818 */
        /* <DEDUP_REMOVED lines=23> */
[----:B------:R-:W-:Y:S02]  /*2f60*/  WARPGROUP.DEPBAR.LE gsb0, 0x0 ;  /* 0x00008000000079c5 */ /* 0x000fe40000010000 */
[----:B------:R-:W-:-:S15]  /*2f70*/  WARPGROUP.ARRIVE ;  /* 0x00000000000079c5 */ /* 0x000fde0000000000 */
[----:B------:R-:W-:-:S08]  /*2f80*/  NOP ;  /* 0x0000000000007918 */ /* 0x000fd00000000000 */
[----:B------:R-:W-:Y:S03]  /*2f90*/  HGMMA.64x256x16.F32 R24, R172, gdesc[UR8].tnspB, R24, gsb0 ;  /* 0x43e00008ac187df0 */ /* 0x000fe60008000818 */
[----:B------:R-:W-:Y:S02]  /*2fa0*/  WARPGROUP.DEPBAR.LE gsb0, 0x0 ;  /* 0x00008000000079c5 */ /* 0x000fe40000010000 */
[----:B------:R3:W-:Y:S01]  /*2fb0*/  @!P1 SYNCS.ARRIVE.TRANS64.RED.A1T0 RZ, [R9+URZ], RZ ;  /* 0x000000ff09ff99a7 */ /* 0x0007e2000810043f */
[----:B------:R-:W-:Y:S05]  /*2fc0*/  @!P2 BRA `(.L_x_23) ;  /* 0x0000001c0044a947 */ /* 0x000fea0003800000 */
[----:B------:R-:W-:Y:S01]  /*2fd0*/  IMAD.MOV.U32 R13, RZ, RZ, R4 ;  /* 0x000000ffff0d7224 */ /* 0x000fe200078e0004 */
[----:B------:R-:W-:Y:S01]  /*2fe0*/  UMOV UR4, URZ ;  /* 0x0000003f00047c82 */ /* 0x000fe20008000000 */
[----:B01----:R-:W-:Y:S01]  /*2ff0*/  IMAD.MOV.U32 R8, RZ, RZ, R3 ;  /* 0x000000ffff087224 */ /* 0x003fe200078e0003 */
[----:B------:R-:W-:Y:S01]  /*3000*/  UMOV UR5, URZ ;  /* 0x0000003f00057c82 */ /* 0x000fe20008000000 */
[----:B------:R-:W-:-:S05]  /*3010*/  ULDC UR7, c[0x0][0x988] ;  /* 0x0002620000077ab9 */ /* 0x000fca0000000800 */
.L_x_32:
[----:B------:R-:W-:Y:S01]  /*3020*/  UIADD3 UR5, UR5, 0x1, URZ ;  /* 0x0000000105057890 */ /* 0x000fe2000fffe03f */
[----:B------:R-:W-:Y:S01]  /*3030*/  IMAD.U32 R3, RZ, RZ, UR40 ;  /* 0x00000028ff037e24 */ /* 0x000fe2000f8e00ff */
[----:B------:R-:W-:Y:S02]  /*3040*/  UIADD3 UR40, UR40, -0x1, URZ ;  /* 0xffffffff28287890 */ /* 0x000fe4000fffe03f */
[----:B------:R-:W-:Y:S02]  /*3050*/  UISETP.NE.AND UP0, UPT, UR5, 0x2, UPT ;  /* 0x000000020500788c */ /* 0x000fe4000bf05270 */
[----:B------:R-:W-:Y:S02]  /*3060*/  ISETP.GT.AND P2, PT, R3, UR37, PT ;  /* 0x0000002503007c0c */ /* 0x000fe4000bf44270 */
[----:B------:R-:W-:Y:S02]  /*3070*/  USEL UR10, URZ, 0x1, UP0 ;  /* 0x000000013f0a7887 */ /* 0x000fe40008000000 */
[----:B------:R-:W-:-:S02]  /*3080*/  USEL UR5, UR5, URZ, UP0 ;  /* 0x0000003f05057287 */ /* 0x000fc40008000000 */
[----:B------:R-:W-:Y:S01]  /*3090*/  ULOP3.LUT UR4, UR4, UR10, URZ, 0x3c, !UPT ;  /* 0x0000000a04047292 */ /* 0x000fe2000f8e3c3f */
[----:B--2---:R-:W-:Y:S11]  /*30a0*/  @!P0 BRA `(.L_x_24) ;  /* 0x0000000000048947 */ /* 0x004ff60003800000 */
[----:B------:R-:W-:Y:S01]  /*30b0*/  BPT.TRAP 0x1 ;  /* 0x000000040000795c */ /* 0x000fe20000300000 */
.L_x_24:
[----:B------:R-:W-:Y:S01]  /*30c0*/  IMAD.U32 R3, RZ, RZ, UR4 ;  /* 0x00000004ff037e24 */ /* 0x000fe2000f8e00ff */
[----:B------:R-:W-:-:S04]  /*30d0*/  ULEA UR26, UR5, UR38, 0x3 ;  /* 0x00000026051a7291 */ /* 0x000fc8000f8e183f */
[----:B------:R-:W-:-:S04]  /*30e0*/  SHF.L.U32 R3, R3, 0x1f, RZ ;  /* 0x0000001f03037819 */ /* 0x000fc800000006ff */
[----:B------:R-:W-:-:S13]  /*30f0*/  R2UR UR25, R3 ;  /* 0x00000000031972ca */ /* 0x000fda00000e0000 */
[----:B------:R-:W-:-:S04]  /*3100*/  IMAD.U32 R3, RZ, RZ, UR25 ;  /* 0x00000019ff037e24 */ /* 0x000fc8000f8e00ff */
[----:B------:R0:W1:Y:S01]  /*3110*/  SYNCS.PHASECHK.TRANS64.TRYWAIT P3, [UR26+0x22830], R3 ;  /* 0x02283003ff0075a7 */ /* 0x000062000806015a */
[----:B------:R-:W-:Y:S05]  /*3120*/  @!P0 BRA `(.L_x_25) ;  /* 0x0000000000048947 */ /* 0x000fea0003800000 */
[----:B------:R-:W-:Y:S01]  /*3130*/  BPT.TRAP 0x1 ;  /* 0x000000040000795c */ /* 0x000fe20000300000 */
.L_x_25:
[----:B-1----:R-:W-:Y:S05]  /*3140*/  @P3 BRA `(.L_x_26) ;  /* 0x00000000000c3947 */ /* 0x002fea0003800000 */
[----:B0-----:R-:W-:-:S04]  /*3150*/  MOV R3, UR25 ;  /* 0x0000001900037c02 */ /* 0x001fc80008000f00 */
[----:B------:R-:W0:Y:S02]  /*3160*/  SYNCS.PHASECHK.TRANS64.TRYWAIT P3, [UR26+0x22830], R3 ;  /* 0x02283003ff0075a7 */ /* 0x000e24000806015a */
[----:B0-----:R-:W-:Y:S05]  /*3170*/  @!P3 BRA `(.L_x_27) ;  /* 0x0000008400b4b947 */ /* 0x001fea0003800000 */
.L_x_26:
[----:B------:R-:W-:Y:S01]  /*3180*/  UIMAD UR10, UR5, 0x300, UR6 ;  /* 0x00000300050a78a4 */ /* 0x000fe2000f8e0206 */
[----:B------:R-:W-:Y:S01]  /*3190*/  WARPGROUP.ARRIVE ;  /* 0x00000000000079c5 */ /* 0x000fe20000000000 */
[----:B------:R-:W-:Y:S01]  /*31a0*/  UMOV UR11, 0x40000040 ;  /* 0x40000040000b7882 */ /* 0x000fe20000000000 */
[----:B------:R-:W-:Y:S01]  /*31b0*/  UMOV UR15, 0x40000040 ;  /* 0x40000040000f7882 */ /* 0x000fe20000000000 */
[----:B------:R-:W-:Y:S02]  /*31c0*/  UIADD3 UR14, UR10, 0x2, URZ ;  /* 0x000000020a0e7890 */ /* 0x000fe4000fffe03f */
[----:B------:R-:W-:Y:S01]  /*31d0*/  UIADD3 UR18, UR10, 0x4, URZ ;  /* 0x000000040a127890 */ /* 0x000fe2000fffe03f */
[----:B------:R-:W-:Y:S02]  /*31e0*/  UMOV UR19, 0x40000040 ;  /* 0x4000004000137882 */ /* 0x000fe40000000000 */
[----:B------:R-:W-:Y:S01]  /*31f0*/  HGMMA.64x96x16.F32 R152, gdesc[UR8], RZ, !UPT, gsb0 ;  /* 0x01600000089879f0 */ /* 0x000fe2000c0008ff */
[----:B------:R-:W-:Y:S01]  /*3200*/  UIADD3 UR22, UR10, 0x6, URZ ;  /* 0x000000060a167890 */ /* 0x000fe2000fffe03f */
[----:B------:R-:W-:Y:S01]  /*3210*/  UMOV UR23, 0x40000040 ;  /* 0x4000004000177882 */ /* 0x000fe20000000000 */
        /* <DEDUP_REMOVED lines=10> */
[----:B0-----:R-:W-:-:S04]  /*32c0*/  FMNMX.FTZ R4, R152, R8, !PT ;  /* 0x0000000898047209 */ /* 0x001fc80007810000 */
[----:B------:R-:W-:-:S04]  /*32d0*/  FMNMX.FTZ R3, R153, R4, !PT ;  /* 0x0000000499037209 */ /* 0x000fc80007810000 */
        /* <DEDUP_REMOVED lines=21> */
[----:B---3--:R-:W-:-:S05]  /*3430*/  FMNMX.FTZ R9, R197, R4, !PT ;  /* 0x00000004c5097209 */ /* 0x008fca0007810000 */
[----:B------:R-:W0:Y:S02]  /*3440*/  SHFL.BFLY PT, R4, R9, 0x2, 0x1f ;  /* 0x0c401f0009047f89 */ /* 0x000e2400000e0000 */
[----:B0-----:R-:W-:-:S05]  /*3450*/  FMNMX.FTZ R10, R9, R4, !PT ;  /* 0x00000004090a7209 */ /* 0x001fca0007810000 */
[----:B------:R-:W0:Y:S02]  /*3460*/  SHFL.BFLY PT, R3, R10, 0x1, 0x1f ;  /* 0x0c201f000a037f89 */ /* 0x000e2400000e0000 */
[----:B0-----:R-:W-:-:S05]  /*3470*/  FMNMX.FTZ R3, R10, R3, !PT ;  /* 0x000000030a037209 */ /* 0x001fca0007810000 */
[C---:B------:R-:W-:Y:S01]  /*3480*/  FADD.FTZ R4, -R3.reuse, R8 ;  /* 0x0000000803047221 */ /* 0x040fe20000010100 */
[----:B------:R-:W-:-:S03]  /*3490*/  FMUL.FTZ R7, R3, UR7 ;  /* 0x0000000703077c20 */ /* 0x000fc60008410000 */
[----:B------:R-:W-:Y:S01]  /*34a0*/  FMUL.FTZ R8, R4, UR7 ;  /* 0x0000000704087c20 */ /* 0x000fe20008410000 */
[----:B------:R-:W-:Y:S01]  /*34b0*/  FMNMX.FTZ R4, R154, R13, !PT ;  /* 0x0000000d9a047209 */ /* 0x000fe20007810000 */
[--C-:B------:R-:W-:Y:S01]  /*34c0*/  FFMA.FTZ R12, R152, UR7, -R7.reuse ;  /* 0x00000007980c7c23 */ /* 0x100fe20008010807 */
[--C-:B------:R-:W-:Y:S01]  /*34d0*/  FFMA.FTZ R10, R156, UR7, -R7.reuse ;  /* 0x000000079c0a7c23 */ /* 0x100fe20008010807 */
[--C-:B------:R-:W-:Y:S01]  /*34e0*/  FFMA.FTZ R156, R160, UR7, -R7.reuse ;  /* 0x00000007a09c7c23 */ /* 0x100fe20008010807 */
[----:B------:R-:W-:Y:S01]  /*34f0*/  FMNMX.FTZ R11, R155, R4, !PT ;  /* 0x000000049b0b7209 */ /* 0x000fe20007810000 */
[----:B------:R0:W-:Y:S01]  /*3500*/  MUFU.EX2 R9, R12 ;  /* 0x0000000c00097308 */ /* 0x0001e20000000800 */
[--C-:B------:R-:W-:Y:S01]  /*3510*/  FFMA.FTZ R152, R153, UR7, -R7.reuse ;  /* 0x0000000799987c23 */ /* 0x100fe20008010807 */
[--C-:B------:R-:W-:Y:S01]  /*3520*/  FFMA.FTZ R160, R168, UR7, -R7.reuse ;  /* 0x00000007a8a07c23 */ /* 0x100fe20008010807 */
[----:B------:R-:W-:Y:S01]  /*3530*/  FMNMX.FTZ R4, R158, R11, !PT ;  /* 0x0000000b9e047209 */ /* 0x000fe20007810000 */
[--C-:B------:R-:W-:Y:S01]  /*3540*/  FFMA.FTZ R14, R172, UR7, -R7.reuse ;  /* 0x00000007ac0e7c23 */ /* 0x100fe20008010807 */
[--C-:B------:R-:W-:Y:S01]  /*3550*/  FFMA.FTZ R23, R177, UR7, -R7.reuse ;  /* 0x00000007b1177c23 */ /* 0x100fe20008010807 */
[--C-:B------:R-:W-:Y:S01]  /*3560*/  FFMA.FTZ R16, R180, UR7, -R7.reuse ;  /* 0x00000007b4107c23 */ /* 0x100fe20008010807 */
[----:B------:R-:W-:Y:S01]  /*3570*/  FMNMX.FTZ R11, R159, R4, !PT ;  /* 0x000000049f0b7209 */ /* 0x000fe20007810000 */
[--C-:B------:R-:W-:Y:S01]  /*3580*/  FFMA.FTZ R153, R181, UR7, -R7.reuse ;  /* 0x00000007b5997c23 */ /* 0x100fe20008010807 */
[--C-:B0-----:R-:W-:Y:S01]  /*3590*/  FFMA.FTZ R12, R164, UR7, -R7.reuse ;  /* 0x00000007a40c7c23 */ /* 0x101fe20008010807 */
[--C-:B------:R-:W-:Y:S01]  /*35a0*/  FFMA.FTZ R164, R176, UR7, -R7.reuse ;  /* 0x00000007b0a47c23 */ /* 0x100fe20008010807 */
[----:B------:R-:W-:Y:S01]  /*35b0*/  FMNMX.FTZ R4, R162, R11, !PT ;  /* 0x0000000ba2047209 */ /* 0x000fe20007810000 */
[--C-:B------:R-:W-:Y:S01]  /*35c0*/  FFMA.FTZ R168, R184, UR7, -R7.reuse ;  /* 0x00000007b8a87c23 */ /* 0x100fe20008010807 */
[--C-:B------:R-:W-:Y:S01]  /*35d0*/  FFMA.FTZ R18, R188, UR7, -R7.reuse ;  /* 0x00000007bc127c23 */ /* 0x100fe20008010807 */
[--C-:B------:R-:W-:Y:S01]  /*35e0*/  FFMA.FTZ R172, R192, UR7, -R7.reuse ;  /* 0x00000007c0ac7c23 */ /* 0x100fe20008010807 */
[----:B------:R-:W-:Y:S01]  /*35f0*/  FMNMX.FTZ R11, R163, R4, !PT ;  /* 0x00000004a30b7209 */ /* 0x000fe20007810000 */
[--C-:B------:R-:W-:Y:S01]  /*3600*/  FFMA.FTZ R196, R196, UR7, -R7.reuse ;  /* 0x00000007c4c47c23 */ /* 0x100fe20008010807 */
[--C-:B------:R-:W-:Y:S01]  /*3610*/  FFMA.FTZ R197, R197, UR7, -R7.reuse ;  /* 0x00000007c5c57c23 */ /* 0x100fe20008010807 */
[----:B------:R-:W0:Y:S01]  /*3620*/  MUFU.EX2 R8, R8 ;  /* 0x0000000800087308 */ /* 0x000e220000000800 */
[----:B------:R-:W-:Y:S01]  /*3630*/  FMNMX.FTZ R4, R166, R11, !PT ;  /* 0x0000000ba6047209 */ /* 0x000fe20007810000 */
[----:B------:R-:W-:-:S03]  /*3640*/  FFMA.FTZ R11, R157, UR7, -R7 ;  /* 0x000000079d0b7c23 */ /* 0x000fc60008010807 */
[----:B------:R-:W-:-:S03]  /*3650*/  FMNMX.FTZ R15, R167, R4, !PT ;  /* 0x00000004a70f7209 */ /* 0x000fc60007810000 */
[----:B------:R-:W1:Y:S01]  /*3660*/  MUFU.EX2 R152, R152 ;  /* 0x0000009800987308 */ /* 0x000e620000000800 */
[----:B------:R-:W-:-:S04]  /*3670*/  FMNMX.FTZ R4, R170, R15, !PT ;  /* 0x0000000faa047209 */ /* 0x000fc80007810000 */
[----:B------:R-:W-:-:S03]  /*3680*/  FMNMX.FTZ R15, R171, R4, !PT ;  /* 0x00000004ab0f7209 */ /* 0x000fc60007810000 */
[----:B------:R-:W-:Y:S01]  /*3690*/  MUFU.EX2 R10, R10 ;  /* 0x0000000a000a7308 */ /* 0x000fe20000000800 */
[----:B------:R-:W-:Y:S01]  /*36a0*/  FMNMX.FTZ R4, R174, R15, !PT ;  /* 0x0000000fae047209 */ /* 0x000fe20007810000 */
[--C-:B------:R-:W-:Y:S01]  /*36b0*/  FFMA.FTZ R15, R161, UR7, -R7.reuse ;  /* 0x00000007a10f7c23 */ /* 0x100fe20008010807 */
[----:B------:R-:W-:Y:S01]  /*36c0*/  FFMA.FTZ R161, R189, UR7, -R7 ;  /* 0x00000007bda17c23 */ /* 0x000fe20008010807 */
[----:B0-----:R-:W-:Y:S01]  /*36d0*/  FFMA.FTZ R5, R8, R5, R9 ;  /* 0x0000000508057223 */ /* 0x001fe20000010009 */
[----:B------:R-:W-:Y:S01]  /*36e0*/  FMNMX.FTZ R17, R175, R4, !PT ;  /* 0x00000004af117209 */ /* 0x000fe20007810000 */
[-C--:B------:R-:W-:Y:S01]  /*36f0*/  FMUL.FTZ R24, R24, R8.reuse ;  /* 0x0000000818187220 */ /* 0x080fe20000410000 */
[-C--:B------:R-:W-:Y:S01]  /*3700*/  FMUL.FTZ R25, R25, R8.reuse ;  /* 0x0000000819197220 */ /* 0x080fe20000410000 */
[----:B------:R-:W-:Y:S01]  /*3710*/  MUFU.EX2 R11, R11 ;  /* 0x0000000b000b7308 */ /* 0x000fe20000000800 */
[----:B------:R-:W-:Y:S01]  /*3720*/  FMNMX.FTZ R4, R178, R17, !PT ;  /* 0x00000011b2047209 */ /* 0x000fe20007810000 */
[C---:B-1----:R-:W-:Y:S01]  /*3730*/  FADD.FTZ R5, R152.reuse, R5 ;  /* 0x0000000598057221 */ /* 0x042fe20000010000 */
[----:B------:R-:W-:Y:S01]  /*3740*/  F2FP.F16.F32.PACK_AB R152, R152, R9 ;  /* 0x000000099898723e */ /* 0x000fe200000000ff */
[----:B------:R-:W-:Y:S01]  /*3750*/  FMUL.FTZ R28, R28, R8 ;  /* 0x000000081c1c7220 */ /* 0x000fe20000410000 */
[----:B------:R-:W-:Y:S01]  /*3760*/  FMNMX.FTZ R17, R179, R4, !PT ;  /* 0x00000004b3117209 */ /* 0x000fe20007810000 */
[-C--:B------:R-:W-:Y:S01]  /*3770*/  FMUL.FTZ R29, R29, R8.reuse ;  /* 0x000000081d1d7220 */ /* 0x080fe20000410000 */
[-C--:B------:R-:W-:Y:S01]  /*3780*/  FMUL.FTZ R32, R32, R8.reuse ;  /* 0x0000000820207220 */ /* 0x080fe20000410000 */
[----:B------:R-:W-:Y:S01]  /*3790*/  MUFU.EX2 R156, R156 ;  /* 0x0000009c009c7308 */ /* 0x000fe20000000800 */
[----:B------:R-:W-:Y:S01]  /*37a0*/  FMNMX.FTZ R4, R182, R17, !PT ;  /* 0x00000011b6047209 */ /* 0x000fe20007810000 */
[--C-:B------:R-:W-:Y:S01]  /*37b0*/  FFMA.FTZ R17, R165, UR7, -R7.reuse ;  /* 0x00000007a5117c23 */ /* 0x100fe20008010807 */
[--C-:B------:R-:W-:Y:S01]  /*37c0*/  FFMA.FTZ R165, R193, UR7, -R7.reuse ;  /* 0x00000007c1a57c23 */ /* 0x100fe20008010807 */
[----:B------:R-:W-:Y:S01]  /*37d0*/  FMUL.FTZ R33, R33, R8 ;  /* 0x0000000821217220 */ /* 0x000fe20000410000 */
[----:B------:R-:W-:Y:S01]  /*37e0*/  FMNMX.FTZ R19, R183, R4, !PT ;  /* 0x00000004b7137209 */ /* 0x000fe20007810000 */
[-C--:B------:R-:W-:Y:S01]  /*37f0*/  FMUL.FTZ R36, R36, R8.reuse ;  /* 0x0000000824247220 */ /* 0x080fe20000410000 */
[-C--:B------:R-:W-:Y:S01]  /*3800*/  FMUL.FTZ R37, R37, R8.reuse ;  /* 0x0000000825257220 */ /* 0x080fe20000410000 */
[----:B------:R-:W-:Y:S01]  /*3810*/  MUFU.EX2 R15, R15 ;  /* 0x0000000f000f7308 */ /* 0x000fe20000000800 */
[----:B------:R-:W-:Y:S01]  /*3820*/  FMNMX.FTZ R4, R186, R19, !PT ;  /* 0x00000013ba047209 */ /* 0x000fe20007810000 */
[-C--:B------:R-:W-:Y:S01]  /*3830*/  FMUL.FTZ R40, R40, R8.reuse ;  /* 0x0000000828287220 */ /* 0x080fe20000410000 */
[-C--:B------:R-:W-:Y:S01]  /*3840*/  FMUL.FTZ R41, R41, R8.reuse ;  /* 0x0000000829297220 */ /* 0x080fe20000410000 */
[----:B------:R-:W-:Y:S01]  /*3850*/  FMUL.FTZ R44, R44, R8 ;  /* 0x000000082c2c7220 */ /* 0x000fe20000410000 */
[----:B------:R-:W-:Y:S01]  /*3860*/  FMNMX.FTZ R19, R187, R4, !PT ;  /* 0x00000004bb137209 */ /* 0x000fe20007810000 */
[-C--:B------:R-:W-:Y:S01]  /*3870*/  FMUL.FTZ R45, R45, R8.reuse ;  /* 0x000000082d2d7220 */ /* 0x080fe20000410000 */
[-C--:B------:R-:W-:Y:S01]  /*3880*/  FMUL.FTZ R48, R48, R8.reuse ;  /* 0x0000000830307220 */ /* 0x080fe20000410000 */
[----:B------:R-:W-:Y:S01]  /*3890*/  MUFU.EX2 R12, R12 ;  /* 0x0000000c000c7308 */ /* 0x000fe20000000800 */
[----:B------:R-:W-:Y:S01]  /*38a0*/  FMNMX.FTZ R4, R190, R19, !PT ;  /* 0x00000013be047209 */ /* 0x000fe20007810000 */
[--C-:B------:R-:W-:Y:S01]  /*38b0*/  FFMA.FTZ R19, R169, UR7, -R7.reuse ;  /* 0x00000007a9137c23 */ /* 0x100fe20008010807 */
[-C--:B------:R-:W-:Y:S01]  /*38c0*/  FMUL.FTZ R49, R49, R8.reuse ;  /* 0x0000000831317220 */ /* 0x080fe20000410000 */
        /* <DEDUP_REMOVED lines=21> */
[-C--:B------:R-:W-:Y:S01]  /*3a20*/  FMUL.FTZ R76, R76, R8.reuse ;  /* 0x000000084c4c7220 */ /* 0x080fe20000410000 */
[----:B------:R-:W0:Y:S01]  /*3a30*/  SHFL.BFLY PT, R157, R4, 0x2, 0x1f ;  /* 0x0c401f00049d7f89 */ /* 0x000e2200000e0000 */
[-C--:B------:R-:W-:Y:S01]  /*3a40*/  FMUL.FTZ R77, R77, R8.reuse ;  /* 0x000000084d4d7220 */ /* 0x080fe20000410000 */
[-C--:B------:R-:W-:Y:S01]  /*3a50*/  FMUL.FTZ R80, R80, R8.reuse ;  /* 0x0000000850507220 */ /* 0x080fe20000410000 */
[-C--:B------:R-:W-:Y:S01]  /*3a60*/  FMUL.FTZ R81, R81, R8.reuse ;  /* 0x0000000851517220 */ /* 0x080fe20000410000 */
[-C--:B------:R-:W-:Y:S01]  /*3a70*/  FMUL.FTZ R84, R84, R8.reuse ;  /* 0x0000000854547220 */ /* 0x080fe20000410000 */
[-C--:B------:R-:W-:Y:S01]  /*3a80*/  FMUL.FTZ R85, R85, R8.reuse ;  /* 0x0000000855557220 */ /* 0x080fe20000410000 */
[----:B------:R-:W-:Y:S01]  /*3a90*/  MUFU.EX2 R14, R14 ;  /* 0x0000000e000e7308 */ /* 0x000fe20000000800 */
[-C--:B------:R-:W-:Y:S01]  /*3aa0*/  FMUL.FTZ R88, R88, R8.reuse ;  /* 0x0000000858587220 */ /* 0x080fe20000410000 */
[-C--:B------:R-:W-:Y:S01]  /*3ab0*/  FMUL.FTZ R89, R89, R8.reuse ;  /* 0x0000000859597220 */ /* 0x080fe20000410000 */
        /* <DEDUP_REMOVED lines=15> */
[----:B0-----:R-:W-:Y:S01]  /*3bb0*/  FMNMX.FTZ R20, R4, R157, !PT ;  /* 0x0000009d04147209 */ /* 0x001fe20007810000 */
[----:B------:R-:W-:Y:S01]  /*3bc0*/  FFMA.FTZ R157, R185, UR7, -R7 ;  /* 0x00000007b99d7c23 */ /* 0x000fe20008010807 */
[-C--:B------:R-:W-:Y:S01]  /*3bd0*/  FMUL.FTZ R117, R117, R8.reuse ;  /* 0x0000000875757220 */ /* 0x080fe20000410000 */
[-C--:B------:R-:W-:Y:S01]  /*3be0*/  FMUL.FTZ R120, R120, R8.reuse ;  /* 0x0000000878787220 */ /* 0x080fe20000410000 */
[-C--:B------:R-:W-:Y:S01]  /*3bf0*/  FMUL.FTZ R121, R121, R8.reuse ;  /* 0x0000000879797220 */ /* 0x080fe20000410000 */
[----:B------:R-:W0:Y:S01]  /*3c00*/  SHFL.BFLY PT, R169, R20, 0x1, 0x1f ;  /* 0x0c201f0014a97f89 */ /* 0x000e2200000e0000 */
        /* <DEDUP_REMOVED lines=15> */
[----:B------:R-:W-:Y:S01]  /*3d00*/  FMUL.FTZ R149, R149, R8 ;  /* 0x0000000895957220 */ /* 0x000fe20000410000 */
[----:B------:R-:W-:Y:S01]  /*3d10*/  MUFU.EX2 R153, R153 ;  /* 0x0000009900997308 */ /* 0x000fe20000000800 */
[----:B0-----:R-:W-:-:S07]  /*3d20*/  FMNMX.FTZ R4, R20, R169, !PT ;  /* 0x000000a914047209 */ /* 0x001fce0007810000 */
[----:B------:R-:W-:Y:S01]  /*3d30*/  MUFU.EX2 R168, R168 ;  /* 0x000000a800a87308 */ /* 0x000fe20000000800 */
[C---:B------:R-:W-:Y:S01]  /*3d40*/  FMUL.FTZ R185, R4.reuse, UR7 ;  /* 0x0000000704b97c20 */ /* 0x040fe20008410000 */
[----:B------:R-:W-:-:S03]  /*3d50*/  FADD.FTZ R7, -R4, R13 ;  /* 0x0000000d04077221 */ /* 0x000fc60000010100 */
[--C-:B------:R-:W-:Y:S01]  /*3d60*/  FFMA.FTZ R22, R154, UR7, -R185.reuse ;  /* 0x000000079a167c23 */ /* 0x100fe200080108b9 */
[----:B------:R-:W-:Y:S01]  /*3d70*/  FMUL.FTZ R7, R7, UR7 ;  /* 0x0000000707077c20 */ /* 0x000fe20008410000 */
[--C-:B------:R-:W-:Y:S01]  /*3d80*/  FFMA.FTZ R155, R155, UR7, -R185.reuse ;  /* 0x000000079b9b7c23 */ /* 0x100fe200080108b9 */
[--C-:B------:R-:W-:Y:S01]  /*3d90*/  FFMA.FTZ R173, R158, UR7, -R185.reuse ;  /* 0x000000079ead7c23 */ /* 0x100fe200080108b9 */
[--C-:B------:R-:W-:Y:S01]  /*3da0*/  FFMA.FTZ R176, R159, UR7, -R185.reuse ;  /* 0x000000079fb07c23 */ /* 0x100fe200080108b9 */
[----:B------:R0:W-:Y:S01]  /*3db0*/  MUFU.EX2 R169, R7 ;  /* 0x0000000700a97308 */ /* 0x0001e20000000800 */
[--C-:B------:R-:W-:Y:S01]  /*3dc0*/  FFMA.FTZ R192, R175, UR7, -R185.reuse ;  /* 0x00000007afc07c23 */ /* 0x100fe200080108b9 */
[--C-:B------:R-:W-:Y:S01]  /*3dd0*/  FFMA.FTZ R175, R178, UR7, -R185.reuse ;  /* 0x00000007b2af7c23 */ /* 0x100fe200080108b9 */
[--C-:B------:R-:W-:Y:S01]  /*3de0*/  FFMA.FTZ R159, R162, UR7, -R185.reuse ;  /* 0x00000007a29f7c23 */ /* 0x100fe200080108b9 */
[----:B------:R-:W-:Y:S01]  /*3df0*/  FFMA.FTZ R178, R179, UR7, -R185 ;  /* 0x00000007b3b27c23 */ /* 0x000fe200080108b9 */
[----:B------:R-:W-:-:S02]  /*3e00*/  IMAD.U32 R179, RZ, RZ, UR26 ;  /* 0x0000001affb37e24 */ /* 0x000fc4000f8e00ff */
[--C-:B------:R-:W-:Y:S01]  /*3e10*/  FFMA.FTZ R180, R163, UR7, -R185.reuse ;  /* 0x00000007a3b47c23 */ /* 0x100fe200080108b9 */
[--C-:B------:R-:W-:Y:S01]  /*3e20*/  FFMA.FTZ R163, R166, UR7, -R185.reuse ;  /* 0x00000007a6a37c23 */ /* 0x100fe200080108b9 */
[----:B------:R-:W1:Y:S01]  /*3e30*/  MUFU.EX2 R22, R22 ;  /* 0x0000001600167308 */ /* 0x000e620000000800 */
[----:B------:R-:W-:Y:S01]  /*3e40*/  @!P1 VIADD R154, R179, 0x22840 ;  /* 0x00022840b39a9836 */ /* 0x000fe20000000000 */
[----:B0-----:R-:W-:Y:S01]  /*3e50*/  IADD3 R7, -R2, 0xb, RZ ;  /* 0x0000000b02077810 */ /* 0x001fe20007ffe1ff */
[--C-:B------:R-:W-:Y:S01]  /*3e60*/  FFMA.FTZ R184, R167, UR7, -R185.reuse ;  /* 0x00000007a7b87c23 */ /* 0x100fe200080108b9 */
[--C-:B------:R-:W-:Y:S01]  /*3e70*/  FFMA.FTZ R167, R170, UR7, -R185.reuse ;  /* 0x00000007aaa77c23 */ /* 0x100fe200080108b9 */
[--C-:B------:R-:W-:Y:S01]  /*3e80*/  FFMA.FTZ R188, R171, UR7, -R185.reuse ;  /* 0x00000007abbc7c23 */ /* 0x100fe200080108b9 */
[----:B------:R-:W-:Y:S01]  /*3e90*/  @!P1 PRMT R154, RZ, 0x654, R154 ;  /* 0x00000654ff9a9816 */ /* 0x000fe2000000009a */
[----:B------:R0:W-:Y:S06]  /*3ea0*/  BAR.ARV R7, 0x100 ;  /* 0x000400070000751d */ /* 0x0001ec0000002000 */
[----:B------:R-:W2:Y:S01]  /*3eb0*/  MUFU.EX2 R155, R155 ;  /* 0x0000009b009b7308 */ /* 0x000ea20000000800 */
[----:B------:R3:W-:Y:S01]  /*3ec0*/  @!P1 SYNCS.ARRIVE.TRANS64.RED.A1T0 RZ, [R154+URZ], RZ ;  /* 0x000000ff9aff99a7 */ /* 0x0007e2000810043f */
[--C-:B------:R-:W-:Y:S01]  /*3ed0*/  FFMA.FTZ R171, R174, UR7, -R185.reuse ;  /* 0x00000007aeab7c23 */ /* 0x100fe200080108b9 */
[--C-:B------:R-:W-:Y:S01]  /*3ee0*/  FFMA.FTZ R177, R182, UR7, -R185.reuse ;  /* 0x00000007b6b17c23 */ /* 0x100fe200080108b9 */
[----:B-1----:R-:W-:Y:S01]  /*3ef0*/  FFMA.FTZ R6, R169, R6, R22 ;  /* 0x00000006a9067223 */ /* 0x002fe20000010016 */
[--C-:B------:R-:W-:Y:S01]  /*3f00*/  FFMA.FTZ R182, R183, UR7, -R185.reuse ;  /* 0x00000007b7b67c23 */ /* 0x100fe200080108b9 */
[--C-:B------:R-:W-:Y:S01]  /*3f10*/  FFMA.FTZ R181, R186, UR7, -R185.reuse ;  /* 0x00000007bab57c23 */ /* 0x100fe200080108b9 */
[----:B------:R-:W-:Y:S01]  /*3f20*/  FFMA.FTZ R186, R187, UR7, -R185 ;  /* 0x00000007bbba7c23 */ /* 0x000fe200080108b9 */
[----:B------:R-:W1:Y:S01]  /*3f30*/  MUFU.EX2 R173, R173 ;  /* 0x000000ad00ad7308 */ /* 0x000e620000000800 */
[----:B---3--:R-:W-:Y:S01]  /*3f40*/  FADD.FTZ R154, R10, R5 ;  /* 0x000000050a9a7221 */ /* 0x008fe20000010000 */
[--C-:B------:R-:W-:Y:S01]  /*3f50*/  FFMA.FTZ R183, R190, UR7, -R185.reuse ;  /* 0x00000007beb77c23 */ /* 0x100fe200080108b9 */
[--C-:B------:R-:W-:Y:S01]  /*3f60*/  FFMA.FTZ R190, R191, UR7, -R185.reuse ;  /* 0x00000007bfbe7c23 */ /* 0x100fe200080108b9 */
[--C-:B------:R-:W-:Y:S01]  /*3f70*/  FFMA.FTZ R194, R194, UR7, -R185.reuse ;  /* 0x00000007c2c27c23 */ /* 0x100fe200080108b9 */
[----:B------:R-:W-:Y:S01]  /*3f80*/  FADD.FTZ R5, R11, R154 ;  /* 0x0000009a0b057221 */ /* 0x000fe20000010000 */
[--C-:B------:R-:W-:Y:S01]  /*3f90*/  FFMA.FTZ R195, R195, UR7, -R185.reuse ;  /* 0x00000007c3c37c23 */ /* 0x100fe200080108b9 */
[----:B------:R-:W-:Y:S01]  /*3fa0*/  FFMA.FTZ R198, R198, UR7, -R185 ;  /* 0x00000007c6c67c23 */ /* 0x000fe200080108b9 */
[----:B------:R-:W3:Y:S01]  /*3fb0*/  MUFU.EX2 R176, R176 ;  /* 0x000000b000b07308 */ /* 0x000ee20000000800 */
[----:B--2---:R-:W-:Y:S01]  /*3fc0*/  FADD.FTZ R6, R155, R6 ;  /* 0x000000069b067221 */ /* 0x004fe20000010000 */
[----:B------:R-:W-:Y:S01]  /*3fd0*/  FADD.FTZ R154, R156, R5 ;  /* 0x000000059c9a7221 */ /* 0x000fe20000010000 */
[----:B------:R-:W-:Y:S01]  /*3fe0*/  FFMA.FTZ R199, R199, UR7, -R185 ;  /* 0x00000007c7c77c23 */ /* 0x000fe200080108b9 */
[----:B------:R-:W-:Y:S01]  /*3ff0*/  F2FP.F16.F32.PACK_AB R166, R153, R16 ;  /* 0x0000001099a6723e */ /* 0x000fe200000000ff */
[-C--:B------:R-:W-:Y:S01]  /*4000*/  FMUL.FTZ R26, R26, R169.reuse ;  /* 0x000000a91a1a7220 */ /* 0x080fe20000410000 */
[----:B------:R-:W-:Y:S01]  /*4010*/  FADD.FTZ R5, R15, R154 ;  /* 0x0000009a0f057221 */ /* 0x000fe20000010000 */
[-C--:B------:R-:W-:Y:S01]  /*4020*/  FMUL.FTZ R27, R27, R169.reuse ;  /* 0x000000a91b1b7220 */ /* 0x080fe20000410000 */
[----:B------:R-:W2:Y:S01]  /*4030*/  MUFU.EX2 R159, R159 ;  /* 0x0000009f009f7308 */ /* 0x000ea20000000800 */
[----:B-1----:R-:W-:Y:S01]  /*4040*/  FADD.FTZ R9, R173, R6 ;  /* 0x00000006ad097221 */ /* 0x002fe20000010000 */
[----:B------:R-:W-:Y:S01]  /*4050*/  FADD.FTZ R154, R12, R5 ;  /* 0x000000050c9a7221 */ /* 0x000fe20000010000 */
[-C--:B------:R-:W-:Y:S01]  /*4060*/  FMUL.FTZ R30, R30, R169.reuse ;  /* 0x000000a91e1e7220 */ /* 0x080fe20000410000 */
[-C--:B------:R-:W-:Y:S01]  /*4070*/  FMUL.FTZ R31, R31, R169.reuse ;  /* 0x000000a91f1f7220 */ /* 0x080fe20000410000 */
[-C--:B------:R-:W-:Y:S01]  /*4080*/  FMUL.FTZ R34, R34, R169.reuse ;  /* 0x000000a922227220 */ /* 0x080fe20000410000 */
[----:B------:R-:W-:Y:S01]  /*4090*/  FADD.FTZ R5, R17, R154 ;  /* 0x0000009a11057221 */ /* 0x000fe20000010000 */
[-C--:B------:R-:W-:Y:S01]  /*40a0*/  FMUL.FTZ R35, R35, R169.reuse ;  /* 0x000000a923237220 */ /* 0x080fe20000410000 */
[----:B------:R-:W1:Y:S01]  /*40b0*/  MUFU.EX2 R180, R180 ;  /* 0x000000b400b47308 */ /* 0x000e620000000800 */
[----:B---3--:R-:W-:Y:S01]  /*40c0*/  FADD.FTZ R6, R176, R9 ;  /* 0x00000009b0067221 */ /* 0x008fe20000010000 */
[----:B------:R-:W-:Y:S01]  /*40d0*/  FADD.FTZ R154, R160, R5 ;  /* 0x00000005a09a7221 */ /* 0x000fe20000010000 */
[-C--:B------:R-:W-:Y:S01]  /*40e0*/  FMUL.FTZ R38, R38, R169.reuse ;  /* 0x000000a926267220 */ /* 0x080fe20000410000 */
[-C--:B------:R-:W-:Y:S01]  /*40f0*/  FMUL.FTZ R39, R39, R169.reuse ;  /* 0x000000a927277220 */ /* 0x080fe20000410000 */
[-C--:B------:R-:W-:Y:S01]  /*4100*/  FMUL.FTZ R42, R42, R169.reuse ;  /* 0x000000a92a2a7220 */ /* 0x080fe20000410000 */
[----:B------:R-:W-:Y:S01]  /*4110*/  FADD.FTZ R5, R19, R154 ;  /* 0x0000009a13057221 */ /* 0x000fe20000010000 */
[-C--:B------:R-:W-:Y:S01]  /*4120*/  FMUL.FTZ R43, R43, R169.reuse ;  /* 0x000000a92b2b7220 */ /* 0x080fe20000410000 */
[----:B------:R-:W3:Y:S01]  /*4130*/  MUFU.EX2 R163, R163 ;  /* 0x000000a300a37308 */ /* 0x000ee20000000800 */
[----:B--2---:R-:W-:Y:S01]  /*4140*/  FADD.FTZ R9, R159, R6 ;  /* 0x000000069f097221 */ /* 0x004fe20000010000 */
[----:B------:R-:W-:Y:S01]  /*4150*/  FADD.FTZ R154, R14, R5 ;  /* 0x000000050e9a7221 */ /* 0x000fe20000010000 */
[-C--:B------:R-:W-:Y:S01]  /*4160*/  FMUL.FTZ R46, R46, R169.reuse ;  /* 0x000000a92e2e7220 */ /* 0x080fe20000410000 */
[-C--:B------:R-:W-:Y:S01]  /*4170*/  FMUL.FTZ R47, R47, R169.reuse ;  /* 0x000000a92f2f7220 */ /* 0x080fe20000410000 */
        /* <DEDUP_REMOVED lines=18> */
[----:B------:R-:W-:Y:S01]  /*42a0*/  F2FP.F16.F32.PACK_AB R153, R155, R22 ;  /* 0x000000169b99723e */ /* 0x000fe200000000ff */
[----:B------:R-:W3:Y:S01]  /*42b0*/  MUFU.EX2 R188, R188 ;  /* 0x000000bc00bc7308 */ /* 0x000ee20000000800 */
[----:B--2---:R-:W-:Y:S01]  /*42c0*/  FADD.FTZ R6, R184, R9 ;  /* 0x00000009b8067221 */ /* 0x004fe20000010000 */
[----:B------:R-:W-:Y:S01]  /*42d0*/  FADD.FTZ R154, R168, R5 ;  /* 0x00000005a89a7221 */ /* 0x000fe20000010000 */
[-C--:B------:R-:W-:Y:S01]  /*42e0*/  FMUL.FTZ R67, R67, R169.reuse ;  /* 0x000000a943437220 */ /* 0x080fe20000410000 */
[-C--:B------:R-:W-:Y:S01]  /*42f0*/  FMUL.FTZ R70, R70, R169.reuse ;  /* 0x000000a946467220 */ /* 0x080fe20000410000 */
[-C--:B------:R-:W-:Y:S01]  /*4300*/  FMUL.FTZ R71, R71, R169.reuse ;  /* 0x000000a947477220 */ /* 0x080fe20000410000 */
[-C--:B------:R-:W-:Y:S01]  /*4310*/  FMUL.FTZ R74, R74, R169.reuse ;  /* 0x000000a94a4a7220 */ /* 0x080fe20000410000 */
[-C--:B------:R-:W-:Y:S01]  /*4320*/  FMUL.FTZ R75, R75, R169.reuse ;  /* 0x000000a94b4b7220 */ /* 0x080fe20000410000 */
[----:B------:R-:W2:Y:S01]  /*4330*/  MUFU.EX2 R171, R171 ;  /* 0x000000ab00ab7308 */ /* 0x000ea20000000800 */
[----:B-1----:R-:W-:Y:S01]  /*4340*/  FADD.FTZ R9, R167, R6 ;  /* 0x00000006a7097221 */ /* 0x002fe20000010000 */
[-C--:B------:R-:W-:Y:S01]  /*4350*/  FMUL.FTZ R78, R78, R169.reuse ;  /* 0x000000a94e4e7220 */ /* 0x080fe20000410000 */
[-C--:B------:R-:W-:Y:S01]  /*4360*/  FMUL.FTZ R79, R79, R169.reuse ;  /* 0x000000a94f4f7220 */ /* 0x080fe20000410000 */
[-C--:B------:R-:W-:Y:S01]  /*4370*/  FMUL.FTZ R82, R82, R169.reuse ;  /* 0x000000a952527220 */ /* 0x080fe20000410000 */
[-C--:B------:R-:W-:Y:S01]  /*4380*/  FMUL.FTZ R83, R83, R169.reuse ;  /* 0x000000a953537220 */ /* 0x080fe20000410000 */
[-C--:B------:R-:W-:Y:S01]  /*4390*/  FMUL.FTZ R86, R86, R169.reuse ;  /* 0x000000a956567220 */ /* 0x080fe20000410000 */
[-C--:B------:R-:W-:Y:S01]  /*43a0*/  FMUL.FTZ R87, R87, R169.reuse ;  /* 0x000000a957577220 */ /* 0x080fe20000410000 */
[----:B------:R-:W1:Y:S01]  /*43b0*/  MUFU.EX2 R192, R192 ;  /* 0x000000c000c07308 */ /* 0x000e620000000800 */
[----:B---3--:R-:W-:Y:S01]  /*43c0*/  FADD.FTZ R6, R188, R9 ;  /* 0x00000009bc067221 */ /* 0x008fe20000010000 */
[-C--:B------:R-:W-:Y:S01]  /*43d0*/  FMUL.FTZ R90, R90, R169.reuse ;  /* 0x000000a95a5a7220 */ /* 0x080fe20000410000 */
[-C--:B------:R-:W-:Y:S01]  /*43e0*/  FMUL.FTZ R91, R91, R169.reuse ;  /* 0x000000a95b5b7220 */ /* 0x080fe20000410000 */
[-C--:B------:R-:W-:Y:S01]  /*43f0*/  FMUL.FTZ R94, R94, R169.reuse ;  /* 0x000000a95e5e7220 */ /* 0x080fe20000410000 */
[-C--:B------:R-:W-:Y:S01]  /*4400*/  FMUL.FTZ R95, R95, R169.reuse ;  /* 0x000000a95f5f7220 */ /* 0x080fe20000410000 */
[-C--:B------:R-:W-:Y:S01]  /*4410*/  FMUL.FTZ R98, R98, R169.reuse ;  /* 0x000000a962627220 */ /* 0x080fe20000410000 */
[-C--:B------:R-:W-:Y:S01]  /*4420*/  FMUL.FTZ R99, R99, R169.reuse ;  /* 0x000000a963637220 */ /* 0x080fe20000410000 */
[----:B------:R-:W3:Y:S01]  /*4430*/  MUFU.EX2 R175, R175 ;  /* 0x000000af00af7308 */ /* 0x000ee20000000800 */
[----:B--2---:R-:W-:Y:S01]  /*4440*/  FADD.FTZ R9, R171, R6 ;  /* 0x00000006ab097221 */ /* 0x004fe20000010000 */
[-C--:B------:R-:W-:Y:S01]  /*4450*/  FMUL.FTZ R102, R102, R169.reuse ;  /* 0x000000a966667220 */ /* 0x080fe20000410000 */
        /* <DEDUP_REMOVED lines=32> */
[----:B------:R-:W-:Y:S01]  /*4660*/  FMUL.FTZ R151, R151, R169 ;  /* 0x000000a997977220 */ /* 0x000fe20000410000 */
[----:B------:R-:W-:-:S02]  /*4670*/  F2FP.F16.F32.PACK_AB R155, R176, R173 ;  /* 0x000000adb09b723e */ /* 0x000fc400000000ff */
[----:B------:R-:W-:Y:S02]  /*4680*/  F2FP.F16.F32.PACK_AB R156, R15, R156 ;  /* 0x0000009c0f9c723e */ /* 0x000fe400000000ff */
[----:B------:R-:W1:Y:S01]  /*4690*/  MUFU.EX2 R157, R157 ;  /* 0x0000009d009d7308 */ /* 0x000e620000000800 */
[----:B---3--:R-:W-:Y:S01]  /*46a0*/  FADD.FTZ R6, R182, R9 ;  /* 0x00000009b6067221 */ /* 0x008fe20000010000 */
[----:B------:R-:W-:Y:S02]  /*46b0*/  F2FP.F16.F32.PACK_AB R158, R17, R12 ;  /* 0x0000000c119e723e */ /* 0x000fe400000000ff */
[----:B------:R-:W-:Y:S02]  /*46c0*/  F2FP.F16.F32.PACK_AB R160, R19, R160 ;  /* 0x000000a013a0723e */ /* 0x000fe400000000ff */
[----:B------:R-:W-:Y:S02]  /*46d0*/  F2FP.F16.F32.PACK_AB R162, R21, R14 ;  /* 0x0000000e15a2723e */ /* 0x000fe400000000ff */
[----:B------:R-:W3:Y:S01]  /*46e0*/  MUFU.EX2 R186, R186 ;  /* 0x000000ba00ba7308 */ /* 0x000ee20000000800 */
[----:B--2---:R-:W-:Y:S01]  /*46f0*/  FADD.FTZ R9, R181, R6 ;  /* 0x00000006b5097221 */ /* 0x004fe20000010000 */
[----:B------:R-:W-:-:S06]  /*4700*/  F2FP.F16.F32.PACK_AB R164, R23, R164 ;  /* 0x000000a417a4723e */ /* 0x000fcc00000000ff */
[----:B------:R-:W2:Y:S01]  /*4710*/  MUFU.EX2 R18, R18 ;  /* 0x0000001200127308 */ /* 0x000ea20000000800 */
[C---:B-1----:R-:W-:Y:S01]  /*4720*/  FADD.FTZ R5, R157.reuse, R154 ;  /* 0x0000009a9d057221 */ /* 0x042fe20000010000 */
[----:B------:R-:W-:Y:S02]  /*4730*/  F2FP.F16.F32.PACK_AB R168, R157, R168 ;  /* 0x000000a89da8723e */ /* 0x000fe400000000ff */
[----:B------:R-:W-:Y:S02]  /*4740*/  F2FP.F16.F32.PACK_AB R157, R180, R159 ;  /* 0x0000009fb49d723e */ /* 0x000fe400000000ff */
[----:B------:R-:W-:Y:S02]  /*4750*/  F2FP.F16.F32.PACK_AB R159, R184, R163 ;  /* 0x000000a3b89f723e */ /* 0x000fe400000000ff */
[----:B------:R-:W1:Y:S01]  /*4760*/  MUFU.EX2 R183, R183 ;  /* 0x000000b700b77308 */ /* 0x000e620000000800 */
[----:B---3--:R-:W-:Y:S01]  /*4770*/  FADD.FTZ R6, R186, R9 ;  /* 0x00000009ba067221 */ /* 0x008fe20000010000 */
[----:B------:R-:W-:-:S02]  /*4780*/  F2FP.F16.F32.PACK_AB R163, R192, R171 ;  /* 0x000000abc0a3723e */ /* 0x000fc400000000ff */
[----:B------:R-:W-:-:S04]  /*4790*/  F2FP.F16.F32.PACK_AB R169, R186, R181 ;  /* 0x000000b5baa9723e */ /* 0x000fc800000000ff */
[----:B------:R-:W3:Y:S01]  /*47a0*/  MUFU.EX2 R161, R161 ;  /* 0x000000a100a17308 */ /* 0x000ee20000000800 */
[----:B--2---:R-:W-:-:S07]  /*47b0*/  FADD.FTZ R154, R18, R5 ;  /* 0x00000005129a7221 */ /* 0x004fce0000010000 */
[----:B------:R-:W2:Y:S01]  /*47c0*/  MUFU.EX2 R190, R190 ;  /* 0x000000be00be7308 */ /* 0x000ea20000000800 */
[----:B-1----:R-:W-:-:S07]  /*47d0*/  FADD.FTZ R9, R183, R6 ;  /* 0x00000006b7097221 */ /* 0x002fce0000010000 */
[----:B------:R-:W1:Y:S01]  /*47e0*/  MUFU.EX2 R172, R172 ;  /* 0x000000ac00ac7308 */ /* 0x000e620000000800 */
[----:B---3--:R-:W-:Y:S01]  /*47f0*/  FADD.FTZ R5, R161, R154 ;  /* 0x0000009aa1057221 */ /* 0x008fe20000010000 */
[----:B------:R-:W-:Y:S02]  /*4800*/  F2FP.F16.F32.PACK_AB R154, R11, R10 ;  /* 0x0000000a0b9a723e */ /* 0x000fe400000000ff */
[----:B------:R-:W-:Y:S02]  /*4810*/  F2FP.F16.F32.PACK_AB R170, R161, R18 ;  /* 0x00000012a1aa723e */ /* 0x000fe400000000ff */
[----:B------:R-:W-:Y:S02]  /*4820*/  F2FP.F16.F32.PACK_AB R161, R188, R167 ;  /* 0x000000a7bca1723e */ /* 0x000fe400000000ff */
[----:B------:R-:W3:Y:S01]  /*4830*/  MUFU.EX2 R185, R194 ;  /* 0x000000c200b97308 */ /* 0x000ee20000000800 */
[----:B--2---:R-:W-:Y:S01]  /*4840*/  FADD.FTZ R6, R190, R9 ;  /* 0x00000009be067221 */ /* 0x004fe20000010000 */
[----:B------:R-:W-:-:S02]  /*4850*/  F2FP.F16.F32.PACK_AB R167, R182, R177 ;  /* 0x000000b1b6a7723e */ /* 0x000fc400000000ff */
[----:B------:R-:W-:-:S04]  /*4860*/  F2FP.F16.F32.PACK_AB R171, R190, R183 ;  /* 0x000000b7beab723e */ /* 0x000fc800000000ff */
[----:B------:R-:W2:Y:S01]  /*4870*/  MUFU.EX2 R165, R165 ;  /* 0x000000a500a57308 */ /* 0x000ea20000000800 */
[----:B-1----:R-:W-:-:S07]  /*4880*/  FADD.FTZ R10, R172, R5 ;  /* 0x00000005ac0a7221 */ /* 0x002fce0000010000 */
[----:B------:R-:W1:Y:S01]  /*4890*/  MUFU.EX2 R8, R195 ;  /* 0x000000c300087308 */ /* 0x000e620000000800 */
[----:B---3--:R-:W-:-:S07]  /*48a0*/  FADD.FTZ R9, R185, R6 ;  /* 0x00000006b9097221 */ /* 0x008fce0000010000 */
[----:B------:R-:W3:Y:S01]  /*48b0*/  MUFU.EX2 R20, R196 ;  /* 0x000000c400147308 */ /* 0x000ee20000000800 */
[C---:B--2---:R-:W-:Y:S01]  /*48c0*/  FADD.FTZ R5, R165.reuse, R10 ;  /* 0x0000000aa5057221 */ /* 0x044fe20000010000 */
[----:B------:R-:W-:Y:S02]  /*48d0*/  F2FP.F16.F32.PACK_AB R172, R165, R172 ;  /* 0x000000aca5ac723e */ /* 0x000fe400000000ff */
[----:B------:R-:W-:-:S04]  /*48e0*/  F2FP.F16.F32.PACK_AB R165, R178, R175 ;  /* 0x000000afb2a5723e */ /* 0x000fc800000000ff */
[----:B------:R-:W2:Y:S01]  /*48f0*/  MUFU.EX2 R198, R198 ;  /* 0x000000c600c67308 */ /* 0x000ea20000000800 */
[C---:B-1----:R-:W-:Y:S01]  /*4900*/  FADD.FTZ R9, R8.reuse, R9 ;  /* 0x0000000908097221 */ /* 0x042fe20000010000 */
[----:B------:R-:W-:-:S06]  /*4910*/  F2FP.F16.F32.PACK_AB R173, R8, R185 ;  /* 0x000000b908ad723e */ /* 0x000fcc00000000ff */
[----:B------:R-:W1:Y:S01]  /*4920*/  MUFU.EX2 R13, R197 ;  /* 0x000000c5000d7308 */ /* 0x000e620000000800 */
[----:B---3--:R-:W-:-:S07]  /*4930*/  FADD.FTZ R10, R20, R5 ;  /* 0x00000005140a7221 */ /* 0x008fce0000010000 */
[----:B------:R-:W3:Y:S01]  /*4940*/  MUFU.EX2 R199, R199 ;  /* 0x000000c700c77308 */ /* 0x000ee20000000800 */
[----:B--2---:R-:W-:Y:S01]  /*4950*/  FADD.FTZ R6, R198, R9 ;  /* 0x00000009c6067221 */ /* 0x004fe20000010000 */
[C---:B-1----:R-:W-:Y:S01]  /*4960*/  FADD.FTZ R5, R13.reuse, R10 ;  /* 0x0000000a0d057221 */ /* 0x042fe20000010000 */
[----:B------:R-:W-:Y:S02]  /*4970*/  F2FP.F16.F32.PACK_AB R174, R13, R20 ;  /* 0x000000140dae723e */ /* 0x000fe400000000ff */
[C---:B---3--:R-:W-:Y:S01]  /*4980*/  FADD.FTZ R6, R199.reuse, R6 ;  /* 0x00000006c7067221 */ /* 0x048fe20000010000 */
[----:B------:R-:W-:Y:S01]  /*4990*/  F2FP.F16.F32.PACK_AB R175, R199, R198 ;  /* 0x000000c6c7af723e */ /* 0x000fe200000000ff */
[----:B0-----:R-:W-:Y:S06]  /*49a0*/  @!P0 BRA `(.L_x_28) ;  /* 0x0000000000048947 */ /* 0x001fec0003800000 */
[----:B------:R-:W-:Y:S01]  /*49b0*/  BPT.TRAP 0x1 ;  /* 0x000000040000795c */ /* 0x000fe20000300000 */
.L_x_28:
[----:B------:R-:W-:-:S04]  /*49c0*/  IMAD.U32 R8, RZ, RZ, UR25 ;  /* 0x00000019ff087e24 */ /* 0x000fc8000f8e00ff */
[----:B------:R0:W1:Y:S01]  /*49d0*/  SYNCS.PHASECHK.TRANS64.TRYWAIT P3, [UR26+0x22850], R8 ;  /* 0x02285008ff0075a7 */ /* 0x000062000806015a */
[----:B------:R-:W-:Y:S05]  /*49e0*/  @!P0 BRA `(.L_x_29) ;  /* 0x0000000000048947 */ /* 0x000fea0003800000 */
[----:B------:R-:W-:Y:S01]  /*49f0*/  BPT.TRAP 0x1 ;  /* 0x000000040000795c */ /* 0x000fe20000300000 */
.L_x_29:
[----:B-1----:R-:W-:Y:S05]  /*4a00*/  @P3 BRA `(.L_x_30) ;  /* 0x00000000000c3947 */ /* 0x002fea0003800000 */
[----:B0-----:R-:W-:-:S04]  /*4a10*/  IMAD.U32 R8, RZ, RZ, UR25 ;  /* 0x00000019ff087e24 */ /* 0x001fc8000f8e00ff */
[----:B------:R-:W0:Y:S02]  /*4a20*/  SYNCS.PHASECHK.TRANS64.TRYWAIT P3, [UR26+0x22850], R8 ;  /* 0x02285008ff0075a7 */ /* 0x000e24000806015a */
[----:B0-----:R-:W-:Y:S05]  /*4a30*/  @!P3 BRA `(.L_x_31) ;  /* 0x0000006c00a0b947 */ /* 0x001fea0003800000 */
.L_x_30:
[----:B------:R2:W-:Y:S01]  /*4a40*/  BAR.SYNC.DEFER_BLOCKING R0, 0x100 ;  /* 0x000400000000751d */ /* 0x0005e20000010000 */
[----:B------:R-:W-:Y:S01]  /*4a50*/  UIMAD UR10, UR5, 0xc00, UR24 ;  /* 0x00000c00050a78a4 */ /* 0x000fe2000f8e0218 */
[----:B0-----:R-:W-:Y:S02]  /*4a60*/  @!P1 VIADD R179, R179, 0x22860 ;  /* 0x00022860b3b39836 */ /* 0x001fe40000000000 */
[----:B------:R-:W-:Y:S01]  /*4a70*/  IMAD.MOV.U32 R13, RZ, RZ, R4 ;  /* 0x000000ffff0d7224 */ /* 0x000fe200078e0004 */
[----:B------:R-:W-:Y:S01]  /*4a80*/  UIADD3 UR14, UR10, 0x80, URZ ;  /* 0x000000800a0e7890 */ /* 0x000fe2000fffe03f */
[----:B------:R-:W-:Y:S01]  /*4a90*/  IMAD.MOV.U32 R8, RZ, RZ, R3 ;  /* 0x000000ffff087224 */ /* 0x000fe200078e0003 */
[----:B------:R-:W-:Y:S01]  /*4aa0*/  UMOV UR11, 0x40000040 ;  /* 0x40000040000b7882 */ /* 0x000fe20000000000 */
[----:B------:R-:W-:Y:S01]  /*4ab0*/  UMOV UR15, 0x40000040 ;  /* 0x40000040000f7882 */ /* 0x000fe20000000000 */
[----:B------:R-:W-:Y:S01]  /*4ac0*/  @!P1 PRMT R179, RZ, 0x654, R179 ;  /* 0x00000654ffb39816 */ /* 0x000fe200000000b3 */
[----:B------:R-:W-:-:S06]  /*4ad0*/  WARPGROUP.ARRIVE ;  /* 0x00000000000079c5 */ /* 0x000fcc0000000000 */
[----:B------:R-:W-:Y:S01]  /*4ae0*/  HGMMA.64x256x16.F32 R24, R152, gdesc[UR8].tnspB, R24, gsb0 ;  /* 0x43e0000898187df0 */ /* 0x000fe20008000818 */
[----:B------:R-:W-:Y:S02]  /*4af0*/  UMOV UR11, 0x40000040 ;  /* 0x40000040000b7882 */ /* 0x000fe40000000000 */
[----:B------:R-:W-:Y:S02]  /*4b00*/  WARPGROUP.DEPBAR.LE gsb0, 0x0 ;  /* 0x00008000000079c5 */ /* 0x000fe40000010000 */
[----:B------:R-:W-:-:S15]  /*4b10*/  WARPGROUP.ARRIVE ;  /* 0x00000000000079c5 */ /* 0x000fde0000000000 */
[----:B------:R-:W-:-:S08]  /*4b20*/  NOP ;  /* 0x0000000000007918 */ /* 0x000fd00000000000 */
[----:B------:R-:W-:Y:S01]  /*4b30*/  HGMMA.64x256x16.F32 R24, R156, gdesc[UR12].tnspB, R24, gsb0 ;  /* 0x43e0000c9c187df0 */ /* 0x000fe20008000818 */
[----:B------:R-:W-:Y:S01]  /*4b40*/  UIADD3 UR14, UR10, 0x100, URZ ;  /* 0x000001000a0e7890 */ /* 0x000fe2000fffe03f */
[----:B------:R-:W-:Y:S01]  /*4b50*/  UMOV UR15, 0x40000040 ;  /* 0x40000040000f7882 */ /* 0x000fe20000000000 */
        /* <DEDUP_REMOVED lines=12> */
[----:B------:R-:W-:Y:S01]  /*4c20*/  UIADD3 UR10, UR10, 0x280, URZ ;  /* 0x000002800a0a7890 */ /* 0x000fe2000fffe03f */
[----:B------:R-:W-:Y:S02]  /*4c30*/  WARPGROUP.DEPBAR.LE gsb0, 0x0 ;  /* 0x00008000000079c5 */ /* 0x000fe40000010000 */
[----:B------:R-:W-:-:S15]  /*4c40*/  WARPGROUP.ARRIVE ;  /* 0x00000000000079c5 */ /* 0x000fde0000000000 */
[----:B------:R-:W-:-:S07]  /*4c50*/  NOP ;  /* 0x0000000000007918 */ /* 0x000fce0000000000 */
[----:B------:R-:W-:Y:S03]  /*4c60*/  HGMMA.64x256x16.F32 R24, R168, gdesc[UR12].tnspB, R24, gsb0 ;  /* 0x43e0000ca8187df0 */ /* 0x000fe60008000818 */
[----:B------:R-:W-:Y:S02]  /*4c70*/  WARPGROUP.DEPBAR.LE gsb0, 0x0 ;  /* 0x00008000000079c5 */ /* 0x000fe40000010000 */
[----:B------:R-:W-:-:S15]  /*4c80*/  WARPGROUP.ARRIVE ;  /* 0x00000000000079c5 */ /* 0x000fde0000000000 */
[----:B------:R-:W-:-:S08]  /*4c90*/  NOP ;  /* 0x0000000000007918 */ /* 0x000fd00000000000 */
[----:B------:R-:W-:Y:S03]  /*4ca0*/  HGMMA.64x256x16.F32 R24, R172, gdesc[UR8].tnspB, R24, gsb0 ;  /* 0x43e00008ac187df0 */ /* 0x000fe60008000818 */
[----:B------:R-:W-:Y:S02]  /*4cb0*/  WARPGROUP.DEPBAR.LE gsb0, 0x0 ;  /* 0x00008000000079c5 */ /* 0x000fe40000010000 */
[----:B------:R2:W-:Y:S01]  /*4cc0*/  @!P1 SYNCS.ARRIVE.TRANS64.RED.A1T0 RZ, [R179+URZ], RZ ;  /* 0x000000ffb3ff99a7 */ /* 0x0005e2000810043f */
[----:B------:R-:W-:Y:S05]  /*4cd0*/  @P2 BRA `(.L_x_32) ;  /* 0xffffffe000d02947 */ /* 0x000fea000383ffff */
.L_x_23:
[----:B--23--:R-:W2:Y:S01]  /*4ce0*/  SHFL.BFLY PT, R0, R5, 0x2, 0x1f ;  /* 0x0c401f0005007f89 */ /* 0x00cea200000e0000 */
[----:B01----:R-:W-:Y:S01]  /*4cf0*/  IMAD.MOV.U32 R8, RZ, RZ, RZ ;  /* 0x000000ffff087224 */ /* 0x003fe200078e00ff */
[----:B------:R0:W-:Y:S08]  /*4d00*/  BAR.ARV R7, 0x100 ;  /* 0x000400070000751d */ /* 0x0001f00000002000 */
[----:B------:R-:W-:Y:S06]  /*4d10*/  BAR.ARV 0x8, 0x180 ;  /* 0x0206000000007b1d */ /* 0x000fec0000002000 */
[----:B------:R-:W-:Y:S01]  /*4d20*/  PLOP3.LUT P0, PT, PT, PT, PT, 0x8, 0x0 ;  /* 0x000000000000781c */ /* 0x000fe20003f0e170 */
[----:B------:R-:W1:Y:S01]  /*4d30*/  SHFL.BFLY PT, R11, R6, 0x2, 0x1f ;  /* 0x0c401f00060b7f89 */ /* 0x000e6200000e0000 */
[----:B--2---:R-:W-:Y:S01]  /*4d40*/  FADD.FTZ R2, R0, R5 ;  /* 0x0000000500027221 */ /* 0x004fe20000010000 */
[----:B------:R-:W-:-:S04]  /*4d50*/  IMAD.MOV.U32 R5, RZ, RZ, -0x800000 ;  /* 0xff800000ff057424 */ /* 0x000fc800078e00ff */
[----:B------:R-:W2:Y:S01]  /*4d60*/  SHFL.BFLY PT, R9, R2, 0x1, 0x1f ;  /* 0x0c201f0002097f89 */ /* 0x000ea200000e0000 */
[----:B-1----:R-:W-:Y:S01]  /*4d70*/  FADD.FTZ R11, R11, R6 ;  /* 0x000000060b0b7221 */ /* 0x002fe20000010000 */
[----:B------:R-:W-:-:S04]  /*4d80*/  MOV R6, 0xff800000 ;  /* 0xff80000000067802 */ /* 0x000fc80000000f00 */
[----:B------:R-:W1:Y:S01]  /*4d90*/  SHFL.BFLY PT, R0, R11, 0x1, 0x1f ;  /* 0x0c201f000b007f89 */ /* 0x000e6200000e0000 */
[----:B--2---:R-:W-:Y:S01]  /*4da0*/  FADD.FTZ R12, R2, R9 ;  /* 0x00000009020c7221 */ /* 0x004fe20000010000 */
[----:B------:R-:W-:-:S04]  /*4db0*/  IMAD.U32 R2, RZ, RZ, UR7 ;  /* 0x00000007ff027e24 */ /* 0x000fc8000f8e00ff */
[----:B------:R-:W-:-:S13]  /*4dc0*/  FSETP.NE.FTZ.AND P1, PT, R12, RZ, PT ;  /* 0x000000ff0c00720b */ /* 0x000fda0003f35000 */
[----:B------:R-:W2:Y:S01]  /*4dd0*/  @P1 MUFU.RCP R8, R12 ;  /* 0x0000000c00081308 */ /* 0x000ea20000001000 */
[----:B------:R-:W-:Y:S01]  /*4de0*/  @P1 FMUL.FTZ R2, R2, 0.69314718246459960938 ;  /* 0x3f31721802021820 */ /* 0x000fe20000410000 */
[----:B-1----:R-:W-:Y:S01]  /*4df0*/  FADD.FTZ R13, R11, R0 ;  /* 0x000000000b0d7221 */ /* 0x002fe20000010000 */
[----:B------:R-:W-:-:S04]  /*4e00*/  IMAD.MOV.U32 R0, RZ, RZ, RZ ;  /* 0x000000ffff007224 */ /* 0x000fc800078e00ff */
[----:B------:R-:W-:Y:S01]  /*4e10*/  FSETP.NE.FTZ.AND P2, PT, R13, RZ, PT ;  /* 0x000000ff0d00720b */ /* 0x000fe20003f55000 */
[----:B------:R-:W1:Y:S01]  /*4e20*/  @P1 MUFU.LG2 R9, R12 ;  /* 0x0000000c00091308 */ /* 0x000e620000000c00 */
[-C--:B--2---:R-:W-:Y:S01]  /*4e30*/  FMUL.FTZ R24, R24, R8.reuse ;  /* 0x0000000818187220 */ /* 0x084fe20000410000 */
[-C--:B------:R-:W-:Y:S01]  /*4e40*/  FMUL.FTZ R25, R25, R8.reuse ;  /* 0x0000000819197220 */ /* 0x080fe20000410000 */
[----:B------:R-:W-:-:S09]  /*4e50*/  FMUL.FTZ R28, R28, R8 ;  /* 0x000000081c1c7220 */ /* 0x000fd20000410000 */
[----:B------:R-:W0:Y:S01]  /*4e60*/  @P2 MUFU.LG2 R10, R13 ;  /* 0x0000000d000a2308 */ /* 0x000e220000000c00 */
[-C--:B------:R-:W-:Y:S01]  /*4e70*/  FMUL.FTZ R29, R29, R8.reuse ;  /* 0x000000081d1d7220 */ /* 0x080fe20000410000 */
[-C--:B------:R-:W-:Y:S01]  /*4e80*/  FMUL.FTZ R32, R32, R8.reuse ;  /* 0x0000000820207220 */ /* 0x080fe20000410000 */
[-C--:B------:R-:W-:Y:S01]  /*4e90*/  FMUL.FTZ R33, R33, R8.reuse ;  /* 0x0000000821217220 */ /* 0x080fe20000410000 */
[-C--:B------:R-:W-:Y:S01]  /*4ea0*/  FMUL.FTZ R36, R36, R8.reuse ;  /* 0x0000000824247220 */ /* 0x080fe20000410000 */
[-C--:B------:R-:W-:Y:S01]  /*4eb0*/  FMUL.FTZ R37, R37, R8.reuse ;  /* 0x0000000825257220 */ /* 0x080fe20000410000 */
[-C--:B------:R-:W-:Y:S01]  /*4ec0*/  FMUL.FTZ R40, R40, R8.reuse ;  /* 0x0000000828287220 */ /* 0x080fe20000410000 */
[-C--:B------:R-:W-:Y:S01]  /*4ed0*/  FMUL.FTZ R41, R41, R8.reuse ;  /* 0x0000000829297220 */ /* 0x080fe20000410000 */
[----:B------:R-:W2:Y:S01]  /*4ee0*/  @P2 MUFU.RCP R0, R13 ;  /* 0x0000000d00002308 */ /* 0x000ea20000001000 */
[-C--:B------:R-:W-:Y:S01]  /*4ef0*/  FMUL.FTZ R44, R44, R8.reuse ;  /* 0x000000082c2c7220 */ /* 0x080fe20000410000 */
        /* <DEDUP_REMOVED lines=52> */
[----:B------:R-:W-:Y:S01]  /*5240*/  FMUL.FTZ R149, R149, R8 ;  /* 0x0000000895957220 */ /* 0x000fe20000410000 */
[----:B------:R-:W-:-:S02]  /*5250*/  IMAD.U32 R8, RZ, RZ, UR7 ;  /* 0x00000007ff087e24 */ /* 0x000fc4000f8e00ff */
[----:B-1----:R-:W-:Y:S01]  /*5260*/  @P1 FMUL.FTZ R9, R9, 0.69314718246459960938 ;  /* 0x3f31721809091820 */ /* 0x002fe20000410000 */
[----:B0-----:R-:W-:Y:S01]  /*5270*/  @P2 FMUL.FTZ R7, R10, 0.69314718246459960938 ;  /* 0x3f3172180a072820 */ /* 0x001fe20000410000 */
[-C--:B--2---:R-:W-:Y:S01]  /*5280*/  FMUL.FTZ R26, R26, R0.reuse ;  /* 0x000000001a1a7220 */ /* 0x084fe20000410000 */
[----:B------:R-:W-:Y:S01]  /*5290*/  @P2 FMUL.FTZ R8, R8, 0.69314718246459960938 ;  /* 0x3f31721808082820 */ /* 0x000fe20000410000 */
        /* <DEDUP_REMOVED lines=63> */
[----:B------:R-:W-:Y:S01]  /*5690*/  @P1 FFMA.FTZ R6, R2, R3, R9 ;  /* 0x0000000302061223 */ /* 0x000fe20000010009 */
[----:B------:R-:W-:-:S07]  /*56a0*/  @P2 FFMA.FTZ R5, R8, R4, R7 ;  /* 0x0000000408052223 */ /* 0x000fce0000010007 */
.L_x_12:
[----:B------:R-:W-:Y:S05]  /*56b0*/  @P0 BRA `(.L_x_33) ;  /* 0x00000020004c0947 */ /* 0x000fea0003800000 */
[----:B------:R-:W0:Y:S01]  /*56c0*/  S2R R0, SR_TID.X ;  /* 0x0000000000007919 */ /* 0x000e220000002100 */
[----:B------:R-:W1:Y:S01]  /*56d0*/  LDC R8, c[0x0][0xbe8] ;  /* 0x0002fa00ff087b82 */ /* 0x000e620000000800 */
[----:B------:R-:W-:Y:S01]  /*56e0*/  USHF.R.S32.HI UR7, URZ, 0x1f, UR36 ;  /* 0x0000001f3f077899 */ /* 0x000fe20008011424 */
[----:B------:R-:W-:Y:S01]  /*56f0*/  BSSY B0, `(.L_x_34) ;  /* 0x000014b000007945 */ /* 0x000fe20003800000 */
[----:B------:R-:W2:Y:S01]  /*5700*/  S2R R16, SR_CTAID.X ;  /* 0x0000000000107919 */ /* 0x000ea20000002500 */
[----:B------:R-:W-:Y:S02]  /*5710*/  ULDC.64 UR8, c[0x0][0xbd0] ;  /* 0x0002f40000087ab9 */ /* 0x000fe40000000a00 */
[----:B------:R-:W-:Y:S02]  /*5720*/  UIMAD UR6, UR7, UR8, URZ ;  /* 0x00000008070672a4 */ /* 0x000fe4000f8e023f */
[----:B------:R-:W3:Y:S01]  /*5730*/  S2UR UR12, SR_CTAID.Z ;  /* 0x00000000000c79c3 */ /* 0x000ee20000002700 */
[----:B------:R-:W-:-:S02]  /*5740*/  UIMAD.WIDE.U32 UR4, UR36, UR8, URZ ;  /* 0x00000008240472a5 */ /* 0x000fc4000f8e003f */
[----:B------:R-:W-:-:S03]  /*5750*/  UIMAD UR6, UR36, UR9, UR6 ;  /* 0x00000009240672a4 */ /* 0x000fc6000f8e0206 */
[----:B------:R-:W-:Y:S01]  /*5760*/  ULDC.64 UR8, c[0x0][0xb38] ;  /* 0x0002ce0000087ab9 */ /* 0x000fe20000000a00 */
[----:B------:R-:W-:Y:S01]  /*5770*/  UIADD3 UR6, UR5, UR6, URZ ;  /* 0x0000000605067290 */ /* 0x000fe2000fffe03f */
[----:B------:R-:W4:Y:S01]  /*5780*/  LDC.64 R18, c[0x0][0xbd8] ;  /* 0x0002f600ff127b82 */ /* 0x000f220000000a00 */
[----:B------:R-:W-:-:S07]  /*5790*/  UIMAD UR7, UR7, UR8, URZ ;  /* 0x00000008070772a4 */ /* 0x000fce000f8e023f */
[----:B------:R-:W-:Y:S01]  /*57a0*/  BAR.SYNC.DEFER_BLOCKING 0x1, 0x100 ;  /* 0x0044000000007b1d */ /* 0x000fe20000010000 */
[----:B-1----:R-:W-:-:S07]  /*57b0*/  ISETP.NE.AND P0, PT, R8, 0x1, PT ;  /* 0x000000010800780c */ /* 0x002fce0003f05270 */
[----:B------:R-:W1:Y:S01]  /*57c0*/  S2UR UR11, SR_CTAID.Y ;  /* 0x00000000000b79c3 */ /* 0x000e620000002600 */
[----:B0-----:R-:W-:Y:S01]  /*57d0*/  VIADD R14, R0, 0xffffff80 ;  /* 0xffffff80000e7836 */ /* 0x001fe20000000000 */
[----:B---3--:R-:W-:-:S06]  /*57e0*/  USHF.R.S32.HI UR10, URZ, 0x1f, UR12 ;  /* 0x0000001f3f0a7899 */ /* 0x008fcc000801140c */
[----:B------:R-:W1:Y:S01]  /*57f0*/  LDC R23, c[0x0][0xc50] ;  /* 0x00031400ff177b82 */ /* 0x000e620000000800 */
[----:B------:R-:W-:-:S04]  /*5800*/  SHF.R.S32.HI R7, RZ, 0x1f, R14 ;  /* 0x0000001fff077819 */ /* 0x000fc8000001140e */
[----:B------:R-:W-:-:S03]  /*5810*/  LEA.HI R2, R7, R14, RZ, 0x7 ;  /* 0x0000000e07027211 */ /* 0x000fc600078f38ff */
[----:B------:R-:W0:Y:S01]  /*5820*/  LDC.64 R20, c[0x0][0xb40] ;  /* 0x0002d000ff147b82 */ /* 0x000e220000000a00 */
[----:B------:R-:W-:Y:S02]  /*5830*/  LEA.HI R7, R7, R14, RZ, 0x2 ;  /* 0x0000000e07077211 */ /* 0x000fe400078f10ff */
[----:B------:R-:W-:Y:S02]  /*5840*/  LOP3.LUT R3, R2, 0xffffff80, RZ, 0xc0, !PT ;  /* 0xffffff8002037812 */ /* 0x000fe400078ec0ff */
[----:B------:R-:W-:Y:S02]  /*5850*/  SHF.R.S32.HI R9, RZ, 0x7, R2 ;  /* 0x00000007ff097819 */ /* 0x000fe40000011402 */
[----:B------:R-:W-:Y:S01]  /*5860*/  LOP3.LUT R7, R7, 0xfffffffc, RZ, 0xc0, !PT ;  /* 0xfffffffc07077812 */ /* 0x000fe200078ec0ff */
[----:B------:R-:W-:Y:S01]  /*5870*/  IMAD.IADD R0, R14, 0x1, -R3 ;  /* 0x000000010e007824 */ /* 0x000fe200078e0a03 */
[----:B------:R-:W-:Y:S01]  /*5880*/  LEA.HI R2, R2, R9, RZ, 0x1 ;  /* 0x0000000902027211 */ /* 0x000fe200078f08ff */
[----:B------:R-:W3:Y:S02]  /*5890*/  @P0 LDC R17, c[0x0][0xbf0] ;  /* 0x0002fc00ff110b82 */ /* 0x000ee40000000800 */
[----:B------:R-:W-:Y:S01]  /*58a0*/  IMAD.IADD R7, R14, 0x1, -R7 ;  /* 0x000000010e077824 */ /* 0x000fe200078e0a07 */
[----:B------:R-:W-:-:S02]  /*58b0*/  SHF.R.S32.HI R11, RZ, 0x1f, R0 ;  /* 0x0000001fff0b7819 */ /* 0x000fc40000011400 */
[----:B------:R-:W-:Y:S02]  /*58c0*/  LOP3.LUT R2, R2, 0x3fffffe, RZ, 0xc0, !PT ;  /* 0x03fffffe02027812 */ /* 0x000fe400078ec0ff */
[----:B------:R-:W-:Y:S01]  /*58d0*/  LEA.HI R10, R11, R0, RZ, 0x2 ;  /* 0x000000000b0a7211 */ /* 0x000fe200078f10ff */
[----:B------:R-:W5:Y:S03]  /*58e0*/  @P0 LDC R14, c[0x0][0xbec] ;  /* 0x0002fb00ff0e0b82 */ /* 0x000f660000000800 */
[--C-:B------:R-:W-:Y:S02]  /*58f0*/  SHF.R.S32.HI R3, RZ, 0x2, R10.reuse ;  /* 0x00000002ff037819 */ /* 0x100fe4000001140a */
[----:B------:R-:W-:-:S03]  /*5900*/  SHF.R.S32.HI R4, RZ, 0x1f, R10 ;  /* 0x0000001fff047819 */ /* 0x000fc6000001140a */
[----:B------:R-:W3:Y:S01]  /*5910*/  @P0 LDC R22, c[0x0][0xbec] ;  /* 0x0002fb00ff160b82 */ /* 0x000ee20000000800 */
[----:B------:R-:W-:-:S04]  /*5920*/  LEA.HI R4, R4, R3, RZ, 0x3 ;  /* 0x0000000304047211 */ /* 0x000fc800078f18ff */
[----:B------:R-:W-:Y:S01]  /*5930*/  LOP3.LUT R12, R4, 0xfffffff8, RZ, 0xc0, !PT ;  /* 0xfffffff8040c7812 */ /* 0x000fe200078ec0ff */
[----:B------:R-:W-:Y:S01]  /*5940*/  IMAD.IADD R4, R9, 0x1, -R2 ;  /* 0x0000000109047824 */ /* 0x000fe200078e0a02 */
[----:B------:R-:W-:Y:S01]  /*5950*/  LEA.HI R9, R7, R7, RZ, 0x1 ;  /* 0x0000000707097211 */ /* 0x000fe200078f08ff */
[----:B------:R-:W3:Y:S01]  /*5960*/  @P0 LDC R153, c[0x0][0xbf0] ;  /* 0x0002fc00ff990b82 */ /* 0x000ee20000000800 */
[----:B------:R-:W-:Y:S01]  /*5970*/  LEA.HI R2, R11, R0, RZ, 0x5 ;  /* 0x000000000b027211 */ /* 0x000fe200078f28ff */
[----:B------:R-:W-:Y:S01]  /*5980*/  IMAD.IADD R3, R3, 0x1, -R12 ;  /* 0x0000000103037824 */ /* 0x000fe200078e0a0c */
[----:B------:R-:W-:Y:S02]  /*5990*/  LOP3.LUT R12, R9, 0x1ffffffe, RZ, 0xc0, !PT ;  /* 0x1ffffffe090c7812 */ /* 0x000fe400078ec0ff */
[----:B------:R-:W-:-:S03]  /*59a0*/  SHF.R.S32.HI R2, RZ, 0x5, R2 ;  /* 0x00000005ff027819 */ /* 0x000fc60000011402 */
[----:B------:R-:W-:Y:S02]  /*59b0*/  IMAD.IADD R12, R7, 0x1, -R12 ;  /* 0x00000001070c7824 */ /* 0x000fe400078e0a0c */
[----:B------:R-:W-:Y:S01]  /*59c0*/  IMAD R7, R2, 0x10, R3 ;  /* 0x0000001002077824 */ /* 0x000fe200078e0203 */
[----:B------:R-:W-:Y:S01]  /*59d0*/  MOV R3, UR5 ;  /* 0x0000000500037c02 */ /* 0x000fe20008000f00 */
[----:B------:R-:W-:Y:S01]  /*59e0*/  IMAD.U32 R2, RZ, RZ, UR4 ;  /* 0x00000004ff027e24 */ /* 0x000fe2000f8e00ff */
[----:B------:R-:W-:Y:S01]  /*59f0*/  UIMAD.WIDE.U32 UR4, UR36, UR8, URZ ;  /* 0x00000008240472a5 */ /* 0x000fe2000f8e003f */
[----:B------:R-:W-:Y:S02]  /*5a00*/  IMAD R9, R4, 0x40, R7 ;  /* 0x0000004004097824 */ /* 0x000fe400078e0207 */
[----:B------:R-:W-:Y:S01]  /*5a10*/  IMAD.U32 R3, RZ, RZ, UR6 ;  /* 0x00000006ff037e24 */ /* 0x000fe2000f8e00ff */
[----:B------:R-:W-:Y:S01]  /*5a20*/  UIMAD UR6, UR36, UR9, UR7 ;  /* 0x00000009240672a4 */ /* 0x000fe2000f8e0207 */
[----:B------:R-:W-:-:S02]  /*5a30*/  IMAD R12, R12, 0x8, R9 ;  /* 0x000000080c0c7824 */ /* 0x000fc400078e0209 */
[----:B----4-:R-:W-:Y:S01]  /*5a40*/  IMAD R4, R18, UR10, RZ ;  /* 0x0000000a12047c24 */ /* 0x010fe2000f8e02ff */
[----:B------:R-:W-:Y:S01]  /*5a50*/  UIADD3 UR6, UR5, UR6, URZ ;  /* 0x0000000605067290 */ /* 0x000fe2000fffe03f */
[----:B--2---:R-:W-:Y:S01]  /*5a60*/  IMAD R7, R16, 0x80, R12 ;  /* 0x0000008010077824 */ /* 0x004fe200078e020c */
[----:B------:R-:W-:Y:S01]  /*5a70*/  ULDC.64 UR8, c[0x0][0xb28] ;  /* 0x0002ca0000087ab9 */ /* 0x000fe20000000a00 */
[----:B------:R-:W-:-:S04]  /*5a80*/  IMAD.WIDE.U32 R2, R18, UR12, R2 ;  /* 0x0000000c12027c25 */ /* 0x000fc8000f8e0002 */
[----:B------:R-:W-:Y:S02]  /*5a90*/  IMAD R18, RZ, RZ, -UR36 ;  /* 0x80000024ff127e24 */ /* 0x000fe4000f8e02ff */
[----:B------:R-:W-:Y:S02]  /*5aa0*/  IMAD R15, R19, UR12, R4 ;  /* 0x0000000c130f7c24 */ /* 0x000fe4000f8e0204 */
[----:B-----5:R-:W-:-:S04]  /*5ab0*/  @P0 IMAD.HI.U32 R4, R7, R14, RZ ;  /* 0x0000000e07040227 */ /* 0x020fc800078e00ff */
[----:B------:R-:W-:Y:S02]  /*5ac0*/  IMAD.U32 R13, RZ, RZ, UR5 ;  /* 0x00000005ff0d7e24 */ /* 0x000fe4000f8e00ff */
[C---:B0-----:R-:W-:Y:S02]  /*5ad0*/  IMAD R14, R20.reuse, UR10, RZ ;  /* 0x0000000a140e7c24 */ /* 0x041fe4000f8e02ff */
[----:B-1----:R-:W-:Y:S02]  /*5ae0*/  IMAD R23, R23, R18, UR11 ;  /* 0x0000000b17177e24 */ /* 0x002fe4000f8e0212 */
[----:B------:R-:W-:Y:S01]  /*5af0*/  IMAD.U32 R12, RZ, RZ, UR4 ;  /* 0x00000004ff0c7e24 */ /* 0x000fe2000f8e00ff */
[----:B------:R-:W-:Y:S01]  /*5b00*/  ULDC.64 UR4, c[0x0][0xbe0] ;  /* 0x0002f80000047ab9 */ /* 0x000fe20000000a00 */
[----:B------:R-:W-:Y:S01]  /*5b10*/  IMAD.U32 R13, RZ, RZ, UR6 ;  /* 0x00000006ff0d7e24 */ /* 0x000fe2000f8e00ff */
[----:B------:R-:W-:Y:S01]  /*5b20*/  ULDC.64 UR6, c[0x0][0xb48] ;  /* 0x0002d20000067ab9 */ /* 0x000fe20000000a00 */
[----:B------:R-:W-:Y:S01]  /*5b30*/  IMAD.MOV.U32 R11, RZ, RZ, R7 ;  /* 0x000000ffff0b7224 */ /* 0x000fe200078e0007 */
[----:B---3--:R-:W-:Y:S01]  /*5b40*/  @P0 SHF.R.U32.HI R11, RZ, R17, R4 ;  /* 0x00000011ff0b0219 */ /* 0x008fe20000011604 */
[----:B------:R-:W-:Y:S01]  /*5b50*/  IMAD R17, R21, UR12, R14 ;  /* 0x0000000c15117c24 */ /* 0x000fe2000f8e020e */
[----:B------:R-:W-:Y:S01]  /*5b60*/  SHF.R.S32.HI R14, RZ, 0x1f, R23 ;  /* 0x0000001fff0e7819 */ /* 0x000fe20000011417 */
[----:B------:R-:W-:-:S04]  /*5b70*/  IMAD.WIDE.U32 R12, R20, UR12, R12 ;  /* 0x0000000c140c7c25 */ /* 0x000fc8000f8e000c */
[----:B------:R-:W-:Y:S01]  /*5b80*/  IMAD.IADD R3, R3, 0x1, R15 ;  /* 0x0000000103037824 */ /* 0x000fe200078e020f */
[----:B------:R-:W-:Y:S01]  /*5b90*/  MOV R15, R7 ;  /* 0x00000007000f7202 */ /* 0x000fe20000000f00 */
[----:B------:R-:W-:-:S04]  /*5ba0*/  @P0 IMAD.HI.U32 R22, R7, R22, RZ ;  /* 0x0000001607160227 */ /* 0x000fc800078e00ff */
[----:B------:R-:W-:Y:S01]  /*5bb0*/  IMAD.IADD R13, R13, 0x1, R17 ;  /* 0x000000010d0d7824 */ /* 0x000fe200078e0211 */
[----:B------:R-:W-:Y:S01]  /*5bc0*/  @P0 SHF.R.U32.HI R15, RZ, R153, R22 ;  /* 0x00000099ff0f0219 */ /* 0x000fe20000011616 */
[C---:B------:R-:W-:Y:S02]  /*5bd0*/  IMAD R4, R14.reuse, UR4, RZ ;  /* 0x000000040e047c24 */ /* 0x040fe4000f8e02ff */
[----:B------:R-:W-:Y:S02]  /*5be0*/  IMAD R17, R14, UR6, RZ ;  /* 0x000000060e117c24 */ /* 0x000fe4000f8e02ff */
[----:B------:R-:W-:-:S04]  /*5bf0*/  IMAD.WIDE.U32 R2, R23, UR4, R2 ;  /* 0x0000000417027c25 */ /* 0x000fc8000f8e0002 */
[----:B------:R-:W-:Y:S01]  /*5c00*/  IMAD R14, R23, UR5, R4 ;  /* 0x00000005170e7c24 */ /* 0x000fe2000f8e0204 */
[----:B------:R-:W-:Y:S01]  /*5c10*/  IADD3 R2, P0, R11, R2, RZ ;  /* 0x000000020b027210 */ /* 0x000fe20007f1e0ff */
[----:B------:R-:W-:Y:S01]  /*5c20*/  IMAD R19, R23, UR7, R17 ;  /* 0x0000000717137c24 */ /* 0x000fe2000f8e0211 */
[--C-:B------:R-:W-:Y:S01]  /*5c30*/  SHF.R.S32.HI R17, RZ, 0x1f, R11.reuse ;  /* 0x0000001fff117819 */ /* 0x100fe2000001140b */
[----:B------:R-:W-:Y:S01]  /*5c40*/  IMAD.MOV R11, RZ, RZ, -R11 ;  /* 0x000000ffff0b7224 */ /* 0x000fe200078e0a0b */
[--C-:B------:R-:W-:Y:S01]  /*5c50*/  SHF.R.S32.HI R4, RZ, 0x1f, R15.reuse ;  /* 0x0000001fff047819 */ /* 0x100fe2000001140f */
[----:B------:R-:W-:Y:S01]  /*5c60*/  ULDC.64 UR4, c[0x0][0xb30] ;  /* 0x0002cc0000047ab9 */ /* 0x000fe20000000a00 */
[----:B------:R-:W-:Y:S01]  /*5c70*/  IMAD.MOV R18, RZ, RZ, -R15 ;  /* 0x000000ffff127224 */ /* 0x000fe200078e0a0f */
[----:B------:R-:W-:Y:S01]  /*5c80*/  IADD3.X R3, R17, R3, R14, P0, !PT ;  /* 0x0000000311037210 */ /* 0x000fe200007fe40e */
[----:B------:R-:W-:Y:S02]  /*5c90*/  IMAD R11, R8, R11, R7 ;  /* 0x0000000b080b7224 */ /* 0x000fe400078e0207 */
[----:B------:R-:W-:-:S02]  /*5ca0*/  IMAD R4, R4, UR4, RZ ;  /* 0x0000000404047c24 */ /* 0x000fc4000f8e02ff */
[----:B------:R-:W-:Y:S01]  /*5cb0*/  IMAD.WIDE.U32 R12, R23, UR6, R12 ;  /* 0x00000006170c7c25 */ /* 0x000fe2000f8e000c */
[----:B------:R-:W-:-:S03]  /*5cc0*/  ULDC.64 UR6, c[0x0][0xbc8] ;  /* 0x0002f20000067ab9 */ /* 0x000fc60000000a00 */
[----:B------:R-:W-:Y:S02]  /*5cd0*/  IMAD R7, R8, R18, R7 ;  /* 0x0000001208077224 */ /* 0x000fe400078e0207 */
[----:B------:R-:W-:Y:S01]  /*5ce0*/  IMAD R17, R15, UR5, R4 ;  /* 0x000000050f117c24 */ /* 0x000fe2000f8e0204 */
[----:B------:R-:W-:Y:S01]  /*5cf0*/  SHF.R.S32.HI R4, RZ, 0x1f, R11 ;  /* 0x0000001fff047819 */ /* 0x000fe2000001140b */
[----:B------:R-:W-:Y:S01]  /*5d00*/  IMAD.IADD R13, R13, 0x1, R19 ;  /* 0x000000010d0d7824 */ /* 0x000fe200078e0213 */
[----:B------:R-:W-:Y:S01]  /*5d10*/  SHF.R.S32.HI R14, RZ, 0x1f, R7 ;  /* 0x0000001fff0e7819 */ /* 0x000fe20000011407 */
[----:B------:R-:W0:Y:S01]  /*5d20*/  S2UR UR5, SR_CgaCtaId ;  /* 0x00000000000579c3 */ /* 0x000e220000008800 */
[----:B------:R-:W-:-:S04]  /*5d30*/  IMAD.WIDE.U32 R2, R11, UR6, R2 ;  /* 0x000000060b027c25 */ /* 0x000fc8000f8e0002 */
[----:B------:R-:W-:Y:S01]  /*5d40*/  IMAD.WIDE.U32 R12, R15, UR4, R12 ;  /* 0x000000040f0c7c25 */ /* 0x000fe2000f8e000c */
[----:B------:R-:W-:-:S03]  /*5d50*/  UMOV UR4, 0x400 ;  /* 0x0000040000047882 */ /* 0x000fc60000000000 */
[----:B------:R-:W-:Y:S02]  /*5d60*/  IMAD R4, R4, UR6, RZ ;  /* 0x0000000604047c24 */ /* 0x000fe4000f8e02ff */
[----:B------:R-:W-:Y:S02]  /*5d70*/  IMAD.IADD R13, R13, 0x1, R17 ;  /* 0x000000010d0d7824 */ /* 0x000fe400078e0211 */
[----:B------:R-:W-:Y:S02]  /*5d80*/  IMAD R14, R14, UR8, RZ ;  /* 0x000000080e0e7c24 */ /* 0x000fe4000f8e02ff */
[----:B------:R-:W-:Y:S01]  /*5d90*/  IMAD R15, R11, UR7, R4 ;  /* 0x000000070b0f7c24 */ /* 0x000fe2000f8e0204 */
[----:B------:R-:W-:Y:S01]  /*5da0*/  ULDC.64 UR6, c[0x0][0xba8] ;  /* 0x0002ea0000067ab9 */ /* 0x000fe20000000a00 */
[C---:B------:R-:W-:Y:S01]  /*5db0*/  IMAD R11, R7.reuse, UR9, R14 ;  /* 0x00000009070b7c24 */ /* 0x040fe2000f8e020e */
[----:B------:R-:W-:Y:S01]  /*5dc0*/  LEA R17, P0, R2, UR6, 0x2 ;  /* 0x0000000602117c11 */ /* 0x000fe2000f8010ff */
[----:B------:R-:W-:Y:S01]  /*5dd0*/  IMAD.WIDE.U32 R12, R7, UR8, R12 ;  /* 0x00000008070c7c25 */ /* 0x000fe2000f8e000c */
[----:B------:R-:W-:Y:S01]  /*5de0*/  ULDC.64 UR8, c[0x0][0xb00] ;  /* 0x0002c00000087ab9 */ /* 0x000fe20000000a00 */
[----:B------:R-:W-:-:S02]  /*5df0*/  ULDC UR6, c[0x0][0xa88] ;  /* 0x0002a20000067ab9 */ /* 0x000fc40000000800 */
[----:B------:R-:W-:Y:S01]  /*5e00*/  IMAD.IADD R3, R3, 0x1, R15 ;  /* 0x0000000103037824 */ /* 0x000fe200078e020f */
[----:B------:R-:W-:Y:S01]  /*5e10*/  LEA R4, P1, R12, UR8, 0x2 ;  /* 0x000000080c047c11 */ /* 0x000fe2000f8210ff */
[----:B------:R-:W-:Y:S01]  /*5e20*/  IMAD.IADD R7, R13, 0x1, R11 ;  /* 0x000000010d077824 */ /* 0x000fe200078e020b */
[----:B------:R-:W-:Y:S01]  /*5e30*/  SHFL.IDX PT, R14, R17, 0x1, 0x1c1f ;  /* 0x003c1f00110e7f89 */ /* 0x000fe200000e0000 */
[----:B------:R-:W-:Y:S01]  /*5e40*/  IMAD R11, R16, 0x80, R9 ;  /* 0x00000080100b7824 */ /* 0x000fe200078e0209 */
[----:B------:R-:W-:Y:S01]  /*5e50*/  LEA.HI.X R18, R2, UR7, R3, 0x2, P0 ;  /* 0x0000000702127c11 */ /* 0x000fe200080f1403 */
[----:B0-----:R-:W-:Y:S01]  /*5e60*/  ULEA UR4, UR5, UR4, 0x18 ;  /* 0x0000000405047291 */ /* 0x001fe2000f8ec03f */
[----:B------:R-:W-:Y:S01]  /*5e70*/  LEA.HI.X R7, R12, UR9, R7, 0x2, P1 ;  /* 0x000000090c077c11 */ /* 0x000fe200088f1407 */
[----:B------:R-:W-:Y:S01]  /*5e80*/  IMAD R8, R8, UR6, RZ ;  /* 0x0000000608087c24 */ /* 0x000fe2000f8e02ff */
[----:B------:R0:W-:Y:S01]  /*5e90*/  SHFL.IDX PT, R12, R17, RZ, 0x1c1f ;  /* 0x001c1fff110c7589 */ /* 0x0001e200000e0000 */
[----:B------:R-:W-:Y:S01]  /*5ea0*/  LOP3.LUT P0, RZ, R0, 0x3, RZ, 0xc0, !PT ;  /* 0x0000000300ff7812 */ /* 0x000fe2000780c0ff */
[C---:B------:R-:W-:Y:S01]  /*5eb0*/  VIADD R9, R11.reuse, 0x8 ;  /* 0x000000080b097836 */ /* 0x040fe20000000000 */
[----:B------:R-:W-:Y:S01]  /*5ec0*/  UIADD3 UR4, UR4, 0x22820, URZ ;  /* 0x0002282004047890 */ /* 0x000fe2000fffe03f */
[----:B------:R-:W1:Y:S01]  /*5ed0*/  SHFL.IDX PT, R13, R18, RZ, 0x1c1f ;  /* 0x001c1fff120d7589 */ /* 0x000e6200000e0000 */
[----:B------:R-:W-:-:S02]  /*5ee0*/  ISETP.GE.OR P1, PT, R11, R8, P0 ;  /* 0x000000080b00720c */ /* 0x000fc40000726670 */
[-C--:B------:R-:W-:Y:S01]  /*5ef0*/  ISETP.GE.OR P0, PT, R9, R8.reuse, P0 ;  /* 0x000000080900720c */ /* 0x080fe20000706670 */
[----:B------:R-:W2:Y:S01]  /*5f00*/  SHFL.IDX PT, R15, R18, 0x1, 0x1c1f ;  /* 0x003c1f00120f7f89 */ /* 0x000ea200000e0000 */
[----:B------:R-:W-:Y:S01]  /*5f10*/  UPRMT UR4, URZ, 0x654, UR4 ;  /* 0x000006543f047896 */ /* 0x000fe20008000004 */
[----:B------:R-:W-:Y:S02]  /*5f20*/  ISETP.GE.AND P2, PT, R11, R8, PT ;  /* 0x000000080b00720c */ /* 0x000fe40003f46270 */
[----:B0-----:R-:W-:Y:S01]  /*5f30*/  LOP3.LUT R17, R10, 0x7ffffffc, RZ, 0xc0, !PT ;  /* 0x7ffffffc0a117812 */ /* 0x001fe200078ec0ff */
[----:B------:R0:W3:Y:S04]  /*5f40*/  SHFL.IDX PT, R2, R4, RZ, 0x1c1f ;  /* 0x001c1fff04027589 */ /* 0x0000e800000e0000 */
[----:B------:R-:W-:Y:S01]  /*5f50*/  IMAD.IADD R0, R0, 0x1, -R17 ;  /* 0x0000000100007824 */ /* 0x000fe200078e0a11 */
[----:B------:R-:W-:Y:S01]  /*5f60*/  SYNCS.ARRIVE.TRANS64.RED.A1T0 RZ, [UR4], RZ ;  /* 0x000000ffffff79a7 */ /* 0x000fe20008100404 */
[----:B------:R0:W4:Y:S03]  /*5f70*/  SHFL.IDX PT, R3, R7, RZ, 0x1c1f ;  /* 0x001c1fff07037589 */ /* 0x00012600000e0000 */
[----:B------:R-:W-:Y:S01]  /*5f80*/  SHF.L.U32 R0, R0, 0x1, RZ ;  /* 0x0000000100007819 */ /* 0x000fe200000006ff */
[----:B-1----:R0:W-:Y:S04]  /*5f90*/  @!P1 ST.E desc[UR44][R12.64], R6 ;  /* 0x000000060c009985 */ /* 0x0021e8000c10192c */
[----:B--2---:R0:W-:Y:S01]  /*5fa0*/  @!P0 ST.E desc[UR44][R14.64], R5 ;  /* 0x000000050e008985 */ /* 0x0041e2000c10192c */
[----:B------:R-:W-:Y:S05]  /*5fb0*/  @P2 BRA `(.L_x_35) ;  /* 0x0000000800f82947 */ /* 0x000fea0003800000 */
[C---:B0-----:R-:W-:Y:S01]  /*5fc0*/  VIADD R5, R0.reuse, 0x8 ;  /* 0x0000000800057836 */ /* 0x041fe20000000000 */
[----:B------:R-:W-:Y:S01]  /*5fd0*/  ULDC UR4, c[0x0][0xac8] ;  /* 0x0002b20000047ab9 */ /* 0x000fe20000000800 */
[C---:B------:R-:W-:Y:S01]  /*5fe0*/  VIADD R6, R0.reuse, 0x10 ;  /* 0x0000001000067836 */ /* 0x040fe20000000000 */
[C---:B------:R-:W-:Y:S01]  /*5ff0*/  ISETP.GE.AND P2, PT, R0.reuse, UR4, PT ;  /* 0x0000000400007c0c */ /* 0x040fe2000bf46270 */
[C---:B------:R-:W-:Y:S01]  /*6000*/  VIADD R10, R0.reuse, 0x18 ;  /* 0x00000018000a7836 */ /* 0x040fe20000000000 */
[----:B------:R-:W-:Y:S01]  /*6010*/  ISETP.GE.AND P3, PT, R5, UR4, PT ;  /* 0x0000000405007c0c */ /* 0x000fe2000bf66270 */
[----:B------:R-:W-:Y:S01]  /*6020*/  VIADD R18, R0, 0x20 ;  /* 0x0000002000127836 */ /* 0x000fe20000000000 */
[----:B------:R-:W-:Y:S01]  /*6030*/  ISETP.GE.AND P4, PT, R6, UR4, PT ;  /* 0x0000000406007c0c */ /* 0x000fe2000bf86270 */
[----:B------:R-:W-:Y:S01]  /*6040*/  VIADD R19, R0, 0x28 ;  /* 0x0000002800137836 */ /* 0x000fe20000000000 */
[----:B------:R-:W-:Y:S01]  /*6050*/  ISETP.GE.AND P5, PT, R10, UR4, PT ;  /* 0x000000040a007c0c */ /* 0x000fe2000bfa6270 */
[----:B------:R-:W-:Y:S01]  /*6060*/  VIADD R20, R0, 0x40 ;  /* 0x0000004000147836 */ /* 0x000fe20000000000 */
[----:B------:R-:W-:Y:S01]  /*6070*/  ISETP.GE.AND P0, PT, R18, UR4, PT ;  /* 0x0000000412007c0c */ /* 0x000fe2000bf06270 */
[C---:B------:R-:W-:Y:S01]  /*6080*/  VIADD R21, R0.reuse, 0x48 ;  /* 0x0000004800157836 */ /* 0x040fe20000000000 */
[----:B------:R-:W-:Y:S01]  /*6090*/  ISETP.GE.AND P1, PT, R19, UR4, PT ;  /* 0x0000000413007c0c */ /* 0x000fe2000bf26270 */
[C---:B------:R-:W-:Y:S01]  /*60a0*/  VIADD R22, R0.reuse, 0x50 ;  /* 0x0000005000167836 */ /* 0x040fe20000000000 */
[----:B------:R-:W-:-:S03]  /*60b0*/  IADD3 R23, R0, 0x58, RZ ;  /* 0x0000005800177810 */ /* 0x000fc60007ffe0ff */
[----:B------:R-:W-:Y:S02]  /*60c0*/  @!P3 LEA.HI R5, R5, R5, RZ, 0x1 ;  /* 0x000000050505b211 */ /* 0x000fe400078f08ff */
[----:B------:R-:W-:Y:S02]  /*60d0*/  @!P4 LEA.HI R6, R6, R6, RZ, 0x1 ;  /* 0x000000060606c211 */ /* 0x000fe400078f08ff */
[----:B------:R-:W-:Y:S02]  /*60e0*/  @!P5 LEA.HI R10, R10, R10, RZ, 0x1 ;  /* 0x0000000a0a0ad211 */ /* 0x000fe400078f08ff */
[----:B------:R-:W-:Y:S02]  /*60f0*/  @!P3 LOP3.LUT R5, R5, 0xfffffffe, RZ, 0xc0, !PT ;  /* 0xfffffffe0505b812 */ /* 0x000fe400078ec0ff */
[----:B------:R-:W-:Y:S01]  /*6100*/  @!P4 LOP3.LUT R15, R6, 0xfffffffe, RZ, 0xc0, !PT ;  /* 0xfffffffe060fc812 */ /* 0x000fe200078ec0ff */
[----:B------:R-:W-:Y:S01]  /*6110*/  VIADD R6, R0, 0x38 ;  /* 0x0000003800067836 */ /* 0x000fe20000000000 */
[----:B------:R-:W-:Y:S01]  /*6120*/  @!P5 LOP3.LUT R17, R10, 0xfffffffe, RZ, 0xc0, !PT ;  /* 0xfffffffe0a11d812 */ /* 0x000fe200078ec0ff */
[----:B---34-:R-:W-:Y:S01]  /*6130*/  @!P2 IMAD.WIDE R10, R0, 0x4, R2 ;  /* 0x00000004000aa825 */ /* 0x018fe200078e0202 */
[----:B------:R-:W-:-:S02]  /*6140*/  ISETP.GE.AND P6, PT, R22, UR4, PT ;  /* 0x0000000416007c0c */ /* 0x000fc4000bfc6270 */
[----:B------:R-:W-:Y:S01]  /*6150*/  @!P0 LEA.HI R18, R18, R18, RZ, 0x1 ;  /* 0x0000001212128211 */ /* 0x000fe200078f08ff */
[--C-:B------:R-:W-:Y:S01]  /*6160*/  @!P3 IMAD.WIDE R12, R5, 0x4, R2.reuse ;  /* 0x00000004050cb825 */ /* 0x100fe200078e0202 */
[----:B------:R0:W-:Y:S01]  /*6170*/  @!P2 ST.E.64 desc[UR44][R10.64], R24 ;  /* 0x000000180a00a985 */ /* 0x0001e2000c101b2c */
[----:B------:R-:W-:Y:S02]  /*6180*/  @!P1 LEA.HI R19, R19, R19, RZ, 0x1 ;  /* 0x0000001313139211 */ /* 0x000fe400078f08ff */
[----:B------:R-:W-:Y:S01]  /*6190*/  VIADD R5, R0, 0x30 ;  /* 0x0000003000057836 */ /* 0x000fe20000000000 */
[----:B------:R1:W-:Y:S01]  /*61a0*/  @!P3 ST.E.64 desc[UR44][R12.64], R28 ;  /* 0x0000001c0c00b985 */ /* 0x0003e2000c101b2c */
[--C-:B------:R-:W-:Y:S01]  /*61b0*/  @!P4 IMAD.WIDE R14, R15, 0x4, R2.reuse ;  /* 0x000000040f0ec825 */ /* 0x100fe200078e0202 */
[----:B------:R-:W-:Y:S02]  /*61c0*/  ISETP.GE.AND P3, PT, R6, UR4, PT ;  /* 0x0000000406007c0c */ /* 0x000fe4000bf66270 */
[----:B------:R-:W-:Y:S01]  /*61d0*/  ISETP.GE.AND P2, PT, R5, UR4, PT ;  /* 0x0000000405007c0c */ /* 0x000fe2000bf46270 */
[----:B------:R-:W-:Y:S01]  /*61e0*/  @!P5 IMAD.WIDE R16, R17, 0x4, R2 ;  /* 0x000000041110d825 */ /* 0x000fe200078e0202 */
[----:B------:R2:W-:Y:S01]  /*61f0*/  @!P4 ST.E.64 desc[UR44][R14.64], R32 ;  /* 0x000000200e00c985 */ /* 0x0005e2000c101b2c */
[----:B------:R-:W-:-:S02]  /*6200*/  ISETP.GE.AND P4, PT, R20, UR4, PT ;  /* 0x0000000414007c0c */ /* 0x000fc4000bf86270 */
[----:B------:R-:W-:Y:S01]  /*6210*/  @!P6 LEA.HI R22, R22, R22, RZ, 0x1 ;  /* 0x000000161616e211 */ /* 0x000fe200078f08ff */
[----:B------:R3:W-:Y:S01]  /*6220*/  @!P5 ST.E.64 desc[UR44][R16.64], R36 ;  /* 0x000000241000d985 */ /* 0x0007e2000c101b2c */
[----:B------:R-:W-:Y:S01]  /*6230*/  ISETP.GE.AND P5, PT, R21, UR4, PT ;  /* 0x0000000415007c0c */ /* 0x000fe2000bfa6270 */
[----:B0-----:R-:W-:Y:S01]  /*6240*/  VIADD R24, R0, 0x60 ;  /* 0x0000006000187836 */ /* 0x001fe20000000000 */
[----:B------:R-:W-:Y:S02]  /*6250*/  @!P0 LOP3.LUT R11, R18, 0xfffffffe, RZ, 0xc0, !PT ;  /* 0xfffffffe120b8812 */ /* 0x000fe400078ec0ff */
[----:B-1----:R-:W-:Y:S02]  /*6260*/  @!P1 LOP3.LUT R13, R19, 0xfffffffe, RZ, 0xc0, !PT ;  /* 0xfffffffe130d9812 */ /* 0x002fe400078ec0ff */
[----:B------:R-:W-:Y:S01]  /*6270*/  @!P2 LEA.HI R5, R5, R5, RZ, 0x1 ;  /* 0x000000050505a211 */ /* 0x000fe200078f08ff */
[----:B------:R-:W-:Y:S01]  /*6280*/  @!P0 IMAD.WIDE R10, R11, 0x4, R2 ;  /* 0x000000040b0a8825 */ /* 0x000fe200078e0202 */
[----:B------:R-:W-:-:S02]  /*6290*/  @!P3 LEA.HI R6, R6, R6, RZ, 0x1 ;  /* 0x000000060606b211 */ /* 0x000fc400078f08ff */
[----:B------:R-:W-:Y:S01]  /*62a0*/  @!P4 LEA.HI R20, R20, R20, RZ, 0x1 ;  /* 0x000000141414c211 */ /* 0x000fe200078f08ff */
[----:B------:R-:W-:Y:S01]  /*62b0*/  @!P1 IMAD.WIDE R12, R13, 0x4, R2 ;  /* 0x000000040d0c9825 */ /* 0x000fe200078e0202 */
[----:B------:R-:W-:Y:S01]  /*62c0*/  @!P2 LOP3.LUT R5, R5, 0xfffffffe, RZ, 0xc0, !PT ;  /* 0xfffffffe0505a812 */ /* 0x000fe200078ec0ff */
[----:B------:R0:W-:Y:S01]  /*62d0*/  @!P0 ST.E.64 desc[UR44][R10.64], R40 ;  /* 0x000000280a008985 */ /* 0x0001e2000c101b2c */
[----:B------:R-:W-:Y:S02]  /*62e0*/  @!P5 LEA.HI R21, R21, R21, RZ, 0x1 ;  /* 0x000000151515d211 */ /* 0x000fe400078f08ff */
[----:B--2---:R-:W-:Y:S01]  /*62f0*/  @!P3 LOP3.LUT R15, R6, 0xfffffffe, RZ, 0xc0, !PT ;  /* 0xfffffffe060fb812 */ /* 0x004fe200078ec0ff */
[----:B------:R1:W-:Y:S01]  /*6300*/  @!P1 ST.E.64 desc[UR44][R12.64], R44 ;  /* 0x0000002c0c009985 */ /* 0x0003e2000c101b2c */
[----:B---3--:R-:W-:Y:S01]  /*6310*/  @!P4 LOP3.LUT R17, R20, 0xfffffffe, RZ, 0xc0, !PT ;  /* 0xfffffffe1411c812 */ /* 0x008fe200078ec0ff */
[C---:B------:R-:W-:Y:S01]  /*6320*/  VIADD R6, R0.reuse, 0x70 ;  /* 0x0000007000067836 */ /* 0x040fe20000000000 */
[----:B------:R-:W-:Y:S01]  /*6330*/  @!P5 LOP3.LUT R21, R21, 0xfffffffe, RZ, 0xc0, !PT ;  /* 0xfffffffe1515d812 */ /* 0x000fe200078ec0ff */
[----:B------:R-:W-:Y:S01]  /*6340*/  VIADD R20, R0, 0x78 ;  /* 0x0000007800147836 */ /* 0x000fe20000000000 */
[----:B------:R-:W-:Y:S01]  /*6350*/  @!P6 LOP3.LUT R19, R22, 0xfffffffe, RZ, 0xc0, !PT ;  /* 0xfffffffe1613e812 */ /* 0x000fe200078ec0ff */
[----:B------:R-:W-:Y:S01]  /*6360*/  VIADD R22, R0, 0x88 ;  /* 0x0000008800167836 */ /* 0x000fe20000000000 */
[----:B------:R-:W-:-:S02]  /*6370*/  ISETP.GE.AND P1, PT, R23, UR4, PT ;  /* 0x0000000417007c0c */ /* 0x000fc4000bf26270 */
[----:B------:R-:W-:Y:S01]  /*6380*/  ISETP.GE.AND P0, PT, R24, UR4, PT ;  /* 0x0000000418007c0c */ /* 0x000fe2000bf06270 */
[----:B0-----:R-:W-:-:S04]  /*6390*/  @!P2 IMAD.WIDE R10, R5, 0x4, R2 ;  /* 0x00000004050aa825 */ /* 0x001fc800078e0202 */
[--C-:B-1----:R-:W-:Y:S01]  /*63a0*/  @!P3 IMAD.WIDE R12, R15, 0x4, R2.reuse ;  /* 0x000000040f0cb825 */ /* 0x102fe200078e0202 */
[----:B------:R0:W-:Y:S03]  /*63b0*/  @!P2 ST.E.64 desc[UR44][R10.64], R48 ;  /* 0x000000300a00a985 */ /* 0x0001e6000c101b2c */
[--C-:B------:R-:W-:Y:S01]  /*63c0*/  @!P4 IMAD.WIDE R14, R17, 0x4, R2.reuse ;  /* 0x00000004110ec825 */ /* 0x100fe200078e0202 */
[----:B------:R1:W-:Y:S01]  /*63d0*/  @!P3 ST.E.64 desc[UR44][R12.64], R52 ;  /* 0x000000340c00b985 */ /* 0x0003e2000c101b2c */
[----:B------:R-:W-:Y:S02]  /*63e0*/  ISETP.GE.AND P3, PT, R22, UR4, PT ;  /* 0x0000000416007c0c */ /* 0x000fe4000bf66270 */
[----:B------:R-:W-:Y:S01]  /*63f0*/  @!P5 IMAD.WIDE R16, R21, 0x4, R2 ;  /* 0x000000041510d825 */ /* 0x000fe200078e0202 */
[----:B------:R2:W-:Y:S01]  /*6400*/  @!P4 ST.E.64 desc[UR44][R14.64], R56 ;  /* 0x000000380e00c985 */ /* 0x0005e2000c101b2c */
[----:B------:R-:W-:-:S02]  /*6410*/  @!P1 LEA.HI R23, R23, R23, RZ, 0x1 ;  /* 0x0000001717179211 */ /* 0x000fc400078f08ff */
[----:B------:R-:W-:Y:S01]  /*6420*/  VIADD R5, R0, 0x68 ;  /* 0x0000006800057836 */ /* 0x000fe20000000000 */
[----:B------:R3:W-:Y:S01]  /*6430*/  @!P5 ST.E.64 desc[UR44][R16.64], R60 ;  /* 0x0000003c1000d985 */ /* 0x0007e2000c101b2c */
[----:B------:R-:W-:Y:S01]  /*6440*/  @!P6 IMAD.WIDE R18, R19, 0x4, R2 ;  /* 0x000000041312e825 */ /* 0x000fe200078e0202 */
[----:B------:R-:W-:Y:S02]  /*6450*/  ISETP.GE.AND P5, PT, R20, UR4, PT ;  /* 0x0000000414007c0c */ /* 0x000fe4000bfa6270 */
[----:B------:R-:W-:Y:S01]  /*6460*/  ISETP.GE.AND P2, PT, R5, UR4, PT ;  /* 0x0000000405007c0c */ /* 0x000fe2000bf46270 */
[----:B------:R-:W-:Y:S01]  /*6470*/  VIADD R21, R0, 0x80 ;  /* 0x0000008000157836 */ /* 0x000fe20000000000 */
[----:B------:R4:W-:Y:S01]  /*6480*/  @!P6 ST.E.64 desc[UR44][R18.64], R64 ;  /* 0x000000401200e985 */ /* 0x0009e2000c101b2c */
[----:B------:R-:W-:Y:S02]  /*6490*/  ISETP.GE.AND P6, PT, R6, UR4, PT ;  /* 0x0000000406007c0c */ /* 0x000fe4000bfc6270 */
[----:B------:R-:W-:-:S02]  /*64a0*/  @!P0 LEA.HI R24, R24, R24, RZ, 0x1 ;  /* 0x0000001818188211 */ /* 0x000fc400078f08ff */
[----:B------:R-:W-:Y:S02]  /*64b0*/  ISETP.GE.AND P4, PT, R21, UR4, PT ;  /* 0x0000000415007c0c */ /* 0x000fe4000bf86270 */
[----:B0-----:R-:W-:Y:S01]  /*64c0*/  @!P1 LOP3.LUT R11, R23, 0xfffffffe, RZ, 0xc0, !PT ;  /* 0xfffffffe170b9812 */ /* 0x001fe200078ec0ff */
[----:B------:R-:W-:Y:S01]  /*64d0*/  VIADD R23, R0, 0x90 ;  /* 0x0000009000177836 */ /* 0x000fe20000000000 */
[----:B-1----:R-:W-:Y:S01]  /*64e0*/  @!P0 LOP3.LUT R13, R24, 0xfffffffe, RZ, 0xc0, !PT ;  /* 0xfffffffe180d8812 */ /* 0x002fe200078ec0ff */
[----:B------:R-:W-:Y:S01]  /*64f0*/  VIADD R24, R0, 0x98 ;  /* 0x0000009800187836 */ /* 0x000fe20000000000 */
[----:B------:R-:W-:Y:S01]  /*6500*/  @!P2 LEA.HI R5, R5, R5, RZ, 0x1 ;  /* 0x000000050505a211 */ /* 0x000fe200078f08ff */
[--C-:B------:R-:W-:Y:S01]  /*6510*/  @!P1 IMAD.WIDE R10, R11, 0x4, R2.reuse ;  /* 0x000000040b0a9825 */ /* 0x100fe200078e0202 */
[----:B------:R-:W-:Y:S02]  /*6520*/  @!P5 LEA.HI R20, R20, R20, RZ, 0x1 ;  /* 0x000000141414d211 */ /* 0x000fe400078f08ff */
[----:B------:R-:W-:Y:S01]  /*6530*/  @!P6 LEA.HI R6, R6, R6, RZ, 0x1 ;  /* 0x000000060606e211 */ /* 0x000fe200078f08ff */
[----:B------:R-:W-:Y:S01]  /*6540*/  @!P0 IMAD.WIDE R12, R13, 0x4, R2 ;  /* 0x000000040d0c8825 */ /* 0x000fe200078e0202 */
[----:B------:R-:W-:Y:S01]  /*6550*/  @!P2 LOP3.LUT R5, R5, 0xfffffffe, RZ, 0xc0, !PT ;  /* 0xfffffffe0505a812 */ /* 0x000fe200078ec0ff */
[----:B------:R0:W-:Y:S01]  /*6560*/  @!P1 ST.E.64 desc[UR44][R10.64], R68 ;  /* 0x000000440a009985 */ /* 0x0001e2000c101b2c */
[----:B------:R-:W-:-:S02]  /*6570*/  @!P4 LEA.HI R21, R21, R21, RZ, 0x1 ;  /* 0x000000151515c211 */ /* 0x000fc400078f08ff */
[----:B------:R-:W-:Y:S01]  /*6580*/  @!P3 LEA.HI R22, R22, R22, RZ, 0x1 ;  /* 0x000000161616b211 */ /* 0x000fe200078f08ff */
[----:B------:R1:W-:Y:S01]  /*6590*/  @!P0 ST.E.64 desc[UR44][R12.64], R72 ;  /* 0x000000480c008985 */ /* 0x0003e2000c101b2c */
[----:B--2---:R-:W-:Y:S01]  /*65a0*/  @!P6 LOP3.LUT R15, R6, 0xfffffffe, RZ, 0xc0, !PT ;  /* 0xfffffffe060fe812 */ /* 0x004fe200078ec0ff */
[----:B------:R-:W-:Y:S01]  /*65b0*/  VIADD R6, R0, 0xa8 ;  /* 0x000000a800067836 */ /* 0x000fe20000000000 */
[----:B---3--:R-:W-:Y:S02]  /*65c0*/  @!P5 LOP3.LUT R17, R20, 0xfffffffe, RZ, 0xc0, !PT ;  /* 0xfffffffe1411d812 */ /* 0x008fe400078ec0ff */
[----:B------:R-:W-:Y:S02]  /*65d0*/  @!P4 LOP3.LUT R21, R21, 0xfffffffe, RZ, 0xc0, !PT ;  /* 0xfffffffe1515c812 */ /* 0x000fe400078ec0ff */
[----:B----4-:R-:W-:Y:S01]  /*65e0*/  @!P3 LOP3.LUT R19, R22, 0xfffffffe, RZ, 0xc0, !PT ;  /* 0xfffffffe1613b812 */ /* 0x010fe200078ec0ff */
[----:B------:R-:W-:Y:S01]  /*65f0*/  VIADD R22, R0, 0xc0 ;  /* 0x000000c000167836 */ /* 0x000fe20000000000 */
[----:B------:R-:W-:Y:S01]  /*6600*/  ISETP.GE.AND P0, PT, R23, UR4, PT ;  /* 0x0000000417007c0c */ /* 0x000fe2000bf06270 */
[----:B0-----:R-:W-:Y:S01]  /*6610*/  @!P2 IMAD.WIDE R10, R5, 0x4, R2 ;  /* 0x00000004050aa825 */ /* 0x001fe200078e0202 */
[----:B------:R-:W-:-:S02]  /*6620*/  ISETP.GE.AND P1, PT, R24, UR4, PT ;  /* 0x0000000418007c0c */ /* 0x000fc4000bf26270 */
[C---:B------:R-:W-:Y:S01]  /*6630*/  IADD3 R20, R0.reuse, 0xb0, RZ ;  /* 0x000000b000147810 */ /* 0x040fe20007ffe0ff */
[----:B------:R-:W-:Y:S01]  /*6640*/  VIADD R5, R0, 0xa0 ;  /* 0x000000a000057836 */ /* 0x000fe20000000000 */
[----:B------:R0:W-:Y:S01]  /*6650*/  @!P2 ST.E.64 desc[UR44][R10.64], R76 ;  /* 0x0000004c0a00a985 */ /* 0x0001e2000c101b2c */
[----:B-1----:R-:W-:-:S03]  /*6660*/  @!P6 IMAD.WIDE R12, R15, 0x4, R2 ;  /* 0x000000040f0ce825 */ /* 0x002fc600078e0202 */
[----:B------:R-:W-:Y:S01]  /*6670*/  ISETP.GE.AND P2, PT, R5, UR4, PT ;  /* 0x0000000405007c0c */ /* 0x000fe2000bf46270 */
[--C-:B------:R-:W-:Y:S01]  /*6680*/  @!P5 IMAD.WIDE R14, R17, 0x4, R2.reuse ;  /* 0x00000004110ed825 */ /* 0x100fe200078e0202 */
[----:B------:R1:W-:Y:S01]  /*6690*/  @!P6 ST.E.64 desc[UR44][R12.64], R80 ;  /* 0x000000500c00e985 */ /* 0x0003e2000c101b2c */
[----:B------:R-:W-:Y:S02]  /*66a0*/  ISETP.GE.AND P6, PT, R22, UR4, PT ;  /* 0x0000000416007c0c */ /* 0x000fe4000bfc6270 */
[--C-:B------:R-:W-:Y:S01]  /*66b0*/  @!P4 IMAD.WIDE R16, R21, 0x4, R2.reuse ;  /* 0x000000041510c825 */ /* 0x100fe200078e0202 */
[----:B------:R2:W-:Y:S01]  /*66c0*/  @!P5 ST.E.64 desc[UR44][R14.64], R84 ;  /* 0x000000540e00d985 */ /* 0x0005e2000c101b2c */
[----:B------:R-:W-:Y:S02]  /*66d0*/  @!P0 LEA.HI R23, R23, R23, RZ, 0x1 ;  /* 0x0000001717178211 */ /* 0x000fe400078f08ff */
[----:B------:R-:W-:Y:S01]  /*66e0*/  @!P3 IMAD.WIDE R18, R19, 0x4, R2 ;  /* 0x000000041312b825 */ /* 0x000fe200078e0202 */
[----:B------:R3:W-:Y:S01]  /*66f0*/  @!P4 ST.E.64 desc[UR44][R16.64], R88 ;  /* 0x000000581000c985 */ /* 0x0007e2000c101b2c */
[----:B------:R-:W-:-:S02]  /*6700*/  ISETP.GE.AND P4, PT, R20, UR4, PT ;  /* 0x0000000414007c0c */ /* 0x000fc4000bf86270 */
[----:B------:R-:W-:Y:S01]  /*6710*/  VIADD R21, R0, 0xb8 ;  /* 0x000000b800157836 */ /* 0x000fe20000000000 */
[----:B------:R4:W-:Y:S01]  /*6720*/  @!P3 ST.E.64 desc[UR44][R18.64], R92 ;  /* 0x0000005c1200b985 */ /* 0x0009e2000c101b2c */
[----:B------:R-:W-:Y:S02]  /*6730*/  ISETP.GE.AND P3, PT, R6, UR4, PT ;  /* 0x0000000406007c0c */ /* 0x000fe4000bf66270 */
[----:B------:R-:W-:Y:S02]  /*6740*/  @!P1 LEA.HI R24, R24, R24, RZ, 0x1 ;  /* 0x0000001818189211 */ /* 0x000fe400078f08ff */
[----:B------:R-:W-:Y:S02]  /*6750*/  ISETP.GE.AND P5, PT, R21, UR4, PT ;  /* 0x0000000415007c0c */ /* 0x000fe4000bfa6270 */
[----:B------:R-:W-:Y:S02]  /*6760*/  @!P2 LEA.HI R5, R5, R5, RZ, 0x1 ;  /* 0x000000050505a211 */ /* 0x000fe400078f08ff */
[----:B0-----:R-:W-:-:S02]  /*6770*/  @!P0 LOP3.LUT R11, R23, 0xfffffffe, RZ, 0xc0, !PT ;  /* 0xfffffffe170b8812 */ /* 0x001fc400078ec0ff */
[----:B-1----:R-:W-:Y:S02]  /*6780*/  @!P1 LOP3.LUT R13, R24, 0xfffffffe, RZ, 0xc0, !PT ;  /* 0xfffffffe180d9812 */ /* 0x002fe400078ec0ff */
[----:B------:R-:W-:Y:S01]  /*6790*/  @!P2 LOP3.LUT R5, R5, 0xfffffffe, RZ, 0xc0, !PT ;  /* 0xfffffffe0505a812 */ /* 0x000fe200078ec0ff */
[--C-:B------:R-:W-:Y:S01]  /*67a0*/  @!P0 IMAD.WIDE R10, R11, 0x4, R2.reuse ;  /* 0x000000040b0a8825 */ /* 0x100fe200078e0202 */
[----:B------:R-:W-:Y:S02]  /*67b0*/  @!P3 LEA.HI R6, R6, R6, RZ, 0x1 ;  /* 0x000000060606b211 */ /* 0x000fe400078f08ff */
[----:B------:R-:W-:Y:S01]  /*67c0*/  @!P4 LEA.HI R20, R20, R20, RZ, 0x1 ;  /* 0x000000141414c211 */ /* 0x000fe200078f08ff */
[--C-:B------:R-:W-:Y:S01]  /*67d0*/  @!P1 IMAD.WIDE R12, R13, 0x4, R2.reuse ;  /* 0x000000040d0c9825 */ /* 0x100fe200078e0202 */
[----:B------:R-:W-:Y:S01]  /*67e0*/  @!P6 LEA.HI R22, R22, R22, RZ, 0x1 ;  /* 0x000000161616e211 */ /* 0x000fe200078f08ff */
[----:B------:R0:W-:Y:S01]  /*67f0*/  @!P0 ST.E.64 desc[UR44][R10.64], R96 ;  /* 0x000000600a008985 */ /* 0x0001e2000c101b2c */
[----:B------:R-:W-:Y:S01]  /*6800*/  @!P5 LEA.HI R21, R21, R21, RZ, 0x1 ;  /* 0x000000151515d211 */ /* 0x000fe200078f08ff */
[--C-:B--2---:R-:W-:Y:S01]  /*6810*/  @!P2 IMAD.WIDE R14, R5, 0x4, R2.reuse ;  /* 0x00000004050ea825 */ /* 0x104fe200078e0202 */
[----:B---3--:R-:W-:Y:S01]  /*6820*/  @!P3 LOP3.LUT R17, R6, 0xfffffffe, RZ, 0xc0, !PT ;  /* 0xfffffffe0611b812 */ /* 0x008fe200078ec0ff */
[----:B------:R1:W-:Y:S01]  /*6830*/  @!P1 ST.E.64 desc[UR44][R12.64], R100 ;  /* 0x000000640c009985 */ /* 0x0003e2000c101b2c */
[----:B----4-:R-:W-:Y:S01]  /*6840*/  @!P4 LOP3.LUT R19, R20, 0xfffffffe, RZ, 0xc0, !PT ;  /* 0xfffffffe1413c812 */ /* 0x010fe200078ec0ff */
[----:B------:R-:W-:Y:S01]  /*6850*/  VIADD R6, R0, 0xd0 ;  /* 0x000000d000067836 */ /* 0x000fe20000000000 */
[----:B------:R-:W-:Y:S01]  /*6860*/  @!P6 LOP3.LUT R5, R22, 0xfffffffe, RZ, 0xc0, !PT ;  /* 0xfffffffe1605e812 */ /* 0x000fe200078ec0ff */
[----:B------:R2:W-:Y:S01]  /*6870*/  @!P2 ST.E.64 desc[UR44][R14.64], R104 ;  /* 0x000000680e00a985 */ /* 0x0005e2000c101b2c */
[----:B------:R-:W-:Y:S01]  /*6880*/  @!P5 LOP3.LUT R21, R21, 0xfffffffe, RZ, 0xc0, !PT ;  /* 0xfffffffe1515d812 */ /* 0x000fe200078ec0ff */
[----:B------:R-:W-:Y:S01]  /*6890*/  VIADD R20, R0, 0xd8 ;  /* 0x000000d800147836 */ /* 0x000fe20000000000 */
[----:B------:R-:W-:Y:S01]  /*68a0*/  ISETP.GE.AND P1, PT, R6, UR4, PT ;  /* 0x0000000406007c0c */ /* 0x000fe2000bf26270 */
[----:B0-----:R-:W-:-:S03]  /*68b0*/  @!P3 IMAD.WIDE R10, R17, 0x4, R2 ;  /* 0x00000004110ab825 */ /* 0x001fc600078e0202 */
[----:B------:R-:W-:Y:S01]  /*68c0*/  ISETP.GE.AND P2, PT, R20, UR4, PT ;  /* 0x0000000414007c0c */ /* 0x000fe2000bf46270 */
[--C-:B-1----:R-:W-:Y:S01]  /*68d0*/  @!P4 IMAD.WIDE R12, R19, 0x4, R2.reuse ;  /* 0x00000004130cc825 */ /* 0x102fe200078e0202 */
[----:B------:R0:W-:Y:S03]  /*68e0*/  @!P3 ST.E.64 desc[UR44][R10.64], R108 ;  /* 0x0000006c0a00b985 */ /* 0x0001e6000c101b2c */
[----:B------:R-:W-:Y:S01]  /*68f0*/  @!P6 IMAD.WIDE R18, R5, 0x4, R2 ;  /* 0x000000040512e825 */ /* 0x000fe200078e0202 */
[----:B------:R1:W-:Y:S03]  /*6900*/  @!P4 ST.E.64 desc[UR44][R12.64], R112 ;  /* 0x000000700c00c985 */ /* 0x0003e6000c101b2c */
[----:B------:R-:W-:Y:S01]  /*6910*/  @!P1 LEA.HI R6, R6, R6, RZ, 0x1 ;  /* 0x0000000606069211 */ /* 0x000fe200078f08ff */
[----:B------:R-:W-:-:S02]  /*6920*/  VIADD R5, R0, 0xc8 ;  /* 0x000000c800057836 */ /* 0x000fc40000000000 */
[----:B------:R-:W-:Y:S01]  /*6930*/  @!P5 IMAD.WIDE R16, R21, 0x4, R2 ;  /* 0x000000041510d825 */ /* 0x000fe200078e0202 */
[----:B------:R-:W-:Y:S02]  /*6940*/  @!P2 LEA.HI R20, R20, R20, RZ, 0x1 ;  /* 0x000000141414a211 */ /* 0x000fe400078f08ff */
[----:B------:R-:W-:Y:S01]  /*6950*/  ISETP.GE.AND P0, PT, R5, UR4, PT ;  /* 0x0000000405007c0c */ /* 0x000fe2000bf06270 */
[C---:B------:R-:W-:Y:S01]  /*6960*/  VIADD R21, R0.reuse, 0xe0 ;  /* 0x000000e000157836 */ /* 0x040fe20000000000 */
[----:B------:R3:W-:Y:S01]  /*6970*/  @!P5 ST.E.64 desc[UR44][R16.64], R116 ;  /* 0x000000741000d985 */ /* 0x0007e2000c101b2c */
[C---:B--2---:R-:W-:Y:S02]  /*6980*/  VIADD R14, R0.reuse, 0xe8 ;  /* 0x000000e8000e7836 */ /* 0x044fe40000000000 */
[C---:B------:R-:W-:Y:S01]  /*6990*/  VIADD R15, R0.reuse, 0xf0 ;  /* 0x000000f0000f7836 */ /* 0x040fe20000000000 */
[----:B------:R2:W-:Y:S01]  /*69a0*/  @!P6 ST.E.64 desc[UR44][R18.64], R120 ;  /* 0x000000781200e985 */ /* 0x0005e2000c101b2c */
[----:B0-----:R-:W-:Y:S01]  /*69b0*/  VIADD R11, R0, 0xf8 ;  /* 0x000000f8000b7836 */ /* 0x001fe20000000000 */
[----:B------:R-:W-:-:S02]  /*69c0*/  ISETP.GE.AND P3, PT, R21, UR4, PT ;  /* 0x0000000415007c0c */ /* 0x000fc4000bf66270 */
[----:B------:R-:W-:Y:S02]  /*69d0*/  ISETP.GE.AND P4, PT, R14, UR4, PT ;  /* 0x000000040e007c0c */ /* 0x000fe4000bf86270 */
[----:B------:R-:W-:Y:S02]  /*69e0*/  ISETP.GE.AND P5, PT, R15, UR4, PT ;  /* 0x000000040f007c0c */ /* 0x000fe4000bfa6270 */
[----:B------:R-:W-:Y:S02]  /*69f0*/  ISETP.GE.AND P6, PT, R11, UR4, PT ;  /* 0x000000040b007c0c */ /* 0x000fe4000bfc6270 */
[----:B------:R-:W-:Y:S02]  /*6a00*/  @!P0 LEA.HI R5, R5, R5, RZ, 0x1 ;  /* 0x0000000505058211 */ /* 0x000fe400078f08ff */
[----:B-1----:R-:W-:Y:S02]  /*6a10*/  @!P1 LOP3.LUT R13, R6, 0xfffffffe, RZ, 0xc0, !PT ;  /* 0xfffffffe060d9812 */ /* 0x002fe400078ec0ff */
[----:B------:R-:W-:-:S02]  /*6a20*/  @!P0 LOP3.LUT R5, R5, 0xfffffffe, RZ, 0xc0, !PT ;  /* 0xfffffffe05058812 */ /* 0x000fc400078ec0ff */
[----:B------:R-:W-:Y:S01]  /*6a30*/  @!P3 LEA.HI R21, R21, R21, RZ, 0x1 ;  /* 0x000000151515b211 */ /* 0x000fe200078f08ff */
[----:B------:R-:W-:Y:S01]  /*6a40*/  @!P1 IMAD.WIDE R12, R13, 0x4, R2 ;  /* 0x000000040d0c9825 */ /* 0x000fe200078e0202 */
[----:B------:R-:W-:Y:S02]  /*6a50*/  @!P4 LEA.HI R14, R14, R14, RZ, 0x1 ;  /* 0x0000000e0e0ec211 */ /* 0x000fe400078f08ff */
[----:B------:R-:W-:Y:S02]  /*6a60*/  @!P5 LEA.HI R10, R15, R15, RZ, 0x1 ;  /* 0x0000000f0f0ad211 */ /* 0x000fe400078f08ff */
[----:B------:R-:W-:Y:S02]  /*6a70*/  @!P6 LEA.HI R11, R11, R11, RZ, 0x1 ;  /* 0x0000000b0b0be211 */ /* 0x000fe400078f08ff */
[----:B------:R-:W-:Y:S02]  /*6a80*/  @!P2 LOP3.LUT R15, R20, 0xfffffffe, RZ, 0xc0, !PT ;  /* 0xfffffffe140fa812 */ /* 0x000fe400078ec0ff */
[----:B---3--:R-:W-:-:S02]  /*6a90*/  @!P3 LOP3.LUT R17, R21, 0xfffffffe, RZ, 0xc0, !PT ;  /* 0xfffffffe1511b812 */ /* 0x008fc400078ec0ff */
[----:B--2---:R-:W-:Y:S01]  /*6aa0*/  @!P4 LOP3.LUT R19, R14, 0xfffffffe, RZ, 0xc0, !PT ;  /* 0xfffffffe0e13c812 */ /* 0x004fe200078ec0ff */
[--C-:B------:R-:W-:Y:S01]  /*6ab0*/  @!P2 IMAD.WIDE R14, R15, 0x4, R2.reuse ;  /* 0x000000040f0ea825 */ /* 0x100fe200078e0202 */
[----:B------:R-:W-:Y:S02]  /*6ac0*/  @!P5 LOP3.LUT R21, R10, 0xfffffffe, RZ, 0xc0, !PT ;  /* 0xfffffffe0a15d812 */ /* 0x000fe400078ec0ff */
[----:B------:R-:W-:Y:S01]  /*6ad0*/  @!P6 LOP3.LUT R23, R11, 0xfffffffe, RZ, 0xc0, !PT ;  /* 0xfffffffe0b17e812 */ /* 0x000fe200078ec0ff */
[----:B------:R-:W-:-:S04]  /*6ae0*/  @!P0 IMAD.WIDE R10, R5, 0x4, R2 ;  /* 0x00000004050a8825 */ /* 0x000fc800078e0202 */
[--C-:B------:R-:W-:Y:S01]  /*6af0*/  @!P3 IMAD.WIDE R16, R17, 0x4, R2.reuse ;  /* 0x000000041110b825 */ /* 0x100fe200078e0202 */
[----:B------:R1:W-:Y:S03]  /*6b00*/  @!P0 ST.E.64 desc[UR44][R10.64], R124 ;  /* 0x0000007c0a008985 */ /* 0x0003e6000c101b2c */
[--C-:B------:R-:W-:Y:S01]  /*6b10*/  @!P4 IMAD.WIDE R18, R19, 0x4, R2.reuse ;  /* 0x000000041312c825 */ /* 0x100fe200078e0202 */
[----:B------:R1:W-:Y:S03]  /*6b20*/  @!P1 ST.E.64 desc[UR44][R12.64], R128 ;  /* 0x000000800c009985 */ /* 0x0003e6000c101b2c */
[--C-:B------:R-:W-:Y:S01]  /*6b30*/  @!P5 IMAD.WIDE R20, R21, 0x4, R2.reuse ;  /* 0x000000041514d825 */ /* 0x100fe200078e0202 */
[----:B------:R1:W-:Y:S03]  /*6b40*/  @!P2 ST.E.64 desc[UR44][R14.64], R132 ;  /* 0x000000840e00a985 */ /* 0x0003e6000c101b2c */
[----:B------:R-:W-:Y:S01]  /*6b50*/  @!P6 IMAD.WIDE R2, R23, 0x4, R2 ;  /* 0x000000041702e825 */ /* 0x000fe200078e0202 */
[----:B------:R1:W-:Y:S04]  /*6b60*/  @!P3 ST.E.64 desc[UR44][R16.64], R136 ;  /* 0x000000881000b985 */ /* 0x0003e8000c101b2c */
[----:B------:R1:W-:Y:S04]  /*6b70*/  @!P4 ST.E.64 desc[UR44][R18.64], R140 ;  /* 0x0000008c1200c985 */ /* 0x0003e8000c101b2c */
[----:B------:R1:W-:Y:S04]  /*6b80*/  @!P5 ST.E.64 desc[UR44][R20.64], R144 ;  /* 0x000000901400d985 */ /* 0x0003e8000c101b2c */
[----:B------:R1:W-:Y:S02]  /*6b90*/  @!P6 ST.E.64 desc[UR44][R2.64], R148 ;  /* 0x000000940200e985 */ /* 0x0003e4000c101b2c */
.L_x_35:
[----:B------:R-:W-:Y:S05]  /*6ba0*/  BSYNC B0 ;  /* 0x0000000000007941 */ /* 0x000fea0003800000 */
.L_x_34:
[----:B------:R-:W-:Y:S01]  /*6bb0*/  ISETP.GE.AND P0, PT, R9, R8, PT ;  /* 0x000000080900720c */ /* 0x000fe20003f06270 */
[----:B-1--4-:R1:W2:Y:S04]  /*6bc0*/  SHFL.IDX PT, R3, R7, 0x1, 0x1c1f ;  /* 0x003c1f0007037f89 */ /* 0x0122a800000e0000 */
[----:B---3--:R1:W3:Y:S08]  /*6bd0*/  SHFL.IDX PT, R2, R4, 0x1, 0x1c1f ;  /* 0x003c1f0004027f89 */ /* 0x0082f000000e0000 */
[----:B-1----:R-:W-:Y:S05]  /*6be0*/  @P0 BRA `(.L_x_10) ;  /* 0x0000004800cc0947 */ /* 0x002fea0003800000 */
[C---:B0-----:R-:W-:Y:S01]  /*6bf0*/  VIADD R4, R0.reuse, 0x8 ;  /* 0x0000000800047836 */ /* 0x041fe20000000000 */
[C---:B------:R-:W-:Y:S01]  /*6c00*/  IADD3 R5, R0.reuse, 0x10, RZ ;  /* 0x0000001000057810 */ /* 0x040fe20007ffe0ff */
[----:B------:R-:W-:Y:S01]  /*6c10*/  ULDC UR4, c[0x0][0xac8] ;  /* 0x0002b20000047ab9 */ /* 0x000fe20000000800 */
[C---:B------:R-:W-:Y:S01]  /*6c20*/  VIADD R10, R0.reuse, 0x18 ;  /* 0x00000018000a7836 */ /* 0x040fe20000000000 */
[C---:B------:R-:W-:Y:S01]  /*6c30*/  ISETP.GE.AND P0, PT, R0.reuse, UR4, PT ;  /* 0x0000000400007c0c */ /* 0x040fe2000bf06270 */
[----:B------:R-:W-:Y:S01]  /*6c40*/  VIADD R11, R0, 0x20 ;  /* 0x00000020000b7836 */ /* 0x000fe20000000000 */
[----:B------:R-:W-:Y:S01]  /*6c50*/  ISETP.GE.AND P1, PT, R4, UR4, PT ;  /* 0x0000000404007c0c */ /* 0x000fe2000bf26270 */
[C---:B------:R-:W-:Y:S01]  /*6c60*/  VIADD R12, R0.reuse, 0x28 ;  /* 0x00000028000c7836 */ /* 0x040fe20000000000 */
[----:B------:R-:W-:Y:S01]  /*6c70*/  ISETP.GE.AND P2, PT, R5, UR4, PT ;  /* 0x0000000405007c0c */ /* 0x000fe2000bf46270 */
[----:B------:R-:W-:Y:S01]  /*6c80*/  VIADD R13, R0, 0x30 ;  /* 0x00000030000d7836 */ /* 0x000fe20000000000 */
[----:B------:R-:W-:Y:S01]  /*6c90*/  ISETP.GE.AND P5, PT, R10, UR4, PT ;  /* 0x000000040a007c0c */ /* 0x000fe2000bfa6270 */
[C---:B------:R-:W-:Y:S01]  /*6ca0*/  VIADD R14, R0.reuse, 0x38 ;  /* 0x00000038000e7836 */ /* 0x040fe20000000000 */
[----:B------:R-:W-:Y:S01]  /*6cb0*/  ISETP.GE.AND P6, PT, R11, UR4, PT ;  /* 0x000000040b007c0c */ /* 0x000fe2000bfc6270 */
[----:B------:R-:W-:-:S02]  /*6cc0*/  VIADD R15, R0, 0x40 ;  /* 0x00000040000f7836 */ /* 0x000fc40000000000 */
[C---:B------:R-:W-:Y:S02]  /*6cd0*/  VIADD R16, R0.reuse, 0x48 ;  /* 0x0000004800107836 */ /* 0x040fe40000000000 */
[C---:B------:R-:W-:Y:S01]  /*6ce0*/  VIADD R18, R0.reuse, 0x50 ;  /* 0x0000005000127836 */ /* 0x040fe20000000000 */
[----:B------:R-:W-:Y:S01]  /*6cf0*/  ISETP.GE.AND P3, PT, R15, UR4, PT ;  /* 0x000000040f007c0c */ /* 0x000fe2000bf66270 */
[----:B------:R-:W-:Y:S01]  /*6d00*/  VIADD R19, R0, 0x58 ;  /* 0x0000005800137836 */ /* 0x000fe20000000000 */
[----:B------:R-:W-:Y:S01]  /*6d10*/  @!P1 LEA.HI R4, R4, R4, RZ, 0x1 ;  /* 0x0000000404049211 */ /* 0x000fe200078f08ff */
[----:B------:R-:W-:Y:S01]  /*6d20*/  VIADD R20, R0, 0x80 ;  /* 0x0000008000147836 */ /* 0x000fe20000000000 */
[----:B------:R-:W-:Y:S02]  /*6d30*/  @!P2 LEA.HI R5, R5, R5, RZ, 0x1 ;  /* 0x000000050505a211 */ /* 0x000fe400078f08ff */
[----:B------:R-:W-:Y:S02]  /*6d40*/  @!P1 LOP3.LUT R7, R4, 0xfffffffe, RZ, 0xc0, !PT ;  /* 0xfffffffe04079812 */ /* 0x000fe400078ec0ff */
[----:B------:R-:W-:Y:S01]  /*6d50*/  @!P2 LOP3.LUT R9, R5, 0xfffffffe, RZ, 0xc0, !PT ;  /* 0xfffffffe0509a812 */ /* 0x000fe200078ec0ff */
[----:B--23--:R-:W-:Y:S01]  /*6d60*/  @!P0 IMAD.WIDE R4, R0, 0x4, R2 ;  /* 0x0000000400048825 */ /* 0x00cfe200078e0202 */
[----:B------:R-:W-:-:S02]  /*6d70*/  ISETP.GE.AND P4, PT, R16, UR4, PT ;  /* 0x0000000410007c0c */ /* 0x000fc4000bf86270 */
[----:B------:R-:W-:Y:S01]  /*6d80*/  @!P5 LEA.HI R10, R10, R10, RZ, 0x1 ;  /* 0x0000000a0a0ad211 */ /* 0x000fe200078f08ff */
[--C-:B------:R-:W-:Y:S01]  /*6d90*/  @!P1 IMAD.WIDE R6, R7, 0x4, R2.reuse ;  /* 0x0000000407069825 */ /* 0x100fe200078e0202 */
[----:B------:R0:W-:Y:S01]  /*6da0*/  @!P0 ST.E.64 desc[UR44][R4.64], R26 ;  /* 0x0000001a04008985 */ /* 0x0001e2000c101b2c */
[----:B------:R-:W-:Y:S02]  /*6db0*/  ISETP.GE.AND P0, PT, R12, UR4, PT ;  /* 0x000000040c007c0c */ /* 0x000fe4000bf06270 */
[----:B------:R-:W-:Y:S01]  /*6dc0*/  @!P2 IMAD.WIDE R8, R9, 0x4, R2 ;  /* 0x000000040908a825 */ /* 0x000fe200078e0202 */
[----:B------:R1:W-:Y:S01]  /*6dd0*/  @!P1 ST.E.64 desc[UR44][R6.64], R30 ;  /* 0x0000001e06009985 */ /* 0x0003e2000c101b2c */
[----:B------:R-:W-:Y:S02]  /*6de0*/  ISETP.GE.AND P1, PT, R13, UR4, PT ;  /* 0x000000040d007c0c */ /* 0x000fe4000bf26270 */
[----:B------:R-:W-:Y:S01]  /*6df0*/  @!P6 LEA.HI R11, R11, R11, RZ, 0x1 ;  /* 0x0000000b0b0be211 */ /* 0x000fe200078f08ff */
[----:B------:R2:W-:Y:S01]  /*6e00*/  @!P2 ST.E.64 desc[UR44][R8.64], R34 ;  /* 0x000000220800a985 */ /* 0x0005e2000c101b2c */
[----:B------:R-:W-:-:S02]  /*6e10*/  ISETP.GE.AND P2, PT, R14, UR4, PT ;  /* 0x000000040e007c0c */ /* 0x000fc4000bf46270 */
[----:B------:R-:W-:Y:S02]  /*6e20*/  @!P3 LEA.HI R15, R15, R15, RZ, 0x1 ;  /* 0x0000000f0f0fb211 */ /* 0x000fe400078f08ff */
[----:B------:R-:W-:Y:S02]  /*6e30*/  @!P4 LEA.HI R16, R16, R16, RZ, 0x1 ;  /* 0x000000101010c211 */ /* 0x000fe400078f08ff */
[----:B0-----:R-:W-:Y:S02]  /*6e40*/  @!P5 LOP3.LUT R5, R10, 0xfffffffe, RZ, 0xc0, !PT ;  /* 0xfffffffe0a05d812 */ /* 0x001fe400078ec0ff */
[----:B------:R-:W-:Y:S02]  /*6e50*/  @!P0 LEA.HI R12, R12, R12, RZ, 0x1 ;  /* 0x0000000c0c0c8211 */ /* 0x000fe400078f08ff */
[----:B-1----:R-:W-:Y:S01]  /*6e60*/  @!P6 LOP3.LUT R7, R11, 0xfffffffe, RZ, 0xc0, !PT ;  /* 0xfffffffe0b07e812 */ /* 0x002fe200078ec0ff */
[----:B------:R-:W-:Y:S01]  /*6e70*/  @!P5 IMAD.WIDE R4, R5, 0x4, R2 ;  /* 0x000000040504d825 */ /* 0x000fe200078e0202 */
[----:B------:R-:W-:-:S02]  /*6e80*/  @!P1 LEA.HI R13, R13, R13, RZ, 0x1 ;  /* 0x0000000d0d0d9211 */ /* 0x000fc400078f08ff */
[----:B------:R-:W-:Y:S01]  /*6e90*/  @!P2 LEA.HI R14, R14, R14, RZ, 0x1 ;  /* 0x0000000e0e0ea211 */ /* 0x000fe200078f08ff */
[----:B------:R-:W-:Y:S01]  /*6ea0*/  @!P6 IMAD.WIDE R6, R7, 0x4, R2 ;  /* 0x000000040706e825 */ /* 0x000fe200078e0202 */
[----:B--2---:R-:W-:Y:S01]  /*6eb0*/  @!P0 LOP3.LUT R9, R12, 0xfffffffe, RZ, 0xc0, !PT ;  /* 0xfffffffe0c098812 */ /* 0x004fe200078ec0ff */
[----:B------:R0:W-:Y:S01]  /*6ec0*/  @!P5 ST.E.64 desc[UR44][R4.64], R38 ;  /* 0x000000260400d985 */ /* 0x0001e2000c101b2c */
[----:B------:R-:W-:Y:S02]  /*6ed0*/  @!P1 LOP3.LUT R13, R13, 0xfffffffe, RZ, 0xc0, !PT ;  /* 0xfffffffe0d0d9812 */ /* 0x000fe400078ec0ff */
[----:B------:R-:W-:Y:S01]  /*6ee0*/  @!P2 LOP3.LUT R11, R14, 0xfffffffe, RZ, 0xc0, !PT ;  /* 0xfffffffe0e0ba812 */ /* 0x000fe200078ec0ff */
[----:B------:R1:W-:Y:S01]  /*6ef0*/  @!P6 ST.E.64 desc[UR44][R6.64], R42 ;  /* 0x0000002a0600e985 */ /* 0x0003e2000c101b2c */
        /* <DEDUP_REMOVED lines=8> */
[----:B------:R0:W-:Y:S01]  /*6f80*/  @!P0 ST.E.64 desc[UR44][R4.64], R46 ;  /* 0x0000002e04008985 */ /* 0x0001e2000c101b2c */
[----:B------:R-:W-:Y:S02]  /*6f90*/  ISETP.GE.AND P0, PT, R20, UR4, PT ;  /* 0x0000000414007c0c */ /* 0x000fe4000bf06270 */
[--C-:B------:R-:W-:Y:S01]  /*6fa0*/  @!P2 IMAD.WIDE R8, R11, 0x4, R2.reuse ;  /* 0x000000040b08a825 */ /* 0x100fe200078e0202 */
[----:B------:R1:W-:Y:S01]  /*6fb0*/  @!P1 ST.E.64 desc[UR44][R6.64], R50 ;  /* 0x0000003206009985 */ /* 0x0003e2000c101b2c */
[----:B------:R-:W-:Y:S02]  /*6fc0*/  @!P5 LEA.HI R18, R18, R18, RZ, 0x1 ;  /* 0x000000121212d211 */ /* 0x000fe400078f08ff */
[----:B------:R-:W-:Y:S01]  /*6fd0*/  @!P3 IMAD.WIDE R10, R15, 0x4, R2 ;  /* 0x000000040f0ab825 */ /* 0x000fe200078e0202 */
[----:B------:R2:W-:Y:S01]  /*6fe0*/  @!P2 ST.E.64 desc[UR44][R8.64], R54 ;  /* 0x000000360800a985 */ /* 0x0005e2000c101b2c */
[----:B------:R-:W-:-:S02]  /*6ff0*/  IADD3 R15, R0, 0x68, RZ ;  /* 0x00000068000f7810 */ /* 0x000fc40007ffe0ff */
[----:B------:R-:W-:Y:S01]  /*7000*/  @!P4 IMAD.WIDE R12, R17, 0x4, R2 ;  /* 0x00000004110cc825 */ /* 0x000fe200078e0202 */
[----:B------:R3:W-:Y:S01]  /*7010*/  @!P3 ST.E.64 desc[UR44][R10.64], R58 ;  /* 0x0000003a0a00b985 */ /* 0x0007e2000c101b2c */
[----:B------:R-:W-:Y:S02]  /*7020*/  ISETP.GE.AND P3, PT, R15, UR4, PT ;  /* 0x000000040f007c0c */ /* 0x000fe4000bf66270 */
[----:B------:R-:W-:Y:S01]  /*7030*/  VIADD R17, R0, 0x78 ;  /* 0x0000007800117836 */ /* 0x000fe20000000000 */
[----:B------:R4:W-:Y:S01]  /*7040*/  @!P4 ST.E.64 desc[UR44][R12.64], R62 ;  /* 0x0000003e0c00c985 */ /* 0x0009e2000c101b2c */
[----:B------:R-:W-:Y:S02]  /*7050*/  ISETP.GE.AND P4, PT, R14, UR4, PT ;  /* 0x000000040e007c0c */ /* 0x000fe4000bf86270 */
[----:B------:R-:W-:Y:S02]  /*7060*/  ISETP.GE.AND P2, PT, R16, UR4, PT ;  /* 0x0000000410007c0c */ /* 0x000fe4000bf46270 */
[----:B------:R-:W-:-:S02]  /*7070*/  ISETP.GE.AND P1, PT, R17, UR4, PT ;  /* 0x0000000411007c0c */ /* 0x000fc4000bf26270 */
[----:B------:R-:W-:Y:S02]  /*7080*/  @!P6 LEA.HI R19, R19, R19, RZ, 0x1 ;  /* 0x000000131313e211 */ /* 0x000fe400078f08ff */
[----:B0-----:R-:W-:Y:S01]  /*7090*/  @!P5 LOP3.LUT R5, R18, 0xfffffffe, RZ, 0xc0, !PT ;  /* 0xfffffffe1205d812 */ /* 0x001fe200078ec0ff */
[C---:B------:R-:W-:Y:S01]  /*70a0*/  VIADD R18, R0.reuse, 0x88 ;  /* 0x0000008800127836 */ /* 0x040fe20000000000 */
[----:B-1----:R-:W-:Y:S01]  /*70b0*/  @!P6 LOP3.LUT R7, R19, 0xfffffffe, RZ, 0xc0, !PT ;  /* 0xfffffffe1307e812 */ /* 0x002fe200078ec0ff */
[----:B------:R-:W-:Y:S01]  /*70c0*/  VIADD R19, R0, 0x90 ;  /* 0x0000009000137836 */ /* 0x000fe20000000000 */
[----:B------:R-:W-:Y:S01]  /*70d0*/  @!P3 LEA.HI R15, R15, R15, RZ, 0x1 ;  /* 0x0000000f0f0fb211 */ /* 0x000fe200078f08ff */
[--C-:B------:R-:W-:Y:S01]  /*70e0*/  @!P5 IMAD.WIDE R4, R5, 0x4, R2.reuse ;  /* 0x000000040504d825 */ /* 0x100fe200078e0202 */
[----:B------:R-:W-:Y:S02]  /*70f0*/  @!P4 LEA.HI R14, R14, R14, RZ, 0x1 ;  /* 0x0000000e0e0ec211 */ /* 0x000fe400078f08ff */
[----:B------:R-:W-:Y:S01]  /*7100*/  @!P2 LEA.HI R16, R16, R16, RZ, 0x1 ;  /* 0x000000101010a211 */ /* 0x000fe200078f08ff */
[----:B------:R-:W-:Y:S01]  /*7110*/  @!P6 IMAD.WIDE R6, R7, 0x4, R2 ;  /* 0x000000040706e825 */ /* 0x000fe200078e0202 */
[----:B------:R-:W-:Y:S01]  /*7120*/  @!P1 LEA.HI R17, R17, R17, RZ, 0x1 ;  /* 0x0000001111119211 */ /* 0x000fe200078f08ff */
[----:B------:R0:W-:Y:S01]  /*7130*/  @!P5 ST.E.64 desc[UR44][R4.64], R66 ;  /* 0x000000420400d985 */ /* 0x0001e2000c101b2c */
[----:B------:R-:W-:-:S02]  /*7140*/  @!P0 LEA.HI R20, R20, R20, RZ, 0x1 ;  /* 0x0000001414148211 */ /* 0x000fc400078f08ff */
[----:B--2---:R-:W-:Y:S01]  /*7150*/  @!P4 LOP3.LUT R9, R14, 0xfffffffe, RZ, 0xc0, !PT ;  /* 0xfffffffe0e09c812 */ /* 0x004fe200078ec0ff */
[----:B------:R1:W-:Y:S01]  /*7160*/  @!P6 ST.E.64 desc[UR44][R6.64], R70 ;  /* 0x000000460600e985 */ /* 0x0003e2000c101b2c */
[----:B------:R-:W-:Y:S01]  /*7170*/  @!P3 LOP3.LUT R15, R15, 0xfffffffe, RZ, 0xc0, !PT ;  /* 0xfffffffe0f0fb812 */ /* 0x000fe200078ec0ff */
[----:B------:R-:W-:Y:S01]  /*7180*/  VIADD R14, R0, 0x98 ;  /* 0x00000098000e7836 */ /* 0x000fe20000000000 */
[----:B---3--:R-:W-:Y:S01]  /*7190*/  @!P2 LOP3.LUT R11, R16, 0xfffffffe, RZ, 0xc0, !PT ;  /* 0xfffffffe100ba812 */ /* 0x008fe200078ec0ff */
[----:B------:R-:W-:Y:S01]  /*71a0*/  VIADD R16, R0, 0xa8 ;  /* 0x000000a800107836 */ /* 0x000fe20000000000 */
[----:B------:R-:W-:Y:S02]  /*71b0*/  @!P1 LOP3.LUT R17, R17, 0xfffffffe, RZ, 0xc0, !PT ;  /* 0xfffffffe11119812 */ /* 0x000fe400078ec0ff */
[----:B----4-:R-:W-:Y:S01]  /*71c0*/  @!P0 LOP3.LUT R13, R20, 0xfffffffe, RZ, 0xc0, !PT ;  /* 0xfffffffe140d8812 */ /* 0x010fe200078ec0ff */
[----:B------:R-:W-:Y:S01]  /*71d0*/  VIADD R20, R0, 0xb8 ;  /* 0x000000b800147836 */ /* 0x000fe20000000000 */
[----:B------:R-:W-:Y:S01]  /*71e0*/  ISETP.GE.AND P6, PT, R18, UR4, PT ;  /* 0x0000000412007c0c */ /* 0x000fe2000bfc6270 */
[----:B0-----:R-:W-:Y:S01]  /*71f0*/  @!P4 IMAD.WIDE R4, R9, 0x4, R2 ;  /* 0x000000040904c825 */ /* 0x001fe200078e0202 */
[----:B------:R-:W-:-:S03]  /*7200*/  ISETP.GE.AND P5, PT, R19, UR4, PT ;  /* 0x0000000413007c0c */ /* 0x000fc6000bfa6270 */
        /* <DEDUP_REMOVED lines=8> */
[----:B------:R-:W-:Y:S01]  /*7290*/  @!P0 IMAD.WIDE R12, R13, 0x4, R2 ;  /* 0x000000040d0c8825 */ /* 0x000fe200078e0202 */
[----:B------:R3:W-:Y:S01]  /*72a0*/  @!P1 ST.E.64 desc[UR44][R10.64], R86 ;  /* 0x000000560a009985 */ /* 0x0007e2000c101b2c */
[----:B------:R-:W-:Y:S02]  /*72b0*/  ISETP.GE.AND P1, PT, R20, UR4, PT ;  /* 0x0000000414007c0c */ /* 0x000fe4000bf26270 */
[C---:B------:R-:W-:Y:S01]  /*72c0*/  VIADD R15, R0.reuse, 0xa0 ;  /* 0x000000a0000f7836 */ /* 0x040fe20000000000 */
[----:B------:R4:W-:Y:S01]  /*72d0*/  @!P0 ST.E.64 desc[UR44][R12.64], R90 ;  /* 0x0000005a0c008985 */ /* 0x0009e2000c101b2c */
[----:B------:R-:W-:Y:S01]  /*72e0*/  VIADD R17, R0, 0xb0 ;  /* 0x000000b000117836 */ /* 0x000fe20000000000 */
[----:B------:R-:W-:Y:S02]  /*72f0*/  ISETP.GE.AND P0, PT, R14, UR4, PT ;  /* 0x000000040e007c0c */ /* 0x000fe4000bf06270 */
[----:B------:R-:W-:Y:S02]  /*7300*/  ISETP.GE.AND P4, PT, R15, UR4, PT ;  /* 0x000000040f007c0c */ /* 0x000fe4000bf86270 */
[----:B------:R-:W-:-:S02]  /*7310*/  ISETP.GE.AND P2, PT, R17, UR4, PT ;  /* 0x0000000411007c0c */ /* 0x000fc4000bf46270 */
[----:B------:R-:W-:Y:S02]  /*7320*/  @!P5 LEA.HI R19, R19, R19, RZ, 0x1 ;  /* 0x000000131313d211 */ /* 0x000fe400078f08ff */
[----:B0-----:R-:W-:Y:S02]  /*7330*/  @!P6 LOP3.LUT R5, R18, 0xfffffffe, RZ, 0xc0, !PT ;  /* 0xfffffffe1205e812 */ /* 0x001fe400078ec0ff */
        /* <DEDUP_REMOVED lines=15> */
[C---:B------:R-:W-:Y:S01]  /*7430*/  VIADD R16, R0.reuse, 0xe0 ;  /* 0x000000e000107836 */ /* 0x040fe20000000000 */
[----:B------:R-:W-:Y:S02]  /*7440*/  @!P2 LOP3.LUT R17, R17, 0xfffffffe, RZ, 0xc0, !PT ;  /* 0xfffffffe1111a812 */ /* 0x000fe400078ec0ff */
[----:B------:R-:W-:Y:S02]  /*7450*/  IADD3 R18, R0, 0xc0, RZ ;  /* 0x000000c000127810 */ /* 0x000fe40007ffe0ff */
[----:B----4-:R-:W-:Y:S01]  /*7460*/  @!P1 LOP3.LUT R13, R20, 0xfffffffe, RZ, 0xc0, !PT ;  /* 0xfffffffe140d9812 */ /* 0x010fe200078ec0ff */
[----:B0-----:R-:W-:Y:S01]  /*7470*/  @!P0 IMAD.WIDE R4, R9, 0x4, R2 ;  /* 0x0000000409048825 */ /* 0x001fe200078e0202 */
[----:B------:R-:W-:-:S02]  /*7480*/  ISETP.GE.AND P5, PT, R18, UR4, PT ;  /* 0x0000000412007c0c */ /* 0x000fc4000bfa6270 */
[----:B------:R-:W-:Y:S01]  /*7490*/  ISETP.GE.AND P6, PT, R19, UR4, PT ;  /* 0x0000000413007c0c */ /* 0x000fe2000bfc6270 */
[--C-:B-1----:R-:W-:Y:S01]  /*74a0*/  @!P4 IMAD.WIDE R6, R15, 0x4, R2.reuse ;  /* 0x000000040f06c825 */ /* 0x102fe200078e0202 */
[----:B------:R0:W-:Y:S01]  /*74b0*/  @!P0 ST.E.64 desc[UR44][R4.64], R102 ;  /* 0x0000006604008985 */ /* 0x0001e2000c101b2c */
[----:B------:R-:W-:Y:S02]  /*74c0*/  ISETP.GE.AND P0, PT, R14, UR4, PT ;  /* 0x000000040e007c0c */ /* 0x000fe4000bf06270 */
[--C-:B------:R-:W-:Y:S01]  /*74d0*/  @!P3 IMAD.WIDE R8, R11, 0x4, R2.reuse ;  /* 0x000000040b08b825 */ /* 0x100fe200078e0202 */
[----:B------:R1:W-:Y:S03]  /*74e0*/  @!P4 ST.E.64 desc[UR44][R6.64], R106 ;  /* 0x0000006a0600c985 */ /* 0x0003e6000c101b2c */
        /* <DEDUP_REMOVED lines=8> */
[C---:B------:R-:W-:Y:S01]  /*7570*/  VIADD R17, R0.reuse, 0xe8 ;  /* 0x000000e800117836 */ /* 0x040fe20000000000 */
[----:B------:R-:W-:Y:S01]  /*7580*/  @!P6 LEA.HI R19, R19, R19, RZ, 0x1 ;  /* 0x000000131313e211 */ /* 0x000fe200078f08ff */
[C---:B------:R-:W-:Y:S01]  /*7590*/  VIADD R20, R0.reuse, 0xf0 ;  /* 0x000000f000147836 */ /* 0x040fe20000000000 */
[----:B------:R-:W-:Y:S01]  /*75a0*/  ISETP.GE.AND P1, PT, R15, UR4, PT ;  /* 0x000000040f007c0c */ /* 0x000fe2000bf26270 */
[----:B------:R-:W-:Y:S01]  /*75b0*/  VIADD R0, R0, 0xf8 ;  /* 0x000000f800007836 */ /* 0x000fe20000000000 */
[----:B------:R-:W-:-:S02]  /*75c0*/  ISETP.GE.AND P3, PT, R17, UR4, PT ;  /* 0x0000000411007c0c */ /* 0x000fc4000bf66270 */
[----:B------:R-:W-:Y:S02]  /*75d0*/  ISETP.GE.AND P4, PT, R20, UR4, PT ;  /* 0x0000000414007c0c */ /* 0x000fe4000bf86270 */
[----:B0-----:R-:W-:Y:S02]  /*75e0*/  @!P5 LOP3.LUT R5, R18, 0xfffffffe, RZ, 0xc0, !PT ;  /* 0xfffffffe1205d812 */ /* 0x001fe400078ec0ff */
[----:B-1----:R-:W-:Y:S02]  /*75f0*/  @!P6 LOP3.LUT R7, R19, 0xfffffffe, RZ, 0xc0, !PT ;  /* 0xfffffffe1307e812 */ /* 0x002fe400078ec0ff */
        /* <DEDUP_REMOVED lines=10> */
[----:B------:R-:W-:Y:S02]  /*76a0*/  @!P1 LOP3.LUT R15, R15, 0xfffffffe, RZ, 0xc0, !PT ;  /* 0xfffffffe0f0f9812 */ /* 0x000fe400078ec0ff */
[----:B---3--:R-:W-:Y:S02]  /*76b0*/  @!P2 LOP3.LUT R11, R16, 0xfffffffe, RZ, 0xc0, !PT ;  /* 0xfffffffe100ba812 */ /* 0x008fe400078ec0ff */
[----:B------:R-:W-:Y:S02]  /*76c0*/  @!P3 LOP3.LUT R17, R17, 0xfffffffe, RZ, 0xc0, !PT ;  /* 0xfffffffe1111b812 */ /* 0x000fe400078ec0ff */
[----:B----4-:R-:W-:Y:S01]  /*76d0*/  @!P4 LOP3.LUT R13, R20, 0xfffffffe, RZ, 0xc0, !PT ;  /* 0xfffffffe140dc812 */ /* 0x010fe200078ec0ff */
[----:B0-----:R-:W-:-:S04]  /*76e0*/  @!P0 IMAD.WIDE R4, R9, 0x4, R2 ;  /* 0x0000000409048825 */ /* 0x001fc800078e0202 */
[--C-:B-1----:R-:W-:Y:S01]  /*76f0*/  @!P1 IMAD.WIDE R6, R15, 0x4, R2.reuse ;  /* 0x000000040f069825 */ /* 0x102fe200078e0202 */
[----:B------:R0:W-:Y:S01]  /*7700*/  @!P0 ST.E.64 desc[UR44][R4.64], R130 ;  /* 0x0000008204008985 */ /* 0x0001e2000c101b2c */
[----:B------:R-:W-:Y:S02]  /*7710*/  ISETP.GE.AND P0, PT, R0, UR4, PT ;  /* 0x0000000400007c0c */ /* 0x000fe4000bf06270 */
[--C-:B------:R-:W-:Y:S01]  /*7720*/  @!P2 IMAD.WIDE R8, R11, 0x4, R2.reuse ;  /* 0x000000040b08a825 */ /* 0x100fe200078e0202 */
[----:B------:R0:W-:Y:S03]  /*7730*/  @!P1 ST.E.64 desc[UR44][R6.64], R134 ;  /* 0x0000008606009985 */ /* 0x0001e6000c101b2c */
[--C-:B------:R-:W-:Y:S01]  /*7740*/  @!P3 IMAD.WIDE R10, R17, 0x4, R2.reuse ;  /* 0x00000004110ab825 */ /* 0x100fe200078e0202 */
[----:B------:R0:W-:Y:S03]  /*7750*/  @!P2 ST.E.64 desc[UR44][R8.64], R138 ;  /* 0x0000008a0800a985 */ /* 0x0001e6000c101b2c */
[----:B------:R-:W-:Y:S01]  /*7760*/  @!P4 IMAD.WIDE R12, R13, 0x4, R2 ;  /* 0x000000040d0cc825 */ /* 0x000fe200078e0202 */
[----:B------:R0:W-:Y:S04]  /*7770*/  @!P3 ST.E.64 desc[UR44][R10.64], R142 ;  /* 0x0000008e0a00b985 */ /* 0x0001e8000c101b2c */
[----:B------:R0:W-:Y:S01]  /*7780*/  @!P4 ST.E.64 desc[UR44][R12.64], R146 ;  /* 0x000000920c00c985 */ /* 0x0001e2000c101b2c */
[----:B------:R-:W-:Y:S05]  /*7790*/  @P0 BRA `(.L_x_10) ;  /* 0x0000003c00e00947 */ /* 0x000fea0003800000 */
[----:B------:R-:W-:-:S04]  /*77a0*/  LEA.HI R0, R0, R0, RZ, 0x1 ;  /* 0x0000000000007211 */ /* 0x000fc800078f08ff */
[----:B0-----:R-:W-:-:S05]  /*77b0*/  LOP3.LUT R5, R0, 0xfffffffe, RZ, 0xc0, !PT ;  /* 0xfffffffe00057812 */ /* 0x001fca00078ec0ff */
[----:B------:R-:W-:-:S05]  /*77c0*/  IMAD.WIDE R2, R5, 0x4, R2 ;  /* 0x0000000405027825 */ /* 0x000fca00078e0202 */
[----:B------:R0:W-:Y:S01]  /*77d0*/  ST.E.64 desc[UR44][R2.64], R150 ;  /* 0x0000009602007985 */ /* 0x0001e2000c101b2c */
[----:B------:R-:W-:Y:S05]  /*77e0*/  BRA `(.L_x_10) ;  /* 0x0000003c00cc7947 */ /* 0x000fea0003800000 */
.L_x_33:
[----:B------:R-:W0:Y:S02]  /*77f0*/  S2R R0, SR_TID.X ;  /* 0x0000000000007919 */ /* 0x000e240000002100 */
[----:B0-----:R-:W-:-:S05]  /*7800*/  VIADD R2, R0, 0xffffff80 ;  /* 0xffffff8000027836 */ /* 0x001fca0000000000 */
[----:B------:R-:W-:-:S13]  /*7810*/  ISETP.GT.AND P0, PT, R2, 0x7f, PT ;  /* 0x0000007f0200780c */ /* 0x000fda0003f04270 */
[----:B------:R-:W-:Y:S05]  /*7820*/  @P0 BRA `(.L_x_10) ;  /* 0x0000003c00bc0947 */ /* 0x000fea0003800000 */
[----:B------:R-:W0:Y:S01]  /*7830*/  S2R R3, SR_CTAID.X ;  /* 0x0000000000037919 */ /* 0x000e220000002500 */
[----:B------:R-:W1:Y:S01]  /*7840*/  LDC R6, c[0x0][0xbe8] ;  /* 0x0002fa00ff067b82 */ /* 0x000e620000000800 */
[----:B------:R-:W-:Y:S01]  /*7850*/  ULDC UR4, c[0x0][0xa88] ;  /* 0x0002a20000047ab9 */ /* 0x000fe20000000800 */
[----:B0-----:R-:W-:Y:S02]  /*7860*/  IMAD R0, R3, 0x80, R0 ;  /* 0x0000008003007824 */ /* 0x001fe400078e0200 */
[----:B-1----:R-:W-:Y:S02]  /*7870*/  IMAD R3, R6, UR4, RZ ;  /* 0x0000000406037c24 */ /* 0x002fe4000f8e02ff */
[----:B------:R-:W-:-:S05]  /*7880*/  VIADD R0, R0, 0xffffff80 ;  /* 0xffffff8000007836 */ /* 0x000fca0000000000 */
[----:B------:R-:W-:-:S13]  /*7890*/  ISETP.GE.AND P0, PT, R0, R3, PT ;  /* 0x000000030000720c */ /* 0x000fda0003f06270 */
[----:B------:R-:W-:Y:S05]  /*78a0*/  @P0 BRA `(.L_x_10) ;  /* 0x0000003c009c0947 */ /* 0x000fea0003800000 */
[----:B------:R-:W-:Y:S01]  /*78b0*/  ISETP.NE.AND P0, PT, R6, 0x1, PT ;  /* 0x000000010600780c */ /* 0x000fe20003f05270 */
[----:B------:R-:W0:Y:S01]  /*78c0*/  S2UR UR7, SR_CTAID.Z ;  /* 0x00000000000779c3 */ /* 0x000e220000002700 */
[----:B------:R-:W-:Y:S01]  /*78d0*/  USHF.R.S32.HI UR6, URZ, 0x1f, UR36 ;  /* 0x0000001f3f067899 */ /* 0x000fe20008011424 */
[----:B------:R-:W-:Y:S01]  /*78e0*/  MOV R5, R0 ;  /* 0x0000000000057202 */ /* 0x000fe20000000f00 */
[----:B------:R-:W-:Y:S02]  /*78f0*/  ULDC.64 UR8, c[0x0][0xbd0] ;  /* 0x0002f40000087ab9 */ /* 0x000fe40000000a00 */
[----:B------:R-:W-:Y:S02]  /*7900*/  UIMAD UR6, UR6, UR8, URZ ;  /* 0x00000008060672a4 */ /* 0x000fe4000f8e023f */
[----:B------:R-:W-:Y:S01]  /*7910*/  UIMAD.WIDE.U32 UR4, UR36, UR8, URZ ;  /* 0x00000008240472a5 */ /* 0x000fe2000f8e003f */
[----:B------:R-:W1:Y:S01]  /*7920*/  LDC.64 R10, c[0x0][0xbd8] ;  /* 0x0002f600ff0a7b82 */ /* 0x000e620000000a00 */
[----:B------:R-:W-:-:S04]  /*7930*/  UIMAD UR6, UR36, UR9, UR6 ;  /* 0x00000009240672a4 */ /* 0x000fc8000f8e0206 */
[----:B------:R-:W-:Y:S02]  /*7940*/  UIADD3 UR6, UR5, UR6, URZ ;  /* 0x0000000605067290 */ /* 0x000fe4000fffe03f */
[----:B------:R-:W-:Y:S01]  /*7950*/  IMAD.U32 R3, RZ, RZ, UR5 ;  /* 0x00000005ff037e24 */ /* 0x000fe2000f8e00ff */
[----:B------:R-:W2:Y:S01]  /*7960*/  @P0 LDC R7, c[0x0][0xbec] ;  /* 0x0002fb00ff070b82 */ /* 0x000ea20000000800 */
[----:B------:R-:W-:Y:S01]  /*7970*/  IMAD.U32 R2, RZ, RZ, UR4 ;  /* 0x00000004ff027e24 */ /* 0x000fe2000f8e00ff */
[----:B------:R-:W-:Y:S01]  /*7980*/  ULDC.64 UR4, c[0x0][0xbe0] ;  /* 0x0002f80000047ab9 */ /* 0x000fe20000000a00 */
[----:B------:R-:W-:-:S05]  /*7990*/  IMAD.U32 R3, RZ, RZ, UR6 ;  /* 0x00000006ff037e24 */ /* 0x000fca000f8e00ff */
[----:B------:R-:W3:Y:S01]  /*79a0*/  @P0 LDC R9, c[0x0][0xbf0] ;  /* 0x0002fc00ff090b82 */ /* 0x000ee20000000800 */
[----:B0-----:R-:W-:-:S07]  /*79b0*/  USHF.R.S32.HI UR8, URZ, 0x1f, UR7 ;  /* 0x0000001f3f087899 */ /* 0x001fce0008011407 */
[----:B------:R-:W0:Y:S01]  /*79c0*/  S2UR UR10, SR_CTAID.Y ;  /* 0x00000000000a79c3 */ /* 0x000e220000002600 */
[C---:B-1----:R-:W-:Y:S02]  /*79d0*/  IMAD R12, R10.reuse, UR8, RZ ;  /* 0x000000080a0c7c24 */ /* 0x042fe4000f8e02ff */
[----:B------:R-:W-:-:S04]  /*79e0*/  IMAD.WIDE.U32 R2, R10, UR7, R2 ;  /* 0x000000070a027c25 */ /* 0x000fc8000f8e0002 */
[----:B------:R-:W-:Y:S01]  /*79f0*/  IMAD R11, R11, UR7, R12 ;  /* 0x000000070b0b7c24 */ /* 0x000fe2000f8e020c */
[----:B------:R-:W0:Y:S01]  /*7a00*/  LDC R8, c[0x0][0xc50] ;  /* 0x00031400ff087b82 */ /* 0x000e220000000800 */
[----:B--2---:R-:W-:-:S04]  /*7a10*/  @P0 IMAD.HI.U32 R4, R0, R7, RZ ;  /* 0x0000000700040227 */ /* 0x004fc800078e00ff */
[----:B------:R-:W-:Y:S02]  /*7a20*/  IMAD R7, RZ, RZ, -UR36 ;  /* 0x80000024ff077e24 */ /* 0x000fe4000f8e02ff */
[----:B------:R-:W-:Y:S01]  /*7a30*/  IMAD.IADD R3, R11, 0x1, R3 ;  /* 0x000000010b037824 */ /* 0x000fe200078e0203 */
[----:B---3--:R-:W-:Y:S01]  /*7a40*/  @P0 SHF.R.U32.HI R5, RZ, R9, R4 ;  /* 0x00000009ff050219 */ /* 0x008fe20000011604 */
[----:B0-----:R-:W-:-:S04]  /*7a50*/  IMAD R9, R8, R7, UR10 ;  /* 0x0000000a08097e24 */ /* 0x001fc8000f8e0207 */
[----:B------:R-:W-:Y:S02]  /*7a60*/  IMAD.MOV R7, RZ, RZ, -R5 ;  /* 0x000000ffff077224 */ /* 0x000fe400078e0a05 */
[----:B------:R-:W-:Y:S01]  /*7a70*/  IMAD.WIDE.U32 R2, R9, UR4, R2 ;  /* 0x0000000409027c25 */ /* 0x000fe2000f8e0002 */
[----:B------:R-:W-:-:S03]  /*7a80*/  SHF.R.S32.HI R4, RZ, 0x1f, R9 ;  /* 0x0000001fff047819 */ /* 0x000fc60000011409 */
[----:B------:R-:W-:Y:S01]  /*7a90*/  IMAD R7, R6, R7, R0 ;  /* 0x0000000706077224 */ /* 0x000fe200078e0200 */
[----:B------:R-:W-:Y:S01]  /*7aa0*/  IADD3 R2, P0, R5, R2, RZ ;  /* 0x0000000205027210 */ /* 0x000fe20007f1e0ff */
[----:B------:R-:W-:-:S03]  /*7ab0*/  IMAD R4, R4, UR4, RZ ;  /* 0x0000000404047c24 */ /* 0x000fc6000f8e02ff */
[----:B------:R-:W-:Y:S01]  /*7ac0*/  SHF.R.S32.HI R0, RZ, 0x1f, R7 ;  /* 0x0000001fff007819 */ /* 0x000fe20000011407 */
[----:B------:R-:W-:Y:S01]  /*7ad0*/  IMAD R4, R9, UR5, R4 ;  /* 0x0000000509047c24 */ /* 0x000fe2000f8e0204 */
[----:B------:R-:W-:Y:S01]  /*7ae0*/  SHF.R.S32.HI R9, RZ, 0x1f, R5 ;  /* 0x0000001fff097819 */ /* 0x000fe20000011405 */
[----:B------:R-:W-:Y:S02]  /*7af0*/  ULDC.64 UR4, c[0x0][0xbc8] ;  /* 0x0002f20000047ab9 */ /* 0x000fe40000000a00 */
[----:B------:R-:W-:Y:S01]  /*7b00*/  IMAD R0, R0, UR4, RZ ;  /* 0x0000000400007c24 */ /* 0x000fe2000f8e02ff */
[----:B------:R-:W-:-:S03]  /*7b10*/  IADD3.X R3, R9, R3, R4, P0, !PT ;  /* 0x0000000309037210 */ /* 0x000fc600007fe404 */
[C---:B------:R-:W-:Y:S02]  /*7b20*/  IMAD R5, R7.reuse, UR5, R0 ;  /* 0x0000000507057c24 */ /* 0x040fe4000f8e0200 */
[----:B------:R-:W-:Y:S01]  /*7b30*/  IMAD.WIDE.U32 R2, R7, UR4, R2 ;  /* 0x0000000407027c25 */ /* 0x000fe2000f8e0002 */
[----:B------:R-:W-:-:S03]  /*7b40*/  ULDC.64 UR4, c[0x0][0xba8] ;  /* 0x0002ea0000047ab9 */ /* 0x000fc60000000a00 */
[----:B------:R-:W-:Y:S01]  /*7b50*/  IMAD.IADD R3, R3, 0x1, R5 ;  /* 0x0000000103037824 */ /* 0x000fe200078e0205 */
[----:B------:R-:W-:-:S04]  /*7b60*/  LEA R4, P0, R2, UR4, 0x2 ;  /* 0x0000000402047c11 */ /* 0x000fc8000f8010ff */
[----:B------:R-:W-:Y:S01]  /*7b70*/  LEA.HI.X R5, R2, UR5, R3, 0x2, P0 ;  /* 0x0000000502057c11 */ /* 0x000fe200080f1403 */
[----:B------:R-:W-:-:S05]  /*7b80*/  IMAD.MOV.U32 R3, RZ, RZ, -0x800000 ;  /* 0xff800000ff037424 */ /* 0x000fca00078e00ff */
[----:B------:R4:W-:Y:S01]  /*7b90*/  STG.E desc[UR44][R4.64], R3 ;  /* 0x0000000304007986 */ /* 0x0009e2000c10192c */
[----:B------:R-:W-:Y:S05]  /*7ba0*/  BRA `(.L_x_10) ;  /* 0x0000003800dc7947 */ /* 0x000fea0003800000 */
.L_x_8:
[----:B------:R-:W-:-:S08]  /*7bb0*/  NOP ;  /* 0x0000000000007918 */ /* 0x000fd00000000000 */
[----:B------:R-:W0:-:S00]  /*7bc0*/  USETMAXREG.DEALLOC.CTAPOOL 0x18 ;  /* 0x00000018000079c8 */ /* 0x000e0000080e0500 */
[----:B0-----:R-:W-:Y:S01]  /*7bd0*/  LOP3.LUT R19, R0, 0x3, RZ, 0xc0, !PT ;  /* 0x0000000300137812 */ /* 0x001fe200078ec0ff */
[----:B------:R-:W0:Y:S05]  /*7be0*/  S2R R17, SR_CTAID.Z ;  /* 0x0000000000117919 */ /* 0x000e2a0000002700 */
[----:B------:R-:W1:Y:S01]  /*7bf0*/  S2UR UR6, SR_CTAID.Y ;  /* 0x00000000000679c3 */ /* 0x000e620000002600 */
[----:B------:R-:W2:Y:S02]  /*7c00*/  SHFL.IDX PT, R0, R19, RZ, 0x1f ;  /* 0x00001fff13007589 */ /* 0x000ea400000e0000 */
[----:B--2---:R-:W-:-:S13]  /*7c10*/  ISETP.NE.AND P0, PT, R0, RZ, PT ;  /* 0x000000ff0000720c */ /* 0x004fda0003f05270 */
[----:B01----:R-:W-:Y:S05]  /*7c20*/  @!P0 BRA `(.L_x_36) ;  /* 0x0000000000288947 */ /* 0x003fea0003800000 */
[----:B------:R-:W-:Y:S01]  /*7c30*/  ULDC UR7, c[0x0][0xc50] ;  /* 0x0003140000077ab9 */ /* 0x000fe20000000800 */
[----:B------:R-:W-:Y:S01]  /*7c40*/  UMOV UR36, UR6 ;  /* 0x0000000600247c82 */ /* 0x000fe20008000000 */
[----:B------:R-:W-:-:S06]  /*7c50*/  UISETP.NE.AND UP0, UPT, UR7, 0x1, UPT ;  /* 0x000000010700788c */ /* 0x000fcc000bf05270 */
[----:B------:R-:W-:-:S13]  /*7c60*/  PLOP3.LUT P0, PT, PT, PT, UP0, 0x80, 0x0 ;  /* 0x000000000000781c */ /* 0x000fda0003f0f008 */
[----:B------:R-:W-:Y:S05]  /*7c70*/  @!P0 BRA `(.L_x_37) ;  /* 0x0000000000308947 */ /* 0x000fea0003800000 */
[----:B------:R-:W-:Y:S01]  /*7c80*/  ULDC UR4, c[0x0][0xc54] ;  /* 0x0003150000047ab9 */ /* 0x000fe20000000800 */
[----:B------:R-:W-:Y:S01]  /*7c90*/  ULDC UR36, c[0x0][0xc58] ;  /* 0x0003160000247ab9 */ /* 0x000fe20000000800 */
[----:B------:R-:W-:-:S04]  /*7ca0*/  UIMAD.WIDE.U32 UR4, UR6, UR4, URZ ;  /* 0x00000004060472a5 */ /* 0x000fc8000f8e003f */
[----:B------:R-:W-:Y:S01]  /*7cb0*/  USHF.R.U32.HI UR36, URZ, UR36, UR5 ;  /* 0x000000243f247299 */ /* 0x000fe20008011605 */
[----:B------:R-:W-:Y:S11]  /*7cc0*/  BRA `(.L_x_37) ;  /* 0x00000000001c7947 */ /* 0x000ff60003800000 */
.L_x_36:
[----:B------:R-:W-:Y:S01]  /*7cd0*/  ULDC UR7, c[0x0][0xc50] ;  /* 0x0003140000077ab9 */ /* 0x000fe20000000800 */
[----:B------:R-:W-:Y:S01]  /*7ce0*/  UMOV UR36, UR6 ;  /* 0x0000000600247c82 */ /* 0x000fe20008000000 */
[----:B------:R-:W-:-:S11]  /*7cf0*/  UISETP.NE.AND UP0, UPT, UR7, 0x1, UPT ;  /* 0x000000010700788c */ /* 0x000fd6000bf05270 */
[----:B------:R-:W-:Y:S01]  /*7d00*/  @UP0 ULDC UR4, c[0x0][0xc54] ;  /* 0x0003150000040ab9 */ /* 0x000fe20000000800 */
[----:B------:R-:W-:Y:S01]  /*7d10*/  @UP0 ULDC UR8, c[0x0][0xc58] ;  /* 0x0003160000080ab9 */ /* 0x000fe20000000800 */
[----:B------:R-:W-:-:S04]  /*7d20*/  UIMAD.WIDE.U32 UR4, UR6, UR4, URZ ;  /* 0x00000004060472a5 */ /* 0x000fc8000f8e003f */
[----:B------:R-:W-:-:S12]  /*7d30*/  @UP0 USHF.R.U32.HI UR36, URZ, UR8, UR5 ;  /* 0x000000083f240299 */ /* 0x000fd80008011605 */
.L_x_37:
[----:B------:R-:W-:Y:S01]  /*7d40*/  ISETP.GE.AND P0, PT, R17, RZ, PT ;  /* 0x000000ff1100720c */ /* 0x000fe20003f06270 */
[----:B------:R-:W-:Y:S01]  /*7d50*/  UIADD3 UR4, -UR36, URZ, URZ ;  /* 0x0000003f24047290 */ /* 0x000fe2000fffe13f */
[----:B------:R-:W-:Y:S01]  /*7d60*/  IMAD.MOV.U32 R0, RZ, RZ, 0x1 ;  /* 0x00000001ff007424 */ /* 0x000fe200078e00ff */
[----:B------:R-:W-:Y:S01]  /*7d70*/  MOV R9, 0x1 ;  /* 0x0000000100097802 */ /* 0x000fe20000000f00 */
[----:B------:R-:W-:Y:S01]  /*7d80*/  IMAD.MOV.U32 R6, RZ, RZ, RZ ;  /* 0x000000ffff067224 */ /* 0x000fe200078e00ff */
[----:B------:R-:W-:-:S08]  /*7d90*/  UIMAD UR6, UR7, UR4, UR6 ;  /* 0x00000004070672a4 */ /* 0x000fd0000f8e0206 */
[----:B------:R-:W-:Y:S05]  /*7da0*/  @!P0 BRA `(.L_x_38) ;  /* 0x00000034009c8947 */ /* 0x000fea0003800000 */
[----:B------:R-:W-:Y:S01]  /*7db0*/  ULDC.64 UR4, c[0x0][0x418] ;  /* 0x0001060000047ab9 */ /* 0x000fe20000000a00 */
[----:B------:R-:W-:Y:S02]  /*7dc0*/  ULOP3.LUT UR41, UR6, 0xffff, URZ, 0xc0, !UPT ;  /* 0x0000ffff06297892 */ /* 0x000fe4000f8ec03f */
[----:B------:R-:W-:Y:S01]  /*7dd0*/  UISETP.NE.U32.AND UP0, UPT, UR4, URZ, UPT ;  /* 0x0000003f0400728c */ /* 0x000fe2000bf05070 */
[----:B------:R-:W-:Y:S02]  /*7de0*/  UMOV UR43, URZ ;  /* 0x0000003f002b7c82 */ /* 0x000fe40008000000 */
[----:B------:R-:W-:Y:S01]  /*7df0*/  ULDC UR4, c[0x0][0x424] ;  /* 0x0001090000047ab9 */ /* 0x000fe20000000800 */
[----:B------:R-:W-:-:S03]  /*7e00*/  UISETP.NE.AND.EX UP0, UPT, UR5, URZ, UPT, UP0 ;  /* 0x0000003f0500728c */ /* 0x000fc6000bf05300 */
[----:B------:R-:W-:Y:S01]  /*7e10*/  ULDC UR5, c[0x0][0x2f0] ;  /* 0x0000bc0000057ab9 */ /* 0x000fe20000000800 */
[----:B------:R-:W-:-:S04]  /*7e20*/  USEL UR4, UR4, 0x1, UP0 ;  /* 0x0000000104047887 */ /* 0x000fc80008000000 */
[----:B------:R-:W-:-:S04]  /*7e30*/  UIMAD UR4, UR4, UR5, URZ ;  /* 0x00000005040472a4 */ /* 0x000fc8000f8e023f */
[----:B------:R-:W-:Y:S02]  /*7e40*/  UISETP.GE.AND UP0, UPT, UR4, 0x1, UPT ;  /* 0x000000010400788c */ /* 0x000fe4000bf06270 */
[----:B------:R-:W-:-:S04]  /*7e50*/  UIADD3 UR5, UR4, 0x5f, URZ ;  /* 0x0000005f04057890 */ /* 0x000fc8000fffe03f */
[----:B------:R-:W-:Y:S01]  /*7e60*/  PLOP3.LUT P0, PT, PT, PT, UP0, 0x80, 0x0 ;  /* 0x000000000000781c */ /* 0x000fe20003f0f008 */
[----:B------:R-:W-:-:S04]  /*7e70*/  UIMAD.WIDE UR4, UR5, 0x2aaaaaab, URZ ;  /* 0x2aaaaaab050478a5 */ /* 0x000fc8000f8e023f */
[----:B------:R-:W-:-:S04]  /*7e80*/  USHF.R.U32.HI UR39, URZ, 0x1f, UR5 ;  /* 0x0000001f3f277899 */ /* 0x000fc80008011605 */
        /* <DEDUP_REMOVED lines=9> */
[----:B------:R-:W-:Y:S01]  /*7f20*/  IABS R5, R4 ;  /* 0x0000000400057213 */ /* 0x000fe20000000000 */
[----:B------:R-:W-:Y:S01]  /*7f30*/  IMAD.U32 R4, RZ, RZ, UR7 ;  /* 0x00000007ff047e24 */ /* 0x000fe2000f8e00ff */
[----:B------:R-:W-:Y:S01]  /*7f40*/  R2UR UR11, R2 ;  /* 0x00000000020b72ca */ /* 0x000fe200000e0000 */
[----:B------:R-:W-:Y:S02]  /*7f50*/  ULOP3.LUT UR7, UR7, UR6, URZ, 0x3c, !UPT ;  /* 0x0000000607077292 */ /* 0x000fe4000f8e3c3f */
[----:B------:R-:W-:-:S10]  /*7f60*/  IMAD.MOV R5, RZ, RZ, -R5 ;  /* 0x000000ffff057224 */ /* 0x000fd400078e0a05 */
[----:B------:R-:W0:Y:S08]  /*7f70*/  I2F.RP R2, UR11 ;  /* 0x0000000b00027d06 */ /* 0x000e300008209400 */
[----:B0-----:R-:W0:Y:S02]  /*7f80*/  MUFU.RCP R2, R2 ;  /* 0x0000000200027308 */ /* 0x001e240000001000 */
[----:B0-----:R-:W-:Y:S01]  /*7f90*/  VIADD R3, R2, 0xffffffe ;  /* 0x0ffffffe02037836 */ /* 0x001fe20000000000 */
[----:B------:R-:W-:Y:S01]  /*7fa0*/  IABS R2, R4 ;  /* 0x0000000400027213 */ /* 0x000fe20000000000 */
[----:B------:R-:W-:-:S03]  /*7fb0*/  IMAD.MOV.U32 R4, RZ, RZ, R5 ;  /* 0x000000ffff047224 */ /* 0x000fc600078e0005 */
[----:B------:R-:W-:Y:S01]  /*7fc0*/  R2UR UR9, R2 ;  /* 0x00000000020972ca */ /* 0x000fe200000e0000 */
[----:B------:R-:W0:Y:S01]  /*7fd0*/  F2I.FTZ.U32.TRUNC.NTZ R3, R3 ;  /* 0x0000000300037305 */ /* 0x000e22000021f000 */
[----:B------:R-:W-:Y:S02]  /*7fe0*/  R2UR UR10, R4 ;  /* 0x00000000040a72ca */ /* 0x000fe400000e0000 */
[----:B0-----:R-:W-:-:S13]  /*7ff0*/  R2UR UR5, R3 ;  /* 0x00000000030572ca */ /* 0x001fda00000e0000 */
[----:B------:R-:W-:-:S04]  /*8000*/  UIADD3 UR8, URZ, -UR5, URZ ;  /* 0x800000053f087290 */ /* 0x000fc8000fffe03f */
[----:B------:R-:W-:-:S04]  /*8010*/  UIMAD UR8, UR8, UR11, URZ ;  /* 0x0000000b080872a4 */ /* 0x000fc8000f8e023f */
[----:B------:R-:W-:-:S04]  /*8020*/  UIMAD.WIDE.U32 UR4, UR5, UR8, UR4 ;  /* 0x00000008050472a5 */ /* 0x000fc8000f8e0004 */
[----:B------:R-:W-:-:S04]  /*8030*/  UIMAD.WIDE.U32 UR4, UR5, UR9, URZ ;  /* 0x00000009050472a5 */ /* 0x000fc8000f8e003f */
[----:B------:R-:W-:-:S04]  /*8040*/  UIMAD UR4, UR5, UR10, UR9 ;  /* 0x0000000a050472a4 */ /* 0x000fc8000f8e0209 */
[----:B------:R-:W-:-:S11]  /*8050*/  UISETP.GT.U32.AND UP1, UPT, UR11, UR4, UPT ;  /* 0x000000040b00728c */ /* 0x000fd6000bf24070 */
[----:B------:R-:W-:Y:S02]  /*8060*/  @!UP1 UIADD3 UR4, UR4, -UR11, URZ ;  /* 0x8000000b04049290 */ /* 0x000fe4000fffe03f */
[----:B------:R-:W-:Y:S02]  /*8070*/  @!UP1 UIADD3 UR5, UR5, 0x1, URZ ;  /* 0x0000000105059890 */ /* 0x000fe4000fffe03f */
[----:B------:R-:W-:Y:S02]  /*8080*/  UISETP.GE.U32.AND UP0, UPT, UR4, UR11, UPT ;  /* 0x0000000b0400728c */ /* 0x000fe4000bf06070 */
[----:B------:R-:W-:-:S09]  /*8090*/  UISETP.GE.AND UP1, UPT, UR7, URZ, UPT ;  /* 0x0000003f0700728c */ /* 0x000fd2000bf26270 */
[----:B------:R-:W-:Y:S02]  /*80a0*/  @UP0 UIADD3 UR5, UR5, 0x1, URZ ;  /* 0x0000000105050890 */ /* 0x000fe4000fffe03f */
[----:B------:R-:W-:Y:S02]  /*80b0*/  UISETP.NE.AND UP0, UPT, UR6, URZ, UPT ;  /* 0x0000003f0600728c */ /* 0x000fe4000bf05270 */
[----:B------:R-:W-:-:S09]  /*80c0*/  @!UP1 UIADD3 UR5, -UR5, URZ, URZ ;  /* 0x0000003f05059290 */ /* 0x000fd2000fffe13f */
[----:B------:R-:W-:-:S07]  /*80d0*/  @!UP0 ULOP3.LUT UR5, URZ, UR6, URZ, 0x33, !UPT ;  /* 0x000000063f058292 */ /* 0x000fce000f8e333f */
[----:B------:R-:W-:-:S05]  /*80e0*/  UMOV UR43, UR5 ;  /* 0x00000005002b7c82 */ /* 0x000fca0008000000 */
.L_x_39:
[----:B------:R-:W-:Y:S01]  /*80f0*/  UIMAD UR40, UR41, UR43, URZ ;  /* 0x0000002b292872a4 */ /* 0x000fe2000f8e023f */
[----:B------:R-:W-:Y:S02]  /*8100*/  IMAD.U32 R2, RZ, RZ, UR39 ;  /* 0x00000027ff027e24 */ /* 0x000fe4000f8e00ff */
[----:B------:R-:W-:Y:S02]  /*8110*/  IMAD.MOV.U32 R6, RZ, RZ, RZ ;  /* 0x000000ffff067224 */ /* 0x000fe400078e00ff */
[----:B------:R-:W-:Y:S02]  /*8120*/  IMAD.MOV.U32 R9, RZ, RZ, 0x1 ;  /* 0x00000001ff097424 */ /* 0x000fe400078e00ff */
[----:B------:R-:W-:-:S05]  /*8130*/  IMAD.U32 R3, RZ, RZ, UR40 ;  /* 0x00000028ff037e24 */ /* 0x000fca000f8e00ff */
[----:B------:R-:W-:-:S04]  /*8140*/  VIADDMNMX R18, R3, UR43, R2, PT ;  /* 0x0000002b03127c46 */ /* 0x000fc8000b800102 */
[----:B------:R-:W-:Y:S01]  /*8150*/  ISETP.GT.AND P0, PT, R18, UR40, PT ;  /* 0x0000002812007c0c */ /* 0x000fe2000bf04270 */
[----:B------:R0:W-:-:S12]  /*8160*/  STL [R1+0x8], R18 ;  /* 0x0000081201007387 */ /* 0x0001d80000100800 */
[----:B0-----:R-:W-:Y:S05]  /*8170*/  @!P0 BRA `(.L_x_38) ;  /* 0x0000003000a88947 */ /* 0x001fea0003800000 */
[----:B------:R-:W0:Y:S01]  /*8180*/  S2UR UR4, SR_CgaCtaId ;  /* 0x00000000000479c3 */ /* 0x000e220000008800 */
[----:B------:R-:W-:Y:S02]  /*8190*/  UMOV UR38, 0x400 ;  /* 0x0000040000267882 */ /* 0x000fe40000000000 */
[----:B0-----:R-:W-:-:S04]  /*81a0*/  ULEA UR38, UR4, UR38, 0x18 ;  /* 0x0000002604267291 */ /* 0x001fc8000f8ec03f */
[----:B------:R-:W-:-:S04]  /*81b0*/  UIADD3 UR4, UR38, 0x1c400, URZ ;  /* 0x0001c40026047890 */ /* 0x000fc8000fffe03f */
[----:B------:R-:W-:-:S06]  /*81c0*/  ULOP3.LUT UP0, URZ, UR4, 0x3ff, URZ, 0xc0, !UPT ;  /* 0x000003ff043f7892 */ /* 0x000fcc000f80c03f */
[----:B------:R-:W-:-:S13]  /*81d0*/  PLOP3.LUT P0, PT, PT, PT, UP0, 0x80, 0x0 ;  /* 0x000000000000781c */ /* 0x000fda0003f0f008 */
[----:B------:R-:W-:Y:S05]  /*81e0*/  @!P0 BRA `(.L_x_40) ;  /* 0x0000000000408947 */ /* 0x000fea0003800000 */
[----:B------:R-:W-:Y:S01]  /*81f0*/  MOV R2, 0x0 ;  /* 0x0000000000027802 */ /* 0x000fe20000000f00 */
[----:B------:R-:W-:Y:S01]  /*8200*/  ULDC.64 UR6, c[0x4][0x98] ;  /* 0x0100260000067ab9 */ /* 0x000fe20000000a00 */
[----:B------:R-:W-:Y:S01]  /*8210*/  ULDC.64 UR8, c[0x4][0xa0] ;  /* 0x0100280000087ab9 */ /* 0x000fe20000000a00 */
[----:B------:R-:W-:Y:S01]  /*8220*/  ULDC.64 UR4, c[0x4][0x8] ;  /* 0x0100020000047ab9 */ /* 0x000fe20000000a00 */
[----:B------:R-:W-:Y:S01]  /*8230*/  MOV R4, UR6 ;  /* 0x0000000600047c02 */ /* 0x000fe20008000f00 */
[----:B------:R-:W-:Y:S01]  /*8240*/  IMAD.U32 R5, RZ, RZ, UR7 ;  /* 0x00000007ff057e24 */ /* 0x000fe2000f8e00ff */
[----:B------:R-:W0:Y:S01]  /*8250*/  LDC.64 R2, c[0x4][R2] ;  /* 0x0100000002027b82 */ /* 0x000e220000000a00 */
[----:B------:R-:W-:Y:S02]  /*8260*/  IMAD.U32 R6, RZ, RZ, UR8 ;  /* 0x00000008ff067e24 */ /* 0x000fe4000f8e00ff */
[----:B------:R-:W-:Y:S02]  /*8270*/  IMAD.U32 R7, RZ, RZ, UR9 ;  /* 0x00000009ff077e24 */ /* 0x000fe4000f8e00ff */
[----:B------:R-:W-:-:S02]  /*8280*/  IMAD.U32 R10, RZ, RZ, UR4 ;  /* 0x00000004ff0a7e24 */ /* 0x000fc4000f8e00ff */
[----:B------:R-:W-:Y:S02]  /*8290*/  IMAD.U32 R11, RZ, RZ, UR5 ;  /* 0x00000005ff0b7e24 */ /* 0x000fe4000f8e00ff */
[----:B------:R-:W-:Y:S02]  /*82a0*/  IMAD.MOV.U32 R8, RZ, RZ, 0x70 ;  /* 0x00000070ff087424 */ /* 0x000fe400078e00ff */
[----:B------:R-:W-:Y:S02]  /*82b0*/  IMAD.MOV.U32 R12, RZ, RZ, 0x1 ;  /* 0x00000001ff0c7424 */ /* 0x000fe400078e00ff */
[----:B------:R-:W-:-:S07]  /*82c0*/  IMAD.MOV.U32 R13, RZ, RZ, RZ ;  /* 0x000000ffff0d7224 */ /* 0x000fce00078e00ff */
[----:B------:R-:W-:-:S07]  /*82d0*/  LEPC R20, `(.L_x_40) ;  /* 0x000000001014794e */ /* 0x000fce0000000000 */
[----:B0-----:R-:W-:Y:S05]  /*82e0*/  CALL.ABS.NOINC R2 ;  /* 0x0000000002007343 */ /* 0x001fea0003c00000 */
.L_x_40:
        /* <DEDUP_REMOVED lines=8> */
[----:B------:R0:W1:Y:S01]  /*8370*/  LDC.64 R2, c[0x4][R16] ;  /* 0x0100000010027b82 */ /* 0x0000620000000a00 */
[----:B------:R-:W-:Y:S01]  /*8380*/  IMAD.U32 R4, RZ, RZ, UR6 ;  /* 0x00000006ff047e24 */ /* 0x000fe2000f8e00ff */
[----:B------:R-:W-:Y:S01]  /*8390*/  MOV R5, UR7 ;  /* 0x0000000700057c02 */ /* 0x000fe20008000f00 */
        /* <DEDUP_REMOVED lines=9> */
.L_x_42:
[----:B------:R0:W1:Y:S01]  /*8430*/  LDC.64 R2, c[0x4][R16] ;  /* 0x0100000010027b82 */ /* 0x0000620000000a00 */
[----:B------:R-:W-:Y:S01]  /*8440*/  ULDC.64 UR6, c[0x4][0x98] ;  /* 0x0100260000067ab9 */ /* 0x000fe20000000a00 */
[----:B------:R-:W-:Y:S01]  /*8450*/  ULDC.64 UR8, c[0x4][0xa0] ;  /* 0x0100280000087ab9 */ /* 0x000fe20000000a00 */
[----:B------:R-:W-:Y:S01]  /*8460*/  ULDC.64 UR4, c[0x4][0x18] ;  /* 0x0100060000047ab9 */ /* 0x000fe20000000a00 */
        /* <DEDUP_REMOVED lines=11> */
.L_x_41:
[----:B------:R-:W0:Y:S02]  /*8520*/  LDC.64 R2, c[0x0][0x9f8] ;  /* 0x00027e00ff027b82 */ /* 0x000e240000000a00 */
[----:B0-----:R-:W-:-:S04]  /*8530*/  ISETP.NE.U32.AND P0, PT, R2, RZ, PT ;  /* 0x000000ff0200720c */ /* 0x001fc80003f05070 */
[----:B------:R-:W-:-:S13]  /*8540*/  ISETP.NE.AND.EX P0, PT, R3, RZ, PT, P0 ;  /* 0x000000ff0300720c */ /* 0x000fda0003f05300 */
[----:B------:R-:W0:Y:S02]  /*8550*/  @P0 LDC.64 R2, c[0x0][0x9f8] ;  /* 0x00027e00ff020b82 */ /* 0x000e240000000a00 */
[----:B0-----:R-:W-:-:S05]  /*8560*/  @P0 IMAD.WIDE R2, R17, 0x4, R2 ;  /* 0x0000000411020825 */ /* 0x001fca00078e0202 */
[----:B------:R0:W2:Y:S01]  /*8570*/  @P0 LDG.E R17, desc[UR44][R2.64] ;  /* 0x0000002c02110981 */ /* 0x0000a2000c1e1900 */
[----:B------:R-:W-:Y:S01]  /*8580*/  UMOV UR4, 0xffffffff ;  /* 0xffffffff00047882 */ /* 0x000fe20000000000 */
[----:B------:R-:W-:Y:S01]  /*8590*/  VIADD R0, R18, 0xffffffff ;  /* 0xffffffff12007836 */ /* 0x000fe20000000000 */
[----:B0-----:R-:W0:Y:S02]  /*85a0*/  LDC.64 R2, c[0x0][0x418] ;  /* 0x00010600ff027b82 */ /* 0x001e240000000a00 */
[----:B0-----:R-:W-:-:S04]  /*85b0*/  ISETP.NE.U32.AND P0, PT, R2, RZ, PT ;  /* 0x000000ff0200720c */ /* 0x001fc80003f05070 */
[----:B------:R-:W-:-:S04]  /*85c0*/  ISETP.NE.AND.EX P1, PT, R3, RZ, PT, P0 ;  /* 0x000000ff0300720c */ /* 0x000fc80003f25300 */
[----:B------:R-:W-:-:S05]  /*85d0*/  P2R R4, PR, RZ, 0x2 ;  /* 0x00000002ff047803 */ /* 0x000fca0000000000 */
[----:B------:R0:W-:Y:S01]  /*85e0*/  STL [R1], R4 ;  /* 0x0000000401007387 */ /* 0x0001e20000100800 */
[----:B--2---:R-:W-:Y:S02]  /*85f0*/  SHF.R.S32.HI R18, RZ, 0x1f, R17 ;  /* 0x0000001fff127819 */ /* 0x004fe40000011411 */
[----:B------:R-:W-:Y:S01]  /*8600*/  SEL R16, R17, RZ, !P1 ;  /* 0x000000ff11107207 */ /* 0x000fe20004800000 */
[----:B0-----:R-:W-:Y:S06]  /*8610*/  BRA.DIV UR4, `(.L_x_43) ;  /* 0x0000003204c07947 */ /* 0x001fec000b800000 */
[----:B------:R0:W1:Y:S02]  /*8620*/  SHFL.IDX PT, R14, R19, RZ, 0x1f ;  /* 0x00001fff130e7589 */ /* 0x00006400000e0000 */
.L_x_122:
[----:B------:R2:W-:Y:S01]  /*8630*/  STL [R1+0x4], R0 ;  /* 0x0000040001007387 */ /* 0x0005e20000100800 */
[----:B-1----:R-:W-:Y:S02]  /*8640*/  ISETP.NE.AND P0, PT, R14, RZ, PT ;  /* 0x000000ff0e00720c */ /* 0x002fe40003f05270 */
[----:B------:R-:W-:-:S04]  /*8650*/  PLOP3.LUT P2, PT, PT, PT, PT, 0x8, 0x0 ;  /* 0x000000000000781c */ /* 0x000fc80003f4e170 */
[----:B0-----:R-:W-:-:S07]  /*8660*/  P2R R19, PR, RZ, 0x4 ;  /* 0x00000004ff137803 */ /* 0x001fce0000000000 */
[----:B--2---:R-:W-:Y:S05]  /*8670*/  @P0 BRA `(.L_x_44) ;  /* 0x0000000000e40947 */ /* 0x004fea0003800000 */
[----:B------:R-:W-:-:S03]  /*8680*/  UMOV UR4, 0xffffffff ;  /* 0xffffffff00047882 */ /* 0x000fc60000000000 */
[----:B------:R-:W-:Y:S05]  /*8690*/  BRA.DIV UR4, `(.L_x_45) ;  /* 0x0000003204c07947 */ /* 0x000fea000b800000 */
[----:B------:R-:W-:-:S13]  /*86a0*/  ELECT P6, URZ, PT ;  /* 0x00000000003f782f */ /* 0x000fda00038c0000 */
.L_x_125:
[----:B------:R-:W-:Y:S05]  /*86b0*/  @!P6 BRA `(.L_x_44) ;  /* 0x0000000000d4e947 */ /* 0x000fea0003800000 */
[----:B------:R-:W-:Y:S01]  /*86c0*/  IMAD.MOV.U32 R16, RZ, RZ, R17 ;  /* 0x000000ffff107224 */ /* 0x000fe200078e0011 */
[----:B------:R-:W-:Y:S06]  /*86d0*/  @!P1 BRA `(.L_x_46) ;  /* 0x0000000000509947 */ /* 0x000fec0003800000 */
[----:B------:R-:W-:Y:S01]  /*86e0*/  IMAD.MOV.U32 R9, RZ, RZ, R0 ;  /* 0x000000ffff097224 */ /* 0x000fe200078e0000 */
[----:B------:R-:W-:Y:S01]  /*86f0*/  ULDC.64 UR4, c[0x0][0x428] ;  /* 0x00010a0000047ab9 */ /* 0x000fe20000000a00 */
[----:B------:R-:W0:Y:S01]  /*8700*/  LDC R0, c[0x0][0x43c] ;  /* 0x00010f00ff007b82 */ /* 0x000e220000000800 */
[----:B------:R-:W-:Y:S02]  /*8710*/  IMAD R8, R18, UR4, RZ ;  /* 0x0000000412087c24 */ /* 0x000fe4000f8e02ff */
[----:B------:R-:W-:Y:S02]  /*8720*/  MOV R6, R9 ;  /* 0x0000000900067202 */ /* 0x000fe40000000f00 */
[----:B------:R-:W-:Y:S01]  /*8730*/  IMAD R7, R17, UR5, R8 ;  /* 0x0000000511077c24 */ /* 0x000fe2000f8e0208 */
[----:B0-----:R-:W-:-:S13]  /*8740*/  ISETP.NE.AND P0, PT, R0, 0x1, PT ;  /* 0x000000010000780c */ /* 0x001fda0003f05270 */
[----:B------:R-:W0:Y:S02]  /*8750*/  @P0 LDC.64 R4, c[0x0][0x440] ;  /* 0x00011000ff040b82 */ /* 0x000e240000000a00 */
[----:B0-----:R-:W-:-:S05]  /*8760*/  @P0 IMAD.HI.U32 R4, R9, R4, RZ ;  /* 0x0000000409040227 */ /* 0x001fca00078e00ff */
[----:B------:R-:W-:-:S04]  /*8770*/  @P0 SHF.R.U32.HI R6, RZ, R5, R4 ;  /* 0x00000005ff060219 */ /* 0x000fc80000011604 */
[--C-:B------:R-:W-:Y:S01]  /*8780*/  SHF.R.S32.HI R5, RZ, 0x1f, R6.reuse ;  /* 0x0000001fff057819 */ /* 0x100fe20000011406 */
[----:B------:R-:W-:-:S04]  /*8790*/  IMAD.MOV.U32 R4, RZ, RZ, R6 ;  /* 0x000000ffff047224 */ /* 0x000fc800078e0006 */
[----:B------:R-:W-:-:S04]  /*87a0*/  IMAD.WIDE.U32 R4, R17, UR4, R4 ;  /* 0x0000000411047c25 */ /* 0x000fc8000f8e0004 */
[----:B------:R-:W-:Y:S01]  /*87b0*/  IMAD.IADD R5, R5, 0x1, R7 ;  /* 0x0000000105057824 */ /* 0x000fe200078e0207 */
[----:B------:R-:W-:-:S04]  /*87c0*/  LEA R2, P0, R4, R2, 0x2 ;  /* 0x0000000204027211 */ /* 0x000fc800078010ff */
[----:B------:R-:W-:-:S05]  /*87d0*/  LEA.HI.X R3, R4, R3, R5, 0x2, P0 ;  /* 0x0000000304037211 */ /* 0x000fca00000f1405 */
[----:B------:R0:W5:Y:S01]  /*87e0*/  LDG.E R16, desc[UR44][R2.64] ;  /* 0x0000002c02107981 */ /* 0x000162000c1e1900 */
[----:B------:R-:W-:-:S04]  /*87f0*/  IMAD.MOV R5, RZ, RZ, -R6 ;  /* 0x000000ffff057224 */ /* 0x000fc800078e0a06 */
[----:B------:R-:W-:-:S05]  /*8800*/  IMAD R9, R0, R5, R9 ;  /* 0x0000000500097224 */ /* 0x000fca00078e0209 */
[----:B------:R0:W-:Y:S02]  /*8810*/  STL [R1+0x4], R9 ;  /* 0x0000040901007387 */ /* 0x0001e40000100800 */
.L_x_46:
[----:B------:R-:W-:Y:S01]  /*8820*/  IMAD.MOV.U32 R0, RZ, RZ, 0x1 ;  /* 0x00000001ff007424 */ /* 0x000fe200078e00ff */
[----:B0-----:R-:W0:Y:S04]  /*8830*/  S2R R9, SR_TID.X ;  /* 0x0000000000097919 */ /* 0x001e280000002100 */
[----:B------:R-:W-:-:S04]  /*8840*/  SHF.L.U32 R0, R0, 0x1f, RZ ;  /* 0x0000001f00007819 */ /* 0x000fc800000006ff */
[----:B------:R-:W1:Y:S01]  /*8850*/  SYNCS.PHASECHK.TRANS64.TRYWAIT P0, [UR38+0x22840], R0 ;  /* 0x02284000ff0075a7 */ /* 0x000e620008000166 */
[----:B0-----:R-:W-:-:S04]  /*8860*/  LOP3.LUT R2, R9, 0x7f, RZ, 0xc0, !PT ;  /* 0x0000007f09027812 */ /* 0x001fc800078ec0ff */
[----:B------:R-:W-:Y:S01]  /*8870*/  ISETP.NE.AND P1, PT, R2, RZ, PT ;  /* 0x000000ff0200720c */ /* 0x000fe20003f25270 */
[----:B-1----:R-:W-:-:S12]  /*8880*/  @!P0 BRA `(.L_x_47) ;  /* 0x0000003000648947 */ /* 0x002fd80003800000 */
.L_x_126:
[----:B------:R-:W-:Y:S05]  /*8890*/  @P1 BRA `(.L_x_48) ;  /* 0x0000000000181947 */ /* 0x000fea0003800000 */
[----:B------:R-:W1:Y:S01]  /*88a0*/  S2R R2, SR_TID.X ;  /* 0x0000000000027919 */ /* 0x000e620000002100 */
[----:B0-----:R-:W-:-:S04]  /*88b0*/  IMAD.MOV.U32 R0, RZ, RZ, 0x3000 ;  /* 0x00003000ff007424 */ /* 0x001fc800078e00ff */
[----:B------:R2:W-:Y:S01]  /*88c0*/  SYNCS.ARRIVE.TRANS64 RZ, [UR38+0x22830], R0 ;  /* 0x02283000ffff79a7 */ /* 0x0005e20008000026 */
[----:B-1----:R-:W-:-:S13]  /*88d0*/  LOP3.LUT P0, RZ, R2, 0x1f, RZ, 0xc0, !PT ;  /* 0x0000001f02ff7812 */ /* 0x002fda000780c0ff */
[----:B--2---:R-:W-:Y:S05]  /*88e0*/  @!P0 BRA `(.L_x_48) ;  /* 0x0000000000048947 */ /* 0x004fea0003800000 */
[----:B------:R-:W-:Y:S01]  /*88f0*/  BPT.TRAP 0x1 ;  /* 0x000000040000795c */ /* 0x000fe20000300000 */
.L_x_48:
[----:B0-----:R-:W2:Y:S01]  /*8900*/  LDL R0, [R1+0x4] ;  /* 0x0000040001007983 */ /* 0x001ea20000100800 */
[----:B------:R-:W-:Y:S01]  /*8910*/  ULDC.64 UR4, c[0x0][0x198] ;  /* 0x0000660000047ab9 */ /* 0x000fe20000000a00 */
[----:B-----5:R-:W-:Y:S01]  /*8920*/  R2UR UR13, R16 ;  /* 0x00000000100d72ca */ /* 0x020fe200000e0000 */
[----:B------:R-:W-:Y:S01]  /*8930*/  UIADD3 UR4, UP0, UR4, 0x370, URZ ;  /* 0x0000037004047890 */ /* 0x000fe2000ff1e03f */
[----:B------:R-:W-:Y:S01]  /*8940*/  PLOP3.LUT P0, PT, PT, PT, PT, 0x80, 0x0 ;  /* 0x000000000000781c */ /* 0x000fe20003f0f070 */
[----:B------:R-:W-:Y:S02]  /*8950*/  UIADD3 UR8, UR38, 0x1c400, URZ ;  /* 0x0001c40026087890 */ /* 0x000fe4000fffe03f */
[----:B------:R-:W-:Y:S01]  /*8960*/  UIADD3 UR9, UR38, 0x22830, URZ ;  /* 0x0002283026097890 */ /* 0x000fe2000fffe03f */
[----:B------:R-:W-:Y:S01]  /*8970*/  P2R R19, PR, RZ, 0x1 ;  /* 0x00000001ff137803 */ /* 0x000fe20000000000 */
[----:B------:R-:W-:Y:S01]  /*8980*/  UIADD3.X UR5, URZ, UR5, URZ, UP0, !UPT ;  /* 0x000000053f057290 */ /* 0x000fe200087fe43f */
[----:B------:R-:W-:Y:S01]  /*8990*/  UMOV UR6, 0x0 ;  /* 0x0000000000067882 */ /* 0x000fe20000000000 */
[----:B------:R-:W-:Y:S01]  /*89a0*/  UMOV UR7, 0x14f00000 ;  /* 0x14f0000000077882 */ /* 0x000fe20000000000 */
[----:B------:R-:W-:Y:S01]  /*89b0*/  UMOV UR10, URZ ;  /* 0x0000003f000a7c82 */ /* 0x000fe20008000000 */
[----:B------:R-:W-:Y:S01]  /*89c0*/  UMOV UR12, UR36 ;  /* 0x00000024000c7c82 */ /* 0x000fe20008000000 */
[----:B--2---:R-:W-:-:S13]  /*89d0*/  R2UR UR11, R0 ;  /* 0x00000000000b72ca */ /* 0x004fda00000e0000 */
[----:B------:R-:W-:-:S09]  /*89e0*/  UIMAD UR11, UR11, 0x60, URZ ;  /* 0x000000600b0b78a4 */ /* 0x000fd2000f8e023f */
[----:B------:R0:W-:Y:S02]  /*89f0*/  UTMALDG.4D [UR8], [UR4], desc[UR6] ;  /* 0x00000608040075b4 */ /* 0x0001e40008019000 */
[----:B0-----:R-:W-:Y:S01]  /*8a00*/  NOP ;  /* 0x0000000000007918 */ /* 0x001fe20000000000 */
.L_x_44:
[----:B------:R-:W-:Y:S05]  /*8a10*/  WARPSYNC.ALL ;  /* 0x0000000000007948 */ /* 0x000fea0003800000 */
[----:B------:R-:W-:Y:S01]  /*8a20*/  UIADD3 UR4, UR38, 0x18400, URZ ;  /* 0x0001840026047890 */ /* 0x000fe2000fffe03f */
[----:B------:R-:W-:Y:S03]  /*8a30*/  BAR.SYNC.DEFER_BLOCKING 0x8, 0x180 ;  /* 0x0206000000007b1d */ /* 0x000fe60000010000 */
[----:B------:R-:W-:-:S06]  /*8a40*/  ULOP3.LUT UP0, URZ, UR4, 0x3ff, URZ, 0xc0, !UPT ;  /* 0x000003ff043f7892 */ /* 0x000fcc000f80c03f */
[----:B------:R-:W-:-:S13]  /*8a50*/  PLOP3.LUT P0, PT, PT, PT, UP0, 0x80, 0x0 ;  /* 0x000000000000781c */ /* 0x000fda0003f0f008 */
[----:B------:R-:W-:Y:S05]  /*8a60*/  @!P0 BRA `(.L_x_49) ;  /* 0x0000000000408947 */ /* 0x000fea0003800000 */
[----:B------:R-:W-:Y:S01]  /*8a70*/  MOV R2, 0x0 ;  /* 0x0000000000027802 */ /* 0x000fe20000000f00 */
[----:B------:R-:W-:Y:S01]  /*8a80*/  ULDC.64 UR6, c[0x4][0x98] ;  /* 0x0100260000067ab9 */ /* 0x000fe20000000a00 */
[----:B------:R-:W-:Y:S01]  /*8a90*/  ULDC.64 UR8, c[0x4][0xa0] ;  /* 0x0100280000087ab9 */ /* 0x000fe20000000a00 */
[----:B------:R-:W-:Y:S01]  /*8aa0*/  ULDC.64 UR4, c[0x4][0x20] ;  /* 0x0100080000047ab9 */ /* 0x000fe20000000a00 */
[----:B------:R-:W-:Y:S01]  /*8ab0*/  IMAD.U32 R4, RZ, RZ, UR6 ;  /* 0x00000006ff047e24 */ /* 0x000fe2000f8e00ff */
[----:B------:R-:W-:Y:S01]  /*8ac0*/  MOV R10, UR4 ;  /* 0x00000004000a7c02 */ /* 0x000fe20008000f00 */
        /* <DEDUP_REMOVED lines=10> */
.L_x_49:
[----:B------:R-:W0:Y:S01]  /*8b70*/  LDC R4, c[0x0][0x448] ;  /* 0x00011200ff047b82 */ /* 0x000e220000000800 */
[----:B------:R-:W1:Y:S01]  /*8b80*/  S2R R12, SR_TID.X ;  /* 0x00000000000c7919 */ /* 0x000e620000002100 */
[----:B------:R-:W-:Y:S01]  /*8b90*/  USHF.R.S32.HI UR6, URZ, 0x1f, UR36 ;  /* 0x0000001f3f067899 */ /* 0x000fe20008011424 */
[----:B------:R-:W-:Y:S01]  /*8ba0*/  ULDC.64 UR8, c[0x0][0x2d8] ;  /* 0x0000b60000087ab9 */ /* 0x000fe20000000a00 */
[----:B------:R-:W2:Y:S02]  /*8bb0*/  S2R R13, SR_CTAID.Z ;  /* 0x00000000000d7919 */ /* 0x000ea40000002700 */
[----:B------:R-:W-:Y:S02]  /*8bc0*/  UIMAD UR6, UR6, UR8, URZ ;  /* 0x00000008060672a4 */ /* 0x000fe4000f8e023f */
[----:B------:R-:W3:Y:S01]  /*8bd0*/  LDC.64 R2, c[0x0][0x2e0] ;  /* 0x0000b800ff027b82 */ /* 0x000ee20000000a00 */
[----:B------:R-:W4:Y:S01]  /*8be0*/  S2R R10, SR_CTAID.X ;  /* 0x00000000000a7919 */ /* 0x000f220000002500 */
[----:B------:R-:W-:-:S02]  /*8bf0*/  UIMAD.WIDE.U32 UR4, UR36, UR8, URZ ;  /* 0x00000008240472a5 */ /* 0x000fc4000f8e003f */
[----:B------:R-:W-:-:S04]  /*8c00*/  UIMAD UR6, UR36, UR9, UR6 ;  /* 0x00000009240672a4 */ /* 0x000fc8000f8e0206 */
[----:B------:R-:W-:Y:S01]  /*8c10*/  UIADD3 UR5, UR5, UR6, URZ ;  /* 0x0000000605057290 */ /* 0x000fe2000fffe03f */
[----:B0-----:R-:W-:Y:S02]  /*8c20*/  ISETP.NE.AND P0, PT, R4, 0x1, PT ;  /* 0x000000010400780c */ /* 0x001fe40003f05270 */
[C---:B-1----:R-:W-:Y:S01]  /*8c30*/  LOP3.LUT R11, R12.reuse, 0x7f, RZ, 0xc0, !PT ;  /* 0x0000007f0c0b7812 */ /* 0x042fe200078ec0ff */
[----:B------:R-:W-:-:S10]  /*8c40*/  IMAD.SHL.U32 R0, R12, 0x10, RZ ;  /* 0x000000100c007824 */ /* 0x000fd400078e00ff */
[----:B------:R-:W0:Y:S01]  /*8c50*/  @P0 LDC R5, c[0x0][0x44c] ;  /* 0x00011300ff050b82 */ /* 0x000e220000000800 */
[----:B------:R-:W-:Y:S02]  /*8c60*/  SHF.R.U32.HI R7, RZ, 0x3, R11 ;  /* 0x00000003ff077819 */ /* 0x000fe4000001160b */
[----:B--2---:R-:W-:Y:S02]  /*8c70*/  SHF.R.S32.HI R9, RZ, 0x1f, R13 ;  /* 0x0000001fff097819 */ /* 0x004fe4000001140d */
[----:B------:R-:W-:-:S03]  /*8c80*/  LOP3.LUT R0, R7, 0x70, R0, 0xf8, !PT ;  /* 0x0000007007007812 */ /* 0x000fc600078ef800 */
[----:B------:R-:W1:Y:S01]  /*8c90*/  @P0 LDC R6, c[0x0][0x450] ;  /* 0x00011400ff060b82 */ /* 0x000e620000000800 */
[----:B---3--:R-:W-:Y:S02]  /*8ca0*/  IMAD R8, R9, R2, RZ ;  /* 0x0000000209087224 */ /* 0x008fe400078e02ff */
[----:B----4-:R-:W-:Y:S02]  /*8cb0*/  IMAD R0, R10, 0x80, R0 ;  /* 0x000000800a007824 */ /* 0x010fe400078e0200 */
[----:B------:R-:W-:Y:S02]  /*8cc0*/  IMAD R9, R13, R3, R8 ;  /* 0x000000030d097224 */ /* 0x000fe400078e0208 */
[----:B0-----:R-:W-:-:S04]  /*8cd0*/  @P0 IMAD.HI.U32 R3, R0, R5, RZ ;  /* 0x0000000500030227 */ /* 0x001fc800078e00ff */
[----:B------:R-:W-:Y:S01]  /*8ce0*/  IMAD.MOV.U32 R5, RZ, RZ, R0 ;  /* 0x000000ffff057224 */ /* 0x000fe200078e0000 */
[----:B-1----:R-:W-:Y:S01]  /*8cf0*/  @P0 SHF.R.U32.HI R5, RZ, R6, R3 ;  /* 0x00000006ff050219 */ /* 0x002fe20000011603 */
[----:B------:R-:W-:Y:S01]  /*8d00*/  IMAD.WIDE.U32 R2, R13, R2, UR4 ;  /* 0x000000040d027e25 */ /* 0x000fe2000f8e0002 */
[----:B------:R-:W-:Y:S02]  /*8d10*/  ULDC.64 UR4, c[0x0][0x2d0] ;  /* 0x0000b40000047ab9 */ /* 0x000fe40000000a00 */
[----:B------:R-:W-:Y:S01]  /*8d20*/  SHF.R.S32.HI R6, RZ, 0x1f, R5 ;  /* 0x0000001fff067819 */ /* 0x000fe20000011405 */
[----:B------:R-:W-:Y:S02]  /*8d30*/  IMAD.IADD R3, R3, 0x1, R9 ;  /* 0x0000000103037824 */ /* 0x000fe400078e0209 */
[----:B------:R-:W-:Y:S02]  /*8d40*/  IMAD.MOV R9, RZ, RZ, -R5 ;  /* 0x000000ffff097224 */ /* 0x000fe400078e0a05 */
[----:B------:R-:W-:-:S02]  /*8d50*/  IMAD R6, R6, UR4, RZ ;  /* 0x0000000406067c24 */ /* 0x000fc4000f8e02ff */
[----:B------:R-:W-:Y:S02]  /*8d60*/  IMAD R0, R4, R9, R0 ;  /* 0x0000000904007224 */ /* 0x000fe400078e0200 */
[C---:B------:R-:W-:Y:S02]  /*8d70*/  IMAD R9, R5.reuse, UR5, R6 ;  /* 0x0000000505097c24 */ /* 0x040fe4000f8e0206 */
[----:B------:R-:W-:Y:S01]  /*8d80*/  IMAD.WIDE.U32 R2, R5, UR4, R2 ;  /* 0x0000000405027c25 */ /* 0x000fe2000f8e0002 */
[----:B------:R-:W-:Y:S01]  /*8d90*/  SHF.R.S32.HI R5, RZ, 0x1f, R0 ;  /* 0x0000001fff057819 */ /* 0x000fe20000011400 */
[----:B------:R-:W-:Y:S02]  /*8da0*/  ULDC.64 UR4, c[0x0][0x2c8] ;  /* 0x0000b20000047ab9 */ /* 0x000fe40000000a00 */
[----:B------:R-:W-:Y:S01]  /*8db0*/  IMAD.SHL.U32 R6, R11, 0x8, RZ ;  /* 0x000000080b067824 */ /* 0x000fe200078e00ff */
[----:B------:R-:W-:Y:S01]  /*8dc0*/  IADD3 R3, R3, R9, RZ ;  /* 0x0000000903037210 */ /* 0x000fe20007ffe0ff */
[----:B------:R-:W-:-:S04]  /*8dd0*/  IMAD R5, R5, UR4, RZ ;  /* 0x0000000405057c24 */ /* 0x000fc8000f8e02ff */
[C---:B------:R-:W-:Y:S02]  /*8de0*/  IMAD R5, R0.reuse, UR5, R5 ;  /* 0x0000000500057c24 */ /* 0x040fe4000f8e0205 */
[----:B------:R-:W-:Y:S01]  /*8df0*/  IMAD.WIDE.U32 R2, R0, UR4, R2 ;  /* 0x0000000400027c25 */ /* 0x000fe2000f8e0002 */
[----:B------:R-:W-:-:S03]  /*8e00*/  ULDC.64 UR4, c[0x0][0x280] ;  /* 0x0000a00000047ab9 */ /* 0x000fc60000000a00 */
[----:B------:R-:W-:Y:S01]  /*8e10*/  IMAD.IADD R5, R3, 0x1, R5 ;  /* 0x0000000103057824 */ /* 0x000fe200078e0205 */
[----:B------:R-:W-:Y:S01]  /*8e20*/  LEA R0, P0, R2, UR4, 0x1 ;  /* 0x0000000402007c11 */ /* 0x000fe2000f8008ff */
[----:B------:R-:W-:-:S03]  /*8e30*/  ULDC UR4, c[0x0][0x2b8] ;  /* 0x0000ae0000047ab9 */ /* 0x000fc60000000800 */
[----:B------:R-:W-:Y:S01]  /*8e40*/  LEA.HI.X R5, R2, UR5, R5, 0x1, P0 ;  /* 0x0000000502057c11 */ /* 0x000fe200080f0c05 */
[----:B------:R-:W-:-:S05]  /*8e50*/  IMAD.SHL.U32 R2, R12, 0x8, RZ ;  /* 0x000000080c027824 */ /* 0x000fca00078e00ff */
[C---:B------:R-:W-:Y:S02]  /*8e60*/  LOP3.LUT R8, R2.reuse, 0x38, RZ, 0xc0, !PT ;  /* 0x0000003802087812 */ /* 0x040fe400078ec0ff */
[----:B------:R-:W-:Y:S02]  /*8e70*/  LOP3.LUT R2, R2, 0x1f8, RZ, 0xc0, !PT ;  /* 0x000001f802027812 */ /* 0x000fe400078ec0ff */
[----:B------:R-:W-:Y:S01]  /*8e80*/  ISETP.GE.AND P0, PT, R8, UR4, PT ;  /* 0x0000000408007c0c */ /* 0x000fe2000bf06270 */
[----:B------:R-:W-:Y:S01]  /*8e90*/  UMOV UR4, 0xffffffff ;  /* 0xffffffff00047882 */ /* 0x000fe20000000000 */
[----:B------:R-:W-:-:S04]  /*8ea0*/  LOP3.LUT R3, R2, 0x38, R12, 0x78, !PT ;  /* 0x0000003802037812 */ /* 0x000fc800078e780c */
[----:B------:R-:W-:Y:S01]  /*8eb0*/  LOP3.LUT R6, R3, 0x200, R6, 0xf8, !PT ;  /* 0x0000020003067812 */ /* 0x000fe200078ef806 */
[----:B------:R-:W-:Y:S06]  /*8ec0*/  BRA.DIV UR4, `(.L_x_50) ;  /* 0x0000002a04ec7947 */ /* 0x000fec000b800000 */
[----:B------:R-:W0:Y:S01]  /*8ed0*/  SHFL.IDX PT, R14, R0, RZ, 0x181f ;  /* 0x00181fff000e7589 */ /* 0x000e2200000e0000 */
[----:B------:R-:W-:Y:S01]  /*8ee0*/  ULDC UR4, c[0x0][0x288] ;  /* 0x0000a20000047ab9 */ /* 0x000fe20000000800 */
[----:B------:R-:W-:Y:S02]  /*8ef0*/  IMAD R7, R10, 0x80, R7 ;  /* 0x000000800a077824 */ /* 0x000fe400078e0207 */
[----:B------:R-:W1:Y:S01]  /*8f00*/  SHFL.IDX PT, R2, R5, RZ, 0x181f ;  /* 0x00181fff05027589 */ /* 0x000e6200000e0000 */
[----:B------:R-:W-:Y:S02]  /*8f10*/  IMAD R4, R4, UR4, RZ ;  /* 0x0000000404047c24 */ /* 0x000fe4000f8e02ff */
[----:B------:R-:W-:-:S03]  /*8f20*/  VIADD R11, R7, 0x10 ;  /* 0x00000010070b7836 */ /* 0x000fc60000000000 */
[----:B------:R-:W-:-:S13]  /*8f30*/  ISETP.GE.AND P1, PT, R7, R4, PT ;  /* 0x000000040700720c */ /* 0x000fda0003f26270 */
[----:B------:R-:W-:Y:S02]  /*8f40*/  @!P1 LEA R9, R6, UR38, 0x1 ;  /* 0x0000002606099c11 */ /* 0x000fe4000f8e08ff */
[----:B0-----:R-:W-:-:S05]  /*8f50*/  @!P1 LEA R14, P2, R8, R14, 0x1 ;  /* 0x0000000e080e9211 */ /* 0x001fca00078408ff */
[----:B-1----:R-:W-:Y:S02]  /*8f60*/  @!P1 IMAD.X R3, RZ, RZ, R2, P2 ;  /* 0x000000ffff039224 */ /* 0x002fe400010e0602 */
[----:B------:R-:W-:Y:S02]  /*8f70*/  @!P1 IMAD.MOV.U32 R2, RZ, RZ, R14 ;  /* 0x000000ffff029224 */ /* 0x000fe400078e000e */
[----:B------:R-:W0:Y:S04]  /*8f80*/  SHFL.IDX PT, R14, R0, 0x1, 0x181f ;  /* 0x00381f00000e7f89 */ /* 0x000e2800000e0000 */
[----:B------:R1:W-:Y:S01]  /*8f90*/  @!P1 LDGSTS.E.BYPASS.LTC128B.128 [R9+0x18400], desc[UR44][R2.64], !P0 ;  /* 0x1840000002099fae */ /* 0x0003e2000c101d6c */
[----:B------:R-:W-:Y:S01]  /*8fa0*/  ISETP.GE.AND P1, PT, R11, R4, PT ;  /* 0x000000040b00720c */ /* 0x000fe20003f26270 */
[----:B------:R-:W-:-:S02]  /*8fb0*/  VIADD R11, R7, 0x30 ;  /* 0x00000030070b7836 */ /* 0x000fc40000000000 */
[----:B-1----:R-:W1:Y:S01]  /*8fc0*/  SHFL.IDX PT, R2, R5, 0x1, 0x181f ;  /* 0x00381f0005027f89 */ /* 0x002e6200000e0000 */
[----:B------:R-:W-:-:S09]  /*8fd0*/  IADD3 R9, R7, 0x20, RZ ;  /* 0x0000002007097810 */ /* 0x000fd20007ffe0ff */
[----:B------:R-:W-:Y:S02]  /*8fe0*/  @!P1 LEA R21, R6, UR38, 0x1 ;  /* 0x0000002606159c11 */ /* 0x000fe4000f8e08ff */
[----:B0-----:R-:W-:-:S05]  /*8ff0*/  @!P1 LEA R14, P2, R8, R14, 0x1 ;  /* 0x0000000e080e9211 */ /* 0x001fca00078408ff */
[----:B-1----:R-:W-:Y:S02]  /*9000*/  @!P1 IMAD.X R3, RZ, RZ, R2, P2 ;  /* 0x000000ffff039224 */ /* 0x002fe400010e0602 */
[----:B------:R-:W-:Y:S02]  /*9010*/  @!P1 IMAD.MOV.U32 R2, RZ, RZ, R14 ;  /* 0x000000ffff029224 */ /* 0x000fe400078e000e */
[----:B------:R-:W0:Y:S04]  /*9020*/  SHFL.IDX PT, R14, R0, 0x2, 0x181f ;  /* 0x00581f00000e7f89 */ /* 0x000e2800000e0000 */
[----:B------:R1:W-:Y:S01]  /*9030*/  @!P1 LDGSTS.E.BYPASS.LTC128B.128 [R21+0x18c00], desc[UR44][R2.64], !P0 ;  /* 0x18c0000002159fae */ /* 0x0003e2000c101d6c */
[----:B------:R-:W-:-:S03]  /*9040*/  ISETP.GE.AND P1, PT, R9, R4, PT ;  /* 0x000000040900720c */ /* 0x000fc60003f26270 */
[----:B-1----:R-:W1:Y:S10]  /*9050*/  SHFL.IDX PT, R2, R5, 0x2, 0x181f ;  /* 0x00581f0005027f89 */ /* 0x002e7400000e0000 */
[----:B------:R-:W-:-:S02]  /*9060*/  @!P1 LEA R9, R6, UR38, 0x1 ;  /* 0x0000002606099c11 */ /* 0x000fc4000f8e08ff */
        /* <DEDUP_REMOVED lines=8> */
[----:B------:R-:W-:-:S09]  /*90f0*/  VIADD R9, R7, 0x40 ;  /* 0x0000004007097836 */ /* 0x000fd20000000000 */
        /* <DEDUP_REMOVED lines=14> */
[----:B------:R-:W-:-:S03]  /*91e0*/  ISETP.GE.AND P1, PT, R11, R4, PT ;  /* 0x000000040b00720c */ /* 0x000fc60003f26270 */
[----:B-1----:R-:W1:Y:S01]  /*91f0*/  SHFL.IDX PT, R2, R5, 0x5, 0x181f ;  /* 0x00b81f0005027f89 */ /* 0x002e6200000e0000 */
[----:B------:R-:W-:-:S09]  /*9200*/  VIADD R9, R7, 0x60 ;  /* 0x0000006007097836 */ /* 0x000fd20000000000 */
[----:B------:R-:W-:Y:S02]  /*9210*/  @!P1 LEA R21, R6, UR38, 0x1 ;  /* 0x0000002606159c11 */ /* 0x000fe4000f8e08ff */
[----:B0-----:R-:W-:-:S04]  /*9220*/  @!P1 LEA R14, P2, R8, R14, 0x1 ;  /* 0x0000000e080e9211 */ /* 0x001fc800078408ff */
[----:B-1----:R-:W-:Y:S01]  /*9230*/  @!P1 IADD3.X R3, RZ, R2, RZ, P2, !PT ;  /* 0x00000002ff039210 */ /* 0x002fe200017fe4ff */
[----:B------:R-:W-:Y:S02]  /*9240*/  @!P1 IMAD.MOV.U32 R2, RZ, RZ, R14 ;  /* 0x000000ffff029224 */ /* 0x000fe400078e000e */
[----:B------:R-:W0:Y:S04]  /*9250*/  SHFL.IDX PT, R14, R0, 0x6, 0x181f ;  /* 0x00d81f00000e7f89 */ /* 0x000e2800000e0000 */
[----:B------:R1:W-:Y:S01]  /*9260*/  @!P1 LDGSTS.E.BYPASS.LTC128B.128 [R21+0x1ac00], desc[UR44][R2.64], !P0 ;  /* 0x1ac0000002159fae */ /* 0x0003e2000c101d6c */
[----:B------:R-:W-:-:S03]  /*9270*/  ISETP.GE.AND P1, PT, R9, R4, PT ;  /* 0x000000040900720c */ /* 0x000fc60003f26270 */
[----:B-1----:R-:W1:Y:S10]  /*9280*/  SHFL.IDX PT, R2, R5, 0x6, 0x181f ;  /* 0x00d81f0005027f89 */ /* 0x002e7400000e0000 */
[----:B------:R-:W-:Y:S01]  /*9290*/  @!P1 LEA R9, R6, UR38, 0x1 ;  /* 0x0000002606099c11 */ /* 0x000fe2000f8e08ff */
[----:B------:R-:W2:Y:S01]  /*92a0*/  SHFL.IDX PT, R5, R5, 0x7, 0x181f ;  /* 0x00f81f0005057f89 */ /* 0x000ea200000e0000 */
[----:B0-----:R-:W-:-:S05]  /*92b0*/  @!P1 LEA R14, P2, R8, R14, 0x1 ;  /* 0x0000000e080e9211 */ /* 0x001fca00078408ff */
[----:B-1----:R-:W-:Y:S02]  /*92c0*/  @!P1 IMAD.X R3, RZ, RZ, R2, P2 ;  /* 0x000000ffff039224 */ /* 0x002fe400010e0602 */
[----:B------:R-:W-:Y:S02]  /*92d0*/  @!P1 IMAD.MOV.U32 R2, RZ, RZ, R14 ;  /* 0x000000ffff029224 */ /* 0x000fe400078e000e */
[----:B------:R0:W1:Y:S04]  /*92e0*/  SHFL.IDX PT, R14, R0, 0x7, 0x181f ;  /* 0x00f81f00000e7f89 */ /* 0x00006800000e0000 */
[----:B--2---:R0:W-:Y:S02]  /*92f0*/  @!P1 LDGSTS.E.BYPASS.LTC128B.128 [R9+0x1b400], desc[UR44][R2.64], !P0 ;  /* 0x1b40000002099fae */ /* 0x0041e4000c101d6c */
.L_x_143:
[----:B------:R-:W-:-:S05]  /*9300*/  VIADD R7, R7, 0x70 ;  /* 0x0000007007077836 */ /* 0x000fca0000000000 */
[----:B------:R-:W-:Y:S01]  /*9310*/  ISETP.GE.AND P1, PT, R7, R4, PT ;  /* 0x000000040700720c */ /* 0x000fe20003f26270 */
[----:B------:R-:W-:-:S05]  /*9320*/  IMAD.MOV.U32 R4, RZ, RZ, 0x1 ;  /* 0x00000001ff047424 */ /* 0x000fca00078e00ff */
[----:B------:R-:W-:-:S07]  /*9330*/  SHF.L.U32 R4, R4, 0x1f, RZ ;  /* 0x0000001f04047819 */ /* 0x000fce00000006ff */
[----:B01----:R-:W-:-:S05]  /*9340*/  @!P1 LEA R2, P2, R8, R14, 0x1 ;  /* 0x0000000e08029211 */ /* 0x003fca00078408ff */
[----:B------:R-:W-:Y:S01]  /*9350*/  @!P1 IMAD.X R3, RZ, RZ, R5, P2 ;  /* 0x000000ffff039224 */ /* 0x000fe200010e0605 */
[----:B------:R-:W-:-:S05]  /*9360*/  @!P1 LEA R5, R6, UR38, 0x1 ;  /* 0x0000002606059c11 */ /* 0x000fca000f8e08ff */
[----:B------:R-:W-:Y:S01]  /*9370*/  @!PT LDS RZ, [RZ] ;  /* 0x00000000fffff984 */ /* 0x000fe20000000800 */
[----:B------:R-:W-:Y:S01]  /*9380*/  @!PT LDS RZ, [RZ] ;  /* 0x00000000fffff984 */ /* 0x000fe20000000800 */
[----:B------:R-:W-:Y:S01]  /*9390*/  @!PT LDS RZ, [RZ] ;  /* 0x00000000fffff984 */ /* 0x000fe20000000800 */
[----:B------:R0:W-:Y:S01]  /*93a0*/  @!P1 LDGSTS.E.BYPASS.LTC128B.128 [R5+0x1bc00], desc[UR44][R2.64], !P0 ;  /* 0x1bc0000002059fae */ /* 0x0001e2000c101d6c */
[----:B------:R-:W-:Y:S01]  /*93b0*/  NOP ;  /* 0x0000000000007918 */ /* 0x000fe20000000000 */
[----:B------:R-:W-:Y:S02]  /*93c0*/  SYNCS.ARRIVE.TRANS64.RED.A0T1 RZ, [UR38+0x22800], RZ ;  /* 0x022800ffffff79a7 */ /* 0x000fe40008200426 */
[----:B------:R-:W-:Y:S01]  /*93d0*/  ARRIVES.LDGSTSBAR.64.TRANSCNT [UR38+0x22800] ;  /* 0x02280000ff0079b0 */ /* 0x000fe20008000aa6 */
[----:B------:R-:W-:Y:S01]  /*93e0*/  NOP ;  /* 0x0000000000007918 */ /* 0x000fe20000000000 */
[----:B------:R-:W-:Y:S01]  /*93f0*/  SYNCS.ARRIVE.TRANS64.A1T0 RZ, [UR38+0x22800], RZ ;  /* 0x022800ffffff79a7 */ /* 0x000fe20008100026 */
[----:B------:R-:W1:Y:S02]  /*9400*/  SYNCS.PHASECHK.TRANS64.TRYWAIT P0, [UR38+0x22820], R4 ;  /* 0x02282004ff0075a7 */ /* 0x000e640008000166 */
[----:B01----:R-:W-:Y:S05]  /*9410*/  @!P0 BRA `(.L_x_51) ;  /* 0x0000003000048947 */ /* 0x003fea0003800000 */
.L_x_144:
[----:B------:R-:W-:Y:S01]  /*9420*/  ISETP.NE.AND P0, PT, R19, RZ, PT ;  /* 0x000000ff1300720c */ /* 0x000fe20003f05270 */
[----:B------:R-:W-:Y:S01]  /*9430*/  BSSY B0, `(.L_x_52) ;  /* 0x000004b000007945 */ /* 0x000fe20003800000 */
[----:B------:R-:W-:-:S11]  /*9440*/  IMAD.MOV.U32 R0, RZ, RZ, 0x1 ;  /* 0x00000001ff007424 */ /* 0x000fd600078e00ff */
[----:B------:R-:W-:Y:S05]  /*9450*/  @!P0 BRA `(.L_x_53) ;  /* 0x0000000400208947 */ /* 0x000fea0003800000 */
[----:B------:R-:W1:Y:S01]  /*9460*/  SYNCS.PHASECHK.TRANS64.TRYWAIT P0, [UR38+0x22860], R4 ;  /* 0x02286004ff0075a7 */ /* 0x000e620008000166 */
[----:B------:R-:W2:Y:S02]  /*9470*/  S2R R2, SR_TID.X ;  /* 0x0000000000027919 */ /* 0x000ea40000002100 */
[----:B--2---:R-:W-:-:S04]  /*9480*/  LOP3.LUT R2, R2, 0x7f, RZ, 0xc0, !PT ;  /* 0x0000007f02027812 */ /* 0x004fc800078ec0ff */
[----:B------:R-:W-:Y:S01]  /*9490*/  ISETP.NE.AND P1, PT, R2, RZ, PT ;  /* 0x000000ff0200720c */ /* 0x000fe20003f25270 */
[----:B-1----:R-:W-:-:S12]  /*94a0*/  @!P0 BRA `(.L_x_54) ;  /* 0x0000002c00f88947 */ /* 0x002fd80003800000 */
.L_x_145:
[----:B------:R-:W-:Y:S04]  /*94b0*/  BSSY B1, `(.L_x_55) ;  /* 0x0000008000017945 */ /* 0x000fe80003800000 */
[----:B------:R-:W-:Y:S05]  /*94c0*/  @P1 BRA `(.L_x_56) ;  /* 0x0000000000181947 */ /* 0x000fea0003800000 */
[----:B0-----:R-:W0:Y:S01]  /*94d0*/  S2R R3, SR_TID.X ;  /* 0x0000000000037919 */ /* 0x001e220000002100 */
[----:B------:R-:W-:-:S04]  /*94e0*/  IMAD.MOV.U32 R2, RZ, RZ, 0xc000 ;  /* 0x0000c000ff027424 */ /* 0x000fc800078e00ff */
[----:B------:R1:W-:Y:S01]  /*94f0*/  SYNCS.ARRIVE.TRANS64 RZ, [UR38+0x22850], R2 ;  /* 0x02285002ffff79a7 */ /* 0x0003e20008000026 */
[----:B0-----:R-:W-:-:S13]  /*9500*/  LOP3.LUT P0, RZ, R3, 0x1f, RZ, 0xc0, !PT ;  /* 0x0000001f03ff7812 */ /* 0x001fda000780c0ff */
[----:B-1----:R-:W-:Y:S05]  /*9510*/  @!P0 BRA `(.L_x_56) ;  /* 0x0000000000048947 */ /* 0x002fea0003800000 */
[----:B------:R-:W-:Y:S01]  /*9520*/  BPT.TRAP 0x1 ;  /* 0x000000040000795c */ /* 0x000fe20000300000 */
.L_x_56:
[----:B------:R-:W-:Y:S05]  /*9530*/  BSYNC B1 ;  /* 0x0000000000017941 */ /* 0x000fea0003800000 */
.L_x_55:
[----:B------:R-:W2:Y:S01]  /*9540*/  LDL.LU R2, [R1+0x4] ;  /* 0x0000040001027983 */ /* 0x000ea20000300800 */
[----:B------:R-:W-:Y:S01]  /*9550*/  ULDC.64 UR4, c[0x0][0x198] ;  /* 0x0000660000047ab9 */ /* 0x000fe20000000a00 */
[----:B------:R-:W-:Y:S01]  /*9560*/  PLOP3.LUT P0, PT, PT, PT, PT, 0x80, 0x0 ;  /* 0x000000000000781c */ /* 0x000fe20003f0f070 */
[----:B------:R-:W-:Y:S02]  /*9570*/  UIADD3 UR4, UP0, UR4, 0x470, URZ ;  /* 0x0000047004047890 */ /* 0x000fe4000ff1e03f */
[----:B------:R-:W-:Y:S02]  /*9580*/  UIADD3 UR8, UR38, 0x400, URZ ;  /* 0x0000040026087890 */ /* 0x000fe4000fffe03f */
[----:B------:R-:W-:Y:S02]  /*9590*/  UIADD3 UR9, UR38, 0x22850, URZ ;  /* 0x0002285026097890 */ /* 0x000fe4000fffe03f */
[----:B------:R-:W-:Y:S01]  /*95a0*/  UIADD3.X UR5, URZ, UR5, URZ, UP0, !UPT ;  /* 0x000000053f057290 */ /* 0x000fe200087fe43f */
[----:B------:R-:W-:Y:S01]  /*95b0*/  UMOV UR6, 0x0 ;  /* 0x0000000000067882 */ /* 0x000fe20000000000 */
[----:B------:R-:W-:Y:S01]  /*95c0*/  UMOV UR7, 0x14f00000 ;  /* 0x14f0000000077882 */ /* 0x000fe20000000000 */
[----:B------:R-:W-:Y:S01]  /*95d0*/  UMOV UR10, URZ ;  /* 0x0000003f000a7c82 */ /* 0x000fe20008000000 */
[----:B--2---:R-:W-:-:S08]  /*95e0*/  IMAD R2, R2, 0x60, RZ ;  /* 0x0000006002027824 */ /* 0x004fd000078e02ff */
.L_x_57:
[----:B------:R-:W-:-:S13]  /*95f0*/  @P0 ELECT P1, URZ, PT ;  /* 0x00000000003f082f */ /* 0x000fda0003820000 */
[----:B------:R-:W-:Y:S01]  /*9600*/  @P1 R2UR UR13, R16 ;  /* 0x00000000100d12ca */ /* 0x000fe200000e0000 */
[----:B------:R-:W-:Y:S01]  /*9610*/  UMOV UR12, UR36 ;  /* 0x00000024000c7c82 */ /* 0x000fe20008000000 */
[----:B------:R-:W-:Y:S02]  /*9620*/  @P1 R2UR UR11, R2 ;  /* 0x00000000020b12ca */ /* 0x000fe400000e0000 */
[----:B------:R-:W-:Y:S02]  /*9630*/  @P1 PLOP3.LUT P0, PT, P1, PT, PT, 0x8, 0x0 ;  /* 0x000000000000181c */ /* 0x000fe40000f0e170 */
[----:B------:R-:W-:-:S09]  /*9640*/  PLOP3.LUT P1, PT, PT, PT, PT, 0x8, 0x0 ;  /* 0x000000000000781c */ /* 0x000fd20003f2e170 */
[----:B------:R1:W-:Y:S02]  /*9650*/  UTMALDG.4D [UR8], [UR4], desc[UR6] ;  /* 0x00000608040075b4 */ /* 0x0003e40008019000 */
[----:B-1----:R-:W-:Y:S05]  /*9660*/  @P0 BRA.U.ANY `(.L_x_57) ;  /* 0xfffffffd00e00947 */ /* 0x002fea000393ffff */
[----:B------:R-:W-:Y:S01]  /*9670*/  PLOP3.LUT P0, PT, PT, PT, PT, 0x80, 0x0 ;  /* 0x000000000000781c */ /* 0x000fe20003f0f070 */
[----:B------:R-:W-:Y:S01]  /*9680*/  UIADD3 UR8, UR38, 0x3400, URZ ;  /* 0x0000340026087890 */ /* 0x000fe2000fffe03f */
[----:B------:R-:W-:Y:S01]  /*9690*/  UMOV UR6, 0x0 ;  /* 0x0000000000067882 */ /* 0x000fe20000000000 */
[----:B------:R-:W-:Y:S01]  /*96a0*/  UMOV UR7, 0x14f00000 ;  /* 0x14f0000000077882 */ /* 0x000fe20000000000 */
[----:B------:R-:W-:-:S09]  /*96b0*/  UMOV UR10, 0x40 ;  /* 0x00000040000a7882 */ /* 0x000fd20000000000 */
.L_x_58:
        /* <DEDUP_REMOVED lines=13> */
.L_x_59:
        /* <DEDUP_REMOVED lines=13> */
.L_x_60:
        /* <DEDUP_REMOVED lines=8> */
.L_x_53:
[----:B------:R-:W-:Y:S05]  /*98e0*/  BSYNC B0 ;  /* 0x0000000000007941 */ /* 0x000fea0003800000 */
.L_x_52:
[----:B0-----:R-:W2:Y:S01]  /*98f0*/  LDL.LU R3, [R1+0x8] ;  /* 0x0000080001037983 */ /* 0x001ea20000300800 */
[----:B------:R-:W-:Y:S02]  /*9900*/  IMAD.MOV.U32 R9, RZ, RZ, RZ ;  /* 0x000000ffff097224 */ /* 0x000fe400078e00ff */
[----:B------:R-:W-:Y:S01]  /*9910*/  IMAD.MOV.U32 R6, RZ, RZ, 0x1 ;  /* 0x00000001ff067424 */ /* 0x000fe200078e00ff */
[----:B--2---:R-:W-:-:S04]  /*9920*/  IADD3 R7, R3, -0x2, RZ ;  /* 0xfffffffe03077810 */ /* 0x004fc80007ffe0ff */
[----:B------:R-:W-:-:S13]  /*9930*/  ISETP.GE.AND P0, PT, R7, UR40, PT ;  /* 0x0000002807007c0c */ /* 0x000fda000bf06270 */
[----:B------:R-:W-:Y:S05]  /*9940*/  @!P0 BRA `(.L_x_38) ;  /* 0x0000001800b48947 */ /* 0x000fea0003800000 */
[----:B------:R-:W-:Y:S01]  /*9950*/  UIADD3 UR4, UR41, 0x1, URZ ;  /* 0x0000000129047890 */ /* 0x000fe2000fffe03f */
[----:B------:R-:W-:Y:S01]  /*9960*/  LOP3.LUT R0, RZ, UR40, RZ, 0x33, !PT ;  /* 0x00000028ff007c12 */ /* 0x000fe2000f8e33ff */
[----:B------:R-:W0:Y:S01]  /*9970*/  S2R R4, SR_TID.X ;  /* 0x0000000000047919 */ /* 0x000e220000002100 */
[----:B------:R-:W-:Y:S01]  /*9980*/  IMAD.MOV.U32 R6, RZ, RZ, 0x1 ;  /* 0x00000001ff067424 */ /* 0x000fe200078e00ff */
[----:B------:R-:W-:-:S04]  /*9990*/  UIMAD UR4, UR4, UR43, URZ ;  /* 0x0000002b040472a4 */ /* 0x000fc8000f8e023f */
[----:B------:R-:W-:-:S04]  /*99a0*/  UISETP.LT.AND UP0, UPT, UR39, UR4, UPT ;  /* 0x000000042700728c */ /* 0x000fc8000bf01270 */
[----:B------:R-:W-:-:S06]  /*99b0*/  USEL UR4, UR39, UR4, UP0 ;  /* 0x0000000427047287 */ /* 0x000fcc0008000000 */
[----:B------:R-:W-:-:S05]  /*99c0*/  IMAD R3, RZ, RZ, -UR4 ;  /* 0x80000004ff037e24 */ /* 0x000fca000f8e02ff */
[----:B------:R-:W-:-:S04]  /*99d0*/  VIADDMNMX R0, R3, 0x1, R0, !PT ;  /* 0x0000000103007846 */ /* 0x000fc80007800100 */
[----:B------:R-:W-:Y:S02]  /*99e0*/  R2UR UR5, R0 ;  /* 0x00000000000572ca */ /* 0x000fe400000e0000 */
[----:B------:R-:W-:Y:S02]  /*99f0*/  LOP3.LUT R0, RZ, UR4, RZ, 0x33, !PT ;  /* 0x00000004ff007c12 */ /* 0x000fe4000f8e33ff */
[----:B0-----:R-:W-:-:S09]  /*9a00*/  LOP3.LUT R10, R4, 0x1f, RZ, 0xc0, !PT ;  /* 0x0000001f040a7812 */ /* 0x001fd200078ec0ff */
[----:B------:R-:W-:Y:S02]  /*9a10*/  UIADD3 UR6, UR5, -0x2, URZ ;  /* 0xfffffffe05067890 */ /* 0x000fe4000fffe03f */
[----:B------:R-:W-:-:S04]  /*9a20*/  UIADD3 UR5, UR4, UR5, URZ ;  /* 0x0000000504057290 */ /* 0x000fc8000fffe03f */
[----:B------:R-:W-:Y:S01]  /*9a30*/  ISETP.NE.AND P0, PT, R0, UR6, PT ;  /* 0x0000000600007c0c */ /* 0x000fe2000bf05270 */
[----:B------:R-:W-:Y:S02]  /*9a40*/  IMAD.MOV.U32 R0, RZ, RZ, 0x1 ;  /* 0x00000001ff007424 */ /* 0x000fe400078e00ff */
[----:B------:R-:W-:-:S05]  /*9a50*/  IMAD.U32 R11, RZ, RZ, UR5 ;  /* 0x00000005ff0b7e24 */ /* 0x000fca000f8e00ff */
[----:B------:R-:W-:-:S05]  /*9a60*/  LOP3.LUT R11, R11, 0x1, RZ, 0xc0, !PT ;  /* 0x000000010b0b7812 */ /* 0x000fca00078ec0ff */
[----:B------:R-:W-:Y:S05]  /*9a70*/  @!P0 BRA `(.L_x_61) ;  /* 0x0000001000488947 */ /* 0x000fea0003800000 */
[----:B------:R-:W-:Y:S01]  /*9a80*/  R2UR UR4, R11 ;  /* 0x000000000b0472ca */ /* 0x000fe200000e0000 */
[----:B------:R-:W-:Y:S01]  /*9a90*/  BSSY B0, `(.L_x_61) ;  /* 0x0000110000007945 */ /* 0x000fe20003800000 */
[----:B------:R-:W-:-:S11]  /*9aa0*/  IMAD.MOV.U32 R0, RZ, RZ, 0x1 ;  /* 0x00000001ff007424 */ /* 0x000fd600078e00ff */
[----:B------:R-:W-:-:S06]  /*9ab0*/  UIADD3 UR4, UR5, -UR4, URZ ;  /* 0x8000000405047290 */ /* 0x000fcc000fffe03f */
[----:B------:R-:W-:-:S07]  /*9ac0*/  IMAD.U32 R8, RZ, RZ, UR4 ;  /* 0x00000004ff087e24 */ /* 0x000fce000f8e00ff */
.L_x_94:
[----:B------:R-:W-:Y:S01]  /*9ad0*/  ISETP.NE.AND P0, PT, R19, RZ, PT ;  /* 0x000000ff1300720c */ /* 0x000fe20003f05270 */
[----:B------:R-:W-:Y:S01]  /*9ae0*/  VIADD R8, R8, 0xfffffffe ;  /* 0xfffffffe08087836 */ /* 0x000fe20000000000 */
[----:B------:R-:W-:Y:S04]  /*9af0*/  BSSY B1, `(.L_x_62) ;  /* 0x0000082000017945 */ /* 0x000fe80003800000 */
[----:B------:R-:W-:-:S07]  /*9b00*/  ISETP.NE.AND P1, PT, R8, RZ, PT ;  /* 0x000000ff0800720c */ /* 0x000fce0003f25270 */
[----:B------:R-:W-:Y:S06]  /*9b10*/  @!P0 BRA `(.L_x_63) ;  /* 0x0000000400fc8947 */ /* 0x000fec0003800000 */
[----:B------:R-:W2:Y:S01]  /*9b20*/  LDL R2, [R1] ;  /* 0x0000000001027983 */ /* 0x000ea20000100800 */
[----:B------:R-:W-:Y:S02]  /*9b30*/  MOV R13, R7 ;  /* 0x00000007000d7202 */ /* 0x000fe40000000f00 */
[----:B--2---:R-:W-:-:S13]  /*9b40*/  ISETP.NE.AND P0, PT, R2, RZ, PT ;  /* 0x000000ff0200720c */ /* 0x004fda0003f05270 */
[----:B------:R-:W-:Y:S05]  /*9b50*/  @!P0 BRA `(.L_x_64) ;  /* 0x00000000004c8947 */ /* 0x000fea0003800000 */
[----:B------:R-:W0:Y:S01]  /*9b60*/  LDC R13, c[0x0][0x43c] ;  /* 0x00010f00ff0d7b82 */ /* 0x000e220000000800 */
[----:B------:R-:W-:Y:S01]  /*9b70*/  IMAD.MOV.U32 R12, RZ, RZ, R7 ;  /* 0x000000ffff0c7224 */ /* 0x000fe200078e0007 */
[----:B------:R-:W-:Y:S01]  /*9b80*/  ULDC.64 UR4, c[0x0][0x428] ;  /* 0x00010a0000047ab9 */ /* 0x000fe20000000a00 */
[----:B0-----:R-:W-:-:S13]  /*9b90*/  ISETP.NE.AND P0, PT, R13, 0x1, PT ;  /* 0x000000010d00780c */ /* 0x001fda0003f05270 */
[----:B------:R-:W0:Y:S02]  /*9ba0*/  @P0 LDC.64 R2, c[0x0][0x440] ;  /* 0x00011000ff020b82 */ /* 0x000e240000000a00 */
[----:B0-----:R-:W-:-:S05]  /*9bb0*/  @P0 IMAD.HI.U32 R2, R7, R2, RZ ;  /* 0x0000000207020227 */ /* 0x001fca00078e00ff */
[----:B------:R-:W-:Y:S01]  /*9bc0*/  @P0 SHF.R.U32.HI R12, RZ, R3, R2 ;  /* 0x00000003ff0c0219 */ /* 0x000fe20000011602 */
[----:B------:R-:W-:-:S03]  /*9bd0*/  IMAD R2, R18, UR4, RZ ;  /* 0x0000000412027c24 */ /* 0x000fc6000f8e02ff */
[----:B------:R-:W-:Y:S01]  /*9be0*/  SHF.R.S32.HI R3, RZ, 0x1f, R12 ;  /* 0x0000001fff037819 */ /* 0x000fe2000001140c */
[----:B------:R-:W-:Y:S02]  /*9bf0*/  IMAD R5, R17, UR5, R2 ;  /* 0x0000000511057c24 */ /* 0x000fe4000f8e0202 */
[----:B------:R-:W-:-:S04]  /*9c00*/  IMAD.MOV.U32 R2, RZ, RZ, R12 ;  /* 0x000000ffff027224 */ /* 0x000fc800078e000c */
[----:B------:R-:W-:Y:S01]  /*9c10*/  IMAD.WIDE.U32 R2, R17, UR4, R2 ;  /* 0x0000000411027c25 */ /* 0x000fe2000f8e0002 */
[----:B------:R-:W-:-:S03]  /*9c20*/  ULDC.64 UR4, c[0x0][0x418] ;  /* 0x0001060000047ab9 */ /* 0x000fc60000000a00 */
[----:B------:R-:W-:Y:S01]  /*9c30*/  IMAD.IADD R3, R5, 0x1, R3 ;  /* 0x0000000105037824 */ /* 0x000fe200078e0203 */
[----:B------:R-:W-:-:S04]  /*9c40*/  LEA R4, P0, R2, UR4, 0x2 ;  /* 0x0000000402047c11 */ /* 0x000fc8000f8010ff */
[----:B------:R-:W-:-:S05]  /*9c50*/  LEA.HI.X R5, R2, UR5, R3, 0x2, P0 ;  /* 0x0000000502057c11 */ /* 0x000fca00080f1403 */
[----:B------:R0:W5:Y:S01]  /*9c60*/  LDG.E R16, desc[UR44][R4.64] ;  /* 0x0000002c04107981 */ /* 0x000162000c1e1900 */
[----:B------:R-:W-:-:S04]  /*9c70*/  IMAD.MOV R2, RZ, RZ, -R12 ;  /* 0x000000ffff027224 */ /* 0x000fc800078e0a0c */
[----:B------:R-:W-:-:S07]  /*9c80*/  IMAD R13, R13, R2, R7 ;  /* 0x000000020d0d7224 */ /* 0x000fce00078e0207 */
.L_x_64:
[----:B------:R-:W1:Y:S01]  /*9c90*/  S2R R2, SR_TID.X ;  /* 0x0000000000027919 */ /* 0x000e620000002100 */
[----:B------:R-:W-:Y:S01]  /*9ca0*/  BSSY B2, `(.L_x_65) ;  /* 0x0000006000027945 */ /* 0x000fe20003800000 */
[----:B-1----:R-:W-:Y:S02]  /*9cb0*/  LOP3.LUT R3, R2, 0x7f, RZ, 0xc0, !PT ;  /* 0x0000007f02037812 */ /* 0x002fe400078ec0ff */
[----:B------:R-:W-:Y:S02]  /*9cc0*/  SHF.L.U32 R2, R0, 0x1f, RZ ;  /* 0x0000001f00027819 */ /* 0x000fe400000006ff */
[----:B------:R-:W-:Y:S02]  /*9cd0*/  ISETP.NE.AND P2, PT, R3, RZ, PT ;  /* 0x000000ff0300720c */ /* 0x000fe40003f45270 */
[----:B------:R-:W1:Y:S02]  /*9ce0*/  SYNCS.PHASECHK.TRANS64.TRYWAIT P0, [UR38+0x22848], R2 ;  /* 0x02284802ff0075a7 */ /* 0x000e640008000166 */
[----:B-1----:R-:W-:Y:S09]  /*9cf0*/  @!P0 BRA `(.L_x_66) ;  /* 0x0000002400fc8947 */ /* 0x002ff20003800000 */
.L_x_146:
[----:B------:R-:W-:Y:S05]  /*9d00*/  BSYNC B2 ;  /* 0x0000000000027941 */ /* 0x000fea0003800000 */
.L_x_65:
[----:B------:R-:W-:Y:S04]  /*9d10*/  BSSY B2, `(.L_x_67) ;  /* 0x0000007000027945 */ /* 0x000fe80003800000 */
[----:B------:R-:W-:Y:S05]  /*9d20*/  @P2 BRA `(.L_x_68) ;  /* 0x0000000000142947 */ /* 0x000fea0003800000 */
[----:B------:R-:W-:Y:S01]  /*9d30*/  ISETP.NE.AND P0, PT, R10, RZ, PT ;  /* 0x000000ff0a00720c */ /* 0x000fe20003f05270 */
[----:B-1----:R-:W-:-:S04]  /*9d40*/  IMAD.MOV.U32 R3, RZ, RZ, 0x3000 ;  /* 0x00003000ff037424 */ /* 0x002fc800078e00ff */
[----:B------:R2:W-:Y:S08]  /*9d50*/  SYNCS.ARRIVE.TRANS64 RZ, [UR38+0x22838], R3 ;  /* 0x02283803ffff79a7 */ /* 0x0005f00008000026 */
[----:B--2---:R-:W-:Y:S05]  /*9d60*/  @!P0 BRA `(.L_x_68) ;  /* 0x0000000000048947 */ /* 0x004fea0003800000 */
[----:B------:R-:W-:Y:S01]  /*9d70*/  BPT.TRAP 0x1 ;  /* 0x000000040000795c */ /* 0x000fe20000300000 */
.L_x_68:
[----:B------:R-:W-:Y:S05]  /*9d80*/  BSYNC B2 ;  /* 0x0000000000027941 */ /* 0x000fea0003800000 */
.L_x_67:
[----:B0-----:R-:W-:Y:S01]  /*9d90*/  IMAD.MOV.U32 R4, RZ, RZ, RZ ;  /* 0x000000ffff047224 */ /* 0x001fe200078e00ff */
[----:B------:R-:W-:Y:S01]  /*9da0*/  ULDC.64 UR4, c[0x0][0x198] ;  /* 0x0000660000047ab9 */ /* 0x000fe20000000a00 */
[----:B------:R-:W-:Y:S01]  /*9db0*/  PLOP3.LUT P0, PT, PT, PT, PT, 0x80, 0x0 ;  /* 0x000000000000781c */ /* 0x000fe20003f0f070 */
[----:B------:R-:W-:Y:S01]  /*9dc0*/  UIADD3 UR4, UP0, UR4, 0x370, URZ ;  /* 0x0000037004047890 */ /* 0x000fe2000ff1e03f */
[----:B------:R-:W-:Y:S01]  /*9dd0*/  IMAD R5, R13, 0x60, RZ ;  /* 0x000000600d057824 */ /* 0x000fe200078e02ff */
[----:B------:R-:W-:Y:S01]  /*9de0*/  R2UR UR34, R4 ;  /* 0x00000000042272ca */ /* 0x000fe200000e0000 */
[----:B------:R-:W-:Y:S02]  /*9df0*/  UIADD3 UR32, UR38, 0x1f400, URZ ;  /* 0x0001f40026207890 */ /* 0x000fe4000fffe03f */
[----:B------:R-:W-:Y:S02]  /*9e00*/  UIADD3 UR33, UR38, 0x22838, URZ ;  /* 0x0002283826217890 */ /* 0x000fe4000fffe03f */
[----:B------:R-:W-:Y:S01]  /*9e10*/  UIADD3.X UR5, URZ, UR5, URZ, UP0, !UPT ;  /* 0x000000053f057290 */ /* 0x000fe200087fe43f */
[----:B------:R-:W-:Y:S01]  /*9e20*/  UMOV UR6, 0x0 ;  /* 0x0000000000067882 */ /* 0x000fe20000000000 */
[----:B------:R-:W-:-:S10]  /*9e30*/  UMOV UR7, 0x14f00000 ;  /* 0x14f0000000077882 */ /* 0x000fd40000000000 */
.L_x_69:
[----:B------:R-:W-:-:S13]  /*9e40*/  @P0 ELECT P3, URZ, PT ;  /* 0x00000000003f082f */ /* 0x000fda0003860000 */
[----:B-----5:R-:W-:Y:S02]  /*9e50*/  @P3 R2UR UR37, R16 ;  /* 0x00000000102532ca */ /* 0x020fe400000e0000 */
[----:B------:R-:W-:Y:S02]  /*9e60*/  @P3 R2UR UR35, R5 ;  /* 0x00000000052332ca */ /* 0x000fe400000e0000 */
[----:B------:R-:W-:Y:S02]  /*9e70*/  @P3 PLOP3.LUT P0, PT, P3, PT, PT, 0x8, 0x0 ;  /* 0x000000000000381c */ /* 0x000fe40001f0e170 */
[----:B------:R-:W-:-:S09]  /*9e80*/  PLOP3.LUT P3, PT, PT, PT, PT, 0x8, 0x0 ;  /* 0x000000000000781c */ /* 0x000fd20003f6e170 */
[----:B------:R0:W-:Y:S02]  /*9e90*/  UTMALDG.4D [UR32], [UR4], desc[UR6] ;  /* 0x00000620040075b4 */ /* 0x0001e40008019000 */
[----:B0-----:R-:W-:Y:S05]  /*9ea0*/  @P0 BRA.U.ANY `(.L_x_69) ;  /* 0xfffffffd00e40947 */ /* 0x001fea000393ffff */
[----:B------:R-:W0:Y:S01]  /*9eb0*/  SYNCS.PHASECHK.TRANS64.TRYWAIT P0, [UR38+0x22868], R2 ;  /* 0x02286802ff0075a7 */ /* 0x000e220008000166 */
[----:B------:R-:W-:Y:S04]  /*9ec0*/  BSSY B2, `(.L_x_70) ;  /* 0x0000002000027945 */ /* 0x000fe80003800000 */
[----:B0-----:R-:W-:Y:S05]  /*9ed0*/  @!P0 BRA `(.L_x_71) ;  /* 0x00000024009c8947 */ /* 0x001fea0003800000 */
.L_x_147:
[----:B------:R-:W-:Y:S05]  /*9ee0*/  BSYNC B2 ;  /* 0x0000000000027941 */ /* 0x000fea0003800000 */
.L_x_70:
[----:B------:R-:W-:Y:S01]  /*9ef0*/  BSSY B2, `(.L_x_72) ;  /* 0x0000009000027945 */ /* 0x000fe20003800000 */
[----:B01----:R-:W-:Y:S02]  /*9f00*/  IMAD.MOV.U32 R2, RZ, RZ, 0x0 ;  /* 0x00000000ff027424 */ /* 0x003fe400078e00ff */
[----:B------:R-:W-:Y:S01]  /*9f10*/  IMAD.MOV.U32 R3, RZ, RZ, 0x14f00000 ;  /* 0x14f00000ff037424 */ /* 0x000fe200078e00ff */
[----:B------:R-:W-:Y:S06]  /*9f20*/  @P2 BRA `(.L_x_73) ;  /* 0x0000000000142947 */ /* 0x000fec0003800000 */
[----:B------:R-:W-:Y:S01]  /*9f30*/  ISETP.NE.AND P0, PT, R10, RZ, PT ;  /* 0x000000ff0a00720c */ /* 0x000fe20003f05270 */
[----:B------:R-:W-:-:S04]  /*9f40*/  IMAD.MOV.U32 R12, RZ, RZ, 0xc000 ;  /* 0x0000c000ff0c7424 */ /* 0x000fc800078e00ff */
[----:B------:R0:W-:Y:S08]  /*9f50*/  SYNCS.ARRIVE.TRANS64 RZ, [UR38+0x22858], R12 ;  /* 0x0228580cffff79a7 */ /* 0x0001f00008000026 */
[----:B0-----:R-:W-:Y:S05]  /*9f60*/  @!P0 BRA `(.L_x_73) ;  /* 0x0000000000048947 */ /* 0x001fea0003800000 */
[----:B------:R-:W-:Y:S01]  /*9f70*/  BPT.TRAP 0x1 ;  /* 0x000000040000795c */ /* 0x000fe20000300000 */
.L_x_73:
[----:B------:R-:W-:Y:S05]  /*9f80*/  BSYNC B2 ;  /* 0x0000000000027941 */ /* 0x000fea0003800000 */
.L_x_72:
[----:B------:R-:W-:Y:S01]  /*9f90*/  R2UR UR10, R4 ;  /* 0x00000000040a72ca */ /* 0x000fe200000e0000 */
[----:B------:R-:W-:Y:S01]  /*9fa0*/  ULDC.64 UR4, c[0x0][0x198] ;  /* 0x0000660000047ab9 */ /* 0x000fe20000000a00 */
[----:B------:R-:W-:Y:S01]  /*9fb0*/  R2UR UR6, R2 ;  /* 0x00000000020672ca */ /* 0x000fe200000e0000 */
[----:B------:R-:W-:Y:S01]  /*9fc0*/  UIADD3 UR4, UP0, UR4, 0x470, URZ ;  /* 0x0000047004047890 */ /* 0x000fe2000ff1e03f */
[----:B------:R-:W-:Y:S01]  /*9fd0*/  R2UR UR7, R3 ;  /* 0x00000000030772ca */ /* 0x000fe200000e0000 */
[----:B------:R-:W-:Y:S01]  /*9fe0*/  UIADD3 UR8, UR38, 0xc400, URZ ;  /* 0x0000c40026087890 */ /* 0x000fe2000fffe03f */
[----:B------:R-:W-:Y:S01]  /*9ff0*/  PLOP3.LUT P0, PT, PT, PT, PT, 0x80, 0x0 ;  /* 0x000000000000781c */ /* 0x000fe20003f0f070 */
[----:B------:R-:W-:Y:S02]  /*a000*/  UIADD3 UR9, UR38, 0x22858, URZ ;  /* 0x0002285826097890 */ /* 0x000fe4000fffe03f */
[----:B------:R-:W-:-:S12]  /*a010*/  UIADD3.X UR5, URZ, UR5, URZ, UP0, !UPT ;  /* 0x000000053f057290 */ /* 0x000fd800087fe43f */
.L_x_74:
[----:B------:R-:W-:-:S13]  /*a020*/  @P0 ELECT P2, URZ, PT ;  /* 0x00000000003f082f */ /* 0x000fda0003840000 */
[----:B------:R-:W-:Y:S01]  /*a030*/  @P2 R2UR UR13, R16 ;  /* 0x00000000100d22ca */ /* 0x000fe200000e0000 */
[----:B------:R-:W-:Y:S01]  /*a040*/  UMOV UR12, UR36 ;  /* 0x00000024000c7c82 */ /* 0x000fe20008000000 */
[----:B------:R-:W-:Y:S02]  /*a050*/  @P2 R2UR UR11, R5 ;  /* 0x00000000050b22ca */ /* 0x000fe400000e0000 */
[----:B------:R-:W-:Y:S02]  /*a060*/  @P2 PLOP3.LUT P0, PT, P2, PT, PT, 0x8, 0x0 ;  /* 0x000000000000281c */ /* 0x000fe4000170e170 */
[----:B------:R-:W-:-:S09]  /*a070*/  PLOP3.LUT P2, PT, PT, PT, PT, 0x8, 0x0 ;  /* 0x000000000000781c */ /* 0x000fd20003f4e170 */
[----:B------:R0:W-:Y:S02]  /*a080*/  UTMALDG.4D [UR8], [UR4], desc[UR6] ;  /* 0x00000608040075b4 */ /* 0x0001e40008019000 */
[----:B0-----:R-:W-:Y:S05]  /*a090*/  @P0 BRA.U.ANY `(.L_x_74) ;  /* 0xfffffffd00e00947 */ /* 0x001fea000393ffff */
[----:B------:R-:W-:Y:S01]  /*a0a0*/  R2UR UR6, R2 ;  /* 0x00000000020672ca */ /* 0x000fe200000e0000 */
[----:B------:R-:W-:Y:S01]  /*a0b0*/  UIADD3 UR8, UR38, 0xf400, URZ ;  /* 0x0000f40026087890 */ /* 0x000fe2000fffe03f */
[----:B------:R-:W-:Y:S01]  /*a0c0*/  R2UR UR7, R3 ;  /* 0x00000000030772ca */ /* 0x000fe200000e0000 */
[----:B------:R-:W-:Y:S01]  /*a0d0*/  UMOV UR10, 0x40 ;  /* 0x00000040000a7882 */ /* 0x000fe20000000000 */
[----:B------:R-:W-:-:S13]  /*a0e0*/  PLOP3.LUT P0, PT, PT, PT, PT, 0x80, 0x0 ;  /* 0x000000000000781c */ /* 0x000fda0003f0f070 */
.L_x_75:
        /* <DEDUP_REMOVED lines=13> */
.L_x_76:
        /* <DEDUP_REMOVED lines=13> */
.L_x_77:
        /* <DEDUP_REMOVED lines=8> */
.L_x_63:
[----:B------:R-:W-:Y:S05]  /*a310*/  BSYNC B1 ;  /* 0x0000000000017941 */ /* 0x000fea0003800000 */
.L_x_62:
[----:B------:R-:W-:Y:S01]  /*a320*/  ISETP.NE.AND P3, PT, R19, RZ, PT ;  /* 0x000000ff1300720c */ /* 0x000fe20003f65270 */
[----:B------:R-:W-:Y:S01]  /*a330*/  BSSY B1, `(.L_x_78) ;  /* 0x0000083000017945 */ /* 0x000fe20003800000 */
[----:B------:R-:W-:-:S11]  /*a340*/  LOP3.LUT R0, R0, 0x1, RZ, 0x3c, !PT ;  /* 0x0000000100007812 */ /* 0x000fd600078e3cff */
[----:B------:R-:W-:Y:S05]  /*a350*/  @!P3 BRA `(.L_x_79) ;  /* 0x000000080000b947 */ /* 0x000fea0003800000 */
[----:B------:R-:W2:Y:S01]  /*a360*/  LDL R2, [R1] ;  /* 0x0000000001027983 */ /* 0x000ea20000100800 */
[----:B------:R-:W-:Y:S02]  /*a370*/  IADD3 R12, R7, -0x1, RZ ;  /* 0xffffffff070c7810 */ /* 0x000fe40007ffe0ff */
        /* <DEDUP_REMOVED lines=10> */
[--C-:B------:R-:W-:Y:S01]  /*a420*/  SHF.R.S32.HI R3, RZ, 0x1f, R13.reuse ;  /* 0x0000001fff037819 */ /* 0x100fe2000001140d */
        /* <DEDUP_REMOVED lines=10> */
.L_x_80:
[----:B------:R-:W1:Y:S01]  /*a4d0*/  S2R R2, SR_TID.X ;  /* 0x0000000000027919 */ /* 0x000e620000002100 */
[----:B------:R-:W-:Y:S01]  /*a4e0*/  BSSY B2, `(.L_x_81) ;  /* 0x0000006000027945 */ /* 0x000fe20003800000 */
[----:B-1----:R-:W-:Y:S02]  /*a4f0*/  LOP3.LUT R3, R2, 0x7f, RZ, 0xc0, !PT ;  /* 0x0000007f02037812 */ /* 0x002fe400078ec0ff */
[----:B------:R-:W-:Y:S02]  /*a500*/  SHF.L.U32 R2, R0, 0x1f, RZ ;  /* 0x0000001f00027819 */ /* 0x000fe400000006ff */
[----:B------:R-:W-:Y:S02]  /*a510*/  ISETP.NE.AND P2, PT, R3, RZ, PT ;  /* 0x000000ff0300720c */ /* 0x000fe40003f45270 */
[----:B------:R-:W1:Y:S02]  /*a520*/  SYNCS.PHASECHK.TRANS64.TRYWAIT P0, [UR38+0x22840], R2 ;  /* 0x02284002ff0075a7 */ /* 0x000e640008000166 */
[----:B-1----:R-:W-:Y:S09]  /*a530*/  @!P0 BRA `(.L_x_82) ;  /* 0x00000020001c8947 */ /* 0x002ff20003800000 */
.L_x_148:
[----:B------:R-:W-:Y:S05]  /*a540*/  BSYNC B2 ;  /* 0x0000000000027941 */ /* 0x000fea0003800000 */
.L_x_81:
[----:B------:R-:W-:Y:S04]  /*a550*/  BSSY B2, `(.L_x_83) ;  /* 0x0000007000027945 */ /* 0x000fe80003800000 */
[----:B------:R-:W-:Y:S05]  /*a560*/  @P2 BRA `(.L_x_84) ;  /* 0x0000000000142947 */ /* 0x000fea0003800000 */
[----:B------:R-:W-:Y:S01]  /*a570*/  ISETP.NE.AND P0, PT, R10, RZ, PT ;  /* 0x000000ff0a00720c */ /* 0x000fe20003f05270 */
[----:B-1----:R-:W-:-:S04]  /*a580*/  IMAD.MOV.U32 R3, RZ, RZ, 0x3000 ;  /* 0x00003000ff037424 */ /* 0x002fc800078e00ff */
[----:B------:R2:W-:Y:S08]  /*a590*/  SYNCS.ARRIVE.TRANS64 RZ, [UR38+0x22830], R3 ;  /* 0x02283003ffff79a7 */ /* 0x0005f00008000026 */
[----:B--2---:R-:W-:Y:S05]  /*a5a0*/  @!P0 BRA `(.L_x_84) ;  /* 0x0000000000048947 */ /* 0x004fea0003800000 */
[----:B------:R-:W-:Y:S01]  /*a5b0*/  BPT.TRAP 0x1 ;  /* 0x000000040000795c */ /* 0x000fe20000300000 */
.L_x_84:
[----:B------:R-:W-:Y:S05]  /*a5c0*/  BSYNC B2 ;  /* 0x0000000000027941 */ /* 0x000fea0003800000 */
.L_x_83:
        /* <DEDUP_REMOVED lines=11> */
.L_x_85:
[----:B------:R-:W-:-:S13]  /*a680*/  @P0 ELECT P3, URZ, PT ;  /* 0x00000000003f082f */ /* 0x000fda0003860000 */
[----:B-----5:R-:W-:Y:S01]  /*a690*/  @P3 R2UR UR13, R16 ;  /* 0x00000000100d32ca */ /* 0x020fe200000e0000 */
[----:B------:R-:W-:Y:S01]  /*a6a0*/  UMOV UR12, UR36 ;  /* 0x00000024000c7c82 */ /* 0x000fe20008000000 */
        /* <DEDUP_REMOVED lines=8> */
.L_x_149:
[----:B------:R-:W-:Y:S05]  /*a730*/  BSYNC B2 ;  /* 0x0000000000027941 */ /* 0x000fea0003800000 */
.L_x_86:
        /* <DEDUP_REMOVED lines=9> */
.L_x_89:
[----:B------:R-:W-:Y:S05]  /*a7d0*/  BSYNC B2 ;  /* 0x0000000000027941 */ /* 0x000fea0003800000 */
.L_x_88:
        /* <DEDUP_REMOVED lines=9> */
.L_x_90:
        /* <DEDUP_REMOVED lines=13> */
.L_x_91:
        /* <DEDUP_REMOVED lines=13> */
.L_x_92:
        /* <DEDUP_REMOVED lines=13> */
.L_x_93:
        /* <DEDUP_REMOVED lines=8> */
.L_x_79:
[----:B------:R-:W-:Y:S05]  /*ab60*/  BSYNC B1 ;  /* 0x0000000000017941 */ /* 0x000fea0003800000 */
.L_x_78:
[----:B------:R-:W-:Y:S01]  /*ab70*/  IADD3 R7, R7, -0x2, RZ ;  /* 0xfffffffe07077810 */ /* 0x000fe20007ffe0ff */
[----:B------:R-:W-:Y:S06]  /*ab80*/  @P1 BRA `(.L_x_94) ;  /* 0xffffffec00d01947 */ /* 0x000fec000383ffff */
[----:B------:R-:W-:Y:S05]  /*ab90*/  BSYNC B0 ;  /* 0x0000000000007941 */ /* 0x000fea0003800000 */
.L_x_61:
[----:B------:R-:W-:-:S13]  /*aba0*/  ISETP.NE.AND P0, PT, R11, RZ, PT ;  /* 0x000000ff0b00720c */ /* 0x000fda0003f05270 */
[----:B------:R-:W-:Y:S05]  /*abb0*/  @!P0 BRA `(.L_x_38) ;  /* 0x0000000800188947 */ /* 0x000fea0003800000 */
[----:B------:R-:W-:Y:S01]  /*abc0*/  ISETP.NE.AND P1, PT, R19, RZ, PT ;  /* 0x000000ff1300720c */ /* 0x000fe20003f25270 */
[----:B------:R-:W-:-:S12]  /*abd0*/  BSSY B0, `(.L_x_95) ;  /* 0x0000081000007945 */ /* 0x000fd80003800000 */
[----:B------:R-:W-:Y:S05]  /*abe0*/  @!P1 BRA `(.L_x_96) ;  /* 0x0000000400fc9947 */ /* 0x000fea0003800000 */
[----:B------:R-:W2:Y:S02]  /*abf0*/  LDL.LU R2, [R1] ;  /* 0x0000000001027983 */ /* 0x000ea40000300800 */
[----:B--2---:R-:W-:-:S13]  /*ac00*/  ISETP.NE.AND P1, PT, R2, RZ, PT ;  /* 0x000000ff0200720c */ /* 0x004fda0003f25270 */
[----:B------:R-:W-:Y:S05]  /*ac10*/  @!P1 BRA `(.L_x_97) ;  /* 0x00000000004c9947 */ /* 0x000fea0003800000 */
[----:B------:R-:W0:Y:S01]  /*ac20*/  LDC R4, c[0x0][0x43c] ;  /* 0x00010f00ff047b82 */ /* 0x000e220000000800 */
[----:B------:R-:W-:Y:S01]  /*ac30*/  IMAD.MOV.U32 R5, RZ, RZ, R7 ;  /* 0x000000ffff057224 */ /* 0x000fe200078e0007 */
[----:B------:R-:W-:Y:S02]  /*ac40*/  ULDC.64 UR4, c[0x0][0x428] ;  /* 0x00010a0000047ab9 */ /* 0x000fe40000000a00 */
[----:B------:R-:W-:-:S04]  /*ac50*/  IMAD R18, R18, UR4, RZ ;  /* 0x0000000412127c24 */ /* 0x000fc8000f8e02ff */
[----:B------:R-:W-:Y:S01]  /*ac60*/  IMAD R9, R17, UR5, R18 ;  /* 0x0000000511097c24 */ /* 0x000fe2000f8e0212 */
[----:B0-----:R-:W-:-:S13]  /*ac70*/  ISETP.NE.AND P0, PT, R4, 0x1, PT ;  /* 0x000000010400780c */ /* 0x001fda0003f05270 */
[----:B------:R-:W0:Y:S02]  /*ac80*/  @P0 LDC.64 R2, c[0x0][0x440] ;  /* 0x00011000ff020b82 */ /* 0x000e240000000a00 */
[----:B0-----:R-:W-:-:S05]  /*ac90*/  @P0 IMAD.HI.U32 R2, R7, R2, RZ ;  /* 0x0000000207020227 */ /* 0x001fca00078e00ff */
[----:B------:R-:W-:-:S04]  /*aca0*/  @P0 SHF.R.U32.HI R5, RZ, R3, R2 ;  /* 0x00000003ff050219 */ /* 0x000fc80000011602 */
[--C-:B------:R-:W-:Y:S01]  /*acb0*/  SHF.R.S32.HI R3, RZ, 0x1f, R5.reuse ;  /* 0x0000001fff037819 */ /* 0x100fe20000011405 */
        /* <DEDUP_REMOVED lines=9> */
.L_x_97:
[----:B------:R-:W1:Y:S01]  /*ad50*/  S2R R2, SR_TID.X ;  /* 0x0000000000027919 */ /* 0x000e620000002100 */
[----:B------:R-:W-:Y:S01]  /*ad60*/  BSSY B1, `(.L_x_98) ;  /* 0x0000006000017945 */ /* 0x000fe20003800000 */
[----:B-1----:R-:W-:Y:S02]  /*ad70*/  LOP3.LUT R3, R2, 0x7f, RZ, 0xc0, !PT ;  /* 0x0000007f02037812 */ /* 0x002fe400078ec0ff */
[----:B------:R-:W-:Y:S02]  /*ad80*/  SHF.L.U32 R2, R0, 0x1f, RZ ;  /* 0x0000001f00027819 */ /* 0x000fe400000006ff */
[----:B------:R-:W-:Y:S02]  /*ad90*/  ISETP.NE.AND P1, PT, R3, RZ, PT ;  /* 0x000000ff0300720c */ /* 0x000fe40003f25270 */
[----:B------:R-:W1:Y:S02]  /*ada0*/  SYNCS.PHASECHK.TRANS64.TRYWAIT P0, [UR38+0x22848], R2 ;  /* 0x02284802ff0075a7 */ /* 0x000e640008000166 */
[----:B-1----:R-:W-:Y:S09]  /*adb0*/  @!P0 BRA `(.L_x_99) ;  /* 0x00000018002c8947 */ /* 0x002ff20003800000 */
.L_x_150:
[----:B------:R-:W-:Y:S05]  /*adc0*/  BSYNC B1 ;  /* 0x0000000000017941 */ /* 0x000fea0003800000 */
.L_x_98:
[----:B------:R-:W-:Y:S04]  /*add0*/  BSSY B1, `(.L_x_100) ;  /* 0x0000007000017945 */ /* 0x000fe80003800000 */
[----:B------:R-:W-:Y:S05]  /*ade0*/  @P1 BRA `(.L_x_101) ;  /* 0x0000000000141947 */ /* 0x000fea0003800000 */
[----:B------:R-:W-:Y:S01]  /*adf0*/  ISETP.NE.AND P0, PT, R10, RZ, PT ;  /* 0x000000ff0a00720c */ /* 0x000fe20003f05270 */
[----:B-1----:R-:W-:-:S04]  /*ae00*/  IMAD.MOV.U32 R3, RZ, RZ, 0x3000 ;  /* 0x00003000ff037424 */ /* 0x002fc800078e00ff */
[----:B------:R2:W-:Y:S08]  /*ae10*/  SYNCS.ARRIVE.TRANS64 RZ, [UR38+0x22838], R3 ;  /* 0x02283803ffff79a7 */ /* 0x0005f00008000026 */
[----:B--2---:R-:W-:Y:S05]  /*ae20*/  @!P0 BRA `(.L_x_101) ;  /* 0x0000000000048947 */ /* 0x004fea0003800000 */
[----:B------:R-:W-:Y:S01]  /*ae30*/  BPT.TRAP 0x1 ;  /* 0x000000040000795c */ /* 0x000fe20000300000 */
.L_x_101:
[----:B------:R-:W-:Y:S05]  /*ae40*/  BSYNC B1 ;  /* 0x0000000000017941 */ /* 0x000fea0003800000 */
.L_x_100:
[----:B------:R-:W-:Y:S01]  /*ae50*/  IMAD.MOV.U32 R4, RZ, RZ, RZ ;  /* 0x000000ffff047224 */ /* 0x000fe200078e00ff */
        /* <DEDUP_REMOVED lines=10> */
.L_x_102:
[----:B------:R-:W-:-:S13]  /*af00*/  @P0 ELECT P2, URZ, PT ;  /* 0x00000000003f082f */ /* 0x000fda0003840000 */
[----:B-----5:R-:W-:Y:S01]  /*af10*/  @P2 R2UR UR13, R16 ;  /* 0x00000000100d22ca */ /* 0x020fe200000e0000 */
[----:B------:R-:W-:Y:S01]  /*af20*/  UMOV UR12, UR36 ;  /* 0x00000024000c7c82 */ /* 0x000fe20008000000 */
[----:B------:R-:W-:Y:S02]  /*af30*/  @P2 R2UR UR11, R7 ;  /* 0x00000000070b22ca */ /* 0x000fe400000e0000 */
[----:B------:R-:W-:Y:S02]  /*af40*/  @P2 PLOP3.LUT P0, PT, P2, PT, PT, 0x8, 0x0 ;  /* 0x000000000000281c */ /* 0x000fe4000170e170 */
[----:B------:R-:W-:-:S09]  /*af50*/  PLOP3.LUT P2, PT, PT, PT, PT, 0x8, 0x0 ;  /* 0x000000000000781c */ /* 0x000fd20003f4e170 */
[----:B------:R2:W-:Y:S02]  /*af60*/  UTMALDG.4D [UR8], [UR4], desc[UR6] ;  /* 0x00000608040075b4 */ /* 0x0005e40008019000 */
[----:B--2---:R-:W-:Y:S05]  /*af70*/  @P0 BRA.U.ANY `(.L_x_102) ;  /* 0xfffffffd00e00947 */ /* 0x004fea000393ffff */
[----:B------:R-:W2:Y:S01]  /*af80*/  SYNCS.PHASECHK.TRANS64.TRYWAIT P0, [UR38+0x22868], R2 ;  /* 0x02286802ff0075a7 */ /* 0x000ea20008000166 */
[----:B------:R-:W-:Y:S04]  /*af90*/  BSSY B1, `(.L_x_103) ;  /* 0x0000002000017945 */ /* 0x000fe80003800000 */
[----:B--2---:R-:W-:Y:S05]  /*afa0*/  @!P0 BRA `(.L_x_104) ;  /* 0x0000001400c88947 */ /* 0x004fea0003800000 */
.L_x_151:
[----:B------:R-:W-:Y:S05]  /*afb0*/  BSYNC B1 ;  /* 0x0000000000017941 */ /* 0x000fea0003800000 */
.L_x_103:
[----:B------:R-:W-:Y:S01]  /*afc0*/  BSSY B1, `(.L_x_105) ;  /* 0x0000009000017945 */ /* 0x000fe20003800000 */
[----:B-1----:R-:W-:Y:S02]  /*afd0*/  IMAD.MOV.U32 R2, RZ, RZ, 0x0 ;  /* 0x00000000ff027424 */ /* 0x002fe400078e00ff */
[----:B------:R-:W-:Y:S01]  /*afe0*/  IMAD.MOV.U32 R3, RZ, RZ, 0x14f00000 ;  /* 0x14f00000ff037424 */ /* 0x000fe200078e00ff */
[----:B------:R-:W-:Y:S06]  /*aff0*/  @P1 BRA `(.L_x_106) ;  /* 0x0000000000141947 */ /* 0x000fec0003800000 */
[----:B------:R-:W-:Y:S01]  /*b000*/  ISETP.NE.AND P0, PT, R10, RZ, PT ;  /* 0x000000ff0a00720c */ /* 0x000fe20003f05270 */
[----:B------:R-:W-:-:S04]  /*b010*/  IMAD.MOV.U32 R5, RZ, RZ, 0xc000 ;  /* 0x0000c000ff057424 */ /* 0x000fc800078e00ff */
[----:B------:R1:W-:Y:S08]  /*b020*/  SYNCS.ARRIVE.TRANS64 RZ, [UR38+0x22858], R5 ;  /* 0x02285805ffff79a7 */ /* 0x0003f00008000026 */
[----:B-1----:R-:W-:Y:S05]  /*b030*/  @!P0 BRA `(.L_x_106) ;  /* 0x0000000000048947 */ /* 0x002fea0003800000 */
[----:B------:R-:W-:Y:S01]  /*b040*/  BPT.TRAP 0x1 ;  /* 0x000000040000795c */ /* 0x000fe20000300000 */
.L_x_106:
[----:B------:R-:W-:Y:S05]  /*b050*/  BSYNC B1 ;  /* 0x0000000000017941 */ /* 0x000fea0003800000 */
.L_x_105:
        /* <DEDUP_REMOVED lines=9> */
.L_x_107:
        /* <DEDUP_REMOVED lines=8> */
[----:B------:R-:W-:Y:S01]  /*b170*/  R2UR UR6, R2 ;  /* 0x00000000020672ca */ /* 0x000fe200000e0000 */
[----:B------:R-:W-:Y:S01]  /*b180*/  UIADD3 UR8, UR38, 0xf400, URZ ;  /* 0x0000f40026087890 */ /* 0x000fe2000fffe03f */
[----:B------:R-:W-:Y:S01]  /*b190*/  R2UR UR7, R3 ;  /* 0x00000000030772ca */ /* 0x000fe200000e0000 */
[----:B------:R-:W-:Y:S01]  /*b1a0*/  UMOV UR10, 0x40 ;  /* 0x00000040000a7882 */ /* 0x000fe20000000000 */
[----:B------:R-:W-:-:S13]  /*b1b0*/  PLOP3.LUT P0, PT, PT, PT, PT, 0x80, 0x0 ;  /* 0x000000000000781c */ /* 0x000fda0003f0f070 */
.L_x_108:
        /* <DEDUP_REMOVED lines=13> */
.L_x_109:
        /* <DEDUP_REMOVED lines=13> */
.L_x_110:
        /* <DEDUP_REMOVED lines=8> */
.L_x_96:
[----:B------:R-:W-:Y:S05]  /*b3e0*/  BSYNC B0 ;  /* 0x0000000000007941 */ /* 0x000fea0003800000 */
.L_x_95:
[----:B------:R-:W-:Y:S01]  /*b3f0*/  LOP3.LUT R0, R0, 0x1, RZ, 0x3c, !PT ;  /* 0x0000000100007812 */ /* 0x000fe200078e3cff */
[----:B------:R-:W-:Y:S01]  /*b400*/  IMAD.MOV.U32 R9, RZ, RZ, RZ ;  /* 0x000000ffff097224 */ /* 0x000fe200078e00ff */
[----:B------:R-:W-:-:S07]  /*b410*/  MOV R6, RZ ;  /* 0x000000ff00067202 */ /* 0x000fce0000000f00 */
.L_x_38:
[----:B------:R-:W1:Y:S01]  /*b420*/  S2R R3, SR_CgaCtaId ;  /* 0x0000000000037919 */ /* 0x000e620000008800 */
[----:B------:R-:W-:Y:S02]  /*b430*/  MOV R2, 0x400 ;  /* 0x0000040000027802 */ /* 0x000fe40000000f00 */
[----:B------:R-:W-:Y:S02]  /*b440*/  SHF.L.U32 R9, R9, 0x1f, RZ ;  /* 0x0000001f09097819 */ /* 0x000fe400000006ff */
[----:B-1----:R-:W-:-:S04]  /*b450*/  LEA R2, R3, R2, 0x18 ;  /* 0x0000000203027211 */ /* 0x002fc800078ec0ff */
[----:B------:R-:W1:Y:S02]  /*b460*/  SYNCS.PHASECHK.TRANS64.TRYWAIT P0, [R2+URZ+0x22820], R9 ;  /* 0x02282009020075a7 */ /* 0x000e64000800017f */
[----:B-1----:R-:W-:Y:S05]  /*b470*/  @!P0 BRA `(.L_x_111) ;  /* 0x0000001000ac8947 */ /* 0x002fea0003800000 */
.L_x_152:
[----:B------:R-:W-:-:S03]  /*b480*/  UMOV UR4, 0xffffffff ;  /* 0xffffffff00047882 */ /* 0x000fc60000000000 */
[----:B------:R-:W-:Y:S05]  /*b490*/  BRA.DIV UR4, `(.L_x_112) ;  /* 0x0000001204b87947 */ /* 0x000fea000b800000 */
[----:B------:R-:W2:Y:S02]  /*b4a0*/  S2R R3, SR_TID.X ;  /* 0x0000000000037919 */ /* 0x000ea40000002100 */
[----:B--2---:R-:W-:-:S04]  /*b4b0*/  SHF.R.U32.HI R3, RZ, 0x5, R3 ;  /* 0x00000005ff037819 */ /* 0x004fc80000011603 */
[----:B------:R-:W-:-:S05]  /*b4c0*/  LOP3.LUT R3, R3, 0x3, RZ, 0xc0, !PT ;  /* 0x0000000303037812 */ /* 0x000fca00078ec0ff */
[----:B------:R2:W3:Y:S02]  /*b4d0*/  SHFL.IDX PT, R14, R3, RZ, 0x1f ;  /* 0x00001fff030e7589 */ /* 0x0004e400000e0000 */
.L_x_155:
[----:B---3--:R-:W-:-:S13]  /*b4e0*/  ISETP.NE.AND P0, PT, R14, RZ, PT ;  /* 0x000000ff0e00720c */ /* 0x008fda0003f05270 */
[----:B------:R-:W-:Y:S05]  /*b4f0*/  @P0 BRA `(.L_x_10) ;  /* 0x0000000000880947 */ /* 0x000fea0003800000 */
[----:B------:R-:W-:-:S03]  /*b500*/  UMOV UR4, 0xffffffff ;  /* 0xffffffff00047882 */ /* 0x000fc60000000000 */
[----:B------:R-:W-:Y:S05]  /*b510*/  BRA.DIV UR4, `(.L_x_113) ;  /* 0x0000001204cc7947 */ /* 0x000fea000b800000 */
[----:B------:R-:W-:-:S13]  /*b520*/  ELECT P6, URZ, PT ;  /* 0x00000000003f782f */ /* 0x000fda00038c0000 */
.L_x_158:
[----:B------:R-:W-:Y:S05]  /*b530*/  @!P6 BRA `(.L_x_10) ;  /* 0x000000000078e947 */ /* 0x000fea0003800000 */
[----:B------:R-:W-:-:S06]  /*b540*/  ULOP3.LUT UR4, UR42, 0x2, URZ, 0xfc, !UPT ;  /* 0x000000022a047892 */ /* 0x000fcc000f8efc3f */
[----:B--2---:R-:W-:-:S05]  /*b550*/  IMAD.U32 R3, RZ, RZ, UR4 ;  /* 0x00000004ff037e24 */ /* 0x004fca000f8e00ff */
[----:B------:R-:W-:-:S13]  /*b560*/  ISETP.NE.AND P2, PT, R3, 0x3, PT ;  /* 0x000000030300780c */ /* 0x000fda0003f45270 */
[----:B------:R-:W-:Y:S05]  /*b570*/  @!P2 BRA `(.L_x_114) ;  /* 0x000000000004a947 */ /* 0x000fea0003800000 */
[----:B------:R-:W-:Y:S01]  /*b580*/  BPT.TRAP 0x1 ;  /* 0x000000040000795c */ /* 0x000fe20000300000 */
.L_x_114:
[----:B------:R-:W-:Y:S01]  /*b590*/  VIADD R8, R2, 0x22840 ;  /* 0x0002284002087836 */ /* 0x000fe20000000000 */
[----:B------:R-:W-:Y:S01]  /*b5a0*/  SHF.L.U32 R4, R0, 0x1f, RZ ;  /* 0x0000001f00047819 */ /* 0x000fe200000006ff */
[C---:B------:R-:W-:Y:S02]  /*b5b0*/  VIADD R3, R6.reuse, 0x1 ;  /* 0x0000000106037836 */ /* 0x040fe40000000000 */
[----:B------:R-:W-:-:S03]  /*b5c0*/  IMAD R7, R6, 0x8, R8 ;  /* 0x0000000806077824 */ /* 0x000fc600078e0208 */
[C---:B------:R-:W-:Y:S01]  /*b5d0*/  ISETP.NE.AND P1, PT, R3.reuse, 0x2, PT ;  /* 0x000000020300780c */ /* 0x040fe20003f25270 */
[----:B------:R-:W2:Y:S03]  /*b5e0*/  SYNCS.PHASECHK.TRANS64.TRYWAIT P0, [R7+URZ], R4 ;  /* 0x00000004070075a7 */ /* 0x000ea6000800017f */
[----:B------:R-:W-:Y:S02]  /*b5f0*/  SEL R5, RZ, 0x1, P1 ;  /* 0x00000001ff057807 */ /* 0x000fe40000800000 */
[----:B------:R-:W-:Y:S02]  /*b600*/  SEL R3, R3, RZ, P1 ;  /* 0x000000ff03037207 */ /* 0x000fe40000800000 */
[----:B------:R-:W-:-:S03]  /*b610*/  LOP3.LUT R0, R0, R5, RZ, 0x3c, !PT ;  /* 0x0000000500007212 */ /* 0x000fc600078e3cff */
[----:B------:R-:W-:Y:S01]  /*b620*/  IMAD R5, R3, 0x8, R8 ;  /* 0x0000000803057824 */ /* 0x000fe200078e0208 */
[----:B------:R-:W-:Y:S01]  /*b630*/  SHF.L.U32 R0, R0, 0x1f, RZ ;  /* 0x0000001f00007819 */ /* 0x000fe200000006ff */
[----:B--2---:R-:W-:Y:S06]  /*b640*/  @!P0 BRA `(.L_x_115) ;  /* 0x0000001000a08947 */ /* 0x004fec0003800000 */
.L_x_159:
[----:B------:R-:W3:Y:S02]  /*b650*/  SYNCS.PHASECHK.TRANS64.TRYWAIT P0, [R5+URZ], R0 ;  /* 0x00000000050075a7 */ /* 0x000ee4000800017f */
[----:B---3--:R-:W-:Y:S05]  /*b660*/  @!P0 BRA `(.L_x_116) ;  /* 0x0000001000ac8947 */ /* 0x008fea0003800000 */
.L_x_160:
[----:B------:R-:W-:Y:S05]  /*b670*/  @!P2 BRA `(.L_x_117) ;  /* 0x000000000004a947 */ /* 0x000fea0003800000 */
[----:B------:R-:W-:Y:S01]  /*b680*/  BPT.TRAP 0x1 ;  /* 0x000000040000795c */ /* 0x000fe20000300000 */
.L_x_117:
[----:B-1----:R-:W-:-:S04]  /*b690*/  VIADD R2, R2, 0x22860 ;  /* 0x0002286002027836 */ /* 0x002fc80000000000 */
[----:B---3--:R-:W-:-:S04]  /*b6a0*/  IMAD R5, R6, 0x8, R2 ;  /* 0x0000000806057824 */ /* 0x008fc800078e0202 */
[----:B------:R-:W1:Y:S02]  /*b6b0*/  SYNCS.PHASECHK.TRANS64.TRYWAIT P0, [R5+URZ], R4 ;  /* 0x00000004050075a7 */ /* 0x000e64000800017f */
[----:B-1----:R-:W-:Y:S05]  /*b6c0*/  @!P0 BRA `(.L_x_118) ;  /* 0x0000001000a88947 */ /* 0x002fea0003800000 */
.L_x_161:
[----:B------:R-:W-:-:S07]  /*b6d0*/  IMAD R3, R3, 0x8, R2 ;  /* 0x0000000803037824 */ /* 0x000fce00078e0202 */
.L_x_119:
[----:B---3--:R3:W4:Y:S02]  /*b6e0*/  SYNCS.PHASECHK.TRANS64.TRYWAIT P0, [R3+URZ], R0 ;  /* 0x00000000030075a7 */ /* 0x008724000800017f */
[----:B----4-:R-:W-:Y:S05]  /*b6f0*/  @!P0 NANOSLEEP.SYNCS 0x989680 ;  /* 0x009896800000895d */ /* 0x010fea0003900000 */
[----:B------:R-:W4:Y:S02]  /*b700*/  @!P0 SYNCS.PHASECHK.TRANS64 P0, [R3+URZ], R0 ;  /* 0x00000000030085a7 */ /* 0x000f24000800007f */
[----:B----4-:R-:W-:Y:S05]  /*b710*/  @!P0 BRA `(.L_x_119) ;  /* 0xfffffffc00f08947 */ /* 0x010fea000383ffff */
.L_x_10:
[----:B------:R-:W-:Y:S05]  /*b720*/  BSYNC B6 ;  /* 0x0000000000067941 */ /* 0x000fea0003800000 */
.L_x_7:
[----:B------:R-:W-:Y:S05]  /*b730*/  EXIT ;  /* 0x000000000000794d */ /* 0x000fea0003800000 */
.L_x_14:
[----:B0-----:R-:W-:-:S04]  /*b740*/  MOV R3, UR38 ;  /* 0x0000002600037c02 */ /* 0x001fc80008000f00 */
[----:B------:R0:W1:Y:S03]  /*b750*/  SYNCS.PHASECHK.TRANS64.TRYWAIT P0, [R3+URZ+0x22800], R8 ;  /* 0x02280008030075a7 */ /* 0x000066000800017f */
[----:B-1----:R-:W-:Y:S05]  /*b760*/  @!P0 NANOSLEEP.SYNCS 0x989680 ;  /* 0x009896800000895d */ /* 0x002fea0003900000 */
[----:B------:R-:W1:Y:S02]  /*b770*/  @!P0 SYNCS.PHASECHK.TRANS64 P0, [R3+URZ+0x22800], R8 ;  /* 0x02280008030085a7 */ /* 0x000e64000800007f */
[----:B-1----:R-:W-:Y:S05]  /*b780*/  @!P0 BRA `(.L_x_14) ;  /* 0xfffffffc00ec8947 */ /* 0x002fea000383ffff */
[----:B------:R-:W-:Y:S05]  /*b790*/  BRA `(.L_x_120) ;  /* 0xffffff5c00647947 */ /* 0x000fea000383ffff */
.L_x_18:
[----:B0-----:R-:W-:-:S04]  /*b7a0*/  IMAD.U32 R3, RZ, RZ, UR38 ;  /* 0x00000026ff037e24 */ /* 0x001fc8000f8e00ff */
[----:B------:R0:W2:Y:S03]  /*b7b0*/  SYNCS.PHASECHK.TRANS64.TRYWAIT P1, [R3+URZ+0x22830], R8 ;  /* 0x02283008030075a7 */ /* 0x0000a6000802017f */
[----:B--2---:R-:W-:Y:S05]  /*b7c0*/  @!P1 NANOSLEEP.SYNCS 0x989680 ;  /* 0x009896800000995d */ /* 0x004fea0003900000 */
[----:B------:R-:W2:Y:S02]  /*b7d0*/  @!P1 SYNCS.PHASECHK.TRANS64 P1, [R3+URZ+0x22830], R8 ;  /* 0x02283008030095a7 */ /* 0x000ea4000802007f */
[----:B--2---:R-:W-:Y:S05]  /*b7e0*/  @!P1 BRA `(.L_x_18) ;  /* 0xfffffffc00ec9947 */ /* 0x004fea000383ffff */
[----:B------:R-:W-:Y:S05]  /*b7f0*/  BRA `(.L_x_17) ;  /* 0xffffff5c00807947 */ /* 0x000fea000383ffff */
.L_x_22:
[----:B--2---:R2:W3:Y:S02]  /*b800*/  SYNCS.PHASECHK.TRANS64.TRYWAIT P2, [R9+URZ+0x22850], R8 ;  /* 0x02285008090075a7 */ /* 0x0044e4000804017f */
[----:B---3--:R-:W-:Y:S05]  /*b810*/  @!P2 NANOSLEEP.SYNCS 0x989680 ;  /* 0x009896800000a95d */ /* 0x008fea0003900000 */
[----:B------:R-:W3:Y:S02]  /*b820*/  @!P2 SYNCS.PHASECHK.TRANS64 P2, [R9+URZ+0x22850], R8 ;  /* 0x022850080900a5a7 */ /* 0x000ee4000804007f */
[----:B---3--:R-:W-:Y:S05]  /*b830*/  @!P2 BRA `(.L_x_22) ;  /* 0xfffffffc00f0a947 */ /* 0x008fea000383ffff */
[----:B------:R-:W-:Y:S05]  /*b840*/  BRA `(.L_x_21) ;  /* 0xffffff7400107947 */ /* 0x000fea000383ffff */
.L_x_27:
[----:B0-----:R-:W-:Y:S02]  /*b850*/  IMAD.U32 R3, RZ, RZ, UR26 ;  /* 0x0000001aff037e24 */ /* 0x001fe4000f8e00ff */
[----:B------:R-:W-:-:S04]  /*b860*/  IMAD.U32 R4, RZ, RZ, UR25 ;  /* 0x00000019ff047e24 */ /* 0x000fc8000f8e00ff */
[----:B------:R0:W1:Y:S03]  /*b870*/  SYNCS.PHASECHK.TRANS64.TRYWAIT P3, [R3+URZ+0x22830], R4 ;  /* 0x02283004030075a7 */ /* 0x000066000806017f */
[----:B-1----:R-:W-:Y:S05]  /*b880*/  @!P3 NANOSLEEP.SYNCS 0x989680 ;  /* 0x009896800000b95d */ /* 0x002fea0003900000 */
[----:B------:R-:W1:Y:S02]  /*b890*/  @!P3 SYNCS.PHASECHK.TRANS64 P3, [R3+URZ+0x22830], R4 ;  /* 0x022830040300b5a7 */ /* 0x000e64000806007f */
[----:B-1----:R-:W-:Y:S05]  /*b8a0*/  @!P3 BRA `(.L_x_27) ;  /* 0xfffffffc00e8b947 */ /* 0x002fea000383ffff */
[----:B------:R-:W-:Y:S05]  /*b8b0*/  BRA `(.L_x_26) ;  /* 0xffffff7800307947 */ /* 0x000fea000383ffff */
.L_x_31:
[----:B0-----:R-:W-:-:S04]  /*b8c0*/  IMAD.U32 R8, RZ, RZ, UR25 ;  /* 0x00000019ff087e24 */ /* 0x001fc8000f8e00ff */
[----:B------:R0:W1:Y:S03]  /*b8d0*/  SYNCS.PHASECHK.TRANS64.TRYWAIT P3, [R179+URZ+0x22850], R8 ;  /* 0x02285008b30075a7 */ /* 0x000066000806017f */
[----:B-1----:R-:W-:Y:S05]  /*b8e0*/  @!P3 NANOSLEEP.SYNCS 0x989680 ;  /* 0x009896800000b95d */ /* 0x002fea0003900000 */
[----:B------:R-:W1:Y:S02]  /*b8f0*/  @!P3 SYNCS.PHASECHK.TRANS64 P3, [R179+URZ+0x22850], R8 ;  /* 0x02285008b300b5a7 */ /* 0x000e64000806007f */
[----:B-1----:R-:W-:Y:S05]  /*b900*/  @!P3 BRA `(.L_x_31) ;  /* 0xfffffffc00ecb947 */ /* 0x002fea000383ffff */
[----:B------:R-:W-:Y:S05]  /*b910*/  BRA `(.L_x_30) ;  /* 0xffffff9000487947 */ /* 0x000fea000383ffff */
.L_x_43:
[----:B------:R-:W-:Y:S02]  /*b920*/  IMAD.MOV.U32 R13, RZ, RZ, R19 ;  /* 0x000000ffff0d7224 */ /* 0x000fe400078e0013 */
[----:B------:R-:W-:Y:S02]  /*b930*/  IMAD.MOV.U32 R12, RZ, RZ, RZ ;  /* 0x000000ffff0c7224 */ /* 0x000fe400078e00ff */
[----:B------:R-:W-:Y:S02]  /*b940*/  IMAD.MOV.U32 R11, RZ, RZ, 0x1f ;  /* 0x0000001fff0b7424 */ /* 0x000fe400078e00ff */
[----:B------:R-:W-:-:S07]  /*b950*/  IMAD.MOV.U32 R15, RZ, RZ, -0x1 ;  /* 0xffffffffff0f7424 */ /* 0x000fce00078e00ff */
[----:B------:R-:W-:Y:S05]  /*b960*/  WARPSYNC.COLLECTIVE R15, `(.L_x_121) ;  /* 0x000000000f087348 */ /* 0x000fea0003c00000 */
[----:B------:R0:W1:Y:S02]  /*b970*/  SHFL.IDX P6, R14, R13, R12, R11 ;  /* 0x0000000c0d0e7389 */ /* 0x00006400000c000b */
[----:B01----:R-:W-:Y:S01]  /*b980*/  ENDCOLLECTIVE ;  /* 0x000000000000791b */ /* 0x003fe20003800000 */
.L_x_121:
[----:B------:R-:W-:Y:S05]  /*b990*/  BRA `(.L_x_122) ;  /* 0xffffffcc00247947 */ /* 0x000fea000383ffff */
.L_x_45:
[----:B------:R-:W-:Y:S01]  /*b9a0*/  BSSY B0, `(.L_x_123) ;  /* 0x0000006000007945 */ /* 0x000fe20003800000 */
[----:B------:R-:W-:-:S07]  /*b9b0*/  IMAD.MOV.U32 R15, RZ, RZ, -0x1 ;  /* 0xffffffffff0f7424 */ /* 0x000fce00078e00ff */
[----:B------:R-:W-:Y:S05]  /*b9c0*/  WARPSYNC.COLLECTIVE R15, `(.L_x_124) ;  /* 0x000000000f0c7348 */ /* 0x000fea0003c00000 */
[----:B------:R-:W-:Y:S02]  /*b9d0*/  ELECT P6, UR62, PT ;  /* 0x00000000003e782f */ /* 0x000fe400038c0000 */
[----:B------:R-:W-:Y:S01]  /*b9e0*/  MOV R14, UR62 ;  /* 0x0000003e000e7c02 */ /* 0x000fe20008000f00 */
[----:B------:R-:W-:Y:S10]  /*b9f0*/  ENDCOLLECTIVE ;  /* 0x000000000000791b */ /* 0x000ff40003800000 */
.L_x_124:
[----:B------:R-:W-:Y:S05]  /*ba00*/  BSYNC B0 ;  /* 0x0000000000007941 */ /* 0x000fea0003800000 */
.L_x_123:
[----:B------:R-:W-:Y:S05]  /*ba10*/  BRA `(.L_x_125) ;  /* 0xffffffcc00247947 */ /* 0x000fea000383ffff */
.L_x_47:
[----:B0-----:R-:W-:-:S04]  /*ba20*/  MOV R3, UR38 ;  /* 0x0000002600037c02 */ /* 0x001fc80008000f00 */
[----:B------:R0:W1:Y:S03]  /*ba30*/  SYNCS.PHASECHK.TRANS64.TRYWAIT P0, [R3+URZ+0x22840], R0 ;  /* 0x02284000030075a7 */ /* 0x000066000800017f */
[----:B-1----:R-:W-:Y:S05]  /*ba40*/  @!P0 NANOSLEEP.SYNCS 0x989680 ;  /* 0x009896800000895d */ /* 0x002fea0003900000 */
[----:B------:R-:W1:Y:S02]  /*ba50*/  @!P0 SYNCS.PHASECHK.TRANS64 P0, [R3+URZ+0x22840], R0 ;  /* 0x02284000030085a7 */ /* 0x000e64000800007f */
[----:B-1----:R-:W-:Y:S05]  /*ba60*/  @!P0 BRA `(.L_x_47) ;  /* 0xfffffffc00ec8947 */ /* 0x002fea000383ffff */
[----:B------:R-:W-:Y:S05]  /*ba70*/  BRA `(.L_x_126) ;  /* 0xffffffcc00847947 */ /* 0x000fea000383ffff */
.L_x_50:
[----:B------:R-:W-:Y:S02]  /*ba80*/  IMAD.MOV.U32 R13, RZ, RZ, R5 ;  /* 0x000000ffff0d7224 */ /* 0x000fe400078e0005 */
[----:B------:R-:W-:Y:S02]  /*ba90*/  IMAD.MOV.U32 R12, RZ, RZ, RZ ;  /* 0x000000ffff0c7224 */ /* 0x000fe400078e00ff */
[----:B------:R-:W-:Y:S02]  /*baa0*/  IMAD.MOV.U32 R11, RZ, RZ, 0x181f ;  /* 0x0000181fff0b7424 */ /* 0x000fe400078e00ff */
[----:B------:R-:W-:Y:S02]  /*bab0*/  IMAD.MOV.U32 R15, RZ, RZ, -0x1 ;  /* 0xffffffffff0f7424 */ /* 0x000fe400078e00ff */
[----:B------:R-:W-:-:S07]  /*bac0*/  IMAD R7, R10, 0x80, R7 ;  /* 0x000000800a077824 */ /* 0x000fce00078e0207 */
[----:B------:R-:W-:Y:S05]  /*bad0*/  WARPSYNC.COLLECTIVE R15, `(.L_x_127) ;  /* 0x000000000f087348 */ /* 0x000fea0003c00000 */
[----:B------:R0:W1:Y:S02]  /*bae0*/  SHFL.IDX P6, R14, R13, R12, R11 ;  /* 0x0000000c0d0e7389 */ /* 0x00006400000c000b */
[----:B01----:R-:W-:Y:S01]  /*baf0*/  ENDCOLLECTIVE ;  /* 0x000000000000791b */ /* 0x003fe20003800000 */
.L_x_127:
[----:B------:R-:W-:Y:S01]  /*bb00*/  IADD3 R21, R7, 0x10, RZ ;  /* 0x0000001007157810 */ /* 0x000fe20007ffe0ff */
[----:B------:R-:W-:Y:S02]  /*bb10*/  IMAD.MOV.U32 R13, RZ, RZ, R0 ;  /* 0x000000ffff0d7224 */ /* 0x000fe400078e0000 */
[----:B------:R-:W-:-:S07]  /*bb20*/  IMAD.MOV.U32 R2, RZ, RZ, R14 ;  /* 0x000000ffff027224 */ /* 0x000fce00078e000e */
[----:B------:R-:W-:Y:S05]  /*bb30*/  WARPSYNC.COLLECTIVE R15, `(.L_x_128) ;  /* 0x000000000f087348 */ /* 0x000fea0003c00000 */
[----:B------:R0:W1:Y:S02]  /*bb40*/  SHFL.IDX P6, R14, R13, R12, R11 ;  /* 0x0000000c0d0e7389 */ /* 0x00006400000c000b */
[----:B01----:R-:W-:Y:S01]  /*bb50*/  ENDCOLLECTIVE ;  /* 0x000000000000791b */ /* 0x003fe20003800000 */
.L_x_128:
[----:B------:R-:W-:Y:S02]  /*bb60*/  ULDC UR4, c[0x0][0x288] ;  /* 0x0000a20000047ab9 */ /* 0x000fe40000000800 */
[----:B------:R-:W-:-:S05]  /*bb70*/  IMAD R4, R4, UR4, RZ ;  /* 0x0000000404047c24 */ /* 0x000fca000f8e02ff */
[----:B------:R-:W-:Y:S01]  /*bb80*/  ISETP.GE.AND P1, PT, R7, R4, PT ;  /* 0x000000040700720c */ /* 0x000fe20003f26270 */
[----:B------:R-:W-:Y:S02]  /*bb90*/  IMAD.MOV.U32 R13, RZ, RZ, R5 ;  /* 0x000000ffff0d7224 */ /* 0x000fe400078e0005 */
[----:B------:R-:W-:-:S10]  /*bba0*/  IMAD.MOV.U32 R12, RZ, RZ, 0x1 ;  /* 0x00000001ff0c7424 */ /* 0x000fd400078e00ff */
[----:B------:R-:W-:Y:S02]  /*bbb0*/  @!P1 LEA R9, R6, UR38, 0x1 ;  /* 0x0000002606099c11 */ /* 0x000fe4000f8e08ff */
[----:B------:R-:W-:-:S05]  /*bbc0*/  @!P1 LEA R14, P2, R8, R14, 0x1 ;  /* 0x0000000e080e9211 */ /* 0x000fca00078408ff */
[----:B------:R-:W-:Y:S02]  /*bbd0*/  @!P1 IMAD.X R3, RZ, RZ, R2, P2 ;  /* 0x000000ffff039224 */ /* 0x000fe400010e0602 */
[----:B------:R-:W-:-:S07]  /*bbe0*/  @!P1 IMAD.MOV.U32 R2, RZ, RZ, R14 ;  /* 0x000000ffff029224 */ /* 0x000fce00078e000e */
[----:B------:R-:W-:Y:S05]  /*bbf0*/  WARPSYNC.COLLECTIVE R15, `(.L_x_129) ;  /* 0x000000000f087348 */ /* 0x000fea0003c00000 */
[----:B------:R0:W1:Y:S02]  /*bc00*/  SHFL.IDX P6, R14, R13, R12, R11 ;  /* 0x0000000c0d0e7389 */ /* 0x00006400000c000b */
[----:B01----:R-:W-:Y:S01]  /*bc10*/  ENDCOLLECTIVE ;  /* 0x000000000000791b */ /* 0x003fe20003800000 */
.L_x_129:
[----:B------:R-:W-:Y:S01]  /*bc20*/  @!PT LDS RZ, [RZ] ;  /* 0x00000000fffff984 */ /* 0x000fe20000000800 */
[----:B------:R-:W-:Y:S01]  /*bc30*/  @!PT LDS RZ, [RZ] ;  /* 0x00000000fffff984 */ /* 0x000fe20000000800 */
[----:B------:R-:W-:Y:S01]  /*bc40*/  @!PT LDS RZ, [RZ] ;  /* 0x00000000fffff984 */ /* 0x000fe20000000800 */
[----:B------:R0:W-:Y:S01]  /*bc50*/  @!P1 LDGSTS.E.BYPASS.LTC128B.128 [R9+0x18400], desc[UR44][R2.64], !P0 ;  /* 0x1840000002099fae */ /* 0x0001e2000c101d6c */
[----:B------:R-:W-:Y:S01]  /*bc60*/  ISETP.GE.AND P1, PT, R21, R4, PT ;  /* 0x000000041500720c */ /* 0x000fe20003f26270 */
[----:B------:R-:W-:Y:S02]  /*bc70*/  IMAD.MOV.U32 R13, RZ, RZ, R0 ;  /* 0x000000ffff0d7224 */ /* 0x000fe400078e0000 */
[----:B0-----:R-:W-:-:S10]  /*bc80*/  VIADD R9, R7, 0x20 ;  /* 0x0000002007097836 */ /* 0x001fd40000000000 */
[----:B------:R-:W-:Y:S01]  /*bc90*/  @!P1 LEA R21, R6, UR38, 0x1 ;  /* 0x0000002606159c11 */ /* 0x000fe2000f8e08ff */
[----:B------:R-:W-:-:S07]  /*bca0*/  IMAD.MOV.U32 R2, RZ, RZ, R14 ;  /* 0x000000ffff027224 */ /* 0x000fce00078e000e */
[----:B------:R-:W-:Y:S05]  /*bcb0*/  WARPSYNC.COLLECTIVE R15, `(.L_x_130) ;  /* 0x000000000f087348 */ /* 0x000fea0003c00000 */
[----:B------:R0:W1:Y:S02]  /*bcc0*/  SHFL.IDX P6, R14, R13, R12, R11 ;  /* 0x0000000c0d0e7389 */ /* 0x00006400000c000b */
[----:B01----:R-:W-:Y:S01]  /*bcd0*/  ENDCOLLECTIVE ;  /* 0x000000000000791b */ /* 0x003fe20003800000 */
.L_x_130:
[----:B------:R-:W-:Y:S02]  /*bce0*/  IMAD.MOV.U32 R13, RZ, RZ, R5 ;  /* 0x000000ffff0d7224 */ /* 0x000fe400078e0005 */
[----:B------:R-:W-:Y:S01]  /*bcf0*/  IMAD.MOV.U32 R12, RZ, RZ, 0x2 ;  /* 0x00000002ff0c7424 */ /* 0x000fe200078e00ff */
[----:B------:R-:W-:-:S05]  /*bd00*/  @!P1 LEA R14, P2, R8, R14, 0x1 ;  /* 0x0000000e080e9211 */ /* 0x000fca00078408ff */
[----:B------:R-:W-:Y:S02]  /*bd10*/  @!P1 IMAD.X R3, RZ, RZ, R2, P2 ;  /* 0x000000ffff039224 */ /* 0x000fe400010e0602 */
[----:B------:R-:W-:-:S07]  /*bd20*/  @!P1 IMAD.MOV.U32 R2, RZ, RZ, R14 ;  /* 0x000000ffff029224 */ /* 0x000fce00078e000e */
[----:B------:R-:W-:Y:S05]  /*bd30*/  WARPSYNC.COLLECTIVE R15, `(.L_x_131) ;  /* 0x000000000f087348 */ /* 0x000fea0003c00000 */
[----:B------:R0:W1:Y:S02]  /*bd40*/  SHFL.IDX P6, R14, R13, R12, R11 ;  /* 0x0000000c0d0e7389 */ /* 0x00006400000c000b */
[----:B01----:R-:W-:Y:S01]  /*bd50*/  ENDCOLLECTIVE ;  /* 0x000000000000791b */ /* 0x003fe20003800000 */
.L_x_131:
[----:B------:R-:W-:Y:S01]  /*bd60*/  @!PT LDS RZ, [RZ] ;  /* 0x00000000fffff984 */ /* 0x000fe20000000800 */
[----:B------:R-:W-:Y:S01]  /*bd70*/  @!PT LDS RZ, [RZ] ;  /* 0x00000000fffff984 */ /* 0x000fe20000000800 */
[----:B------:R-:W-:Y:S01]  /*bd80*/  @!PT LDS RZ, [RZ] ;  /* 0x00000000fffff984 */ /* 0x000fe20000000800 */
[----:B------:R0:W-:Y:S01]  /*bd90*/  @!P1 LDGSTS.E.BYPASS.LTC128B.128 [R21+0x18c00], desc[UR44][R2.64], !P0 ;  /* 0x18c0000002159fae */ /* 0x0001e2000c101d6c */
[----:B------:R-:W-:Y:S01]  /*bda0*/  ISETP.GE.AND P1, PT, R9, R4, PT ;  /* 0x000000040900720c */ /* 0x000fe20003f26270 */
[----:B------:R-:W-:Y:S02]  /*bdb0*/  IMAD.MOV.U32 R13, RZ, RZ, R0 ;  /* 0x000000ffff0d7224 */ /* 0x000fe400078e0000 */
[----:B0-----:R-:W-:-:S10]  /*bdc0*/  VIADD R21, R7, 0x30 ;  /* 0x0000003007157836 */ /* 0x001fd40000000000 */
[----:B------:R-:W-:Y:S02]  /*bdd0*/  @!P1 LEA R9, R6, UR38, 0x1 ;  /* 0x0000002606099c11 */ /* 0x000fe4000f8e08ff */
[----:B------:R-:W-:-:S07]  /*bde0*/  MOV R2, R14 ;  /* 0x0000000e00027202 */ /* 0x000fce0000000f00 */
[----:B------:R-:W-:Y:S05]  /*bdf0*/  WARPSYNC.COLLECTIVE R15, `(.L_x_132) ;  /* 0x000000000f087348 */ /* 0x000fea0003c00000 */
[----:B------:R0:W1:Y:S02]  /*be00*/  SHFL.IDX P6, R14, R13, R12, R11 ;  /* 0x0000000c0d0e7389 */ /* 0x00006400000c000b */
[----:B01----:R-:W-:Y:S01]  /*be10*/  ENDCOLLECTIVE ;  /* 0x000000000000791b */ /* 0x003fe20003800000 */
.L_x_132:
        /* <DEDUP_REMOVED lines=8> */
.L_x_133:
        /* <DEDUP_REMOVED lines=12> */
.L_x_134:
[----:B------:R-:W-:Y:S02]  /*bf60*/  IMAD.MOV.U32 R13, RZ, RZ, R5 ;  /* 0x000000ffff0d7224 */ /* 0x000fe400078e0005 */
[----:B------:R-:W-:Y:S01]  /*bf70*/  IMAD.MOV.U32 R12, RZ, RZ, 0x4 ;  /* 0x00000004ff0c7424 */ /* 0x000fe200078e00ff */
[----:B------:R-:W-:-:S05]  /*bf80*/  @!P1 LEA R14, P2, R8, R14, 0x1 ;  /* 0x0000000e080e9211 */ /* 0x000fca00078408ff */
[----:B------:R-:W-:Y:S01]  /*bf90*/  @!P1 IMAD.X R3, RZ, RZ, R2, P2 ;  /* 0x000000ffff039224 */ /* 0x000fe200010e0602 */
[----:B------:R-:W-:-:S07]  /*bfa0*/  @!P1 MOV R2, R14 ;  /* 0x0000000e00029202 */ /* 0x000fce0000000f00 */
[----:B------:R-:W-:Y:S05]  /*bfb0*/  WARPSYNC.COLLECTIVE R15, `(.L_x_135) ;  /* 0x000000000f087348 */ /* 0x000fea0003c00000 */
[----:B------:R0:W1:Y:S02]  /*bfc0*/  SHFL.IDX P6, R14, R13, R12, R11 ;  /* 0x0000000c0d0e7389 */ /* 0x00006400000c000b */
[----:B01----:R-:W-:Y:S01]  /*bfd0*/  ENDCOLLECTIVE ;  /* 0x000000000000791b */ /* 0x003fe20003800000 */
.L_x_135:
        /* <DEDUP_REMOVED lines=12> */
.L_x_136:
[----:B------:R-:W-:Y:S01]  /*c0a0*/  IMAD.MOV.U32 R13, RZ, RZ, R5 ;  /* 0x000000ffff0d7224 */ /* 0x000fe200078e0005 */
[----:B------:R-:W-:Y:S02]  /*c0b0*/  MOV R12, 0x5 ;  /* 0x00000005000c7802 */ /* 0x000fe40000000f00 */
[----:B------:R-:W-:-:S05]  /*c0c0*/  @!P1 LEA R14, P2, R8, R14, 0x1 ;  /* 0x0000000e080e9211 */ /* 0x000fca00078408ff */
[----:B------:R-:W-:Y:S02]  /*c0d0*/  @!P1 IMAD.X R3, RZ, RZ, R2, P2 ;  /* 0x000000ffff039224 */ /* 0x000fe400010e0602 */
[----:B------:R-:W-:-:S07]  /*c0e0*/  @!P1 IMAD.MOV.U32 R2, RZ, RZ, R14 ;  /* 0x000000ffff029224 */ /* 0x000fce00078e000e */
[----:B------:R-:W-:Y:S05]  /*c0f0*/  WARPSYNC.COLLECTIVE R15, `(.L_x_137) ;  /* 0x000000000f087348 */ /* 0x000fea0003c00000 */
[----:B------:R0:W1:Y:S02]  /*c100*/  SHFL.IDX P6, R14, R13, R12, R11 ;  /* 0x0000000c0d0e7389 */ /* 0x00006400000c000b */
[----:B01----:R-:W-:Y:S01]  /*c110*/  ENDCOLLECTIVE ;  /* 0x000000000000791b */ /* 0x003fe20003800000 */
.L_x_137:
[----:B------:R-:W-:Y:S01]  /*c120*/  @!PT LDS RZ, [RZ] ;  /* 0x00000000fffff984 */ /* 0x000fe20000000800 */
[----:B------:R-:W-:Y:S01]  /*c130*/  @!PT LDS RZ, [RZ] ;  /* 0x00000000fffff984 */ /* 0x000fe20000000800 */
[----:B------:R-:W-:Y:S01]  /*c140*/  @!PT LDS RZ, [RZ] ;  /* 0x00000000fffff984 */ /* 0x000fe20000000800 */
[----:B------:R0:W-:Y:S01]  /*c150*/  @!P1 LDGSTS.E.BYPASS.LTC128B.128 [R9+0x1a400], desc[UR44][R2.64], !P0 ;  /* 0x1a40000002099fae */ /* 0x0001e2000c101d6c */
[----:B------:R-:W-:Y:S01]  /*c160*/  ISETP.GE.AND P1, PT, R21, R4, PT ;  /* 0x000000041500720c */ /* 0x000fe20003f26270 */
[----:B------:R-:W-:-:S12]  /*c170*/  IMAD.MOV.U32 R13, RZ, RZ, R0 ;  /* 0x000000ffff0d7224 */ /* 0x000fd800078e0000 */
[----:B------:R-:W-:Y:S01]  /*c180*/  @!P1 LEA R21, R6, UR38, 0x1 ;  /* 0x0000002606159c11 */ /* 0x000fe2000f8e08ff */
[----:B0-----:R-:W-:-:S07]  /*c190*/  IMAD.MOV.U32 R2, RZ, RZ, R14 ;  /* 0x000000ffff027224 */ /* 0x001fce00078e000e */
[----:B------:R-:W-:Y:S05]  /*c1a0*/  WARPSYNC.COLLECTIVE R15, `(.L_x_138) ;  /* 0x000000000f087348 */ /* 0x000fea0003c00000 */
[----:B------:R0:W1:Y:S02]  /*c1b0*/  SHFL.IDX P6, R14, R13, R12, R11 ;  /* 0x0000000c0d0e7389 */ /* 0x00006400000c000b */
[----:B01----:R-:W-:Y:S01]  /*c1c0*/  ENDCOLLECTIVE ;  /* 0x000000000000791b */ /* 0x003fe20003800000 */
.L_x_138:
        /* <DEDUP_REMOVED lines=8> */
.L_x_139:
[----:B------:R-:W-:Y:S01]  /*c250*/  @!PT LDS RZ, [RZ] ;  /* 0x00000000fffff984 */ /* 0x000fe20000000800 */
[----:B------:R-:W-:Y:S01]  /*c260*/  @!PT LDS RZ, [RZ] ;  /* 0x00000000fffff984 */ /* 0x000fe20000000800 */
[----:B------:R-:W-:Y:S01]  /*c270*/  @!PT LDS RZ, [RZ] ;  /* 0x00000000fffff984 */ /* 0x000fe20000000800 */
[----:B------:R0:W-:Y:S01]  /*c280*/  @!P1 LDGSTS.E.BYPASS.LTC128B.128 [R21+0x1ac00], desc[UR44][R2.64], !P0 ;  /* 0x1ac0000002159fae */ /* 0x0001e2000c101d6c */
[----:B------:R-:W-:Y:S02]  /*c290*/  IMAD.MOV.U32 R13, RZ, RZ, R0 ;  /* 0x000000ffff0d7224 */ /* 0x000fe400078e0000 */
[----:B0-----:R-:W-:-:S05]  /*c2a0*/  VIADD R3, R7, 0x60 ;  /* 0x0000006007037836 */ /* 0x001fca0000000000 */
[----:B------:R-:W-:Y:S01]  /*c2b0*/  ISETP.GE.AND P1, PT, R3, R4, PT ;  /* 0x000000040300720c */ /* 0x000fe20003f26270 */
[----:B------:R-:W-:-:S12]  /*c2c0*/  IMAD.MOV.U32 R2, RZ, RZ, R14 ;  /* 0x000000ffff027224 */ /* 0x000fd800078e000e */
[----:B------:R-:W-:Y:S05]  /*c2d0*/  WARPSYNC.COLLECTIVE R15, `(.L_x_140) ;  /* 0x000000000f087348 */ /* 0x000fea0003c00000 */
[----:B------:R0:W1:Y:S02]  /*c2e0*/  SHFL.IDX P6, R14, R13, R12, R11 ;  /* 0x0000000c0d0e7389 */ /* 0x00006400000c000b */
[----:B01----:R-:W-:Y:S01]  /*c2f0*/  ENDCOLLECTIVE ;  /* 0x000000000000791b */ /* 0x003fe20003800000 */
.L_x_140:
[----:B------:R-:W-:Y:S01]  /*c300*/  @!P1 LEA R9, R6, UR38, 0x1 ;  /* 0x0000002606099c11 */ /* 0x000fe2000f8e08ff */
[----:B------:R-:W-:Y:S02]  /*c310*/  IMAD.MOV.U32 R13, RZ, RZ, R5 ;  /* 0x000000ffff0d7224 */ /* 0x000fe400078e0005 */
[----:B------:R-:W-:Y:S01]  /*c320*/  IMAD.MOV.U32 R12, RZ, RZ, 0x7 ;  /* 0x00000007ff0c7424 */ /* 0x000fe200078e00ff */
[----:B------:R-:W-:-:S04]  /*c330*/  @!P1 LEA R14, P2, R8, R14, 0x1 ;  /* 0x0000000e080e9211 */ /* 0x000fc800078408ff */
[----:B------:R-:W-:Y:S01]  /*c340*/  @!P1 IADD3.X R3, RZ, R2, RZ, P2, !PT ;  /* 0x00000002ff039210 */ /* 0x000fe200017fe4ff */
[----:B------:R-:W-:-:S08]  /*c350*/  @!P1 IMAD.MOV.U32 R2, RZ, RZ, R14 ;  /* 0x000000ffff029224 */ /* 0x000fd000078e000e */
[----:B------:R-:W-:Y:S05]  /*c360*/  WARPSYNC.COLLECTIVE R15, `(.L_x_141) ;  /* 0x000000000f087348 */ /* 0x000fea0003c00000 */
[----:B------:R0:W1:Y:S02]  /*c370*/  SHFL.IDX P6, R14, R13, R12, R11 ;  /* 0x0000000c0d0e7389 */ /* 0x00006400000c000b */
[----:B01----:R-:W-:Y:S01]  /*c380*/  ENDCOLLECTIVE ;  /* 0x000000000000791b */ /* 0x003fe20003800000 */
.L_x_141:
[----:B------:R-:W-:Y:S01]  /*c390*/  @!PT LDS RZ, [RZ] ;  /* 0x00000000fffff984 */ /* 0x000fe20000000800 */
[----:B------:R-:W-:Y:S01]  /*c3a0*/  @!PT LDS RZ, [RZ] ;  /* 0x00000000fffff984 */ /* 0x000fe20000000800 */
[----:B------:R-:W-:Y:S01]  /*c3b0*/  @!PT LDS RZ, [RZ] ;  /* 0x00000000fffff984 */ /* 0x000fe20000000800 */
[----:B------:R0:W-:Y:S01]  /*c3c0*/  @!P1 LDGSTS.E.BYPASS.LTC128B.128 [R9+0x1b400], desc[UR44][R2.64], !P0 ;  /* 0x1b40000002099fae */ /* 0x0001e2000c101d6c */
[----:B------:R-:W-:Y:S02]  /*c3d0*/  IMAD.MOV.U32 R13, RZ, RZ, R0 ;  /* 0x000000ffff0d7224 */ /* 0x000fe400078e0000 */
[----:B------:R-:W-:-:S07]  /*c3e0*/  IMAD.MOV.U32 R5, RZ, RZ, R14 ;  /* 0x000000ffff057224 */ /* 0x000fce00078e000e */
[----:B0-----:R-:W-:Y:S05]  /*c3f0*/  WARPSYNC.COLLECTIVE R15, `(.L_x_142) ;  /* 0x000000000f087348 */ /* 0x001fea0003c00000 */
[----:B------:R1:W2:Y:S02]  /*c400*/  SHFL.IDX P6, R14, R13, R12, R11 ;  /* 0x0000000c0d0e7389 */ /* 0x0002a400000c000b */
[----:B012---:R-:W-:Y:S01]  /*c410*/  ENDCOLLECTIVE ;  /* 0x000000000000791b */ /* 0x007fe20003800000 */
.L_x_142:
[----:B------:R-:W-:Y:S05]  /*c420*/  BRA `(.L_x_143) ;  /* 0xffffffcc00b47947 */ /* 0x000fea000383ffff */
.L_x_51:
[----:B0-----:R-:W-:-:S04]  /*c430*/  IMAD.U32 R3, RZ, RZ, UR38 ;  /* 0x00000026ff037e24 */ /* 0x001fc8000f8e00ff */
[----:B------:R0:W1:Y:S03]  /*c440*/  SYNCS.PHASECHK.TRANS64.TRYWAIT P0, [R3+URZ+0x22820], R4 ;  /* 0x02282004030075a7 */ /* 0x000066000800017f */
[----:B-1----:R-:W-:Y:S05]  /*c450*/  @!P0 NANOSLEEP.SYNCS 0x989680 ;  /* 0x009896800000895d */ /* 0x002fea0003900000 */
[----:B------:R-:W1:Y:S02]  /*c460*/  @!P0 SYNCS.PHASECHK.TRANS64 P0, [R3+URZ+0x22820], R4 ;  /* 0x02282004030085a7 */ /* 0x000e64000800007f */
[----:B-1----:R-:W-:Y:S05]  /*c470*/  @!P0 BRA `(.L_x_51) ;  /* 0xfffffffc00ec8947 */ /* 0x002fea000383ffff */
[----:B------:R-:W-:Y:S05]  /*c480*/  BRA `(.L_x_144) ;  /* 0xffffffcc00e47947 */ /* 0x000fea000383ffff */
.L_x_54:
[----:B0-----:R-:W-:-:S04]  /*c490*/  IMAD.U32 R3, RZ, RZ, UR38 ;  /* 0x00000026ff037e24 */ /* 0x001fc8000f8e00ff */
[----:B------:R0:W1:Y:S03]  /*c4a0*/  SYNCS.PHASECHK.TRANS64.TRYWAIT P0, [R3+URZ+0x22860], R4 ;  /* 0x02286004030075a7 */ /* 0x000066000800017f */
[----:B-1----:R-:W-:Y:S05]  /*c4b0*/  @!P0 NANOSLEEP.SYNCS 0x989680 ;  /* 0x009896800000895d */ /* 0x002fea0003900000 */
[----:B------:R-:W1:Y:S02]  /*c4c0*/  @!P0 SYNCS.PHASECHK.TRANS64 P0, [R3+URZ+0x22860], R4 ;  /* 0x02286004030085a7 */ /* 0x000e64000800007f */
[----:B-1----:R-:W-:Y:S05]  /*c4d0*/  @!P0 BRA `(.L_x_54) ;  /* 0xfffffffc00ec8947 */ /* 0x002fea000383ffff */
[----:B------:R-:W-:Y:S05]  /*c4e0*/  BRA `(.L_x_145) ;  /* 0xffffffcc00f07947 */ /* 0x000fea000383ffff */
.L_x_66:
[----:B-1----:R-:W-:-:S04]  /*c4f0*/  IMAD.U32 R3, RZ, RZ, UR38 ;  /* 0x00000026ff037e24 */ /* 0x002fc8000f8e00ff */
[----:B------:R1:W2:Y:S03]  /*c500*/  SYNCS.PHASECHK.TRANS64.TRYWAIT P0, [R3+URZ+0x22848], R2 ;  /* 0x02284802030075a7 */ /* 0x0002a6000800017f */
[----:B--2---:R-:W-:Y:S05]  /*c510*/  @!P0 NANOSLEEP.SYNCS 0x989680 ;  /* 0x009896800000895d */ /* 0x004fea0003900000 */
[----:B------:R-:W2:Y:S02]  /*c520*/  @!P0 SYNCS.PHASECHK.TRANS64 P0, [R3+URZ+0x22848], R2 ;  /* 0x02284802030085a7 */ /* 0x000ea4000800007f */
[----:B--2---:R-:W-:Y:S05]  /*c530*/  @!P0 BRA `(.L_x_66) ;  /* 0xfffffffc00ec8947 */ /* 0x004fea000383ffff */
[----:B------:R-:W-:Y:S05]  /*c540*/  BRA `(.L_x_146) ;  /* 0xffffffd400ec7947 */ /* 0x000fea000383ffff */
.L_x_71:
[----:B01----:R-:W-:-:S04]  /*c550*/  IMAD.U32 R3, RZ, RZ, UR38 ;  /* 0x00000026ff037e24 */ /* 0x003fc8000f8e00ff */
[----:B------:R0:W1:Y:S03]  /*c560*/  SYNCS.PHASECHK.TRANS64.TRYWAIT P0, [R3+URZ+0x22868], R2 ;  /* 0x02286802030075a7 */ /* 0x000066000800017f */
[----:B-1----:R-:W-:Y:S05]  /*c570*/  @!P0 NANOSLEEP.SYNCS 0x989680 ;  /* 0x009896800000895d */ /* 0x002fea0003900000 */
[----:B------:R-:W1:Y:S02]  /*c580*/  @!P0 SYNCS.PHASECHK.TRANS64 P0, [R3+URZ+0x22868], R2 ;  /* 0x02286802030085a7 */ /* 0x000e64000800007f */
[----:B-1----:R-:W-:Y:S05]  /*c590*/  @!P0 BRA `(.L_x_71) ;  /* 0xfffffffc00ec8947 */ /* 0x002fea000383ffff */
[----:B------:R-:W-:Y:S05]  /*c5a0*/  BRA `(.L_x_147) ;  /* 0xffffffd8004c7947 */ /* 0x000fea000383ffff */
.L_x_82:
[----:B-1----:R-:W-:-:S04]  /*c5b0*/  MOV R3, UR38 ;  /* 0x0000002600037c02 */ /* 0x002fc80008000f00 */
[----:B------:R1:W2:Y:S03]  /*c5c0*/  SYNCS.PHASECHK.TRANS64.TRYWAIT P0, [R3+URZ+0x22840], R2 ;  /* 0x02284002030075a7 */ /* 0x0002a6000800017f */
[----:B--2---:R-:W-:Y:S05]  /*c5d0*/  @!P0 NANOSLEEP.SYNCS 0x989680 ;  /* 0x009896800000895d */ /* 0x004fea0003900000 */
[----:B------:R-:W2:Y:S02]  /*c5e0*/  @!P0 SYNCS.PHASECHK.TRANS64 P0, [R3+URZ+0x22840], R2 ;  /* 0x02284002030085a7 */ /* 0x000ea4000800007f */
[----:B--2---:R-:W-:Y:S05]  /*c5f0*/  @!P0 BRA `(.L_x_82) ;  /* 0xfffffffc00ec8947 */ /* 0x004fea000383ffff */
[----:B------:R-:W-:Y:S05]  /*c600*/  BRA `(.L_x_148) ;  /* 0xffffffdc00cc7947 */ /* 0x000fea000383ffff */
.L_x_87:
[----:B01----:R-:W-:-:S04]  /*c610*/  IMAD.U32 R3, RZ, RZ, UR38 ;  /* 0x00000026ff037e24 */ /* 0x003fc8000f8e00ff */
[----:B------:R0:W1:Y:S03]  /*c620*/  SYNCS.PHASECHK.TRANS64.TRYWAIT P0, [R3+URZ+0x22860], R2 ;  /* 0x02286002030075a7 */ /* 0x000066000800017f */
[----:B-1----:R-:W-:Y:S05]  /*c630*/  @!P0 NANOSLEEP.SYNCS 0x989680 ;  /* 0x009896800000895d */ /* 0x002fea0003900000 */
[----:B------:R-:W1:Y:S02]  /*c640*/  @!P0 SYNCS.PHASECHK.TRANS64 P0, [R3+URZ+0x22860], R2 ;  /* 0x02286002030085a7 */ /* 0x000e64000800007f */
[----:B-1----:R-:W-:Y:S05]  /*c650*/  @!P0 BRA `(.L_x_87) ;  /* 0xfffffffc00ec8947 */ /* 0x002fea000383ffff */
[----:B------:R-:W-:Y:S05]  /*c660*/  BRA `(.L_x_149) ;  /* 0xffffffe000307947 */ /* 0x000fea000383ffff */
.L_x_99:
[----:B-1----:R-:W-:-:S04]  /*c670*/  IMAD.U32 R3, RZ, RZ, UR38 ;  /* 0x00000026ff037e24 */ /* 0x002fc8000f8e00ff */
[----:B------:R1:W2:Y:S03]  /*c680*/  SYNCS.PHASECHK.TRANS64.TRYWAIT P0, [R3+URZ+0x22848], R2 ;  /* 0x02284802030075a7 */ /* 0x0002a6000800017f */
[----:B--2---:R-:W-:Y:S05]  /*c690*/  @!P0 NANOSLEEP.SYNCS 0x989680 ;  /* 0x009896800000895d */ /* 0x004fea0003900000 */
[----:B------:R-:W2:Y:S02]  /*c6a0*/  @!P0 SYNCS.PHASECHK.TRANS64 P0, [R3+URZ+0x22848], R2 ;  /* 0x02284802030085a7 */ /* 0x000ea4000800007f */
[----:B--2---:R-:W-:Y:S05]  /*c6b0*/  @!P0 BRA `(.L_x_99) ;  /* 0xfffffffc00ec8947 */ /* 0x004fea000383ffff */
[----:B------:R-:W-:Y:S05]  /*c6c0*/  BRA `(.L_x_150) ;  /* 0xffffffe400bc7947 */ /* 0x000fea000383ffff */
.L_x_104:
[----:B-1----:R-:W-:-:S04]  /*c6d0*/  IMAD.U32 R3, RZ, RZ, UR38 ;  /* 0x00000026ff037e24 */ /* 0x002fc8000f8e00ff */
[----:B------:R1:W2:Y:S03]  /*c6e0*/  SYNCS.PHASECHK.TRANS64.TRYWAIT P0, [R3+URZ+0x22868], R2 ;  /* 0x02286802030075a7 */ /* 0x0002a6000800017f */
[----:B--2---:R-:W-:Y:S05]  /*c6f0*/  @!P0 NANOSLEEP.SYNCS 0x989680 ;  /* 0x009896800000895d */ /* 0x004fea0003900000 */
[----:B------:R-:W2:Y:S02]  /*c700*/  @!P0 SYNCS.PHASECHK.TRANS64 P0, [R3+URZ+0x22868], R2 ;  /* 0x02286802030085a7 */ /* 0x000ea4000800007f */
[----:B--2---:R-:W-:Y:S05]  /*c710*/  @!P0 BRA `(.L_x_104) ;  /* 0xfffffffc00ec8947 */ /* 0x004fea000383ffff */
[----:B------:R-:W-:Y:S05]  /*c720*/  BRA `(.L_x_151) ;  /* 0xffffffe800207947 */ /* 0x000fea000383ffff */
.L_x_111:
[----:B-1----:R1:W2:Y:S02]  /*c730*/  SYNCS.PHASECHK.TRANS64.TRYWAIT P0, [R2+URZ+0x22820], R9 ;  /* 0x02282009020075a7 */ /* 0x0022a4000800017f */
[----:B--2---:R-:W-:Y:S05]  /*c740*/  @!P0 NANOSLEEP.SYNCS 0x989680 ;  /* 0x009896800000895d */ /* 0x004fea0003900000 */
[----:B------:R-:W2:Y:S02]  /*c750*/  @!P0 SYNCS.PHASECHK.TRANS64 P0, [R2+URZ+0x22820], R9 ;  /* 0x02282009020085a7 */ /* 0x000ea4000800007f */
[----:B--2---:R-:W-:Y:S05]  /*c760*/  @!P0 BRA `(.L_x_111) ;  /* 0xfffffffc00f08947 */ /* 0x004fea000383ffff */
[----:B------:R-:W-:Y:S05]  /*c770*/  BRA `(.L_x_152) ;  /* 0xffffffec00407947 */ /* 0x000fea000383ffff */
.L_x_112:
[----:B------:R-:W2:Y:S01]  /*c780*/  S2R R3, SR_TID.X ;  /* 0x0000000000037919 */ /* 0x000ea20000002100 */
[----:B------:R-:W-:Y:S01]  /*c790*/  BSSY B0, `(.L_x_153) ;  /* 0x000000a000007945 */ /* 0x000fe20003800000 */
[----:B------:R-:W-:Y:S02]  /*c7a0*/  IMAD.MOV.U32 R12, RZ, RZ, RZ ;  /* 0x000000ffff0c7224 */ /* 0x000fe400078e00ff */
[----:B------:R-:W-:Y:S02]  /*c7b0*/  IMAD.MOV.U32 R11, RZ, RZ, 0x1f ;  /* 0x0000001fff0b7424 */ /* 0x000fe400078e00ff */
[----:B------:R-:W-:Y:S01]  /*c7c0*/  IMAD.MOV.U32 R15, RZ, RZ, -0x1 ;  /* 0xffffffffff0f7424 */ /* 0x000fe200078e00ff */
[----:B--2---:R-:W-:-:S04]  /*c7d0*/  SHF.R.U32.HI R3, RZ, 0x5, R3 ;  /* 0x00000005ff037819 */ /* 0x004fc80000011603 */
[----:B------:R-:W-:-:S05]  /*c7e0*/  LOP3.LUT R3, R3, 0x3, RZ, 0xc0, !PT ;  /* 0x0000000303037812 */ /* 0x000fca00078ec0ff */
[----:B------:R-:W-:-:S07]  /*c7f0*/  IMAD.MOV.U32 R13, RZ, RZ, R3 ;  /* 0x000000ffff0d7224 */ /* 0x000fce00078e0003 */
[----:B01----:R-:W-:Y:S05]  /*c800*/  WARPSYNC.COLLECTIVE R15, `(.L_x_154) ;  /* 0x000000000f087348 */ /* 0x003fea0003c00000 */
[----:B------:R2:W3:Y:S02]  /*c810*/  SHFL.IDX P6, R14, R13, R12, R11 ;  /* 0x0000000c0d0e7389 */ /* 0x0004e400000c000b */
[----:B0123--:R-:W-:Y:S01]  /*c820*/  ENDCOLLECTIVE ;  /* 0x000000000000791b */ /* 0x00ffe20003800000 */
.L_x_154:
[----:B------:R-:W-:Y:S05]  /*c830*/  BSYNC B0 ;  /* 0x0000000000007941 */ /* 0x000fea0003800000 */
.L_x_153:
[----:B------:R-:W-:Y:S05]  /*c840*/  BRA `(.L_x_155) ;  /* 0xffffffec00247947 */ /* 0x000fea000383ffff */
.L_x_113:
[----:B------:R-:W-:Y:S01]  /*c850*/  BSSY B0, `(.L_x_156) ;  /* 0x0000006000007945 */ /* 0x000fe20003800000 */
[----:B------:R-:W-:-:S07]  /*c860*/  IMAD.MOV.U32 R15, RZ, RZ, -0x1 ;  /* 0xffffffffff0f7424 */ /* 0x000fce00078e00ff */
[----:B012---:R-:W-:Y:S05]  /*c870*/  WARPSYNC.COLLECTIVE R15, `(.L_x_157) ;  /* 0x000000000f0c7348 */ /* 0x007fea0003c00000 */
[----:B------:R-:W-:Y:S02]  /*c880*/  ELECT P6, UR62, PT ;  /* 0x00000000003e782f */ /* 0x000fe400038c0000 */
[----:B------:R-:W-:Y:S01]  /*c890*/  MOV R14, UR62 ;  /* 0x0000003e000e7c02 */ /* 0x000fe20008000f00 */
[----:B012---:R-:W-:Y:S10]  /*c8a0*/  ENDCOLLECTIVE ;  /* 0x000000000000791b */ /* 0x007ff40003800000 */
.L_x_157:
[----:B------:R-:W-:Y:S05]  /*c8b0*/  BSYNC B0 ;  /* 0x0000000000007941 */ /* 0x000fea0003800000 */
.L_x_156:
[----:B------:R-:W-:Y:S05]  /*c8c0*/  BRA `(.L_x_158) ;  /* 0xffffffec00187947 */ /* 0x000fea000383ffff */
.L_x_115:
[----:B--2---:R2:W3:Y:S02]  /*c8d0*/  SYNCS.PHASECHK.TRANS64.TRYWAIT P0, [R7+URZ], R4 ;  /* 0x00000004070075a7 */ /* 0x0044e4000800017f */
[----:B---3--:R-:W-:Y:S05]  /*c8e0*/  @!P0 NANOSLEEP.SYNCS 0x989680 ;  /* 0x009896800000895d */ /* 0x008fea0003900000 */
[----:B------:R-:W3:Y:S02]  /*c8f0*/  @!P0 SYNCS.PHASECHK.TRANS64 P0, [R7+URZ], R4 ;  /* 0x00000004070085a7 */ /* 0x000ee4000800007f */
[----:B---3--:R-:W-:Y:S05]  /*c900*/  @!P0 BRA `(.L_x_115) ;  /* 0xfffffffc00f08947 */ /* 0x008fea000383ffff */
[----:B------:R-:W-:Y:S05]  /*c910*/  BRA `(.L_x_159) ;  /* 0xffffffec004c7947 */ /* 0x000fea000383ffff */
.L_x_116:
[----:B---3--:R3:W4:Y:S02]  /*c920*/  SYNCS.PHASECHK.TRANS64.TRYWAIT P0, [R5+URZ], R0 ;  /* 0x00000000050075a7 */ /* 0x008724000800017f */
[----:B----4-:R-:W-:Y:S05]  /*c930*/  @!P0 NANOSLEEP.SYNCS 0x989680 ;  /* 0x009896800000895d */ /* 0x010fea0003900000 */
[----:B------:R-:W4:Y:S02]  /*c940*/  @!P0 SYNCS.PHASECHK.TRANS64 P0, [R5+URZ], R0 ;  /* 0x00000000050085a7 */ /* 0x000f24000800007f */
[----:B----4-:R-:W-:Y:S05]  /*c950*/  @!P0 BRA `(.L_x_116) ;  /* 0xfffffffc00f08947 */ /* 0x010fea000383ffff */
[----:B------:R-:W-:Y:S05]  /*c960*/  BRA `(.L_x_160) ;  /* 0xffffffec00407947 */ /* 0x000fea000383ffff */
.L_x_118:
[----:B-1----:R1:W3:Y:S02]  /*c970*/  SYNCS.PHASECHK.TRANS64.TRYWAIT P0, [R5+URZ], R4 ;  /* 0x00000004050075a7 */ /* 0x0022e4000800017f */
[----:B---3--:R-:W-:Y:S05]  /*c980*/  @!P0 NANOSLEEP.SYNCS 0x989680 ;  /* 0x009896800000895d */ /* 0x008fea0003900000 */
[----:B------:R-:W3:Y:S02]  /*c990*/  @!P0 SYNCS.PHASECHK.TRANS64 P0, [R5+URZ], R4 ;  /* 0x00000004050085a7 */ /* 0x000ee4000800007f */
[----:B---3--:R-:W-:Y:S05]  /*c9a0*/  @!P0 BRA `(.L_x_118) ;  /* 0xfffffffc00f08947 */ /* 0x008fea000383ffff */
[----:B------:R-:W-:Y:S05]  /*c9b0*/  BRA `(.L_x_161) ;  /* 0xffffffec00447947 */ /* 0x000fea000383ffff */
.L_x_162:
[----:B------:R-:W-:-:S00]  /*c9c0*/  BRA `(.L_x_162) ;  /* 0xfffffffc00fc7947 */ /* 0x000fc0000383ffff */
[----:B------:R-:W-:-:S00]  /*c9d0*/  NOP ;  /* 0x0000000000007918 */ /* 0x000fc00000000000 */
        /* <DEDUP_REMOVED lines=10> */
.L_x_6128:


//--------------------- .text._ZN7cutlass13device_kernelIN5flash11enable_sm90INS1_16FlashAttnFwdSm90INS1_25CollectiveMainloopFwdSm90ILi2EN4cute5tupleIJNS5_1CILi1EEES8_S8_EEENS6_IJNS7_ILi128EEENS7_ILi96EEENS7_ILi64EEEEEELi256ENS_6half_tEfNS_4arch4Sm90ELb0ELb0ELb0ELb0ELb0ELb0ELb1ELb1ELb0ELb1ELb1ELb0EEENS1_21CollectiveEpilogueFwdINS6_IJSA_NS7_ILi256EEESB_EEES9_SE_SG_Li256ELb0ELb1ELb1ELb0EEENS1_19SingleTileSchedulerILb0ELb1ELb1ELi128EEEEEEEEEvNT_6ParamsE --------------------------
	.section	.text._ZN7cutlass13device_kernelIN5flash11enable_sm90INS1_16FlashAttnFwdSm90INS1_25CollectiveMainloopFwdSm90ILi2EN4cute5tupleIJNS5_1CILi1EEES8_S8_EEENS6_IJNS7_ILi128EEENS7_ILi96EEENS7_ILi64EEEEEELi256ENS_6half_tEfNS_4arch4Sm90ELb0ELb0ELb0ELb0ELb0ELb0ELb1ELb1ELb0ELb1ELb1ELb0EEENS1_21CollectiveEpilogueFwdINS6_IJSA_NS7_ILi256EEESB_EEES9_SE_SG_Li256ELb0ELb1ELb1ELb0EEENS1_19SingleTileSchedulerILb0ELb1ELb1ELi128EEEEEEEEEvNT_6ParamsE,"ax",@progbits
	.align	128
.text._ZN7cutlass13device_kernelIN5flash11enable_sm90INS1_16FlashAttnFwdSm90INS1_25CollectiveMainloopFwdSm90ILi2EN4cute5tupleIJNS5_1CILi1EEES8_S8_EEENS6_IJNS7_ILi128EEENS7_ILi96EEENS7_ILi64EEEEEELi256ENS_6half_tEfNS_4arch4Sm90ELb0ELb0ELb0ELb0ELb0ELb0ELb1ELb1ELb0ELb1ELb1ELb0EEENS1_21CollectiveEpilogueFwdINS6_IJSA_NS7_ILi256EEESB_EEES9_SE_SG_Li256ELb0ELb1ELb1ELb0EEENS1_19SingleTileSchedulerILb0ELb1ELb1ELi128EEEEEEEEEvNT_6ParamsE:
        .type           _ZN7cutlass13device_kernelIN5flash11enable_sm90INS1_16FlashAttnFwdSm90INS1_25CollectiveMainloopFwdSm90ILi2EN4cute5tupleIJNS5_1CILi1EEES8_S8_EEENS6_IJNS7_ILi128EEENS7_ILi96EEENS7_ILi64EEEEEELi256ENS_6half_tEfNS_4arch4Sm90ELb0ELb0ELb0ELb0ELb0ELb0ELb1ELb1ELb0ELb1ELb1ELb0EEENS1_21CollectiveEpilogueFwdINS6_IJSA_NS7_ILi256EEESB_EEES9_SE_SG_Li256ELb0ELb1ELb1ELb0EEENS1_19SingleTileSchedulerILb0ELb1ELb1ELi128EEEEEEEEEvNT_6ParamsE,@function
        .size           _ZN7cutlass13device_kernelIN5flash11enable_sm90INS1_16FlashAttnFwdSm90INS1_25CollectiveMainloopFwdSm90ILi2EN4cute5tupleIJNS5_1CILi1EEES8_S8_EEENS6_IJNS7_ILi128EEENS7_ILi96EEENS7_ILi64EEEEEELi256ENS_6half_tEfNS_4arch4Sm90ELb0ELb0ELb0ELb0ELb0ELb0ELb1ELb1ELb0ELb1ELb1ELb0EEENS1_21CollectiveEpilogueFwdINS6_IJSA_NS7_ILi256EEESB_EEES9_SE_SG_Li256ELb0ELb1ELb1ELb0EEENS1_19SingleTileSchedulerILb0ELb1ELb1ELi128EEEEEEEEEvNT_6ParamsE,(.L_x_6129 - _ZN7cutlass13device_kernelIN5flash11enable_sm90INS1_16FlashAttnFwdSm90INS1_25CollectiveMainloopFwdSm90ILi2EN4cute5tupleIJNS5_1CILi1EEES8_S8_EEENS6_IJNS7_ILi128EEENS7_ILi96EEENS7_ILi64EEEEEELi256ENS_6half_tEfNS_4arch4Sm90ELb0ELb0ELb0ELb0ELb0ELb0ELb1ELb1ELb0ELb1ELb1ELb0EEENS1_21CollectiveEpilogueFwdINS6_IJSA_NS7_ILi256EEESB_EEES9_SE_SG_Li256ELb0ELb1ELb1ELb0EEENS1_19SingleTileSchedulerILb0ELb1ELb1ELi128EEEEEEEEEvNT_6ParamsE)
        .other          _ZN7cutlass13device_kernelIN5flash11enable_sm90INS1_16FlashAttnFwdSm90INS1_25CollectiveMainloopFwdSm90ILi2EN4cute5tupleIJNS5_1CILi1EEES8_S8_EEENS6_IJNS7_ILi128EEENS7_ILi96EEENS7_ILi64EEEEEELi256ENS_6half_tEfNS_4arch4Sm90ELb0ELb0ELb0ELb0ELb0ELb0ELb1ELb1ELb0ELb1ELb1ELb0EEENS1_21CollectiveEpilogueFwdINS6_IJSA_NS7_ILi256EEESB_EEES9_SE_SG_Li256ELb0ELb1ELb1ELb0EEENS1_19SingleTileSchedulerILb0ELb1ELb1ELi128EEEEEEEEEvNT_6ParamsE,@"STO_CUDA_ENTRY STV_DEFAULT"
_ZN7cutlass13device_kernelIN5flash11enable_sm90INS1_16FlashAttnFwdSm90INS1_25CollectiveMainloopFwdSm90ILi2EN4cute5tupleIJNS5_1CILi1EEES8_S8_EEENS6_IJNS7_ILi128EEENS7_ILi96EEENS7_ILi64EEEEEELi256ENS_6half_tEfNS_4arch4Sm90ELb0ELb0ELb0ELb0ELb0ELb0ELb1ELb1ELb0ELb1ELb1ELb0EEENS1_21CollectiveEpilogueFwdINS6_IJSA_NS7_ILi256EEESB_EEES9_SE_SG_Li256ELb0ELb1ELb1ELb0EEENS1_19SingleTileSchedulerILb0ELb1ELb1ELi128EEEEEEEEEvNT_6ParamsE:
[----:B------:R-:W0:Y:S02]  /*0000*/  LDC R1, c[0x0][0x28] ;  /* 0x00000a00ff017b82 */ /* 0x000e240000000800 */
[----:B0-----:R-:W-:Y:S01]  /*0010*/  VIADD R1, R1, 0xffffffc8 ;  /* 0xffffffc801017836 */ /* 0x001fe20000000000 */
[----:B------:R-:W0:Y:S01]  /*0020*/  S2R R3, SR_TID.X ;  /* 0x0000000000037919 */ /* 0x000e220000002100 */
[----:B------:R-:W-:Y:S01]  /*0030*/  ELECT P0, URZ, PT ;  /* 0x00000000003f782f */ /* 0x000fe20003800000 */
[----:B------:R-:W-:Y:S01]  /*0040*/  BSSY B0, `(.L_x_163) ;  /* 0x000000e000007945 */ /* 0x000fe20003800000 */
[--C-:B0-----:R-:W-:Y:S02]  /*0050*/  SHF.R.U32.HI R0, RZ, 0x5, R3.reuse ;  /* 0x00000005ff007819 */ /* 0x101fe40000011603 */
[----:B------:R-:W-:-:S03]  /*0060*/  SHF.R.U32.HI R19, RZ, 0x7, R3 ;  /* 0x00000007ff137819 */ /* 0x000fc60000011603 */
[----:B------:R-:W0:Y:S02]  /*0070*/  SHFL.IDX PT, R2, R0, RZ, 0x1f ;  /* 0x00001fff00027589 */ /* 0x000e2400000e0000 */
[----:B0-----:R-:W-:-:S13]  /*0080*/  ISETP.EQ.AND P0, PT, R2, RZ, P0 ;  /* 0x000000ff0200720c */ /* 0x001fda0000702270 */
        /* <DEDUP_REMOVED lines=9> */
.L_x_164:
[----:B------:R-:W-:Y:S05]  /*0120*/  BSYNC B0 ;  /* 0x0000000000007941 */ /* 0x000fea0003800000 */
.L_x_163:
        /* <DEDUP_REMOVED lines=21> */
[----:B0-----:R0:W1:Y:S01]  /*0280*/  @UP1 SYNCS.EXCH.64 URZ, [UR8+0x32400], UR4 ;  /* 0x03240004083f15b2 */ /* 0x0010620008000100 */
[----:B------:R0:W2:Y:S04]  /*0290*/  @UP2 SYNCS.EXCH.64 URZ, [UR8+0x32410], UR4 ;  /* 0x03241004083f25b2 */ /* 0x0000a80008000100 */
[----:B------:R0:W3:Y:S01]  /*02a0*/  @UP3 SYNCS.EXCH.64 URZ, [UR8+0x32420], UR6 ;  /* 0x03242006083f35b2 */ /* 0x0000e20008000100 */
        /* <DEDUP_REMOVED lines=18> */
[----:B----4-:R-:W-:Y:S01]  /*03d0*/  NOP ;  /* 0x0000000000007918 */ /* 0x010fe20000000000 */
.L_x_165:
[----:B------:R-:W4:Y:S01]  /*03e0*/  SHFL.IDX PT, R2, R0, RZ, 0x1f ;  /* 0x00001fff00027589 */ /* 0x000f2200000e0000 */
[----:B------:R-:W-:Y:S01]  /*03f0*/  NOP ;  /* 0x0000000000007918 */ /* 0x000fe20000000000 */
[----:B----4-:R-:W-:-:S13]  /*0400*/  ISETP.NE.AND P0, PT, R2, RZ, PT ;  /* 0x000000ff0200720c */ /* 0x010fda0003f05270 */
        /* <DEDUP_REMOVED lines=19> */
.L_x_166:
[----:B------:R-:W4:Y:S01]  /*0540*/  SHFL.IDX PT, R2, R0, RZ, 0x1f ;  /* 0x00001fff00027589 */ /* 0x000f2200000e0000 */
[----:B------:R-:W-:Y:S01]  /*0550*/  NOP ;  /* 0x0000000000007918 */ /* 0x000fe20000000000 */
[----:B----4-:R-:W-:-:S13]  /*0560*/  ISETP.NE.AND P0, PT, R2, RZ, PT ;  /* 0x000000ff0200720c */ /* 0x010fda0003f05270 */
        /* <DEDUP_REMOVED lines=14> */
[----:B----4-:R-:W-:Y:S01]  /*0650*/  NOP ;  /* 0x0000000000007918 */ /* 0x010fe20000000000 */
.L_x_167:
        /* <DEDUP_REMOVED lines=22> */
.L_x_168:
        /* <DEDUP_REMOVED lines=22> */
.L_x_169:
[----:B0-----:R-:W-:Y:S01]  /*0920*/  UMOV UR4, 0x1 ;  /* 0x0000000100047882 */ /* 0x001fe20000000000 */
[----:B------:R-:W-:Y:S01]  /*0930*/  PLOP3.LUT P0, PT, PT, PT, UP0, 0x80, 0x0 ;  /* 0x000000000000781c */ /* 0x000fe20003f0f008 */
[----:B------:R-:W-:Y:S01]  /*0940*/  USEL UR4, UR4, 0x2, !UP0 ;  /* 0x0000000204047887 */ /* 0x000fe2000c000000 */
[----:B------:R-:W-:Y:S01]  /*0950*/  NOP ;  /* 0x0000000000007918 */ /* 0x000fe20000000000 */
[----:B------:R-:W-:Y:S04]  /*0960*/  BSSY B6, `(.L_x_170) ;  /* 0x0000cfb000067945 */ /* 0x000fe80003800000 */
[----:B------:R-:W-:-:S05]  /*0970*/  IMAD.U32 R2, RZ, RZ, UR4 ;  /* 0x00000004ff027e24 */ /* 0x000fca000f8e00ff */
[----:B------:R0:W-:Y:S01]  /*0980*/  STL [R1+0x30], R2 ;  /* 0x0000300201007387 */ /* 0x0001e20000100800 */
[----:B-123--:R-:W-:Y:S06]  /*0990*/  BAR.SYNC.DEFER_BLOCKING 0x0 ;  /* 0x0000000000007b1d */ /* 0x00efec0000010000 */
[----:B------:R-:W-:Y:S05]  /*09a0*/  @!P0 BRA `(.L_x_171) ;  /* 0x0000008000ec8947 */ /* 0x000fea0003800000 */
.L_x_172:
[----:B------:R-:W-:-:S08]  /*09b0*/  NOP ;  /* 0x0000000000007918 */ /* 0x000fd00000000000 */
[----:B------:R-:W1:Y:S02]  /*09c0*/  USETMAXREG.TRY_ALLOC.CTAPOOL UP0, 0xf0 ;  /* 0x000000f0000079c8 */ /* 0x000e640008000600 */
[----:B-1----:R-:W-:-:S13]  /*09d0*/  PLOP3.LUT P0, PT, PT, PT, UP0, 0x80, 0x0 ;  /* 0x000000000000781c */ /* 0x002fda0003f0f008 */
[----:B------:R-:W-:Y:S05]  /*09e0*/  @!P0 BRA `(.L_x_172) ;  /* 0xfffffffc00f08947 */ /* 0x000fea000383ffff */
[----:B------:R-:W1:Y:S01]  /*09f0*/  S2UR UR6, SR_CTAID.Y ;  /* 0x00000000000679c3 */ /* 0x000e620000002600 */
[----:B------:R-:W-:-:S07]  /*0a00*/  ULDC UR7, c[0x0][0xd50] ;  /* 0x0003540000077ab9 */ /* 0x000fce0000000800 */
[----:B------:R-:W-:Y:S08]  /*0a10*/  BAR.ARV 0x8, 0x180 ;  /* 0x0206000000007b1d */ /* 0x000ff00000002000 */
[----:B------:R-:W2:Y:S01]  /*0a20*/  S2UR UR8, SR_CTAID.Z ;  /* 0x00000000000879c3 */ /* 0x000ea20000002700 */
[----:B------:R-:W-:Y:S01]  /*0a30*/  ISETP.NE.AND P0, PT, R19, 0x1, PT ;  /* 0x000000011300780c */ /* 0x000fe20003f05270 */
[----:B------:R-:W-:-:S11]  /*0a40*/  UISETP.NE.AND UP0, UPT, UR7, 0x1, UPT ;  /* 0x000000010700788c */ /* 0x000fd6000bf05270 */
[----:B------:R-:W-:Y:S01]  /*0a50*/  @UP0 ULDC UR4, c[0x0][0xd54] ;  /* 0x0003550000040ab9 */ /* 0x000fe20000000800 */
[----:B------:R-:W-:Y:S06]  /*0a60*/  @!P0 BAR.ARV 0x9, 0x100 ;  /* 0x0244000000008b1d */ /* 0x000fec0000002000 */
[----:B-1----:R-:W-:Y:S01]  /*0a70*/  UIMAD.WIDE.U32 UR4, UR6, UR4, URZ ;  /* 0x00000004060472a5 */ /* 0x002fe2000f8e003f */
[----:B------:R-:W-:Y:S01]  /*0a80*/  @UP0 ULDC UR9, c[0x0][0xd58] ;  /* 0x0003560000090ab9 */ /* 0x000fe20000000800 */
[----:B------:R-:W-:Y:S01]  /*0a90*/  UMOV UR10, UR6 ;  /* 0x00000006000a7c82 */ /* 0x000fe20008000000 */
[----:B--2---:R-:W-:Y:S01]  /*0aa0*/  ISETP.LE.AND P0, PT, RZ, UR8, PT ;  /* 0x00000008ff007c0c */ /* 0x004fe2000bf03270 */
[----:B------:R-:W-:-:S04]  /*0ab0*/  @UP0 USHF.R.U32.HI UR10, URZ, UR9, UR5 ;  /* 0x000000093f0a0299 */ /* 0x000fc80008011605 */
[----:B------:R-:W-:Y:S02]  /*0ac0*/  UIADD3 UR4, -UR10, URZ, URZ ;  /* 0x0000003f0a047290 */ /* 0x000fe4000fffe13f */
[----:B------:R-:W-:Y:S02]  /*0ad0*/  IMAD.U32 R18, RZ, RZ, UR10 ;  /* 0x0000000aff127e24 */ /* 0x000fe4000f8e00ff */
        /* <DEDUP_REMOVED lines=32> */
[----:B------:R-:W1:Y:S08]  /*0ce0*/  I2F.RP R0, UR12 ;  /* 0x0000000c00007d06 */ /* 0x000e700008209400 */
[----:B-1----:R-:W0:Y:S02]  /*0cf0*/  MUFU.RCP R0, R0 ;  /* 0x0000000000007308 */ /* 0x002e240000001000 */
        /* <DEDUP_REMOVED lines=20> */
.L_x_174:
[----:B------:R-:W-:Y:S01]  /*0e40*/  UIMAD UR5, UR9, UR4, URZ ;  /* 0x00000004090572a4 */ /* 0x000fe2000f8e023f */
[----:B------:R-:W-:Y:S01]  /*0e50*/  IMAD.U32 R0, RZ, RZ, UR6 ;  /* 0x00000006ff007e24 */ /* 0x000fe2000f8e00ff */
[----:B0-----:R-:W0:Y:S01]  /*0e60*/  S2R R2, SR_TID.X ;  /* 0x0000000000027919 */ /* 0x001e220000002100 */
[----:B------:R-:W-:Y:S01]  /*0e70*/  IMAD.U32 R3, RZ, RZ, UR4 ;  /* 0x00000004ff037e24 */ /* 0x000fe2000f8e00ff */
[----:B------:R-:W-:Y:S02]  /*0e80*/  PLOP3.LUT P0, PT, PT, PT, PT, 0x80, 0x0 ;  /* 0x000000000000781c */ /* 0x000fe40003f0f070 */
[----:B------:R-:W-:Y:S01]  /*0e90*/  CS2R R150, SRZ ;  /* 0x0000000000967805 */ /* 0x000fe2000001ff00 */
[----:B------:R-:W-:Y:S01]  /*0ea0*/  IMAD.U32 R17, RZ, RZ, UR5 ;  /* 0x00000005ff117e24 */ /* 0x000fe2000f8e00ff */
        /* <DEDUP_REMOVED lines=77> */
[----:B------:R-:W-:Y:S02]  /*1380*/  UIADD3 UR6, UR7, 0x18400, URZ ;  /* 0x0001840007067890 */ /* 0x000fe4000fffe03f */
[----:B------:R-:W-:Y:S02]  /*1390*/  IMAD.U32 R16, RZ, RZ, UR7 ;  /* 0x00000007ff107e24 */ /* 0x000fe4000f8e00ff */
[----:B------:R-:W-:Y:S01]  /*13a0*/  ULOP3.LUT UP0, URZ, UR6, 0x1bf, URZ, 0xc0, !UPT ;  /* 0x000001bf063f7892 */ /* 0x000fe2000f80c03f */
[----:B-1----:R-:W-:-:S05]  /*13b0*/  R2UR UR4, R0 ;  /* 0x00000000000472ca */ /* 0x002fca00000e0000 */
[----:B------:R-:W-:-:S08]  /*13c0*/  PLOP3.LUT P0, PT, PT, PT, UP0, 0x80, 0x0 ;  /* 0x000000000000781c */ /* 0x000fd00003f0f008 */
[----:B------:R-:W-:-:S04]  /*13d0*/  ULEA.HI UR5, UR4, UR4, URZ, 0x1 ;  /* 0x0000000404057291 */ /* 0x000fc8000f8f083f */
[----:B------:R-:W-:-:S04]  /*13e0*/  ULOP3.LUT UR5, UR5, 0xffffe, URZ, 0xc0, !UPT ;  /* 0x000ffffe05057892 */ /* 0x000fc8000f8ec03f */
[----:B------:R-:W-:Y:S01]  /*13f0*/  UIADD3 UR36, UR4, -UR5, URZ ;  /* 0x8000000504247290 */ /* 0x000fe2000fffe03f */
        /* <DEDUP_REMOVED lines=17> */
.L_x_176:
[----:B------:R-:W-:Y:S01]  /*1510*/  R2UR UR4, R16 ;  /* 0x00000000100472ca */ /* 0x000fe200000e0000 */
[----:B------:R-:W-:Y:S01]  /*1520*/  VIADD R15, R19, 0x8 ;  /* 0x00000008130f7836 */ /* 0x000fe20000000000 */
[----:B------:R-:W-:-:S11]  /*1530*/  SHF.L.U32 R10, RZ, 0x1f, RZ ;  /* 0x0000001fff0a7819 */ /* 0x000fd600000006ff */
[----:B------:R-:W0:Y:S02]  /*1540*/  SYNCS.PHASECHK.TRANS64.TRYWAIT P0, [UR4+0x32400], R10 ;  /* 0x0324000aff0075a7 */ /* 0x000e240008000144 */
[----:B0-----:R-:W-:Y:S05]  /*1550*/  @!P0 BRA `(.L_x_177) ;  /* 0x000000c000f48947 */ /* 0x001fea0003800000 */
.L_x_288:
[----:B------:R-:W-:Y:S05]  /*1560*/  WARPSYNC.ALL ;  /* 0x0000000000007948 */ /* 0x000fea0003800000 */
[----:B------:R-:W2:Y:S01]  /*1570*/  LDL R0, [R1+0x30] ;  /* 0x0000300001007983 */ /* 0x000ea20000100800 */
[----:B------:R1:W-:Y:S01]  /*1580*/  BAR.SYNC.DEFER_BLOCKING R15, 0x100 ;  /* 0x0004000f0000751d */ /* 0x0003e20000010000 */
[----:B--2---:R-:W-:-:S13]  /*1590*/  R2UR UR4, R0 ;  /* 0x00000000000472ca */ /* 0x004fda00000e0000 */
[----:B------:R-:W-:-:S04]  /*15a0*/  ULOP3.LUT UR4, UR4, 0x1, URZ, 0xfc, !UPT ;  /* 0x0000000104047892 */ /* 0x000fc8000f8efc3f */
[----:B------:R-:W-:-:S06]  /*15b0*/  UISETP.NE.AND UP0, UPT, UR4, 0x3, UPT ;  /* 0x000000030400788c */ /* 0x000fcc000bf05270 */
[----:B------:R-:W-:-:S13]  /*15c0*/  PLOP3.LUT P0, PT, PT, PT, UP0, 0x80, 0x0 ;  /* 0x000000000000781c */ /* 0x000fda0003f0f008 */
[----:B-1----:R-:W-:Y:S05]  /*15d0*/  @!P0 BRA `(.L_x_178) ;  /* 0x0000000000048947 */ /* 0x002fea0003800000 */
[----:B------:R-:W-:Y:S01]  /*15e0*/  BPT.TRAP 0x1 ;  /* 0x000000040000795c */ /* 0x000fe20000300000 */
.L_x_178:
[----:B------:R-:W-:-:S13]  /*15f0*/  R2UR UR4, R16 ;  /* 0x00000000100472ca */ /* 0x000fda00000e0000 */
[----:B------:R1:W2:Y:S01]  /*1600*/  SYNCS.PHASECHK.TRANS64.TRYWAIT P1, [UR4+0x32430], R10 ;  /* 0x0324300aff0075a7 */ /* 0x0002a20008020144 */
[----:B------:R-:W-:Y:S05]  /*1610*/  @!P0 BRA `(.L_x_179) ;  /* 0x0000000000048947 */ /* 0x000fea0003800000 */
[----:B------:R-:W-:Y:S01]  /*1620*/  BPT.TRAP 0x1 ;  /* 0x000000040000795c */ /* 0x000fe20000300000 */
.L_x_179:
[----:B--2---:R-:W-:Y:S05]  /*1630*/  @P1 BRA `(.L_x_180) ;  /* 0x00000000000c1947 */ /* 0x004fea0003800000 */
[----:B------:R-:W-:-:S13]  /*1640*/  R2UR UR4, R16 ;  /* 0x00000000100472ca */ /* 0x000fda00000e0000 */
[----:B------:R-:W2:Y:S02]  /*1650*/  SYNCS.PHASECHK.TRANS64.TRYWAIT P1, [UR4+0x32430], R10 ;  /* 0x0324300aff0075a7 */ /* 0x000ea40008020144 */
[----:B--2---:R-:W-:Y:S05]  /*1660*/  @!P1 BRA `(.L_x_181) ;  /* 0x000000c000cc9947 */ /* 0x004fea0003800000 */
.L_x_180:
[----:B------:R-:W-:Y:S01]  /*1670*/  R2UR UR9, R16 ;  /* 0x00000000100972ca */ /* 0x000fe200000e0000 */
[----:B------:R-:W-:Y:S01]  /*1680*/  WARPGROUP.ARRIVE ;  /* 0x00000000000079c5 */ /* 0x000fe20000000000 */
[----:B------:R-:W-:Y:S01]  /*1690*/  UMOV UR7, 0x40000040 ;  /* 0x4000004000077882 */ /* 0x000fe20000000000 */
[----:B------:R-:W-:Y:S01]  /*16a0*/  UMOV UR13, 0x40000040 ;  /* 0x40000040000d7882 */ /* 0x000fe20000000000 */
[----:B0-----:R-:W-:Y:S02]  /*16b0*/  IMAD.U32 R3, RZ, RZ, UR7 ;  /* 0x00000007ff037e24 */ /* 0x001fe4000f8e00ff */
[----:B------:R-:W-:-:S07]  /*16c0*/  IMAD.U32 R5, RZ, RZ, UR13 ;  /* 0x0000000dff057e24 */ /* 0x000fce000f8e00ff */
[----:B------:R-:W-:Y:S02]  /*16d0*/  ULEA UR36, UR36, UR9, 0xd ;  /* 0x0000000924247291 */ /* 0x000fe4000f8e683f */
[----:B------:R-:W-:Y:S02]  /*16e0*/  UIADD3 UR5, UR9, 0x1c400, URZ ;  /* 0x0001c40009057890 */ /* 0x000fe4000fffe03f */
[----:B------:R-:W-:Y:S02]  /*16f0*/  UIADD3 UR4, UR36, 0x18400, URZ ;  /* 0x0001840024047890 */ /* 0x000fe4000fffe03f */
[----:B------:R-:W-:Y:S02]  /*1700*/  USHF.R.U32.HI UR5, URZ, 0x4, UR5 ;  /* 0x000000043f057899 */ /* 0x000fe40008011605 */
[----:B------:R-:W-:Y:S02]  /*1710*/  USHF.R.U32.HI UR4, URZ, 0x4, UR4 ;  /* 0x000000043f047899 */ /* 0x000fe40008011604 */
[----:B------:R-:W-:-:S02]  /*1720*/  ULOP3.LUT UR5, UR5, 0x3fff, URZ, 0xc0, !UPT ;  /* 0x00003fff05057892 */ /* 0x000fc4000f8ec03f */
[----:B------:R-:W-:Y:S02]  /*1730*/  ULOP3.LUT UR4, UR4, 0x3fff, URZ, 0xc0, !UPT ;  /* 0x00003fff04047892 */ /* 0x000fe4000f8ec03f */
[----:B------:R-:W-:Y:S02]  /*1740*/  ULOP3.LUT UR10, UR5, 0x10000, URZ, 0xfc, !UPT ;  /* 0x00010000050a7892 */ /* 0x000fe4000f8efc3f */
[----:B------:R-:W-:Y:S01]  /*1750*/  ULOP3.LUT UR8, UR4, 0x10000, URZ, 0xfc, !UPT ;  /* 0x0001000004087892 */ /* 0x000fe2000f8efc3f */
[----:B------:R-:W-:-:S03]  /*1760*/  UMOV UR5, UR7 ;  /* 0x0000000700057c82 */ /* 0x000fc60008000000 */
[----:B------:R-:W-:-:S03]  /*1770*/  IMAD.U32 R0, RZ, RZ, UR10 ;  /* 0x0000000aff007e24 */ /* 0x000fc6000f8e00ff */
[----:B------:R-:W-:Y:S02]  /*1780*/  UMOV UR6, UR8 ;  /* 0x0000000800067c82 */ /* 0x000fe40008000000 */
[----:B------:R-:W-:Y:S01]  /*1790*/  IMAD.U32 R2, RZ, RZ, UR6 ;  /* 0x00000006ff027e24 */ /* 0x000fe2000f8e00ff */
[----:B------:R-:W-:Y:S01]  /*17a0*/  UMOV UR4, UR6 ;  /* 0x0000000600047c82 */ /* 0x000fe20008000000 */
[----:B------:R-:W-:Y:S02]  /*17b0*/  UMOV UR6, UR10 ;  /* 0x0000000a00067c82 */ /* 0x000fe40008000000 */
[----:B------:R-:W-:Y:S01]  /*17c0*/  HGMMA.64x96x16.F32 R24, gdesc[UR4], RZ, !UPT, gsb0 ;  /* 0x01600000041879f0 */ /* 0x000fe2000c0008ff */
[----:B------:R-:W-:Y:S02]  /*17d0*/  UIADD3 UR4, UR8, 0x2, URZ ;  /* 0x0000000208047890 */ /* 0x000fe4000fffe03f */
[----:B------:R-:W-:Y:S01]  /*17e0*/  UIADD3 UR6, UR10, 0x2, URZ ;  /* 0x000000020a067890 */ /* 0x000fe2000fffe03f */
[----:B------:R-:W-:Y:S01]  /*17f0*/  UMOV UR5, UR13 ;  /* 0x0000000d00057c82 */ /* 0x000fe20008000000 */
[----:B------:R-:W-:Y:S01]  /*1800*/  UMOV UR7, 0x40000040 ;  /* 0x4000004000077882 */ /* 0x000fe20000000000 */
[----:B------:R-:W-:-:S02]  /*1810*/  UMOV UR13, 0x40000040 ;  /* 0x40000040000d7882 */ /* 0x000fc40000000000 */
[----:B------:R-:W-:Y:S01]  /*1820*/  UMOV UR12, UR4 ;  /* 0x00000004000c7c82 */ /* 0x000fe20008000000 */
[----:B------:R-:W-:Y:S01]  /*1830*/  IMAD.U32 R7, RZ, RZ, UR13 ;  /* 0x0000000dff077e24 */ /* 0x000fe2000f8e00ff */
[----:B------:R-:W-:Y:S01]  /*1840*/  UMOV UR4, UR12 ;  /* 0x0000000c00047c82 */ /* 0x000fe20008000000 */
[----:B------:R-:W-:Y:S01]  /*1850*/  IMAD.U32 R4, RZ, RZ, UR12 ;  /* 0x0000000cff047e24 */ /* 0x000fe2000f8e00ff */
[----:B------:R-:W-:Y:S02]  /*1860*/  WARPGROUP.DEPBAR.LE gsb0, 0x0 ;  /* 0x00008000000079c5 */ /* 0x000fe40000010000 */
[----:B------:R-:W-:-:S06]  /*1870*/  WARPGROUP.ARRIVE ;  /* 0x00000000000079c5 */ /* 0x000fcc0000000000 */
[----:B------:R-:W-:Y:S01]  /*1880*/  HGMMA.64x96x16.F32 R24, gdesc[UR4], R24, gsb0 ;  /* 0x01600000041879f0 */ /* 0x000fe20008000818 */
[----:B------:R-:W-:Y:S02]  /*1890*/  UIADD3 UR4, UR8, 0x4, URZ ;  /* 0x0000000408047890 */ /* 0x000fe4000fffe03f */
[----:B------:R-:W-:Y:S01]  /*18a0*/  UIADD3 UR6, UR10, 0x4, URZ ;  /* 0x000000040a067890 */ /* 0x000fe2000fffe03f */
[----:B------:R-:W-:Y:S01]  /*18b0*/  UMOV UR5, UR13 ;  /* 0x0000000d00057c82 */ /* 0x000fe20008000000 */
[----:B------:R-:W-:-:S03]  /*18c0*/  UMOV UR7, 0x40000040 ;  /* 0x4000004000077882 */ /* 0x000fc60000000000 */
[----:B------:R-:W-:Y:S02]  /*18d0*/  UMOV UR12, UR4 ;  /* 0x00000004000c7c82 */ /* 0x000fe40008000000 */
[----:B------:R-:W-:Y:S01]  /*18e0*/  UMOV UR4, UR12 ;  /* 0x0000000c00047c82 */ /* 0x000fe20008000000 */
[----:B------:R-:W-:Y:S01]  /*18f0*/  IMAD.U32 R6, RZ, RZ, UR12 ;  /* 0x0000000cff067e24 */ /* 0x000fe2000f8e00ff */
[----:B------:R-:W-:Y:S02]  /*1900*/  WARPGROUP.DEPBAR.LE gsb0, 0x0 ;  /* 0x00008000000079c5 */ /* 0x000fe40000010000 */
[----:B------:R-:W-:-:S06]  /*1910*/  WARPGROUP.ARRIVE ;  /* 0x00000000000079c5 */ /* 0x000fcc0000000000 */
[----:B------:R-:W-:Y:S01]  /*1920*/  HGMMA.64x96x16.F32 R24, gdesc[UR4], R24, gsb0 ;  /* 0x01600000041879f0 */ /* 0x000fe20008000818 */
[----:B------:R-:W-:Y:S02]  /*1930*/  UIADD3 UR4, UR8, 0x6, URZ ;  /* 0x0000000608047890 */ /* 0x000fe4000fffe03f */
[----:B------:R-:W-:Y:S01]  /*1940*/  UIADD3 UR6, UR10, 0x6, URZ ;  /* 0x000000060a067890 */ /* 0x000fe2000fffe03f */
[----:B------:R-:W-:Y:S01]  /*1950*/  UMOV UR5, 0x40000040 ;  /* 0x4000004000057882 */ /* 0x000fe20000000000 */
[----:B------:R-:W-:Y:S02]  /*1960*/  UMOV UR7, 0x40000040 ;  /* 0x4000004000077882 */ /* 0x000fe40000000000 */
[----:B------:R-:W-:Y:S02]  /*1970*/  IMAD.U32 R8, RZ, RZ, UR4 ;  /* 0x00000004ff087e24 */ /* 0x000fe4000f8e00ff */
[----:B------:R-:W-:Y:S01]  /*1980*/  IMAD.U32 R9, RZ, RZ, UR5 ;  /* 0x00000005ff097e24 */ /* 0x000fe2000f8e00ff */
[----:B------:R-:W-:-:S02]  /*1990*/  WARPGROUP.DEPBAR.LE gsb0, 0x0 ;  /* 0x00008000000079c5 */ /* 0x000fc40000010000 */
[----:B------:R-:W-:-:S06]  /*19a0*/  WARPGROUP.ARRIVE ;  /* 0x00000000000079c5 */ /* 0x000fcc0000000000 */
[----:B------:R-:W-:Y:S03]  /*19b0*/  HGMMA.64x96x16.F32 R24, gdesc[UR4], R24, gsb0 ;  /* 0x01600000041879f0 */ /* 0x000fe60008000818 */
[----:B------:R-:W-:Y:S02]  /*19c0*/  WARPGROUP.DEPBAR.LE gsb0, 0x0 ;  /* 0x00008000000079c5 */ /* 0x000fe40000010000 */
[----:B------:R-:W0:Y:S02]  /*19d0*/  SYNCS.PHASECHK.TRANS64.TRYWAIT P1, [UR9+0x32410], R10 ;  /* 0x0324100aff0075a7 */ /* 0x000e240008020149 */
[----:B0-----:R-:W-:Y:S05]  /*19e0*/  @!P1 BRA `(.L_x_182) ;  /* 0x000000c000089947 */ /* 0x001fea0003800000 */
.L_x_289:
[----:B------:R-:W-:Y:S05]  /*19f0*/  @!P0 BRA `(.L_x_183) ;  /* 0x0000000000048947 */ /* 0x000fea0003800000 */
[----:B------:R-:W-:Y:S01]  /*1a00*/  BPT.TRAP 0x1 ;  /* 0x000000040000795c */ /* 0x000fe20000300000 */
.L_x_183:
[----:B------:R-:W-:-:S13]  /*1a10*/  R2UR UR4, R16 ;  /* 0x00000000100472ca */ /* 0x000fda00000e0000 */
[----:B------:R2:W3:Y:S01]  /*1a20*/  SYNCS.PHASECHK.TRANS64.TRYWAIT P1, [UR4+0x32450], R10 ;  /* 0x0324500aff0075a7 */ /* 0x0004e20008020144 */
[----:B------:R-:W-:Y:S05]  /*1a30*/  @!P0 BRA `(.L_x_184) ;  /* 0x0000000000048947 */ /* 0x000fea0003800000 */
[----:B------:R-:W-:Y:S01]  /*1a40*/  BPT.TRAP 0x1 ;  /* 0x000000040000795c */ /* 0x000fe20000300000 */
.L_x_184:
[----:B---3--:R-:W-:Y:S05]  /*1a50*/  @P1 BRA `(.L_x_185) ;  /* 0x00000000000c1947 */ /* 0x008fea0003800000 */
[----:B------:R-:W-:-:S13]  /*1a60*/  R2UR UR4, R16 ;  /* 0x00000000100472ca */ /* 0x000fda00000e0000 */
[----:B------:R-:W3:Y:S02]  /*1a70*/  SYNCS.PHASECHK.TRANS64.TRYWAIT P1, [UR4+0x32450], R10 ;  /* 0x0324500aff0075a7 */ /* 0x000ee40008020144 */
[----:B---3--:R-:W-:Y:S05]  /*1a80*/  @!P1 BRA `(.L_x_186) ;  /* 0x000000bc00fc9947 */ /* 0x008fea0003800000 */
.L_x_185:
[----:B------:R-:W-:Y:S01]  /*1a90*/  R2UR UR57, R16 ;  /* 0x00000000103972ca */ /* 0x000fe200000e0000 */
[----:B------:R-:W-:Y:S01]  /*1aa0*/  UIADD3 UR36, UR36, 0x22400, URZ ;  /* 0x0002240024247890 */ /* 0x000fe2000fffe03f */
[----:B------:R-:W-:Y:S01]  /*1ab0*/  WARPGROUP.ARRIVE ;  /* 0x00000000000079c5 */ /* 0x000fe20000000000 */
[----:B------:R-:W-:Y:S01]  /*1ac0*/  UMOV UR9, 0x40000040 ;  /* 0x4000004000097882 */ /* 0x000fe20000000000 */
[----:B------:R-:W-:Y:S01]  /*1ad0*/  UMOV UR11, 0x40000040 ;  /* 0x40000040000b7882 */ /* 0x000fe20000000000 */
[----:B------:R-:W-:Y:S01]  /*1ae0*/  USHF.R.U32.HI UR36, URZ, 0x4, UR36 ;  /* 0x000000043f247899 */ /* 0x000fe20008011624 */
[----:B0-----:R-:W-:Y:S01]  /*1af0*/  IMAD.U32 R11, RZ, RZ, UR9 ;  /* 0x00000009ff0b7e24 */ /* 0x001fe2000f8e00ff */
[----:B------:R-:W-:Y:S01]  /*1b00*/  UMOV UR13, 0x40000040 ;  /* 0x40000040000d7882 */ /* 0x000fe20000000000 */
[----:B------:R-:W-:Y:S01]  /*1b10*/  UMOV UR5, 0x40000040 ;  /* 0x4000004000057882 */ /* 0x000fe20000000000 */
[----:B------:R-:W-:Y:S01]  /*1b20*/  ULOP3.LUT UR6, UR36, 0x3fff, URZ, 0xc0, !UPT ;  /* 0x00003fff24067892 */ /* 0x000fe2000f8ec03f */
[----:B------:R-:W-:Y:S01]  /*1b30*/  IMAD.U32 R13, RZ, RZ, UR13 ;  /* 0x0000000dff0d7e24 */ /* 0x000fe2000f8e00ff */
[----:B------:R-:W-:Y:S01]  /*1b40*/  UMOV UR15, 0x40000040 ;  /* 0x40000040000f7882 */ /* 0x000fe20000000000 */
[----:B------:R-:W-:Y:S01]  /*1b50*/  UMOV UR17, 0x40000040 ;  /* 0x4000004000117882 */ /* 0x000fe20000000000 */
[----:B------:R-:W-:Y:S01]  /*1b60*/  UIADD3 UR4, UR57, 0x400, URZ ;  /* 0x0000040039047890 */ /* 0x000fe2000fffe03f */
[----:B------:R-:W-:Y:S01]  /*1b70*/  LOP3.LUT R23, R23, 0xffffff80, RZ, 0xc0, !PT ;  /* 0xffffff8017177812 */ /* 0x000fe200078ec0ff */
[----:B------:R-:W-:Y:S01]  /*1b80*/  ULOP3.LUT UR6, UR6, 0x10000, URZ, 0xfc, !UPT ;  /* 0x0001000006067892 */ /* 0x000fe2000f8efc3f */
[----:B------:R-:W0:Y:S01]  /*1b90*/  S2R R72, SR_TID.X ;  /* 0x0000000000487919 */ /* 0x000e220000002100 */
[----:B------:R-:W-:-:S02]  /*1ba0*/  USHF.R.U32.HI UR4, URZ, 0x4, UR4 ;  /* 0x000000043f047899 */ /* 0x000fc40008011604 */
[----:B------:R-:W-:Y:S01]  /*1bb0*/  UIADD3 UR16, UR6, 0x402, URZ ;  /* 0x0000040206107890 */ /* 0x000fe2000fffe03f */
[----:B------:R-:W-:Y:S01]  /*1bc0*/  IMAD.IADD R23, R22, 0x1, -R23 ;  /* 0x0000000116177824 */ /* 0x000fe200078e0a17 */
[----:B------:R-:W-:Y:S01]  /*1bd0*/  ULOP3.LUT UR7, UR4, 0x3fff, URZ, 0xc0, !UPT ;  /* 0x00003fff04077892 */ /* 0x000fe2000f8ec03f */
[----:B------:R-:W-:Y:S01]  /*1be0*/  UMOV UR8, UR6 ;  /* 0x0000000600087c82 */ /* 0x000fe20008000000 */
[----:B------:R-:W-:Y:S01]  /*1bf0*/  UIADD3 UR4, UR6, 0x2, URZ ;  /* 0x0000000206047890 */ /* 0x000fe2000fffe03f */
[----:B-12---:R-:W-:Y:S01]  /*1c00*/  IMAD.U32 R10, RZ, RZ, UR8 ;  /* 0x00000008ff0a7e24 */ /* 0x006fe2000f8e00ff */
[----:B------:R-:W-:Y:S01]  /*1c10*/  ULOP3.LUT UR58, UR7, 0x10000, URZ, 0xfc, !UPT ;  /* 0x00010000073a7892 */ /* 0x000fe2000f8efc3f */
[----:B------:R-:W-:Y:S01]  /*1c20*/  SHF.R.S32.HI R20, RZ, 0x1f, R23 ;  /* 0x0000001fff147819 */ /* 0x000fe20000011417 */
[----:B------:R-:W-:Y:S01]  /*1c30*/  UMOV UR19, 0x40000040 ;  /* 0x4000004000137882 */ /* 0x000fe20000000000 */
[----:B------:R-:W-:Y:S02]  /*1c40*/  UIADD3 UR20, UR6, 0x404, URZ ;  /* 0x0000040406147890 */ /* 0x000fe4000fffe03f */
[----:B------:R-:W-:Y:S01]  /*1c50*/  UMOV UR12, UR4 ;  /* 0x00000004000c7c82 */ /* 0x000fe20008000000 */
[----:B------:R-:W-:Y:S01]  /*1c60*/  UIADD3 UR4, UR6, 0x4, URZ ;  /* 0x0000000406047890 */ /* 0x000fe2000fffe03f */
[----:B------:R-:W-:Y:S01]  /*1c70*/  IMAD.U32 R12, RZ, RZ, UR12 ;  /* 0x0000000cff0c7e24 */ /* 0x000fe2000f8e00ff */
[----:B------:R-:W-:Y:S01]  /*1c80*/  UMOV UR10, UR58 ;  /* 0x0000003a000a7c82 */ /* 0x000fe20008000000 */
[----:B------:R-:W-:Y:S01]  /*1c90*/  UIADD3 UR14, UR58, 0x300, URZ ;  /* 0x000003003a0e7890 */ /* 0x000fe2000fffe03f */
[----:B------:R-:W-:Y:S01]  /*1ca0*/  HGMMA.64x96x16.F32 R24, gdesc[UR8], R24, gsb0 ;  /* 0x01600000081879f0 */ /* 0x000fe20008000818 */
[----:B------:R-:W-:-:S02]  /*1cb0*/  UIADD3 UR10, UR58, 0x2, URZ ;  /* 0x000000023a0a7890 */ /* 0x000fc4000fffe03f */
[----:B------:R-:W-:Y:S01]  /*1cc0*/  IMAD.U32 R14, RZ, RZ, UR58 ;  /* 0x0000003aff0e7e24 */ /* 0x000fe2000f8e00ff */
[----:B------:R-:W-:Y:S01]  /*1cd0*/  UMOV UR8, UR12 ;  /* 0x0000000c00087c82 */ /* 0x000fe20008000000 */
[----:B------:R-:W-:Y:S01]  /*1ce0*/  UMOV UR9, UR13 ;  /* 0x0000000d00097c82 */ /* 0x000fe20008000000 */
[----:B------:R-:W-:Y:S01]  /*1cf0*/  UMOV UR11, 0x40000040 ;  /* 0x40000040000b7882 */ /* 0x000fe20000000000 */
[----:B------:R-:W-:Y:S01]  /*1d00*/  UIADD3 UR12, UR6, 0x400, URZ ;  /* 0x00000400060c7890 */ /* 0x000fe2000fffe03f */
[----:B------:R-:W-:Y:S01]  /*1d10*/  LEA.HI R20, R20, R23, RZ, 0x2 ;  /* 0x0000001714147211 */ /* 0x000fe200078f10ff */
[----:B------:R-:W-:Y:S01]  /*1d20*/  UMOV UR13, 0x40000040 ;  /* 0x40000040000d7882 */ /* 0x000fe20000000000 */
[----:B------:R-:W-:Y:S02]  /*1d30*/  UIADD3 UR18, UR58, 0x302, URZ ;  /* 0x000003023a127890 */ /* 0x000fe4000fffe03f */
[----:B------:R-:W-:Y:S01]  /*1d40*/  UIADD3 UR22, UR58, 0x304, URZ ;  /* 0x000003043a167890 */ /* 0x000fe2000fffe03f */
[----:B------:R-:W-:Y:S01]  /*1d50*/  LOP3.LUT R20, R20, 0x7ffffffc, RZ, 0xc0, !PT ;  /* 0x7ffffffc14147812 */ /* 0x000fe200078ec0ff */
[----:B------:R-:W-:Y:S01]  /*1d60*/  UMOV UR21, 0x40000040 ;  /* 0x4000004000157882 */ /* 0x000fe20000000000 */
[----:B------:R-:W-:Y:S01]  /*1d70*/  UMOV UR23, 0x40000040 ;  /* 0x4000004000177882 */ /* 0x000fe20000000000 */
[----:B------:R-:W-:Y:S01]  /*1d80*/  UIADD3 UR24, UR6, 0x406, URZ ;  /* 0x0000040606187890 */ /* 0x000fe2000fffe03f */
[----:B0-----:R-:W-:Y:S01]  /*1d90*/  LOP3.LUT R72, R72, 0x7f, RZ, 0xc0, !PT ;  /* 0x0000007f48487812 */ /* 0x001fe200078ec0ff */
[----:B------:R-:W-:Y:S01]  /*1da0*/  UIADD3 UR26, UR58, 0x306, URZ ;  /* 0x000003063a1a7890 */ /* 0x000fe2000fffe03f */
[----:B------:R-:W-:Y:S01]  /*1db0*/  IMAD.IADD R20, R23, 0x1, -R20 ;  /* 0x0000000117147824 */ /* 0x000fe200078e0a14 */
[----:B------:R-:W-:Y:S01]  /*1dc0*/  UMOV UR25, 0x40000040 ;  /* 0x4000004000197882 */ /* 0x000fe20000000000 */
[----:B------:R-:W-:Y:S01]  /*1dd0*/  UMOV UR27, 0x40000040 ;  /* 0x40000040001b7882 */ /* 0x000fe20000000000 */
[----:B------:R-:W-:-:S02]  /*1de0*/  UIADD3 UR28, UR6, 0x800, URZ ;  /* 0x00000800061c7890 */ /* 0x000fc4000fffe03f */
[----:B------:R-:W-:Y:S01]  /*1df0*/  UIADD3 UR30, UR58, 0x600, URZ ;  /* 0x000006003a1e7890 */ /* 0x000fe2000fffe03f */
[----:B------:R-:W-:Y:S01]  /*1e00*/  UMOV UR29, 0x40000040 ;  /* 0x40000040001d7882 */ /* 0x000fe20000000000 */
[----:B------:R-:W-:Y:S01]  /*1e10*/  UMOV UR31, 0x40000040 ;  /* 0x40000040001f7882 */ /* 0x000fe20000000000 */
[----:B------:R-:W-:Y:S02]  /*1e20*/  UIADD3 UR32, UR6, 0x802, URZ ;  /* 0x0000080206207890 */ /* 0x000fe4000fffe03f */
[----:B------:R-:W-:Y:S01]  /*1e30*/  UIADD3 UR34, UR58, 0x602, URZ ;  /* 0x000006023a227890 */ /* 0x000fe2000fffe03f */
[----:B------:R-:W-:Y:S01]  /*1e40*/  UMOV UR33, 0x40000040 ;  /* 0x4000004000217882 */ /* 0x000fe20000000000 */
[----:B------:R-:W-:Y:S01]  /*1e50*/  UMOV UR35, 0x40000040 ;  /* 0x4000004000237882 */ /* 0x000fe20000000000 */
[----:B------:R-:W-:Y:S02]  /*1e60*/  UIADD3 UR36, UR6, 0x804, URZ ;  /* 0x0000080406247890 */ /* 0x000fe4000fffe03f */
[----:B------:R-:W-:Y:S01]  /*1e70*/  UIADD3 UR38, UR58, 0x604, URZ ;  /* 0x000006043a267890 */ /* 0x000fe2000fffe03f */
        /* <DEDUP_REMOVED lines=18> */
[----:B------:R-:W-:Y:S01]  /*1fa0*/  UIADD3 UR56, UR6, 0xc06, URZ ;  /* 0x00000c0606387890 */ /* 0x000fe2000fffe03f */
[----:B------:R-:W-:Y:S01]  /*1fb0*/  UMOV UR59, 0x40000040 ;  /* 0x40000040003b7882 */ /* 0x000fe20000000000 */
[----:B------:R-:W-:Y:S02]  /*1fc0*/  UIMAD UR61, UR60, -0x60, UR61 ;  /* 0xffffffa03c3d78a4 */ /* 0x000fe4000f8e023d */
[----:B------:R-:W-:Y:S02]  /*1fd0*/  ULOP3.LUT UR7, UR7, 0x3000000, URZ, 0xfc, !UPT ;  /* 0x0300000007077892 */ /* 0x000fe4000f8efc3f */
[----:B------:R-:W-:Y:S02]  /*1fe0*/  UIADD3 UR61, UR61, 0x60, URZ ;  /* 0x000000603d3d7890 */ /* 0x000fe4000fffe03f */
[----:B------:R-:W-:-:S02]  /*1ff0*/  UIADD3 UR60, UR60, -0x2, URZ ;  /* 0xfffffffe3c3c7890 */ /* 0x000fc4000fffe03f */
[----:B------:R-:W-:Y:S02]  /*2000*/  IMAD.U32 R206, RZ, RZ, UR7 ;  /* 0x00000007ffce7e24 */ /* 0x000fe4000f8e00ff */
[----:B------:R-:W-:-:S04]  /*2010*/  IMAD.U32 R21, RZ, RZ, UR61 ;  /* 0x0000003dff157e24 */ /* 0x000fc8000f8e00ff */
        /* <DEDUP_REMOVED lines=9> */
[----:B------:R-:W-:Y:S01]  /*20b0*/  HGMMA.64x96x16.F32 R24, gdesc[UR8], R24, gsb0 ;  /* 0x01600000081879f0 */ /* 0x000fe20008000818 */
[----:B------:R-:W-:Y:S01]  /*20c0*/  UIADD3 UR10, UR58, 0x4, URZ ;  /* 0x000000043a0a7890 */ /* 0x000fe2000fffe03f */
[----:B------:R-:W-:Y:S01]  /*20d0*/  UMOV UR8, UR4 ;  /* 0x0000000400087c82 */ /* 0x000fe20008000000 */
[----:B------:R-:W-:Y:S01]  /*20e0*/  UMOV UR9, UR5 ;  /* 0x0000000500097c82 */ /* 0x000fe20008000000 */
[----:B------:R-:W-:Y:S01]  /*20f0*/  UMOV UR11, 0x40000040 ;  /* 0x40000040000b7882 */ /* 0x000fe20000000000 */
[----:B------:R-:W-:Y:S02]  /*2100*/  WARPGROUP.DEPBAR.LE gsb0, 0x0 ;  /* 0x00008000000079c5 */ /* 0x000fe40000010000 */
[----:B------:R-:W-:-:S06]  /*2110*/  WARPGROUP.ARRIVE ;  /* 0x00000000000079c5 */ /* 0x000fcc0000000000 */
[----:B------:R-:W-:Y:S01]  /*2120*/  HGMMA.64x96x16.F32 R24, gdesc[UR8], R24, gsb0 ;  /* 0x01600000081879f0 */ /* 0x000fe20008000818 */
[----:B------:R-:W-:Y:S02]  /*2130*/  UIADD3 UR8, UR6, 0x6, URZ ;  /* 0x0000000606087890 */ /* 0x000fe4000fffe03f */
[----:B------:R-:W-:Y:S01]  /*2140*/  UIADD3 UR10, UR58, 0x6, URZ ;  /* 0x000000063a0a7890 */ /* 0x000fe2000fffe03f */
[----:B------:R-:W-:Y:S01]  /*2150*/  UMOV UR9, 0x40000040 ;  /* 0x4000004000097882 */ /* 0x000fe20000000000 */
[----:B------:R-:W-:Y:S01]  /*2160*/  UMOV UR11, 0x40000040 ;  /* 0x40000040000b7882 */ /* 0x000fe20000000000 */
[----:B------:R-:W-:Y:S01]  /*2170*/  UIADD3 UR58, UR58, 0x906, URZ ;  /* 0x000009063a3a7890 */ /* 0x000fe2000fffe03f */
[----:B------:R-:W-:Y:S01]  /*2180*/  ULDC UR6, c[0x0][0xa80] ;  /* 0x0002a00000067ab9 */ /* 0x000fe20000000800 */
[----:B------:R-:W-:Y:S02]  /*2190*/  WARPGROUP.DEPBAR.LE gsb0, 0x0 ;  /* 0x00008000000079c5 */ /* 0x000fe40000010000 */
[----:B------:R-:W-:-:S06]  /*21a0*/  WARPGROUP.ARRIVE ;  /* 0x00000000000079c5 */ /* 0x000fcc0000000000 */
[----:B------:R-:W-:Y:S01]  /*21b0*/  HGMMA.64x96x16.F32 R24, gdesc[UR8], R24, gsb0 ;  /* 0x01600000081879f0 */ /* 0x000fe20008000818 */
[----:B------:R-:W-:Y:S01]  /*21c0*/  UMOV UR11, UR57 ;  /* 0x00000039000b7c82 */ /* 0x000fe20008000000 */
[----:B------:R-:W-:Y:S01]  /*21d0*/  UMOV UR57, 0x40000040 ;  /* 0x4000004000397882 */ /* 0x000fe20000000000 */
[----:B------:R-:W-:Y:S01]  /*21e0*/  IMAD.U32 R198, RZ, RZ, UR11 ;  /* 0x0000000bffc67e24 */ /* 0x000fe2000f8e00ff */
[----:B------:R-:W-:Y:S01]  /*21f0*/  UMOV UR10, UR7 ;  /* 0x00000007000a7c82 */ /* 0x000fe20008000000 */
[----:B------:R-:W-:Y:S01]  /*2200*/  UMOV UR11, 0x40000040 ;  /* 0x40000040000b7882 */ /* 0x000fe20000000000 */
[----:B------:R-:W-:Y:S02]  /*2210*/  WARPGROUP.DEPBAR.LE gsb0, 0x0 ;  /* 0x00008000000079c5 */ /* 0x000fe40000010000 */
        /* <DEDUP_REMOVED lines=41> */
[----:B------:R-:W-:Y:S02]  /*24b0*/  FSEL R26, R29, -INF , P5 ;  /* 0xff8000001d1a7808 */ /* 0x000fe40002800000 */
[----:B------:R-:W-:Y:S02]  /*24c0*/  FMNMX.FTZ R21, R28, R21, !PT ;  /* 0x000000151c157209 */ /* 0x000fe40007810000 */
[----:B------:R-:W-:Y:S02]  /*24d0*/  FSEL R156, R32, -INF , P4 ;  /* 0xff800000209c7808 */ /* 0x000fe40002000000 */
[----:B------:R-:W-:Y:S02]  /*24e0*/  FMNMX.FTZ R21, R26, R21, !PT ;  /* 0x000000151a157209 */ /* 0x000fe40007810000 */
[----:B------:R-:W-:-:S02]  /*24f0*/  ISETP.GT.AND P2, PT, R20, 0x18, PT ;  /* 0x000000181400780c */ /* 0x000fc40003f44270 */
[----:B------:R-:W-:Y:S02]  /*2500*/  FSEL R158, R33, -INF , P3 ;  /* 0xff800000219e7808 */ /* 0x000fe40001800000 */
[----:B------:R-:W-:Y:S02]  /*2510*/  FMNMX.FTZ R21, R156, R21, !PT ;  /* 0x000000159c157209 */ /* 0x000fe40007810000 */
[----:B------:R-:W-:Y:S02]  /*2520*/  FSEL R27, R27, -INF , P1 ;  /* 0xff8000001b1b7808 */ /* 0x000fe40000800000 */
[----:B------:R-:W-:Y:S02]  /*2530*/  ISETP.GT.AND P1, PT, R20, 0x19, PT ;  /* 0x000000191400780c */ /* 0x000fe40003f24270 */
[----:B------:R-:W-:Y:S02]  /*2540*/  FSEL R25, R30, -INF , P6 ;  /* 0xff8000001e197808 */ /* 0x000fe40003000000 */
[----:B------:R-:W-:-:S02]  /*2550*/  FSEL R161, R36, -INF , P2 ;  /* 0xff80000024a17808 */ /* 0x000fc40001000000 */
[----:B------:R-:W-:Y:S02]  /*2560*/  FMNMX.FTZ R32, R158, R21, !PT ;  /* 0x000000159e207209 */ /* 0x000fe40007810000 */
[----:B------:R-:W-:Y:S02]  /*2570*/  FMNMX.FTZ R30, R73, R27, !PT ;  /* 0x0000001b491e7209 */ /* 0x000fe40007810000 */
[----:B------:R-:W-:Y:S02]  /*2580*/  ISETP.GT.AND P6, PT, R20, 0x20, PT ;  /* 0x000000201400780c */ /* 0x000fe40003fc4270 */
[----:B------:R-:W-:Y:S02]  /*2590*/  FSEL R165, R37, -INF , P1 ;  /* 0xff80000025a57808 */ /* 0x000fe40000800000 */
[----:B------:R-:W-:Y:S02]  /*25a0*/  FMNMX.FTZ R32, R161, R32, !PT ;  /* 0x00000020a1207209 */ /* 0x000fe40007810000 */
[----:B------:R-:W-:-:S02]  /*25b0*/  FSEL R31, R31, -INF , P5 ;  /* 0xff8000001f1f7808 */ /* 0x000fc40002800000 */
[----:B------:R-:W-:Y:S02]  /*25c0*/  FMNMX.FTZ R30, R25, R30, !PT ;  /* 0x0000001e191e7209 */ /* 0x000fe40007810000 */
[----:B------:R-:W-:Y:S02]  /*25d0*/  ISETP.GT.AND P5, PT, R20, 0x21, PT ;  /* 0x000000211400780c */ /* 0x000fe40003fa4270 */
[----:B------:R-:W-:Y:S02]  /*25e0*/  FSEL R162, R40, -INF , P6 ;  /* 0xff80000028a27808 */ /* 0x000fe40003000000 */
[----:B------:R-:W-:Y:S02]  /*25f0*/  FMNMX.FTZ R21, R165, R32, !PT ;  /* 0x00000020a5157209 */ /* 0x000fe40007810000 */
[----:B------:R-:W-:Y:S02]  /*2600*/  FSEL R23, R34, -INF , P4 ;  /* 0xff80000022177808 */ /* 0x000fe40002000000 */
[----:B------:R-:W-:-:S02]  /*2610*/  FMNMX.FTZ R30, R31, R30, !PT ;  /* 0x0000001e1f1e7209 */ /* 0x000fc40007810000 */
[----:B------:R-:W-:Y:S02]  /*2620*/  ISETP.GT.AND P4, PT, R20, 0x28, PT ;  /* 0x000000281400780c */ /* 0x000fe40003f84270 */
        /* <DEDUP_REMOVED lines=8> */
[----:B------:R-:W-:Y:S02]  /*26b0*/  FMNMX.FTZ R30, R157, R30, !PT ;  /* 0x0000001e9d1e7209 */ /* 0x000fe40007810000 */
[----:B------:R-:W-:Y:S02]  /*26c0*/  ISETP.GT.AND P2, PT, R20, 0x30, PT ;  /* 0x000000301400780c */ /* 0x000fe40003f44270 */
[----:B------:R-:W-:-:S02]  /*26d0*/  FSEL R173, R45, -INF , P3 ;  /* 0xff8000002dad7808 */ /* 0x000fc40001800000 */
[----:B------:R-:W-:Y:S02]  /*26e0*/  FMNMX.FTZ R32, R169, R32, !PT ;  /* 0x00000020a9207209 */ /* 0x000fe40007810000 */
[----:B------:R-:W-:Y:S02]  /*26f0*/  FSEL R163, R39, -INF , P1 ;  /* 0xff80000027a37808 */ /* 0x000fe40000800000 */
[----:B------:R-:W-:Y:S02]  /*2700*/  FMNMX.FTZ R30, R159, R30, !PT ;  /* 0x0000001e9f1e7209 */ /* 0x000fe40007810000 */
[----:B------:R-:W-:Y:S02]  /*2710*/  ISETP.GT.AND P1, PT, R20, 0x31, PT ;  /* 0x000000311400780c */ /* 0x000fe40003f24270 */
[----:B------:R-:W-:Y:S02]  /*2720*/  FSEL R170, R48, -INF , P2 ;  /* 0xff80000030aa7808 */ /* 0x000fe40001000000 */
[----:B------:R-:W-:-:S02]  /*2730*/  FMNMX.FTZ R29, R173, R32, !PT ;  /* 0x00000020ad1d7209 */ /* 0x000fc40007810000 */
[----:B------:R-:W-:Y:S02]  /*2740*/  FSEL R160, R42, -INF , P6 ;  /* 0xff8000002aa07808 */ /* 0x000fe40003000000 */
        /* <DEDUP_REMOVED lines=11> */
[C---:B------:R-:W-:Y:S02]  /*2800*/  ISETP.GT.AND P4, PT, R20.reuse, 0x40, PT ;  /* 0x000000401400780c */ /* 0x040fe40003f84270 */
        /* <DEDUP_REMOVED lines=14> */
[----:B------:R-:W-:Y:S02]  /*28f0*/  FSEL R176, R54, -INF , P6 ;  /* 0xff80000036b07808 */ /* 0x000fe40003000000 */
[----:B------:R-:W-:Y:S02]  /*2900*/  ISETP.GT.AND P6, PT, R20, 0x49, PT ;  /* 0x000000491400780c */ /* 0x000fe40003fc4270 */
        /* <DEDUP_REMOVED lines=13> */
[----:B------:R-:W-:Y:S02]  /*29e0*/  FSEL R187, R59, -INF , P3 ;  /* 0xff8000003bbb7808 */ /* 0x000fe40001800000 */
[C---:B------:R-:W-:Y:S02]  /*29f0*/  ISETP.GT.AND P4, PT, R20.reuse, 0x58, PT ;  /* 0x000000581400780c */ /* 0x040fe40003f84270 */
[----:B------:R-:W-:Y:S02]  /*2a00*/  FSEL R183, R65, -INF , P5 ;  /* 0xff80000041b77808 */ /* 0x000fe40002800000 */
[----:B------:R-:W-:Y:S02]  /*2a10*/  FMNMX.FTZ R30, R179, R30, !PT ;  /* 0x0000001eb31e7209 */ /* 0x000fe40007810000 */
[----:B------:R-:W-:Y:S02]  /*2a20*/  ISETP.GT.AND P3, PT, R20, 0x59, PT ;  /* 0x000000591400780c */ /* 0x000fe40003f64270 */
[----:B------:R-:W-:-:S02]  /*2a30*/  FMNMX.FTZ R20, R182, R21, !PT ;  /* 0x00000015b6147209 */ /* 0x000fc40007810000 */
[----:B------:R-:W-:Y:S02]  /*2a40*/  FSEL R186, R68, -INF , P4 ;  /* 0xff80000044ba7808 */ /* 0x000fe40002000000 */
[----:B------:R-:W-:Y:S02]  /*2a50*/  FMNMX.FTZ R21, R183, R30, !PT ;  /* 0x0000001eb7157209 */ /* 0x000fe40007810000 */
[----:B------:R-:W-:Y:S02]  /*2a60*/  FSEL R199, R62, -INF , P2 ;  /* 0xff8000003ec77808 */ /* 0x000fe40001000000 */
[----:B------:R-:W-:Y:S02]  /*2a70*/  FMNMX.FTZ R20, R187, R20, !PT ;  /* 0x00000014bb147209 */ /* 0x000fe40007810000 */
[----:B------:R-:W-:Y:S02]  /*2a80*/  FMNMX.FTZ R29, R186, R21, !PT ;  /* 0x00000015ba1d7209 */ /* 0x000fe40007810000 */
[----:B------:R-:W-:-:S02]  /*2a90*/  FSEL R202, R63, -INF , P6 ;  /* 0xff8000003fca7808 */ /* 0x000fc40003000000 */
[----:B------:R-:W-:Y:S02]  /*2aa0*/  FMNMX.FTZ R21, R199, R20, !PT ;  /* 0x00000014c7157209 */ /* 0x000fe40007810000 */
[----:B------:R-:W-:Y:S02]  /*2ab0*/  FSEL R197, R66, -INF , P1 ;  /* 0xff80000042c57808 */ /* 0x000fe40000800000 */
[----:B------:R-:W-:Y:S02]  /*2ac0*/  FMNMX.FTZ R20, R202, R21, !PT ;  /* 0x00000015ca147209 */ /* 0x000fe40007810000 */
[----:B------:R-:W-:Y:S02]  /*2ad0*/  FSEL R200, R67, -INF , P5 ;  /* 0xff80000043c87808 */ /* 0x000fe40002800000 */
[----:B------:R-:W-:Y:S02]  /*2ae0*/  FMNMX.FTZ R21, R197, R20, !PT ;  /* 0x00000014c5157209 */ /* 0x000fe40007810000 */
[----:B------:R-:W-:-:S02]  /*2af0*/  FSEL R188, R69, -INF , P3 ;  /* 0xff80000045bc7808 */ /* 0x000fc40001800000 */
[----:B------:R-:W-:Y:S02]  /*2b00*/  FSEL R201, R70, -INF , P4 ;  /* 0xff80000046c97808 */ /* 0x000fe40002000000 */
[----:B------:R-:W-:Y:S02]  /*2b10*/  FMNMX.FTZ R20, R200, R21, !PT ;  /* 0x00000015c8147209 */ /* 0x000fe40007810000 */
[----:B------:R-:W-:Y:S02]  /*2b20*/  FMNMX.FTZ R29, R188, R29, !PT ;  /* 0x0000001dbc1d7209 */ /* 0x000fe40007810000 */
[----:B------:R-:W-:Y:S02]  /*2b30*/  FSEL R205, R71, -INF , P3 ;  /* 0xff80000047cd7808 */ /* 0x000fe40001800000 */
[----:B------:R-:W-:Y:S01]  /*2b40*/  FMNMX.FTZ R20, R201, R20, !PT ;  /* 0x00000014c9147209 */ /* 0x000fe20007810000 */
[----:B------:R-:W0:Y:S03]  /*2b50*/  SHFL.BFLY PT, R30, R29, 0x2, 0x1f ;  /* 0x0c401f001d1e7f89 */ /* 0x000e2600000e0000 */
[----:B------:R-:W-:-:S05]  /*2b60*/  FMNMX.FTZ R21, R205, R20, !PT ;  /* 0x00000014cd157209 */ /* 0x000fca0007810000 */
[----:B------:R-:W1:Y:S01]  /*2b70*/  SHFL.BFLY PT, R20, R21, 0x2, 0x1f ;  /* 0x0c401f0015147f89 */ /* 0x000e6200000e0000 */
[----:B0-----:R-:W-:-:S05]  /*2b80*/  FMNMX.FTZ R30, R29, R30, !PT ;  /* 0x0000001e1d1e7209 */ /* 0x001fca0007810000 */
[----:B------:R-:W0:Y:S01]  /*2b90*/  SHFL.BFLY PT, R33, R30, 0x1, 0x1f ;  /* 0x0c201f001e217f89 */ /* 0x000e2200000e0000 */
[----:B-1----:R-:W-:-:S05]  /*2ba0*/  FMNMX.FTZ R29, R21, R20, !PT ;  /* 0x00000014151d7209 */ /* 0x002fca0007810000 */
[----:B------:R-:W1:Y:S01]  /*2bb0*/  SHFL.BFLY PT, R32, R29, 0x1, 0x1f ;  /* 0x0c201f001d207f89 */ /* 0x000e6200000e0000 */
[----:B0-----:R-:W-:-:S04]  /*2bc0*/  FMNMX.FTZ R20, R30, R33, !PT ;  /* 0x000000211e147209 */ /* 0x001fc80007810000 */
[C---:B------:R-:W-:Y:S01]  /*2bd0*/  FSETP.NEU.FTZ.AND P1, PT, R20.reuse, -INF , PT ;  /* 0xff8000001400780b */ /* 0x040fe20003f3d000 */
[----:B------:R-:W-:Y:S01]  /*2be0*/  FMUL.FTZ R203, R20, UR6 ;  /* 0x0000000614cb7c20 */ /* 0x000fe20008410000 */
[----:B-1----:R-:W-:-:S04]  /*2bf0*/  FMNMX.FTZ R21, R29, R32, !PT ;  /* 0x000000201d157209 */ /* 0x002fc80007810000 */
[----:B------:R-:W-:Y:S02]  /*2c00*/  FSEL R203, R203, RZ, P1 ;  /* 0x000000ffcbcb7208 */ /* 0x000fe40000800000 */
[C---:B------:R-:W-:Y:S01]  /*2c10*/  FSETP.NEU.FTZ.AND P1, PT, R21.reuse, -INF , PT ;  /* 0xff8000001500780b */ /* 0x040fe20003f3d000 */
[----:B------:R-:W-:Y:S02]  /*2c20*/  FMUL.FTZ R204, R21, UR6 ;  /* 0x0000000615cc7c20 */ /* 0x000fe40008410000 */
[--C-:B------:R-:W-:Y:S01]  /*2c30*/  FFMA.FTZ R190, R24, UR6, -R203.reuse ;  /* 0x0000000618be7c23 */ /* 0x100fe200080108cb */
[--C-:B------:R-:W-:Y:S01]  /*2c40*/  FFMA.FTZ R189, R22, UR6, -R203.reuse ;  /* 0x0000000616bd7c23 */ /* 0x100fe200080108cb */
[----:B------:R-:W-:Y:S01]  /*2c50*/  IADD3 R22, -R19, 0xb, RZ ;  /* 0x0000000b13167810 */ /* 0x000fe20007ffe1ff */
[--C-:B------:R-:W-:Y:S01]  /*2c60*/  FFMA.FTZ R192, R28, UR6, -R203.reuse ;  /* 0x000000061cc07c23 */ /* 0x100fe200080108cb */
[----:B------:R-:W-:Y:S01]  /*2c70*/  FSEL R204, R204, RZ, P1 ;  /* 0x000000ffcccc7208 */ /* 0x000fe20000800000 */
[--C-:B------:R-:W-:Y:S01]  /*2c80*/  FFMA.FTZ R193, R26, UR6, -R203.reuse ;  /* 0x000000061ac17c23 */ /* 0x100fe200080108cb */
[----:B------:R-:W-:Y:S01]  /*2c90*/  ISETP.NE.AND P1, PT, R72, RZ, PT ;  /* 0x000000ff4800720c */ /* 0x000fe20003f25270 */
[----:B------:R-:W-:Y:S01]  /*2ca0*/  MUFU.EX2 R190, R190 ;  /* 0x000000be00be7308 */ /* 0x000fe20000000800 */
[--C-:B------:R-:W-:Y:S01]  /*2cb0*/  FFMA.FTZ R207, R158, UR6, -R203.reuse ;  /* 0x000000069ecf7c23 */ /* 0x100fe200080108cb */
[--C-:B------:R-:W-:Y:S01]  /*2cc0*/  FFMA.FTZ R191, R73, UR6, -R204.reuse ;  /* 0x0000000649bf7c23 */ /* 0x100fe200080108cc */
[--C-:B------:R-:W-:Y:S01]  /*2cd0*/  FFMA.FTZ R196, R27, UR6, -R204.reuse ;  /* 0x000000061bc47c23 */ /* 0x100fe200080108cc */
[--C-:B------:R-:W-:Y:S01]  /*2ce0*/  FFMA.FTZ R194, R25, UR6, -R204.reuse ;  /* 0x0000000619c27c23 */ /* 0x100fe200080108cc */
[--C-:B------:R-:W-:Y:S01]  /*2cf0*/  FFMA.FTZ R195, R31, UR6, -R204.reuse ;  /* 0x000000061fc37c23 */ /* 0x100fe200080108cc */
[--C-:B------:R-:W-:Y:S01]  /*2d00*/  FFMA.FTZ R158, R161, UR6, -R203.reuse ;  /* 0x00000006a19e7c23 */ /* 0x100fe200080108cb */
[--C-:B------:R-:W-:Y:S01]  /*2d10*/  FFMA.FTZ R208, R157, UR6, -R204.reuse ;  /* 0x000000069dd07c23 */ /* 0x100fe200080108cc */
[----:B------:R-:W0:Y:S01]  /*2d20*/  MUFU.EX2 R189, R189 ;  /* 0x000000bd00bd7308 */ /* 0x000e220000000800 */
[--C-:B------:R-:W-:Y:S01]  /*2d30*/  FFMA.FTZ R156, R156, UR6, -R203.reuse ;  /* 0x000000069c9c7c23 */ /* 0x100fe200080108cb */
[----:B------:R-:W-:Y:S01]  /*2d40*/  FFMA.FTZ R161, R165, UR6, -R203 ;  /* 0x00000006a5a17c23 */ /* 0x000fe200080108cb */
[----:B------:R-:W-:Y:S01]  /*2d50*/  FFMA.FTZ R23, R23, UR6, -R204 ;  /* 0x0000000617177c23 */ /* 0x000fe200080108cc */
[----:B------:R-:W-:-:S02]  /*2d60*/  @!P1 VIADD R24, R198, 0x32440 ;  /* 0x00032440c6189836 */ /* 0x000fc40000000000 */
[--C-:B------:R-:W-:Y:S01]  /*2d70*/  FFMA.FTZ R157, R159, UR6, -R204.reuse ;  /* 0x000000069f9d7c23 */ /* 0x100fe200080108cc */
[----:B------:R-:W-:Y:S01]  /*2d80*/  FFMA.FTZ R210, R163, UR6, -R204 ;  /* 0x00000006a3d27c23 */ /* 0x000fe200080108cc */
[--C-:B------:R-:W-:Y:S01]  /*2d90*/  FFMA.FTZ R159, R162, UR6, -R203.reuse ;  /* 0x00000006a29f7c23 */ /* 0x100fe200080108cb */
[----:B------:R-:W-:Y:S01]  /*2da0*/  MUFU.EX2 R192, R192 ;  /* 0x000000c000c07308 */ /* 0x000fe20000000800 */
[----:B------:R-:W-:Y:S01]  /*2db0*/  @!P1 PRMT R24, RZ, 0x654, R24 ;  /* 0x00000654ff189816 */ /* 0x000fe20000000018 */
[----:B------:R1:W-:Y:S06]  /*2dc0*/  BAR.ARV R22, 0x100 ;  /* 0x000400160000751d */ /* 0x0003ec0000002000 */
[----:B------:R2:W-:Y:S01]  /*2dd0*/  @!P1 SYNCS.ARRIVE.TRANS64.RED.A1T0 RZ, [R24+URZ], RZ ;  /* 0x000000ff18ff99a7 */ /* 0x0005e2000810043f */
[----:B------:R-:W3:Y:S01]  /*2de0*/  MUFU.EX2 R193, R193 ;  /* 0x000000c100c17308 */ /* 0x000ee20000000800 */
[----:B0-----:R-:W-:Y:S01]  /*2df0*/  F2FP.F16.F32.PACK_AB R152, R189, R190 ;  /* 0x000000bebd98723e */ /* 0x001fe200000000ff */
[--C-:B------:R-:W-:Y:S01]  /*2e00*/  FFMA.FTZ R165, R164, UR6, -R204.reuse ;  /* 0x00000006a4a57c23 */ /* 0x100fe200080108cc */
[--C-:B------:R-:W-:Y:S01]  /*2e10*/  FFMA.FTZ R162, R166, UR6, -R203.reuse ;  /* 0x00000006a6a27c23 */ /* 0x100fe200080108cb */
[--C-:B------:R-:W-:Y:S01]  /*2e20*/  FFMA.FTZ R164, R167, UR6, -R204.reuse ;  /* 0x00000006a7a47c23 */ /* 0x100fe200080108cc */
[--C-:B------:R-:W-:Y:S01]  /*2e30*/  FFMA.FTZ R163, R169, UR6, -R203.reuse ;  /* 0x00000006a9a37c23 */ /* 0x100fe200080108cb */
[--C-:B------:R-:W-:Y:S01]  /*2e40*/  FFMA.FTZ R166, R173, UR6, -R203.reuse ;  /* 0x00000006ada67c23 */ /* 0x100fe200080108cb */
[--C-:B------:R-:W-:Y:S01]  /*2e50*/  FFMA.FTZ R160, R160, UR6, -R204.reuse ;  /* 0x00000006a0a07c23 */ /* 0x100fe200080108cc */
        /* <DEDUP_REMOVED lines=9> */
[----:B---3--:R-:W-:Y:S01]  /*2ef0*/  F2FP.F16.F32.PACK_AB R154, R193, R192 ;  /* 0x000000c0c19a723e */ /* 0x008fe200000000ff */
        /* <DEDUP_REMOVED lines=14> */
[----:B------:R-:W3:Y:S01]  /*2fe0*/  MUFU.EX2 R195, R195 ;  /* 0x000000c300c37308 */ /* 0x000ee20000000800 */
[----:B0-----:R-:W-:Y:S01]  /*2ff0*/  F2FP.F16.F32.PACK_AB R153, R196, R191 ;  /* 0x000000bfc499723e */ /* 0x001fe200000000ff */
[--C-:B------:R-:W-:Y:S01]  /*3000*/  FFMA.FTZ R188, R197, UR6, -R204.reuse ;  /* 0x00000006c5bc7c23 */ /* 0x100fe200080108cc */
[--C-:B------:R-:W-:Y:S01]  /*3010*/  FFMA.FTZ R197, R200, UR6, -R204.reuse ;  /* 0x00000006c8c57c23 */ /* 0x100fe200080108cc */
[----:B------:R-:W-:Y:S01]  /*3020*/  FFMA.FTZ R179, R179, UR6, -R203 ;  /* 0x00000006b3b37c23 */ /* 0x000fe200080108cb */
[--C-:B------:R-:W-:Y:S01]  /*3030*/  FFMA.FTZ R199, R201, UR6, -R204.reuse ;  /* 0x00000006c9c77c23 */ /* 0x100fe200080108cc */
[----:B------:R-:W-:Y:S01]  /*3040*/  FFMA.FTZ R200, R205, UR6, -R204 ;  /* 0x00000006cdc87c23 */ /* 0x000fe200080108cc */
[----:B------:R-:W-:Y:S01]  /*3050*/  FADD.FTZ R189, R190, R189 ;  /* 0x000000bdbebd7221 */ /* 0x000fe20000010000 */
[----:B------:R-:W-:Y:S01]  /*3060*/  MUFU.EX2 R156, R156 ;  /* 0x0000009c009c7308 */ /* 0x000fe20000000800 */
[----:B------:R-:W-:Y:S01]  /*3070*/  FADD.FTZ R191, R191, R196 ;  /* 0x000000c4bfbf7221 */ /* 0x000fe20000010000 */
[----:B------:R-:W-:-:S02]  /*3080*/  @!P1 VIADD R198, R198, 0x32460 ;  /* 0x00032460c6c69836 */ /* 0x000fc40000000000 */
[----:B------:R-:W-:-:S04]  /*3090*/  FADD.FTZ R192, R192, R189 ;  /* 0x000000bdc0c07221 */ /* 0x000fc80000010000 */
[----:B------:R-:W-:Y:S01]  /*30a0*/  FADD.FTZ R193, R193, R192 ;  /* 0x000000c0c1c17221 */ /* 0x000fe20000010000 */
[----:B------:R-:W0:Y:S01]  /*30b0*/  MUFU.EX2 R207, R207 ;  /* 0x000000cf00cf7308 */ /* 0x000e220000000800 */
[----:B---3--:R-:W-:Y:S01]  /*30c0*/  F2FP.F16.F32.PACK_AB R155, R195, R194 ;  /* 0x000000c2c39b723e */ /* 0x008fe200000000ff */
[----:B------:R1:W-:Y:S01]  /*30d0*/  BAR.SYNC.DEFER_BLOCKING R15, 0x100 ;  /* 0x0004000f0000751d */ /* 0x0003e20000010000 */
[----:B------:R-:W-:Y:S01]  /*30e0*/  FADD.FTZ R194, R194, R191 ;  /* 0x000000bfc2c27221 */ /* 0x000fe20000010000 */
[----:B------:R-:W-:-:S03]  /*30f0*/  @!P1 PRMT R198, RZ, 0x654, R198 ;  /* 0x00000654ffc69816 */ /* 0x000fc600000000c6 */
[----:B------:R-:W-:Y:S01]  /*3100*/  FADD.FTZ R194, R195, R194 ;  /* 0x000000c2c3c27221 */ /* 0x000fe20000010000 */
[----:B------:R-:W-:Y:S08]  /*3110*/  MUFU.EX2 R158, R158 ;  /* 0x0000009e009e7308 */ /* 0x000ff00000000800 */
[----:B------:R-:W-:Y:S08]  /*3120*/  MUFU.EX2 R161, R161 ;  /* 0x000000a100a17308 */ /* 0x000ff00000000800 */
[----:B------:R-:W-:Y:S01]  /*3130*/  MUFU.EX2 R23, R23 ;  /* 0x0000001700177308 */ /* 0x000fe20000000800 */
[----:B--2---:R-:W-:-:S06]  /*3140*/  WARPGROUP.ARRIVE ;  /* 0x00000000000079c5 */ /* 0x004fcc0000000000 */
[----:B------:R-:W-:Y:S01]  /*3150*/  HGMMA.64x256x16.F32 R24, R152, gdesc[UR8].tnspB, RZ, !UPT, gsb0 ;  /* 0x43e0000898187df0 */ /* 0x000fe2000c0008ff */
[----:B------:R-:W2:Y:S01]  /*3160*/  MUFU.EX2 R208, R208 ;  /* 0x000000d000d07308 */ /* 0x000ea20000000800 */
[----:B------:R-:W-:Y:S01]  /*3170*/  UIADD3 UR10, UR7, 0x80, URZ ;  /* 0x00000080070a7890 */ /* 0x000fe2000fffe03f */
[----:B------:R-:W-:-:S06]  /*3180*/  UMOV UR11, 0x40000040 ;  /* 0x40000040000b7882 */ /* 0x000fcc0000000000 */
[----:B------:R-:W-:Y:S08]  /*3190*/  MUFU.EX2 R157, R157 ;  /* 0x0000009d009d7308 */ /* 0x000ff00000000800 */
[----:B------:R-:W3:Y:S08]  /*31a0*/  MUFU.EX2 R210, R210 ;  /* 0x000000d200d27308 */ /* 0x000ef00000000800 */
[----:B------:R-:W-:Y:S08]  /*31b0*/  MUFU.EX2 R159, R159 ;  /* 0x0000009f009f7308 */ /* 0x000ff00000000800 */
[----:B------:R-:W4:Y:S08]  /*31c0*/  MUFU.EX2 R162, R162 ;  /* 0x000000a200a27308 */ /* 0x000f300000000800 */
[----:B------:R-:W-:Y:S08]  /*31d0*/  MUFU.EX2 R163, R163 ;  /* 0x000000a300a37308 */ /* 0x000ff00000000800 */
[----:B------:R-:W-:Y:S08]  /*31e0*/  MUFU.EX2 R166, R166 ;  /* 0x000000a600a67308 */ /* 0x000ff00000000800 */
[----:B------:R-:W-:Y:S08]  /*31f0*/  MUFU.EX2 R160, R160 ;  /* 0x000000a000a07308 */ /* 0x000ff00000000800 */
[----:B------:R-:W5:Y:S08]  /*3200*/  MUFU.EX2 R165, R165 ;  /* 0x000000a500a57308 */ /* 0x000f700000000800 */
[----:B------:R-:W-:Y:S08]  /*3210*/  MUFU.EX2 R164, R164 ;  /* 0x000000a400a47308 */ /* 0x000ff00000000800 */
[----:B------:R-:W1:Y:S08]  /*3220*/  MUFU.EX2 R167, R167 ;  /* 0x000000a700a77308 */ /* 0x000e700000000800 */
[----:B------:R-:W-:Y:S08]  /*3230*/  MUFU.EX2 R169, R169 ;  /* 0x000000a900a97308 */ /* 0x000ff00000000800 */
[----:B------:R-:W1:Y:S08]  /*3240*/  MUFU.EX2 R170, R170 ;  /* 0x000000aa00aa7308 */ /* 0x000e700000000800 */
[----:B------:R-:W-:Y:S08]  /*3250*/  MUFU.EX2 R171, R171 ;  /* 0x000000ab00ab7308 */ /* 0x000ff00000000800 */
[----:B------:R-:W-:Y:S08]  /*3260*/  MUFU.EX2 R174, R174 ;  /* 0x000000ae00ae7308 */ /* 0x000ff00000000800 */
[----:B------:R-:W-:Y:S08]  /*3270*/  MUFU.EX2 R168, R168 ;  /* 0x000000a800a87308 */ /* 0x000ff00000000800 */
[----:B------:R-:W1:Y:S08]  /*3280*/  MUFU.EX2 R173, R173 ;  /* 0x000000ad00ad7308 */ /* 0x000e700000000800 */
        /* <DEDUP_REMOVED lines=16> */
[----:B------:R-:W-:Y:S01]  /*3390*/  MUFU.EX2 R199, R199 ;  /* 0x000000c700c77308 */ /* 0x000fe20000000800 */
[----:B------:R-:W-:-:S02]  /*33a0*/  WARPGROUP.DEPBAR.LE gsb0, 0x0 ;  /* 0x00008000000079c5 */ /* 0x000fc40000010000 */
[----:B0-----:R-:W-:-:S05]  /*33b0*/  F2FP.F16.F32.PACK_AB R152, R207, R156 ;  /* 0x0000009ccf98723e */ /* 0x001fca00000000ff */
[----:B------:R-:W0:Y:S01]  /*33c0*/  MUFU.EX2 R200, R200 ;  /* 0x000000c800c87308 */ /* 0x000e220000000800 */
[----:B--2---:R-:W-:Y:S01]  /*33d0*/  F2FP.F16.F32.PACK_AB R153, R208, R23 ;  /* 0x00000017d099723e */ /* 0x004fe200000000ff */
[----:B------:R-:W-:Y:S01]  /*33e0*/  FADD.FTZ R156, R156, R193 ;  /* 0x000000c19c9c7221 */ /* 0x000fe20000010000 */
[----:B------:R-:W-:Y:S01]  /*33f0*/  F2FP.F16.F32.PACK_AB R154, R161, R158 ;  /* 0x0000009ea19a723e */ /* 0x000fe200000000ff */
[----:B------:R-:W-:Y:S01]  /*3400*/  FADD.FTZ R23, R23, R194 ;  /* 0x000000c217177221 */ /* 0x000fe20000010000 */
[----:B---3--:R-:W-:Y:S01]  /*3410*/  F2FP.F16.F32.PACK_AB R155, R210, R157 ;  /* 0x0000009dd29b723e */ /* 0x008fe200000000ff */
[----:B------:R-:W-:Y:S02]  /*3420*/  FADD.FTZ R207, R207, R156 ;  /* 0x0000009ccfcf7221 */ /* 0x000fe40000010000 */
[----:B------:R-:W-:Y:S01]  /*3430*/  FADD.FTZ R208, R208, R23 ;  /* 0x00000017d0d07221 */ /* 0x000fe20000010000 */
[----:B------:R-:W-:Y:S01]  /*3440*/  WARPGROUP.ARRIVE ;  /* 0x00000000000079c5 */ /* 0x000fe20000000000 */
[----:B------:R-:W-:-:S02]  /*3450*/  FADD.FTZ R158, R158, R207 ;  /* 0x000000cf9e9e7221 */ /* 0x000fc40000010000 */
[----:B------:R-:W-:Y:S02]  /*3460*/  FADD.FTZ R157, R157, R208 ;  /* 0x000000d09d9d7221 */ /* 0x000fe40000010000 */
[----:B------:R-:W-:Y:S01]  /*3470*/  FADD.FTZ R158, R161, R158 ;  /* 0x0000009ea19e7221 */ /* 0x000fe20000010000 */
[----:B------:R-:W-:Y:S01]  /*3480*/  HGMMA.64x256x16.F32 R24, R152, gdesc[UR8].tnspB, R24, gsb0 ;  /* 0x43e0000898187df0 */ /* 0x000fe20008000818 */
[----:B------:R-:W-:Y:S01]  /*3490*/  UIADD3 UR10, UR7, 0x100, URZ ;  /* 0x00000100070a7890 */ /* 0x000fe2000fffe03f */
[----:B------:R-:W-:Y:S01]  /*34a0*/  FADD.FTZ R157, R210, R157 ;  /* 0x0000009dd29d7221 */ /* 0x000fe20000010000 */
[----:B------:R-:W-:Y:S01]  /*34b0*/  UMOV UR11, 0x40000040 ;  /* 0x40000040000b7882 */ /* 0x000fe20000000000 */
[----:B------:R-:W-:Y:S02]  /*34c0*/  WARPGROUP.DEPBAR.LE gsb0, 0x0 ;  /* 0x00008000000079c5 */ /* 0x000fe40000010000 */
[----:B----4-:R-:W-:Y:S01]  /*34d0*/  F2FP.F16.F32.PACK_AB R152, R162, R159 ;  /* 0x0000009fa298723e */ /* 0x010fe200000000ff */
[----:B------:R-:W-:Y:S01]  /*34e0*/  FADD.FTZ R159, R159, R158 ;  /* 0x0000009e9f9f7221 */ /* 0x000fe20000010000 */
[----:B-----5:R-:W-:Y:S01]  /*34f0*/  F2FP.F16.F32.PACK_AB R153, R165, R160 ;  /* 0x000000a0a599723e */ /* 0x020fe200000000ff */
[----:B------:R-:W-:Y:S01]  /*3500*/  FADD.FTZ R160, R160, R157 ;  /* 0x0000009da0a07221 */ /* 0x000fe20000010000 */
[----:B------:R-:W-:Y:S01]  /*3510*/  F2FP.F16.F32.PACK_AB R154, R166, R163 ;  /* 0x000000a3a69a723e */ /* 0x000fe200000000ff */
[----:B------:R-:W-:Y:S01]  /*3520*/  FADD.FTZ R162, R162, R159 ;  /* 0x0000009fa2a27221 */ /* 0x000fe20000010000 */
[----:B-1----:R-:W-:Y:S01]  /*3530*/  F2FP.F16.F32.PACK_AB R155, R167, R164 ;  /* 0x000000a4a79b723e */ /* 0x002fe200000000ff */
[----:B------:R-:W-:-:S02]  /*3540*/  FADD.FTZ R165, R165, R160 ;  /* 0x000000a0a5a57221 */ /* 0x000fc40000010000 */
[----:B------:R-:W-:Y:S01]  /*3550*/  FADD.FTZ R163, R163, R162 ;  /* 0x000000a2a3a37221 */ /* 0x000fe20000010000 */
[----:B------:R-:W-:Y:S01]  /*3560*/  WARPGROUP.ARRIVE ;  /* 0x00000000000079c5 */ /* 0x000fe20000000000 */
[----:B------:R-:W-:Y:S02]  /*3570*/  FADD.FTZ R164, R164, R165 ;  /* 0x000000a5a4a47221 */ /* 0x000fe40000010000 */
[----:B------:R-:W-:Y:S02]  /*3580*/  FADD.FTZ R166, R166, R163 ;  /* 0x000000a3a6a67221 */ /* 0x000fe40000010000 */
[----:B------:R-:W-:-:S07]  /*3590*/  FADD.FTZ R167, R167, R164 ;  /* 0x000000a4a7a77221 */ /* 0x000fce0000010000 */
[----:B------:R-:W-:Y:S01]  /*35a0*/  HGMMA.64x256x16.F32 R24, R152, gdesc[UR8].tnspB, R24, gsb0 ;  /* 0x43e0000898187df0 */ /* 0x000fe20008000818 */
[----:B------:R-:W-:Y:S01]  /*35b0*/  UIADD3 UR10, UR7, 0x180, URZ ;  /* 0x00000180070a7890 */ /* 0x000fe2000fffe03f */
[----:B------:R-:W-:Y:S01]  /*35c0*/  UMOV UR11, 0x40000040 ;  /* 0x40000040000b7882 */ /* 0x000fe20000000000 */
[----:B------:R-:W-:Y:S02]  /*35d0*/  WARPGROUP.DEPBAR.LE gsb0, 0x0 ;  /* 0x00008000000079c5 */ /* 0x000fe40000010000 */
[----:B------:R-:W-:Y:S01]  /*35e0*/  F2FP.F16.F32.PACK_AB R152, R170, R169 ;  /* 0x000000a9aa98723e */ /* 0x000fe200000000ff */
[----:B------:R-:W-:Y:S01]  /*35f0*/  FADD.FTZ R169, R169, R166 ;  /* 0x000000a6a9a97221 */ /* 0x000fe20000010000 */
[----:B------:R-:W-:Y:S01]  /*3600*/  F2FP.F16.F32.PACK_AB R153, R173, R168 ;  /* 0x000000a8ad99723e */ /* 0x000fe200000000ff */
[----:B------:R-:W-:Y:S01]  /*3610*/  FADD.FTZ R168, R168, R167 ;  /* 0x000000a7a8a87221 */ /* 0x000fe20000010000 */
[----:B------:R-:W-:Y:S01]  /*3620*/  F2FP.F16.F32.PACK_AB R154, R174, R171 ;  /* 0x000000abae9a723e */ /* 0x000fe200000000ff */
[----:B------:R-:W-:Y:S01]  /*3630*/  FADD.FTZ R170, R170, R169 ;  /* 0x000000a9aaaa7221 */ /* 0x000fe20000010000 */
[----:B------:R-:W-:Y:S01]  /*3640*/  F2FP.F16.F32.PACK_AB R155, R177, R172 ;  /* 0x000000acb19b723e */ /* 0x000fe200000000ff */
[----:B------:R-:W-:-:S02]  /*3650*/  FADD.FTZ R173, R173, R168 ;  /* 0x000000a8adad7221 */ /* 0x000fc40000010000 */
[----:B------:R-:W-:Y:S01]  /*3660*/  FADD.FTZ R171, R171, R170 ;  /* 0x000000aaabab7221 */ /* 0x000fe20000010000 */
[----:B------:R-:W-:Y:S01]  /*3670*/  WARPGROUP.ARRIVE ;  /* 0x00000000000079c5 */ /* 0x000fe20000000000 */
[----:B------:R-:W-:Y:S02]  /*3680*/  FADD.FTZ R172, R172, R173 ;  /* 0x000000adacac7221 */ /* 0x000fe40000010000 */
[----:B------:R-:W-:Y:S02]  /*3690*/  FADD.FTZ R174, R174, R171 ;  /* 0x000000abaeae7221 */ /* 0x000fe40000010000 */
[----:B------:R-:W-:-:S08]  /*36a0*/  FADD.FTZ R177, R177, R172 ;  /* 0x000000acb1b17221 */ /* 0x000fd00000010000 */
        /* <DEDUP_REMOVED lines=19> */
[----:B------:R-:W-:Y:S01]  /*37e0*/  R2UR UR7, R17 ;  /* 0x00000000110772ca */ /* 0x000fe200000e0000 */
[----:B------:R-:W-:-:S12]  /*37f0*/  UMOV UR11, 0x40000040 ;  /* 0x40000040000b7882 */ /* 0x000fd80000000000 */
[----:B------:R-:W-:-:S06]  /*3800*/  UISETP.GE.AND UP0, UPT, UR60, UR7, UPT ;  /* 0x000000073c00728c */ /* 0x000fcc000bf06270 */
[----:B------:R-:W-:Y:S01]  /*3810*/  PLOP3.LUT P2, PT, PT, PT, UP0, 0x80, 0x0 ;  /* 0x000000000000781c */ /* 0x000fe20003f4f008 */
[----:B------:R-:W-:Y:S02]  /*3820*/  WARPGROUP.DEPBAR.LE gsb0, 0x0 ;  /* 0x00008000000079c5 */ /* 0x000fe40000010000 */
[----:B------:R-:W-:Y:S01]  /*3830*/  F2FP.F16.F32.PACK_AB R152, R184, R179 ;  /* 0x000000b3b898723e */ /* 0x000fe200000000ff */
[----:B------:R-:W-:Y:S01]  /*3840*/  FADD.FTZ R179, R179, R178 ;  /* 0x000000b2b3b37221 */ /* 0x000fe20000010000 */
[C---:B------:R-:W-:Y:S01]  /*3850*/  F2FP.F16.F32.PACK_AB R153, R197.reuse, R188 ;  /* 0x000000bcc599723e */ /* 0x040fe200000000ff */
[----:B------:R-:W-:Y:S01]  /*3860*/  FADD.FTZ R188, R188, R187 ;  /* 0x000000bbbcbc7221 */ /* 0x000fe20000010000 */
[----:B------:R-:W-:Y:S01]  /*3870*/  F2FP.F16.F32.PACK_AB R154, R186, R183 ;  /* 0x000000b7ba9a723e */ /* 0x000fe200000000ff */
[----:B------:R-:W-:Y:S01]  /*3880*/  FADD.FTZ R184, R184, R179 ;  /* 0x000000b3b8b87221 */ /* 0x000fe20000010000 */
[----:B0-----:R-:W-:Y:S01]  /*3890*/  F2FP.F16.F32.PACK_AB R155, R200, R199 ;  /* 0x000000c7c89b723e */ /* 0x001fe200000000ff */
[----:B------:R-:W-:-:S02]  /*38a0*/  FADD.FTZ R188, R197, R188 ;  /* 0x000000bcc5bc7221 */ /* 0x000fc40000010000 */
[----:B------:R-:W-:Y:S01]  /*38b0*/  FADD.FTZ R23, R183, R184 ;  /* 0x000000b8b7177221 */ /* 0x000fe20000010000 */
[----:B------:R-:W-:Y:S01]  /*38c0*/  WARPGROUP.ARRIVE ;  /* 0x00000000000079c5 */ /* 0x000fe20000000000 */
[----:B------:R-:W-:Y:S02]  /*38d0*/  FADD.FTZ R199, R199, R188 ;  /* 0x000000bcc7c77221 */ /* 0x000fe40000010000 */
[----:B------:R-:W-:Y:S02]  /*38e0*/  FADD.FTZ R23, R186, R23 ;  /* 0x00000017ba177221 */ /* 0x000fe40000010000 */
[----:B------:R-:W-:Y:S01]  /*38f0*/  FADD.FTZ R201, R200, R199 ;  /* 0x000000c7c8c97221 */ /* 0x000fe20000010000 */
[----:B------:R-:W-:Y:S03]  /*3900*/  HGMMA.64x256x16.F32 R24, R152, gdesc[UR8].tnspB, R24, gsb0 ;  /* 0x43e0000898187df0 */ /* 0x000fe60008000818 */
[----:B------:R-:W-:-:S02]  /*3910*/  WARPGROUP.DEPBAR.LE gsb0, 0x0 ;  /* 0x00008000000079c5 */ /* 0x000fc40000010000 */
[----:B------:R0:W-:Y:S01]  /*3920*/  @!P1 SYNCS.ARRIVE.TRANS64.RED.A1T0 RZ, [R198+URZ], RZ ;  /* 0x000000ffc6ff99a7 */ /* 0x0001e2000810043f */
[----:B------:R-:W-:Y:S05]  /*3930*/  @!P2 BRA `(.L_x_187) ;  /* 0x000000240038a947 */ /* 0x000fea0003800000 */
[----:B------:R-:W-:Y:S01]  /*3940*/  UMOV UR6, URZ ;  /* 0x0000003f00067c82 */ /* 0x000fe20008000000 */
[----:B------:R-:W-:Y:S02]  /*3950*/  IMAD.MOV.U32 R204, RZ, RZ, R21 ;  /* 0x000000ffffcc7224 */ /* 0x000fe400078e0015 */
[----:B------:R-:W-:Y:S02]  /*3960*/  IMAD.MOV.U32 R203, RZ, RZ, R20 ;  /* 0x000000ffffcb7224 */ /* 0x000fe400078e0014 */
[----:B------:R-:W-:Y:S02]  /*3970*/  IMAD.U32 R210, RZ, RZ, UR6 ;  /* 0x00000006ffd27e24 */ /* 0x000fe4000f8e00ff */
[----:B------:R-:W-:Y:S01]  /*3980*/  IMAD.U32 R209, RZ, RZ, UR60 ;  /* 0x0000003cffd17e24 */ /* 0x000fe2000f8e00ff */
[----:B------:R-:W-:-:S06]  /*3990*/  UMOV UR60, URZ ;  /* 0x0000003f003c7c82 */ /* 0x000fcc0008000000 */
.L_x_196:
[----:B------:R-:W-:Y:S01]  /*39a0*/  R2UR UR6, R209 ;  /* 0x00000000d10672ca */ /* 0x000fe200000e0000 */
[----:B------:R-:W-:Y:S01]  /*39b0*/  UIADD3 UR60, UR60, 0x1, URZ ;  /* 0x000000013c3c7890 */ /* 0x000fe2000fffe03f */
[----:B------:R-:W-:Y:S02]  /*39c0*/  R2UR UR7, R210 ;  /* 0x00000000d20772ca */ /* 0x000fe400000e0000 */
[----:B------:R-:W-:Y:S01]  /*39d0*/  R2UR UR10, R17 ;  /* 0x00000000110a72ca */ /* 0x000fe200000e0000 */
[----:B------:R-:W-:-:S04]  /*39e0*/  UISETP.NE.AND UP0, UPT, UR60, 0x2, UPT ;  /* 0x000000023c00788c */ /* 0x000fc8000bf05270 */
[----:B------:R-:W-:-:S04]  /*39f0*/  USEL UR60, UR60, URZ, UP0 ;  /* 0x0000003f3c3c7287 */ /* 0x000fc80008000000 */
[----:B------:R-:W-:Y:S01]  /*3a00*/  IMAD.U32 R20, RZ, RZ, UR6 ;  /* 0x00000006ff147e24 */ /* 0x000fe2000f8e00ff */
[----:B------:R-:W-:-:S04]  /*3a10*/  UIADD3 UR6, UR6, -0x1, URZ ;  /* 0xffffffff06067890 */ /* 0x000fc8000fffe03f */
[----:B------:R-:W-:Y:S02]  /*3a20*/  ISETP.GT.AND P2, PT, R20, UR10, PT ;  /* 0x0000000a14007c0c */ /* 0x000fe4000bf44270 */
[----:B------:R-:W-:Y:S01]  /*3a30*/  IMAD.U32 R209, RZ, RZ, UR6 ;  /* 0x00000006ffd17e24 */ /* 0x000fe2000f8e00ff */
[----:B------:R-:W-:-:S04]  /*3a40*/  USEL UR6, URZ, 0x1, UP0 ;  /* 0x000000013f067887 */ /* 0x000fc80008000000 */
[----:B------:R-:W-:-:S06]  /*3a50*/  ULOP3.LUT UR7, UR7, UR6, URZ, 0x3c, !UPT ;  /* 0x0000000607077292 */ /* 0x000fcc000f8e3c3f */
[----:B------:R-:W-:Y:S01]  /*3a60*/  IMAD.U32 R210, RZ, RZ, UR7 ;  /* 0x00000007ffd27e24 */ /* 0x000fe2000f8e00ff */
[----:B-1----:R-:W-:Y:S06]  /*3a70*/  @!P0 BRA `(.L_x_188) ;  /* 0x0000000000048947 */ /* 0x002fec0003800000 */
[----:B------:R-:W-:Y:S01]  /*3a80*/  BPT.TRAP 0x1 ;  /* 0x000000040000795c */ /* 0x000fe20000300000 */
.L_x_188:
[----:B------:R-:W-:Y:S02]  /*3a90*/  R2UR UR7, R16 ;  /* 0x00000000100772ca */ /* 0x000fe400000e0000 */
[----:B------:R-:W-:-:S11]  /*3aa0*/  R2UR UR6, R210 ;  /* 0x00000000d20672ca */ /* 0x000fd600000e0000 */
[----:B------:R-:W-:Y:S02]  /*3ab0*/  ULEA UR61, UR60, UR7, 0x3 ;  /* 0x000000073c3d7291 */ /* 0x000fe4000f8e183f */
[----:B------:R-:W-:-:S05]  /*3ac0*/  IMAD.U32 R20, RZ, RZ, UR6 ;  /* 0x00000006ff147e24 */ /* 0x000fca000f8e00ff */
[----:B------:R-:W-:-:S04]  /*3ad0*/  SHF.L.U32 R20, R20, 0x1f, RZ ;  /* 0x0000001f14147819 */ /* 0x000fc800000006ff */
[----:B------:R1:W2:Y:S01]  /*3ae0*/  SYNCS.PHASECHK.TRANS64.TRYWAIT P3, [UR61+0x32430], R20 ;  /* 0x03243014ff0075a7 */ /* 0x0002a2000806017d */
[----:B------:R-:W-:Y:S05]  /*3af0*/  @!P0 BRA `(.L_x_189) ;  /* 0x0000000000048947 */ /* 0x000fea0003800000 */
[----:B------:R-:W-:Y:S01]  /*3b00*/  BPT.TRAP 0x1 ;  /* 0x000000040000795c */ /* 0x000fe20000300000 */
.L_x_189:
[----:B--2---:R-:W-:Y:S05]  /*3b10*/  @P3 BRA `(.L_x_190) ;  /* 0x0000000000083947 */ /* 0x004fea0003800000 */
[----:B------:R-:W2:Y:S02]  /*3b20*/  SYNCS.PHASECHK.TRANS64.TRYWAIT P3, [UR61+0x32430], R20 ;  /* 0x03243014ff0075a7 */ /* 0x000ea4000806017d */
[----:B--2---:R-:W-:Y:S05]  /*3b30*/  @!P3 BRA `(.L_x_191) ;  /* 0x0000009c00ecb947 */ /* 0x004fea0003800000 */
.L_x_190:
[----:B------:R-:W-:Y:S01]  /*3b40*/  R2UR UR6, R0 ;  /* 0x00000000000672ca */ /* 0x000fe200000e0000 */
[----:B0-----:R-:W-:Y:S01]  /*3b50*/  WARPGROUP.ARRIVE ;  /* 0x00000000000079c5 */ /* 0x001fe20000000000 */
[----:B--2---:R-:W-:Y:S01]  /*3b60*/  MOV R21, UR21 ;  /* 0x0000001500157c02 */ /* 0x004fe20008000f00 */
[----:B------:R-:W-:Y:S01]  /*3b70*/  UMOV UR23, 0x40000040 ;  /* 0x4000004000177882 */ /* 0x000fe20000000000 */
[----:B------:R-:W-:Y:S01]  /*3b80*/  MOV R22, UR20 ;  /* 0x0000001400167c02 */ /* 0x000fe20008000f00 */
[----:B------:R-:W-:Y:S01]  /*3b90*/  UMOV UR19, 0x40000040 ;  /* 0x4000004000137882 */ /* 0x000fe20000000000 */
[----:B------:R-:W-:Y:S01]  /*3ba0*/  R2UR UR20, R2 ;  /* 0x00000000021472ca */ /* 0x000fe200000e0000 */
[----:B------:R-:W-:Y:S01]  /*3bb0*/  UMOV UR15, 0x40000040 ;  /* 0x40000040000f7882 */ /* 0x000fe20000000000 */
[----:B------:R-:W-:Y:S01]  /*3bc0*/  R2UR UR21, R3 ;  /* 0x00000000031572ca */ /* 0x000fe200000e0000 */
[----:B------:R-:W-:Y:S01]  /*3bd0*/  UMOV UR11, 0x40000040 ;  /* 0x40000040000b7882 */ /* 0x000fe20000000000 */
[----:B------:R-:W-:-:S02]  /*3be0*/  MOV R200, UR17 ;  /* 0x0000001100c87c02 */ /* 0x000fc40008000f00 */
[----:B------:R-:W-:Y:S01]  /*3bf0*/  MOV R202, UR16 ;  /* 0x0000001000ca7c02 */ /* 0x000fe20008000f00 */
[----:B------:R-:W-:Y:S01]  /*3c00*/  UIMAD UR6, UR60, 0x300, UR6 ;  /* 0x000003003c0678a4 */ /* 0x000fe2000f8e0206 */
[----:B------:R-:W-:Y:S02]  /*3c10*/  R2UR UR16, R4 ;  /* 0x00000000041072ca */ /* 0x000fe400000e0000 */
[----:B------:R-:W-:Y:S01]  /*3c20*/  R2UR UR17, R5 ;  /* 0x00000000051172ca */ /* 0x000fe200000e0000 */
[----:B------:R-:W-:Y:S01]  /*3c30*/  UIADD3 UR7, UR6, 0x2, URZ ;  /* 0x0000000206077890 */ /* 0x000fe2000fffe03f */
[----:B------:R-:W-:Y:S02]  /*3c40*/  MOV R205, UR13 ;  /* 0x0000000d00cd7c02 */ /* 0x000fe40008000f00 */
[----:B------:R-:W-:Y:S01]  /*3c50*/  UMOV UR22, UR6 ;  /* 0x0000000600167c82 */ /* 0x000fe20008000000 */
[----:B------:R-:W-:Y:S01]  /*3c60*/  MOV R207, UR12 ;  /* 0x0000000c00cf7c02 */ /* 0x000fe20008000f00 */
[----:B------:R-:W-:Y:S01]  /*3c70*/  HGMMA.64x96x16.F32 R152, gdesc[UR20], RZ, !UPT, gsb0 ;  /* 0x01600000149879f0 */ /* 0x000fe2000c0008ff */
[----:B------:R-:W-:Y:S01]  /*3c80*/  R2UR UR12, R6 ;  /* 0x00000000060c72ca */ /* 0x000fe200000e0000 */
[----:B------:R-:W-:Y:S01]  /*3c90*/  UMOV UR18, UR7 ;  /* 0x0000000700127c82 */ /* 0x000fe20008000000 */
[----:B------:R-:W-:Y:S01]  /*3ca0*/  R2UR UR13, R7 ;  /* 0x00000000070d72ca */ /* 0x000fe200000e0000 */
[----:B------:R-:W-:Y:S01]  /*3cb0*/  UIADD3 UR7, UR6, 0x4, URZ ;  /* 0x0000000406077890 */ /* 0x000fe2000fffe03f */
[----:B------:R-:W-:Y:S01]  /*3cc0*/  MOV R208, UR9 ;  /* 0x0000000900d07c02 */ /* 0x000fe20008000f00 */
[----:B------:R-:W-:Y:S01]  /*3cd0*/  UIADD3 UR6, UR6, 0x6, URZ ;  /* 0x0000000606067890 */ /* 0x000fe2000fffe03f */
[----:B------:R-:W-:-:S02]  /*3ce0*/  MOV R211, UR8 ;  /* 0x0000000800d37c02 */ /* 0x000fc40008000f00 */
[----:B------:R-:W-:Y:S02]  /*3cf0*/  R2UR UR8, R8 ;  /* 0x00000000080872ca */ /* 0x000fe400000e0000 */
[----:B------:R-:W-:Y:S01]  /*3d00*/  UMOV UR14, UR7 ;  /* 0x00000007000e7c82 */ /* 0x000fe20008000000 */
[----:B------:R-:W-:Y:S01]  /*3d10*/  R2UR UR9, R9 ;  /* 0x00000000090972ca */ /* 0x000fe200000e0000 */
[----:B------:R-:W-:Y:S01]  /*3d20*/  UMOV UR10, UR6 ;  /* 0x00000006000a7c82 */ /* 0x000fe20008000000 */
[----:B------:R-:W-:Y:S02]  /*3d30*/  R2UR UR21, R21 ;  /* 0x00000000151572ca */ /* 0x000fe400000e0000 */
[----:B------:R-:W-:Y:S01]  /*3d40*/  R2UR UR20, R22 ;  /* 0x00000000161472ca */ /* 0x000fe200000e0000 */
[----:B------:R-:W-:Y:S02]  /*3d50*/  WARPGROUP.DEPBAR.LE gsb0, 0x0 ;  /* 0x00008000000079c5 */ /* 0x000fe40000010000 */
[----:B------:R-:W-:-:S06]  /*3d60*/  WARPGROUP.ARRIVE ;  /* 0x00000000000079c5 */ /* 0x000fcc0000000000 */
[----:B------:R-:W-:Y:S01]  /*3d70*/  HGMMA.64x96x16.F32 R152, gdesc[UR16], R152, gsb0 ;  /* 0x01600000109879f0 */ /* 0x000fe20008000898 */
        /* <DEDUP_REMOVED lines=13> */
[----:B------:R-:W-:-:S12]  /*3e50*/  @!P0 BRA `(.L_x_192) ;  /* 0x0000000000048947 */ /* 0x000fd80003800000 */
[----:B------:R-:W-:Y:S01]  /*3e60*/  BPT.TRAP 0x1 ;  /* 0x000000040000795c */ /* 0x000fe20000300000 */
.L_x_192:
[----:B------:R0:W2:Y:S01]  /*3e70*/  SYNCS.PHASECHK.TRANS64.TRYWAIT P3, [UR61+0x32450], R20 ;  /* 0x03245014ff0075a7 */ /* 0x0000a2000806017d */
[----:B------:R-:W-:Y:S05]  /*3e80*/  @!P0 BRA `(.L_x_193) ;  /* 0x0000000000048947 */ /* 0x000fea0003800000 */
[----:B------:R-:W-:Y:S01]  /*3e90*/  BPT.TRAP 0x1 ;  /* 0x000000040000795c */ /* 0x000fe20000300000 */
.L_x_193:
[----:B--2---:R-:W-:Y:S05]  /*3ea0*/  @P3 BRA `(.L_x_194) ;  /* 0x0000000000083947 */ /* 0x004fea0003800000 */
[----:B------:R-:W2:Y:S02]  /*3eb0*/  SYNCS.PHASECHK.TRANS64.TRYWAIT P3, [UR61+0x32450], R20 ;  /* 0x03245014ff0075a7 */ /* 0x000ea4000806017d */
[----:B--2---:R-:W-:Y:S05]  /*3ec0*/  @!P3 BRA `(.L_x_195) ;  /* 0x0000009c0020b947 */ /* 0x004fea0003800000 */
.L_x_194:
[----:B------:R-:W-:Y:S01]  /*3ed0*/  R2UR UR6, R14 ;  /* 0x000000000e0672ca */ /* 0x000fe200000e0000 */
[----:B------:R-:W-:Y:S01]  /*3ee0*/  WARPGROUP.ARRIVE ;  /* 0x00000000000079c5 */ /* 0x000fe20000000000 */
[----:B012---:R-:W-:Y:S01]  /*3ef0*/  MOV R20, UR49 ;  /* 0x0000003100147c02 */ /* 0x007fe20008000f00 */
[----:B------:R-:W-:Y:S01]  /*3f00*/  UMOV UR51, 0x40000040 ;  /* 0x4000004000337882 */ /* 0x000fe20000000000 */
[----:B------:R-:W-:Y:S01]  /*3f10*/  MOV R21, UR48 ;  /* 0x0000003000157c02 */ /* 0x000fe20008000f00 */
[----:B------:R-:W-:Y:S01]  /*3f20*/  UMOV UR55, 0x40000040 ;  /* 0x4000004000377882 */ /* 0x000fe20000000000 */
[----:B------:R-:W-:Y:S01]  /*3f30*/  R2UR UR48, R10 ;  /* 0x000000000a3072ca */ /* 0x000fe200000e0000 */
[----:B------:R-:W-:Y:S01]  /*3f40*/  UMOV UR7, 0x40000040 ;  /* 0x4000004000077882 */ /* 0x000fe20000000000 */
[----:B------:R-:W-:Y:S01]  /*3f50*/  R2UR UR49, R11 ;  /* 0x000000000b3172ca */ /* 0x000fe200000e0000 */
[----:B------:R-:W-:Y:S01]  /*3f60*/  UMOV UR11, 0x40000040 ;  /* 0x40000040000b7882 */ /* 0x000fe20000000000 */
[----:B------:R-:W-:Y:S01]  /*3f70*/  MOV R22, UR53 ;  /* 0x0000003500167c02 */ /* 0x000fe20008000f00 */
[----:B------:R-:W-:Y:S01]  /*3f80*/  UMOV UR15, 0x40000040 ;  /* 0x40000040000f7882 */ /* 0x000fe20000000000 */
[----:B------:R-:W-:Y:S01]  /*3f90*/  MOV R200, UR52 ;  /* 0x0000003400c87c02 */ /* 0x000fe20008000f00 */
[----:B------:R-:W-:Y:S01]  /*3fa0*/  UIMAD UR58, UR60, 0xc00, UR6 ;  /* 0x00000c003c3a78a4 */ /* 0x000fe2000f8e0206 */
[----:B------:R-:W-:Y:S01]  /*3fb0*/  R2UR UR52, R12 ;  /* 0x000000000c3472ca */ /* 0x000fe200000e0000 */
[----:B------:R-:W-:Y:S01]  /*3fc0*/  UMOV UR19, 0x40000040 ;  /* 0x4000004000137882 */ /* 0x000fe20000000000 */
[----:B------:R-:W-:Y:S01]  /*3fd0*/  R2UR UR53, R13 ;  /* 0x000000000d3572ca */ /* 0x000fe200000e0000 */
[----:B------:R-:W-:Y:S01]  /*3fe0*/  UIADD3 UR6, UR58, 0x2, URZ ;  /* 0x000000023a067890 */ /* 0x000fe2000fffe03f */
[----:B------:R-:W-:Y:S01]  /*3ff0*/  IMAD.U32 R211, RZ, RZ, UR61 ;  /* 0x0000003dffd37e24 */ /* 0x000fe2000f8e00ff */
[----:B------:R-:W-:-:S02]  /*4000*/  UIADD3 UR10, UR58, 0x6, URZ ;  /* 0x000000063a0a7890 */ /* 0x000fc4000fffe03f */
[----:B------:R-:W-:Y:S01]  /*4010*/  UMOV UR50, UR58 ;  /* 0x0000003a00327c82 */ /* 0x000fe20008000000 */
[----:B------:R-:W-:Y:S01]  /*4020*/  UIADD3 UR14, UR58, 0x300, URZ ;  /* 0x000003003a0e7890 */ /* 0x000fe2000fffe03f */
[----:B------:R-:W-:Y:S01]  /*4030*/  HGMMA.64x96x16.F32 R152, gdesc[UR48], R152, gsb0 ;  /* 0x01600000309879f0 */ /* 0x000fe20008000898 */
[----:B------:R-:W-:Y:S01]  /*4040*/  UMOV UR54, UR6 ;  /* 0x0000000600367c82 */ /* 0x000fe20008000000 */
[----:B------:R-:W-:Y:S01]  /*4050*/  UIADD3 UR6, UR58, 0x4, URZ ;  /* 0x000000043a067890 */ /* 0x000fe2000fffe03f */
[----:B------:R-:W-:Y:S01]  /*4060*/  R2UR UR49, R20 ;  /* 0x00000000143172ca */ /* 0x000fe200000e0000 */
[----:B------:R-:W-:Y:S01]  /*4070*/  UIADD3 UR18, UR58, 0x302, URZ ;  /* 0x000003023a127890 */ /* 0x000fe2000fffe03f */
[----:B------:R-:W-:Y:S01]  /*4080*/  R2UR UR48, R21 ;  /* 0x00000000153072ca */ /* 0x000fe200000e0000 */
[----:B------:R-:W-:Y:S01]  /*4090*/  UIADD3 UR22, UR58, 0x304, URZ ;  /* 0x000003043a167890 */ /* 0x000fe2000fffe03f */
[----:B------:R-:W-:Y:S01]  /*40a0*/  UMOV UR23, 0x40000040 ;  /* 0x4000004000177882 */ /* 0x000fe20000000000 */
        /* <DEDUP_REMOVED lines=14> */
[----:B------:R-:W-:Y:S01]  /*4190*/  UMOV UR59, 0x40000040 ;  /* 0x40000040003b7882 */ /* 0x000fe20000000000 */
[----:B------:R-:W-:-:S02]  /*41a0*/  WARPGROUP.DEPBAR.LE gsb0, 0x0 ;  /* 0x00008000000079c5 */ /* 0x000fc40000010000 */
[----:B------:R-:W-:-:S06]  /*41b0*/  WARPGROUP.ARRIVE ;  /* 0x00000000000079c5 */ /* 0x000fcc0000000000 */
[----:B------:R-:W-:Y:S01]  /*41c0*/  HGMMA.64x96x16.F32 R152, gdesc[UR52], R152, gsb0 ;  /* 0x01600000349879f0 */ /* 0x000fe20008000898 */
[----:B------:R-:W-:Y:S01]  /*41d0*/  R2UR UR53, R22 ;  /* 0x00000000163572ca */ /* 0x000fe200000e0000 */
[----:B------:R-:W-:Y:S01]  /*41e0*/  UIADD3 UR54, UR58, 0x904, URZ ;  /* 0x000009043a367890 */ /* 0x000fe2000fffe03f */
[----:B------:R-:W-:Y:S01]  /*41f0*/  R2UR UR52, R200 ;  /* 0x00000000c83472ca */ /* 0x000fe200000e0000 */
[----:B------:R-:W-:Y:S01]  /*4200*/  UMOV UR55, 0x40000040 ;  /* 0x4000004000377882 */ /* 0x000fe20000000000 */
[----:B------:R-:W-:Y:S01]  /*4210*/  UIADD3 UR58, UR58, 0x906, URZ ;  /* 0x000009063a3a7890 */ /* 0x000fe2000fffe03f */
[----:B------:R-:W-:Y:S02]  /*4220*/  WARPGROUP.DEPBAR.LE gsb0, 0x0 ;  /* 0x00008000000079c5 */ /* 0x000fe40000010000 */
[----:B------:R-:W-:-:S06]  /*4230*/  WARPGROUP.ARRIVE ;  /* 0x00000000000079c5 */ /* 0x000fcc0000000000 */
[----:B------:R-:W-:Y:S01]  /*4240*/  HGMMA.64x96x16.F32 R152, gdesc[UR4], R152, gsb0 ;  /* 0x01600000049879f0 */ /* 0x000fe20008000898 */
[----:B------:R-:W-:Y:S01]  /*4250*/  ULDC UR6, c[0x0][0xa80] ;  /* 0x0002a00000067ab9 */ /* 0x000fe20000000800 */
[----:B------:R-:W-:-:S13]  /*4260*/  R2UR UR7, R206 ;  /* 0x00000000ce0772ca */ /* 0x000fda00000e0000 */
[----:B------:R-:W-:Y:S01]  /*4270*/  UIMAD UR7, UR60, 0xc00, UR7 ;  /* 0x00000c003c0778a4 */ /* 0x000fe2000f8e0207 */
[----:B------:R-:W-:Y:S02]  /*4280*/  WARPGROUP.DEPBAR.LE gsb0, 0x0 ;  /* 0x00008000000079c5 */ /* 0x000fe40000010000 */
[----:B------:R-:W-:-:S06]  /*4290*/  WARPGROUP.ARRIVE ;  /* 0x00000000000079c5 */ /* 0x000fcc0000000000 */
[----:B------:R-:W-:Y:S01]  /*42a0*/  HGMMA.64x96x16.F32 R152, gdesc[UR8], R152, gsb0 ;  /* 0x01600000089879f0 */ /* 0x000fe20008000898 */
        /* <DEDUP_REMOVED lines=39> */
[----:B------:R-:W-:-:S04]  /*4520*/  FMNMX.FTZ R20, R152, R203, !PT ;  /* 0x000000cb98147209 */ /* 0x000fc80007810000 */
[----:B------:R-:W-:-:S04]  /*4530*/  FMNMX.FTZ R21, R153, R20, !PT ;  /* 0x0000001499157209 */ /* 0x000fc80007810000 */
[----:B------:R-:W-:-:S04]  /*4540*/  FMNMX.FTZ R20, R156, R21, !PT ;  /* 0x000000159c147209 */ /* 0x000fc80007810000 */
[----:B------:R-:W-:-:S04]  /*4550*/  FMNMX.FTZ R21, R157, R20, !PT ;  /* 0x000000149d157209 */ /* 0x000fc80007810000 */
[----:B------:R-:W-:-:S04]  /*4560*/  FMNMX.FTZ R20, R160, R21, !PT ;  /* 0x00000015a0147209 */ /* 0x000fc80007810000 */
[----:B------:R-:W-:Y:S02]  /*4570*/  FMNMX.FTZ R21, R161, R20, !PT ;  /* 0x00000014a1157209 */ /* 0x000fe40007810000 */
[----:B------:R-:W-:Y:S02]  /*4580*/  FMNMX.FTZ R20, R154, R204, !PT ;  /* 0x000000cc9a147209 */ /* 0x000fe40007810000 */
[----:B------:R-:W-:Y:S02]  /*4590*/  FMNMX.FTZ R22, R164, R21, !PT ;  /* 0x00000015a4167209 */ /* 0x000fe40007810000 */
[----:B------:R-:W-:Y:S02]  /*45a0*/  FMNMX.FTZ R21, R155, R20, !PT ;  /* 0x000000149b157209 */ /* 0x000fe40007810000 */
[----:B------:R-:W-:Y:S02]  /*45b0*/  FMNMX.FTZ R205, R165, R22, !PT ;  /* 0x00000016a5cd7209 */ /* 0x000fe40007810000 */
[----:B------:R-:W-:-:S02]  /*45c0*/  FMNMX.FTZ R20, R158, R21, !PT ;  /* 0x000000159e147209 */ /* 0x000fc40007810000 */
        /* <DEDUP_REMOVED lines=31> */
[----:B------:R-:W-:-:S03]  /*47c0*/  FMNMX.FTZ R20, R190, R21, !PT ;  /* 0x00000015be147209 */ /* 0x000fc60007810000 */
[----:B------:R-:W0:Y:S01]  /*47d0*/  SHFL.BFLY PT, R205, R22, 0x2, 0x1f ;  /* 0x0c401f0016cd7f89 */ /* 0x000e2200000e0000 */
[----:B------:R-:W-:-:S04]  /*47e0*/  FMNMX.FTZ R21, R191, R20, !PT ;  /* 0x00000014bf157209 */ /* 0x000fc80007810000 */
[----:B------:R-:W-:-:S04]  /*47f0*/  FMNMX.FTZ R20, R194, R21, !PT ;  /* 0x00000015c2147209 */ /* 0x000fc80007810000 */
[----:B------:R-:W-:-:S04]  /*4800*/  FMNMX.FTZ R21, R195, R20, !PT ;  /* 0x00000014c3157209 */ /* 0x000fc80007810000 */
[----:B------:R-:W-:-:S04]  /*4810*/  FMNMX.FTZ R20, R198, R21, !PT ;  /* 0x00000015c6147209 */ /* 0x000fc80007810000 */
[----:B------:R-:W-:-:S05]  /*4820*/  FMNMX.FTZ R21, R199, R20, !PT ;  /* 0x00000014c7157209 */ /* 0x000fca0007810000 */
[----:B------:R-:W1:Y:S01]  /*4830*/  SHFL.BFLY PT, R20, R21, 0x2, 0x1f ;  /* 0x0c401f0015147f89 */ /* 0x000e6200000e0000 */
[----:B0-----:R-:W-:-:S05]  /*4840*/  FMNMX.FTZ R202, R22, R205, !PT ;  /* 0x000000cd16ca7209 */ /* 0x001fca0007810000 */
[----:B------:R-:W0:Y:S01]  /*4850*/  SHFL.BFLY PT, R205, R202, 0x1, 0x1f ;  /* 0x0c201f00cacd7f89 */ /* 0x000e2200000e0000 */
[----:B-1----:R-:W-:-:S05]  /*4860*/  FMNMX.FTZ R207, R21, R20, !PT ;  /* 0x0000001415cf7209 */ /* 0x002fca0007810000 */
[----:B------:R-:W1:Y:S01]  /*4870*/  SHFL.BFLY PT, R22, R207, 0x1, 0x1f ;  /* 0x0c201f00cf167f89 */ /* 0x000e6200000e0000 */
[----:B0-----:R-:W-:-:S05]  /*4880*/  FMNMX.FTZ R20, R202, R205, !PT ;  /* 0x000000cdca147209 */ /* 0x001fca0007810000 */
[C---:B------:R-:W-:Y:S01]  /*4890*/  FMUL.FTZ R205, R20.reuse, UR6 ;  /* 0x0000000614cd7c20 */ /* 0x040fe20008410000 */
[----:B------:R-:W-:-:S03]  /*48a0*/  FADD.FTZ R200, -R20, R203 ;  /* 0x000000cb14c87221 */ /* 0x000fc60000010100 */
[--C-:B------:R-:W-:Y:S01]  /*48b0*/  FFMA.FTZ R203, R152, UR6, -R205.reuse ;  /* 0x0000000698cb7c23 */ /* 0x100fe200080108cd */
[----:B------:R-:W-:Y:S02]  /*48c0*/  @!P1 VIADD R152, R211, 0x32440 ;  /* 0x00032440d3989836 */ /* 0x000fe40000000000 */
[----:B------:R-:W-:Y:S01]  /*48d0*/  FMUL.FTZ R200, R200, UR6 ;  /* 0x00000006c8c87c20 */ /* 0x000fe20008410000 */
[--C-:B------:R-:W-:Y:S01]  /*48e0*/  FFMA.FTZ R202, R153, UR6, -R205.reuse ;  /* 0x0000000699ca7c23 */ /* 0x100fe200080108cd */
[--C-:B------:R-:W-:Y:S01]  /*48f0*/  FFMA.FTZ R156, R156, UR6, -R205.reuse ;  /* 0x000000069c9c7c23 */ /* 0x100fe200080108cd */
[--C-:B------:R-:W-:Y:S01]  /*4900*/  FFMA.FTZ R157, R157, UR6, -R205.reuse ;  /* 0x000000069d9d7c23 */ /* 0x100fe200080108cd */
[----:B------:R-:W-:Y:S01]  /*4910*/  @!P1 PRMT R152, RZ, 0x654, R152 ;  /* 0x00000654ff989816 */ /* 0x000fe20000000098 */
[----:B------:R-:W-:Y:S01]  /*4920*/  MUFU.EX2 R203, R203 ;  /* 0x000000cb00cb7308 */ /* 0x000fe20000000800 */
[--C-:B------:R-:W-:Y:S01]  /*4930*/  FFMA.FTZ R160, R160, UR6, -R205.reuse ;  /* 0x00000006a0a07c23 */ /* 0x100fe200080108cd */
[--C-:B------:R-:W-:Y:S01]  /*4940*/  FFMA.FTZ R161, R161, UR6, -R205.reuse ;  /* 0x00000006a1a17c23 */ /* 0x100fe200080108cd */
[--C-:B------:R-:W-:Y:S01]  /*4950*/  FFMA.FTZ R164, R164, UR6, -R205.reuse ;  /* 0x00000006a4a47c23 */ /* 0x100fe200080108cd */
[--C-:B------:R-:W-:Y:S01]  /*4960*/  FFMA.FTZ R165, R165, UR6, -R205.reuse ;  /* 0x00000006a5a57c23 */ /* 0x100fe200080108cd */
[--C-:B------:R-:W-:Y:S01]  /*4970*/  FFMA.FTZ R168, R168, UR6, -R205.reuse ;  /* 0x00000006a8a87c23 */ /* 0x100fe200080108cd */
[----:B-1----:R-:W-:Y:S01]  /*4980*/  FMNMX.FTZ R21, R207, R22, !PT ;  /* 0x00000016cf157209 */ /* 0x002fe20007810000 */
[--C-:B------:R-:W-:Y:S01]  /*4990*/  FFMA.FTZ R169, R169, UR6, -R205.reuse ;  /* 0x00000006a9a97c23 */ /* 0x100fe200080108cd */
[----:B------:R-:W0:Y:S01]  /*49a0*/  MUFU.EX2 R200, R200 ;  /* 0x000000c800c87308 */ /* 0x000e220000000800 */
[--C-:B------:R-:W-:Y:S01]  /*49b0*/  FFMA.FTZ R172, R172, UR6, -R205.reuse ;  /* 0x00000006acac7c23 */ /* 0x100fe200080108cd */
[--C-:B------:R-:W-:Y:S01]  /*49c0*/  FFMA.FTZ R173, R173, UR6, -R205.reuse ;  /* 0x00000006adad7c23 */ /* 0x100fe200080108cd */
[C---:B------:R-:W-:Y:S01]  /*49d0*/  FADD.FTZ R22, -R21.reuse, R204 ;  /* 0x000000cc15167221 */ /* 0x040fe20000010100 */
[----:B------:R-:W-:Y:S01]  /*49e0*/  FMUL.FTZ R212, R21, UR6 ;  /* 0x0000000615d47c20 */ /* 0x000fe20008410000 */
[--C-:B------:R-:W-:Y:S01]  /*49f0*/  FFMA.FTZ R176, R176, UR6, -R205.reuse ;  /* 0x00000006b0b07c23 */ /* 0x100fe200080108cd */
[--C-:B------:R-:W-:Y:S01]  /*4a00*/  FFMA.FTZ R177, R177, UR6, -R205.reuse ;  /* 0x00000006b1b17c23 */ /* 0x100fe200080108cd */
[----:B------:R-:W-:Y:S01]  /*4a10*/  FMUL.FTZ R204, R22, UR6 ;  /* 0x0000000616cc7c20 */ /* 0x000fe20008410000 */
[----:B------:R-:W-:Y:S01]  /*4a20*/  IADD3 R22, -R19, 0xb, RZ ;  /* 0x0000000b13167810 */ /* 0x000fe20007ffe1ff */
[--C-:B------:R-:W-:Y:S01]  /*4a30*/  FFMA.FTZ R207, R154, UR6, -R212.reuse ;  /* 0x000000069acf7c23 */ /* 0x100fe200080108d4 */
[--C-:B------:R-:W-:Y:S01]  /*4a40*/  FFMA.FTZ R208, R155, UR6, -R212.reuse ;  /* 0x000000069bd07c23 */ /* 0x100fe200080108d4 */
[--C-:B------:R-:W-:Y:S01]  /*4a50*/  FFMA.FTZ R158, R158, UR6, -R212.reuse ;  /* 0x000000069e9e7c23 */ /* 0x100fe200080108d4 */
[--C-:B------:R-:W-:Y:S01]  /*4a60*/  FFMA.FTZ R159, R159, UR6, -R212.reuse ;  /* 0x000000069f9f7c23 */ /* 0x100fe200080108d4 */
[----:B------:R1:W-:Y:S06]  /*4a70*/  BAR.ARV R22, 0x100 ;  /* 0x000400160000751d */ /* 0x0003ec0000002000 */
[----:B------:R2:W-:Y:S01]  /*4a80*/  @!P1 SYNCS.ARRIVE.TRANS64.RED.A1T0 RZ, [R152+URZ], RZ ;  /* 0x000000ff98ff99a7 */ /* 0x0005e2000810043f */
[----:B------:R-:W3:Y:S01]  /*4a90*/  MUFU.EX2 R204, R204 ;  /* 0x000000cc00cc7308 */ /* 0x000ee20000000800 */
[-C--:B0-----:R-:W-:Y:S01]  /*4aa0*/  FMUL.FTZ R24, R24, R200.reuse ;  /* 0x000000c818187220 */ /* 0x081fe20000410000 */
[-C--:B------:R-:W-:Y:S01]  /*4ab0*/  FMUL.FTZ R25, R25, R200.reuse ;  /* 0x000000c819197220 */ /* 0x080fe20000410000 */
[-C--:B------:R-:W-:Y:S01]  /*4ac0*/  FMUL.FTZ R28, R28, R200.reuse ;  /* 0x000000c81c1c7220 */ /* 0x080fe20000410000 */
[-C--:B------:R-:W-:Y:S01]  /*4ad0*/  FMUL.FTZ R29, R29, R200.reuse ;  /* 0x000000c81d1d7220 */ /* 0x080fe20000410000 */
[-C--:B------:R-:W-:Y:S01]  /*4ae0*/  FMUL.FTZ R32, R32, R200.reuse ;  /* 0x000000c820207220 */ /* 0x080fe20000410000 */
[-C--:B------:R-:W-:Y:S01]  /*4af0*/  FMUL.FTZ R33, R33, R200.reuse ;  /* 0x000000c821217220 */ /* 0x080fe20000410000 */
[-C--:B------:R-:W-:Y:S01]  /*4b00*/  FMUL.FTZ R36, R36, R200.reuse ;  /* 0x000000c824247220 */ /* 0x080fe20000410000 */
[----:B------:R-:W2:Y:S01]  /*4b10*/  MUFU.EX2 R202, R202 ;  /* 0x000000ca00ca7308 */ /* 0x000ea20000000800 */
        /* <DEDUP_REMOVED lines=15> */
[----:B------:R-:W0:Y:S01]  /*4c10*/  MUFU.EX2 R157, R157 ;  /* 0x0000009d009d7308 */ /* 0x000e220000000800 */
        /* <DEDUP_REMOVED lines=15> */
[----:B------:R-:W4:Y:S01]  /*4d10*/  MUFU.EX2 R208, R208 ;  /* 0x000000d000d07308 */ /* 0x000f220000000800 */
        /* <DEDUP_REMOVED lines=15> */
[----:B------:R-:W5:Y:S01]  /*4e10*/  MUFU.EX2 R159, R159 ;  /* 0x0000009f009f7308 */ /* 0x000f620000000800 */
        /* <DEDUP_REMOVED lines=15> */
[-C--:B---3--:R-:W-:Y:S01]  /*4f10*/  FMUL.FTZ R26, R26, R204.reuse ;  /* 0x000000cc1a1a7220 */ /* 0x088fe20000410000 */
        /* <DEDUP_REMOVED lines=63> */
[----:B--2---:R-:W-:Y:S01]  /*5310*/  F2FP.F16.F32.PACK_AB R152, R202, R203 ;  /* 0x000000cbca98723e */ /* 0x004fe200000000ff */
[--C-:B------:R-:W-:Y:S01]  /*5320*/  FFMA.FTZ R162, R162, UR6, -R212.reuse ;  /* 0x00000006a2a27c23 */ /* 0x100fe200080108d4 */
[----:B0-----:R-:W-:Y:S01]  /*5330*/  F2FP.F16.F32.PACK_AB R154, R157, R156 ;  /* 0x0000009c9d9a723e */ /* 0x001fe200000000ff */
[--C-:B------:R-:W-:Y:S01]  /*5340*/  FFMA.FTZ R163, R163, UR6, -R212.reuse ;  /* 0x00000006a3a37c23 */ /* 0x100fe200080108d4 */
[----:B----4-:R-:W-:Y:S01]  /*5350*/  F2FP.F16.F32.PACK_AB R153, R208, R207 ;  /* 0x000000cfd099723e */ /* 0x010fe200000000ff */
[--C-:B------:R-:W-:Y:S01]  /*5360*/  FFMA.FTZ R166, R166, UR6, -R212.reuse ;  /* 0x00000006a6a67c23 */ /* 0x100fe200080108d4 */
[----:B-----5:R-:W-:Y:S01]  /*5370*/  F2FP.F16.F32.PACK_AB R155, R159, R158 ;  /* 0x0000009e9f9b723e */ /* 0x020fe200000000ff */
[----:B------:R1:W-:Y:S01]  /*5380*/  BAR.SYNC.DEFER_BLOCKING R15, 0x100 ;  /* 0x0004000f0000751d */ /* 0x0003e20000010000 */
        /* <DEDUP_REMOVED lines=23> */
[----:B------:R-:W-:Y:S01]  /*5500*/  WARPGROUP.ARRIVE ;  /* 0x00000000000079c5 */ /* 0x000fe20000000000 */
[--C-:B------:R-:W-:Y:S01]  /*5510*/  FFMA.FTZ R193, R193, UR6, -R205.reuse ;  /* 0x00000006c1c17c23 */ /* 0x100fe200080108cd */
[--C-:B------:R-:W-:Y:S01]  /*5520*/  FFMA.FTZ R196, R196, UR6, -R205.reuse ;  /* 0x00000006c4c47c23 */ /* 0x100fe200080108cd */
[----:B------:R-:W-:Y:S01]  /*5530*/  FFMA.FTZ R197, R197, UR6, -R205 ;  /* 0x00000006c5c57c23 */ /* 0x000fe200080108cd */
[--C-:B------:R-:W-:Y:S01]  /*5540*/  FFMA.FTZ R194, R194, UR6, -R212.reuse ;  /* 0x00000006c2c27c23 */ /* 0x100fe200080108d4 */
[--C-:B------:R-:W-:Y:S01]  /*5550*/  FFMA.FTZ R195, R195, UR6, -R212.reuse ;  /* 0x00000006c3c37c23 */ /* 0x100fe200080108d4 */
[----:B------:R-:W-:Y:S01]  /*5560*/  HGMMA.64x256x16.F32 R24, R152, gdesc[UR8].tnspB, R24, gsb0 ;  /* 0x43e0000898187df0 */ /* 0x000fe20008000818 */
[----:B------:R-:W-:Y:S01]  /*5570*/  MUFU.EX2 R165, R165 ;  /* 0x000000a500a57308 */ /* 0x000fe20000000800 */
[----:B------:R-:W-:Y:S01]  /*5580*/  UIADD3 UR10, UR7, 0x80, URZ ;  /* 0x00000080070a7890 */ /* 0x000fe2000fffe03f */
[--C-:B------:R-:W-:Y:S01]  /*5590*/  FFMA.FTZ R198, R198, UR6, -R212.reuse ;  /* 0x00000006c6c67c23 */ /* 0x100fe200080108d4 */
[----:B------:R-:W-:Y:S01]  /*55a0*/  UMOV UR11, 0x40000040 ;  /* 0x40000040000b7882 */ /* 0x000fe20000000000 */
[----:B------:R-:W-:Y:S01]  /*55b0*/  FFMA.FTZ R199, R199, UR6, -R212 ;  /* 0x00000006c7c77c23 */ /* 0x000fe200080108d4 */
[----:B------:R-:W-:Y:S01]  /*55c0*/  FFMA.FTZ R23, R200, R23, R203 ;  /* 0x00000017c8177223 */ /* 0x000fe200000100cb */
[----:B------:R-:W-:Y:S01]  /*55d0*/  FFMA.FTZ R201, R204, R201, R207 ;  /* 0x000000c9ccc97223 */ /* 0x000fe200000100cf */
[----:B------:R-:W-:Y:S01]  /*55e0*/  @!P1 VIADD R211, R211, 0x32460 ;  /* 0x00032460d3d39836 */ /* 0x000fe20000000000 */
[----:B------:R-:W-:Y:S01]  /*55f0*/  MUFU.EX2 R162, R162 ;  /* 0x000000a200a27308 */ /* 0x000fe20000000800 */
[----:B------:R-:W-:Y:S01]  /*5600*/  FADD.FTZ R23, R202, R23 ;  /* 0x00000017ca177221 */ /* 0x000fe20000010000 */
[----:B------:R-:W-:Y:S01]  /*5610*/  FADD.FTZ R201, R208, R201 ;  /* 0x000000c9d0c97221 */ /* 0x000fe20000010000 */
[----:B------:R-:W-:Y:S01]  /*5620*/  IMAD.MOV.U32 R204, RZ, RZ, R21 ;  /* 0x000000ffffcc7224 */ /* 0x000fe200078e0015 */
[----:B------:R-:W-:Y:S01]  /*5630*/  @!P1 PRMT R211, RZ, 0x654, R211 ;  /* 0x00000654ffd39816 */ /* 0x000fe200000000d3 */
[----:B------:R-:W-:Y:S01]  /*5640*/  FADD.FTZ R156, R156, R23 ;  /* 0x000000179c9c7221 */ /* 0x000fe20000010000 */
[----:B------:R-:W-:Y:S01]  /*5650*/  FADD.FTZ R158, R158, R201 ;  /* 0x000000c99e9e7221 */ /* 0x000fe20000010000 */
[----:B------:R-:W-:Y:S01]  /*5660*/  IMAD.MOV.U32 R203, RZ, RZ, R20 ;  /* 0x000000ffffcb7224 */ /* 0x000fe200078e0014 */
[----:B------:R-:W2:Y:S01]  /*5670*/  MUFU.EX2 R163, R163 ;  /* 0x000000a300a37308 */ /* 0x000ea20000000800 */
[----:B------:R-:W-:Y:S01]  /*5680*/  FADD.FTZ R157, R157, R156 ;  /* 0x0000009c9d9d7221 */ /* 0x000fe20000010000 */
[----:B------:R-:W-:-:S06]  /*5690*/  FADD.FTZ R159, R159, R158 ;  /* 0x0000009e9f9f7221 */ /* 0x000fcc0000010000 */
        /* <DEDUP_REMOVED lines=40> */
[----:B------:R-:W-:Y:S01]  /*5920*/  MUFU.EX2 R198, R198 ;  /* 0x000000c600c67308 */ /* 0x000fe20000000800 */
[----:B------:R-:W-:Y:S01]  /*5930*/  WARPGROUP.ARRIVE ;  /* 0x00000000000079c5 */ /* 0x000fe20000000000 */
[----:B------:R-:W-:Y:S01]  /*5940*/  FADD.FTZ R163, R163, R162 ;  /* 0x000000a2a3a37221 */ /* 0x000fe20000010000 */
[----:B------:R-:W-:-:S03]  /*5950*/  FADD.FTZ R164, R164, R161 ;  /* 0x000000a1a4a47221 */ /* 0x000fc60000010000 */
[----:B------:R-:W-:Y:S01]  /*5960*/  FADD.FTZ R166, R166, R163 ;  /* 0x000000a3a6a67221 */ /* 0x000fe20000010000 */
[----:B------:R-:W-:Y:S01]  /*5970*/  HGMMA.64x256x16.F32 R24, R152, gdesc[UR8].tnspB, R24, gsb0 ;  /* 0x43e0000898187df0 */ /* 0x000fe20008000818 */
[----:B------:R-:W-:Y:S01]  /*5980*/  UIADD3 UR10, UR7, 0x100, URZ ;  /* 0x00000100070a7890 */ /* 0x000fe2000fffe03f */
[----:B------:R-:W2:Y:S01]  /*5990*/  MUFU.EX2 R199, R199 ;  /* 0x000000c700c77308 */ /* 0x000ea20000000800 */
[----:B------:R-:W-:Y:S01]  /*59a0*/  UMOV UR11, 0x40000040 ;  /* 0x40000040000b7882 */ /* 0x000fe20000000000 */
[----:B------:R-:W-:Y:S01]  /*59b0*/  FADD.FTZ R165, R165, R164 ;  /* 0x000000a4a5a57221 */ /* 0x000fe20000010000 */
[----:B------:R-:W-:Y:S01]  /*59c0*/  FADD.FTZ R167, R167, R166 ;  /* 0x000000a6a7a77221 */ /* 0x000fe20000010000 */
        /* <DEDUP_REMOVED lines=13> */
[----:B------:R-:W-:-:S05]  /*5aa0*/  FADD.FTZ R175, R175, R174 ;  /* 0x000000aeafaf7221 */ /* 0x000fca0000010000 */
        /* <DEDUP_REMOVED lines=40> */
[----:B0-----:R-:W-:Y:S01]  /*5d30*/  F2FP.F16.F32.PACK_AB R153, R195, R194 ;  /* 0x000000c2c399723e */ /* 0x001fe200000000ff */
[----:B------:R-:W-:Y:S01]  /*5d40*/  FADD.FTZ R194, R194, R191 ;  /* 0x000000bfc2c27221 */ /* 0x000fe20000010000 */
[----:B------:R-:W-:Y:S01]  /*5d50*/  F2FP.F16.F32.PACK_AB R154, R197, R196 ;  /* 0x000000c4c59a723e */ /* 0x000fe200000000ff */
[----:B------:R-:W-:Y:S01]  /*5d60*/  FADD.FTZ R193, R193, R192 ;  /* 0x000000c0c1c17221 */ /* 0x000fe20000010000 */
[----:B--2---:R-:W-:Y:S01]  /*5d70*/  F2FP.F16.F32.PACK_AB R155, R199, R198 ;  /* 0x000000c6c79b723e */ /* 0x004fe200000000ff */
[----:B------:R-:W-:-:S02]  /*5d80*/  FADD.FTZ R195, R195, R194 ;  /* 0x000000c2c3c37221 */ /* 0x000fc40000010000 */
[----:B------:R-:W-:Y:S01]  /*5d90*/  FADD.FTZ R196, R196, R193 ;  /* 0x000000c1c4c47221 */ /* 0x000fe20000010000 */
[----:B------:R-:W-:Y:S01]  /*5da0*/  WARPGROUP.ARRIVE ;  /* 0x00000000000079c5 */ /* 0x000fe20000000000 */
[----:B------:R-:W-:Y:S02]  /*5db0*/  FADD.FTZ R198, R198, R195 ;  /* 0x000000c3c6c67221 */ /* 0x000fe40000010000 */
[----:B------:R-:W-:Y:S02]  /*5dc0*/  FADD.FTZ R23, R197, R196 ;  /* 0x000000c4c5177221 */ /* 0x000fe40000010000 */
[----:B------:R-:W-:-:S08]  /*5dd0*/  FADD.FTZ R201, R199, R198 ;  /* 0x000000c6c7c97221 */ /* 0x000fd00000010000 */
[----:B------:R-:W-:Y:S03]  /*5de0*/  HGMMA.64x256x16.F32 R24, R152, gdesc[UR8].tnspB, R24, gsb0 ;  /* 0x43e0000898187df0 */ /* 0x000fe60008000818 */
[----:B------:R-:W-:Y:S02]  /*5df0*/  WARPGROUP.DEPBAR.LE gsb0, 0x0 ;  /* 0x00008000000079c5 */ /* 0x000fe40000010000 */
[----:B------:R1:W-:Y:S01]  /*5e00*/  @!P1 SYNCS.ARRIVE.TRANS64.RED.A1T0 RZ, [R211+URZ], RZ ;  /* 0x000000ffd3ff99a7 */ /* 0x0003e2000810043f */
[----:B------:R-:W-:Y:S05]  /*5e10*/  @P2 BRA `(.L_x_196) ;  /* 0xffffffd800e02947 */ /* 0x000fea000383ffff */
.L_x_187:
[----:B------:R-:W2:Y:S01]  /*5e20*/  SHFL.BFLY PT, R0, R23, 0x2, 0x1f ;  /* 0x0c401f0017007f89 */ /* 0x000ea200000e0000 */
[----:B------:R3:W-:Y:S08]  /*5e30*/  BAR.ARV R22, 0x100 ;  /* 0x000400160000751d */ /* 0x0007f00000002000 */
[----:B------:R-:W-:Y:S06]  /*5e40*/  BAR.ARV 0x8, 0x180 ;  /* 0x0206000000007b1d */ /* 0x000fec0000002000 */
[----:B------:R-:W-:Y:S01]  /*5e50*/  PLOP3.LUT P0, PT, PT, PT, PT, 0x8, 0x0 ;  /* 0x000000000000781c */ /* 0x000fe20003f0e170 */
[----:B------:R-:W4:Y:S01]  /*5e60*/  SHFL.BFLY PT, R4, R201, 0x2, 0x1f ;  /* 0x0c401f00c9047f89 */ /* 0x000f2200000e0000 */
[----:B--2---:R-:W-:Y:S01]  /*5e70*/  FADD.FTZ R2, R0, R23 ;  /* 0x0000001700027221 */ /* 0x004fe20000010000 */
[----:B------:R-:W-:-:S04]  /*5e80*/  IMAD.MOV.U32 R0, RZ, RZ, RZ ;  /* 0x000000ffff007224 */ /* 0x000fc800078e00ff */
[----:B------:R-:W2:Y:S01]  /*5e90*/  SHFL.BFLY PT, R3, R2, 0x1, 0x1f ;  /* 0x0c201f0002037f89 */ /* 0x000ea200000e0000 */
[----:B----4-:R-:W-:-:S05]  /*5ea0*/  FADD.FTZ R4, R4, R201 ;  /* 0x000000c904047221 */ /* 0x010fca0000010000 */
[----:B------:R-:W4:Y:S01]  /*5eb0*/  SHFL.BFLY PT, R5, R4, 0x1, 0x1f ;  /* 0x0c201f0004057f89 */ /* 0x000f2200000e0000 */
[----:B--2---:R-:W-:Y:S01]  /*5ec0*/  FADD.FTZ R7, R2, R3 ;  /* 0x0000000302077221 */ /* 0x004fe20000010000 */
[----:B------:R-:W-:Y:S02]  /*5ed0*/  IMAD.MOV.U32 R3, RZ, RZ, RZ ;  /* 0x000000ffff037224 */ /* 0x000fe400078e00ff */
[----:B------:R-:W-:Y:S02]  /*5ee0*/  IMAD.MOV.U32 R2, RZ, RZ, -0x800000 ;  /* 0xff800000ff027424 */ /* 0x000fe400078e00ff */
[----:B------:R-:W-:-:S13]  /*5ef0*/  FSETP.NE.FTZ.AND P1, PT, R7, RZ, PT ;  /* 0x000000ff0700720b */ /* 0x000fda0003f35000 */
[----:B------:R-:W2:Y:S01]  /*5f00*/  @P1 MUFU.LG2 R6, R7 ;  /* 0x0000000700061308 */ /* 0x000ea20000000c00 */
[----:B----4-:R-:W-:-:S05]  /*5f10*/  FADD.FTZ R5, R4, R5 ;  /* 0x0000000504057221 */ /* 0x010fca0000010000 */
[----:B------:R-:W-:Y:S02]  /*5f20*/  FSETP.NE.FTZ.AND P2, PT, R5, RZ, PT ;  /* 0x000000ff0500720b */ /* 0x000fe40003f55000 */
[----:B------:R4:W5:Y:S02]  /*5f30*/  @P1 MUFU.RCP R3, R7 ;  /* 0x0000000700031308 */ /* 0x0009640000001000 */
[----:B----4-:R-:W-:Y:S02]  /*5f40*/  IMAD.U32 R7, RZ, RZ, UR6 ;  /* 0x00000006ff077e24 */ /* 0x010fe4000f8e00ff */
[----:B--2---:R-:W-:-:S07]  /*5f50*/  @P1 FMUL.FTZ R6, R6, 0.69314718246459960938 ;  /* 0x3f31721806061820 */ /* 0x004fce0000410000 */
[----:B------:R-:W2:Y:S01]  /*5f60*/  @P2 MUFU.LG2 R4, R5 ;  /* 0x0000000500042308 */ /* 0x000ea20000000c00 */
[----:B------:R-:W-:Y:S01]  /*5f70*/  @P2 FMUL.FTZ R7, R7, 0.69314718246459960938 ;  /* 0x3f31721807072820 */ /* 0x000fe20000410000 */
[-C--:B-----5:R-:W-:Y:S01]  /*5f80*/  FMUL.FTZ R24, R24, R3.reuse ;  /* 0x0000000318187220 */ /* 0x0a0fe20000410000 */
[-C--:B------:R-:W-:Y:S01]  /*5f90*/  FMUL.FTZ R25, R25, R3.reuse ;  /* 0x0000000319197220 */ /* 0x080fe20000410000 */
[----:B------:R-:W-:-:S04]  /*5fa0*/  FMUL.FTZ R28, R28, R3 ;  /* 0x000000031c1c7220 */ /* 0x000fc80000410000 */
[----:B------:R4:W5:Y:S01]  /*5fb0*/  @P2 MUFU.RCP R0, R5 ;  /* 0x0000000500002308 */ /* 0x0009620000001000 */
        /* <DEDUP_REMOVED lines=8> */
[----:B----4-:R-:W-:Y:S02]  /*6040*/  IMAD.U32 R5, RZ, RZ, UR6 ;  /* 0x00000006ff057e24 */ /* 0x010fe4000f8e00ff */
[----:B--2---:R-:W-:Y:S01]  /*6050*/  @P2 FMUL.FTZ R4, R4, 0.69314718246459960938 ;  /* 0x3f31721804042820 */ /* 0x004fe20000410000 */
[-C--:B------:R-:W-:Y:S01]  /*6060*/  FMUL.FTZ R45, R45, R3.reuse ;  /* 0x000000032d2d7220 */ /* 0x080fe20000410000 */
[-C--:B------:R-:W-:Y:S01]  /*6070*/  FMUL.FTZ R48, R48, R3.reuse ;  /* 0x0000000330307220 */ /* 0x080fe20000410000 */
        /* <DEDUP_REMOVED lines=52> */
[----:B------:R-:W-:-:S02]  /*63c0*/  IMAD.MOV.U32 R3, RZ, RZ, -0x800000 ;  /* 0xff800000ff037424 */ /* 0x000fc400078e00ff */
[-C--:B-----5:R-:W-:Y:S01]  /*63d0*/  FMUL.FTZ R26, R26, R0.reuse ;  /* 0x000000001a1a7220 */ /* 0x0a0fe20000410000 */
        /* <DEDUP_REMOVED lines=64> */
[----:B---3--:R-:W-:-:S07]  /*67e0*/  @P2 FFMA.FTZ R2, R7, R21, R4 ;  /* 0x0000001507022223 */ /* 0x008fce0000010004 */
.L_x_175:
[----:B------:R-:W-:Y:S05]  /*67f0*/  @P0 BRA `(.L_x_197) ;  /* 0x0000002000600947 */ /* 0x000fea0003800000 */
[----:B------:R-:W2:Y:S01]  /*6800*/  S2R R0, SR_TID.X ;  /* 0x0000000000007919 */ /* 0x000ea20000002100 */
[----:B------:R-:W3:Y:S01]  /*6810*/  LDC R8, c[0x0][0xce8] ;  /* 0x00033a00ff087b82 */ /* 0x000ee20000000800 */
[----:B------:R-:W-:Y:S01]  /*6820*/  R2UR UR13, R18 ;  /* 0x00000000120d72ca */ /* 0x000fe200000e0000 */
[----:B------:R-:W-:Y:S01]  /*6830*/  ULDC.64 UR8, c[0x0][0xcd0] ;  /* 0x0003340000087ab9 */ /* 0x000fe20000000a00 */
[----:B------:R-:W4:Y:S01]  /*6840*/  S2R R16, SR_CTAID.X ;  /* 0x0000000000107919 */ /* 0x000f220000002500 */
[----:B------:R-:W-:Y:S01]  /*6850*/  ULDC.64 UR14, c[0x0][0x208] ;  /* 0x00008200000e7ab9 */ /* 0x000fe20000000a00 */
[----:B------:R-:W-:Y:S03]  /*6860*/  BSSY B0, `(.L_x_198) ;  /* 0x000014b000007945 */ /* 0x000fe60003800000 */
[----:B------:R-:W5:Y:S06]  /*6870*/  S2UR UR12, SR_CTAID.Z ;  /* 0x00000000000c79c3 */ /* 0x000f6c0000002700 */
[----:B------:R-:W-:-:S02]  /*6880*/  USHF.R.S32.HI UR7, URZ, 0x1f, UR13 ;  /* 0x0000001f3f077899 */ /* 0x000fc4000801140d */
[----:B------:R-:W-:Y:S01]  /*6890*/  IMAD R19, RZ, RZ, -UR13 ;  /* 0x8000000dff137e24 */ /* 0x000fe2000f8e02ff */
[----:B------:R-:W0:Y:S01]  /*68a0*/  LDC.64 R20, c[0x0][0xcd8] ;  /* 0x00033600ff147b82 */ /* 0x000e220000000a00 */
[----:B------:R-:W-:Y:S02]  /*68b0*/  UIMAD.WIDE.U32 UR4, UR13, UR8, URZ ;  /* 0x000000080d0472a5 */ /* 0x000fe4000f8e003f */
[----:B------:R-:W-:-:S04]  /*68c0*/  UIMAD UR6, UR7, UR8, URZ ;  /* 0x00000008070672a4 */ /* 0x000fc8000f8e023f */
[----:B------:R-:W-:Y:S01]  /*68d0*/  UIMAD UR6, UR13, UR9, UR6 ;  /* 0x000000090d0672a4 */ /* 0x000fe2000f8e0206 */
[----:B---3--:R-:W-:Y:S01]  /*68e0*/  ISETP.NE.AND P0, PT, R8, 0x1, PT ;  /* 0x000000010800780c */ /* 0x008fe20003f05270 */
[----:B------:R-:W3:Y:S01]  /*68f0*/  S2UR UR11, SR_CTAID.Y ;  /* 0x00000000000b79c3 */ /* 0x000ee20000002600 */
[----:B------:R-:W-:Y:S01]  /*6900*/  ULDC.64 UR8, c[0x0][0xc38] ;  /* 0x00030e0000087ab9 */ /* 0x000fe20000000a00 */
[----:B------:R-:W-:Y:S02]  /*6910*/  UIADD3 UR6, UR5, UR6, URZ ;  /* 0x0000000605067290 */ /* 0x000fe4000fffe03f */
[----:B------:R-:W-:Y:S01]  /*6920*/  UIMAD UR7, UR7, UR8, URZ ;  /* 0x00000008070772a4 */ /* 0x000fe2000f8e023f */
[----:B--2---:R-:W-:Y:S01]  /*6930*/  VIADD R14, R0, 0xffffff80 ;  /* 0xffffff80000e7836 */ /* 0x004fe20000000000 */
[----:B-----5:R-:W-:Y:S02]  /*6940*/  USHF.R.S32.HI UR10, URZ, 0x1f, UR12 ;  /* 0x0000001f3f0a7899 */ /* 0x020fe4000801140c */
[----:B------:R-:W3:Y:S02]  /*6950*/  LDC R152, c[0x0][0xd50] ;  /* 0x00035400ff987b82 */ /* 0x000ee40000000800 */
[----:B------:R-:W-:-:S04]  /*6960*/  SHF.R.S32.HI R7, RZ, 0x1f, R14 ;  /* 0x0000001fff077819 */ /* 0x000fc8000001140e */
[CC--:B------:R-:W-:Y:S02]  /*6970*/  LEA.HI R4, R7.reuse, R14.reuse, RZ, 0x7 ;  /* 0x0000000e07047211 */ /* 0x0c0fe400078f38ff */
[----:B------:R-:W2:Y:S01]  /*6980*/  LDC.64 R22, c[0x0][0xc40] ;  /* 0x00031000ff167b82 */ /* 0x000ea20000000a00 */
[----:B------:R-:W-:Y:S02]  /*6990*/  LEA.HI R7, R7, R14, RZ, 0x2 ;  /* 0x0000000e07077211 */ /* 0x000fe400078f10ff */
[----:B------:R-:W-:Y:S02]  /*69a0*/  LOP3.LUT R5, R4, 0xffffff80, RZ, 0xc0, !PT ;  /* 0xffffff8004057812 */ /* 0x000fe400078ec0ff */
[----:B------:R-:W-:Y:S02]  /*69b0*/  SHF.R.S32.HI R9, RZ, 0x7, R4 ;  /* 0x00000007ff097819 */ /* 0x000fe40000011404 */
[----:B------:R-:W-:Y:S01]  /*69c0*/  LOP3.LUT R7, R7, 0xfffffffc, RZ, 0xc0, !PT ;  /* 0xfffffffc07077812 */ /* 0x000fe200078ec0ff */
[----:B------:R-:W-:Y:S01]  /*69d0*/  IMAD.IADD R0, R14, 0x1, -R5 ;  /* 0x000000010e007824 */ /* 0x000fe200078e0a05 */
[----:B------:R-:W-:Y:S01]  /*69e0*/  LEA.HI R4, R4, R9, RZ, 0x1 ;  /* 0x0000000904047211 */ /* 0x000fe200078f08ff */
[----:B------:R-:W5:Y:S02]  /*69f0*/  @P0 LDC R17, c[0x0][0xcf0] ;  /* 0x00033c00ff110b82 */ /* 0x000f640000000800 */
[----:B------:R-:W-:Y:S01]  /*6a00*/  IMAD.IADD R7, R14, 0x1, -R7 ;  /* 0x000000010e077824 */ /* 0x000fe200078e0a07 */
[----:B------:R-:W-:-:S02]  /*6a10*/  SHF.R.S32.HI R11, RZ, 0x1f, R0 ;  /* 0x0000001fff0b7819 */ /* 0x000fc40000011400 */
[----:B------:R-:W-:Y:S02]  /*6a20*/  LOP3.LUT R4, R4, 0x3fffffe, RZ, 0xc0, !PT ;  /* 0x03fffffe04047812 */ /* 0x000fe400078ec0ff */
[----:B------:R-:W-:Y:S01]  /*6a30*/  LEA.HI R10, R11, R0, RZ, 0x2 ;  /* 0x000000000b0a7211 */ /* 0x000fe200078f10ff */
[----:B------:R-:W1:Y:S03]  /*6a40*/  @P0 LDC R14, c[0x0][0xcec] ;  /* 0x00033b00ff0e0b82 */ /* 0x000e660000000800 */
[--C-:B------:R-:W-:Y:S02]  /*6a50*/  SHF.R.S32.HI R5, RZ, 0x2, R10.reuse ;  /* 0x00000002ff057819 */ /* 0x100fe4000001140a */
[----:B------:R-:W-:-:S03]  /*6a60*/  SHF.R.S32.HI R6, RZ, 0x1f, R10 ;  /* 0x0000001fff067819 */ /* 0x000fc6000001140a */
[----:B------:R-:W5:Y:S01]  /*6a70*/  @P0 LDC R154, c[0x0][0xcec] ;  /* 0x00033b00ff9a0b82 */ /* 0x000f620000000800 */
[----:B------:R-:W-:-:S04]  /*6a80*/  LEA.HI R6, R6, R5, RZ, 0x3 ;  /* 0x0000000506067211 */ /* 0x000fc800078f18ff */
[----:B------:R-:W-:Y:S01]  /*6a90*/  LOP3.LUT R12, R6, 0xfffffff8, RZ, 0xc0, !PT ;  /* 0xfffffff8060c7812 */ /* 0x000fe200078ec0ff */
[----:B------:R-:W-:Y:S01]  /*6aa0*/  IMAD.IADD R6, R9, 0x1, -R4 ;  /* 0x0000000109067824 */ /* 0x000fe200078e0a04 */
[----:B------:R-:W-:Y:S01]  /*6ab0*/  LEA.HI R9, R7, R7, RZ, 0x1 ;  /* 0x0000000707097211 */ /* 0x000fe200078f08ff */
[----:B------:R-:W5:Y:S01]  /*6ac0*/  @P0 LDC R153, c[0x0][0xcf0] ;  /* 0x00033c00ff990b82 */ /* 0x000f620000000800 */
[----:B------:R-:W-:Y:S01]  /*6ad0*/  LEA.HI R4, R11, R0, RZ, 0x5 ;  /* 0x000000000b047211 */ /* 0x000fe200078f28ff */
[----:B------:R-:W-:Y:S01]  /*6ae0*/  IMAD.IADD R5, R5, 0x1, -R12 ;  /* 0x0000000105057824 */ /* 0x000fe200078e0a0c */
[----:B------:R-:W-:Y:S02]  /*6af0*/  LOP3.LUT R12, R9, 0x1ffffffe, RZ, 0xc0, !PT ;  /* 0x1ffffffe090c7812 */ /* 0x000fe400078ec0ff */
[----:B------:R-:W-:-:S03]  /*6b00*/  SHF.R.S32.HI R4, RZ, 0x5, R4 ;  /* 0x00000005ff047819 */ /* 0x000fc60000011404 */
[----:B------:R-:W-:Y:S02]  /*6b10*/  IMAD.IADD R12, R7, 0x1, -R12 ;  /* 0x00000001070c7824 */ /* 0x000fe400078e0a0c */
[----:B------:R-:W-:Y:S02]  /*6b20*/  IMAD R7, R4, 0x10, R5 ;  /* 0x0000001004077824 */ /* 0x000fe400078e0205 */
[----:B------:R-:W-:Y:S02]  /*6b30*/  IMAD.U32 R5, RZ, RZ, UR5 ;  /* 0x00000005ff057e24 */ /* 0x000fe4000f8e00ff */
[----:B------:R-:W-:Y:S02]  /*6b40*/  IMAD R9, R6, 0x40, R7 ;  /* 0x0000004006097824 */ /* 0x000fe400078e0207 */
[----:B------:R-:W-:Y:S01]  /*6b50*/  IMAD.U32 R4, RZ, RZ, UR4 ;  /* 0x00000004ff047e24 */ /* 0x000fe2000f8e00ff */
[----:B------:R-:W-:Y:S01]  /*6b60*/  UIMAD.WIDE.U32 UR4, UR13, UR8, URZ ;  /* 0x000000080d0472a5 */ /* 0x000fe2000f8e003f */
[----:B------:R-:W-:Y:S01]  /*6b70*/  IMAD.U32 R5, RZ, RZ, UR6 ;  /* 0x00000006ff057e24 */ /* 0x000fe2000f8e00ff */
[----:B------:R-:W-:Y:S01]  /*6b80*/  UIMAD UR6, UR13, UR9, UR7 ;  /* 0x000000090d0672a4 */ /* 0x000fe2000f8e0207 */
[----:B------:R-:W-:-:S02]  /*6b90*/  IMAD R12, R12, 0x8, R9 ;  /* 0x000000080c0c7824 */ /* 0x000fc400078e0209 */
[----:B0-----:R-:W-:Y:S01]  /*6ba0*/  IMAD R6, R20, UR10, RZ ;  /* 0x0000000a14067c24 */ /* 0x001fe2000f8e02ff */
[----:B------:R-:W-:Y:S01]  /*6bb0*/  UIADD3 UR6, UR5, UR6, URZ ;  /* 0x0000000605067290 */ /* 0x000fe2000fffe03f */
[----:B----4-:R-:W-:Y:S01]  /*6bc0*/  IMAD R11, R16, 0x80, R12 ;  /* 0x00000080100b7824 */ /* 0x010fe200078e020c */
[----:B------:R-:W-:Y:S01]  /*6bd0*/  ULDC.64 UR8, c[0x0][0xc28] ;  /* 0x00030a0000087ab9 */ /* 0x000fe20000000a00 */
[----:B------:R-:W-:Y:S02]  /*6be0*/  IMAD R15, R21, UR12, R6 ;  /* 0x0000000c150f7c24 */ /* 0x000fe4000f8e0206 */
[----:B-1----:R-:W-:-:S04]  /*6bf0*/  @P0 IMAD.HI.U32 R12, R11, R14, RZ ;  /* 0x0000000e0b0c0227 */ /* 0x002fc800078e00ff */
[----:B------:R-:W-:Y:S02]  /*6c00*/  IMAD.U32 R7, RZ, RZ, UR5 ;  /* 0x00000005ff077e24 */ /* 0x000fe4000f8e00ff */
[----:B--2---:R-:W-:Y:S02]  /*6c10*/  IMAD R14, R22, UR10, RZ ;  /* 0x0000000a160e7c24 */ /* 0x004fe4000f8e02ff */
[----:B---3--:R-:W-:Y:S02]  /*6c20*/  IMAD R21, R152, R19, UR11 ;  /* 0x0000000b98157e24 */ /* 0x008fe4000f8e0213 */
[----:B------:R-:W-:Y:S01]  /*6c30*/  IMAD.U32 R6, RZ, RZ, UR4 ;  /* 0x00000004ff067e24 */ /* 0x000fe2000f8e00ff */
[----:B------:R-:W-:Y:S01]  /*6c40*/  ULDC.64 UR4, c[0x0][0xce0] ;  /* 0x0003380000047ab9 */ /* 0x000fe20000000a00 */
[----:B------:R-:W-:Y:S01]  /*6c50*/  IMAD.U32 R7, RZ, RZ, UR6 ;  /* 0x00000006ff077e24 */ /* 0x000fe2000f8e00ff */
[----:B------:R-:W-:Y:S01]  /*6c60*/  ULDC.64 UR6, c[0x0][0xc48] ;  /* 0x0003120000067ab9 */ /* 0x000fe20000000a00 */
[----:B------:R-:W-:-:S04]  /*6c70*/  IMAD.WIDE.U32 R4, R20, UR12, R4 ;  /* 0x0000000c14047c25 */ /* 0x000fc8000f8e0004 */
[----:B------:R-:W-:Y:S01]  /*6c80*/  IMAD.MOV.U32 R13, RZ, RZ, R11 ;  /* 0x000000ffff0d7224 */ /* 0x000fe200078e000b */
[----:B-----5:R-:W-:Y:S01]  /*6c90*/  @P0 SHF.R.U32.HI R13, RZ, R17, R12 ;  /* 0x00000011ff0d0219 */ /* 0x020fe2000001160c */
[----:B------:R-:W-:Y:S01]  /*6ca0*/  IMAD R17, R23, UR12, R14 ;  /* 0x0000000c17117c24 */ /* 0x000fe2000f8e020e */
[----:B------:R-:W-:Y:S01]  /*6cb0*/  SHF.R.S32.HI R14, RZ, 0x1f, R21 ;  /* 0x0000001fff0e7819 */ /* 0x000fe20000011415 */
[----:B------:R-:W-:-:S04]  /*6cc0*/  IMAD.WIDE.U32 R6, R22, UR12, R6 ;  /* 0x0000000c16067c25 */ /* 0x000fc8000f8e0006 */
[----:B------:R-:W-:Y:S02]  /*6cd0*/  IMAD.IADD R5, R5, 0x1, R15 ;  /* 0x0000000105057824 */ /* 0x000fe400078e020f */
[----:B------:R-:W-:-:S04]  /*6ce0*/  @P0 IMAD.HI.U32 R154, R11, R154, RZ ;  /* 0x0000009a0b9a0227 */ /* 0x000fc800078e00ff */
[----:B------:R-:W-:Y:S02]  /*6cf0*/  IMAD.IADD R7, R7, 0x1, R17 ;  /* 0x0000000107077824 */ /* 0x000fe400078e0211 */
[----:B------:R-:W-:Y:S01]  /*6d00*/  IMAD.MOV.U32 R15, RZ, RZ, R11 ;  /* 0x000000ffff0f7224 */ /* 0x000fe200078e000b */
[----:B------:R-:W-:Y:S01]  /*6d10*/  @P0 SHF.R.U32.HI R15, RZ, R153, R154 ;  /* 0x00000099ff0f0219 */ /* 0x000fe2000001169a */
[C---:B------:R-:W-:Y:S02]  /*6d20*/  IMAD R12, R14.reuse, UR4, RZ ;  /* 0x000000040e0c7c24 */ /* 0x040fe4000f8e02ff */
[----:B------:R-:W-:Y:S02]  /*6d30*/  IMAD R17, R14, UR6, RZ ;  /* 0x000000060e117c24 */ /* 0x000fe4000f8e02ff */
[----:B------:R-:W-:-:S04]  /*6d40*/  IMAD.WIDE.U32 R4, R21, UR4, R4 ;  /* 0x0000000415047c25 */ /* 0x000fc8000f8e0004 */
[C---:B------:R-:W-:Y:S01]  /*6d50*/  IMAD R14, R21.reuse, UR5, R12 ;  /* 0x00000005150e7c24 */ /* 0x040fe2000f8e020c */
[----:B------:R-:W-:Y:S01]  /*6d60*/  BAR.SYNC.DEFER_BLOCKING 0x1, 0x100 ;  /* 0x0044000000007b1d */ /* 0x000fe20000010000 */
[----:B------:R-:W-:Y:S01]  /*6d70*/  IMAD R19, R21, UR7, R17 ;  /* 0x0000000715137c24 */ /* 0x000fe2000f8e0211 */
[----:B------:R-:W-:Y:S01]  /*6d80*/  SHF.R.S32.HI R17, RZ, 0x1f, R13 ;  /* 0x0000001fff117819 */ /* 0x000fe2000001140d */
[----:B------:R-:W-:Y:S01]  /*6d90*/  IMAD.MOV R20, RZ, RZ, -R15 ;  /* 0x000000ffff147224 */ /* 0x000fe200078e0a0f */
[----:B------:R-:W-:Y:S01]  /*6da0*/  IADD3 R4, P0, R13, R4, RZ ;  /* 0x000000040d047210 */ /* 0x000fe20007f1e0ff */
[----:B------:R-:W-:Y:S01]  /*6db0*/  IMAD.MOV R13, RZ, RZ, -R13 ;  /* 0x000000ffff0d7224 */ /* 0x000fe200078e0a0d */
[----:B------:R-:W-:Y:S01]  /*6dc0*/  SHF.R.S32.HI R12, RZ, 0x1f, R15 ;  /* 0x0000001fff0c7819 */ /* 0x000fe2000001140f */
[----:B------:R-:W-:Y:S01]  /*6dd0*/  ULDC.64 UR4, c[0x0][0xc30] ;  /* 0x00030c0000047ab9 */ /* 0x000fe20000000a00 */
[----:B------:R-:W-:Y:S01]  /*6de0*/  IMAD.WIDE.U32 R6, R21, UR6, R6 ;  /* 0x0000000615067c25 */ /* 0x000fe2000f8e0006 */
[----:B------:R-:W-:Y:S01]  /*6df0*/  IADD3.X R5, R17, R5, R14, P0, !PT ;  /* 0x0000000511057210 */ /* 0x000fe200007fe40e */
[----:B------:R-:W-:-:S02]  /*6e00*/  ULDC.64 UR6, c[0x0][0xcc8] ;  /* 0x0003320000067ab9 */ /* 0x000fc40000000a00 */
[----:B------:R-:W-:Y:S02]  /*6e10*/  IMAD R12, R12, UR4, RZ ;  /* 0x000000040c0c7c24 */ /* 0x000fe4000f8e02ff */
[C-C-:B------:R-:W-:Y:S02]  /*6e20*/  IMAD R13, R8.reuse, R13, R11.reuse ;  /* 0x0000000d080d7224 */ /* 0x140fe400078e020b */
        /* <DEDUP_REMOVED lines=28> */
[----:B------:R-:W-:Y:S01]  /*6ff0*/  SHFL.IDX PT, R12, R19, RZ, 0x1c1f ;  /* 0x001c1fff130c7589 */ /* 0x000fe200000e0000 */
[----:B------:R-:W-:Y:S01]  /*7000*/  LOP3.LUT P0, RZ, R0, 0x3, RZ, 0xc0, !PT ;  /* 0x0000000300ff7812 */ /* 0x000fe2000780c0ff */
[C---:B------:R-:W-:Y:S01]  /*7010*/  VIADD R9, R11.reuse, 0x8 ;  /* 0x000000080b097836 */ /* 0x040fe20000000000 */
[----:B------:R-:W-:Y:S01]  /*7020*/  UIADD3 UR4, UR4, 0x32420, URZ ;  /* 0x0003242004047890 */ /* 0x000fe2000fffe03f */
[----:B------:R-:W0:Y:S01]  /*7030*/  SHFL.IDX PT, R13, R17, RZ, 0x1c1f ;  /* 0x001c1fff110d7589 */ /* 0x000e2200000e0000 */
[----:B------:R-:W-:-:S02]  /*7040*/  ISETP.GE.OR P1, PT, R11, R8, P0 ;  /* 0x000000080b00720c */ /* 0x000fc40000726670 */
[-C--:B------:R-:W-:Y:S01]  /*7050*/  ISETP.GE.OR P0, PT, R9, R8.reuse, P0 ;  /* 0x000000080900720c */ /* 0x080fe20000706670 */
[----:B------:R1:W2:Y:S01]  /*7060*/  SHFL.IDX PT, R15, R17, 0x1, 0x1c1f ;  /* 0x003c1f00110f7f89 */ /* 0x0002a200000e0000 */
[----:B------:R-:W-:Y:S01]  /*7070*/  ISETP.GE.AND P2, PT, R11, R8, PT ;  /* 0x000000080b00720c */ /* 0x000fe20003f46270 */
[----:B------:R-:W-:Y:S02]  /*7080*/  UPRMT UR4, URZ, 0x654, UR4 ;  /* 0x000006543f047896 */ /* 0x000fe40008000004 */
[----:B------:R3:W4:Y:S01]  /*7090*/  SHFL.IDX PT, R4, R6, RZ, 0x1c1f ;  /* 0x001c1fff06047589 */ /* 0x00072200000e0000 */
[----:B-1----:R-:W-:-:S03]  /*70a0*/  LOP3.LUT R17, R10, 0x7ffffffc, RZ, 0xc0, !PT ;  /* 0x7ffffffc0a117812 */ /* 0x002fc600078ec0ff */
[----:B------:R3:W1:Y:S03]  /*70b0*/  SHFL.IDX PT, R5, R7, RZ, 0x1c1f ;  /* 0x001c1fff07057589 */ /* 0x00066600000e0000 */
[----:B------:R-:W-:Y:S01]  /*70c0*/  SYNCS.ARRIVE.TRANS64.RED.A1T0 RZ, [UR4], RZ ;  /* 0x000000ffffff79a7 */ /* 0x000fe20008100404 */
[----:B------:R-:W-:-:S04]  /*70d0*/  IMAD.IADD R0, R0, 0x1, -R17 ;  /* 0x0000000100007824 */ /* 0x000fc800078e0a11 */
[----:B------:R-:W-:Y:S01]  /*70e0*/  IMAD.SHL.U32 R0, R0, 0x2, RZ ;  /* 0x0000000200007824 */ /* 0x000fe200078e00ff */
[----:B0-----:R3:W-:Y:S04]  /*70f0*/  @!P1 ST.E desc[UR14][R12.64], R3 ;  /* 0x000000030c009985 */ /* 0x0017e8000c10190e */
[----:B--2---:R3:W-:Y:S01]  /*7100*/  @!P0 ST.E desc[UR14][R14.64], R2 ;  /* 0x000000020e008985 */ /* 0x0047e2000c10190e */
[----:B------:R-:W-:Y:S05]  /*7110*/  @P2 BRA `(.L_x_199) ;  /* 0x0000000800fc2947 */ /* 0x000fea0003800000 */
[C---:B---3--:R-:W-:Y:S01]  /*7120*/  VIADD R2, R0.reuse, 0x8 ;  /* 0x0000000800027836 */ /* 0x048fe20000000000 */
        /* <DEDUP_REMOVED lines=9> */
[----:B------:R-:W-:Y:S01]  /*71c0*/  VIADD R19, R0, 0x30 ;  /* 0x0000003000137836 */ /* 0x000fe20000000000 */
[----:B------:R-:W-:Y:S01]  /*71d0*/  ISETP.GE.AND P0, PT, R16, UR4, PT ;  /* 0x0000000410007c0c */ /* 0x000fe2000bf06270 */
[C---:B------:R-:W-:Y:S01]  /*71e0*/  VIADD R20, R0.reuse, 0x38 ;  /* 0x0000003800147836 */ /* 0x040fe20000000000 */
[----:B------:R-:W-:Y:S01]  /*71f0*/  ISETP.GE.AND P1, PT, R17, UR4, PT ;  /* 0x0000000411007c0c */ /* 0x000fe2000bf26270 */
[----:B------:R-:W-:Y:S01]  /*7200*/  ULDC.64 UR6, c[0x0][0x208] ;  /* 0x0000820000067ab9 */ /* 0x000fe20000000a00 */
[----:B------:R-:W-:-:S02]  /*7210*/  VIADD R21, R0, 0x40 ;  /* 0x0000004000157836 */ /* 0x000fc40000000000 */
[----:B------:R-:W-:Y:S01]  /*7220*/  VIADD R22, R0, 0x48 ;  /* 0x0000004800167836 */ /* 0x000fe20000000000 */
[----:B------:R-:W-:Y:S01]  /*7230*/  @!P3 LEA.HI R2, R2, R2, RZ, 0x1 ;  /* 0x000000020202b211 */ /* 0x000fe200078f08ff */
[----:B------:R-:W-:Y:S01]  /*7240*/  VIADD R23, R0, 0x50 ;  /* 0x0000005000177836 */ /* 0x000fe20000000000 */
[----:B------:R-:W-:Y:S02]  /*7250*/  @!P4 LEA.HI R3, R3, R3, RZ, 0x1 ;  /* 0x000000030303c211 */ /* 0x000fe400078f08ff */
[----:B------:R-:W-:Y:S02]  /*7260*/  @!P5 LEA.HI R10, R10, R10, RZ, 0x1 ;  /* 0x0000000a0a0ad211 */ /* 0x000fe400078f08ff */
[----:B------:R-:W-:Y:S02]  /*7270*/  @!P3 LOP3.LUT R11, R2, 0xfffffffe, RZ, 0xc0, !PT ;  /* 0xfffffffe020bb812 */ /* 0x000fe400078ec0ff */
[----:B------:R-:W-:Y:S01]  /*7280*/  @!P4 LOP3.LUT R13, R3, 0xfffffffe, RZ, 0xc0, !PT ;  /* 0xfffffffe030dc812 */ /* 0x000fe200078ec0ff */
[----:B-1--4-:R-:W-:Y:S01]  /*7290*/  @!P2 IMAD.WIDE R2, R0, 0x4, R4 ;  /* 0x000000040002a825 */ /* 0x012fe200078e0204 */
[----:B------:R-:W-:-:S02]  /*72a0*/  @!P5 LOP3.LUT R15, R10, 0xfffffffe, RZ, 0xc0, !PT ;  /* 0xfffffffe0a0fd812 */ /* 0x000fc400078ec0ff */
[----:B------:R-:W-:Y:S01]  /*72b0*/  ISETP.GE.AND P6, PT, R23, UR4, PT ;  /* 0x0000000417007c0c */ /* 0x000fe2000bfc6270 */
[--C-:B------:R-:W-:Y:S01]  /*72c0*/  @!P3 IMAD.WIDE R10, R11, 0x4, R4.reuse ;  /* 0x000000040b0ab825 */ /* 0x100fe200078e0204 */
[----:B------:R0:W-:Y:S01]  /*72d0*/  @!P2 ST.E.64 desc[UR6][R2.64], R24 ;  /* 0x000000180200a985 */ /* 0x0001e2000c101b06 */
[----:B------:R-:W-:Y:S02]  /*72e0*/  ISETP.GE.AND P2, PT, R19, UR4, PT ;  /* 0x0000000413007c0c */ /* 0x000fe4000bf46270 */
[--C-:B------:R-:W-:Y:S01]  /*72f0*/  @!P4 IMAD.WIDE R12, R13, 0x4, R4.reuse ;  /* 0x000000040d0cc825 */ /* 0x100fe200078e0204 */
[----:B------:R1:W-:Y:S01]  /*7300*/  @!P3 ST.E.64 desc[UR6][R10.64], R28 ;  /* 0x0000001c0a00b985 */ /* 0x0003e2000c101b06 */
[----:B------:R-:W-:Y:S02]  /*7310*/  ISETP.GE.AND P3, PT, R20, UR4, PT ;  /* 0x0000000414007c0c */ /* 0x000fe4000bf66270 */
[----:B------:R-:W-:Y:S01]  /*7320*/  @!P5 IMAD.WIDE R14, R15, 0x4, R4 ;  /* 0x000000040f0ed825 */ /* 0x000fe200078e0204 */
[----:B------:R2:W-:Y:S01]  /*7330*/  @!P4 ST.E.64 desc[UR6][R12.64], R32 ;  /* 0x000000200c00c985 */ /* 0x0005e2000c101b06 */
[----:B------:R-:W-:-:S02]  /*7340*/  ISETP.GE.AND P4, PT, R21, UR4, PT ;  /* 0x0000000415007c0c */ /* 0x000fc4000bf86270 */
[----:B------:R-:W-:Y:S01]  /*7350*/  @!P0 LEA.HI R16, R16, R16, RZ, 0x1 ;  /* 0x0000001010108211 */ /* 0x000fe200078f08ff */
[----:B------:R3:W-:Y:S01]  /*7360*/  @!P5 ST.E.64 desc[UR6][R14.64], R36 ;  /* 0x000000240e00d985 */ /* 0x0007e2000c101b06 */
[----:B------:R-:W-:Y:S01]  /*7370*/  ISETP.GE.AND P5, PT, R22, UR4, PT ;  /* 0x0000000416007c0c */ /* 0x000fe2000bfa6270 */
[C---:B0-----:R-:W-:Y:S01]  /*7380*/  VIADD R24, R0.reuse, 0x58 ;  /* 0x0000005800187836 */ /* 0x041fe20000000000 */
[----:B------:R-:W-:Y:S01]  /*7390*/  @!P1 LEA.HI R17, R17, R17, RZ, 0x1 ;  /* 0x0000001111119211 */ /* 0x000fe200078f08ff */
[----:B------:R-:W-:Y:S01]  /*73a0*/  VIADD R25, R0, 0x60 ;  /* 0x0000006000197836 */ /* 0x000fe20000000000 */
[----:B------:R-:W-:Y:S02]  /*73b0*/  @!P0 LOP3.LUT R3, R16, 0xfffffffe, RZ, 0xc0, !PT ;  /* 0xfffffffe10038812 */ /* 0x000fe400078ec0ff */
[----:B-1----:R-:W-:Y:S02]  /*73c0*/  @!P1 LOP3.LUT R11, R17, 0xfffffffe, RZ, 0xc0, !PT ;  /* 0xfffffffe110b9812 */ /* 0x002fe400078ec0ff */
[----:B------:R-:W-:Y:S01]  /*73d0*/  @!P2 LEA.HI R19, R19, R19, RZ, 0x1 ;  /* 0x000000131313a211 */ /* 0x000fe200078f08ff */
[----:B------:R-:W-:Y:S01]  /*73e0*/  @!P0 IMAD.WIDE R2, R3, 0x4, R4 ;  /* 0x0000000403028825 */ /* 0x000fe200078e0204 */
[----:B------:R-:W-:-:S02]  /*73f0*/  @!P3 LEA.HI R20, R20, R20, RZ, 0x1 ;  /* 0x000000141414b211 */ /* 0x000fc400078f08ff */
[----:B------:R-:W-:Y:S01]  /*7400*/  @!P4 LEA.HI R21, R21, R21, RZ, 0x1 ;  /* 0x000000151515c211 */ /* 0x000fe200078f08ff */
[----:B------:R-:W-:Y:S01]  /*7410*/  @!P1 IMAD.WIDE R10, R11, 0x4, R4 ;  /* 0x000000040b0a9825 */ /* 0x000fe200078e0204 */
[----:B------:R-:W-:Y:S01]  /*7420*/  @!P5 LEA.HI R22, R22, R22, RZ, 0x1 ;  /* 0x000000161616d211 */ /* 0x000fe200078f08ff */
[----:B------:R0:W-:Y:S01]  /*7430*/  @!P0 ST.E.64 desc[UR6][R2.64], R40 ;  /* 0x0000002802008985 */ /* 0x0001e2000c101b06 */
[----:B------:R-:W-:Y:S02]  /*7440*/  @!P6 LEA.HI R23, R23, R23, RZ, 0x1 ;  /* 0x000000171717e211 */ /* 0x000fe400078f08ff */
[----:B------:R-:W-:Y:S01]  /*7450*/  @!P2 LOP3.LUT R19, R19, 0xfffffffe, RZ, 0xc0, !PT ;  /* 0xfffffffe1313a812 */ /* 0x000fe200078ec0ff */
[----:B------:R1:W-:Y:S01]  /*7460*/  @!P1 ST.E.64 desc[UR6][R10.64], R44 ;  /* 0x0000002c0a009985 */ /* 0x0003e2000c101b06 */
[----:B--2---:R-:W-:Y:S01]  /*7470*/  @!P3 LOP3.LUT R13, R20, 0xfffffffe, RZ, 0xc0, !PT ;  /* 0xfffffffe140db812 */ /* 0x004fe200078ec0ff */
[----:B------:R-:W-:Y:S01]  /*7480*/  VIADD R20, R0, 0x70 ;  /* 0x0000007000147836 */ /* 0x000fe20000000000 */
[----:B------:R-:W-:-:S02]  /*7490*/  @!P4 LOP3.LUT R21, R21, 0xfffffffe, RZ, 0xc0, !PT ;  /* 0xfffffffe1515c812 */ /* 0x000fc400078ec0ff */
[----:B---3--:R-:W-:Y:S01]  /*74a0*/  @!P5 LOP3.LUT R15, R22, 0xfffffffe, RZ, 0xc0, !PT ;  /* 0xfffffffe160fd812 */ /* 0x008fe200078ec0ff */
[C---:B------:R-:W-:Y:S01]  /*74b0*/  VIADD R22, R0.reuse, 0x80 ;  /* 0x0000008000167836 */ /* 0x040fe20000000000 */
[----:B------:R-:W-:Y:S01]  /*74c0*/  @!P6 LOP3.LUT R17, R23, 0xfffffffe, RZ, 0xc0, !PT ;  /* 0xfffffffe1711e812 */ /* 0x000fe200078ec0ff */
        /* <DEDUP_REMOVED lines=11> */
[----:B------:R-:W-:-:S02]  /*7580*/  ISETP.GE.AND P4, PT, R22, UR4, PT ;  /* 0x0000000416007c0c */ /* 0x000fc4000bf86270 */
[----:B------:R-:W-:Y:S01]  /*7590*/  @!P6 IMAD.WIDE R16, R17, 0x4, R4 ;  /* 0x000000041110e825 */ /* 0x000fe200078e0204 */
[----:B------:R3:W-:Y:S01]  /*75a0*/  @!P5 ST.E.64 desc[UR6][R14.64], R60 ;  /* 0x0000003c0e00d985 */ /* 0x0007e2000c101b06 */
[----:B------:R-:W-:Y:S02]  /*75b0*/  @!P1 LEA.HI R24, R24, R24, RZ, 0x1 ;  /* 0x0000001818189211 */ /* 0x000fe400078f08ff */
[C---:B------:R-:W-:Y:S01]  /*75c0*/  VIADD R19, R0.reuse, 0x68 ;  /* 0x0000006800137836 */ /* 0x040fe20000000000 */
[----:B------:R4:W-:Y:S01]  /*75d0*/  @!P6 ST.E.64 desc[UR6][R16.64], R64 ;  /* 0x000000401000e985 */ /* 0x0009e2000c101b06 */
[----:B------:R-:W-:Y:S01]  /*75e0*/  VIADD R21, R0, 0x78 ;  /* 0x0000007800157836 */ /* 0x000fe20000000000 */
        /* <DEDUP_REMOVED lines=16> */
[----:B------:R-:W-:Y:S01]  /*76f0*/  @!P2 LOP3.LUT R19, R19, 0xfffffffe, RZ, 0xc0, !PT ;  /* 0xfffffffe1313a812 */ /* 0x000fe200078ec0ff */
[----:B------:R1:W-:Y:S01]  /*7700*/  @!P0 ST.E.64 desc[UR6][R10.64], R72 ;  /* 0x000000480a008985 */ /* 0x0003e2000c101b06 */
[----:B--2---:R-:W-:Y:S01]  /*7710*/  @!P6 LOP3.LUT R13, R20, 0xfffffffe, RZ, 0xc0, !PT ;  /* 0xfffffffe140de812 */ /* 0x004fe200078ec0ff */
[----:B------:R-:W-:Y:S01]  /*7720*/  VIADD R20, R0, 0xa8 ;  /* 0x000000a800147836 */ /* 0x000fe20000000000 */
[----:B------:R-:W-:Y:S02]  /*7730*/  @!P5 LOP3.LUT R21, R21, 0xfffffffe, RZ, 0xc0, !PT ;  /* 0xfffffffe1515d812 */ /* 0x000fe400078ec0ff */
[----:B---3--:R-:W-:Y:S01]  /*7740*/  @!P4 LOP3.LUT R15, R22, 0xfffffffe, RZ, 0xc0, !PT ;  /* 0xfffffffe160fc812 */ /* 0x008fe200078ec0ff */
[C---:B------:R-:W-:Y:S01]  /*7750*/  VIADD R22, R0.reuse, 0xb8 ;  /* 0x000000b800167836 */ /* 0x040fe20000000000 */
        /* <DEDUP_REMOVED lines=24> */
[----:B-1----:R-:W-:Y:S02]  /*78e0*/  @!P1 LOP3.LUT R11, R25, 0xfffffffe, RZ, 0xc0, !PT ;  /* 0xfffffffe190b9812 */ /* 0x002fe400078ec0ff */
[----:B------:R-:W-:Y:S01]  /*78f0*/  @!P5 LEA.HI R22, R22, R22, RZ, 0x1 ;  /* 0x000000161616d211 */ /* 0x000fe200078f08ff */
[--C-:B------:R-:W-:Y:S01]  /*7900*/  @!P0 IMAD.WIDE R2, R3, 0x4, R4.reuse ;  /* 0x0000000403028825 */ /* 0x100fe200078e0204 */
[----:B------:R-:W-:Y:S02]  /*7910*/  @!P3 LEA.HI R20, R20, R20, RZ, 0x1 ;  /* 0x000000141414b211 */ /* 0x000fe400078f08ff */
[----:B------:R-:W-:Y:S01]  /*7920*/  @!P2 LEA.HI R19, R19, R19, RZ, 0x1 ;  /* 0x000000131313a211 */ /* 0x000fe200078f08ff */
[--C-:B------:R-:W-:Y:S01]  /*7930*/  @!P1 IMAD.WIDE R10, R11, 0x4, R4.reuse ;  /* 0x000000040b0a9825 */ /* 0x100fe200078e0204 */
[----:B------:R-:W-:Y:S01]  /*7940*/  @!P4 LEA.HI R21, R21, R21, RZ, 0x1 ;  /* 0x000000151515c211 */ /* 0x000fe200078f08ff */
[----:B------:R0:W-:Y:S01]  /*7950*/  @!P0 ST.E.64 desc[UR6][R2.64], R96 ;  /* 0x0000006002008985 */ /* 0x0001e2000c101b06 */
[----:B--2---:R-:W-:Y:S01]  /*7960*/  @!P2 LOP3.LUT R13, R19, 0xfffffffe, RZ, 0xc0, !PT ;  /* 0xfffffffe130da812 */ /* 0x004fe200078ec0ff */
[----:B------:R-:W-:Y:S01]  /*7970*/  VIADD R19, R0, 0xc8 ;  /* 0x000000c800137836 */ /* 0x000fe20000000000 */
[----:B---3--:R-:W-:Y:S01]  /*7980*/  @!P3 LOP3.LUT R15, R20, 0xfffffffe, RZ, 0xc0, !PT ;  /* 0xfffffffe140fb812 */ /* 0x008fe200078ec0ff */
[----:B------:R1:W-:Y:S01]  /*7990*/  @!P1 ST.E.64 desc[UR6][R10.64], R100 ;  /* 0x000000640a009985 */ /* 0x0003e2000c101b06 */
[----:B------:R-:W-:Y:S01]  /*79a0*/  @!P6 LEA.HI R23, R23, R23, RZ, 0x1 ;  /* 0x000000171717e211 */ /* 0x000fe200078f08ff */
[----:B------:R-:W-:Y:S01]  /*79b0*/  @!P2 IMAD.WIDE R12, R13, 0x4, R4 ;  /* 0x000000040d0ca825 */ /* 0x000fe200078e0204 */
[----:B------:R-:W-:-:S02]  /*79c0*/  @!P4 LOP3.LUT R21, R21, 0xfffffffe, RZ, 0xc0, !PT ;  /* 0xfffffffe1515c812 */ /* 0x000fc400078ec0ff */
[----:B----4-:R-:W-:Y:S01]  /*79d0*/  @!P5 LOP3.LUT R17, R22, 0xfffffffe, RZ, 0xc0, !PT ;  /* 0xfffffffe1611d812 */ /* 0x010fe200078ec0ff */
[C---:B------:R-:W-:Y:S01]  /*79e0*/  VIADD R20, R0.reuse, 0xd0 ;  /* 0x000000d000147836 */ /* 0x040fe20000000000 */
[----:B------:R-:W-:Y:S01]  /*79f0*/  @!P6 LOP3.LUT R23, R23, 0xfffffffe, RZ, 0xc0, !PT ;  /* 0xfffffffe1717e812 */ /* 0x000fe200078ec0ff */
[----:B------:R2:W-:Y:S01]  /*7a00*/  @!P2 ST.E.64 desc[UR6][R12.64], R104 ;  /* 0x000000680c00a985 */ /* 0x0005e2000c101b06 */
[----:B------:R-:W-:Y:S01]  /*7a10*/  VIADD R22, R0, 0xe0 ;  /* 0x000000e000167836 */ /* 0x000fe20000000000 */
[----:B------:R-:W-:Y:S01]  /*7a20*/  ISETP.GE.AND P0, PT, R19, UR4, PT ;  /* 0x0000000413007c0c */ /* 0x000fe2000bf06270 */
[----:B0-----:R-:W-:Y:S01]  /*7a30*/  @!P3 IMAD.WIDE R2, R15, 0x4, R4 ;  /* 0x000000040f02b825 */ /* 0x001fe200078e0204 */
[----:B------:R-:W-:-:S03]  /*7a40*/  ISETP.GE.AND P1, PT, R20, UR4, PT ;  /* 0x0000000414007c0c */ /* 0x000fc6000bf26270 */
        /* <DEDUP_REMOVED lines=8> */
[C---:B------:R-:W-:Y:S01]  /*7ad0*/  VIADD R21, R0.reuse, 0xd8 ;  /* 0x000000d800157836 */ /* 0x040fe20000000000 */
[----:B------:R4:W-:Y:S01]  /*7ae0*/  @!P6 ST.E.64 desc[UR6][R16.64], R120 ;  /* 0x000000781000e985 */ /* 0x0009e2000c101b06 */
[----:B--2---:R-:W-:Y:S01]  /*7af0*/  VIADD R12, R0, 0xe8 ;  /* 0x000000e8000c7836 */ /* 0x004fe20000000000 */
[----:B------:R-:W-:Y:S01]  /*7b00*/  @!P1 LEA.HI R20, R20, R20, RZ, 0x1 ;  /* 0x0000001414149211 */ /* 0x000fe200078f08ff */
[C---:B0-----:R-:W-:Y:S01]  /*7b10*/  VIADD R3, R0.reuse, 0xf8 ;  /* 0x000000f800037836 */ /* 0x041fe20000000000 */
[----:B------:R-:W-:Y:S01]  /*7b20*/  ISETP.GE.AND P2, PT, R21, UR4, PT ;  /* 0x0000000415007c0c */ /* 0x000fe2000bf46270 */
[----:B------:R-:W-:Y:S01]  /*7b30*/  VIADD R13, R0, 0xf0 ;  /* 0x000000f0000d7836 */ /* 0x000fe20000000000 */
[----:B------:R-:W-:Y:S02]  /*7b40*/  ISETP.GE.AND P4, PT, R12, UR4, PT ;  /* 0x000000040c007c0c */ /* 0x000fe4000bf86270 */
[----:B------:R-:W-:Y:S02]  /*7b50*/  ISETP.GE.AND P6, PT, R3, UR4, PT ;  /* 0x0000000403007c0c */ /* 0x000fe4000bfc6270 */
[----:B------:R-:W-:-:S02]  /*7b60*/  ISETP.GE.AND P5, PT, R13, UR4, PT ;  /* 0x000000040d007c0c */ /* 0x000fc4000bfa6270 */
[----:B------:R-:W-:Y:S02]  /*7b70*/  @!P3 LEA.HI R22, R22, R22, RZ, 0x1 ;  /* 0x000000161616b211 */ /* 0x000fe400078f08ff */
[----:B-1----:R-:W-:Y:S02]  /*7b80*/  @!P1 LOP3.LUT R11, R20, 0xfffffffe, RZ, 0xc0, !PT ;  /* 0xfffffffe140b9812 */ /* 0x002fe400078ec0ff */
[----:B---3--:R-:W-:Y:S02]  /*7b90*/  @!P3 LOP3.LUT R15, R22, 0xfffffffe, RZ, 0xc0, !PT ;  /* 0xfffffffe160fb812 */ /* 0x008fe400078ec0ff */
[----:B------:R-:W-:Y:S02]  /*7ba0*/  @!P2 LEA.HI R21, R21, R21, RZ, 0x1 ;  /* 0x000000151515a211 */ /* 0x000fe400078f08ff */
[----:B------:R-:W-:Y:S01]  /*7bb0*/  @!P4 LEA.HI R12, R12, R12, RZ, 0x1 ;  /* 0x0000000c0c0cc211 */ /* 0x000fe200078f08ff */
[----:B------:R-:W-:Y:S01]  /*7bc0*/  @!P3 IMAD.WIDE R14, R15, 0x4, R4 ;  /* 0x000000040f0eb825 */ /* 0x000fe200078e0204 */
[----:B------:R-:W-:-:S02]  /*7bd0*/  @!P6 LEA.HI R10, R3, R3, RZ, 0x1 ;  /* 0x00000003030ae211 */ /* 0x000fc400078f08ff */
[----:B------:R-:W-:Y:S02]  /*7be0*/  @!P5 LEA.HI R2, R13, R13, RZ, 0x1 ;  /* 0x0000000d0d02d211 */ /* 0x000fe400078f08ff */
[----:B------:R-:W-:Y:S02]  /*7bf0*/  @!P0 LOP3.LUT R3, R19, 0xfffffffe, RZ, 0xc0, !PT ;  /* 0xfffffffe13038812 */ /* 0x000fe400078ec0ff */
[----:B------:R-:W-:Y:S02]  /*7c00*/  @!P2 LOP3.LUT R13, R21, 0xfffffffe, RZ, 0xc0, !PT ;  /* 0xfffffffe150da812 */ /* 0x000fe400078ec0ff */
[----:B----4-:R-:W-:Y:S02]  /*7c10*/  @!P4 LOP3.LUT R17, R12, 0xfffffffe, RZ, 0xc0, !PT ;  /* 0xfffffffe0c11c812 */ /* 0x010fe400078ec0ff */
[----:B------:R-:W-:Y:S01]  /*7c20*/  @!P5 LOP3.LUT R21, R2, 0xfffffffe, RZ, 0xc0, !PT ;  /* 0xfffffffe0215d812 */ /* 0x000fe200078ec0ff */
[----:B------:R-:W-:Y:S01]  /*7c30*/  @!P0 IMAD.WIDE R2, R3, 0x4, R4 ;  /* 0x0000000403028825 */ /* 0x000fe200078e0204 */
[----:B------:R-:W-:-:S03]  /*7c40*/  @!P6 LOP3.LUT R19, R10, 0xfffffffe, RZ, 0xc0, !PT ;  /* 0xfffffffe0a13e812 */ /* 0x000fc600078ec0ff */
[--C-:B------:R-:W-:Y:S01]  /*7c50*/  @!P1 IMAD.WIDE R10, R11, 0x4, R4.reuse ;  /* 0x000000040b0a9825 */ /* 0x100fe200078e0204 */
[----:B------:R0:W-:Y:S03]  /*7c60*/  @!P0 ST.E.64 desc[UR6][R2.64], R124 ;  /* 0x0000007c02008985 */ /* 0x0001e6000c101b06 */
        /* <DEDUP_REMOVED lines=9> */
[----:B------:R0:W-:Y:S02]  /*7d00*/  @!P6 ST.E.64 desc[UR6][R4.64], R148 ;  /* 0x000000940400e985 */ /* 0x0001e4000c101b06 */
.L_x_199:
[----:B------:R-:W-:Y:S05]  /*7d10*/  BSYNC B0 ;  /* 0x0000000000007941 */ /* 0x000fea0003800000 */
.L_x_198:
[----:B------:R-:W-:Y:S01]  /*7d20*/  ISETP.GE.AND P0, PT, R9, R8, PT ;  /* 0x000000080900720c */ /* 0x000fe20003f06270 */
[----:B0--3--:R2:W3:Y:S04]  /*7d30*/  SHFL.IDX PT, R3, R7, 0x1, 0x1c1f ;  /* 0x003c1f0007037f89 */ /* 0x0094e800000e0000 */
[----:B------:R2:W0:Y:S08]  /*7d40*/  SHFL.IDX PT, R2, R6, 0x1, 0x1c1f ;  /* 0x003c1f0006027f89 */ /* 0x00043000000e0000 */
[----:B--2---:R-:W-:Y:S05]  /*7d50*/  @P0 BRA `(.L_x_173) ;  /* 0x0000005800ec0947 */ /* 0x004fea0003800000 */
[C---:B----4-:R-:W-:Y:S01]  /*7d60*/  VIADD R4, R0.reuse, 0x8 ;  /* 0x0000000800047836 */ /* 0x050fe20000000000 */
[----:B------:R-:W-:Y:S01]  /*7d70*/  ULDC UR4, c[0x0][0xbc8] ;  /* 0x0002f20000047ab9 */ /* 0x000fe20000000800 */
[C---:B-1----:R-:W-:Y:S01]  /*7d80*/  VIADD R5, R0.reuse, 0x10 ;  /* 0x0000001000057836 */ /* 0x042fe20000000000 */
        /* <DEDUP_REMOVED lines=9> */
[----:B------:R-:W-:Y:S01]  /*7e20*/  ULDC.64 UR6, c[0x0][0x208] ;  /* 0x0000820000067ab9 */ /* 0x000fe20000000a00 */
[----:B------:R-:W-:-:S02]  /*7e30*/  VIADD R14, R0, 0x38 ;  /* 0x00000038000e7836 */ /* 0x000fc40000000000 */
[C---:B------:R-:W-:Y:S02]  /*7e40*/  VIADD R15, R0.reuse, 0x40 ;  /* 0x00000040000f7836 */ /* 0x040fe40000000000 */
[----:B------:R-:W-:Y:S01]  /*7e50*/  VIADD R16, R0, 0x48 ;  /* 0x0000004800107836 */ /* 0x000fe20000000000 */
[----:B------:R-:W-:Y:S01]  /*7e60*/  @!P1 LEA.HI R4, R4, R4, RZ, 0x1 ;  /* 0x0000000404049211 */ /* 0x000fe200078f08ff */
[C---:B------:R-:W-:Y:S01]  /*7e70*/  VIADD R19, R0.reuse, 0x50 ;  /* 0x0000005000137836 */ /* 0x040fe20000000000 */
[----:B------:R-:W-:Y:S01]  /*7e80*/  @!P2 LEA.HI R5, R5, R5, RZ, 0x1 ;  /* 0x000000050505a211 */ /* 0x000fe200078f08ff */
[----:B------:R-:W-:Y:S01]  /*7e90*/  VIADD R20, R0, 0x58 ;  /* 0x0000005800147836 */ /* 0x000fe20000000000 */
[----:B------:R-:W-:Y:S01]  /*7ea0*/  @!P1 LOP3.LUT R7, R4, 0xfffffffe, RZ, 0xc0, !PT ;  /* 0xfffffffe04079812 */ /* 0x000fe200078ec0ff */
[C---:B------:R-:W-:Y:S01]  /*7eb0*/  VIADD R21, R0.reuse, 0x80 ;  /* 0x0000008000157836 */ /* 0x040fe20000000000 */
[----:B------:R-:W-:Y:S01]  /*7ec0*/  @!P2 LOP3.LUT R9, R5, 0xfffffffe, RZ, 0xc0, !PT ;  /* 0xfffffffe0509a812 */ /* 0x000fe200078ec0ff */
[----:B0--3--:R-:W-:Y:S01]  /*7ed0*/  @!P0 IMAD.WIDE R4, R0, 0x4, R2 ;  /* 0x0000000400048825 */ /* 0x009fe200078e0202 */
[----:B------:R-:W-:-:S02]  /*7ee0*/  ISETP.GE.AND P3, PT, R15, UR4, PT ;  /* 0x000000040f007c0c */ /* 0x000fc4000bf66270 */
[----:B------:R-:W-:Y:S01]  /*7ef0*/  ISETP.GE.AND P4, PT, R16, UR4, PT ;  /* 0x0000000410007c0c */ /* 0x000fe2000bf86270 */
        /* <DEDUP_REMOVED lines=18> */
[----:B------:R-:W-:Y:S01]  /*8020*/  @!P4 LEA.HI R16, R16, R16, RZ, 0x1 ;  /* 0x000000101010c211 */ /* 0x000fe200078f08ff */
[----:B------:R0:W-:Y:S01]  /*8030*/  @!P5 ST.E.64 desc[UR6][R4.64], R38 ;  /* 0x000000260400d985 */ /* 0x0001e2000c101b06 */
[----:B--2---:R-:W-:Y:S02]  /*8040*/  @!P0 LOP3.LUT R9, R12, 0xfffffffe, RZ, 0xc0, !PT ;  /* 0xfffffffe0c098812 */ /* 0x004fe400078ec0ff */
[----:B------:R-:W-:Y:S01]  /*8050*/  @!P1 LOP3.LUT R13, R13, 0xfffffffe, RZ, 0xc0, !PT ;  /* 0xfffffffe0d0d9812 */ /* 0x000fe200078ec0ff */
[----:B------:R1:W-:Y:S01]  /*8060*/  @!P6 ST.E.64 desc[UR6][R6.64], R42 ;  /* 0x0000002a0600e985 */ /* 0x0003e2000c101b06 */
[----:B------:R-:W-:Y:S01]  /*8070*/  @!P2 LOP3.LUT R11, R14, 0xfffffffe, RZ, 0xc0, !PT ;  /* 0xfffffffe0e0ba812 */ /* 0x000fe200078ec0ff */
[----:B------:R-:W-:Y:S01]  /*8080*/  VIADD R14, R0, 0x60 ;  /* 0x00000060000e7836 */ /* 0x000fe20000000000 */
[----:B------:R-:W-:-:S02]  /*8090*/  @!P3 LOP3.LUT R15, R15, 0xfffffffe, RZ, 0xc0, !PT ;  /* 0xfffffffe0f0fb812 */ /* 0x000fc400078ec0ff */
[----:B------:R-:W-:Y:S01]  /*80a0*/  @!P4 LOP3.LUT R17, R16, 0xfffffffe, RZ, 0xc0, !PT ;  /* 0xfffffffe1011c812 */ /* 0x000fe200078ec0ff */
[----:B------:R-:W-:Y:S01]  /*80b0*/  VIADD R16, R0, 0x70 ;  /* 0x0000007000107836 */ /* 0x000fe20000000000 */
[----:B------:R-:W-:Y:S02]  /*80c0*/  ISETP.GE.AND P5, PT, R19, UR4, PT ;  /* 0x0000000413007c0c */ /* 0x000fe4000bfa6270 */
        /* <DEDUP_REMOVED lines=53> */
[----:B------:R-:W-:Y:S01]  /*8420*/  @!P1 ST.E.64 desc[UR6][R10.64], R86 ;  /* 0x000000560a009985 */ /* 0x000fe2000c101b06 */
[----:B------:R-:W-:Y:S02]  /*8430*/  @!P5 LEA.HI R20, R20, R20, RZ, 0x1 ;  /* 0x000000141414d211 */ /* 0x000fe400078f08ff */
[----:B------:R-:W-:Y:S01]  /*8440*/  VIADD R15, R0, 0xa0 ;  /* 0x000000a0000f7836 */ /* 0x000fe20000000000 */
[----:B------:R-:W-:Y:S01]  /*8450*/  @!P0 ST.E.64 desc[UR6][R12.64], R90 ;  /* 0x0000005a0c008985 */ /* 0x000fe2000c101b06 */
[----:B------:R-:W-:Y:S01]  /*8460*/  ISETP.GE.AND P0, PT, R14, UR4, PT ;  /* 0x000000040e007c0c */ /* 0x000fe2000bf06270 */
[C---:B------:R-:W-:Y:S01]  /*8470*/  VIADD R17, R0.reuse, 0xb0 ;  /* 0x000000b000117836 */ /* 0x040fe20000000000 */
[----:B0-----:R-:W-:Y:S01]  /*8480*/  @!P6 LOP3.LUT R5, R19, 0xfffffffe, RZ, 0xc0, !PT ;  /* 0xfffffffe1305e812 */ /* 0x001fe200078ec0ff */
[----:B------:R-:W-:Y:S01]  /*8490*/  VIADD R19, R0, 0xc0 ;  /* 0x000000c000137836 */ /* 0x000fe20000000000 */
[----:B------:R-:W-:-:S02]  /*84a0*/  ISETP.GE.AND P4, PT, R15, UR4, PT ;  /* 0x000000040f007c0c */ /* 0x000fc4000bf86270 */
[----:B------:R-:W-:Y:S01]  /*84b0*/  ISETP.GE.AND P2, PT, R17, UR4, PT ;  /* 0x0000000411007c0c */ /* 0x000fe2000bf46270 */
[--C-:B------:R-:W-:Y:S01]  /*84c0*/  @!P6 IMAD.WIDE R4, R5, 0x4, R2.reuse ;  /* 0x000000040504e825 */ /* 0x100fe200078e0202 */
[----:B------:R-:W-:Y:S02]  /*84d0*/  ISETP.GE.AND P1, PT, R21, UR4, PT ;  /* 0x0000000415007c0c */ /* 0x000fe4000bf26270 */
[----:B-1----:R-:W-:Y:S01]  /*84e0*/  @!P5 LOP3.LUT R7, R20, 0xfffffffe, RZ, 0xc0, !PT ;  /* 0xfffffffe1407d812 */ /* 0x002fe200078ec0ff */
[----:B------:R-:W-:Y:S01]  /*84f0*/  VIADD R20, R0, 0xc8 ;  /* 0x000000c800147836 */ /* 0x000fe20000000000 */
[----:B------:R0:W-:Y:S01]  /*8500*/  @!P6 ST.E.64 desc[UR6][R4.64], R94 ;  /* 0x0000005e0400e985 */ /* 0x0001e2000c101b06 */
[----:B------:R-:W-:Y:S02]  /*8510*/  @!P0 LEA.HI R14, R14, R14, RZ, 0x1 ;  /* 0x0000000e0e0e8211 */ /* 0x000fe400078f08ff */
[----:B------:R-:W-:Y:S01]  /*8520*/  @!P5 IMAD.WIDE R6, R7, 0x4, R2 ;  /* 0x000000040706d825 */ /* 0x000fe200078e0202 */
[----:B------:R-:W-:-:S02]  /*8530*/  @!P3 LEA.HI R16, R16, R16, RZ, 0x1 ;  /* 0x000000101010b211 */ /* 0x000fc400078f08ff */
[----:B--2---:R-:W-:Y:S01]  /*8540*/  @!P0 LOP3.LUT R9, R14, 0xfffffffe, RZ, 0xc0, !PT ;  /* 0xfffffffe0e098812 */ /* 0x004fe200078ec0ff */
[----:B------:R-:W-:Y:S01]  /*8550*/  VIADD R14, R0, 0xd0 ;  /* 0x000000d0000e7836 */ /* 0x000fe20000000000 */
[----:B------:R-:W-:Y:S01]  /*8560*/  @!P4 LEA.HI R15, R15, R15, RZ, 0x1 ;  /* 0x0000000f0f0fc211 */ /* 0x000fe200078f08ff */
[----:B------:R1:W-:Y:S01]  /*8570*/  @!P5 ST.E.64 desc[UR6][R6.64], R98 ;  /* 0x000000620600d985 */ /* 0x0003e2000c101b06 */
[----:B------:R-:W-:Y:S02]  /*8580*/  ISETP.GE.AND P5, PT, R19, UR4, PT ;  /* 0x0000000413007c0c */ /* 0x000fe4000bfa6270 */
[----:B------:R-:W-:Y:S01]  /*8590*/  @!P2 LEA.HI R17, R17, R17, RZ, 0x1 ;  /* 0x000000111111a211 */ /* 0x000fe200078f08ff */
[----:B0-----:R-:W-:Y:S01]  /*85a0*/  @!P0 IMAD.WIDE R4, R9, 0x4, R2 ;  /* 0x0000000409048825 */ /* 0x001fe200078e0202 */
[----:B------:R-:W-:Y:S02]  /*85b0*/  @!P1 LEA.HI R21, R21, R21, RZ, 0x1 ;  /* 0x0000001515159211 */ /* 0x000fe400078f08ff */
[----:B------:R-:W-:-:S02]  /*85c0*/  @!P4 LOP3.LUT R15, R15, 0xfffffffe, RZ, 0xc0, !PT ;  /* 0xfffffffe0f0fc812 */ /* 0x000fc400078ec0ff */
[----:B------:R-:W-:Y:S01]  /*85d0*/  @!P3 LOP3.LUT R11, R16, 0xfffffffe, RZ, 0xc0, !PT ;  /* 0xfffffffe100bb812 */ /* 0x000fe200078ec0ff */
[----:B------:R0:W-:Y:S01]  /*85e0*/  @!P0 ST.E.64 desc[UR6][R4.64], R102 ;  /* 0x0000006604008985 */ /* 0x0001e2000c101b06 */
[----:B------:R-:W-:Y:S01]  /*85f0*/  @!P2 LOP3.LUT R17, R17, 0xfffffffe, RZ, 0xc0, !PT ;  /* 0xfffffffe1111a812 */ /* 0x000fe200078ec0ff */
[----:B------:R-:W-:Y:S01]  /*8600*/  VIADD R16, R0, 0xe0 ;  /* 0x000000e000107836 */ /* 0x000fe20000000000 */
[----:B------:R-:W-:Y:S01]  /*8610*/  ISETP.GE.AND P6, PT, R20, UR4, PT ;  /* 0x0000000414007c0c */ /* 0x000fe2000bfc6270 */
[--C-:B-1----:R-:W-:Y:S01]  /*8620*/  @!P4 IMAD.WIDE R6, R15, 0x4, R2.reuse ;  /* 0x000000040f06c825 */ /* 0x102fe200078e0202 */
[----:B------:R-:W-:Y:S02]  /*8630*/  @!P1 LOP3.LUT R13, R21, 0xfffffffe, RZ, 0xc0, !PT ;  /* 0xfffffffe150d9812 */ /* 0x000fe400078ec0ff */
[----:B------:R-:W-:Y:S01]  /*8640*/  ISETP.GE.AND P0, PT, R14, UR4, PT ;  /* 0x000000040e007c0c */ /* 0x000fe2000bf06270 */
[----:B------:R-:W-:Y:S01]  /*8650*/  @!P3 IMAD.WIDE R8, R11, 0x4, R2 ;  /* 0x000000040b08b825 */ /* 0x000fe200078e0202 */
[----:B------:R1:W-:Y:S01]  /*8660*/  @!P4 ST.E.64 desc[UR6][R6.64], R106 ;  /* 0x0000006a0600c985 */ /* 0x0003e2000c101b06 */
[----:B------:R-:W-:-:S02]  /*8670*/  @!P5 LEA.HI R19, R19, R19, RZ, 0x1 ;  /* 0x000000131313d211 */ /* 0x000fc400078f08ff */
[--C-:B------:R-:W-:Y:S01]  /*8680*/  @!P2 IMAD.WIDE R10, R17, 0x4, R2.reuse ;  /* 0x00000004110aa825 */ /* 0x100fe200078e0202 */
[----:B------:R2:W-:Y:S01]  /*8690*/  @!P3 ST.E.64 desc[UR6][R8.64], R110 ;  /* 0x0000006e0800b985 */ /* 0x0005e2000c101b06 */
[----:B0-----:R-:W-:Y:S02]  /*86a0*/  @!P5 LOP3.LUT R5, R19, 0xfffffffe, RZ, 0xc0, !PT ;  /* 0xfffffffe1305d812 */ /* 0x001fe400078ec0ff */
[--C-:B------:R-:W-:Y:S01]  /*86b0*/  @!P1 IMAD.WIDE R12, R13, 0x4, R2.reuse ;  /* 0x000000040d0c9825 */ /* 0x100fe200078e0202 */
[----:B------:R-:W-:Y:S01]  /*86c0*/  @!P2 ST.E.64 desc[UR6][R10.64], R114 ;  /* 0x000000720a00a985 */ /* 0x000fe2000c101b06 */
[----:B------:R-:W-:Y:S02]  /*86d0*/  ISETP.GE.AND P2, PT, R16, UR4, PT ;  /* 0x0000000410007c0c */ /* 0x000fe4000bf46270 */
[C---:B------:R-:W-:Y:S01]  /*86e0*/  VIADD R15, R0.reuse, 0xd8 ;  /* 0x000000d8000f7836 */ /* 0x040fe20000000000 */
[----:B------:R-:W-:Y:S01]  /*86f0*/  @!P1 ST.E.64 desc[UR6][R12.64], R118 ;  /* 0x000000760c009985 */ /* 0x000fe2000c101b06 */
[----:B------:R-:W-:Y:S01]  /*8700*/  VIADD R17, R0, 0xe8 ;  /* 0x000000e800117836 */ /* 0x000fe20000000000 */
[----:B------:R-:W-:Y:S01]  /*8710*/  @!P6 LEA.HI R20, R20, R20, RZ, 0x1 ;  /* 0x000000141414e211 */ /* 0x000fe200078f08ff */
[----:B------:R-:W-:Y:S01]  /*8720*/  VIADD R21, R0, 0xf0 ;  /* 0x000000f000157836 */ /* 0x000fe20000000000 */
[----:B------:R-:W-:Y:S01]  /*8730*/  ISETP.GE.AND P1, PT, R15, UR4, PT ;  /* 0x000000040f007c0c */ /* 0x000fe2000bf26270 */
[----:B------:R-:W-:Y:S01]  /*8740*/  @!P5 IMAD.WIDE R4, R5, 0x4, R2 ;  /* 0x000000040504d825 */ /* 0x000fe200078e0202 */
[----:B------:R-:W-:-:S02]  /*8750*/  ISETP.GE.AND P3, PT, R17, UR4, PT ;  /* 0x0000000411007c0c */ /* 0x000fc4000bf66270 */
[----:B------:R-:W-:Y:S01]  /*8760*/  ISETP.GE.AND P4, PT, R21, UR4, PT ;  /* 0x0000000415007c0c */ /* 0x000fe2000bf86270 */
[----:B------:R-:W-:Y:S01]  /*8770*/  VIADD R0, R0, 0xf8 ;  /* 0x000000f800007836 */ /* 0x000fe20000000000 */
[----:B------:R-:W-:Y:S01]  /*8780*/  @!P0 LEA.HI R14, R14, R14, RZ, 0x1 ;  /* 0x0000000e0e0e8211 */ /* 0x000fe200078f08ff */
[----:B------:R0:W-:Y:S01]  /*8790*/  @!P5 ST.E.64 desc[UR6][R4.64], R122 ;  /* 0x0000007a0400d985 */ /* 0x0001e2000c101b06 */
[----:B-1----:R-:W-:Y:S02]  /*87a0*/  @!P6 LOP3.LUT R7, R20, 0xfffffffe, RZ, 0xc0, !PT ;  /* 0xfffffffe1407e812 */ /* 0x002fe400078ec0ff */
[----:B--2---:R-:W-:Y:S02]  /*87b0*/  @!P0 LOP3.LUT R9, R14, 0xfffffffe, RZ, 0xc0, !PT ;  /* 0xfffffffe0e098812 */ /* 0x004fe400078ec0ff */
[----:B------:R-:W-:Y:S01]  /*87c0*/  @!P2 LEA.HI R16, R16, R16, RZ, 0x1 ;  /* 0x000000101010a211 */ /* 0x000fe200078f08ff */
[----:B------:R-:W-:Y:S01]  /*87d0*/  @!P6 IMAD.WIDE R6, R7, 0x4, R2 ;  /* 0x000000040706e825 */ /* 0x000fe200078e0202 */
[----:B------:R-:W-:-:S02]  /*87e0*/  @!P1 LEA.HI R15, R15, R15, RZ, 0x1 ;  /* 0x0000000f0f0f9211 */ /* 0x000fc400078f08ff */
[----:B------:R-:W-:Y:S02]  /*87f0*/  @!P3 LEA.HI R17, R17, R17, RZ, 0x1 ;  /* 0x000000111111b211 */ /* 0x000fe400078f08ff */
[----:B------:R1:W-:Y:S01]  /*8800*/  @!P6 ST.E.64 desc[UR6][R6.64], R126 ;  /* 0x0000007e0600e985 */ /* 0x0003e2000c101b06 */
[----:B------:R-:W-:Y:S01]  /*8810*/  @!P4 LEA.HI R21, R21, R21, RZ, 0x1 ;  /* 0x000000151515c211 */ /* 0x000fe200078f08ff */
[----:B0-----:R-:W-:Y:S01]  /*8820*/  @!P0 IMAD.WIDE R4, R9, 0x4, R2 ;  /* 0x0000000409048825 */ /* 0x001fe200078e0202 */
[----:B------:R-:W-:Y:S02]  /*8830*/  @!P1 LOP3.LUT R15, R15, 0xfffffffe, RZ, 0xc0, !PT ;  /* 0xfffffffe0f0f9812 */ /* 0x000fe400078ec0ff */
[----:B------:R-:W-:Y:S02]  /*8840*/  @!P2 LOP3.LUT R11, R16, 0xfffffffe, RZ, 0xc0, !PT ;  /* 0xfffffffe100ba812 */ /* 0x000fe400078ec0ff */
[----:B------:R2:W-:Y:S01]  /*8850*/  @!P0 ST.E.64 desc[UR6][R4.64], R130 ;  /* 0x0000008204008985 */ /* 0x0005e2000c101b06 */
[----:B------:R-:W-:-:S02]  /*8860*/  ISETP.GE.AND P0, PT, R0, UR4, PT ;  /* 0x0000000400007c0c */ /* 0x000fc4000bf06270 */
[----:B------:R-:W-:Y:S01]  /*8870*/  @!P3 LOP3.LUT R17, R17, 0xfffffffe, RZ, 0xc0, !PT ;  /* 0xfffffffe1111b812 */ /* 0x000fe200078ec0ff */
[----:B------:R-:W-:Y:S01]  /*8880*/  @!P2 IMAD.WIDE R8, R11, 0x4, R2 ;  /* 0x000000040b08a825 */ /* 0x000fe200078e0202 */
[----:B------:R-:W-:-:S03]  /*8890*/  @!P4 LOP3.LUT R13, R21, 0xfffffffe, RZ, 0xc0, !PT ;  /* 0xfffffffe150dc812 */ /* 0x000fc600078ec0ff */
[----:B-1----:R-:W-:-:S04]  /*88a0*/  @!P1 IMAD.WIDE R6, R15, 0x4, R2 ;  /* 0x000000040f069825 */ /* 0x002fc800078e0202 */
[--C-:B------:R-:W-:Y:S01]  /*88b0*/  @!P3 IMAD.WIDE R10, R17, 0x4, R2.reuse ;  /* 0x00000004110ab825 */ /* 0x100fe200078e0202 */
[----:B------:R2:W-:Y:S03]  /*88c0*/  @!P1 ST.E.64 desc[UR6][R6.64], R134 ;  /* 0x0000008606009985 */ /* 0x0005e6000c101b06 */
[----:B------:R-:W-:Y:S01]  /*88d0*/  @!P4 IMAD.WIDE R12, R13, 0x4, R2 ;  /* 0x000000040d0cc825 */ /* 0x000fe200078e0202 */
[----:B------:R2:W-:Y:S04]  /*88e0*/  @!P2 ST.E.64 desc[UR6][R8.64], R138 ;  /* 0x0000008a0800a985 */ /* 0x0005e8000c101b06 */
[----:B------:R2:W-:Y:S04]  /*88f0*/  @!P3 ST.E.64 desc[UR6][R10.64], R142 ;  /* 0x0000008e0a00b985 */ /* 0x0005e8000c101b06 */
[----:B------:R2:W-:Y:S01]  /*8900*/  @!P4 ST.E.64 desc[UR6][R12.64], R146 ;  /* 0x000000920c00c985 */ /* 0x0005e2000c101b06 */
[----:B------:R-:W-:Y:S05]  /*8910*/  @P0 BRA `(.L_x_173) ;  /* 0x0000004c00fc0947 */ /* 0x000fea0003800000 */
[----:B------:R-:W-:Y:S01]  /*8920*/  LEA.HI R0, R0, R0, RZ, 0x1 ;  /* 0x0000000000007211 */ /* 0x000fe200078f08ff */
[----:B------:R-:W-:-:S03]  /*8930*/  ULDC.64 UR4, c[0x0][0x208] ;  /* 0x0000820000047ab9 */ /* 0x000fc60000000a00 */
[----:B--2---:R-:W-:-:S05]  /*8940*/  LOP3.LUT R5, R0, 0xfffffffe, RZ, 0xc0, !PT ;  /* 0xfffffffe00057812 */ /* 0x004fca00078ec0ff */
[----:B------:R-:W-:-:S05]  /*8950*/  IMAD.WIDE R2, R5, 0x4, R2 ;  /* 0x0000000405027825 */ /* 0x000fca00078e0202 */
[----:B------:R0:W-:Y:S01]  /*8960*/  ST.E.64 desc[UR4][R2.64], R150 ;  /* 0x0000009602007985 */ /* 0x0001e2000c101b04 */
[----:B------:R-:W-:Y:S05]  /*8970*/  BRA `(.L_x_173) ;  /* 0x0000004c00e47947 */ /* 0x000fea0003800000 */
.L_x_197:
[----:B------:R-:W2:Y:S02]  /*8980*/  S2R R0, SR_TID.X ;  /* 0x0000000000007919 */ /* 0x000ea40000002100 */
[----:B--2---:R-:W-:-:S05]  /*8990*/  VIADD R2, R0, 0xffffff80 ;  /* 0xffffff8000027836 */ /* 0x004fca0000000000 */
[----:B------:R-:W-:-:S13]  /*89a0*/  ISETP.GT.AND P0, PT, R2, 0x7f, PT ;  /* 0x0000007f0200780c */ /* 0x000fda0003f04270 */
[----:B------:R-:W-:Y:S05]  /*89b0*/  @P0 BRA `(.L_x_173) ;  /* 0x0000004c00d40947 */ /* 0x000fea0003800000 */
[----:B------:R-:W2:Y:S01]  /*89c0*/  S2R R3, SR_CTAID.X ;  /* 0x0000000000037919 */ /* 0x000ea20000002500 */
[----:B------:R-:W3:Y:S01]  /*89d0*/  LDC R6, c[0x0][0xce8] ;  /* 0x00033a00ff067b82 */ /* 0x000ee20000000800 */
[----:B------:R-:W-:Y:S01]  /*89e0*/  ULDC UR4, c[0x0][0xb88] ;  /* 0x0002e20000047ab9 */ /* 0x000fe20000000800 */
[----:B--2---:R-:W-:Y:S02]  /*89f0*/  IMAD R0, R3, 0x80, R0 ;  /* 0x0000008003007824 */ /* 0x004fe400078e0200 */
[----:B---3--:R-:W-:Y:S02]  /*8a00*/  IMAD R3, R6, UR4, RZ ;  /* 0x0000000406037c24 */ /* 0x008fe4000f8e02ff */
[----:B------:R-:W-:-:S05]  /*8a10*/  VIADD R0, R0, 0xffffff80 ;  /* 0xffffff8000007836 */ /* 0x000fca0000000000 */
[----:B------:R-:W-:-:S13]  /*8a20*/  ISETP.GE.AND P0, PT, R0, R3, PT ;  /* 0x000000030000720c */ /* 0x000fda0003f06270 */
[----:B------:R-:W-:Y:S05]  /*8a30*/  @P0 BRA `(.L_x_173) ;  /* 0x0000004c00b40947 */ /* 0x000fea0003800000 */
[----:B------:R-:W-:Y:S01]  /*8a40*/  ISETP.NE.AND P0, PT, R6, 0x1, PT ;  /* 0x000000010600780c */ /* 0x000fe20003f05270 */
[----:B------:R-:W2:Y:S01]  /*8a50*/  S2UR UR7, SR_CTAID.Z ;  /* 0x00000000000779c3 */ /* 0x000ea20000002700 */
[----:B------:R-:W-:Y:S01]  /*8a60*/  R2UR UR11, R18 ;  /* 0x00000000120b72ca */ /* 0x000fe200000e0000 */
[----:B------:R-:W-:Y:S01]  /*8a70*/  ULDC.64 UR8, c[0x0][0xcd0] ;  /* 0x0003340000087ab9 */ /* 0x000fe20000000a00 */
[----:B------:R-:W-:Y:S01]  /*8a80*/  IMAD.MOV.U32 R5, RZ, RZ, R0 ;  /* 0x000000ffff057224 */ /* 0x000fe200078e0000 */
[----:B------:R-:W-:-:S04]  /*8a90*/  ULDC.64 UR12, c[0x0][0x208] ;  /* 0x00008200000c7ab9 */ /* 0x000fc80000000a00 */
[----:B------:R-:W3:Y:S06]  /*8aa0*/  LDC.64 R10, c[0x0][0xcd8] ;  /* 0x00033600ff0a7b82 */ /* 0x000eec0000000a00 */
[----:B------:R-:W-:Y:S02]  /*8ab0*/  USHF.R.S32.HI UR6, URZ, 0x1f, UR11 ;  /* 0x0000001f3f067899 */ /* 0x000fe4000801140b */
[----:B------:R-:W4:Y:S01]  /*8ac0*/  @P0 LDC R7, c[0x0][0xcec] ;  /* 0x00033b00ff070b82 */ /* 0x000f220000000800 */
[----:B------:R-:W-:Y:S02]  /*8ad0*/  UIMAD.WIDE.U32 UR4, UR11, UR8, URZ ;  /* 0x000000080b0472a5 */ /* 0x000fe4000f8e003f */
[----:B------:R-:W-:-:S04]  /*8ae0*/  UIMAD UR6, UR6, UR8, URZ ;  /* 0x00000008060672a4 */ /* 0x000fc8000f8e023f */
[----:B------:R-:W-:Y:S01]  /*8af0*/  UIMAD UR6, UR11, UR9, UR6 ;  /* 0x000000090b0672a4 */ /* 0x000fe2000f8e0206 */
[----:B------:R-:W5:Y:S01]  /*8b00*/  @P0 LDC R9, c[0x0][0xcf0] ;  /* 0x00033c00ff090b82 */ /* 0x000f620000000800 */
[----:B--2---:R-:W-:Y:S01]  /*8b10*/  USHF.R.S32.HI UR8, URZ, 0x1f, UR7 ;  /* 0x0000001f3f087899 */ /* 0x004fe20008011407 */
[----:B------:R-:W-:Y:S01]  /*8b20*/  IMAD.U32 R3, RZ, RZ, UR5 ;  /* 0x00000005ff037e24 */ /* 0x000fe2000f8e00ff */
[----:B------:R-:W-:Y:S01]  /*8b30*/  UIADD3 UR6, UR5, UR6, URZ ;  /* 0x0000000605067290 */ /* 0x000fe2000fffe03f */
[----:B------:R-:W-:Y:S02]  /*8b40*/  IMAD.U32 R2, RZ, RZ, UR4 ;  /* 0x00000004ff027e24 */ /* 0x000fe4000f8e00ff */
[----:B------:R-:W-:Y:S02]  /*8b50*/  ULDC.64 UR4, c[0x0][0xce0] ;  /* 0x0003380000047ab9 */ /* 0x000fe40000000a00 */
[----:B------:R-:W2:Y:S01]  /*8b60*/  S2UR UR10, SR_CTAID.Y ;  /* 0x00000000000a79c3 */ /* 0x000ea20000002600 */
[----:B------:R-:W-:-:S02]  /*8b70*/  IMAD.U32 R3, RZ, RZ, UR6 ;  /* 0x00000006ff037e24 */ /* 0x000fc4000f8e00ff */
[C---:B---3--:R-:W-:Y:S02]  /*8b80*/  IMAD R12, R10.reuse, UR8, RZ ;  /* 0x000000080a0c7c24 */ /* 0x048fe4000f8e02ff */
[----:B------:R-:W-:-:S03]  /*8b90*/  IMAD.WIDE.U32 R2, R10, UR7, R2 ;  /* 0x000000070a027c25 */ /* 0x000fc6000f8e0002 */
[----:B------:R-:W2:Y:S01]  /*8ba0*/  LDC R8, c[0x0][0xd50] ;  /* 0x00035400ff087b82 */ /* 0x000ea20000000800 */
[----:B----4-:R-:W-:-:S04]  /*8bb0*/  @P0 IMAD.HI.U32 R4, R0, R7, RZ ;  /* 0x0000000700040227 */ /* 0x010fc800078e00ff */
[----:B------:R-:W-:Y:S02]  /*8bc0*/  IMAD R7, RZ, RZ, -UR11 ;  /* 0x8000000bff077e24 */ /* 0x000fe4000f8e02ff */
[----:B------:R-:W-:Y:S01]  /*8bd0*/  IMAD R11, R11, UR7, R12 ;  /* 0x000000070b0b7c24 */ /* 0x000fe2000f8e020c */
[----:B-----5:R-:W-:-:S03]  /*8be0*/  @P0 SHF.R.U32.HI R5, RZ, R9, R4 ;  /* 0x00000009ff050219 */ /* 0x020fc60000011604 */
[----:B------:R-:W-:Y:S02]  /*8bf0*/  IMAD.IADD R3, R11, 0x1, R3 ;  /* 0x000000010b037824 */ /* 0x000fe400078e0203 */
[----:B--2---:R-:W-:Y:S02]  /*8c00*/  IMAD R9, R8, R7, UR10 ;  /* 0x0000000a08097e24 */ /* 0x004fe4000f8e0207 */
        /* <DEDUP_REMOVED lines=21> */
.L_x_171:
[----:B------:R-:W-:-:S08]  /*8d60*/  NOP ;  /* 0x0000000000007918 */ /* 0x000fd00000000000 */
[----:B0-----:R-:W0:-:S00]  /*8d70*/  USETMAXREG.DEALLOC.CTAPOOL 0x18 ;  /* 0x00000018000079c8 */ /* 0x001e0000080e0500 */
[----:B0-----:R-:W-:-:S06]  /*8d80*/  LOP3.LUT R0, R0, 0x3, RZ, 0xc0, !PT ;  /* 0x0000000300007812 */ /* 0x001fcc00078ec0ff */
[----:B------:R-:W0:Y:S01]  /*8d90*/  S2UR UR6, SR_CTAID.Y ;  /* 0x00000000000679c3 */ /* 0x000e220000002600 */
[----:B------:R-:W1:Y:S07]  /*8da0*/  SHFL.IDX PT, R0, R0, RZ, 0x1f ;  /* 0x00001fff00007589 */ /* 0x000e6e00000e0000 */
[----:B------:R-:W2:Y:S01]  /*8db0*/  S2UR UR45, SR_CTAID.Z ;  /* 0x00000000002d79c3 */ /* 0x000ea20000002700 */
[----:B-1----:R-:W-:-:S13]  /*8dc0*/  ISETP.NE.AND P0, PT, R0, RZ, PT ;  /* 0x000000ff0000720c */ /* 0x002fda0003f05270 */
[----:B0-2---:R-:W-:Y:S05]  /*8dd0*/  @!P0 BRA `(.L_x_200) ;  /* 0x0000000000288947 */ /* 0x005fea0003800000 */
        /* <DEDUP_REMOVED lines=10> */
.L_x_200:
[----:B------:R-:W-:Y:S01]  /*8e80*/  ULDC UR7, c[0x0][0xd50] ;  /* 0x0003540000077ab9 */ /* 0x000fe20000000800 */
[----:B------:R-:W-:Y:S01]  /*8e90*/  UMOV UR36, UR6 ;  /* 0x0000000600247c82 */ /* 0x000fe20008000000 */
[----:B------:R-:W-:-:S11]  /*8ea0*/  UISETP.NE.AND UP0, UPT, UR7, 0x1, UPT ;  /* 0x000000010700788c */ /* 0x000fd6000bf05270 */
[----:B------:R-:W-:Y:S01]  /*8eb0*/  @UP0 ULDC UR4, c[0x0][0xd54] ;  /* 0x0003550000040ab9 */ /* 0x000fe20000000800 */
[----:B------:R-:W-:Y:S01]  /*8ec0*/  @UP0 ULDC UR8, c[0x0][0xd58] ;  /* 0x0003560000080ab9 */ /* 0x000fe20000000800 */
[----:B------:R-:W-:-:S04]  /*8ed0*/  UIMAD.WIDE.U32 UR4, UR6, UR4, URZ ;  /* 0x00000004060472a5 */ /* 0x000fc8000f8e003f */
[----:B------:R-:W-:-:S12]  /*8ee0*/  @UP0 USHF.R.U32.HI UR36, URZ, UR8, UR5 ;  /* 0x000000083f240299 */ /* 0x000fd80008011605 */
.L_x_201:
[----:B------:R-:W-:Y:S01]  /*8ef0*/  ISETP.LE.AND P0, PT, RZ, UR45, PT ;  /* 0x0000002dff007c0c */ /* 0x000fe2000bf03270 */
[----:B------:R-:W-:Y:S01]  /*8f00*/  UIADD3 UR4, -UR36, URZ, URZ ;  /* 0x0000003f24047290 */ /* 0x000fe2000fffe13f */
[----:B------:R-:W-:Y:S02]  /*8f10*/  IMAD.MOV.U32 R0, RZ, RZ, 0x1 ;  /* 0x00000001ff007424 */ /* 0x000fe400078e00ff */
[----:B------:R-:W-:Y:S01]  /*8f20*/  IMAD.MOV.U32 R6, RZ, RZ, RZ ;  /* 0x000000ffff067224 */ /* 0x000fe200078e00ff */
[----:B------:R-:W-:Y:S01]  /*8f30*/  UIMAD UR6, UR7, UR4, UR6 ;  /* 0x00000004070672a4 */ /* 0x000fe2000f8e0206 */
[----:B------:R-:W-:-:S07]  /*8f40*/  IMAD.MOV.U32 R7, RZ, RZ, 0x1 ;  /* 0x00000001ff077424 */ /* 0x000fce00078e00ff */
        /* <DEDUP_REMOVED lines=53> */
.L_x_203:
[----:B------:R-:W-:Y:S01]  /*92a0*/  UIMAD UR39, UR44, UR42, URZ ;  /* 0x0000002a2c2772a4 */ /* 0x000fe2000f8e023f */
[----:B------:R-:W-:Y:S02]  /*92b0*/  IMAD.U32 R2, RZ, RZ, UR41 ;  /* 0x00000029ff027e24 */ /* 0x000fe4000f8e00ff */
[----:B------:R-:W-:Y:S02]  /*92c0*/  IMAD.MOV.U32 R6, RZ, RZ, RZ ;  /* 0x000000ffff067224 */ /* 0x000fe400078e00ff */
[----:B------:R-:W-:Y:S02]  /*92d0*/  IMAD.MOV.U32 R7, RZ, RZ, 0x1 ;  /* 0x00000001ff077424 */ /* 0x000fe400078e00ff */
[----:B------:R-:W-:-:S05]  /*92e0*/  IMAD.U32 R3, RZ, RZ, UR39 ;  /* 0x00000027ff037e24 */ /* 0x000fca000f8e00ff */
[----:B------:R-:W-:-:S04]  /*92f0*/  VIADDMNMX R2, R3, UR42, R2, PT ;  /* 0x0000002a03027c46 */ /* 0x000fc8000b800102 */
[----:B------:R-:W-:-:S13]  /*9300*/  R2UR UR40, R2 ;  /* 0x00000000022872ca */ /* 0x000fda00000e0000 */
[----:B------:R-:W-:-:S06]  /*9310*/  UISETP.GT.AND UP0, UPT, UR40, UR39, UPT ;  /* 0x000000272800728c */ /* 0x000fcc000bf04270 */
[----:B------:R-:W-:-:S13]  /*9320*/  PLOP3.LUT P0, PT, PT, PT, UP0, 0x80, 0x0 ;  /* 0x000000000000781c */ /* 0x000fda0003f0f008 */
[----:B------:R-:W-:Y:S05]  /*9330*/  @!P0 BRA `(.L_x_202) ;  /* 0x0000004000ac8947 */ /* 0x000fea0003800000 */
        /* <DEDUP_REMOVED lines=11> */
[----:B------:R-:W-:Y:S02]  /*93f0*/  IMAD.U32 R4, RZ, RZ, UR6 ;  /* 0x00000006ff047e24 */ /* 0x000fe4000f8e00ff */
[----:B------:R-:W0:Y:S01]  /*9400*/  LDC.64 R2, c[0x4][R2] ;  /* 0x0100000002027b82 */ /* 0x000e220000000a00 */
[----:B------:R-:W-:Y:S02]  /*9410*/  IMAD.U32 R5, RZ, RZ, UR7 ;  /* 0x00000007ff057e24 */ /* 0x000fe4000f8e00ff */
[----:B------:R-:W-:Y:S02]  /*9420*/  IMAD.U32 R6, RZ, RZ, UR8 ;  /* 0x00000008ff067e24 */ /* 0x000fe4000f8e00ff */
[----:B------:R-:W-:-:S02]  /*9430*/  IMAD.U32 R7, RZ, RZ, UR9 ;  /* 0x00000009ff077e24 */ /* 0x000fc4000f8e00ff */
[----:B------:R-:W-:Y:S02]  /*9440*/  IMAD.U32 R10, RZ, RZ, UR4 ;  /* 0x00000004ff0a7e24 */ /* 0x000fe4000f8e00ff */
[----:B------:R-:W-:Y:S02]  /*9450*/  IMAD.U32 R11, RZ, RZ, UR5 ;  /* 0x00000005ff0b7e24 */ /* 0x000fe4000f8e00ff */
[----:B------:R-:W-:Y:S02]  /*9460*/  IMAD.MOV.U32 R8, RZ, RZ, 0x70 ;  /* 0x00000070ff087424 */ /* 0x000fe400078e00ff */
[----:B------:R-:W-:Y:S02]  /*9470*/  IMAD.MOV.U32 R12, RZ, RZ, 0x1 ;  /* 0x00000001ff0c7424 */ /* 0x000fe400078e00ff */
[----:B------:R-:W-:-:S07]  /*9480*/  IMAD.MOV.U32 R13, RZ, RZ, RZ ;  /* 0x000000ffff0d7224 */ /* 0x000fce00078e00ff */
[----:B------:R-:W-:-:S07]  /*9490*/  LEPC R20, `(.L_x_204) ;  /* 0x000000001014794e */ /* 0x000fce0000000000 */
[----:B0-----:R-:W-:Y:S05]  /*94a0*/  CALL.ABS.NOINC R2 ;  /* 0x0000000002007343 */ /* 0x001fea0003c00000 */
.L_x_204:
        /* <DEDUP_REMOVED lines=9> */
[----:B------:R-:W-:Y:S02]  /*9540*/  IMAD.U32 R4, RZ, RZ, UR6 ;  /* 0x00000006ff047e24 */ /* 0x000fe4000f8e00ff */
[----:B------:R-:W-:Y:S02]  /*9550*/  IMAD.U32 R5, RZ, RZ, UR7 ;  /* 0x00000007ff057e24 */ /* 0x000fe4000f8e00ff */
[----:B------:R-:W-:Y:S02]  /*9560*/  IMAD.U32 R6, RZ, RZ, UR8 ;  /* 0x00000008ff067e24 */ /* 0x000fe4000f8e00ff */
[----:B------:R-:W-:-:S02]  /*9570*/  IMAD.U32 R7, RZ, RZ, UR9 ;  /* 0x00000009ff077e24 */ /* 0x000fc4000f8e00ff */
[----:B------:R-:W-:Y:S02]  /*9580*/  IMAD.U32 R10, RZ, RZ, UR4 ;  /* 0x00000004ff0a7e24 */ /* 0x000fe4000f8e00ff */
[----:B------:R-:W-:Y:S02]  /*9590*/  IMAD.U32 R11, RZ, RZ, UR5 ;  /* 0x00000005ff0b7e24 */ /* 0x000fe4000f8e00ff */
[----:B------:R-:W-:Y:S02]  /*95a0*/  IMAD.MOV.U32 R8, RZ, RZ, 0x70 ;  /* 0x00000070ff087424 */ /* 0x000fe400078e00ff */
[----:B------:R-:W-:Y:S02]  /*95b0*/  IMAD.MOV.U32 R12, RZ, RZ, 0x1 ;  /* 0x00000001ff0c7424 */ /* 0x000fe400078e00ff */
[----:B0-----:R-:W-:-:S07]  /*95c0*/  IMAD.MOV.U32 R13, RZ, RZ, RZ ;  /* 0x000000ffff0d7224 */ /* 0x001fce00078e00ff */
[----:B------:R-:W-:-:S07]  /*95d0*/  LEPC R20, `(.L_x_206) ;  /* 0x000000001014794e */ /* 0x000fce0000000000 */
[----:B-1----:R-:W-:Y:S05]  /*95e0*/  CALL.ABS.NOINC R2 ;  /* 0x0000000002007343 */ /* 0x002fea0003c00000 */
.L_x_206:
[----:B------:R0:W1:Y:S01]  /*95f0*/  LDC.64 R2, c[0x4][R16] ;  /* 0x0100000010027b82 */ /* 0x0000620000000a00 */
[----:B------:R-:W-:Y:S01]  /*9600*/  ULDC.64 UR6, c[0x4][0x98] ;  /* 0x0100260000067ab9 */ /* 0x000fe20000000a00 */
[----:B------:R-:W-:Y:S01]  /*9610*/  ULDC.64 UR8, c[0x4][0xa0] ;  /* 0x0100280000087ab9 */ /* 0x000fe20000000a00 */
[----:B------:R-:W-:Y:S01]  /*9620*/  ULDC.64 UR4, c[0x4][0x18] ;  /* 0x0100060000047ab9 */ /* 0x000fe20000000a00 */
        /* <DEDUP_REMOVED lines=11> */
.L_x_205:
[----:B------:R-:W-:Y:S01]  /*96e0*/  ULDC.64 UR4, c[0x0][0xaf0] ;  /* 0x0002bc0000047ab9 */ /* 0x000fe20000000a00 */
[----:B------:R-:W-:Y:S01]  /*96f0*/  IMAD.U32 R18, RZ, RZ, UR45 ;  /* 0x0000002dff127e24 */ /* 0x000fe2000f8e00ff */
[----:B------:R-:W-:Y:S01]  /*9700*/  UISETP.NE.U32.AND UP0, UPT, UR4, URZ, UPT ;  /* 0x0000003f0400728c */ /* 0x000fe2000bf05070 */
[----:B------:R-:W0:Y:S01]  /*9710*/  LDC.64 R4, c[0x0][0x418] ;  /* 0x00010600ff047b82 */ /* 0x000e220000000a00 */
[----:B------:R-:W-:Y:S02]  /*9720*/  ULDC.64 UR6, c[0x0][0x208] ;  /* 0x0000820000067ab9 */ /* 0x000fe40000000a00 */
[----:B------:R-:W-:-:S06]  /*9730*/  UISETP.NE.AND.EX UP0, UPT, UR5, URZ, UPT, UP0 ;  /* 0x0000003f0500728c */ /* 0x000fcc000bf05300 */
[----:B------:R-:W-:-:S05]  /*9740*/  PLOP3.LUT P0, PT, PT, PT, UP0, 0x80, 0x0 ;  /* 0x000000000000781c */ /* 0x000fca0003f0f008 */
[----:B------:R-:W-:Y:S02]  /*9750*/  @UP0 ULDC.64 UR4, c[0x0][0xaf0] ;  /* 0x0002bc0000040ab9 */ /* 0x000fe40000000a00 */
[----:B------:R-:W-:-:S06]  /*9760*/  @UP0 UIMAD.WIDE UR4, UR45, 0x4, UR4 ;  /* 0x000000042d0408a5 */ /* 0x000fcc000f8e0204 */
[----:B------:R-:W-:Y:S02]  /*9770*/  IMAD.U32 R2, RZ, RZ, UR4 ;  /* 0x00000004ff027e24 */ /* 0x000fe4000f8e00ff */
[----:B------:R-:W-:-:S05]  /*9780*/  IMAD.U32 R3, RZ, RZ, UR5 ;  /* 0x00000005ff037e24 */ /* 0x000fca000f8e00ff */
[----:B------:R-:W2:Y:S01]  /*9790*/  @P0 LDG.E R18, desc[UR6][R2.64] ;  /* 0x0000000602120981 */ /* 0x000ea2000c1e1900 */
[----:B0-----:R-:W-:Y:S01]  /*97a0*/  ISETP.NE.U32.AND P0, PT, R4, RZ, PT ;  /* 0x000000ff0400720c */ /* 0x001fe20003f05070 */
[----:B------:R-:W-:Y:S01]  /*97b0*/  UMOV UR4, 0xffffffff ;  /* 0xffffffff00047882 */ /* 0x000fe20000000000 */
[----:B------:R-:W-:Y:S01]  /*97c0*/  IMAD.U32 R0, RZ, RZ, UR40 ;  /* 0x00000028ff007e24 */ /* 0x000fe2000f8e00ff */
[----:B------:R-:W0:Y:S01]  /*97d0*/  S2R R16, SR_TID.X ;  /* 0x0000000000107919 */ /* 0x000e220000002100 */
[----:B------:R-:W-:Y:S02]  /*97e0*/  ISETP.NE.AND.EX P1, PT, R5, RZ, PT, P0 ;  /* 0x000000ff0500720c */ /* 0x000fe40003f25300 */
[----:B------:R-:W-:Y:S01]  /*97f0*/  LOP3.LUT R17, R17, 0xfffffffe, RZ, 0xc0, !PT ;  /* 0xfffffffe11117812 */ /* 0x000fe200078ec0ff */
[----:B------:R-:W-:-:S10]  /*9800*/  VIADD R0, R0, 0xffffffff ;  /* 0xffffffff00007836 */ /* 0x000fd40000000000 */
[----:B------:R-:W-:Y:S02]  /*9810*/  @P1 LOP3.LUT R17, R17, 0x1, RZ, 0xfc, !PT ;  /* 0x0000000111111812 */ /* 0x000fe400078efcff */
[----:B0-----:R-:W-:-:S04]  /*9820*/  SHF.R.U32.HI R6, RZ, 0x5, R16 ;  /* 0x00000005ff067819 */ /* 0x001fc80000011610 */
[----:B------:R-:W-:Y:S02]  /*9830*/  LOP3.LUT R6, R6, 0x3, RZ, 0xc0, !PT ;  /* 0x0000000306067812 */ /* 0x000fe400078ec0ff */
[----:B--2---:R-:W-:Y:S02]  /*9840*/  SHF.R.S32.HI R19, RZ, 0x1f, R18 ;  /* 0x0000001fff137819 */ /* 0x004fe40000011412 */
[----:B------:R-:W-:Y:S01]  /*9850*/  SEL R16, R18, RZ, !P1 ;  /* 0x000000ff12107207 */ /* 0x000fe20004800000 */
[----:B------:R-:W-:Y:S06]  /*9860*/  BRA.DIV UR4, `(.L_x_207) ;  /* 0x0000004204d07947 */ /* 0x000fec000b800000 */
[----:B------:R0:W1:Y:S02]  /*9870*/  SHFL.IDX PT, R14, R6, RZ, 0x1f ;  /* 0x00001fff060e7589 */ /* 0x00006400000e0000 */
.L_x_291:
[----:B------:R2:W-:Y:S01]  /*9880*/  STL [R1+0x8], R0 ;  /* 0x0000080001007387 */ /* 0x0005e20000100800 */
[----:B-1----:R-:W-:Y:S02]  /*9890*/  ISETP.NE.AND P0, PT, R14, RZ, PT ;  /* 0x000000ff0e00720c */ /* 0x002fe40003f05270 */
[----:B------:R-:W-:Y:S02]  /*98a0*/  PLOP3.LUT P2, PT, PT, PT, PT, 0x8, 0x0 ;  /* 0x000000000000781c */ /* 0x000fe40003f4e170 */
[----:B------:R-:W-:-:S11]  /*98b0*/  LOP3.LUT R17, R17, 0xfffffffd, RZ, 0xc0, !PT ;  /* 0xfffffffd11117812 */ /* 0x000fd600078ec0ff */
[----:B------:R-:W-:Y:S01]  /*98c0*/  @P2 LOP3.LUT R17, R17, 0x2, RZ, 0xfc, !PT ;  /* 0x0000000211112812 */ /* 0x000fe200078efcff */
[----:B--2---:R-:W-:Y:S06]  /*98d0*/  @P0 BRA `(.L_x_208) ;  /* 0x0000000000ec0947 */ /* 0x004fec0003800000 */
[----:B------:R-:W-:-:S03]  /*98e0*/  UMOV UR4, 0xffffffff ;  /* 0xffffffff00047882 */ /* 0x000fc60000000000 */
[----:B------:R-:W-:Y:S05]  /*98f0*/  BRA.DIV UR4, `(.L_x_209) ;  /* 0x0000004204cc7947 */ /* 0x000fea000b800000 */
[----:B------:R-:W-:-:S13]  /*9900*/  ELECT P6, URZ, PT ;  /* 0x00000000003f782f */ /* 0x000fda00038c0000 */
.L_x_294:
[----:B------:R-:W-:Y:S05]  /*9910*/  @!P6 BRA `(.L_x_208) ;  /* 0x0000000000dce947 */ /* 0x000fea0003800000 */
[----:B------:R-:W-:Y:S01]  /*9920*/  IMAD.MOV.U32 R16, RZ, RZ, R18 ;  /* 0x000000ffff107224 */ /* 0x000fe200078e0012 */
[----:B------:R-:W-:Y:S06]  /*9930*/  @!P1 BRA `(.L_x_210) ;  /* 0x0000000000549947 */ /* 0x000fec0003800000 */
[----:B0-----:R-:W-:Y:S01]  /*9940*/  IMAD.MOV.U32 R6, RZ, RZ, R0 ;  /* 0x000000ffff067224 */ /* 0x001fe200078e0000 */
[----:B------:R-:W-:Y:S01]  /*9950*/  ULDC.64 UR4, c[0x0][0x428] ;  /* 0x00010a0000047ab9 */ /* 0x000fe20000000a00 */
[----:B------:R-:W0:Y:S01]  /*9960*/  LDC R0, c[0x0][0x43c] ;  /* 0x00010f00ff007b82 */ /* 0x000e220000000800 */
[----:B------:R-:W-:Y:S01]  /*9970*/  IMAD R9, R19, UR4, RZ ;  /* 0x0000000413097c24 */ /* 0x000fe2000f8e02ff */
[----:B------:R-:W-:Y:S01]  /*9980*/  ULDC.64 UR6, c[0x0][0x208] ;  /* 0x0000820000067ab9 */ /* 0x000fe20000000a00 */
[----:B------:R-:W-:Y:S02]  /*9990*/  IMAD.MOV.U32 R7, RZ, RZ, R6 ;  /* 0x000000ffff077224 */ /* 0x000fe400078e0006 */
        /* <DEDUP_REMOVED lines=15> */
.L_x_210:
[----:B------:R-:W-:Y:S01]  /*9a90*/  IMAD.MOV.U32 R0, RZ, RZ, 0x1 ;  /* 0x00000001ff007424 */ /* 0x000fe200078e00ff */
[----:B01----:R-:W0:Y:S04]  /*9aa0*/  S2R R6, SR_TID.X ;  /* 0x0000000000067919 */ /* 0x003e280000002100 */
[----:B------:R-:W-:-:S04]  /*9ab0*/  SHF.L.U32 R0, R0, 0x1f, RZ ;  /* 0x0000001f00007819 */ /* 0x000fc800000006ff */
[----:B------:R-:W1:Y:S01]  /*9ac0*/  SYNCS.PHASECHK.TRANS64.TRYWAIT P0, [UR38+0x32440], R0 ;  /* 0x03244000ff0075a7 */ /* 0x000e620008000166 */
[----:B0-----:R-:W-:-:S04]  /*9ad0*/  LOP3.LUT R2, R6, 0x7f, RZ, 0xc0, !PT ;  /* 0x0000007f06027812 */ /* 0x001fc800078ec0ff */
[----:B------:R-:W-:Y:S01]  /*9ae0*/  ISETP.NE.AND P1, PT, R2, RZ, PT ;  /* 0x000000ff0200720c */ /* 0x000fe20003f25270 */
[----:B-1----:R-:W-:-:S12]  /*9af0*/  @!P0 BRA `(.L_x_211) ;  /* 0x00000040006c8947 */ /* 0x002fd80003800000 */
.L_x_295:
[----:B------:R-:W-:Y:S05]  /*9b00*/  @P1 BRA `(.L_x_212) ;  /* 0x0000000000181947 */ /* 0x000fea0003800000 */
[----:B------:R-:W1:Y:S01]  /*9b10*/  S2R R2, SR_TID.X ;  /* 0x0000000000027919 */ /* 0x000e620000002100 */
[----:B0-----:R-:W-:-:S04]  /*9b20*/  IMAD.MOV.U32 R0, RZ, RZ, 0x3000 ;  /* 0x00003000ff007424 */ /* 0x001fc800078e00ff */
[----:B------:R2:W-:Y:S01]  /*9b30*/  SYNCS.ARRIVE.TRANS64 RZ, [UR38+0x32430], R0 ;  /* 0x03243000ffff79a7 */ /* 0x0005e20008000026 */
[----:B-1----:R-:W-:-:S13]  /*9b40*/  LOP3.LUT P0, RZ, R2, 0x1f, RZ, 0xc0, !PT ;  /* 0x0000001f02ff7812 */ /* 0x002fda000780c0ff */
[----:B--2---:R-:W-:Y:S05]  /*9b50*/  @!P0 BRA `(.L_x_212) ;  /* 0x0000000000048947 */ /* 0x004fea0003800000 */
[----:B------:R-:W-:Y:S01]  /*9b60*/  BPT.TRAP 0x1 ;  /* 0x000000040000795c */ /* 0x000fe20000300000 */
.L_x_212:
[----:B0-----:R-:W2:Y:S01]  /*9b70*/  LDL R0, [R1+0x8] ;  /* 0x0000080001007983 */ /* 0x001ea20000100800 */
[----:B------:R-:W-:Y:S01]  /*9b80*/  ULDC.64 UR4, c[0x0][0x198] ;  /* 0x0000660000047ab9 */ /* 0x000fe20000000a00 */
[----:B-----5:R-:W-:Y:S01]  /*9b90*/  R2UR UR13, R16 ;  /* 0x00000000100d72ca */ /* 0x020fe200000e0000 */
[----:B------:R-:W-:Y:S01]  /*9ba0*/  UIADD3 UR4, UP0, UR4, 0x370, URZ ;  /* 0x0000037004047890 */ /* 0x000fe2000ff1e03f */
[----:B------:R-:W-:Y:S01]  /*9bb0*/  PLOP3.LUT P0, PT, PT, PT, PT, 0x80, 0x0 ;  /* 0x000000000000781c */ /* 0x000fe20003f0f070 */
[----:B------:R-:W-:Y:S01]  /*9bc0*/  UIADD3 UR8, UR38, 0x1c400, URZ ;  /* 0x0001c40026087890 */ /* 0x000fe2000fffe03f */
[----:B------:R-:W-:Y:S01]  /*9bd0*/  LOP3.LUT R17, R17, 0xfffffffd, RZ, 0xc0, !PT ;  /* 0xfffffffd11117812 */ /* 0x000fe200078ec0ff */
[----:B------:R-:W-:Y:S02]  /*9be0*/  UIADD3 UR9, UR38, 0x32430, URZ ;  /* 0x0003243026097890 */ /* 0x000fe4000fffe03f */
[----:B------:R-:W-:Y:S01]  /*9bf0*/  UIADD3.X UR5, URZ, UR5, URZ, UP0, !UPT ;  /* 0x000000053f057290 */ /* 0x000fe200087fe43f */
[----:B------:R-:W-:Y:S01]  /*9c00*/  UMOV UR6, 0x0 ;  /* 0x0000000000067882 */ /* 0x000fe20000000000 */
[----:B------:R-:W-:Y:S01]  /*9c10*/  UMOV UR7, 0x14f00000 ;  /* 0x14f0000000077882 */ /* 0x000fe20000000000 */
[----:B------:R-:W-:Y:S01]  /*9c20*/  UMOV UR10, URZ ;  /* 0x0000003f000a7c82 */ /* 0x000fe20008000000 */
[----:B------:R-:W-:-:S04]  /*9c30*/  UMOV UR12, UR36 ;  /* 0x00000024000c7c82 */ /* 0x000fc80008000000 */
[----:B------:R-:W-:Y:S02]  /*9c40*/  @P0 LOP3.LUT R17, R17, 0x2, RZ, 0xfc, !PT ;  /* 0x0000000211110812 */ /* 0x000fe400078efcff */
[----:B--2---:R-:W-:-:S13]  /*9c50*/  R2UR UR11, R0 ;  /* 0x00000000000b72ca */ /* 0x004fda00000e0000 */
[----:B------:R-:W-:-:S09]  /*9c60*/  UIMAD UR11, UR11, 0x60, URZ ;  /* 0x000000600b0b78a4 */ /* 0x000fd2000f8e023f */
[----:B------:R1:W-:Y:S02]  /*9c70*/  UTMALDG.4D [UR8], [UR4], desc[UR6] ;  /* 0x00000608040075b4 */ /* 0x0003e40008019000 */
[----:B-1----:R-:W-:Y:S01]  /*9c80*/  NOP ;  /* 0x0000000000007918 */ /* 0x002fe20000000000 */
.L_x_208:
[----:B------:R-:W-:Y:S05]  /*9c90*/  WARPSYNC.ALL ;  /* 0x0000000000007948 */ /* 0x000fea0003800000 */
[----:B------:R-:W-:Y:S01]  /*9ca0*/  UIADD3 UR4, UR38, 0x18400, URZ ;  /* 0x0001840026047890 */ /* 0x000fe2000fffe03f */
[----:B------:R-:W-:Y:S01]  /*9cb0*/  BAR.SYNC.DEFER_BLOCKING 0x8, 0x180 ;  /* 0x0206000000007b1d */ /* 0x000fe20000010000 */
[----:B------:R-:W-:Y:S02]  /*9cc0*/  USHF.R.S32.HI UR43, URZ, 0x1f, UR36 ;  /* 0x0000001f3f2b7899 */ /* 0x000fe40008011424 */
[----:B------:R-:W-:Y:S02]  /*9cd0*/  ULOP3.LUT UP0, URZ, UR4, 0x3ff, URZ, 0xc0, !UPT ;  /* 0x000003ff043f7892 */ /* 0x000fe4000f80c03f */
[----:B------:R-:W-:-:S04]  /*9ce0*/  USHF.R.S32.HI UR46, URZ, 0x1f, UR45 ;  /* 0x0000001f3f2e7899 */ /* 0x000fc8000801142d */
[----:B------:R-:W-:-:S13]  /*9cf0*/  PLOP3.LUT P0, PT, PT, PT, UP0, 0x80, 0x0 ;  /* 0x000000000000781c */ /* 0x000fda0003f0f008 */
[----:B------:R-:W-:Y:S05]  /*9d00*/  @!P0 BRA `(.L_x_213) ;  /* 0x0000000000408947 */ /* 0x000fea0003800000 */
[----:B------:R-:W-:Y:S01]  /*9d10*/  MOV R2, 0x0 ;  /* 0x0000000000027802 */ /* 0x000fe20000000f00 */
[----:B------:R-:W-:Y:S01]  /*9d20*/  ULDC.64 UR6, c[0x4][0x98] ;  /* 0x0100260000067ab9 */ /* 0x000fe20000000a00 */
[----:B------:R-:W-:Y:S01]  /*9d30*/  ULDC.64 UR8, c[0x4][0xa0] ;  /* 0x0100280000087ab9 */ /* 0x000fe20000000a00 */
[----:B------:R-:W-:Y:S01]  /*9d40*/  ULDC.64 UR4, c[0x4][0x20] ;  /* 0x0100080000047ab9 */ /* 0x000fe20000000a00 */
[----:B------:R-:W-:Y:S02]  /*9d50*/  IMAD.U32 R4, RZ, RZ, UR6 ;  /* 0x00000006ff047e24 */ /* 0x000fe4000f8e00ff */
[----:B------:R-:W1:Y:S01]  /*9d60*/  LDC.64 R2, c[0x4][R2] ;  /* 0x0100000002027b82 */ /* 0x000e620000000a00 */
[----:B------:R-:W-:Y:S02]  /*9d70*/  IMAD.U32 R5, RZ, RZ, UR7 ;  /* 0x00000007ff057e24 */ /* 0x000fe4000f8e00ff */
[----:B0-----:R-:W-:Y:S02]  /*9d80*/  IMAD.U32 R6, RZ, RZ, UR8 ;  /* 0x00000008ff067e24 */ /* 0x001fe4000f8e00ff */
[----:B------:R-:W-:-:S02]  /*9d90*/  IMAD.U32 R7, RZ, RZ, UR9 ;  /* 0x00000009ff077e24 */ /* 0x000fc4000f8e00ff */
[----:B------:R-:W-:Y:S02]  /*9da0*/  IMAD.U32 R10, RZ, RZ, UR4 ;  /* 0x00000004ff0a7e24 */ /* 0x000fe4000f8e00ff */
[----:B------:R-:W-:Y:S02]  /*9db0*/  IMAD.U32 R11, RZ, RZ, UR5 ;  /* 0x00000005ff0b7e24 */ /* 0x000fe4000f8e00ff */
[----:B------:R-:W-:Y:S02]  /*9dc0*/  IMAD.MOV.U32 R8, RZ, RZ, 0x70 ;  /* 0x00000070ff087424 */ /* 0x000fe400078e00ff */
[----:B------:R-:W-:Y:S02]  /*9dd0*/  IMAD.MOV.U32 R12, RZ, RZ, 0x1 ;  /* 0x00000001ff0c7424 */ /* 0x000fe400078e00ff */
[----:B------:R-:W-:-:S07]  /*9de0*/  IMAD.MOV.U32 R13, RZ, RZ, RZ ;  /* 0x000000ffff0d7224 */ /* 0x000fce00078e00ff */
[----:B------:R-:W-:-:S07]  /*9df0*/  LEPC R20, `(.L_x_213) ;  /* 0x000000001014794e */ /* 0x000fce0000000000 */
[----:B-1----:R-:W-:Y:S05]  /*9e00*/  CALL.ABS.NOINC R2 ;  /* 0x0000000002007343 */ /* 0x002fea0003c00000 */
.L_x_213:
[----:B------:R-:W1:Y:S01]  /*9e10*/  LDC R7, c[0x0][0x448] ;  /* 0x00011200ff077b82 */ /* 0x000e620000000800 */
[----:B------:R-:W2:Y:S01]  /*9e20*/  S2R R3, SR_TID.X ;  /* 0x0000000000037919 */ /* 0x000ea20000002100 */
[----:B------:R-:W-:Y:S02]  /*9e30*/  ULDC.64 UR8, c[0x0][0x2d8] ;  /* 0x0000b60000087ab9 */ /* 0x000fe40000000a00 */
[----:B------:R-:W-:Y:S01]  /*9e40*/  UIMAD UR6, UR43, UR8, URZ ;  /* 0x000000082b0672a4 */ /* 0x000fe2000f8e023f */
[----:B------:R-:W3:Y:S01]  /*9e50*/  S2R R12, SR_CTAID.X ;  /* 0x00000000000c7919 */ /* 0x000ee20000002500 */
[----:B------:R-:W-:Y:S02]  /*9e60*/  UIMAD.WIDE.U32 UR4, UR36, UR8, URZ ;  /* 0x00000008240472a5 */ /* 0x000fe4000f8e003f */
[----:B------:R-:W-:-:S03]  /*9e70*/  UIMAD UR6, UR36, UR9, UR6 ;  /* 0x00000009240672a4 */ /* 0x000fc6000f8e0206 */
[----:B------:R-:W-:Y:S01]  /*9e80*/  ULDC.64 UR8, c[0x0][0x2e0] ;  /* 0x0000b80000087ab9 */ /* 0x000fe20000000a00 */
[----:B------:R-:W-:Y:S02]  /*9e90*/  UIADD3 UR5, UR5, UR6, URZ ;  /* 0x0000000605057290 */ /* 0x000fe4000fffe03f */
[----:B------:R-:W-:Y:S02]  /*9ea0*/  UIMAD UR7, UR46, UR8, URZ ;  /* 0x000000082e0772a4 */ /* 0x000fe4000f8e023f */
[----:B------:R-:W-:Y:S02]  /*9eb0*/  UIMAD.WIDE.U32 UR4, UR45, UR8, UR4 ;  /* 0x000000082d0472a5 */ /* 0x000fe4000f8e0004 */
[----:B------:R-:W-:-:S04]  /*9ec0*/  UIMAD UR6, UR45, UR9, UR7 ;  /* 0x000000092d0672a4 */ /* 0x000fc8000f8e0207 */
[----:B------:R-:W-:Y:S01]  /*9ed0*/  IMAD.U32 R4, RZ, RZ, UR4 ;  /* 0x00000004ff047e24 */ /* 0x000fe2000f8e00ff */
[----:B------:R-:W-:Y:S01]  /*9ee0*/  UIADD3 UR6, UR5, UR6, URZ ;  /* 0x0000000605067290 */ /* 0x000fe2000fffe03f */
[----:B-1----:R-:W-:Y:S02]  /*9ef0*/  ISETP.NE.AND P0, PT, R7, 0x1, PT ;  /* 0x000000010700780c */ /* 0x002fe40003f05270 */
[----:B------:R-:W-:Y:S01]  /*9f00*/  IMAD.MOV.U32 R2, RZ, RZ, R4 ;  /* 0x000000ffff027224 */ /* 0x000fe200078e0004 */
[C---:B--2---:R-:W-:Y:S01]  /*9f10*/  LOP3.LUT R10, R3.reuse, 0x7f, RZ, 0xc0, !PT ;  /* 0x0000007f030a7812 */ /* 0x044fe200078ec0ff */
[----:B------:R-:W-:-:S09]  /*9f20*/  IMAD.SHL.U32 R3, R3, 0x10, RZ ;  /* 0x0000001003037824 */ /* 0x000fd200078e00ff */
[----:B------:R-:W1:Y:S01]  /*9f30*/  @P0 LDC R0, c[0x0][0x44c] ;  /* 0x00011300ff000b82 */ /* 0x000e620000000800 */
[----:B0-----:R-:W-:-:S04]  /*9f40*/  SHF.R.U32.HI R6, RZ, 0x3, R10 ;  /* 0x00000003ff067819 */ /* 0x001fc8000001160a */
[----:B------:R-:W-:-:S03]  /*9f50*/  LOP3.LUT R3, R6, 0x70, R3, 0xf8, !PT ;  /* 0x0000007006037812 */ /* 0x000fc600078ef803 */
[----:B------:R-:W0:Y:S02]  /*9f60*/  @P0 LDC R5, c[0x0][0x450] ;  /* 0x00011400ff050b82 */ /* 0x000e240000000800 */
[----:B---3--:R-:W-:Y:S02]  /*9f70*/  IMAD R8, R12, 0x80, R3 ;  /* 0x000000800c087824 */ /* 0x008fe400078e0203 */
[----:B------:R-:W-:Y:S02]  /*9f80*/  IMAD.U32 R3, RZ, RZ, UR6 ;  /* 0x00000006ff037e24 */ /* 0x000fe4000f8e00ff */
[----:B------:R-:W-:Y:S02]  /*9f90*/  IMAD.MOV.U32 R9, RZ, RZ, R8 ;  /* 0x000000ffff097224 */ /* 0x000fe400078e0008 */
[----:B-1----:R-:W-:-:S05]  /*9fa0*/  @P0 IMAD.HI.U32 R0, R8, R0, RZ ;  /* 0x0000000008000227 */ /* 0x002fca00078e00ff */
[----:B0-----:R-:W-:Y:S01]  /*9fb0*/  @P0 SHF.R.U32.HI R9, RZ, R5, R0 ;  /* 0x00000005ff090219 */ /* 0x001fe20000011600 */
[----:B------:R-:W-:Y:S01]  /*9fc0*/  IMAD.U32 R5, RZ, RZ, UR5 ;  /* 0x00000005ff057e24 */ /* 0x000fe2000f8e00ff */
[----:B------:R-:W-:Y:S02]  /*9fd0*/  ULDC.64 UR4, c[0x0][0x2d0] ;  /* 0x0000b40000047ab9 */ /* 0x000fe40000000a00 */
[--C-:B------:R-:W-:Y:S01]  /*9fe0*/  SHF.R.S32.HI R0, RZ, 0x1f, R9.reuse ;  /* 0x0000001fff007819 */ /* 0x100fe20000011409 */
[----:B------:R-:W-:Y:S02]  /*9ff0*/  IMAD.MOV R4, RZ, RZ, -R9 ;  /* 0x000000ffff047224 */ /* 0x000fe400078e0a09 */
[----:B------:R-:W-:-:S04]  /*a000*/  IMAD.WIDE.U32 R2, R9, UR4, R2 ;  /* 0x0000000409027c25 */ /* 0x000fc8000f8e0002 */
[----:B------:R-:W-:Y:S02]  /*a010*/  IMAD R0, R0, UR4, RZ ;  /* 0x0000000400007c24 */ /* 0x000fe4000f8e02ff */
[----:B------:R-:W-:Y:S02]  /*a020*/  IMAD R5, R7, R4, R8 ;  /* 0x0000000407057224 */ /* 0x000fe400078e0208 */
[----:B------:R-:W-:Y:S01]  /*a030*/  IMAD R11, R9, UR5, R0 ;  /* 0x00000005090b7c24 */ /* 0x000fe2000f8e0200 */
[----:B------:R-:W-:Y:S02]  /*a040*/  ULDC.64 UR4, c[0x0][0x2c8] ;  /* 0x0000b20000047ab9 */ /* 0x000fe40000000a00 */
[----:B------:R-:W-:Y:S01]  /*a050*/  SHF.R.S32.HI R0, RZ, 0x1f, R5 ;  /* 0x0000001fff007819 */ /* 0x000fe20000011405 */
[----:B------:R-:W-:-:S04]  /*a060*/  IMAD.IADD R3, R3, 0x1, R11 ;  /* 0x0000000103037824 */ /* 0x000fc800078e020b */
[----:B------:R-:W-:Y:S02]  /*a070*/  IMAD R0, R0, UR4, RZ ;  /* 0x0000000400007c24 */ /* 0x000fe4000f8e02ff */
[----:B------:R-:W-:-:S04]  /*a080*/  IMAD.WIDE.U32 R2, R5, UR4, R2 ;  /* 0x0000000405027c25 */ /* 0x000fc8000f8e0002 */
[----:B------:R-:W-:Y:S01]  /*a090*/  IMAD R9, R5, UR5, R0 ;  /* 0x0000000505097c24 */ /* 0x000fe2000f8e0200 */
[----:B------:R-:W-:Y:S02]  /*a0a0*/  ULDC.64 UR4, c[0x0][0x280] ;  /* 0x0000a00000047ab9 */ /* 0x000fe40000000a00 */
[C---:B------:R-:W-:Y:S01]  /*a0b0*/  LEA R0, P0, R2.reuse, UR4, 0x1 ;  /* 0x0000000402007c11 */ /* 0x040fe2000f8008ff */
[----:B------:R-:W-:Y:S01]  /*a0c0*/  IMAD.IADD R3, R3, 0x1, R9 ;  /* 0x0000000103037824 */ /* 0x000fe200078e0209 */
[----:B------:R-:W-:Y:S01]  /*a0d0*/  ULDC UR4, c[0x0][0x2b8] ;  /* 0x0000ae0000047ab9 */ /* 0x000fe20000000800 */
[----:B------:R-:W0:Y:S03]  /*a0e0*/  S2R R9, SR_TID.X ;  /* 0x0000000000097919 */ /* 0x000e260000002100 */
[----:B------:R-:W-:Y:S01]  /*a0f0*/  LEA.HI.X R3, R2, UR5, R3, 0x1, P0 ;  /* 0x0000000502037c11 */ /* 0x000fe200080f0c03 */
[----:B0-----:R-:W-:-:S05]  /*a100*/  IMAD.SHL.U32 R2, R9, 0x8, RZ ;  /* 0x0000000809027824 */ /* 0x001fca00078e00ff */
[C---:B------:R-:W-:Y:S02]  /*a110*/  LOP3.LUT R8, R2.reuse, 0x38, RZ, 0xc0, !PT ;  /* 0x0000003802087812 */ /* 0x040fe400078ec0ff */
[----:B------:R-:W-:Y:S02]  /*a120*/  LOP3.LUT R2, R2, 0x1f8, RZ, 0xc0, !PT ;  /* 0x000001f802027812 */ /* 0x000fe400078ec0ff */
[----:B------:R-:W-:Y:S01]  /*a130*/  ISETP.GE.AND P0, PT, R8, UR4, PT ;  /* 0x0000000408007c0c */ /* 0x000fe2000bf06270 */
[----:B------:R-:W-:Y:S01]  /*a140*/  UMOV UR4, 0xffffffff ;  /* 0xffffffff00047882 */ /* 0x000fe20000000000 */
[----:B------:R-:W-:Y:S01]  /*a150*/  LOP3.LUT R5, R2, 0x38, R9, 0x78, !PT ;  /* 0x0000003802057812 */ /* 0x000fe200078e7809 */
[----:B------:R-:W-:-:S05]  /*a160*/  IMAD.SHL.U32 R2, R10, 0x8, RZ ;  /* 0x000000080a027824 */ /* 0x000fca00078e00ff */
[----:B------:R-:W-:-:S05]  /*a170*/  LOP3.LUT R10, R5, 0x200, R2, 0xf8, !PT ;  /* 0x00000200050a7812 */ /* 0x000fca00078ef802 */
[----:B------:R0:W-:Y:S01]  /*a180*/  STL [R1], R10 ;  /* 0x0000000a01007387 */ /* 0x0001e20000100800 */
[----:B------:R-:W-:Y:S05]  /*a190*/  BRA.DIV UR4, `(.L_x_214) ;  /* 0x0000003a04dc7947 */ /* 0x000fea000b800000 */
[----:B------:R-:W1:Y:S01]  /*a1a0*/  S2R R4, SR_CTAID.X ;  /* 0x0000000000047919 */ /* 0x000e620000002500 */
[----:B------:R-:W-:Y:S01]  /*a1b0*/  ULDC UR4, c[0x0][0x288] ;  /* 0x0000a20000047ab9 */ /* 0x000fe20000000800 */
[----:B------:R-:W-:Y:S01]  /*a1c0*/  ULDC.64 UR6, c[0x0][0x208] ;  /* 0x0000820000067ab9 */ /* 0x000fe20000000a00 */
[----:B------:R-:W-:Y:S01]  /*a1d0*/  IMAD R2, R7, UR4, RZ ;  /* 0x0000000407027c24 */ /* 0x000fe2000f8e02ff */
[----:B------:R-:W2:Y:S01]  /*a1e0*/  S2R R8, SR_TID.X ;  /* 0x0000000000087919 */ /* 0x000ea20000002100 */
[----:B------:R-:W3:Y:S04]  /*a1f0*/  SHFL.IDX PT, R5, R0, RZ, 0x181f ;  /* 0x00181fff00057589 */ /* 0x000ee800000e0000 */
[----:B------:R-:W-:Y:S04]  /*a200*/  SHFL.IDX PT, R7, R0, 0x1, 0x181f ;  /* 0x00381f0000077f89 */ /* 0x000fe800000e0000 */
[----:B------:R-:W-:Y:S01]  /*a210*/  SHFL.IDX PT, R14, R0, 0x2, 0x181f ;  /* 0x00581f00000e7f89 */ /* 0x000fe200000e0000 */
[----:B-1----:R-:W-:-:S03]  /*a220*/  IMAD R12, R4, 0x80, R6 ;  /* 0x00000080040c7824 */ /* 0x002fc600078e0206 */
[----:B------:R-:W1:Y:S01]  /*a230*/  SHFL.IDX PT, R4, R3, RZ, 0x181f ;  /* 0x00181fff03047589 */ /* 0x000e6200000e0000 */
[----:B--2---:R-:W-:Y:S01]  /*a240*/  IMAD.SHL.U32 R11, R8, 0x8, RZ ;  /* 0x00000008080b7824 */ /* 0x004fe200078e00ff */
[CC--:B------:R-:W-:Y:S02]  /*a250*/  ISETP.GE.AND P1, PT, R12.reuse, R2.reuse, PT ;  /* 0x000000020c00720c */ /* 0x0c0fe40003f26270 */
[----:B------:R-:W2:Y:S01]  /*a260*/  SHFL.IDX PT, R6, R3, 0x1, 0x181f ;  /* 0x00381f0003067f89 */ /* 0x000ea200000e0000 */
[C---:B------:R-:W-:Y:S01]  /*a270*/  VIADD R8, R12.reuse, 0x10 ;  /* 0x000000100c087836 */ /* 0x040fe20000000000 */
[----:B------:R-:W-:Y:S02]  /*a280*/  LOP3.LUT R11, R11, 0x38, RZ, 0xc0, !PT ;  /* 0x000000380b0b7812 */ /* 0x000fe400078ec0ff */
[----:B------:R-:W-:Y:S01]  /*a290*/  STL [R1+0x4], R12 ;  /* 0x0000040c01007387 */ /* 0x000fe20000100800 */
[----:B------:R-:W-:Y:S01]  /*a2a0*/  VIADD R13, R12, 0x20 ;  /* 0x000000200c0d7836 */ /* 0x000fe20000000000 */
[----:B------:R-:W-:-:S02]  /*a2b0*/  ISETP.GE.AND P2, PT, R8, R2, PT ;  /* 0x000000020800720c */ /* 0x000fc40003f46270 */
[----:B------:R4:W-:Y:S03]  /*a2c0*/  STL [R1+0xc], R8 ;  /* 0x00000c0801007387 */ /* 0x0009e60000100800 */
[----:B---3--:R-:W-:Y:S01]  /*a2d0*/  @!P1 LEA R5, P3, R11, R5, 0x1 ;  /* 0x000000050b059211 */ /* 0x008fe200078608ff */
[----:B------:R-:W-:Y:S01]  /*a2e0*/  STL [R1+0x10], R13 ;  /* 0x0000100d01007387 */ /* 0x000fe20000100800 */
[----:B----4-:R-:W-:-:S03]  /*a2f0*/  @!P1 LEA R8, R10, UR38, 0x1 ;  /* 0x000000260a089c11 */ /* 0x010fc6000f8e08ff */
[----:B-1----:R-:W-:-:S03]  /*a300*/  @!P1 IMAD.X R4, RZ, RZ, R4, P3 ;  /* 0x000000ffff049224 */ /* 0x002fc600018e0604 */
[----:B------:R-:W-:Y:S02]  /*a310*/  @!P2 LEA R9, R10, UR38, 0x1 ;  /* 0x000000260a09ac11 */ /* 0x000fe4000f8e08ff */
[----:B------:R-:W-:-:S04]  /*a320*/  @!P1 LOP3.LUT R5, R5, R4, RZ, 0x3c, !PT ;  /* 0x0000000405059212 */ /* 0x000fc800078e3cff */
[----:B------:R-:W-:-:S04]  /*a330*/  @!P1 LOP3.LUT R4, R5, R4, RZ, 0x3c, !PT ;  /* 0x0000000405049212 */ /* 0x000fc800078e3cff */
[----:B------:R-:W-:-:S05]  /*a340*/  @!P1 LOP3.LUT R5, R5, R4, RZ, 0x3c, !PT ;  /* 0x0000000405059212 */ /* 0x000fca00078e3cff */
[----:B------:R1:W-:Y:S02]  /*a350*/  @!P1 LDGSTS.E.BYPASS.LTC128B.128 [R8+0x18400], desc[UR6][R4.64], !P0 ;  /* 0x1840000004089fae */ /* 0x0003e4000c101d46 */
[----:B-1----:R-:W-:Y:S01]  /*a360*/  @!P2 LEA R4, P1, R11, R7, 0x1 ;  /* 0x000000070b04a211 */ /* 0x002fe200078208ff */
[----:B------:R-:W-:-:S04]  /*a370*/  VIADD R8, R12, 0x30 ;  /* 0x000000300c087836 */ /* 0x000fc80000000000 */
[----:B--2---:R-:W-:Y:S01]  /*a380*/  @!P2 IMAD.X R5, RZ, RZ, R6, P1 ;  /* 0x000000ffff05a224 */ /* 0x004fe200008e0606 */
[----:B------:R-:W-:Y:S01]  /*a390*/  ISETP.GE.AND P1, PT, R13, R2, PT ;  /* 0x000000020d00720c */ /* 0x000fe20003f26270 */
[----:B------:R-:W-:Y:S04]  /*a3a0*/  STL [R1+0x14], R8 ;  /* 0x0000140801007387 */ /* 0x000fe80000100800 */
[----:B------:R1:W-:Y:S08]  /*a3b0*/  @!P2 LDGSTS.E.BYPASS.LTC128B.128 [R9+0x18c00], desc[UR6][R4.64], !P0 ;  /* 0x18c000000409afae */ /* 0x0003f0000c101d46 */
[----:B------:R-:W-:-:S02]  /*a3c0*/  @!P1 LEA R6, P2, R11, R14, 0x1 ;  /* 0x0000000e0b069211 */ /* 0x000fc400078408ff */
[----:B------:R-:W-:Y:S01]  /*a3d0*/  @!P1 LEA R7, R10, UR38, 0x1 ;  /* 0x000000260a079c11 */ /* 0x000fe2000f8e08ff */
[----:B------:R-:W-:Y:S04]  /*a3e0*/  SHFL.IDX PT, R14, R0, 0x3, 0x181f ;  /* 0x00781f00000e7f89 */ /* 0x000fe800000e0000 */
[----:B-1----:R-:W1:Y:S02]  /*a3f0*/  SHFL.IDX PT, R4, R3, 0x2, 0x181f ;  /* 0x00581f0003047f89 */ /* 0x002e6400000e0000 */
[----:B-1----:R-:W-:Y:S02]  /*a400*/  @!P1 IMAD.X R5, RZ, RZ, R4, P2 ;  /* 0x000000ffff059224 */ /* 0x002fe400010e0604 */
[----:B------:R-:W-:-:S05]  /*a410*/  @!P1 IMAD.MOV.U32 R4, RZ, RZ, R6 ;  /* 0x000000ffff049224 */ /* 0x000fca00078e0006 */
[----:B------:R1:W-:Y:S01]  /*a420*/  @!P1 LDGSTS.E.BYPASS.LTC128B.128 [R7+0x19400], desc[UR6][R4.64], !P0 ;  /* 0x1940000004079fae */ /* 0x0003e2000c101d46 */
[----:B------:R-:W-:-:S03]  /*a430*/  ISETP.GE.AND P1, PT, R8, R2, PT ;  /* 0x000000020800720c */ /* 0x000fc60003f26270 */
[----:B-1----:R-:W1:Y:S01]  /*a440*/  SHFL.IDX PT, R4, R3, 0x3, 0x181f ;  /* 0x00781f0003047f89 */ /* 0x002e6200000e0000 */
[----:B------:R-:W-:-:S09]  /*a450*/  VIADD R7, R12, 0x40 ;  /* 0x000000400c077836 */ /* 0x000fd20000000000 */
[----:B------:R-:W-:Y:S02]  /*a460*/  @!P1 LEA R5, P2, R11, R14, 0x1 ;  /* 0x0000000e0b059211 */ /* 0x000fe400078408ff */
[----:B------:R-:W-:Y:S01]  /*a470*/  @!P1 LEA R6, R10, UR38, 0x1 ;  /* 0x000000260a069c11 */ /* 0x000fe2000f8e08ff */
[----:B------:R2:W-:Y:S02]  /*a480*/  STL [R1+0x18], R7 ;  /* 0x0000180701007387 */ /* 0x0005e40000100800 */
[----:B-1----:R-:W-:-:S05]  /*a490*/  @!P1 IMAD.X R4, RZ, RZ, R4, P2 ;  /* 0x000000ffff049224 */ /* 0x002fca00010e0604 */
[----:B------:R-:W-:-:S04]  /*a4a0*/  @!P1 LOP3.LUT R5, R5, R4, RZ, 0x3c, !PT ;  /* 0x0000000405059212 */ /* 0x000fc800078e3cff */
[----:B------:R-:W-:-:S04]  /*a4b0*/  @!P1 LOP3.LUT R4, R5, R4, RZ, 0x3c, !PT ;  /* 0x0000000405049212 */ /* 0x000fc800078e3cff */
[----:B------:R-:W-:-:S05]  /*a4c0*/  @!P1 LOP3.LUT R5, R5, R4, RZ, 0x3c, !PT ;  /* 0x0000000405059212 */ /* 0x000fca00078e3cff */
[----:B------:R1:W-:Y:S01]  /*a4d0*/  @!P1 LDGSTS.E.BYPASS.LTC128B.128 [R6+0x19c00], desc[UR6][R4.64], !P0 ;  /* 0x19c0000004069fae */ /* 0x0003e2000c101d46 */
[----:B------:R-:W-:Y:S01]  /*a4e0*/  ISETP.GE.AND P1, PT, R7, R2, PT ;  /* 0x000000020700720c */ /* 0x000fe20003f26270 */
[----:B--2---:R-:W-:-:S05]  /*a4f0*/  VIADD R7, R12, 0x50 ;  /* 0x000000500c077836 */ /* 0x004fca0000000000 */
[----:B------:R-:W-:Y:S04]  /*a500*/  STL [R1+0x1c], R7 ;  /* 0x00001c0701007387 */ /* 0x000fe80000100800 */
[----:B-1----:R-:W1:Y:S03]  /*a510*/  SHFL.IDX PT, R5, R0, 0x4, 0x181f ;  /* 0x00981f0000057f89 */ /* 0x002e6600000e0000 */
[----:B------:R-:W-:Y:S01]  /*a520*/  @!P1 LEA R6, R10, UR38, 0x1 ;  /* 0x000000260a069c11 */ /* 0x000fe2000f8e08ff */
[----:B------:R-:W2:Y:S01]  /*a530*/  SHFL.IDX PT, R4, R3, 0x4, 0x181f ;  /* 0x00981f0003047f89 */ /* 0x000ea200000e0000 */
[----:B-1----:R-:W-:-:S05]  /*a540*/  @!P1 LEA R5, P2, R11, R5, 0x1 ;  /* 0x000000050b059211 */ /* 0x002fca00078408ff */
[----:B--2---:R-:W-:-:S05]  /*a550*/  @!P1 IMAD.X R4, RZ, RZ, R4, P2 ;  /* 0x000000ffff049224 */ /* 0x004fca00010e0604 */
[----:B------:R-:W-:-:S04]  /*a560*/  @!P1 LOP3.LUT R5, R5, R4, RZ, 0x3c, !PT ;  /* 0x0000000405059212 */ /* 0x000fc800078e3cff */
[----:B------:R-:W-:-:S04]  /*a570*/  @!P1 LOP3.LUT R4, R5, R4, RZ, 0x3c, !PT ;  /* 0x0000000405049212 */ /* 0x000fc800078e3cff */
[----:B------:R-:W-:-:S05]  /*a580*/  @!P1 LOP3.LUT R5, R5, R4, RZ, 0x3c, !PT ;  /* 0x0000000405059212 */ /* 0x000fca00078e3cff */
[----:B------:R1:W-:Y:S01]  /*a590*/  @!P1 LDGSTS.E.BYPASS.LTC128B.128 [R6+0x1a400], desc[UR6][R4.64], !P0 ;  /* 0x1a40000004069fae */ /* 0x0003e2000c101d46 */
[----:B------:R-:W-:Y:S01]  /*a5a0*/  ISETP.GE.AND P1, PT, R7, R2, PT ;  /* 0x000000020700720c */ /* 0x000fe20003f26270 */
[----:B------:R-:W-:-:S05]  /*a5b0*/  VIADD R7, R12, 0x60 ;  /* 0x000000600c077836 */ /* 0x000fca0000000000 */
        /* <DEDUP_REMOVED lines=10> */
[----:B------:R-:W-:-:S03]  /*a660*/  ISETP.GE.AND P1, PT, R7, R2, PT ;  /* 0x000000020700720c */ /* 0x000fc60003f26270 */
[----:B-1----:R-:W1:Y:S10]  /*a670*/  SHFL.IDX PT, R5, R0, 0x6, 0x181f ;  /* 0x00d81f0000057f89 */ /* 0x002e7400000e0000 */
[----:B------:R-:W-:Y:S01]  /*a680*/  @!P1 LEA R6, R10, UR38, 0x1 ;  /* 0x000000260a069c11 */ /* 0x000fe2000f8e08ff */
[----:B------:R-:W2:Y:S04]  /*a690*/  SHFL.IDX PT, R4, R3, 0x6, 0x181f ;  /* 0x00d81f0003047f89 */ /* 0x000ea800000e0000 */
[----:B------:R-:W3:Y:S04]  /*a6a0*/  SHFL.IDX PT, R3, R3, 0x7, 0x181f ;  /* 0x00f81f0003037f89 */ /* 0x000ee800000e0000 */
[----:B------:R-:W4:Y:S01]  /*a6b0*/  SHFL.IDX PT, R0, R0, 0x7, 0x181f ;  /* 0x00f81f0000007f89 */ /* 0x000f2200000e0000 */
[----:B-1----:R-:W-:-:S05]  /*a6c0*/  @!P1 LEA R5, P2, R11, R5, 0x1 ;  /* 0x000000050b059211 */ /* 0x002fca00078408ff */
[----:B--2---:R-:W-:-:S05]  /*a6d0*/  @!P1 IMAD.X R4, RZ, RZ, R4, P2 ;  /* 0x000000ffff049224 */ /* 0x004fca00010e0604 */
[----:B------:R-:W-:-:S04]  /*a6e0*/  @!P1 LOP3.LUT R5, R5, R4, RZ, 0x3c, !PT ;  /* 0x0000000405059212 */ /* 0x000fc800078e3cff */
[----:B------:R-:W-:-:S04]  /*a6f0*/  @!P1 LOP3.LUT R4, R5, R4, RZ, 0x3c, !PT ;  /* 0x0000000405049212 */ /* 0x000fc800078e3cff */
[----:B------:R-:W-:-:S05]  /*a700*/  @!P1 LOP3.LUT R5, R5, R4, RZ, 0x3c, !PT ;  /* 0x0000000405059212 */ /* 0x000fca00078e3cff */
[----:B---34-:R1:W-:Y:S02]  /*a710*/  @!P1 LDGSTS.E.BYPASS.LTC128B.128 [R6+0x1b400], desc[UR6][R4.64], !P0 ;  /* 0x1b40000004069fae */ /* 0x0183e4000c101d46 */
.L_x_312:
[----:B-1----:R-:W2:Y:S01]  /*a720*/  LDL R5, [R1+0x4] ;  /* 0x0000040001057983 */ /* 0x002ea20000100800 */
[----:B------:R-:W-:Y:S01]  /*a730*/  ULDC.64 UR4, c[0x0][0x208] ;  /* 0x0000820000047ab9 */ /* 0x000fe20000000a00 */
[----:B------:R-:W1:Y:S02]  /*a740*/  S2R R4, SR_TID.X ;  /* 0x0000000000047919 */ /* 0x000e640000002100 */
[----:B-1----:R-:W-:-:S05]  /*a750*/  IMAD.SHL.U32 R4, R4, 0x8, RZ ;  /* 0x0000000804047824 */ /* 0x002fca00078e00ff */
[----:B------:R-:W-:Y:S01]  /*a760*/  LOP3.LUT R4, R4, 0x38, RZ, 0xc0, !PT ;  /* 0x0000003804047812 */ /* 0x000fe200078ec0ff */
[----:B--2---:R-:W-:-:S05]  /*a770*/  VIADD R5, R5, 0x70 ;  /* 0x0000007005057836 */ /* 0x004fca0000000000 */
[----:B------:R-:W-:Y:S01]  /*a780*/  ISETP.GE.AND P1, PT, R5, R2, PT ;  /* 0x000000020500720c */ /* 0x000fe20003f26270 */
[----:B------:R1:W-:-:S12]  /*a790*/  STL [R1+0x24], R5 ;  /* 0x0000240501007387 */ /* 0x0003d80000100800 */
[----:B------:R-:W-:Y:S02]  /*a7a0*/  @!P1 LEA R2, P2, R4, R0, 0x1 ;  /* 0x0000000004029211 */ /* 0x000fe400078408ff */
[----:B------:R-:W-:-:S03]  /*a7b0*/  @!P1 LEA R0, R10, UR38, 0x1 ;  /* 0x000000260a009c11 */ /* 0x000fc6000f8e08ff */
[----:B------:R-:W-:-:S05]  /*a7c0*/  @!P1 IMAD.X R3, RZ, RZ, R3, P2 ;  /* 0x000000ffff039224 */ /* 0x000fca00010e0603 */
[----:B------:R-:W-:Y:S01]  /*a7d0*/  @!PT LDS RZ, [RZ] ;  /* 0x00000000fffff984 */ /* 0x000fe20000000800 */
[----:B------:R-:W-:Y:S01]  /*a7e0*/  @!PT LDS RZ, [RZ] ;  /* 0x00000000fffff984 */ /* 0x000fe20000000800 */
[----:B------:R-:W-:Y:S01]  /*a7f0*/  @!PT LDS RZ, [RZ] ;  /* 0x00000000fffff984 */ /* 0x000fe20000000800 */
[----:B------:R2:W-:Y:S01]  /*a800*/  @!P1 LDGSTS.E.BYPASS.LTC128B.128 [R0+0x1bc00], desc[UR4][R2.64], !P0 ;  /* 0x1bc0000002009fae */ /* 0x0005e2000c101d44 */
[----:B------:R-:W-:Y:S01]  /*a810*/  NOP ;  /* 0x0000000000007918 */ /* 0x000fe20000000000 */
[----:B------:R-:W-:Y:S02]  /*a820*/  SYNCS.ARRIVE.TRANS64.RED.A0T1 RZ, [UR38+0x32400], RZ ;  /* 0x032400ffffff79a7 */ /* 0x000fe40008200426 */
[----:B------:R-:W-:Y:S01]  /*a830*/  ARRIVES.LDGSTSBAR.64.TRANSCNT [UR38+0x32400] ;  /* 0x03240000ff0079b0 */ /* 0x000fe20008000aa6 */
[----:B--2---:R-:W2:Y:S01]  /*a840*/  LDC.64 R2, c[0x0][0x3d8] ;  /* 0x0000f600ff027b82 */ /* 0x004ea20000000a00 */
[----:B------:R-:W-:Y:S01]  /*a850*/  NOP ;  /* 0x0000000000007918 */ /* 0x000fe20000000000 */
[C---:B--2---:R-:W-:Y:S01]  /*a860*/  IMAD R0, R2.reuse, UR43, RZ ;  /* 0x0000002b02007c24 */ /* 0x044fe2000f8e02ff */
[----:B------:R-:W-:Y:S01]  /*a870*/  UIADD3 UR4, UR38, 0x22400, URZ ;  /* 0x0002240026047890 */ /* 0x000fe2000fffe03f */
[----:B-1----:R-:W-:Y:S01]  /*a880*/  IMAD.WIDE.U32 R4, R2, UR36, RZ ;  /* 0x0000002402047c25 */ /* 0x002fe2000f8e00ff */
[----:B------:R-:W-:Y:S02]  /*a890*/  SYNCS.ARRIVE.TRANS64.A1T0 RZ, [UR38+0x32400], RZ ;  /* 0x032400ffffff79a7 */ /* 0x000fe40008100026 */
[----:B------:R-:W-:Y:S01]  /*a8a0*/  ULOP3.LUT UP0, URZ, UR4, 0x3ff, URZ, 0xc0, !UPT ;  /* 0x000003ff043f7892 */ /* 0x000fe2000f80c03f */
[----:B------:R-:W-:Y:S01]  /*a8b0*/  IMAD R3, R3, UR36, R0 ;  /* 0x0000002403037c24 */ /* 0x000fe2000f8e0200 */
[----:B------:R1:W-:Y:S03]  /*a8c0*/  STL.64 [R1+0x28], R4 ;  /* 0x0000280401007387 */ /* 0x0003e60000100a00 */
[----:B------:R-:W-:Y:S01]  /*a8d0*/  IMAD.IADD R0, R5, 0x1, R3 ;  /* 0x0000000105007824 */ /* 0x000fe200078e0203 */
[----:B------:R-:W-:-:S04]  /*a8e0*/  PLOP3.LUT P0, PT, PT, PT, UP0, 0x80, 0x0 ;  /* 0x000000000000781c */ /* 0x000fc80003f0f008 */
[----:B------:R1:W-:Y:S09]  /*a8f0*/  STL [R1+0x34], R0 ;  /* 0x0000340001007387 */ /* 0x0003f20000100800 */
[----:B------:R-:W-:Y:S05]  /*a900*/  @!P0 BRA `(.L_x_215) ;  /* 0x0000000000408947 */ /* 0x000fea0003800000 */
[----:B------:R-:W-:Y:S01]  /*a910*/  MOV R2, 0x0 ;  /* 0x0000000000027802 */ /* 0x000fe20000000f00 */
[----:B------:R-:W-:Y:S01]  /*a920*/  ULDC.64 UR6, c[0x4][0x98] ;  /* 0x0100260000067ab9 */ /* 0x000fe20000000a00 */
[----:B------:R-:W-:Y:S01]  /*a930*/  ULDC.64 UR8, c[0x4][0xa0] ;  /* 0x0100280000087ab9 */ /* 0x000fe20000000a00 */
[----:B------:R-:W-:Y:S01]  /*a940*/  ULDC.64 UR4, c[0x4][0x28] ;  /* 0x01000a0000047ab9 */ /* 0x000fe20000000a00 */
[----:B-1----:R-:W-:Y:S02]  /*a950*/  IMAD.U32 R4, RZ, RZ, UR6 ;  /* 0x00000006ff047e24 */ /* 0x002fe4000f8e00ff */
[----:B------:R-:W1:Y:S01]  /*a960*/  LDC.64 R2, c[0x4][R2] ;  /* 0x0100000002027b82 */ /* 0x000e620000000a00 */
[----:B------:R-:W-:Y:S02]  /*a970*/  IMAD.U32 R5, RZ, RZ, UR7 ;  /* 0x00000007ff057e24 */ /* 0x000fe4000f8e00ff */
[----:B------:R-:W-:Y:S02]  /*a980*/  IMAD.U32 R6, RZ, RZ, UR8 ;  /* 0x00000008ff067e24 */ /* 0x000fe4000f8e00ff */
[----:B------:R-:W-:-:S02]  /*a990*/  IMAD.U32 R7, RZ, RZ, UR9 ;  /* 0x00000009ff077e24 */ /* 0x000fc4000f8e00ff */
[----:B0-----:R-:W-:Y:S02]  /*a9a0*/  IMAD.U32 R10, RZ, RZ, UR4 ;  /* 0x00000004ff0a7e24 */ /* 0x001fe4000f8e00ff */
[----:B------:R-:W-:Y:S02]  /*a9b0*/  IMAD.U32 R11, RZ, RZ, UR5 ;  /* 0x00000005ff0b7e24 */ /* 0x000fe4000f8e00ff */
[----:B------:R-:W-:Y:S02]  /*a9c0*/  IMAD.MOV.U32 R8, RZ, RZ, 0x70 ;  /* 0x00000070ff087424 */ /* 0x000fe400078e00ff */
[----:B------:R-:W-:Y:S02]  /*a9d0*/  IMAD.MOV.U32 R12, RZ, RZ, 0x1 ;  /* 0x00000001ff0c7424 */ /* 0x000fe400078e00ff */
[----:B------:R-:W-:-:S07]  /*a9e0*/  IMAD.MOV.U32 R13, RZ, RZ, RZ ;  /* 0x000000ffff0d7224 */ /* 0x000fce00078e00ff */
[----:B------:R-:W-:-:S07]  /*a9f0*/  LEPC R20, `(.L_x_215) ;  /* 0x000000001014794e */ /* 0x000fce0000000000 */
[----:B-1----:R-:W-:Y:S05]  /*aa00*/  CALL.ABS.NOINC R2 ;  /* 0x0000000002007343 */ /* 0x002fea0003c00000 */
.L_x_215:
[----:B-1----:R-:W2:Y:S01]  /*aa10*/  LDL.LU.64 R4, [R1+0x28] ;  /* 0x0000280001047983 */ /* 0x002ea20000300a00 */
[----:B------:R-:W1:Y:S01]  /*aa20*/  LDC R6, c[0x0][0x448] ;  /* 0x00011200ff067b82 */ /* 0x000e620000000800 */
[----:B------:R-:W-:Y:S02]  /*aa30*/  ULDC.64 UR8, c[0x0][0x3e0] ;  /* 0x0000f80000087ab9 */ /* 0x000fe40000000a00 */
[----:B------:R-:W3:Y:S01]  /*aa40*/  LDL.LU R2, [R1+0x34] ;  /* 0x0000340001027983 */ /* 0x000ee20000300800 */
[----:B------:R-:W-:Y:S01]  /*aa50*/  UIMAD UR6, UR46, UR8, URZ ;  /* 0x000000082e0672a4 */ /* 0x000fe2000f8e023f */
[----:B------:R-:W4:Y:S03]  /*aa60*/  S2R R3, SR_TID.X ;  /* 0x0000000000037919 */ /* 0x000f260000002100 */
[----:B------:R-:W-:Y:S01]  /*aa70*/  UIMAD UR6, UR45, UR9, UR6 ;  /* 0x000000092d0672a4 */ /* 0x000fe2000f8e0206 */
[----:B-1----:R-:W-:-:S02]  /*aa80*/  ISETP.NE.AND P0, PT, R6, 0x1, PT ;  /* 0x000000010600780c */ /* 0x002fc40003f05270 */
[C---:B----4-:R-:W-:Y:S01]  /*aa90*/  LOP3.LUT R0, R3.reuse, 0x7f, RZ, 0xc0, !PT ;  /* 0x0000007f03007812 */ /* 0x050fe200078ec0ff */
[----:B------:R-:W-:-:S10]  /*aaa0*/  IMAD.SHL.U32 R15, R3, 0x10, RZ ;  /* 0x00000010030f7824 */ /* 0x000fd400078e00ff */
[----:B------:R-:W1:Y:S01]  /*aab0*/  @P0 LDC R3, c[0x0][0x44c] ;  /* 0x00011300ff030b82 */ /* 0x000e620000000800 */
[----:B--2---:R-:W-:Y:S02]  /*aac0*/  R2UR UR5, R5 ;  /* 0x00000000050572ca */ /* 0x004fe400000e0000 */
[----:B------:R-:W-:Y:S01]  /*aad0*/  R2UR UR4, R4 ;  /* 0x00000000040472ca */ /* 0x000fe200000e0000 */
[----:B------:R-:W2:Y:S01]  /*aae0*/  S2R R5, SR_TID.X ;  /* 0x0000000000057919 */ /* 0x000ea20000002100 */
[----:B---3--:R-:W-:Y:S02]  /*aaf0*/  R2UR UR5, R2 ;  /* 0x00000000020572ca */ /* 0x008fe400000e0000 */
[----:B------:R-:W-:Y:S01]  /*ab00*/  SHF.R.U32.HI R4, RZ, 0x3, R0 ;  /* 0x00000003ff047819 */ /* 0x000fe20000011600 */
[----:B------:R-:W3:Y:S01]  /*ab10*/  S2R R2, SR_CTAID.X ;  /* 0x0000000000027919 */ /* 0x000ee20000002500 */
[----:B------:R-:W4:Y:S02]  /*ab20*/  @P0 LDC R0, c[0x0][0x450] ;  /* 0x00011400ff000b82 */ /* 0x000f240000000800 */
[----:B------:R-:W-:-:S07]  /*ab30*/  LOP3.LUT R4, R4, 0x70, R15, 0xf8, !PT ;  /* 0x0000007004047812 */ /* 0x000fce00078ef80f */
[----:B------:R-:W-:-:S03]  /*ab40*/  UIMAD.WIDE.U32 UR4, UR45, UR8, UR4 ;  /* 0x000000082d0472a5 */ /* 0x000fc6000f8e0004 */
[----:B------:R-:W-:Y:S01]  /*ab50*/  ULDC.64 UR8, c[0x0][0x3d0] ;  /* 0x0000f40000087ab9 */ /* 0x000fe20000000a00 */
[----:B------:R-:W-:Y:S01]  /*ab60*/  UIADD3 UR5, UR5, UR6, URZ ;  /* 0x0000000605057290 */ /* 0x000fe2000fffe03f */
[----:B--2---:R-:W-:Y:S02]  /*ab70*/  IMAD.SHL.U32 R8, R5, 0x8, RZ ;  /* 0x0000000805087824 */ /* 0x004fe400078e00ff */
[----:B---3--:R-:W-:-:S03]  /*ab80*/  IMAD R4, R2, 0x80, R4 ;  /* 0x0000008002047824 */ /* 0x008fc600078e0204 */
[----:B------:R-:W-:Y:S01]  /*ab90*/  LOP3.LUT R8, R8, 0x38, RZ, 0xc0, !PT ;  /* 0x0000003808087812 */ /* 0x000fe200078ec0ff */
[----:B-1----:R-:W-:-:S04]  /*aba0*/  @P0 IMAD.HI.U32 R3, R4, R3, RZ ;  /* 0x0000000304030227 */ /* 0x002fc800078e00ff */
[----:B------:R-:W-:Y:S01]  /*abb0*/  IMAD.MOV.U32 R2, RZ, RZ, R4 ;  /* 0x000000ffff027224 */ /* 0x000fe200078e0004 */
[----:B----4-:R-:W-:Y:S01]  /*abc0*/  @P0 SHF.R.U32.HI R2, RZ, R0, R3 ;  /* 0x00000000ff020219 */ /* 0x010fe20000011603 */
[----:B------:R-:W-:-:S04]  /*abd0*/  IMAD.U32 R3, RZ, RZ, UR8 ;  /* 0x00000008ff037e24 */ /* 0x000fc8000f8e00ff */
[----:B------:R-:W-:-:S04]  /*abe0*/  IMAD.MOV R0, RZ, RZ, -R2 ;  /* 0x000000ffff007224 */ /* 0x000fc800078e0a02 */
[----:B------:R-:W-:Y:S01]  /*abf0*/  IMAD R0, R6, R0, R4 ;  /* 0x0000000006007224 */ /* 0x000fe200078e0204 */
[----:B------:R-:W-:-:S05]  /*ac00*/  SHF.R.S32.HI R4, RZ, 0x1f, R2 ;  /* 0x0000001fff047819 */ /* 0x000fca0000011402 */
[----:B------:R-:W-:-:S04]  /*ac10*/  IMAD R4, R4, UR8, RZ ;  /* 0x0000000804047c24 */ /* 0x000fc8000f8e02ff */
[C---:B------:R-:W-:Y:S02]  /*ac20*/  IMAD R4, R2.reuse, UR9, R4 ;  /* 0x0000000902047c24 */ /* 0x040fe4000f8e0204 */
[----:B------:R-:W-:Y:S01]  /*ac30*/  IMAD.WIDE.U32 R2, R2, R3, UR4 ;  /* 0x0000000402027e25 */ /* 0x000fe2000f8e0003 */
[----:B------:R-:W-:-:S03]  /*ac40*/  ULDC.64 UR4, c[0x0][0x3c8] ;  /* 0x0000f20000047ab9 */ /* 0x000fc60000000a00 */
[----:B------:R-:W-:Y:S01]  /*ac50*/  IMAD.IADD R3, R3, 0x1, R4 ;  /* 0x0000000103037824 */ /* 0x000fe200078e0204 */
[----:B------:R-:W-:Y:S01]  /*ac60*/  SHF.R.S32.HI R4, RZ, 0x1f, R0 ;  /* 0x0000001fff047819 */ /* 0x000fe20000011400 */
[----:B------:R-:W-:-:S04]  /*ac70*/  IMAD.WIDE.U32 R2, R0, UR4, R2 ;  /* 0x0000000400027c25 */ /* 0x000fc8000f8e0002 */
[----:B------:R-:W-:-:S04]  /*ac80*/  IMAD R4, R4, UR4, RZ ;  /* 0x0000000404047c24 */ /* 0x000fc8000f8e02ff */
[----:B------:R-:W-:Y:S01]  /*ac90*/  IMAD R4, R0, UR5, R4 ;  /* 0x0000000500047c24 */ /* 0x000fe2000f8e0204 */
[----:B------:R-:W-:Y:S01]  /*aca0*/  ULDC.64 UR4, c[0x0][0x390] ;  /* 0x0000e40000047ab9 */ /* 0x000fe20000000a00 */
[----:B------:R-:W-:Y:S02]  /*acb0*/  LOP3.LUT R0, R8, 0x40, RZ, 0xfc, !PT ;  /* 0x0000004008007812 */ /* 0x000fe400078efcff */
[----:B------:R-:W-:Y:S01]  /*acc0*/  IMAD.IADD R4, R3, 0x1, R4 ;  /* 0x0000000103047824 */ /* 0x000fe200078e0204 */
[----:B------:R-:W-:Y:S01]  /*acd0*/  LEA R5, P0, R2, UR4, 0x1 ;  /* 0x0000000402057c11 */ /* 0x000fe2000f8008ff */
[----:B------:R-:W-:Y:S02]  /*ace0*/  ULDC UR4, c[0x0][0x3b8] ;  /* 0x0000ee0000047ab9 */ /* 0x000fe40000000800 */
[----:B------:R-:W-:Y:S02]  /*acf0*/  ISETP.GE.AND P3, PT, R8, UR4, PT ;  /* 0x0000000408007c0c */ /* 0x000fe4000bf66270 */
[----:B------:R-:W-:-:S02]  /*ad00*/  LEA.HI.X R4, R2, UR5, R4, 0x1, P0 ;  /* 0x0000000502047c11 */ /* 0x000fc400080f0c04 */
[----:B------:R-:W-:Y:S02]  /*ad10*/  ISETP.GE.AND P0, PT, R0, UR4, PT ;  /* 0x0000000400007c0c */ /* 0x000fe4000bf06270 */
[----:B------:R-:W-:-:S04]  /*ad20*/  LOP3.LUT R0, R8, 0x80, RZ, 0xfc, !PT ;  /* 0x0000008008007812 */ /* 0x000fc800078efcff */
[----:B------:R-:W-:Y:S02]  /*ad30*/  ISETP.GE.AND P1, PT, R0, UR4, PT ;  /* 0x0000000400007c0c */ /* 0x000fe4000bf26270 */
[----:B------:R-:W-:-:S04]  /*ad40*/  LOP3.LUT R0, R8, 0xc0, RZ, 0xfc, !PT ;  /* 0x000000c008007812 */ /* 0x000fc800078efcff */
[----:B------:R-:W-:Y:S01]  /*ad50*/  ISETP.GE.AND P2, PT, R0, UR4, PT ;  /* 0x0000000400007c0c */ /* 0x000fe2000bf46270 */
[----:B------:R-:W-:-:S03]  /*ad60*/  UMOV UR4, 0xffffffff ;  /* 0xffffffff00047882 */ /* 0x000fc60000000000 */
[----:B------:R-:W-:Y:S09]  /*ad70*/  BRA.DIV UR4, `(.L_x_216) ;  /* 0x0000003a04dc7947 */ /* 0x000ff2000b800000 */
[----:B------:R-:W2:Y:S01]  /*ad80*/  LDL.LU R3, [R1+0x4] ;  /* 0x0000040001037983 */ /* 0x000ea20000300800 */
[----:B------:R-:W-:-:S03]  /*ad90*/  ULDC UR4, c[0x0][0x288] ;  /* 0x0000a20000047ab9 */ /* 0x000fc60000000800 */
[----:B------:R-:W3:Y:S01]  /*ada0*/  LDL.LU R2, [R1+0xc] ;  /* 0x00000c0001027983 */ /* 0x000ee20000300800 */
[----:B------:R-:W-:-:S03]  /*adb0*/  IMAD R0, R6, UR4, RZ ;  /* 0x0000000406007c24 */ /* 0x000fc6000f8e02ff */
[----:B------:R-:W4:Y:S01]  /*adc0*/  LDL.LU R13, [R1+0x10] ;  /* 0x00001000010d7983 */ /* 0x000f220000300800 */
[----:B0-----:R-:W0:Y:S01]  /*add0*/  S2R R10, SR_TID.X ;  /* 0x00000000000a7919 */ /* 0x001e220000002100 */
[----:B------:R-:W1:Y:S02]  /*ade0*/  S2R R7, SR_TID.X ;  /* 0x0000000000077919 */ /* 0x000e640000002100 */
[----:B------:R-:W5:Y:S01]  /*adf0*/  LDL.LU R8, [R1+0x14] ;  /* 0x0000140001087983 */ /* 0x000f620000300800 */
[----:B0-----:R-:W-:Y:S01]  /*ae00*/  LOP3.LUT R10, R10, 0x7f, RZ, 0xc0, !PT ;  /* 0x0000007f0a0a7812 */ /* 0x001fe200078ec0ff */
[----:B-1----:R-:W-:-:S04]  /*ae10*/  IMAD.SHL.U32 R12, R7, 0x8, RZ ;  /* 0x00000008070c7824 */ /* 0x002fc800078e00ff */
[----:B------:R-:W-:Y:S02]  /*ae20*/  IMAD.SHL.U32 R11, R10, 0x8, RZ ;  /* 0x000000080a0b7824 */ /* 0x000fe400078e00ff */
[----:B------:R-:W-:Y:S01]  /*ae30*/  IMAD.SHL.U32 R10, R7, 0x8, RZ ;  /* 0x00000008070a7824 */ /* 0x000fe200078e00ff */
[----:B------:R-:W-:-:S04]  /*ae40*/  LOP3.LUT R12, R12, 0x38, RZ, 0xc0, !PT ;  /* 0x000000380c0c7812 */ /* 0x000fc800078ec0ff */
[----:B------:R-:W-:-:S04]  /*ae50*/  LOP3.LUT R10, R10, 0x1f8, RZ, 0xc0, !PT ;  /* 0x000001f80a0a7812 */ /* 0x000fc800078ec0ff */
[----:B------:R-:W-:Y:S02]  /*ae60*/  LOP3.LUT R10, R10, 0x38, R7, 0x78, !PT ;  /* 0x000000380a0a7812 */ /* 0x000fe400078e7807 */
[----:B------:R-:W5:Y:S02]  /*ae70*/  LDL.LU R7, [R1+0x18] ;  /* 0x0000180001077983 */ /* 0x000f640000300800 */
[----:B------:R-:W-:Y:S01]  /*ae80*/  LOP3.LUT R10, R10, 0x200, R11, 0xf8, !PT ;  /* 0x000002000a0a7812 */ /* 0x000fe200078ef80b */
[----:B------:R-:W-:Y:S01]  /*ae90*/  ULDC.64 UR6, c[0x0][0x208] ;  /* 0x0000820000067ab9 */ /* 0x000fe20000000a00 */
[----:B------:R-:W-:Y:S04]  /*aea0*/  SHFL.IDX PT, R6, R4, 0x1, 0x181f ;  /* 0x00381f0004067f89 */ /* 0x000fe800000e0000 */
[----:B------:R-:W5:Y:S01]  /*aeb0*/  LDL.LU R15, [R1+0x1c] ;  /* 0x00001c00010f7983 */ /* 0x000f620000300800 */
[----:B--2---:R-:W-:-:S03]  /*aec0*/  ISETP.GE.AND P5, PT, R3, R0, PT ;  /* 0x000000000300720c */ /* 0x004fc60003fa6270 */
[----:B------:R-:W0:Y:S01]  /*aed0*/  SHFL.IDX PT, R3, R5, RZ, 0x181f ;  /* 0x00181fff05037589 */ /* 0x000e2200000e0000 */
[----:B---3--:R-:W-:-:S03]  /*aee0*/  ISETP.GE.AND P4, PT, R2, R0, PT ;  /* 0x000000000200720c */ /* 0x008fc60003f86270 */
[----:B------:R-:W1:Y:S06]  /*aef0*/  SHFL.IDX PT, R2, R4, RZ, 0x181f ;  /* 0x00181fff04027589 */ /* 0x000e6c00000e0000 */
[----:B0-----:R-:W-:-:S05]  /*af00*/  @!P5 LEA R3, P6, R12, R3, 0x1 ;  /* 0x000000030c03d211 */ /* 0x001fca00078c08ff */
[----:B-1----:R-:W-:-:S05]  /*af10*/  @!P5 IMAD.X R2, RZ, RZ, R2, P6 ;  /* 0x000000ffff02d224 */ /* 0x002fca00030e0602 */
[----:B------:R-:W-:-:S04]  /*af20*/  @!P5 LOP3.LUT R3, R3, R2, RZ, 0x3c, !PT ;  /* 0x000000020303d212 */ /* 0x000fc800078e3cff */
[C---:B------:R-:W-:Y:S02]  /*af30*/  @!P5 LOP3.LUT R2, R3.reuse, R2, RZ, 0x3c, !PT ;  /* 0x000000020302d212 */ /* 0x040fe400078e3cff */
[----:B------:R-:W-:Y:S02]  /*af40*/  @!P5 LEA R21, R10, UR38, 0x1 ;  /* 0x000000260a15dc11 */ /* 0x000fe4000f8e08ff */
[----:B------:R-:W-:-:S05]  /*af50*/  @!P5 LOP3.LUT R3, R3, R2, RZ, 0x3c, !PT ;  /* 0x000000020303d212 */ /* 0x000fca00078e3cff */
[----:B------:R-:W-:Y:S04]  /*af60*/  @!P5 LDGSTS.E.BYPASS.LTC128B.128 [R21+0x22400], desc[UR6][R2.64], !P3 ;  /* 0x224000000215dfae */ /* 0x000fe8000d901d46 */
[----:B------:R-:W-:Y:S04]  /*af70*/  @!P5 LDGSTS.E.BYPASS.LTC128B.128 [R21+0x26400], desc[UR6][R2.64+0x80], !P0 ;  /* 0x264000800215dfae */ /* 0x000fe8000c101d46 */
[----:B------:R-:W-:Y:S04]  /*af80*/  @!P5 LDGSTS.E.BYPASS.LTC128B.128 [R21+0x2a400], desc[UR6][R2.64+0x100], !P1 ;  /* 0x2a4001000215dfae */ /* 0x000fe8000c901d46 */
[----:B------:R0:W-:Y:S04]  /*af90*/  @!P5 LDGSTS.E.BYPASS.LTC128B.128 [R21+0x2e400], desc[UR6][R2.64+0x180], !P2 ;  /* 0x2e4001800215dfae */ /* 0x0001e8000d101d46 */
[----:B0-----:R-:W0:Y:S01]  /*afa0*/  SHFL.IDX PT, R2, R5, 0x1, 0x181f ;  /* 0x00381f0005027f89 */ /* 0x001e2200000e0000 */
[----:B------:R-:W-:-:S02]  /*afb0*/  @!P4 LEA R9, R10, UR38, 0x1 ;  /* 0x000000260a09cc11 */ /* 0x000fc4000f8e08ff */
[----:B0-----:R-:W-:-:S05]  /*afc0*/  @!P4 LEA R2, P6, R12, R2, 0x1 ;  /* 0x000000020c02c211 */ /* 0x001fca00078c08ff */
[----:B------:R-:W-:-:S05]  /*afd0*/  @!P4 IMAD.X R3, RZ, RZ, R6, P6 ;  /* 0x000000ffff03c224 */ /* 0x000fca00030e0606 */
[----:B------:R-:W-:Y:S04]  /*afe0*/  @!P4 LDGSTS.E.BYPASS.LTC128B.128 [R9+0x22c00], desc[UR6][R2.64], !P3 ;  /* 0x22c000000209cfae */ /* 0x000fe8000d901d46 */
[----:B------:R-:W-:Y:S04]  /*aff0*/  @!P4 LDGSTS.E.BYPASS.LTC128B.128 [R9+0x26c00], desc[UR6][R2.64+0x80], !P0 ;  /* 0x26c000800209cfae */ /* 0x000fe8000c101d46 */
[----:B------:R-:W-:Y:S04]  /*b000*/  @!P4 LDGSTS.E.BYPASS.LTC128B.128 [R9+0x2ac00], desc[UR6][R2.64+0x100], !P1 ;  /* 0x2ac001000209cfae */ /* 0x000fe8000c901d46 */
[----:B------:R0:W-:Y:S01]  /*b010*/  @!P4 LDGSTS.E.BYPASS.LTC128B.128 [R9+0x2ec00], desc[UR6][R2.64+0x180], !P2 ;  /* 0x2ec001800209cfae */ /* 0x0001e2000d101d46 */
[----:B----4-:R-:W-:-:S03]  /*b020*/  ISETP.GE.AND P4, PT, R13, R0, PT ;  /* 0x000000000d00720c */ /* 0x010fc60003f86270 */
[----:B------:R-:W2:Y:S04]  /*b030*/  LDL.LU R13, [R1+0x20] ;  /* 0x00002000010d7983 */ /* 0x000ea80000300800 */
[----:B0-----:R-:W0:Y:S04]  /*b040*/  SHFL.IDX PT, R2, R5, 0x2, 0x181f ;  /* 0x00581f0005027f89 */ /* 0x001e2800000e0000 */
[----:B------:R-:W1:Y:S02]  /*b050*/  SHFL.IDX PT, R6, R4, 0x2, 0x181f ;  /* 0x00581f0004067f89 */ /* 0x000e6400000e0000 */
[----:B------:R-:W-:-:S02]  /*b060*/  @!P4 LEA R21, R10, UR38, 0x1 ;  /* 0x000000260a15cc11 */ /* 0x000fc4000f8e08ff */
[----:B------:R-:W3:Y:S01]  /*b070*/  SHFL.IDX PT, R14, R5, 0x3, 0x181f ;  /* 0x00781f00050e7f89 */ /* 0x000ee200000e0000 */
[----:B0-----:R-:W-:-:S05]  /*b080*/  @!P4 LEA R2, P6, R12, R2, 0x1 ;  /* 0x000000020c02c211 */ /* 0x001fca00078c08ff */
[----:B-1----:R-:W-:Y:S02]  /*b090*/  @!P4 IMAD.X R3, RZ, RZ, R6, P6 ;  /* 0x000000ffff03c224 */ /* 0x002fe400030e0606 */
[----:B------:R-:W0:Y:S04]  /*b0a0*/  SHFL.IDX PT, R6, R4, 0x3, 0x181f ;  /* 0x00781f0004067f89 */ /* 0x000e2800000e0000 */
[----:B------:R-:W-:Y:S04]  /*b0b0*/  @!P4 LDGSTS.E.BYPASS.LTC128B.128 [R21+0x23400], desc[UR6][R2.64], !P3 ;  /* 0x234000000215cfae */ /* 0x000fe8000d901d46 */
[----:B------:R-:W-:Y:S04]  /*b0c0*/  @!P4 LDGSTS.E.BYPASS.LTC128B.128 [R21+0x27400], desc[UR6][R2.64+0x80], !P0 ;  /* 0x274000800215cfae */ /* 0x000fe8000c101d46 */
[----:B------:R-:W-:Y:S04]  /*b0d0*/  @!P4 LDGSTS.E.BYPASS.LTC128B.128 [R21+0x2b400], desc[UR6][R2.64+0x100], !P1 ;  /* 0x2b4001000215cfae */ /* 0x000fe8000c901d46 */
[----:B------:R3:W-:Y:S01]  /*b0e0*/  @!P4 LDGSTS.E.BYPASS.LTC128B.128 [R21+0x2f400], desc[UR6][R2.64+0x180], !P2 ;  /* 0x2f4001800215cfae */ /* 0x0007e2000d101d46 */
[----:B-----5:R-:W-:-:S13]  /*b0f0*/  ISETP.GE.AND P4, PT, R8, R0, PT ;  /* 0x000000000800720c */ /* 0x020fda0003f86270 */
[----:B---3--:R-:W-:Y:S02]  /*b100*/  @!P4 LEA R2, P6, R12, R14, 0x1 ;  /* 0x0000000e0c02c211 */ /* 0x008fe400078c08ff */
[----:B------:R-:W1:Y:S01]  /*b110*/  SHFL.IDX PT, R14, R5, 0x4, 0x181f ;  /* 0x00981f00050e7f89 */ /* 0x000e6200000e0000 */
[----:B------:R-:W-:Y:S02]  /*b120*/  @!P4 LEA R9, R10, UR38, 0x1 ;  /* 0x000000260a09cc11 */ /* 0x000fe4000f8e08ff */
[----:B0-----:R-:W-:Y:S02]  /*b130*/  @!P4 IMAD.X R3, RZ, RZ, R6, P6 ;  /* 0x000000ffff03c224 */ /* 0x001fe400030e0606 */
[----:B------:R-:W0:Y:S04]  /*b140*/  SHFL.IDX PT, R6, R4, 0x4, 0x181f ;  /* 0x00981f0004067f89 */ /* 0x000e2800000e0000 */
[----:B------:R-:W-:Y:S04]  /*b150*/  @!P4 LDGSTS.E.BYPASS.LTC128B.128 [R9+0x23c00], desc[UR6][R2.64], !P3 ;  /* 0x23c000000209cfae */ /* 0x000fe8000d901d46 */
[----:B------:R-:W-:Y:S04]  /*b160*/  @!P4 LDGSTS.E.BYPASS.LTC128B.128 [R9+0x27c00], desc[UR6][R2.64+0x80], !P0 ;  /* 0x27c000800209cfae */ /* 0x000fe8000c101d46 */
[----:B------:R-:W-:Y:S04]  /*b170*/  @!P4 LDGSTS.E.BYPASS.LTC128B.128 [R9+0x2bc00], desc[UR6][R2.64+0x100], !P1 ;  /* 0x2bc001000209cfae */ /* 0x000fe8000c901d46 */
[----:B------:R3:W-:Y:S01]  /*b180*/  @!P4 LDGSTS.E.BYPASS.LTC128B.128 [R9+0x2fc00], desc[UR6][R2.64+0x180], !P2 ;  /* 0x2fc001800209cfae */ /* 0x0007e2000d101d46 */
[----:B------:R-:W-:-:S13]  /*b190*/  ISETP.GE.AND P4, PT, R7, R0, PT ;  /* 0x000000000700720c */ /* 0x000fda0003f86270 */
[----:B-1----:R-:W-:Y:S02]  /*b1a0*/  @!P4 LEA R8, P6, R12, R14, 0x1 ;  /* 0x0000000e0c08c211 */ /* 0x002fe400078c08ff */
[----:B------:R-:W1:Y:S03]  /*b1b0*/  SHFL.IDX PT, R14, R5, 0x5, 0x181f ;  /* 0x00b81f00050e7f89 */ /* 0x000e6600000e0000 */
[----:B0-----:R-:W-:Y:S01]  /*b1c0*/  @!P4 IMAD.X R21, RZ, RZ, R6, P6 ;  /* 0x000000ffff15c224 */ /* 0x001fe200030e0606 */
[----:B------:R-:W-:Y:S01]  /*b1d0*/  @!P4 LEA R7, R10, UR38, 0x1 ;  /* 0x000000260a07cc11 */ /* 0x000fe2000f8e08ff */
[----:B---3--:R-:W-:Y:S02]  /*b1e0*/  @!P4 IMAD.MOV.U32 R2, RZ, RZ, R8 ;  /* 0x000000ffff02c224 */ /* 0x008fe400078e0008 */
[----:B------:R-:W-:Y:S01]  /*b1f0*/  @!P4 IMAD.MOV.U32 R3, RZ, RZ, R21 ;  /* 0x000000ffff03c224 */ /* 0x000fe200078e0015 */
[----:B------:R-:W0:Y:S04]  /*b200*/  SHFL.IDX PT, R6, R4, 0x5, 0x181f ;  /* 0x00b81f0004067f89 */ /* 0x000e2800000e0000 */
[----:B------:R-:W-:Y:S04]  /*b210*/  @!P4 LDGSTS.E.BYPASS.LTC128B.128 [R7+0x24400], desc[UR6][R2.64], !P3 ;  /* 0x244000000207cfae */ /* 0x000fe8000d901d46 */
[----:B------:R-:W-:Y:S04]  /*b220*/  @!P4 LDGSTS.E.BYPASS.LTC128B.128 [R7+0x28400], desc[UR6][R2.64+0x80], !P0 ;  /* 0x284000800207cfae */ /* 0x000fe8000c101d46 */
[----:B------:R-:W-:Y:S04]  /*b230*/  @!P4 LDGSTS.E.BYPASS.LTC128B.128 [R7+0x2c400], desc[UR6][R2.64+0x100], !P1 ;  /* 0x2c4001000207cfae */ /* 0x000fe8000c901d46 */
[----:B------:R3:W-:Y:S01]  /*b240*/  @!P4 LDGSTS.E.BYPASS.LTC128B.128 [R7+0x30400], desc[UR6][R2.64+0x180], !P2 ;  /* 0x304001800207cfae */ /* 0x0007e2000d101d46 */
[----:B------:R-:W-:-:S13]  /*b250*/  ISETP.GE.AND P4, PT, R15, R0, PT ;  /* 0x000000000f00720c */ /* 0x000fda0003f86270 */
[----:B-1----:R-:W-:-:S05]  /*b260*/  @!P4 LEA R14, P6, R12, R14, 0x1 ;  /* 0x0000000e0c0ec211 */ /* 0x002fca00078c08ff */
[----:B0-----:R-:W-:Y:S02]  /*b270*/  @!P4 IMAD.X R9, RZ, RZ, R6, P6 ;  /* 0x000000ffff09c224 */ /* 0x001fe400030e0606 */
[----:B---3--:R-:W-:Y:S02]  /*b280*/  @!P4 IMAD.MOV.U32 R2, RZ, RZ, R14 ;  /* 0x000000ffff02c224 */ /* 0x008fe400078e000e */
[----:B------:R-:W0:Y:S01]  /*b290*/  SHFL.IDX PT, R14, R5, 0x6, 0x181f ;  /* 0x00d81f00050e7f89 */ /* 0x000e2200000e0000 */
[----:B------:R-:W-:Y:S01]  /*b2a0*/  @!P4 LEA R21, R10, UR38, 0x1 ;  /* 0x000000260a15cc11 */ /* 0x000fe2000f8e08ff */
[----:B------:R-:W-:Y:S02]  /*b2b0*/  @!P4 IMAD.MOV.U32 R3, RZ, RZ, R9 ;  /* 0x000000ffff03c224 */ /* 0x000fe400078e0009 */
[----:B------:R-:W1:Y:S04]  /*b2c0*/  SHFL.IDX PT, R6, R4, 0x6, 0x181f ;  /* 0x00d81f0004067f89 */ /* 0x000e6800000e0000 */
[----:B------:R-:W-:Y:S04]  /*b2d0*/  @!P4 LDGSTS.E.BYPASS.LTC128B.128 [R21+0x24c00], desc[UR6][R2.64], !P3 ;  /* 0x24c000000215cfae */ /* 0x000fe8000d901d46 */
[----:B------:R-:W-:Y:S04]  /*b2e0*/  @!P4 LDGSTS.E.BYPASS.LTC128B.128 [R21+0x28c00], desc[UR6][R2.64+0x80], !P0 ;  /* 0x28c000800215cfae */ /* 0x000fe8000c101d46 */
[----:B------:R-:W-:Y:S04]  /*b2f0*/  @!P4 LDGSTS.E.BYPASS.LTC128B.128 [R21+0x2cc00], desc[UR6][R2.64+0x100], !P1 ;  /* 0x2cc001000215cfae */ /* 0x000fe8000c901d46 */
[----:B------:R3:W-:Y:S01]  /*b300*/  @!P4 LDGSTS.E.BYPASS.LTC128B.128 [R21+0x30c00], desc[UR6][R2.64+0x180], !P2 ;  /* 0x30c001800215cfae */ /* 0x0007e2000d101d46 */
[----:B--2---:R-:W-:-:S13]  /*b310*/  ISETP.GE.AND P4, PT, R13, R0, PT ;  /* 0x000000000d00720c */ /* 0x004fda0003f86270 */
[----:B0-----:R-:W-:-:S05]  /*b320*/  @!P4 LEA R14, P6, R12, R14, 0x1 ;  /* 0x0000000e0c0ec211 */ /* 0x001fca00078c08ff */
[----:B-1----:R-:W-:Y:S01]  /*b330*/  @!P4 IMAD.X R7, RZ, RZ, R6, P6 ;  /* 0x000000ffff07c224 */ /* 0x002fe200030e0606 */
[----:B------:R-:W-:Y:S01]  /*b340*/  @!P4 LEA R9, R10, UR38, 0x1 ;  /* 0x000000260a09cc11 */ /* 0x000fe2000f8e08ff */
[----:B---3--:R-:W-:Y:S02]  /*b350*/  @!P4 IMAD.MOV.U32 R2, RZ, RZ, R14 ;  /* 0x000000ffff02c224 */ /* 0x008fe400078e000e */
[----:B------:R-:W-:Y:S01]  /*b360*/  @!P4 IMAD.MOV.U32 R3, RZ, RZ, R7 ;  /* 0x000000ffff03c224 */ /* 0x000fe200078e0007 */
[----:B------:R0:W1:Y:S04]  /*b370*/  SHFL.IDX PT, R6, R4, 0x7, 0x181f ;  /* 0x00f81f0004067f89 */ /* 0x00006800000e0000 */
[----:B------:R0:W-:Y:S04]  /*b380*/  @!P4 LDGSTS.E.BYPASS.LTC128B.128 [R9+0x25400], desc[UR6][R2.64], !P3 ;  /* 0x254000000209cfae */ /* 0x0001e8000d901d46 */
[----:B------:R0:W-:Y:S04]  /*b390*/  @!P4 LDGSTS.E.BYPASS.LTC128B.128 [R9+0x29400], desc[UR6][R2.64+0x80], !P0 ;  /* 0x294000800209cfae */ /* 0x0001e8000c101d46 */
[----:B------:R0:W-:Y:S04]  /*b3a0*/  @!P4 LDGSTS.E.BYPASS.LTC128B.128 [R9+0x2d400], desc[UR6][R2.64+0x100], !P1 ;  /* 0x2d4001000209cfae */ /* 0x0001e8000c901d46 */
[----:B------:R0:W-:Y:S04]  /*b3b0*/  @!P4 LDGSTS.E.BYPASS.LTC128B.128 [R9+0x31400], desc[UR6][R2.64+0x180], !P2 ;  /* 0x314001800209cfae */ /* 0x0001e8000d101d46 */
[----:B------:R0:W2:Y:S02]  /*b3c0*/  SHFL.IDX PT, R14, R5, 0x7, 0x181f ;  /* 0x00f81f00050e7f89 */ /* 0x0000a400000e0000 */
.L_x_330:
[----:B------:R-:W3:Y:S01]  /*b3d0*/  LDL.LU R10, [R1+0x24] ;  /* 0x00002400010a7983 */ /* 0x000ee20000300800 */
[----:B------:R-:W-:Y:S01]  /*b3e0*/  BSSY B0, `(.L_x_217) ;  /* 0x0000018000007945 */ /* 0x000fe20003800000 */
[----:B---3--:R-:W-:-:S13]  /*b3f0*/  ISETP.GE.AND P4, PT, R10, R0, PT ;  /* 0x000000000a00720c */ /* 0x008fda0003f86270 */
[----:B------:R-:W-:Y:S05]  /*b400*/  @P4 BRA `(.L_x_218) ;  /* 0x0000000000544947 */ /* 0x000fea0003800000 */
[----:B------:R-:W3:Y:S01]  /*b410*/  S2R R10, SR_TID.X ;  /* 0x00000000000a7919 */ /* 0x000ee20000002100 */
[----:B------:R-:W-:Y:S01]  /*b420*/  ULDC.64 UR4, c[0x0][0x208] ;  /* 0x0000820000047ab9 */ /* 0x000fe20000000a00 */
[----:B0-----:R-:W0:Y:S01]  /*b430*/  S2R R3, SR_TID.X ;  /* 0x0000000000037919 */ /* 0x001e220000002100 */
[----:B---3--:R-:W-:Y:S01]  /*b440*/  LOP3.LUT R10, R10, 0x7f, RZ, 0xc0, !PT ;  /* 0x0000007f0a0a7812 */ /* 0x008fe200078ec0ff */
[----:B0-----:R-:W-:-:S04]  /*b450*/  IMAD.SHL.U32 R2, R3, 0x8, RZ ;  /* 0x0000000803027824 */ /* 0x001fc800078e00ff */
[----:B------:R-:W-:Y:S02]  /*b460*/  IMAD.SHL.U32 R4, R10, 0x8, RZ ;  /* 0x000000080a047824 */ /* 0x000fe400078e00ff */
[----:B------:R-:W-:Y:S01]  /*b470*/  IMAD.SHL.U32 R10, R3, 0x8, RZ ;  /* 0x00000008030a7824 */ /* 0x000fe200078e00ff */
[----:B------:R-:W-:-:S04]  /*b480*/  LOP3.LUT R2, R2, 0x38, RZ, 0xc0, !PT ;  /* 0x0000003802027812 */ /* 0x000fc800078ec0ff */
[----:B------:R-:W-:Y:S02]  /*b490*/  LOP3.LUT R10, R10, 0x1f8, RZ, 0xc0, !PT ;  /* 0x000001f80a0a7812 */ /* 0x000fe400078ec0ff */
[----:B--2---:R-:W-:Y:S02]  /*b4a0*/  LEA R2, P4, R2, R14, 0x1 ;  /* 0x0000000e02027211 */ /* 0x004fe400078808ff */
[----:B------:R-:W-:-:S03]  /*b4b0*/  LOP3.LUT R10, R10, 0x38, R3, 0x78, !PT ;  /* 0x000000380a0a7812 */ /* 0x000fc600078e7803 */
[----:B-1----:R-:W-:Y:S01]  /*b4c0*/  IMAD.X R3, RZ, RZ, R6, P4 ;  /* 0x000000ffff037224 */ /* 0x002fe200020e0606 */
[----:B------:R-:W-:-:S04]  /*b4d0*/  LOP3.LUT R10, R10, 0x200, R4, 0xf8, !PT ;  /* 0x000002000a0a7812 */ /* 0x000fc800078ef804 */
[----:B------:R-:W-:-:S05]  /*b4e0*/  LEA R5, R10, UR38, 0x1 ;  /* 0x000000260a057c11 */ /* 0x000fca000f8e08ff */
[----:B------:R-:W-:Y:S01]  /*b4f0*/  @!PT LDS RZ, [RZ] ;  /* 0x00000000fffff984 */ /* 0x000fe20000000800 */
[----:B------:R-:W-:Y:S01]  /*b500*/  @!PT LDS RZ, [RZ] ;  /* 0x00000000fffff984 */ /* 0x000fe20000000800 */
[----:B------:R-:W-:Y:S01]  /*b510*/  @!PT LDS RZ, [RZ] ;  /* 0x00000000fffff984 */ /* 0x000fe20000000800 */
[----:B------:R3:W-:Y:S04]  /*b520*/  LDGSTS.E.BYPASS.LTC128B.128 [R5+0x25c00], desc[UR4][R2.64], !P3 ;  /* 0x25c0000002057fae */ /* 0x0007e8000d901d44 */
[----:B------:R3:W-:Y:S04]  /*b530*/  LDGSTS.E.BYPASS.LTC128B.128 [R5+0x29c00], desc[UR4][R2.64+0x80], !P0 ;  /* 0x29c0008002057fae */ /* 0x0007e8000c101d44 */
[----:B------:R3:W-:Y:S04]  /*b540*/  LDGSTS.E.BYPASS.LTC128B.128 [R5+0x2dc00], desc[UR4][R2.64+0x100], !P1 ;  /* 0x2dc0010002057fae */ /* 0x0007e8000c901d44 */
[----:B------:R3:W-:Y:S02]  /*b550*/  LDGSTS.E.BYPASS.LTC128B.128 [R5+0x31c00], desc[UR4][R2.64+0x180], !P2 ;  /* 0x31c0018002057fae */ /* 0x0007e4000d101d44 */
.L_x_218:
[----:B------:R-:W-:Y:S05]  /*b560*/  BSYNC B0 ;  /* 0x0000000000007941 */ /* 0x000fea0003800000 */
.L_x_217:
[----:B------:R-:W-:Y:S01]  /*b570*/  NOP ;  /* 0x0000000000007918 */ /* 0x000fe20000000000 */
[----:B------:R-:W-:Y:S01]  /*b580*/  SYNCS.ARRIVE.TRANS64.RED.A0T1 RZ, [UR38+0x32410], RZ ;  /* 0x032410ffffff79a7 */ /* 0x000fe20008200426 */
[----:B0--3--:R-:W-:Y:S01]  /*b590*/  IMAD.MOV.U32 R2, RZ, RZ, 0x1 ;  /* 0x00000001ff027424 */ /* 0x009fe200078e00ff */
[----:B------:R-:W-:Y:S04]  /*b5a0*/  ARRIVES.LDGSTSBAR.64.TRANSCNT [UR38+0x32410] ;  /* 0x03241000ff0079b0 */ /* 0x000fe80008000aa6 */
[----:B------:R-:W-:Y:S01]  /*b5b0*/  SHF.L.U32 R2, R2, 0x1f, RZ ;  /* 0x0000001f02027819 */ /* 0x000fe200000006ff */
[----:B------:R-:W-:Y:S01]  /*b5c0*/  NOP ;  /* 0x0000000000007918 */ /* 0x000fe20000000000 */
[----:B------:R-:W-:Y:S02]  /*b5d0*/  SYNCS.ARRIVE.TRANS64.A1T0 RZ, [UR38+0x32410], RZ ;  /* 0x032410ffffff79a7 */ /* 0x000fe40008100026 */
[----:B------:R-:W0:Y:S02]  /*b5e0*/  SYNCS.PHASECHK.TRANS64.TRYWAIT P0, [UR38+0x32420], R2 ;  /* 0x03242002ff0075a7 */ /* 0x000e240008000166 */
[----:B0-----:R-:W-:Y:S05]  /*b5f0*/  @!P0 BRA `(.L_x_219) ;  /* 0x0000004000208947 */ /* 0x001fea0003800000 */
.L_x_331:
[----:B------:R-:W-:Y:S01]  /*b600*/  LOP3.LUT P0, RZ, R17, 0x2, RZ, 0xc0, !PT ;  /* 0x0000000211ff7812 */ /* 0x000fe2000780c0ff */
[----:B------:R-:W-:Y:S01]  /*b610*/  BSSY B0, `(.L_x_220) ;  /* 0x000004b000007945 */ /* 0x000fe20003800000 */
[----:B------:R-:W-:-:S11]  /*b620*/  IMAD.MOV.U32 R0, RZ, RZ, 0x1 ;  /* 0x00000001ff007424 */ /* 0x000fd600078e00ff */
[----:B------:R-:W-:Y:S05]  /*b630*/  @!P0 BRA `(.L_x_221) ;  /* 0x0000000400208947 */ /* 0x000fea0003800000 */
[----:B------:R-:W3:Y:S01]  /*b640*/  SYNCS.PHASECHK.TRANS64.TRYWAIT P0, [UR38+0x32460], R2 ;  /* 0x03246002ff0075a7 */ /* 0x000ee20008000166 */
[----:B0-----:R-:W0:Y:S02]  /*b650*/  S2R R3, SR_TID.X ;  /* 0x0000000000037919 */ /* 0x001e240000002100 */
[----:B0-----:R-:W-:-:S04]  /*b660*/  LOP3.LUT R3, R3, 0x7f, RZ, 0xc0, !PT ;  /* 0x0000007f03037812 */ /* 0x001fc800078ec0ff */
[----:B------:R-:W-:Y:S01]  /*b670*/  ISETP.NE.AND P1, PT, R3, RZ, PT ;  /* 0x000000ff0300720c */ /* 0x000fe20003f25270 */
[----:B---3--:R-:W-:-:S12]  /*b680*/  @!P0 BRA `(.L_x_222) ;  /* 0x0000004000148947 */ /* 0x008fd80003800000 */
.L_x_332:
[----:B------:R-:W-:Y:S04]  /*b690*/  BSSY B1, `(.L_x_223) ;  /* 0x0000008000017945 */ /* 0x000fe80003800000 */
[----:B------:R-:W-:Y:S05]  /*b6a0*/  @P1 BRA `(.L_x_224) ;  /* 0x0000000000181947 */ /* 0x000fea0003800000 */
[----:B0-----:R-:W0:Y:S01]  /*b6b0*/  S2R R3, SR_TID.X ;  /* 0x0000000000037919 */ /* 0x001e220000002100 */
[----:B------:R-:W-:-:S04]  /*b6c0*/  IMAD.MOV.U32 R2, RZ, RZ, 0xc000 ;  /* 0x0000c000ff027424 */ /* 0x000fc800078e00ff */
[----:B------:R3:W-:Y:S01]  /*b6d0*/  SYNCS.ARRIVE.TRANS64 RZ, [UR38+0x32450], R2 ;  /* 0x03245002ffff79a7 */ /* 0x0007e20008000026 */
[----:B0-----:R-:W-:-:S13]  /*b6e0*/  LOP3.LUT P0, RZ, R3, 0x1f, RZ, 0xc0, !PT ;  /* 0x0000001f03ff7812 */ /* 0x001fda000780c0ff */
[----:B---3--:R-:W-:Y:S05]  /*b6f0*/  @!P0 BRA `(.L_x_224) ;  /* 0x0000000000048947 */ /* 0x008fea0003800000 */
[----:B------:R-:W-:Y:S01]  /*b700*/  BPT.TRAP 0x1 ;  /* 0x000000040000795c */ /* 0x000fe20000300000 */
.L_x_224:
[----:B------:R-:W-:Y:S05]  /*b710*/  BSYNC B1 ;  /* 0x0000000000017941 */ /* 0x000fea0003800000 */
.L_x_223:
[----:B0-----:R-:W3:Y:S01]  /*b720*/  LDL.LU R2, [R1+0x8] ;  /* 0x0000080001027983 */ /* 0x001ee20000300800 */
        /* <DEDUP_REMOVED lines=9> */
[----:B---3--:R-:W-:-:S08]  /*b7c0*/  IMAD R2, R2, 0x60, RZ ;  /* 0x0000006002027824 */ /* 0x008fd000078e02ff */
.L_x_225:
        /* <DEDUP_REMOVED lines=8> */
[----:B------:R-:W-:Y:S01]  /*b850*/  PLOP3.LUT P0, PT, PT, PT, PT, 0x80, 0x0 ;  /* 0x000000000000781c */ /* 0x000fe20003f0f070 */
[----:B------:R-:W-:Y:S01]  /*b860*/  UIADD3 UR8, UR38, 0x3400, URZ ;  /* 0x0000340026087890 */ /* 0x000fe2000fffe03f */
[----:B------:R-:W-:Y:S01]  /*b870*/  UMOV UR6, 0x0 ;  /* 0x0000000000067882 */ /* 0x000fe20000000000 */
[----:B------:R-:W-:Y:S01]  /*b880*/  UMOV UR7, 0x14f00000 ;  /* 0x14f0000000077882 */ /* 0x000fe20000000000 */
[----:B------:R-:W-:-:S09]  /*b890*/  UMOV UR10, 0x40 ;  /* 0x00000040000a7882 */ /* 0x000fd20000000000 */
.L_x_226:
        /* <DEDUP_REMOVED lines=13> */
.L_x_227:
        /* <DEDUP_REMOVED lines=13> */
.L_x_228:
[----:B------:R-:W-:-:S13]  /*ba40*/  @P0 ELECT P1, URZ, PT ;  /* 0x00000000003f082f */ /* 0x000fda0003820000 */
[----:B------:R-:W-:Y:S01]  /*ba50*/  @P1 R2UR UR13, R16 ;  /* 0x00000000100d12ca */ /* 0x000fe200000e0000 */
[----:B------:R-:W-:Y:S01]  /*ba60*/  UMOV UR12, UR36 ;  /* 0x00000024000c7c82 */ /* 0x000fe20008000000 */
[----:B------:R-:W-:Y:S02]  /*ba70*/  @P1 R2UR UR11, R2 ;  /* 0x00000000020b12ca */ /* 0x000fe400000e0000 */
[----:B------:R-:W-:Y:S02]  /*ba80*/  @P1 PLOP3.LUT P0, PT, P1, PT, PT, 0x8, 0x0 ;  /* 0x000000000000181c */ /* 0x000fe40000f0e170 */
[----:B------:R-:W-:-:S09]  /*ba90*/  PLOP3.LUT P1, PT, PT, PT, PT, 0x8, 0x0 ;  /* 0x000000000000781c */ /* 0x000fd20003f2e170 */
[----:B------:R3:W-:Y:S02]  /*baa0*/  UTMALDG.4D [UR8], [UR4], desc[UR6] ;  /* 0x00000608040075b4 */ /* 0x0007e40008019000 */
[----:B---3--:R-:W-:Y:S05]  /*bab0*/  @P0 BRA.U.ANY `(.L_x_228) ;  /* 0xfffffffd00e00947 */ /* 0x008fea000393ffff */
.L_x_221:
[----:B------:R-:W-:Y:S05]  /*bac0*/  BSYNC B0 ;  /* 0x0000000000007941 */ /* 0x000fea0003800000 */
.L_x_220:
[----:B------:R-:W-:Y:S01]  /*bad0*/  UIADD3 UR6, UR40, -0x2, URZ ;  /* 0xfffffffe28067890 */ /* 0x000fe2000fffe03f */
[----:B------:R-:W-:Y:S02]  /*bae0*/  IMAD.MOV.U32 R7, RZ, RZ, RZ ;  /* 0x000000ffff077224 */ /* 0x000fe400078e00ff */
[----:B-1----:R-:W-:Y:S01]  /*baf0*/  IMAD.MOV.U32 R6, RZ, RZ, 0x1 ;  /* 0x00000001ff067424 */ /* 0x002fe200078e00ff */
[----:B------:R-:W-:-:S06]  /*bb00*/  UISETP.GE.AND UP0, UPT, UR6, UR39, UPT ;  /* 0x000000270600728c */ /* 0x000fcc000bf06270 */
[----:B------:R-:W-:-:S13]  /*bb10*/  PLOP3.LUT P0, PT, PT, PT, UP0, 0x80, 0x0 ;  /* 0x000000000000781c */ /* 0x000fda0003f0f008 */
[----:B------:R-:W-:Y:S05]  /*bb20*/  @!P0 BRA `(.L_x_202) ;  /* 0x0000001800b08947 */ /* 0x000fea0003800000 */
[----:B------:R-:W-:Y:S01]  /*bb30*/  UIADD3 UR4, UR44, 0x1, URZ ;  /* 0x000000012c047890 */ /* 0x000fe2000fffe03f */
[----:B------:R-:W-:Y:S01]  /*bb40*/  LOP3.LUT R0, RZ, UR39, RZ, 0x33, !PT ;  /* 0x00000027ff007c12 */ /* 0x000fe2000f8e33ff */
[----:B------:R-:W1:Y:S01]  /*bb50*/  S2R R4, SR_TID.X ;  /* 0x0000000000047919 */ /* 0x000e620000002100 */
[----:B------:R-:W-:Y:S01]  /*bb60*/  IMAD.U32 R8, RZ, RZ, UR6 ;  /* 0x00000006ff087e24 */ /* 0x000fe2000f8e00ff */
[----:B------:R-:W-:Y:S01]  /*bb70*/  UIMAD UR4, UR4, UR42, URZ ;  /* 0x0000002a040472a4 */ /* 0x000fe2000f8e023f */
[----:B------:R-:W-:-:S03]  /*bb80*/  IMAD.MOV.U32 R6, RZ, RZ, 0x1 ;  /* 0x00000001ff067424 */ /* 0x000fc600078e00ff */
[----:B------:R-:W-:-:S04]  /*bb90*/  UISETP.LT.AND UP0, UPT, UR41, UR4, UPT ;  /* 0x000000042900728c */ /* 0x000fc8000bf01270 */
[----:B------:R-:W-:-:S06]  /*bba0*/  USEL UR4, UR41, UR4, UP0 ;  /* 0x0000000429047287 */ /* 0x000fcc0008000000 */
[----:B0-----:R-:W-:-:S05]  /*bbb0*/  IMAD R3, RZ, RZ, -UR4 ;  /* 0x80000004ff037e24 */ /* 0x001fca000f8e02ff */
[----:B------:R-:W-:-:S04]  /*bbc0*/  VIADDMNMX R0, R3, 0x1, R0, !PT ;  /* 0x0000000103007846 */ /* 0x000fc80007800100 */
[----:B------:R-:W-:Y:S02]  /*bbd0*/  R2UR UR5, R0 ;  /* 0x00000000000572ca */ /* 0x000fe400000e0000 */
[----:B------:R-:W-:Y:S02]  /*bbe0*/  LOP3.LUT R0, RZ, UR4, RZ, 0x33, !PT ;  /* 0x00000004ff007c12 */ /* 0x000fe4000f8e33ff */
[----:B-1----:R-:W-:-:S09]  /*bbf0*/  LOP3.LUT R10, R4, 0x1f, RZ, 0xc0, !PT ;  /* 0x0000001f040a7812 */ /* 0x002fd200078ec0ff */
        /* <DEDUP_REMOVED lines=12> */
.L_x_262:
[----:B------:R-:W-:Y:S01]  /*bcc0*/  LOP3.LUT P0, RZ, R17, 0x2, RZ, 0xc0, !PT ;  /* 0x0000000211ff7812 */ /* 0x000fe2000780c0ff */
[----:B------:R-:W-:Y:S01]  /*bcd0*/  VIADD R9, R9, 0xfffffffe ;  /* 0xfffffffe09097836 */ /* 0x000fe20000000000 */
[----:B------:R-:W-:Y:S04]  /*bce0*/  BSSY B1, `(.L_x_230) ;  /* 0x0000082000017945 */ /* 0x000fe80003800000 */
[----:B------:R-:W-:-:S07]  /*bcf0*/  ISETP.NE.AND P1, PT, R9, RZ, PT ;  /* 0x000000ff0900720c */ /* 0x000fce0003f25270 */
[----:B------:R-:W-:Y:S06]  /*bd00*/  @!P0 BRA `(.L_x_231) ;  /* 0x0000000400fc8947 */ /* 0x000fec0003800000 */
[----:B------:R-:W-:Y:S01]  /*bd10*/  LOP3.LUT P0, RZ, R17, 0x1, RZ, 0xc0, !PT ;  /* 0x0000000111ff7812 */ /* 0x000fe2000780c0ff */
[----:B------:R-:W-:-:S12]  /*bd20*/  IMAD.MOV.U32 R13, RZ, RZ, R8 ;  /* 0x000000ffff0d7224 */ /* 0x000fd800078e0008 */
[----:B------:R-:W-:Y:S05]  /*bd30*/  @!P0 BRA `(.L_x_232) ;  /* 0x0000000000508947 */ /* 0x000fea0003800000 */
[----:B------:R-:W0:Y:S01]  /*bd40*/  LDC R13, c[0x0][0x43c] ;  /* 0x00010f00ff0d7b82 */ /* 0x000e220000000800 */
[----:B------:R-:W-:Y:S01]  /*bd50*/  IMAD.MOV.U32 R12, RZ, RZ, R8 ;  /* 0x000000ffff0c7224 */ /* 0x000fe200078e0008 */
[----:B------:R-:W-:Y:S01]  /*bd60*/  ULDC.64 UR4, c[0x0][0x428] ;  /* 0x00010a0000047ab9 */ /* 0x000fe20000000a00 */
[----:B------:R-:W-:Y:S01]  /*bd70*/  ULDC.64 UR6, c[0x0][0x208] ;  /* 0x0000820000067ab9 */ /* 0x000fe20000000a00 */
        /* <DEDUP_REMOVED lines=16> */
.L_x_232:
[----:B------:R-:W1:Y:S01]  /*be80*/  S2R R2, SR_TID.X ;  /* 0x0000000000027919 */ /* 0x000e620000002100 */
[----:B------:R-:W-:Y:S01]  /*be90*/  BSSY B2, `(.L_x_233) ;  /* 0x0000006000027945 */ /* 0x000fe20003800000 */
[----:B-1----:R-:W-:Y:S02]  /*bea0*/  LOP3.LUT R3, R2, 0x7f, RZ, 0xc0, !PT ;  /* 0x0000007f02037812 */ /* 0x002fe400078ec0ff */
[----:B------:R-:W-:Y:S02]  /*beb0*/  SHF.L.U32 R2, R0, 0x1f, RZ ;  /* 0x0000001f00027819 */ /* 0x000fe400000006ff */
[----:B------:R-:W-:Y:S02]  /*bec0*/  ISETP.NE.AND P2, PT, R3, RZ, PT ;  /* 0x000000ff0300720c */ /* 0x000fe40003f45270 */
[----:B------:R-:W1:Y:S02]  /*bed0*/  SYNCS.PHASECHK.TRANS64.TRYWAIT P0, [UR38+0x32448], R2 ;  /* 0x03244802ff0075a7 */ /* 0x000e640008000166 */
[----:B-1----:R-:W-:Y:S09]  /*bee0*/  @!P0 BRA `(.L_x_234) ;  /* 0x0000003800148947 */ /* 0x002ff20003800000 */
.L_x_333:
[----:B------:R-:W-:Y:S05]  /*bef0*/  BSYNC B2 ;  /* 0x0000000000027941 */ /* 0x000fea0003800000 */
.L_x_233:
[----:B------:R-:W-:Y:S04]  /*bf00*/  BSSY B2, `(.L_x_235) ;  /* 0x0000007000027945 */ /* 0x000fe80003800000 */
[----:B------:R-:W-:Y:S05]  /*bf10*/  @P2 BRA `(.L_x_236) ;  /* 0x0000000000142947 */ /* 0x000fea0003800000 */
[----:B------:R-:W-:Y:S01]  /*bf20*/  ISETP.NE.AND P0, PT, R10, RZ, PT ;  /* 0x000000ff0a00720c */ /* 0x000fe20003f05270 */
[----:B-1----:R-:W-:-:S04]  /*bf30*/  IMAD.MOV.U32 R3, RZ, RZ, 0x3000 ;  /* 0x00003000ff037424 */ /* 0x002fc800078e00ff */
[----:B------:R3:W-:Y:S08]  /*bf40*/  SYNCS.ARRIVE.TRANS64 RZ, [UR38+0x32438], R3 ;  /* 0x03243803ffff79a7 */ /* 0x0007f00008000026 */
[----:B---3--:R-:W-:Y:S05]  /*bf50*/  @!P0 BRA `(.L_x_236) ;  /* 0x0000000000048947 */ /* 0x008fea0003800000 */
[----:B------:R-:W-:Y:S01]  /*bf60*/  BPT.TRAP 0x1 ;  /* 0x000000040000795c */ /* 0x000fe20000300000 */
.L_x_236:
[----:B------:R-:W-:Y:S05]  /*bf70*/  BSYNC B2 ;  /* 0x0000000000027941 */ /* 0x000fea0003800000 */
.L_x_235:
        /* <DEDUP_REMOVED lines=11> */
.L_x_237:
        /* <DEDUP_REMOVED lines=10> */
.L_x_334:
[----:B------:R-:W-:Y:S05]  /*c0d0*/  BSYNC B2 ;  /* 0x0000000000027941 */ /* 0x000fea0003800000 */
.L_x_238:
        /* <DEDUP_REMOVED lines=9> */
.L_x_241:
[----:B------:R-:W-:Y:S05]  /*c170*/  BSYNC B2 ;  /* 0x0000000000027941 */ /* 0x000fea0003800000 */
.L_x_240:
        /* <DEDUP_REMOVED lines=9> */
.L_x_242:
        /* <DEDUP_REMOVED lines=13> */
.L_x_243:
        /* <DEDUP_REMOVED lines=13> */
.L_x_244:
        /* <DEDUP_REMOVED lines=13> */
.L_x_245:
        /* <DEDUP_REMOVED lines=8> */
.L_x_231:
[----:B------:R-:W-:Y:S05]  /*c500*/  BSYNC B1 ;  /* 0x0000000000017941 */ /* 0x000fea0003800000 */
.L_x_230:
[----:B------:R-:W-:Y:S01]  /*c510*/  LOP3.LUT P3, RZ, R17, 0x2, RZ, 0xc0, !PT ;  /* 0x0000000211ff7812 */ /* 0x000fe2000786c0ff */
[----:B------:R-:W-:Y:S01]  /*c520*/  BSSY B1, `(.L_x_246) ;  /* 0x0000083000017945 */ /* 0x000fe20003800000 */
[----:B------:R-:W-:-:S11]  /*c530*/  LOP3.LUT R0, R0, 0x1, RZ, 0x3c, !PT ;  /* 0x0000000100007812 */ /* 0x000fd600078e3cff */
[----:B------:R-:W-:Y:S05]  /*c540*/  @!P3 BRA `(.L_x_247) ;  /* 0x000000080000b947 */ /* 0x000fea0003800000 */
[----:B------:R-:W-:Y:S01]  /*c550*/  LOP3.LUT P3, RZ, R17, 0x1, RZ, 0xc0, !PT ;  /* 0x0000000111ff7812 */ /* 0x000fe2000786c0ff */
[----:B------:R-:W-:-:S12]  /*c560*/  VIADD R12, R8, 0xffffffff ;  /* 0xffffffff080c7836 */ /* 0x000fd80000000000 */
[----:B------:R-:W-:Y:S05]  /*c570*/  @!P3 BRA `(.L_x_248) ;  /* 0x000000000050b947 */ /* 0x000fea0003800000 */
[----:B--2---:R-:W0:Y:S01]  /*c580*/  LDC R14, c[0x0][0x43c] ;  /* 0x00010f00ff0e7b82 */ /* 0x004e220000000800 */
        /* <DEDUP_REMOVED lines=19> */
.L_x_248:
[----:B------:R-:W1:Y:S01]  /*c6c0*/  S2R R2, SR_TID.X ;  /* 0x0000000000027919 */ /* 0x000e620000002100 */
[----:B------:R-:W-:Y:S01]  /*c6d0*/  BSSY B2, `(.L_x_249) ;  /* 0x0000006000027945 */ /* 0x000fe20003800000 */
[----:B-1----:R-:W-:Y:S02]  /*c6e0*/  LOP3.LUT R3, R2, 0x7f, RZ, 0xc0, !PT ;  /* 0x0000007f02037812 */ /* 0x002fe400078ec0ff */
[----:B------:R-:W-:Y:S02]  /*c6f0*/  SHF.L.U32 R2, R0, 0x1f, RZ ;  /* 0x0000001f00027819 */ /* 0x000fe400000006ff */
[----:B------:R-:W-:Y:S02]  /*c700*/  ISETP.NE.AND P2, PT, R3, RZ, PT ;  /* 0x000000ff0300720c */ /* 0x000fe40003f45270 */
[----:B------:R-:W1:Y:S02]  /*c710*/  SYNCS.PHASECHK.TRANS64.TRYWAIT P0, [UR38+0x32440], R2 ;  /* 0x03244002ff0075a7 */ /* 0x000e640008000166 */
[----:B-1----:R-:W-:Y:S09]  /*c720*/  @!P0 BRA `(.L_x_250) ;  /* 0x0000003000348947 */ /* 0x002ff20003800000 */
.L_x_335:
[----:B------:R-:W-:Y:S05]  /*c730*/  BSYNC B2 ;  /* 0x0000000000027941 */ /* 0x000fea0003800000 */
.L_x_249:
[----:B------:R-:W-:Y:S04]  /*c740*/  BSSY B2, `(.L_x_251) ;  /* 0x0000007000027945 */ /* 0x000fe80003800000 */
[----:B------:R-:W-:Y:S05]  /*c750*/  @P2 BRA `(.L_x_252) ;  /* 0x0000000000142947 */ /* 0x000fea0003800000 */
[----:B------:R-:W-:Y:S01]  /*c760*/  ISETP.NE.AND P0, PT, R10, RZ, PT ;  /* 0x000000ff0a00720c */ /* 0x000fe20003f05270 */
[----:B-1----:R-:W-:-:S04]  /*c770*/  IMAD.MOV.U32 R3, RZ, RZ, 0x3000 ;  /* 0x00003000ff037424 */ /* 0x002fc800078e00ff */
[----:B------:R3:W-:Y:S08]  /*c780*/  SYNCS.ARRIVE.TRANS64 RZ, [UR38+0x32430], R3 ;  /* 0x03243003ffff79a7 */ /* 0x0007f00008000026 */
[----:B---3--:R-:W-:Y:S05]  /*c790*/  @!P0 BRA `(.L_x_252) ;  /* 0x0000000000048947 */ /* 0x008fea0003800000 */
[----:B------:R-:W-:Y:S01]  /*c7a0*/  BPT.TRAP 0x1 ;  /* 0x000000040000795c */ /* 0x000fe20000300000 */
.L_x_252:
[----:B------:R-:W-:Y:S05]  /*c7b0*/  BSYNC B2 ;  /* 0x0000000000027941 */ /* 0x000fea0003800000 */
.L_x_251:
        /* <DEDUP_REMOVED lines=11> */
.L_x_253:
        /* <DEDUP_REMOVED lines=11> */
.L_x_336:
[----:B------:R-:W-:Y:S05]  /*c920*/  BSYNC B2 ;  /* 0x0000000000027941 */ /* 0x000fea0003800000 */
.L_x_254:
        /* <DEDUP_REMOVED lines=9> */
.L_x_257:
[----:B------:R-:W-:Y:S05]  /*c9c0*/  BSYNC B2 ;  /* 0x0000000000027941 */ /* 0x000fea0003800000 */
.L_x_256:
        /* <DEDUP_REMOVED lines=9> */
.L_x_258:
        /* <DEDUP_REMOVED lines=13> */
.L_x_259:
        /* <DEDUP_REMOVED lines=13> */
.L_x_260:
        /* <DEDUP_REMOVED lines=13> */
.L_x_261:
        /* <DEDUP_REMOVED lines=8> */
.L_x_247:
[----:B------:R-:W-:Y:S05]  /*cd50*/  BSYNC B1 ;  /* 0x0000000000017941 */ /* 0x000fea0003800000 */
.L_x_246:
[----:B------:R-:W-:Y:S01]  /*cd60*/  VIADD R8, R8, 0xfffffffe ;  /* 0xfffffffe08087836 */ /* 0x000fe20000000000 */
[----:B------:R-:W-:Y:S06]  /*cd70*/  @P1 BRA `(.L_x_262) ;  /* 0xffffffec00d01947 */ /* 0x000fec000383ffff */
[----:B------:R-:W-:Y:S05]  /*cd80*/  BSYNC B0 ;  /* 0x0000000000007941 */ /* 0x000fea0003800000 */
.L_x_229:
[----:B------:R-:W-:-:S13]  /*cd90*/  ISETP.NE.AND P0, PT, R11, RZ, PT ;  /* 0x000000ff0b00720c */ /* 0x000fda0003f05270 */
[----:B------:R-:W-:Y:S05]  /*cda0*/  @!P0 BRA `(.L_x_202) ;  /* 0x0000000800108947 */ /* 0x000fea0003800000 */
[----:B------:R-:W-:Y:S01]  /*cdb0*/  LOP3.LUT P1, RZ, R17, 0x2, RZ, 0xc0, !PT ;  /* 0x0000000211ff7812 */ /* 0x000fe2000782c0ff */
[----:B------:R-:W-:-:S12]  /*cdc0*/  BSSY B0, `(.L_x_263) ;  /* 0x0000080000007945 */ /* 0x000fd80003800000 */
[----:B------:R-:W-:Y:S05]  /*cdd0*/  @!P1 BRA `(.L_x_264) ;  /* 0x0000000400f89947 */ /* 0x000fea0003800000 */
[----:B------:R-:W-:-:S13]  /*cde0*/  LOP3.LUT P1, RZ, R17, 0x1, RZ, 0xc0, !PT ;  /* 0x0000000111ff7812 */ /* 0x000fda000782c0ff */
[----:B------:R-:W-:Y:S05]  /*cdf0*/  @!P1 BRA `(.L_x_265) ;  /* 0x00000000004c9947 */ /* 0x000fea0003800000 */
[----:B------:R-:W0:Y:S01]  /*ce00*/  LDC R5, c[0x0][0x43c] ;  /* 0x00010f00ff057b82 */ /* 0x000e220000000800 */
[----:B------:R-:W-:Y:S01]  /*ce10*/  ULDC.64 UR4, c[0x0][0x428] ;  /* 0x00010a0000047ab9 */ /* 0x000fe20000000a00 */
[----:B------:R-:W-:Y:S01]  /*ce20*/  ULDC.64 UR6, c[0x0][0x208] ;  /* 0x0000820000067ab9 */ /* 0x000fe20000000a00 */
[----:B------:R-:W-:-:S04]  /*ce30*/  IMAD R19, R19, UR4, RZ ;  /* 0x0000000413137c24 */ /* 0x000fc8000f8e02ff */
[----:B------:R-:W-:Y:S01]  /*ce40*/  IMAD R7, R18, UR5, R19 ;  /* 0x0000000512077c24 */ /* 0x000fe2000f8e0213 */
[----:B0-----:R-:W-:-:S13]  /*ce50*/  ISETP.NE.AND P0, PT, R5, 0x1, PT ;  /* 0x000000010500780c */ /* 0x001fda0003f05270 */
[----:B------:R-:W0:Y:S02]  /*ce60*/  @P0 LDC.64 R2, c[0x0][0x440] ;  /* 0x00011000ff020b82 */ /* 0x000e240000000a00 */
[----:B0-----:R-:W-:-:S04]  /*ce70*/  @P0 IMAD.HI.U32 R4, R8, R2, RZ ;  /* 0x0000000208040227 */ /* 0x001fc800078e00ff */
[----:B------:R-:W-:Y:S01]  /*ce80*/  IMAD.MOV.U32 R2, RZ, RZ, R8 ;  /* 0x000000ffff027224 */ /* 0x000fe200078e0008 */
[----:B------:R-:W-:-:S04]  /*ce90*/  @P0 SHF.R.U32.HI R2, RZ, R3, R4 ;  /* 0x00000003ff020219 */ /* 0x000fc80000011604 */
[----:B------:R-:W-:-:S03]  /*cea0*/  SHF.R.S32.HI R3, RZ, 0x1f, R2 ;  /* 0x0000001fff037819 */ /* 0x000fc60000011402 */
        /* <DEDUP_REMOVED lines=8> */
.L_x_265:
[----:B------:R-:W1:Y:S01]  /*cf30*/  S2R R2, SR_TID.X ;  /* 0x0000000000027919 */ /* 0x000e620000002100 */
[----:B------:R-:W-:Y:S01]  /*cf40*/  BSSY B1, `(.L_x_266) ;  /* 0x0000006000017945 */ /* 0x000fe20003800000 */
[----:B-1----:R-:W-:Y:S02]  /*cf50*/  LOP3.LUT R3, R2, 0x7f, RZ, 0xc0, !PT ;  /* 0x0000007f02037812 */ /* 0x002fe400078ec0ff */
[----:B------:R-:W-:Y:S02]  /*cf60*/  SHF.L.U32 R2, R0, 0x1f, RZ ;  /* 0x0000001f00027819 */ /* 0x000fe400000006ff */
[----:B------:R-:W-:Y:S02]  /*cf70*/  ISETP.NE.AND P1, PT, R3, RZ, PT ;  /* 0x000000ff0300720c */ /* 0x000fe40003f25270 */
[----:B------:R-:W1:Y:S02]  /*cf80*/  SYNCS.PHASECHK.TRANS64.TRYWAIT P0, [UR38+0x32448], R2 ;  /* 0x03244802ff0075a7 */ /* 0x000e640008000166 */
[----:B-1----:R-:W-:Y:S09]  /*cf90*/  @!P0 BRA `(.L_x_267) ;  /* 0x0000002800488947 */ /* 0x002ff20003800000 */
.L_x_337:
[----:B------:R-:W-:Y:S05]  /*cfa0*/  BSYNC B1 ;  /* 0x0000000000017941 */ /* 0x000fea0003800000 */
.L_x_266:
[----:B------:R-:W-:Y:S04]  /*cfb0*/  BSSY B1, `(.L_x_268) ;  /* 0x0000007000017945 */ /* 0x000fe80003800000 */
[----:B------:R-:W-:Y:S05]  /*cfc0*/  @P1 BRA `(.L_x_269) ;  /* 0x0000000000141947 */ /* 0x000fea0003800000 */
[----:B------:R-:W-:Y:S01]  /*cfd0*/  ISETP.NE.AND P0, PT, R10, RZ, PT ;  /* 0x000000ff0a00720c */ /* 0x000fe20003f05270 */
[----:B-1----:R-:W-:-:S04]  /*cfe0*/  IMAD.MOV.U32 R3, RZ, RZ, 0x3000 ;  /* 0x00003000ff037424 */ /* 0x002fc800078e00ff */
[----:B------:R3:W-:Y:S08]  /*cff0*/  SYNCS.ARRIVE.TRANS64 RZ, [UR38+0x32438], R3 ;  /* 0x03243803ffff79a7 */ /* 0x0007f00008000026 */
[----:B---3--:R-:W-:Y:S05]  /*d000*/  @!P0 BRA `(.L_x_269) ;  /* 0x0000000000048947 */ /* 0x008fea0003800000 */
[----:B------:R-:W-:Y:S01]  /*d010*/  BPT.TRAP 0x1 ;  /* 0x000000040000795c */ /* 0x000fe20000300000 */
.L_x_269:
[----:B------:R-:W-:Y:S05]  /*d020*/  BSYNC B1 ;  /* 0x0000000000017941 */ /* 0x000fea0003800000 */
.L_x_268:
        /* <DEDUP_REMOVED lines=11> */
.L_x_270:
[----:B------:R-:W-:-:S13]  /*d0e0*/  @P0 ELECT P2, URZ, PT ;  /* 0x00000000003f082f */ /* 0x000fda0003840000 */
[----:B-----5:R-:W-:Y:S01]  /*d0f0*/  @P2 R2UR UR13, R16 ;  /* 0x00000000100d22ca */ /* 0x020fe200000e0000 */
[----:B------:R-:W-:Y:S01]  /*d100*/  UMOV UR12, UR36 ;  /* 0x00000024000c7c82 */ /* 0x000fe20008000000 */
[----:B------:R-:W-:Y:S02]  /*d110*/  @P2 R2UR UR11, R8 ;  /* 0x00000000080b22ca */ /* 0x000fe400000e0000 */
[----:B------:R-:W-:Y:S02]  /*d120*/  @P2 PLOP3.LUT P0, PT, P2, PT, PT, 0x8, 0x0 ;  /* 0x000000000000281c */ /* 0x000fe4000170e170 */
[----:B------:R-:W-:-:S09]  /*d130*/  PLOP3.LUT P2, PT, PT, PT, PT, 0x8, 0x0 ;  /* 0x000000000000781c */ /* 0x000fd20003f4e170 */
[----:B------:R3:W-:Y:S02]  /*d140*/  UTMALDG.4D [UR8], [UR4], desc[UR6] ;  /* 0x00000608040075b4 */ /* 0x0007e40008019000 */
[----:B---3--:R-:W-:Y:S05]  /*d150*/  @P0 BRA.U.ANY `(.L_x_270) ;  /* 0xfffffffd00e00947 */ /* 0x008fea000393ffff */
[----:B------:R-:W3:Y:S01]  /*d160*/  SYNCS.PHASECHK.TRANS64.TRYWAIT P0, [UR38+0x32468], R2 ;  /* 0x03246802ff0075a7 */ /* 0x000ee20008000166 */
[----:B------:R-:W-:Y:S04]  /*d170*/  BSSY B1, `(.L_x_271) ;  /* 0x0000002000017945 */ /* 0x000fe80003800000 */
[----:B---3--:R-:W-:Y:S05]  /*d180*/  @!P0 BRA `(.L_x_272) ;  /* 0x0000002400e48947 */ /* 0x008fea0003800000 */
.L_x_338:
[----:B------:R-:W-:Y:S05]  /*d190*/  BSYNC B1 ;  /* 0x0000000000017941 */ /* 0x000fea0003800000 */
.L_x_271:
        /* <DEDUP_REMOVED lines=9> */
.L_x_274:
[----:B------:R-:W-:Y:S05]  /*d230*/  BSYNC B1 ;  /* 0x0000000000017941 */ /* 0x000fea0003800000 */
.L_x_273:
        /* <DEDUP_REMOVED lines=9> */
.L_x_275:
        /* <DEDUP_REMOVED lines=13> */
.L_x_276:
        /* <DEDUP_REMOVED lines=13> */
.L_x_277:
        /* <DEDUP_REMOVED lines=13> */
.L_x_278:
        /* <DEDUP_REMOVED lines=8> */
.L_x_264:
[----:B------:R-:W-:Y:S05]  /*d5c0*/  BSYNC B0 ;  /* 0x0000000000007941 */ /* 0x000fea0003800000 */
.L_x_263:
[----:B------:R-:W-:Y:S02]  /*d5d0*/  LOP3.LUT R0, R0, 0x1, RZ, 0x3c, !PT ;  /* 0x0000000100007812 */ /* 0x000fe400078e3cff */
[----:B------:R-:W-:-:S07]  /*d5e0*/  CS2R R6, SRZ ;  /* 0x0000000000067805 */ /* 0x000fce000001ff00 */
.L_x_202:
[----:B0-----:R-:W0:Y:S01]  /*d5f0*/  S2R R3, SR_CgaCtaId ;  /* 0x0000000000037919 */ /* 0x001e220000008800 */
[----:B------:R-:W-:Y:S02]  /*d600*/  MOV R2, 0x400 ;  /* 0x0000040000027802 */ /* 0x000fe40000000f00 */
[----:B------:R-:W-:Y:S02]  /*d610*/  SHF.L.U32 R7, R7, 0x1f, RZ ;  /* 0x0000001f07077819 */ /* 0x000fe400000006ff */
[----:B0-----:R-:W-:-:S04]  /*d620*/  LEA R2, R3, R2, 0x18 ;  /* 0x0000000203027211 */ /* 0x001fc800078ec0ff */
[----:B------:R-:W0:Y:S02]  /*d630*/  SYNCS.PHASECHK.TRANS64.TRYWAIT P0, [R2+URZ+0x32420], R7 ;  /* 0x03242007020075a7 */ /* 0x000e24000800017f */
[----:B0-----:R-:W-:Y:S05]  /*d640*/  @!P0 BRA `(.L_x_279) ;  /* 0x0000002000cc8947 */ /* 0x001fea0003800000 */
.L_x_339:
[----:B------:R-:W-:-:S03]  /*d650*/  UMOV UR4, 0xffffffff ;  /* 0xffffffff00047882 */ /* 0x000fc60000000000 */
[----:B------:R-:W-:Y:S05]  /*d660*/  BRA.DIV UR4, `(.L_x_280) ;  /* 0x0000002204d87947 */ /* 0x000fea000b800000 */
[----:B------:R-:W1:Y:S02]  /*d670*/  S2R R3, SR_TID.X ;  /* 0x0000000000037919 */ /* 0x000e640000002100 */
[----:B-1----:R-:W-:-:S04]  /*d680*/  SHF.R.U32.HI R3, RZ, 0x5, R3 ;  /* 0x00000005ff037819 */ /* 0x002fc80000011603 */
[----:B------:R-:W-:-:S05]  /*d690*/  LOP3.LUT R3, R3, 0x3, RZ, 0xc0, !PT ;  /* 0x0000000303037812 */ /* 0x000fca00078ec0ff */
[----:B--2---:R1:W2:Y:S02]  /*d6a0*/  SHFL.IDX PT, R14, R3, RZ, 0x1f ;  /* 0x00001fff030e7589 */ /* 0x0042a400000e0000 */
.L_x_342:
[----:B--2---:R-:W-:-:S13]  /*d6b0*/  ISETP.NE.AND P0, PT, R14, RZ, PT ;  /* 0x000000ff0e00720c */ /* 0x004fda0003f05270 */
[----:B------:R-:W-:Y:S05]  /*d6c0*/  @P0 BRA `(.L_x_173) ;  /* 0x0000000000900947 */ /* 0x000fea0003800000 */
[----:B------:R-:W-:-:S03]  /*d6d0*/  UMOV UR4, 0xffffffff ;  /* 0xffffffff00047882 */ /* 0x000fc60000000000 */
[----:B------:R-:W-:Y:S05]  /*d6e0*/  BRA.DIV UR4, `(.L_x_281) ;  /* 0x0000002204ec7947 */ /* 0x000fea000b800000 */
[----:B------:R-:W-:-:S13]  /*d6f0*/  ELECT P6, URZ, PT ;  /* 0x00000000003f782f */ /* 0x000fda00038c0000 */
.L_x_345:
[----:B------:R-:W-:Y:S05]  /*d700*/  @!P6 BRA `(.L_x_173) ;  /* 0x000000000080e947 */ /* 0x000fea0003800000 */
[----:B-1----:R-:W2:Y:S02]  /*d710*/  LDL R3, [R1+0x30] ;  /* 0x0000300001037983 */ /* 0x002ea40000100800 */
[----:B--2---:R-:W-:-:S13]  /*d720*/  R2UR UR4, R3 ;  /* 0x00000000030472ca */ /* 0x004fda00000e0000 */
[----:B------:R-:W-:-:S06]  /*d730*/  ULOP3.LUT UR4, UR4, 0x2, URZ, 0xfc, !UPT ;  /* 0x0000000204047892 */ /* 0x000fcc000f8efc3f */
[----:B------:R-:W-:-:S05]  /*d740*/  IMAD.U32 R3, RZ, RZ, UR4 ;  /* 0x00000004ff037e24 */ /* 0x000fca000f8e00ff */
[----:B------:R-:W-:-:S13]  /*d750*/  ISETP.NE.AND P2, PT, R3, 0x3, PT ;  /* 0x000000030300780c */ /* 0x000fda0003f45270 */
[----:B------:R-:W-:Y:S05]  /*d760*/  @!P2 BRA `(.L_x_282) ;  /* 0x000000000004a947 */ /* 0x000fea0003800000 */
[----:B------:R-:W-:Y:S01]  /*d770*/  BPT.TRAP 0x1 ;  /* 0x000000040000795c */ /* 0x000fe20000300000 */
.L_x_282:
[----:B------:R-:W-:Y:S01]  /*d780*/  VIADD R8, R2, 0x32440 ;  /* 0x0003244002087836 */ /* 0x000fe20000000000 */
[----:B------:R-:W-:Y:S01]  /*d790*/  SHF.L.U32 R4, R0, 0x1f, RZ ;  /* 0x0000001f00047819 */ /* 0x000fe200000006ff */
[C---:B------:R-:W-:Y:S02]  /*d7a0*/  VIADD R3, R6.reuse, 0x1 ;  /* 0x0000000106037836 */ /* 0x040fe40000000000 */
[----:B0-----:R-:W-:-:S03]  /*d7b0*/  IMAD R7, R6, 0x8, R8 ;  /* 0x0000000806077824 */ /* 0x001fc600078e0208 */
[C---:B------:R-:W-:Y:S01]  /*d7c0*/  ISETP.NE.AND P1, PT, R3.reuse, 0x2, PT ;  /* 0x000000020300780c */ /* 0x040fe20003f25270 */
[----:B------:R-:W0:Y:S03]  /*d7d0*/  SYNCS.PHASECHK.TRANS64.TRYWAIT P0, [R7+URZ], R4 ;  /* 0x00000004070075a7 */ /* 0x000e26000800017f */
[----:B------:R-:W-:Y:S02]  /*d7e0*/  SEL R5, RZ, 0x1, P1 ;  /* 0x00000001ff057807 */ /* 0x000fe40000800000 */
[----:B------:R-:W-:Y:S02]  /*d7f0*/  SEL R3, R3, RZ, P1 ;  /* 0x000000ff03037207 */ /* 0x000fe40000800000 */
[----:B------:R-:W-:-:S03]  /*d800*/  LOP3.LUT R0, R0, R5, RZ, 0x3c, !PT ;  /* 0x0000000500007212 */ /* 0x000fc600078e3cff */
[----:B------:R-:W-:Y:S01]  /*d810*/  IMAD R5, R3, 0x8, R8 ;  /* 0x0000000803057824 */ /* 0x000fe200078e0208 */
[----:B------:R-:W-:Y:S01]  /*d820*/  SHF.L.U32 R0, R0, 0x1f, RZ ;  /* 0x0000001f00007819 */ /* 0x000fe200000006ff */
[----:B0-----:R-:W-:Y:S06]  /*d830*/  @!P0 BRA `(.L_x_283) ;  /* 0x0000002000b88947 */ /* 0x001fec0003800000 */
.L_x_346:
[----:B------:R-:W1:Y:S02]  /*d840*/  SYNCS.PHASECHK.TRANS64.TRYWAIT P0, [R5+URZ], R0 ;  /* 0x00000000050075a7 */ /* 0x000e64000800017f */
[----:B-1----:R-:W-:Y:S05]  /*d850*/  @!P0 BRA `(.L_x_284) ;  /* 0x0000002000c48947 */ /* 0x002fea0003800000 */
.L_x_347:
[----:B------:R-:W-:Y:S05]  /*d860*/  @!P2 BRA `(.L_x_285) ;  /* 0x000000000004a947 */ /* 0x000fea0003800000 */
[----:B------:R-:W-:Y:S01]  /*d870*/  BPT.TRAP 0x1 ;  /* 0x000000040000795c */ /* 0x000fe20000300000 */
.L_x_285:
[----:B------:R-:W-:-:S04]  /*d880*/  VIADD R2, R2, 0x32460 ;  /* 0x0003246002027836 */ /* 0x000fc80000000000 */
[----:B-1----:R-:W-:-:S04]  /*d890*/  IMAD R5, R6, 0x8, R2 ;  /* 0x0000000806057824 */ /* 0x002fc800078e0202 */
[----:B------:R-:W1:Y:S02]  /*d8a0*/  SYNCS.PHASECHK.TRANS64.TRYWAIT P0, [R5+URZ], R4 ;  /* 0x00000004050075a7 */ /* 0x000e64000800017f */
[----:B-1----:R-:W-:Y:S05]  /*d8b0*/  @!P0 BRA `(.L_x_286) ;  /* 0x0000002000c08947 */ /* 0x002fea0003800000 */
.L_x_348:
[----:B------:R-:W-:-:S07]  /*d8c0*/  IMAD R3, R3, 0x8, R2 ;  /* 0x0000000803037824 */ /* 0x000fce00078e0202 */
.L_x_287:
[----:B--2---:R2:W3:Y:S02]  /*d8d0*/  SYNCS.PHASECHK.TRANS64.TRYWAIT P0, [R3+URZ], R0 ;  /* 0x00000000030075a7 */ /* 0x0044e4000800017f */
[----:B---3--:R-:W-:Y:S05]  /*d8e0*/  @!P0 NANOSLEEP.SYNCS 0x989680 ;  /* 0x009896800000895d */ /* 0x008fea0003900000 */
[----:B------:R-:W3:Y:S02]  /*d8f0*/  @!P0 SYNCS.PHASECHK.TRANS64 P0, [R3+URZ], R0 ;  /* 0x00000000030085a7 */ /* 0x000ee4000800007f */
[----:B---3--:R-:W-:Y:S05]  /*d900*/  @!P0 BRA `(.L_x_287) ;  /* 0xfffffffc00f08947 */ /* 0x008fea000383ffff */
.L_x_173:
[----:B------:R-:W-:Y:S05]  /*d910*/  BSYNC B6 ;  /* 0x0000000000067941 */ /* 0x000fea0003800000 */
.L_x_170:
[----:B------:R-:W-:Y:S05]  /*d920*/  EXIT ;  /* 0x000000000000794d */ /* 0x000fea0003800000 */
.L_x_177:
[----:B------:R-:W-:-:S13]  /*d930*/  R2UR UR4, R16 ;  /* 0x00000000100472ca */ /* 0x000fda00000e0000 */
[----:B0-----:R-:W-:-:S04]  /*d940*/  IMAD.U32 R3, RZ, RZ, UR4 ;  /* 0x00000004ff037e24 */ /* 0x001fc8000f8e00ff */
[----:B------:R0:W1:Y:S03]  /*d950*/  SYNCS.PHASECHK.TRANS64.TRYWAIT P0, [R3+URZ+0x32400], R10 ;  /* 0x0324000a030075a7 */ /* 0x000066000800017f */
[----:B-1----:R-:W-:Y:S05]  /*d960*/  @!P0 NANOSLEEP.SYNCS 0x989680 ;  /* 0x009896800000895d */ /* 0x002fea0003900000 */
[----:B------:R-:W1:Y:S02]  /*d970*/  @!P0 SYNCS.PHASECHK.TRANS64 P0, [R3+URZ+0x32400], R10 ;  /* 0x0324000a030085a7 */ /* 0x000e64000800007f */
[----:B-1----:R-:W-:Y:S05]  /*d980*/  @!P0 BRA `(.L_x_177) ;  /* 0xfffffffc00e88947 */ /* 0x002fea000383ffff */
[----:B------:R-:W-:Y:S05]  /*d990*/  BRA `(.L_x_288) ;  /* 0xffffff3800f07947 */ /* 0x000fea000383ffff */
.L_x_181:
[----:B------:R-:W-:-:S13]  /*d9a0*/  R2UR UR4, R16 ;  /* 0x00000000100472ca */ /* 0x000fda00000e0000 */
[----:B0-----:R-:W-:-:S04]  /*d9b0*/  IMAD.U32 R3, RZ, RZ, UR4 ;  /* 0x00000004ff037e24 */ /* 0x001fc8000f8e00ff */
[----:B------:R0:W2:Y:S03]  /*d9c0*/  SYNCS.PHASECHK.TRANS64.TRYWAIT P1, [R3+URZ+0x32430], R10 ;  /* 0x0324300a030075a7 */ /* 0x0000a6000802017f */
[----:B--2---:R-:W-:Y:S05]  /*d9d0*/  @!P1 NANOSLEEP.SYNCS 0x989680 ;  /* 0x009896800000995d */ /* 0x004fea0003900000 */
[----:B------:R-:W2:Y:S02]  /*d9e0*/  @!P1 SYNCS.PHASECHK.TRANS64 P1, [R3+URZ+0x32430], R10 ;  /* 0x0324300a030095a7 */ /* 0x000ea4000802007f */
[----:B--2---:R-:W-:Y:S05]  /*d9f0*/  @!P1 BRA `(.L_x_181) ;  /* 0xfffffffc00e89947 */ /* 0x004fea000383ffff */
[----:B------:R-:W-:Y:S05]  /*da00*/  BRA `(.L_x_180) ;  /* 0xffffff3c00187947 */ /* 0x000fea000383ffff */
.L_x_182:
[----:B------:R-:W-:-:S13]  /*da10*/  R2UR UR4, R16 ;  /* 0x00000000100472ca */ /* 0x000fda00000e0000 */
[----:B0-----:R-:W-:-:S04]  /*da20*/  IMAD.U32 R11, RZ, RZ, UR4 ;  /* 0x00000004ff0b7e24 */ /* 0x001fc8000f8e00ff */
[----:B------:R0:W2:Y:S03]  /*da30*/  SYNCS.PHASECHK.TRANS64.TRYWAIT P1, [R11+URZ+0x32410], R10 ;  /* 0x0324100a0b0075a7 */ /* 0x0000a6000802017f */
[----:B--2---:R-:W-:Y:S05]  /*da40*/  @!P1 NANOSLEEP.SYNCS 0x989680 ;  /* 0x009896800000995d */ /* 0x004fea0003900000 */
[----:B------:R-:W2:Y:S02]  /*da50*/  @!P1 SYNCS.PHASECHK.TRANS64 P1, [R11+URZ+0x32410], R10 ;  /* 0x0324100a0b0095a7 */ /* 0x000ea4000802007f */
[----:B--2---:R-:W-:Y:S05]  /*da60*/  @!P1 BRA `(.L_x_182) ;  /* 0xfffffffc00e89947 */ /* 0x004fea000383ffff */
[----:B------:R-:W-:Y:S05]  /*da70*/  BRA `(.L_x_289) ;  /* 0xffffff3c00dc7947 */ /* 0x000fea000383ffff */
.L_x_186:
[----:B------:R-:W-:-:S13]  /*da80*/  R2UR UR4, R16 ;  /* 0x00000000100472ca */ /* 0x000fda00000e0000 */
[----:B0-----:R-:W-:-:S04]  /*da90*/  IMAD.U32 R11, RZ, RZ, UR4 ;  /* 0x00000004ff0b7e24 */ /* 0x001fc8000f8e00ff */
[----:B------:R0:W3:Y:S03]  /*daa0*/  SYNCS.PHASECHK.TRANS64.TRYWAIT P1, [R11+URZ+0x32450], R10 ;  /* 0x0324500a0b0075a7 */ /* 0x0000e6000802017f */
[----:B---3--:R-:W-:Y:S05]  /*dab0*/  @!P1 NANOSLEEP.SYNCS 0x989680 ;  /* 0x009896800000995d */ /* 0x008fea0003900000 */
[----:B------:R-:W3:Y:S02]  /*dac0*/  @!P1 SYNCS.PHASECHK.TRANS64 P1, [R11+URZ+0x32450], R10 ;  /* 0x0324500a0b0095a7 */ /* 0x000ee4000802007f */
[----:B---3--:R-:W-:Y:S05]  /*dad0*/  @!P1 BRA `(.L_x_186) ;  /* 0xfffffffc00e89947 */ /* 0x008fea000383ffff */
[----:B------:R-:W-:Y:S05]  /*dae0*/  BRA `(.L_x_185) ;  /* 0xffffff3c00e87947 */ /* 0x000fea000383ffff */
.L_x_191:
[----:B--2---:R-:W-:-:S04]  /*daf0*/  IMAD.U32 R21, RZ, RZ, UR61 ;  /* 0x0000003dff157e24 */ /* 0x004fc8000f8e00ff */
[----:B------:R2:W3:Y:S03]  /*db00*/  SYNCS.PHASECHK.TRANS64.TRYWAIT P3, [R21+URZ+0x32430], R20 ;  /* 0x03243014150075a7 */ /* 0x0004e6000806017f */
[----:B---3--:R-:W-:Y:S05]  /*db10*/  @!P3 NANOSLEEP.SYNCS 0x989680 ;  /* 0x009896800000b95d */ /* 0x008fea0003900000 */
[----:B------:R-:W3:Y:S02]  /*db20*/  @!P3 SYNCS.PHASECHK.TRANS64 P3, [R21+URZ+0x32430], R20 ;  /* 0x032430141500b5a7 */ /* 0x000ee4000806007f */
[----:B---3--:R-:W-:Y:S05]  /*db30*/  @!P3 BRA `(.L_x_191) ;  /* 0xfffffffc00ecb947 */ /* 0x008fea000383ffff */
[----:B------:R-:W-:Y:S05]  /*db40*/  BRA `(.L_x_190) ;  /* 0xffffff5c00fc7947 */ /* 0x000fea000383ffff */
.L_x_195:
[----:B--2---:R-:W-:-:S04]  /*db50*/  IMAD.U32 R21, RZ, RZ, UR61 ;  /* 0x0000003dff157e24 */ /* 0x004fc8000f8e00ff */
[----:B------:R2:W3:Y:S03]  /*db60*/  SYNCS.PHASECHK.TRANS64.TRYWAIT P3, [R21+URZ+0x32450], R20 ;  /* 0x03245014150075a7 */ /* 0x0004e6000806017f */
[----:B---3--:R-:W-:Y:S05]  /*db70*/  @!P3 NANOSLEEP.SYNCS 0x989680 ;  /* 0x009896800000b95d */ /* 0x008fea0003900000 */
[----:B------:R-:W3:Y:S02]  /*db80*/  @!P3 SYNCS.PHASECHK.TRANS64 P3, [R21+URZ+0x32450], R20 ;  /* 0x032450141500b5a7 */ /* 0x000ee4000806007f */
[----:B---3--:R-:W-:Y:S05]  /*db90*/  @!P3 BRA `(.L_x_195) ;  /* 0xfffffffc00ecb947 */ /* 0x008fea000383ffff */
[----:B------:R-:W-:Y:S05]  /*dba0*/  BRA `(.L_x_194) ;  /* 0xffffff6000c87947 */ /* 0x000fea000383ffff */
.L_x_207:
[----:B------:R-:W-:Y:S02]  /*dbb0*/  IMAD.MOV.U32 R13, RZ, RZ, R6 ;  /* 0x000000ffff0d7224 */ /* 0x000fe400078e0006 */
[----:B------:R-:W-:Y:S02]  /*dbc0*/  IMAD.MOV.U32 R12, RZ, RZ, RZ ;  /* 0x000000ffff0c7224 */ /* 0x000fe400078e00ff */
[----:B------:R-:W-:Y:S02]  /*dbd0*/  IMAD.MOV.U32 R11, RZ, RZ, 0x1f ;  /* 0x0000001fff0b7424 */ /* 0x000fe400078e00ff */
[----:B------:R-:W-:-:S07]  /*dbe0*/  IMAD.MOV.U32 R15, RZ, RZ, -0x1 ;  /* 0xffffffffff0f7424 */ /* 0x000fce00078e00ff */
[----:B------:R-:W-:Y:S05]  /*dbf0*/  WARPSYNC.COLLECTIVE R15, `(.L_x_290) ;  /* 0x000000000f087348 */ /* 0x000fea0003c00000 */
[----:B------:R0:W1:Y:S02]  /*dc00*/  SHFL.IDX P6, R14, R13, R12, R11 ;  /* 0x0000000c0d0e7389 */ /* 0x00006400000c000b */
[----:B01----:R-:W-:Y:S01]  /*dc10*/  ENDCOLLECTIVE ;  /* 0x000000000000791b */ /* 0x003fe20003800000 */
.L_x_290:
[----:B------:R-:W-:Y:S05]  /*dc20*/  BRA `(.L_x_291) ;  /* 0xffffffbc00147947 */ /* 0x000fea000383ffff */
.L_x_209:
[----:B------:R-:W-:Y:S01]  /*dc30*/  BSSY B0, `(.L_x_292) ;  /* 0x0000006000007945 */ /* 0x000fe20003800000 */
[----:B------:R-:W-:-:S07]  /*dc40*/  IMAD.MOV.U32 R15, RZ, RZ, -0x1 ;  /* 0xffffffffff0f7424 */ /* 0x000fce00078e00ff */
[----:B0-----:R-:W-:Y:S05]  /*dc50*/  WARPSYNC.COLLECTIVE R15, `(.L_x_293) ;  /* 0x000000000f0c7348 */ /* 0x001fea0003c00000 */
[----:B------:R-:W-:Y:S02]  /*dc60*/  ELECT P6, UR62, PT ;  /* 0x00000000003e782f */ /* 0x000fe400038c0000 */
[----:B------:R-:W-:Y:S01]  /*dc70*/  MOV R14, UR62 ;  /* 0x0000003e000e7c02 */ /* 0x000fe20008000f00 */
[----:B0-----:R-:W-:Y:S10]  /*dc80*/  ENDCOLLECTIVE ;  /* 0x000000000000791b */ /* 0x001ff40003800000 */
.L_x_293:
[----:B------:R-:W-:Y:S05]  /*dc90*/  BSYNC B0 ;  /* 0x0000000000007941 */ /* 0x000fea0003800000 */
.L_x_292:
[----:B------:R-:W-:Y:S05]  /*dca0*/  BRA `(.L_x_294) ;  /* 0xffffffbc00187947 */ /* 0x000fea000383ffff */
.L_x_211:
[----:B0-----:R-:W-:-:S04]  /*dcb0*/  IMAD.U32 R3, RZ, RZ, UR38 ;  /* 0x00000026ff037e24 */ /* 0x001fc8000f8e00ff */
[----:B------:R0:W1:Y:S03]  /*dcc0*/  SYNCS.PHASECHK.TRANS64.TRYWAIT P0, [R3+URZ+0x32440], R0 ;  /* 0x03244000030075a7 */ /* 0x000066000800017f */
[----:B-1----:R-:W-:Y:S05]  /*dcd0*/  @!P0 NANOSLEEP.SYNCS 0x989680 ;  /* 0x009896800000895d */ /* 0x002fea0003900000 */
[----:B------:R-:W1:Y:S02]  /*dce0*/  @!P0 SYNCS.PHASECHK.TRANS64 P0, [R3+URZ+0x32440], R0 ;  /* 0x03244000030085a7 */ /* 0x000e64000800007f */
[----:B-1----:R-:W-:Y:S05]  /*dcf0*/  @!P0 BRA `(.L_x_211) ;  /* 0xfffffffc00ec8947 */ /* 0x002fea000383ffff */
[----:B------:R-:W-:Y:S05]  /*dd00*/  BRA `(.L_x_295) ;  /* 0xffffffbc007c7947 */ /* 0x000fea000383ffff */
.L_x_214:
[----:B------:R-:W-:Y:S02]  /*dd10*/  IMAD R6, R12, 0x80, R6 ;  /* 0x000000800c067824 */ /* 0x000fe400078e0206 */
[----:B------:R-:W-:Y:S02]  /*dd20*/  IMAD.MOV.U32 R13, RZ, RZ, R3 ;  /* 0x000000ffff0d7224 */ /* 0x000fe400078e0003 */
[----:B------:R-:W-:Y:S01]  /*dd30*/  IMAD.MOV.U32 R12, RZ, RZ, RZ ;  /* 0x000000ffff0c7224 */ /* 0x000fe200078e00ff */
[----:B------:R1:W-:Y:S01]  /*dd40*/  STL [R1+0x4], R6 ;  /* 0x0000040601007387 */ /* 0x0003e20000100800 */
[----:B------:R-:W-:Y:S02]  /*dd50*/  IMAD.MOV.U32 R11, RZ, RZ, 0x181f ;  /* 0x0000181fff0b7424 */ /* 0x000fe400078e00ff */
[----:B------:R-:W-:-:S07]  /*dd60*/  IMAD.MOV.U32 R15, RZ, RZ, -0x1 ;  /* 0xffffffffff0f7424 */ /* 0x000fce00078e00ff */
[----:B01----:R-:W-:Y:S05]  /*dd70*/  WARPSYNC.COLLECTIVE R15, `(.L_x_296) ;  /* 0x000000000f087348 */ /* 0x003fea0003c00000 */
[----:B------:R2:W3:Y:S02]  /*dd80*/  SHFL.IDX P6, R14, R13, R12, R11 ;  /* 0x0000000c0d0e7389 */ /* 0x0004e400000c000b */
[----:B0123--:R-:W-:Y:S01]  /*dd90*/  ENDCOLLECTIVE ;  /* 0x000000000000791b */ /* 0x00ffe20003800000 */
.L_x_296:
[----:B------:R-:W-:Y:S02]  /*dda0*/  IMAD.MOV.U32 R13, RZ, RZ, R0 ;  /* 0x000000ffff0d7224 */ /* 0x000fe400078e0000 */
[----:B------:R-:W-:-:S07]  /*ddb0*/  IMAD.MOV.U32 R4, RZ, RZ, R14 ;  /* 0x000000ffff047224 */ /* 0x000fce00078e000e */
[----:B------:R-:W-:Y:S05]  /*ddc0*/  WARPSYNC.COLLECTIVE R15, `(.L_x_297) ;  /* 0x000000000f087348 */ /* 0x000fea0003c00000 */
[----:B------:R0:W1:Y:S02]  /*ddd0*/  SHFL.IDX P6, R14, R13, R12, R11 ;  /* 0x0000000c0d0e7389 */ /* 0x00006400000c000b */
[----:B01----:R-:W-:Y:S01]  /*dde0*/  ENDCOLLECTIVE ;  /* 0x000000000000791b */ /* 0x003fe20003800000 */
.L_x_297:
[----:B------:R-:W-:Y:S01]  /*ddf0*/  ULDC UR4, c[0x0][0x288] ;  /* 0x0000a20000047ab9 */ /* 0x000fe20000000800 */
[----:B------:R-:W-:Y:S01]  /*de00*/  ULDC.64 UR6, c[0x0][0x208] ;  /* 0x0000820000067ab9 */ /* 0x000fe20000000a00 */
[----:B------:R-:W-:Y:S02]  /*de10*/  IMAD R2, R7, UR4, RZ ;  /* 0x0000000407027c24 */ /* 0x000fe4000f8e02ff */
[----:B------:R-:W-:-:S05]  /*de20*/  IMAD.MOV.U32 R7, RZ, RZ, R6 ;  /* 0x000000ffff077224 */ /* 0x000fca00078e0006 */
[----:B------:R-:W-:Y:S01]  /*de30*/  ISETP.GE.AND P1, PT, R7, R2, PT ;  /* 0x000000020700720c */ /* 0x000fe20003f26270 */
[----:B------:R-:W-:Y:S02]  /*de40*/  IMAD.MOV.U32 R13, RZ, RZ, R3 ;  /* 0x000000ffff0d7224 */ /* 0x000fe400078e0003 */
[----:B------:R-:W-:Y:S02]  /*de50*/  IMAD.MOV.U32 R12, RZ, RZ, 0x1 ;  /* 0x00000001ff0c7424 */ /* 0x000fe400078e00ff */
[----:B------:R-:W-:-:S08]  /*de60*/  IMAD.MOV.U32 R5, RZ, RZ, R14 ;  /* 0x000000ffff057224 */ /* 0x000fd000078e000e */
[----:B------:R-:W-:Y:S02]  /*de70*/  @!P1 LEA R5, P3, R8, R5, 0x1 ;  /* 0x0000000508059211 */ /* 0x000fe400078608ff */
[----:B------:R-:W-:-:S03]  /*de80*/  @!P1 LEA R8, R10, UR38, 0x1 ;  /* 0x000000260a089c11 */ /* 0x000fc6000f8e08ff */
[----:B------:R-:W-:-:S05]  /*de90*/  @!P1 IMAD.X R4, RZ, RZ, R4, P3 ;  /* 0x000000ffff049224 */ /* 0x000fca00018e0604 */
[----:B------:R-:W-:-:S04]  /*dea0*/  @!P1 LOP3.LUT R5, R5, R4, RZ, 0x3c, !PT ;  /* 0x0000000405059212 */ /* 0x000fc800078e3cff */
[----:B------:R-:W-:-:S04]  /*deb0*/  @!P1 LOP3.LUT R4, R5, R4, RZ, 0x3c, !PT ;  /* 0x0000000405049212 */ /* 0x000fc800078e3cff */
[----:B------:R-:W-:-:S05]  /*dec0*/  @!P1 LOP3.LUT R5, R5, R4, RZ, 0x3c, !PT ;  /* 0x0000000405059212 */ /* 0x000fca00078e3cff */
[----:B------:R-:W-:Y:S01]  /*ded0*/  @!PT LDS RZ, [RZ] ;  /* 0x00000000fffff984 */ /* 0x000fe20000000800 */
[----:B------:R-:W-:Y:S01]  /*dee0*/  @!PT LDS RZ, [RZ] ;  /* 0x00000000fffff984 */ /* 0x000fe20000000800 */
[----:B------:R-:W-:Y:S01]  /*def0*/  @!PT LDS RZ, [RZ] ;  /* 0x00000000fffff984 */ /* 0x000fe20000000800 */
[----:B------:R0:W-:Y:S02]  /*df00*/  @!P1 LDGSTS.E.BYPASS.LTC128B.128 [R8+0x18400], desc[UR6][R4.64], !P0 ;  /* 0x1840000004089fae */ /* 0x0001e4000c101d46 */
[----:B0-----:R-:W-:Y:S05]  /*df10*/  WARPSYNC.COLLECTIVE R15, `(.L_x_298) ;  /* 0x000000000f087348 */ /* 0x001fea0003c00000 */
[----:B------:R1:W2:Y:S02]  /*df20*/  SHFL.IDX P6, R14, R13, R12, R11 ;  /* 0x0000000c0d0e7389 */ /* 0x0002a400000c000b */
[----:B012---:R-:W-:Y:S01]  /*df30*/  ENDCOLLECTIVE ;  /* 0x000000000000791b */ /* 0x007fe20003800000 */
.L_x_298:
[----:B------:R-:W-:-:S05]  /*df40*/  IMAD.SHL.U32 R8, R9, 0x8, RZ ;  /* 0x0000000809087824 */ /* 0x000fca00078e00ff */
[----:B------:R-:W-:Y:S01]  /*df50*/  LOP3.LUT R8, R8, 0x38, RZ, 0xc0, !PT ;  /* 0x0000003808087812 */ /* 0x000fe200078ec0ff */
[----:B------:R-:W-:Y:S02]  /*df60*/  IMAD.MOV.U32 R13, RZ, RZ, R0 ;  /* 0x000000ffff0d7224 */ /* 0x000fe400078e0000 */
[----:B------:R-:W-:-:S07]  /*df70*/  IMAD.MOV.U32 R6, RZ, RZ, R14 ;  /* 0x000000ffff067224 */ /* 0x000fce00078e000e */
[----:B------:R-:W-:Y:S05]  /*df80*/  WARPSYNC.COLLECTIVE R15, `(.L_x_299) ;  /* 0x000000000f087348 */ /* 0x000fea0003c00000 */
[----:B------:R0:W1:Y:S02]  /*df90*/  SHFL.IDX P6, R14, R13, R12, R11 ;  /* 0x0000000c0d0e7389 */ /* 0x00006400000c000b */
[----:B01----:R-:W-:Y:S01]  /*dfa0*/  ENDCOLLECTIVE ;  /* 0x000000000000791b */ /* 0x003fe20003800000 */
.L_x_299:
[----:B------:R-:W-:Y:S01]  /*dfb0*/  ULDC.64 UR4, c[0x0][0x208] ;  /* 0x0000820000047ab9 */ /* 0x000fe20000000a00 */
[----:B------:R-:W-:Y:S02]  /*dfc0*/  IMAD.MOV.U32 R15, RZ, RZ, R7 ;  /* 0x000000ffff0f7224 */ /* 0x000fe400078e0007 */
[----:B------:R-:W-:Y:S02]  /*dfd0*/  IMAD.MOV.U32 R13, RZ, RZ, R3 ;  /* 0x000000ffff0d7224 */ /* 0x000fe400078e0003 */
[----:B------:R-:W-:Y:S02]  /*dfe0*/  VIADD R4, R15, 0x10 ;  /* 0x000000100f047836 */ /* 0x000fe40000000000 */
[----:B------:R-:W-:-:S03]  /*dff0*/  IMAD.MOV.U32 R12, RZ, RZ, 0x2 ;  /* 0x00000002ff0c7424 */ /* 0x000fc600078e00ff */
[----:B------:R-:W-:Y:S01]  /*e000*/  ISETP.GE.AND P2, PT, R4, R2, PT ;  /* 0x000000020400720c */ /* 0x000fe20003f46270 */
[----:B------:R-:W-:Y:S01]  /*e010*/  IMAD.MOV.U32 R7, RZ, RZ, R14 ;  /* 0x000000ffff077224 */ /* 0x000fe200078e000e */
[----:B------:R0:W-:Y:S11]  /*e020*/  STL [R1+0xc], R4 ;  /* 0x00000c0401007387 */ /* 0x0001f60000100800 */
[----:B0-----:R-:W-:-:S02]  /*e030*/  @!P2 LEA R4, P1, R8, R7, 0x1 ;  /* 0x000000070804a211 */ /* 0x001fc400078208ff */
[----:B------:R-:W-:-:S03]  /*e040*/  @!P2 LEA R9, R10, UR38, 0x1 ;  /* 0x000000260a09ac11 */ /* 0x000fc6000f8e08ff */
[----:B------:R-:W-:-:S05]  /*e050*/  @!P2 IMAD.X R5, RZ, RZ, R6, P1 ;  /* 0x000000ffff05a224 */ /* 0x000fca00008e0606 */
[----:B------:R-:W-:Y:S01]  /*e060*/  @!PT LDS RZ, [RZ] ;  /* 0x00000000fffff984 */ /* 0x000fe20000000800 */
[----:B------:R-:W-:Y:S01]  /*e070*/  @!PT LDS RZ, [RZ] ;  /* 0x00000000fffff984 */ /* 0x000fe20000000800 */
[----:B------:R-:W-:Y:S01]  /*e080*/  @!PT LDS RZ, [RZ] ;  /* 0x00000000fffff984 */ /* 0x000fe20000000800 */
[----:B------:R0:W-:Y:S02]  /*e090*/  @!P2 LDGSTS.E.BYPASS.LTC128B.128 [R9+0x18c00], desc[UR4][R4.64], !P0 ;  /* 0x18c000000409afae */ /* 0x0001e4000c101d44 */
[----:B0-----:R-:W-:Y:S02]  /*e0a0*/  IMAD.MOV.U32 R9, RZ, RZ, R15 ;  /* 0x000000ffff097224 */ /* 0x001fe400078e000f */
[----:B------:R-:W-:Y:S02]  /*e0b0*/  IMAD.MOV.U32 R15, RZ, RZ, -0x1 ;  /* 0xffffffffff0f7424 */ /* 0x000fe400078e00ff */
[----:B------:R-:W-:-:S07]  /*e0c0*/  VIADD R5, R9, 0x20 ;  /* 0x0000002009057836 */ /* 0x000fce0000000000 */
[----:B------:R-:W-:Y:S05]  /*e0d0*/  WARPSYNC.COLLECTIVE R15, `(.L_x_300) ;  /* 0x000000000f087348 */ /* 0x000fea0003c00000 */
[----:B------:R0:W1:Y:S02]  /*e0e0*/  SHFL.IDX P6, R14, R13, R12, R11 ;  /* 0x0000000c0d0e7389 */ /* 0x00006400000c000b */
[----:B01----:R-:W-:Y:S01]  /*e0f0*/  ENDCOLLECTIVE ;  /* 0x000000000000791b */ /* 0x003fe20003800000 */
.L_x_300:
[----:B------:R-:W-:Y:S01]  /*e100*/  ISETP.GE.AND P1, PT, R5, R2, PT ;  /* 0x000000020500720c */ /* 0x000fe20003f26270 */
[----:B------:R0:W-:Y:S01]  /*e110*/  STL [R1+0x10], R5 ;  /* 0x0000100501007387 */ /* 0x0001e20000100800 */
[----:B------:R-:W-:-:S11]  /*e120*/  IMAD.MOV.U32 R13, RZ, RZ, R0 ;  /* 0x000000ffff0d7224 */ /* 0x000fd600078e0000 */
[----:B------:R-:W-:Y:S01]  /*e130*/  @!P1 LEA R7, R10, UR38, 0x1 ;  /* 0x000000260a079c11 */ /* 0x000fe2000f8e08ff */
[----:B0-----:R-:W-:-:S07]  /*e140*/  IMAD.MOV.U32 R4, RZ, RZ, R14 ;  /* 0x000000ffff047224 */ /* 0x001fce00078e000e */
[----:B------:R-:W-:Y:S05]  /*e150*/  WARPSYNC.COLLECTIVE R15, `(.L_x_301) ;  /* 0x000000000f087348 */ /* 0x000fea0003c00000 */
[----:B------:R0:W1:Y:S02]  /*e160*/  SHFL.IDX P6, R14, R13, R12, R11 ;  /* 0x0000000c0d0e7389 */ /* 0x00006400000c000b */
[----:B01----:R-:W-:Y:S01]  /*e170*/  ENDCOLLECTIVE ;  /* 0x000000000000791b */ /* 0x003fe20003800000 */
.L_x_301:
[----:B------:R-:W-:Y:S01]  /*e180*/  ULDC.64 UR4, c[0x0][0x208] ;  /* 0x0000820000047ab9 */ /* 0x000fe20000000a00 */
[----:B------:R-:W-:Y:S02]  /*e190*/  IMAD.MOV.U32 R13, RZ, RZ, R3 ;  /* 0x000000ffff0d7224 */ /* 0x000fe400078e0003 */
[----:B------:R-:W-:Y:S01]  /*e1a0*/  IMAD.MOV.U32 R12, RZ, RZ, 0x3 ;  /* 0x00000003ff0c7424 */ /* 0x000fe200078e00ff */
[----:B------:R-:W-:-:S05]  /*e1b0*/  @!P1 LEA R6, P2, R8, R14, 0x1 ;  /* 0x0000000e08069211 */ /* 0x000fca00078408ff */
[----:B------:R-:W-:Y:S02]  /*e1c0*/  @!P1 IMAD.X R5, RZ, RZ, R4, P2 ;  /* 0x000000ffff059224 */ /* 0x000fe400010e0604 */
[----:B------:R-:W-:Y:S02]  /*e1d0*/  @!P1 IMAD.MOV.U32 R4, RZ, RZ, R6 ;  /* 0x000000ffff049224 */ /* 0x000fe400078e0006 */
[----:B------:R-:W-:-:S03]  /*e1e0*/  VIADD R6, R9, 0x30 ;  /* 0x0000003009067836 */ /* 0x000fc60000000000 */
[----:B------:R-:W-:Y:S01]  /*e1f0*/  @!PT LDS RZ, [RZ] ;  /* 0x00000000fffff984 */ /* 0x000fe20000000800 */
[----:B------:R-:W-:Y:S01]  /*e200*/  @!PT LDS RZ, [RZ] ;  /* 0x00000000fffff984 */ /* 0x000fe20000000800 */
[----:B------:R-:W-:Y:S01]  /*e210*/  @!PT LDS RZ, [RZ] ;  /* 0x00000000fffff984 */ /* 0x000fe20000000800 */
[----:B------:R0:W-:Y:S02]  /*e220*/  @!P1 LDGSTS.E.BYPASS.LTC128B.128 [R7+0x19400], desc[UR4][R4.64], !P0 ;  /* 0x1940000004079fae */ /* 0x0001e4000c101d44 */
[----:B------:R-:W-:-:S13]  /*e230*/  ISETP.GE.AND P1, PT, R6, R2, PT ;  /* 0x000000020600720c */ /* 0x000fda0003f26270 */
[----:B0-----:R-:W-:Y:S05]  /*e240*/  WARPSYNC.COLLECTIVE R15, `(.L_x_302) ;  /* 0x000000000f087348 */ /* 0x001fea0003c00000 */
[----:B------:R1:W2:Y:S02]  /*e250*/  SHFL.IDX P6, R14, R13, R12, R11 ;  /* 0x0000000c0d0e7389 */ /* 0x0002a400000c000b */
[----:B012---:R-:W-:Y:S01]  /*e260*/  ENDCOLLECTIVE ;  /* 0x000000000000791b */ /* 0x007fe20003800000 */
.L_x_302:
[----:B------:R0:W-:Y:S01]  /*e270*/  STL [R1+0x14], R6 ;  /* 0x0000140601007387 */ /* 0x0001e20000100800 */
[----:B------:R-:W-:-:S05]  /*e280*/  VIADD R7, R9, 0x40 ;  /* 0x0000004009077836 */ /* 0x000fca0000000000 */
[----:B------:R1:W-:Y:S01]  /*e290*/  STL [R1+0x18], R7 ;  /* 0x0000180701007387 */ /* 0x0003e20000100800 */
[----:B------:R-:W-:Y:S01]  /*e2a0*/  IMAD.MOV.U32 R13, RZ, RZ, R0 ;  /* 0x000000ffff0d7224 */ /* 0x000fe200078e0000 */
[----:B0-----:R-:W-:Y:S01]  /*e2b0*/  @!P1 LEA R6, R10, UR38, 0x1 ;  /* 0x000000260a069c11 */ /* 0x001fe2000f8e08ff */
[----:B------:R-:W-:-:S07]  /*e2c0*/  IMAD.MOV.U32 R4, RZ, RZ, R14 ;  /* 0x000000ffff047224 */ /* 0x000fce00078e000e */
[----:B-1----:R-:W-:Y:S05]  /*e2d0*/  WARPSYNC.COLLECTIVE R15, `(.L_x_303) ;  /* 0x000000000f087348 */ /* 0x002fea0003c00000 */
[----:B------:R0:W2:Y:S02]  /*e2e0*/  SHFL.IDX P6, R14, R13, R12, R11 ;  /* 0x0000000c0d0e7389 */ /* 0x0000a400000c000b */
[----:B012---:R-:W-:Y:S01]  /*e2f0*/  ENDCOLLECTIVE ;  /* 0x000000000000791b */ /* 0x007fe20003800000 */
.L_x_303:
[----:B------:R-:W-:Y:S01]  /*e300*/  ULDC.64 UR4, c[0x0][0x208] ;  /* 0x0000820000047ab9 */ /* 0x000fe20000000a00 */
[----:B------:R-:W-:Y:S02]  /*e310*/  IMAD.MOV.U32 R13, RZ, RZ, R3 ;  /* 0x000000ffff0d7224 */ /* 0x000fe400078e0003 */
[----:B------:R-:W-:Y:S01]  /*e320*/  IMAD.MOV.U32 R12, RZ, RZ, 0x4 ;  /* 0x00000004ff0c7424 */ /* 0x000fe200078e00ff */
[----:B------:R-:W-:-:S05]  /*e330*/  @!P1 LEA R5, P2, R8, R14, 0x1 ;  /* 0x0000000e08059211 */ /* 0x000fca00078408ff */
[----:B------:R-:W-:-:S05]  /*e340*/  @!P1 IMAD.X R4, RZ, RZ, R4, P2 ;  /* 0x000000ffff049224 */ /* 0x000fca00010e0604 */
[----:B------:R-:W-:-:S04]  /*e350*/  @!P1 LOP3.LUT R5, R5, R4, RZ, 0x3c, !PT ;  /* 0x0000000405059212 */ /* 0x000fc800078e3cff */
[----:B------:R-:W-:-:S04]  /*e360*/  @!P1 LOP3.LUT R4, R5, R4, RZ, 0x3c, !PT ;  /* 0x0000000405049212 */ /* 0x000fc800078e3cff */
[----:B------:R-:W-:-:S05]  /*e370*/  @!P1 LOP3.LUT R5, R5, R4, RZ, 0x3c, !PT ;  /* 0x0000000405059212 */ /* 0x000fca00078e3cff */
[----:B------:R-:W-:Y:S01]  /*e380*/  @!PT LDS RZ, [RZ] ;  /* 0x00000000fffff984 */ /* 0x000fe20000000800 */
[----:B------:R-:W-:Y:S01]  /*e390*/  @!PT LDS RZ, [RZ] ;  /* 0x00000000fffff984 */ /* 0x000fe20000000800 */
[----:B------:R-:W-:Y:S01]  /*e3a0*/  @!PT LDS RZ, [RZ] ;  /* 0x00000000fffff984 */ /* 0x000fe20000000800 */
[----:B------:R0:W-:Y:S01]  /*e3b0*/  @!P1 LDGSTS.E.BYPASS.LTC128B.128 [R6+0x19c00], desc[UR4][R4.64], !P0 ;  /* 0x19c0000004069fae */ /* 0x0001e2000c101d44 */
[----:B------:R-:W-:Y:S01]  /*e3c0*/  ISETP.GE.AND P1, PT, R7, R2, PT ;  /* 0x000000020700720c */ /* 0x000fe20003f26270 */
[----:B------:R-:W-:-:S12]  /*e3d0*/  VIADD R7, R9, 0x50 ;  /* 0x0000005009077836 */ /* 0x000fd80000000000 */
[----:B0-----:R-:W-:Y:S05]  /*e3e0*/  WARPSYNC.COLLECTIVE R15, `(.L_x_304) ;  /* 0x000000000f087348 */ /* 0x001fea0003c00000 */
[----:B------:R1:W2:Y:S02]  /*e3f0*/  SHFL.IDX P6, R14, R13, R12, R11 ;  /* 0x0000000c0d0e7389 */ /* 0x0002a400000c000b */
[----:B012---:R-:W-:Y:S01]  /*e400*/  ENDCOLLECTIVE ;  /* 0x000000000000791b */ /* 0x007fe20003800000 */
.L_x_304:
[----:B------:R0:W-:Y:S01]  /*e410*/  STL [R1+0x1c], R7 ;  /* 0x00001c0701007387 */ /* 0x0001e20000100800 */
[----:B------:R-:W-:Y:S01]  /*e420*/  @!P1 LEA R6, R10, UR38, 0x1 ;  /* 0x000000260a069c11 */ /* 0x000fe2000f8e08ff */
[----:B------:R-:W-:Y:S02]  /*e430*/  IMAD.MOV.U32 R13, RZ, RZ, R0 ;  /* 0x000000ffff0d7224 */ /* 0x000fe400078e0000 */
[----:B------:R-:W-:-:S07]  /*e440*/  IMAD.MOV.U32 R4, RZ, RZ, R14 ;  /* 0x000000ffff047224 */ /* 0x000fce00078e000e */
[----:B0-----:R-:W-:Y:S05]  /*e450*/  WARPSYNC.COLLECTIVE R15, `(.L_x_305) ;  /* 0x000000000f087348 */ /* 0x001fea0003c00000 */
[----:B------:R1:W2:Y:S02]  /*e460*/  SHFL.IDX P6, R14, R13, R12, R11 ;  /* 0x0000000c0d0e7389 */ /* 0x0002a400000c000b */
[----:B012---:R-:W-:Y:S01]  /*e470*/  ENDCOLLECTIVE ;  /* 0x000000000000791b */ /* 0x007fe20003800000 */
.L_x_305:
[----:B------:R-:W-:Y:S01]  /*e480*/  ULDC.64 UR4, c[0x0][0x208] ;  /* 0x0000820000047ab9 */ /* 0x000fe20000000a00 */
[----:B------:R-:W-:Y:S02]  /*e490*/  IMAD.MOV.U32 R13, RZ, RZ, R3 ;  /* 0x000000ffff0d7224 */ /* 0x000fe400078e0003 */
[----:B------:R-:W-:Y:S02]  /*e4a0*/  IMAD.MOV.U32 R12, RZ, RZ, 0x5 ;  /* 0x00000005ff0c7424 */ /* 0x000fe400078e00ff */
[----:B------:R-:W-:-:S05]  /*e4b0*/  IMAD.MOV.U32 R5, RZ, RZ, R14 ;  /* 0x000000ffff057224 */ /* 0x000fca00078e000e */
        /* <DEDUP_REMOVED lines=14> */
.L_x_306:
[----:B------:R0:W-:Y:S01]  /*e5a0*/  STL [R1+0x20], R7 ;  /* 0x0000200701007387 */ /* 0x0001e20000100800 */
[----:B------:R-:W-:Y:S01]  /*e5b0*/  @!P1 LEA R6, R10, UR38, 0x1 ;  /* 0x000000260a069c11 */ /* 0x000fe2000f8e08ff */
[----:B------:R-:W-:Y:S02]  /*e5c0*/  IMAD.MOV.U32 R13, RZ, RZ, R0 ;  /* 0x000000ffff0d7224 */ /* 0x000fe400078e0000 */
[----:B------:R-:W-:-:S07]  /*e5d0*/  IMAD.MOV.U32 R4, RZ, RZ, R14 ;  /* 0x000000ffff047224 */ /* 0x000fce00078e000e */
[----:B0-----:R-:W-:Y:S05]  /*e5e0*/  WARPSYNC.COLLECTIVE R15, `(.L_x_307) ;  /* 0x000000000f087348 */ /* 0x001fea0003c00000 */
[----:B------:R1:W2:Y:S02]  /*e5f0*/  SHFL.IDX P6, R14, R13, R12, R11 ;  /* 0x0000000c0d0e7389 */ /* 0x0002a400000c000b */
[----:B012---:R-:W-:Y:S01]  /*e600*/  ENDCOLLECTIVE ;  /* 0x000000000000791b */ /* 0x007fe20003800000 */
.L_x_307:
        /* <DEDUP_REMOVED lines=13> */
[----:B------:R-:W-:-:S13]  /*e6e0*/  ISETP.GE.AND P1, PT, R7, R2, PT ;  /* 0x000000020700720c */ /* 0x000fda0003f26270 */
[----:B0-----:R-:W-:Y:S05]  /*e6f0*/  WARPSYNC.COLLECTIVE R15, `(.L_x_308) ;  /* 0x000000000f087348 */ /* 0x001fea0003c00000 */
[----:B------:R1:W2:Y:S02]  /*e700*/  SHFL.IDX P6, R14, R13, R12, R11 ;  /* 0x0000000c0d0e7389 */ /* 0x0002a400000c000b */
[----:B012---:R-:W-:Y:S01]  /*e710*/  ENDCOLLECTIVE ;  /* 0x000000000000791b */ /* 0x007fe20003800000 */
.L_x_308:
[----:B------:R-:W-:Y:S01]  /*e720*/  @!P1 LEA R6, R10, UR38, 0x1 ;  /* 0x000000260a069c11 */ /* 0x000fe2000f8e08ff */
[----:B------:R-:W-:Y:S02]  /*e730*/  IMAD.MOV.U32 R13, RZ, RZ, R0 ;  /* 0x000000ffff0d7224 */ /* 0x000fe400078e0000 */
[----:B------:R-:W-:-:S07]  /*e740*/  IMAD.MOV.U32 R4, RZ, RZ, R14 ;  /* 0x000000ffff047224 */ /* 0x000fce00078e000e */
[----:B------:R-:W-:Y:S05]  /*e750*/  WARPSYNC.COLLECTIVE R15, `(.L_x_309) ;  /* 0x000000000f087348 */ /* 0x000fea0003c00000 */
[----:B------:R0:W1:Y:S02]  /*e760*/  SHFL.IDX P6, R14, R13, R12, R11 ;  /* 0x0000000c0d0e7389 */ /* 0x00006400000c000b */
[----:B01----:R-:W-:Y:S01]  /*e770*/  ENDCOLLECTIVE ;  /* 0x000000000000791b */ /* 0x003fe20003800000 */
.L_x_309:
        /* <DEDUP_REMOVED lines=16> */
.L_x_310:
[----:B------:R-:W-:Y:S02]  /*e880*/  IMAD.MOV.U32 R13, RZ, RZ, R0 ;  /* 0x000000ffff0d7224 */ /* 0x000fe400078e0000 */
[----:B------:R-:W-:-:S07]  /*e890*/  IMAD.MOV.U32 R3, RZ, RZ, R14 ;  /* 0x000000ffff037224 */ /* 0x000fce00078e000e */
[----:B------:R-:W-:Y:S05]  /*e8a0*/  WARPSYNC.COLLECTIVE R15, `(.L_x_311) ;  /* 0x000000000f087348 */ /* 0x000fea0003c00000 */
[----:B------:R0:W1:Y:S02]  /*e8b0*/  SHFL.IDX P6, R14, R13, R12, R11 ;  /* 0x0000000c0d0e7389 */ /* 0x00006400000c000b */
[----:B01----:R-:W-:Y:S01]  /*e8c0*/  ENDCOLLECTIVE ;  /* 0x000000000000791b */ /* 0x003fe20003800000 */
.L_x_311:
[----:B------:R-:W-:Y:S01]  /*e8d0*/  IMAD.MOV.U32 R0, RZ, RZ, R14 ;  /* 0x000000ffff007224 */ /* 0x000fe200078e000e */
[----:B------:R-:W-:Y:S06]  /*e8e0*/  BRA `(.L_x_312) ;  /* 0xffffffbc008c7947 */ /* 0x000fec000383ffff */
.L_x_216:
[----:B------:R-:W-:Y:S01]  /*e8f0*/  BSSY B0, `(.L_x_313) ;  /* 0x0000008000007945 */ /* 0x000fe20003800000 */
[----:B------:R-:W-:Y:S02]  /*e900*/  IMAD.MOV.U32 R13, RZ, RZ, R4 ;  /* 0x000000ffff0d7224 */ /* 0x000fe400078e0004 */
[----:B------:R-:W-:Y:S02]  /*e910*/  IMAD.MOV.U32 R12, RZ, RZ, RZ ;  /* 0x000000ffff0c7224 */ /* 0x000fe400078e00ff */
[----:B------:R-:W-:Y:S02]  /*e920*/  IMAD.MOV.U32 R11, RZ, RZ, 0x181f ;  /* 0x0000181fff0b7424 */ /* 0x000fe400078e00ff */
[----:B------:R-:W-:-:S07]  /*e930*/  IMAD.MOV.U32 R15, RZ, RZ, -0x1 ;  /* 0xffffffffff0f7424 */ /* 0x000fce00078e00ff */
[----:B0-----:R-:W-:Y:S05]  /*e940*/  WARPSYNC.COLLECTIVE R15, `(.L_x_314) ;  /* 0x000000000f087348 */ /* 0x001fea0003c00000 */
[----:B------:R1:W2:Y:S02]  /*e950*/  SHFL.IDX P6, R14, R13, R12, R11 ;  /* 0x0000000c0d0e7389 */ /* 0x0002a400000c000b */
[----:B012---:R-:W-:Y:S01]  /*e960*/  ENDCOLLECTIVE ;  /* 0x000000000000791b */ /* 0x007fe20003800000 */
.L_x_314:
[----:B------:R-:W-:Y:S05]  /*e970*/  BSYNC B0 ;  /* 0x0000000000007941 */ /* 0x000fea0003800000 */
.L_x_313:
[----:B------:R-:W-:Y:S01]  /*e980*/  IMAD.MOV.U32 R13, RZ, RZ, R5 ;  /* 0x000000ffff0d7224 */ /* 0x000fe200078e0005 */
[----:B------:R0:W5:Y:S01]  /*e990*/  LDL.LU R9, [R1+0x1c] ;  /* 0x00001c0001097983 */ /* 0x0001620000300800 */
[----:B------:R-:W-:Y:S02]  /*e9a0*/  IMAD.MOV.U32 R12, RZ, RZ, RZ ;  /* 0x000000ffff0c7224 */ /* 0x000fe400078e00ff */
[----:B------:R-:W-:Y:S01]  /*e9b0*/  IMAD.MOV.U32 R11, RZ, RZ, 0x181f ;  /* 0x0000181fff0b7424 */ /* 0x000fe200078e00ff */
[----:B------:R0:W5:Y:S01]  /*e9c0*/  LDL.LU R7, [R1+0x20] ;  /* 0x0000200001077983 */ /* 0x0001620000300800 */
[----:B------:R-:W-:Y:S02]  /*e9d0*/  IMAD.MOV.U32 R15, RZ, RZ, -0x1 ;  /* 0xffffffffff0f7424 */ /* 0x000fe400078e00ff */
[----:B------:R-:W-:Y:S01]  /*e9e0*/  IMAD.MOV.U32 R2, RZ, RZ, R14 ;  /* 0x000000ffff027224 */ /* 0x000fe200078e000e */
[----:B------:R0:W5:Y:S06]  /*e9f0*/  LDL R10, [R1] ;  /* 0x00000000010a7983 */ /* 0x00016c0000100800 */
[----:B0----5:R-:W-:Y:S05]  /*ea00*/  WARPSYNC.COLLECTIVE R15, `(.L_x_315) ;  /* 0x000000000f087348 */ /* 0x021fea0003c00000 */
[----:B------:R1:W2:Y:S02]  /*ea10*/  SHFL.IDX P6, R14, R13, R12, R11 ;  /* 0x0000000c0d0e7389 */ /* 0x0002a400000c000b */
[----:B012--5:R-:W-:Y:S01]  /*ea20*/  ENDCOLLECTIVE ;  /* 0x000000000000791b */ /* 0x027fe20003800000 */
.L_x_315:
[----:B------:R-:W-:Y:S01]  /*ea30*/  ULDC UR4, c[0x0][0x288] ;  /* 0x0000a20000047ab9 */ /* 0x000fe20000000800 */
[----:B------:R-:W2:Y:S04]  /*ea40*/  LDL.LU R13, [R1+0xc] ;  /* 0x00000c00010d7983 */ /* 0x000ea80000300800 */
[----:B------:R-:W3:Y:S04]  /*ea50*/  LDL.LU R12, [R1+0x10] ;  /* 0x00001000010c7983 */ /* 0x000ee80000300800 */
[----:B------:R-:W4:Y:S04]  /*ea60*/  LDL.LU R11, [R1+0x14] ;  /* 0x00001400010b7983 */ /* 0x000f280000300800 */
[----:B------:R-:W5:Y:S01]  /*ea70*/  LDL.LU R15, [R1+0x18] ;  /* 0x00001800010f7983 */ /* 0x000f620000300800 */
[----:B------:R-:W-:-:S03]  /*ea80*/  IMAD.MOV.U32 R3, RZ, RZ, R14 ;  /* 0x000000ffff037224 */ /* 0x000fc600078e000e */
[----:B------:R-:W5:Y:S01]  /*ea90*/  LDL.LU R14, [R1+0x4] ;  /* 0x00000400010e7983 */ /* 0x000f620000300800 */
[----:B------:R-:W-:Y:S01]  /*eaa0*/  IMAD R0, R6, UR4, RZ ;  /* 0x0000000406007c24 */ /* 0x000fe2000f8e02ff */
[----:B------:R-:W-:Y:S01]  /*eab0*/  LOP3.LUT R17, R17, 0xffffffbf, RZ, 0xc0, !PT ;  /* 0xffffffbf11117812 */ /* 0x000fe200078ec0ff */
[----:B------:R-:W-:-:S03]  /*eac0*/  ULDC.64 UR6, c[0x0][0x208] ;  /* 0x0000820000067ab9 */ /* 0x000fc60000000a00 */
[-C--:B--2---:R-:W-:Y:S01]  /*ead0*/  ISETP.GE.AND P6, PT, R13, R0.reuse, PT ;  /* 0x000000000d00720c */ /* 0x084fe20003fc6270 */
[----:B------:R-:W-:Y:S01]  /*eae0*/  IMAD.MOV.U32 R13, RZ, RZ, R4 ;  /* 0x000000ffff0d7224 */ /* 0x000fe200078e0004 */
[----:B---3--:R-:W-:Y:S01]  /*eaf0*/  ISETP.GE.AND P5, PT, R12, R0, PT ;  /* 0x000000000c00720c */ /* 0x008fe20003fa6270 */
[----:B------:R-:W-:-:S10]  /*eb00*/  IMAD.MOV.U32 R12, RZ, RZ, 0x1 ;  /* 0x00000001ff0c7424 */ /* 0x000fd400078e00ff */
[----:B------:R-:W-:Y:S02]  /*eb10*/  @P6 LOP3.LUT R17, R17, 0x40, RZ, 0xfc, !PT ;  /* 0x0000004011116812 */ /* 0x000fe400078efcff */
[-C--:B----4-:R-:W-:Y:S01]  /*eb20*/  ISETP.GE.AND P6, PT, R11, R0.reuse, PT ;  /* 0x000000000b00720c */ /* 0x090fe20003fc6270 */
[----:B------:R-:W-:Y:S01]  /*eb30*/  IMAD.MOV.U32 R11, RZ, RZ, 0x181f ;  /* 0x0000181fff0b7424 */ /* 0x000fe200078e00ff */
[----:B------:R-:W-:Y:S02]  /*eb40*/  LOP3.LUT R17, R17, 0xffffffdf, RZ, 0xc0, !PT ;  /* 0xffffffdf11117812 */ /* 0x000fe400078ec0ff */
[-C--:B-----5:R-:W-:Y:S02]  /*eb50*/  ISETP.GE.AND P4, PT, R14, R0.reuse, PT ;  /* 0x000000000e00720c */ /* 0x0a0fe40003f86270 */
[----:B------:R-:W-:Y:S02]  /*eb60*/  @P5 LOP3.LUT R17, R17, 0x20, RZ, 0xfc, !PT ;  /* 0x0000002011115812 */ /* 0x000fe400078efcff */
[----:B------:R-:W-:Y:S01]  /*eb70*/  ISETP.GE.AND P5, PT, R15, R0, PT ;  /* 0x000000000f00720c */ /* 0x000fe20003fa6270 */
[----:B------:R-:W-:Y:S01]  /*eb80*/  IMAD.MOV.U32 R15, RZ, RZ, -0x1 ;  /* 0xffffffffff0f7424 */ /* 0x000fe200078e00ff */
[----:B------:R-:W-:-:S04]  /*eb90*/  LOP3.LUT R17, R17, 0xffffffef, RZ, 0xc0, !PT ;  /* 0xffffffef11117812 */ /* 0x000fc800078ec0ff */
[----:B------:R-:W-:Y:S02]  /*eba0*/  @P6 LOP3.LUT R17, R17, 0x10, RZ, 0xfc, !PT ;  /* 0x0000001011116812 */ /* 0x000fe400078efcff */
[-C--:B------:R-:W-:Y:S02]  /*ebb0*/  ISETP.GE.AND P6, PT, R9, R0.reuse, PT ;  /* 0x000000000900720c */ /* 0x080fe40003fc6270 */
[----:B------:R-:W-:Y:S02]  /*ebc0*/  LOP3.LUT R17, R17, 0xfffffff7, RZ, 0xc0, !PT ;  /* 0xfffffff711117812 */ /* 0x000fe400078ec0ff */
[----:B------:R-:W-:Y:S02]  /*ebd0*/  @!P4 LEA R21, R10, UR38, 0x1 ;  /* 0x000000260a15cc11 */ /* 0x000fe4000f8e08ff */
[----:B------:R-:W-:Y:S02]  /*ebe0*/  @P5 LOP3.LUT R17, R17, 0x8, RZ, 0xfc, !PT ;  /* 0x0000000811115812 */ /* 0x000fe400078efcff */
[----:B------:R-:W-:-:S02]  /*ebf0*/  ISETP.GE.AND P5, PT, R7, R0, PT ;  /* 0x000000000700720c */ /* 0x000fc40003fa6270 */
[----:B------:R-:W-:Y:S02]  /*ec00*/  LOP3.LUT R17, R17, 0xfffffffb, RZ, 0xc0, !PT ;  /* 0xfffffffb11117812 */ /* 0x000fe400078ec0ff */
[----:B------:R-:W-:Y:S02]  /*ec10*/  P2R R7, PR, RZ, 0x20 ;  /* 0x00000020ff077803 */ /* 0x000fe40000000000 */
[----:B------:R-:W-:Y:S02]  /*ec20*/  @P6 LOP3.LUT R17, R17, 0x4, RZ, 0xfc, !PT ;  /* 0x0000000411116812 */ /* 0x000fe400078efcff */
[----:B------:R-:W-:Y:S02]  /*ec30*/  @!P4 LEA R3, P6, R8, R3, 0x1 ;  /* 0x000000030803c211 */ /* 0x000fe400078c08ff */
[----:B------:R-:W-:-:S03]  /*ec40*/  LOP3.LUT P5, RZ, R17, 0x20, RZ, 0xc0, !PT ;  /* 0x0000002011ff7812 */ /* 0x000fc600078ac0ff */
[----:B------:R-:W-:-:S05]  /*ec50*/  @!P4 IMAD.X R2, RZ, RZ, R2, P6 ;  /* 0x000000ffff02c224 */ /* 0x000fca00030e0602 */
[----:B------:R-:W-:-:S04]  /*ec60*/  @!P4 LOP3.LUT R3, R3, R2, RZ, 0x3c, !PT ;  /* 0x000000020303c212 */ /* 0x000fc800078e3cff */
[----:B------:R-:W-:-:S04]  /*ec70*/  @!P4 LOP3.LUT R2, R3, R2, RZ, 0x3c, !PT ;  /* 0x000000020302c212 */ /* 0x000fc800078e3cff */
[----:B------:R-:W-:-:S05]  /*ec80*/  @!P4 LOP3.LUT R3, R3, R2, RZ, 0x3c, !PT ;  /* 0x000000020303c212 */ /* 0x000fca00078e3cff */
[----:B------:R-:W-:Y:S01]  /*ec90*/  @!PT LDS RZ, [RZ] ;  /* 0x00000000fffff984 */ /* 0x000fe20000000800 */
[----:B------:R-:W-:Y:S01]  /*eca0*/  @!PT LDS RZ, [RZ] ;  /* 0x00000000fffff984 */ /* 0x000fe20000000800 */
[----:B------:R-:W-:Y:S01]  /*ecb0*/  @!PT LDS RZ, [RZ] ;  /* 0x00000000fffff984 */ /* 0x000fe20000000800 */
[----:B------:R0:W-:Y:S04]  /*ecc0*/  @!P4 LDGSTS.E.BYPASS.LTC128B.128 [R21+0x22400], desc[UR6][R2.64], !P3 ;  /* 0x224000000215cfae */ /* 0x0001e8000d901d46 */
[----:B------:R0:W-:Y:S04]  /*ecd0*/  @!P4 LDGSTS.E.BYPASS.LTC128B.128 [R21+0x26400], desc[UR6][R2.64+0x80], !P0 ;  /* 0x264000800215cfae */ /* 0x0001e8000c101d46 */
[----:B------:R0:W-:Y:S04]  /*ece0*/  @!P4 LDGSTS.E.BYPASS.LTC128B.128 [R21+0x2a400], desc[UR6][R2.64+0x100], !P1 ;  /* 0x2a4001000215cfae */ /* 0x0001e8000c901d46 */
[----:B------:R0:W-:Y:S01]  /*ecf0*/  @!P4 LDGSTS.E.BYPASS.LTC128B.128 [R21+0x2e400], desc[UR6][R2.64+0x180], !P2 ;  /* 0x2e4001800215cfae */ /* 0x0001e2000d101d46 */
[----:B------:R-:W-:-:S13]  /*ed00*/  LOP3.LUT P4, RZ, R17, 0x40, RZ, 0xc0, !PT ;  /* 0x0000004011ff7812 */ /* 0x000fda000788c0ff */
[----:B0-----:R-:W-:Y:S05]  /*ed10*/  WARPSYNC.COLLECTIVE R15, `(.L_x_316) ;  /* 0x000000000f087348 */ /* 0x001fea0003c00000 */
[----:B------:R1:W2:Y:S02]  /*ed20*/  SHFL.IDX P6, R14, R13, R12, R11 ;  /* 0x0000000c0d0e7389 */ /* 0x0002a400000c000b */
[----:B012---:R-:W-:Y:S01]  /*ed30*/  ENDCOLLECTIVE ;  /* 0x000000000000791b */ /* 0x007fe20003800000 */
.L_x_316:
[C---:B------:R-:W-:Y:S02]  /*ed40*/  @!P5 LEA R21, R10.reuse, UR38, 0x1 ;  /* 0x000000260a15dc11 */ /* 0x040fe4000f8e08ff */
[----:B------:R-:W-:Y:S01]  /*ed50*/  @!P4 LEA R9, R10, UR38, 0x1 ;  /* 0x000000260a09cc11 */ /* 0x000fe2000f8e08ff */
[----:B------:R-:W-:Y:S02]  /*ed60*/  IMAD.MOV.U32 R13, RZ, RZ, R5 ;  /* 0x000000ffff0d7224 */ /* 0x000fe400078e0005 */
[----:B------:R-:W-:-:S07]  /*ed70*/  IMAD.MOV.U32 R6, RZ, RZ, R14 ;  /* 0x000000ffff067224 */ /* 0x000fce00078e000e */
[----:B------:R-:W-:Y:S05]  /*ed80*/  WARPSYNC.COLLECTIVE R15, `(.L_x_317) ;  /* 0x000000000f087348 */ /* 0x000fea0003c00000 */
[----:B------:R0:W1:Y:S02]  /*ed90*/  SHFL.IDX P6, R14, R13, R12, R11 ;  /* 0x0000000c0d0e7389 */ /* 0x00006400000c000b */
[----:B01----:R-:W-:Y:S01]  /*eda0*/  ENDCOLLECTIVE ;  /* 0x000000000000791b */ /* 0x003fe20003800000 */
.L_x_317:
[----:B------:R-:W-:Y:S01]  /*edb0*/  ULDC.64 UR4, c[0x0][0x208] ;  /* 0x0000820000047ab9 */ /* 0x000fe20000000a00 */
[----:B------:R-:W-:Y:S02]  /*edc0*/  IMAD.MOV.U32 R13, RZ, RZ, R4 ;  /* 0x000000ffff0d7224 */ /* 0x000fe400078e0004 */
[----:B------:R-:W-:Y:S02]  /*edd0*/  IMAD.MOV.U32 R12, RZ, RZ, 0x2 ;  /* 0x00000002ff0c7424 */ /* 0x000fe400078e00ff */
[----:B------:R-:W-:-:S05]  /*ede0*/  IMAD.MOV.U32 R2, RZ, RZ, R14 ;  /* 0x000000ffff027224 */ /* 0x000fca00078e000e */
[----:B------:R-:W-:-:S05]  /*edf0*/  @!P4 LEA R2, P6, R8, R2, 0x1 ;  /* 0x000000020802c211 */ /* 0x000fca00078c08ff */
[----:B------:R-:W-:-:S05]  /*ee00*/  @!P4 IMAD.X R3, RZ, RZ, R6, P6 ;  /* 0x000000ffff03c224 */ /* 0x000fca00030e0606 */
        /* <DEDUP_REMOVED lines=11> */
.L_x_318:
[----:B------:R-:W-:Y:S01]  /*eec0*/  @!P4 LEA R9, R10, UR38, 0x1 ;  /* 0x000000260a09cc11 */ /* 0x000fe2000f8e08ff */
[----:B------:R-:W-:Y:S02]  /*eed0*/  IMAD.MOV.U32 R13, RZ, RZ, R5 ;  /* 0x000000ffff0d7224 */ /* 0x000fe400078e0005 */
[----:B------:R-:W-:-:S07]  /*eee0*/  IMAD.MOV.U32 R6, RZ, RZ, R14 ;  /* 0x000000ffff067224 */ /* 0x000fce00078e000e */
[----:B------:R-:W-:Y:S05]  /*eef0*/  WARPSYNC.COLLECTIVE R15, `(.L_x_319) ;  /* 0x000000000f087348 */ /* 0x000fea0003c00000 */
[----:B------:R0:W1:Y:S02]  /*ef00*/  SHFL.IDX P6, R14, R13, R12, R11 ;  /* 0x0000000c0d0e7389 */ /* 0x00006400000c000b */
[----:B01----:R-:W-:Y:S01]  /*ef10*/  ENDCOLLECTIVE ;  /* 0x000000000000791b */ /* 0x003fe20003800000 */
.L_x_319:
        /* <DEDUP_REMOVED lines=17> */
.L_x_320:
[----:B------:R-:W-:Y:S02]  /*f030*/  IMAD.MOV.U32 R13, RZ, RZ, R5 ;  /* 0x000000ffff0d7224 */ /* 0x000fe400078e0005 */
[----:B------:R-:W-:-:S07]  /*f040*/  IMAD.MOV.U32 R6, RZ, RZ, R14 ;  /* 0x000000ffff067224 */ /* 0x000fce00078e000e */
[----:B------:R-:W-:Y:S05]  /*f050*/  WARPSYNC.COLLECTIVE R15, `(.L_x_321) ;  /* 0x000000000f087348 */ /* 0x000fea0003c00000 */
[----:B------:R0:W1:Y:S02]  /*f060*/  SHFL.IDX P6, R14, R13, R12, R11 ;  /* 0x0000000c0d0e7389 */ /* 0x00006400000c000b */
[----:B01----:R-:W-:Y:S01]  /*f070*/  ENDCOLLECTIVE ;  /* 0x000000000000791b */ /* 0x003fe20003800000 */
.L_x_321:
[----:B------:R-:W-:Y:S01]  /*f080*/  ULDC.64 UR4, c[0x0][0x208] ;  /* 0x0000820000047ab9 */ /* 0x000fe20000000a00 */
[----:B------:R-:W-:Y:S02]  /*f090*/  IMAD.MOV.U32 R13, RZ, RZ, R4 ;  /* 0x000000ffff0d7224 */ /* 0x000fe400078e0004 */
[----:B------:R-:W-:Y:S01]  /*f0a0*/  IMAD.MOV.U32 R12, RZ, RZ, 0x4 ;  /* 0x00000004ff0c7424 */ /* 0x000fe200078e00ff */
        /* <DEDUP_REMOVED lines=13> */
.L_x_322:
[----:B------:R-:W0:Y:S01]  /*f180*/  S2R R9, SR_TID.X ;  /* 0x0000000000097919 */ /* 0x000e220000002100 */
[----:B------:R-:W-:Y:S02]  /*f190*/  IMAD.MOV.U32 R13, RZ, RZ, R5 ;  /* 0x000000ffff0d7224 */ /* 0x000fe400078e0005 */
[----:B------:R-:W-:-:S07]  /*f1a0*/  IMAD.MOV.U32 R6, RZ, RZ, R14 ;  /* 0x000000ffff067224 */ /* 0x000fce00078e000e */
[----:B0-----:R-:W-:Y:S05]  /*f1b0*/  WARPSYNC.COLLECTIVE R15, `(.L_x_323) ;  /* 0x000000000f087348 */ /* 0x001fea0003c00000 */
[----:B------:R1:W2:Y:S02]  /*f1c0*/  SHFL.IDX P6, R14, R13, R12, R11 ;  /* 0x0000000c0d0e7389 */ /* 0x0002a400000c000b */
[----:B012---:R-:W-:Y:S01]  /*f1d0*/  ENDCOLLECTIVE ;  /* 0x000000000000791b */ /* 0x007fe20003800000 */
.L_x_323:
[----:B------:R-:W-:Y:S01]  /*f1e0*/  ULDC.64 UR4, c[0x0][0x208] ;  /* 0x0000820000047ab9 */ /* 0x000fe20000000a00 */
[----:B------:R-:W-:Y:S02]  /*f1f0*/  IMAD.MOV.U32 R13, RZ, RZ, R4 ;  /* 0x000000ffff0d7224 */ /* 0x000fe400078e0004 */
[----:B------:R-:W-:Y:S01]  /*f200*/  IMAD.MOV.U32 R12, RZ, RZ, 0x5 ;  /* 0x00000005ff0c7424 */ /* 0x000fe200078e00ff */
[----:B------:R-:W-:-:S05]  /*f210*/  @!P5 LEA R8, P6, R8, R14, 0x1 ;  /* 0x0000000e0808d211 */ /* 0x000fca00078c08ff */
[----:B------:R-:W-:Y:S01]  /*f220*/  @!P5 IMAD.X R21, RZ, RZ, R6, P6 ;  /* 0x000000ffff15d224 */ /* 0x000fe200030e0606 */
[----:B------:R-:W-:Y:S02]  /*f230*/  LOP3.LUT P6, RZ, R17, 0x8, RZ, 0xc0, !PT ;  /* 0x0000000811ff7812 */ /* 0x000fe400078cc0ff */
[----:B------:R-:W-:-:S11]  /*f240*/  ISETP.NE.AND P5, PT, R7, RZ, PT ;  /* 0x000000ff0700720c */ /* 0x000fd60003fa5270 */
[C---:B------:R-:W-:Y:S01]  /*f250*/  @!P6 LEA R7, R10.reuse, UR38, 0x1 ;  /* 0x000000260a07ec11 */ /* 0x040fe2000f8e08ff */
[----:B------:R-:W-:Y:S02]  /*f260*/  @!P6 IMAD.MOV.U32 R2, RZ, RZ, R8 ;  /* 0x000000ffff02e224 */ /* 0x000fe400078e0008 */
[----:B------:R-:W-:Y:S01]  /*f270*/  @!P6 IMAD.MOV.U32 R3, RZ, RZ, R21 ;  /* 0x000000ffff03e224 */ /* 0x000fe200078e0015 */
[----:B------:R-:W-:Y:S01]  /*f280*/  @!P4 LEA R21, R10, UR38, 0x1 ;  /* 0x000000260a15cc11 */ /* 0x000fe2000f8e08ff */
[----:B------:R-:W-:-:S03]  /*f290*/  IMAD.SHL.U32 R8, R9, 0x8, RZ ;  /* 0x0000000809087824 */ /* 0x000fc600078e00ff */
[----:B------:R-:W-:Y:S01]  /*f2a0*/  @!PT LDS RZ, [RZ] ;  /* 0x00000000fffff984 */ /* 0x000fe20000000800 */
[----:B------:R-:W-:Y:S01]  /*f2b0*/  @!PT LDS RZ, [RZ] ;  /* 0x00000000fffff984 */ /* 0x000fe20000000800 */
[----:B------:R-:W-:Y:S01]  /*f2c0*/  @!PT LDS RZ, [RZ] ;  /* 0x00000000fffff984 */ /* 0x000fe20000000800 */
[----:B------:R0:W-:Y:S02]  /*f2d0*/  @!P6 LDGSTS.E.BYPASS.LTC128B.128 [R7+0x24400], desc[UR4][R2.64], !P3 ;  /* 0x244000000207efae */ /* 0x0001e4000d901d44 */
[----:B------:R-:W-:Y:S02]  /*f2e0*/  LOP3.LUT R8, R8, 0x38, RZ, 0xc0, !PT ;  /* 0x0000003808087812 */ /* 0x000fe400078ec0ff */
[----:B------:R0:W-:Y:S04]  /*f2f0*/  @!P6 LDGSTS.E.BYPASS.LTC128B.128 [R7+0x28400], desc[UR4][R2.64+0x80], !P0 ;  /* 0x284000800207efae */ /* 0x0001e8000c101d44 */
[----:B------:R0:W-:Y:S04]  /*f300*/  @!P6 LDGSTS.E.BYPASS.LTC128B.128 [R7+0x2c400], desc[UR4][R2.64+0x100], !P1 ;  /* 0x2c4001000207efae */ /* 0x0001e8000c901d44 */
[----:B------:R0:W-:Y:S02]  /*f310*/  @!P6 LDGSTS.E.BYPASS.LTC128B.128 [R7+0x30400], desc[UR4][R2.64+0x180], !P2 ;  /* 0x304001800207efae */ /* 0x0001e4000d101d44 */
[----:B0-----:R-:W-:Y:S05]  /*f320*/  WARPSYNC.COLLECTIVE R15, `(.L_x_324) ;  /* 0x000000000f087348 */ /* 0x001fea0003c00000 */
[----:B------:R1:W2:Y:S02]  /*f330*/  SHFL.IDX P6, R14, R13, R12, R11 ;  /* 0x0000000c0d0e7389 */ /* 0x0002a400000c000b */
[----:B012---:R-:W-:Y:S01]  /*f340*/  ENDCOLLECTIVE ;  /* 0x000000000000791b */ /* 0x007fe20003800000 */
.L_x_324:
[----:B------:R-:W-:Y:S02]  /*f350*/  IMAD.MOV.U32 R13, RZ, RZ, R5 ;  /* 0x000000ffff0d7224 */ /* 0x000fe400078e0005 */
[----:B------:R-:W-:-:S07]  /*f360*/  IMAD.MOV.U32 R6, RZ, RZ, R14 ;  /* 0x000000ffff067224 */ /* 0x000fce00078e000e */
[----:B------:R-:W-:Y:S05]  /*f370*/  WARPSYNC.COLLECTIVE R15, `(.L_x_325) ;  /* 0x000000000f087348 */ /* 0x000fea0003c00000 */
[----:B------:R0:W1:Y:S02]  /*f380*/  SHFL.IDX P6, R14, R13, R12, R11 ;  /* 0x0000000c0d0e7389 */ /* 0x00006400000c000b */
[----:B01----:R-:W-:Y:S01]  /*f390*/  ENDCOLLECTIVE ;  /* 0x000000000000791b */ /* 0x003fe20003800000 */
.L_x_325:
[----:B------:R-:W-:Y:S01]  /*f3a0*/  ULDC.64 UR4, c[0x0][0x208] ;  /* 0x0000820000047ab9 */ /* 0x000fe20000000a00 */
[----:B------:R-:W-:Y:S02]  /*f3b0*/  IMAD.MOV.U32 R13, RZ, RZ, R4 ;  /* 0x000000ffff0d7224 */ /* 0x000fe400078e0004 */
[----:B------:R-:W-:Y:S01]  /*f3c0*/  IMAD.MOV.U32 R12, RZ, RZ, 0x6 ;  /* 0x00000006ff0c7424 */ /* 0x000fe200078e00ff */
[----:B------:R-:W-:-:S05]  /*f3d0*/  @!P4 LEA R14, P6, R8, R14, 0x1 ;  /* 0x0000000e080ec211 */ /* 0x000fca00078c08ff */
[----:B------:R-:W-:Y:S02]  /*f3e0*/  @!P4 IMAD.X R9, RZ, RZ, R6, P6 ;  /* 0x000000ffff09c224 */ /* 0x000fe400030e0606 */
[----:B------:R-:W-:Y:S02]  /*f3f0*/  @!P4 IMAD.MOV.U32 R2, RZ, RZ, R14 ;  /* 0x000000ffff02c224 */ /* 0x000fe400078e000e */
[----:B------:R-:W-:Y:S01]  /*f400*/  @!P4 IMAD.MOV.U32 R3, RZ, RZ, R9 ;  /* 0x000000ffff03c224 */ /* 0x000fe200078e0009 */
[----:B------:R-:W-:-:S04]  /*f410*/  @!P5 LEA R9, R10, UR38, 0x1 ;  /* 0x000000260a09dc11 */ /* 0x000fc8000f8e08ff */
[----:B------:R-:W-:Y:S01]  /*f420*/  @!PT LDS RZ, [RZ] ;  /* 0x00000000fffff984 */ /* 0x000fe20000000800 */
[----:B------:R-:W-:Y:S01]  /*f430*/  @!PT LDS RZ, [RZ] ;  /* 0x00000000fffff984 */ /* 0x000fe20000000800 */
[----:B------:R-:W-:Y:S01]  /*f440*/  @!PT LDS RZ, [RZ] ;  /* 0x00000000fffff984 */ /* 0x000fe20000000800 */
[----:B------:R0:W-:Y:S04]  /*f450*/  @!P4 LDGSTS.E.BYPASS.LTC128B.128 [R21+0x24c00], desc[UR4][R2.64], !P3 ;  /* 0x24c000000215cfae */ /* 0x0001e8000d901d44 */
[----:B------:R0:W-:Y:S04]  /*f460*/  @!P4 LDGSTS.E.BYPASS.LTC128B.128 [R21+0x28c00], desc[UR4][R2.64+0x80], !P0 ;  /* 0x28c000800215cfae */ /* 0x0001e8000c101d44 */
[----:B------:R0:W-:Y:S04]  /*f470*/  @!P4 LDGSTS.E.BYPASS.LTC128B.128 [R21+0x2cc00], desc[UR4][R2.64+0x100], !P1 ;  /* 0x2cc001000215cfae */ /* 0x0001e8000c901d44 */
[----:B------:R0:W-:Y:S02]  /*f480*/  @!P4 LDGSTS.E.BYPASS.LTC128B.128 [R21+0x30c00], desc[UR4][R2.64+0x180], !P2 ;  /* 0x30c001800215cfae */ /* 0x0001e4000d101d44 */
[----:B0-----:R-:W-:Y:S05]  /*f490*/  WARPSYNC.COLLECTIVE R15, `(.L_x_326) ;  /* 0x000000000f087348 */ /* 0x001fea0003c00000 */
[----:B------:R1:W2:Y:S02]  /*f4a0*/  SHFL.IDX P6, R14, R13, R12, R11 ;  /* 0x0000000c0d0e7389 */ /* 0x0002a400000c000b */
[----:B012---:R-:W-:Y:S01]  /*f4b0*/  ENDCOLLECTIVE ;  /* 0x000000000000791b */ /* 0x007fe20003800000 */
.L_x_326:
[----:B------:R-:W-:Y:S02]  /*f4c0*/  IMAD.MOV.U32 R13, RZ, RZ, R5 ;  /* 0x000000ffff0d7224 */ /* 0x000fe400078e0005 */
[----:B------:R-:W-:-:S07]  /*f4d0*/  IMAD.MOV.U32 R6, RZ, RZ, R14 ;  /* 0x000000ffff067224 */ /* 0x000fce00078e000e */
[----:B------:R-:W-:Y:S05]  /*f4e0*/  WARPSYNC.COLLECTIVE R15, `(.L_x_327) ;  /* 0x000000000f087348 */ /* 0x000fea0003c00000 */
[----:B------:R0:W1:Y:S02]  /*f4f0*/  SHFL.IDX P6, R14, R13, R12, R11 ;  /* 0x0000000c0d0e7389 */ /* 0x00006400000c000b */
[----:B01----:R-:W-:Y:S01]  /*f500*/  ENDCOLLECTIVE ;  /* 0x000000000000791b */ /* 0x003fe20003800000 */
.L_x_327:
[----:B------:R-:W-:Y:S01]  /*f510*/  ULDC.64 UR4, c[0x0][0x208] ;  /* 0x0000820000047ab9 */ /* 0x000fe20000000a00 */
[----:B------:R-:W-:Y:S02]  /*f520*/  IMAD.MOV.U32 R13, RZ, RZ, R4 ;  /* 0x000000ffff0d7224 */ /* 0x000fe400078e0004 */
[----:B------:R-:W-:Y:S01]  /*f530*/  IMAD.MOV.U32 R12, RZ, RZ, 0x7 ;  /* 0x00000007ff0c7424 */ /* 0x000fe200078e00ff */
[----:B------:R-:W-:-:S05]  /*f540*/  @!P5 LEA R14, P6, R8, R14, 0x1 ;  /* 0x0000000e080ed211 */ /* 0x000fca00078c08ff */
[----:B------:R-:W-:Y:S02]  /*f550*/  @!P5 IMAD.X R7, RZ, RZ, R6, P6 ;  /* 0x000000ffff07d224 */ /* 0x000fe400030e0606 */
[----:B------:R-:W-:Y:S02]  /*f560*/  @!P5 IMAD.MOV.U32 R2, RZ, RZ, R14 ;  /* 0x000000ffff02d224 */ /* 0x000fe400078e000e */
[----:B------:R-:W-:-:S05]  /*f570*/  @!P5 IMAD.MOV.U32 R3, RZ, RZ, R7 ;  /* 0x000000ffff03d224 */ /* 0x000fca00078e0007 */
        /* <DEDUP_REMOVED lines=10> */
.L_x_328:
[----:B------:R-:W-:Y:S02]  /*f620*/  IMAD.MOV.U32 R13, RZ, RZ, R5 ;  /* 0x000000ffff0d7224 */ /* 0x000fe400078e0005 */
[----:B------:R-:W-:-:S07]  /*f630*/  IMAD.MOV.U32 R6, RZ, RZ, R14 ;  /* 0x000000ffff067224 */ /* 0x000fce00078e000e */
[----:B------:R-:W-:Y:S05]  /*f640*/  WARPSYNC.COLLECTIVE R15, `(.L_x_329) ;  /* 0x000000000f087348 */ /* 0x000fea0003c00000 */
[----:B------:R0:W1:Y:S02]  /*f650*/  SHFL.IDX P6, R14, R13, R12, R11 ;  /* 0x0000000c0d0e7389 */ /* 0x00006400000c000b */
[----:B01----:R-:W-:Y:S01]  /*f660*/  ENDCOLLECTIVE ;  /* 0x000000000000791b */ /* 0x003fe20003800000 */
.L_x_329:
[----:B------:R-:W-:Y:S05]  /*f670*/  BRA `(.L_x_330) ;  /* 0xffffffbc00547947 */ /* 0x000fea000383ffff */
.L_x_219:
[----:B0-----:R-:W-:-:S04]  /*f680*/  IMAD.U32 R3, RZ, RZ, UR38 ;  /* 0x00000026ff037e24 */ /* 0x001fc8000f8e00ff */
[----:B------:R0:W3:Y:S03]  /*f690*/  SYNCS.PHASECHK.TRANS64.TRYWAIT P0, [R3+URZ+0x32420], R2 ;  /* 0x03242002030075a7 */ /* 0x0000e6000800017f */
[----:B---3--:R-:W-:Y:S05]  /*f6a0*/  @!P0 NANOSLEEP.SYNCS 0x989680 ;  /* 0x009896800000895d */ /* 0x008fea0003900000 */
[----:B------:R-:W3:Y:S02]  /*f6b0*/  @!P0 SYNCS.PHASECHK.TRANS64 P0, [R3+URZ+0x32420], R2 ;  /* 0x03242002030085a7 */ /* 0x000ee4000800007f */
[----:B---3--:R-:W-:Y:S05]  /*f6c0*/  @!P0 BRA `(.L_x_219) ;  /* 0xfffffffc00ec8947 */ /* 0x008fea000383ffff */
[----:B------:R-:W-:Y:S05]  /*f6d0*/  BRA `(.L_x_331) ;  /* 0xffffffbc00c87947 */ /* 0x000fea000383ffff */
.L_x_222:
[----:B0-----:R-:W-:-:S04]  /*f6e0*/  IMAD.U32 R3, RZ, RZ, UR38 ;  /* 0x00000026ff037e24 */ /* 0x001fc8000f8e00ff */
[----:B------:R0:W3:Y:S03]  /*f6f0*/  SYNCS.PHASECHK.TRANS64.TRYWAIT P0, [R3+URZ+0x32460], R2 ;  /* 0x03246002030075a7 */ /* 0x0000e6000800017f */
[----:B---3--:R-:W-:Y:S05]  /*f700*/  @!P0 NANOSLEEP.SYNCS 0x989680 ;  /* 0x009896800000895d */ /* 0x008fea0003900000 */
[----:B------:R-:W3:Y:S02]  /*f710*/  @!P0 SYNCS.PHASECHK.TRANS64 P0, [R3+URZ+0x32460], R2 ;  /* 0x03246002030085a7 */ /* 0x000ee4000800007f */
[----:B---3--:R-:W-:Y:S05]  /*f720*/  @!P0 BRA `(.L_x_222) ;  /* 0xfffffffc00ec8947 */ /* 0x008fea000383ffff */
[----:B------:R-:W-:Y:S05]  /*f730*/  BRA `(.L_x_332) ;  /* 0xffffffbc00d47947 */ /* 0x000fea000383ffff */
.L_x_234:
[----:B-1----:R-:W-:-:S04]  /*f740*/  IMAD.U32 R3, RZ, RZ, UR38 ;  /* 0x00000026ff037e24 */ /* 0x002fc8000f8e00ff */
[----:B------:R1:W3:Y:S03]  /*f750*/  SYNCS.PHASECHK.TRANS64.TRYWAIT P0, [R3+URZ+0x32448], R2 ;  /* 0x03244802030075a7 */ /* 0x0002e6000800017f */
[----:B---3--:R-:W-:Y:S05]  /*f760*/  @!P0 NANOSLEEP.SYNCS 0x989680 ;  /* 0x009896800000895d */ /* 0x008fea0003900000 */
[----:B------:R-:W3:Y:S02]  /*f770*/  @!P0 SYNCS.PHASECHK.TRANS64 P0, [R3+URZ+0x32448], R2 ;  /* 0x03244802030085a7 */ /* 0x000ee4000800007f */
[----:B---3--:R-:W-:Y:S05]  /*f780*/  @!P0 BRA `(.L_x_234) ;  /* 0xfffffffc00ec8947 */ /* 0x008fea000383ffff */
[----:B------:R-:W-:Y:S05]  /*f790*/  BRA `(.L_x_333) ;  /* 0xffffffc400d47947 */ /* 0x000fea000383ffff */
.L_x_239:
[----:B01----:R-:W-:-:S04]  /*f7a0*/  IMAD.U32 R3, RZ, RZ, UR38 ;  /* 0x00000026ff037e24 */ /* 0x003fc8000f8e00ff */
[----:B------:R0:W1:Y:S03]  /*f7b0*/  SYNCS.PHASECHK.TRANS64.TRYWAIT P0, [R3+URZ+0x32468], R2 ;  /* 0x03246802030075a7 */ /* 0x000066000800017f */
[----:B-1----:R-:W-:Y:S05]  /*f7c0*/  @!P0 NANOSLEEP.SYNCS 0x989680 ;  /* 0x009896800000895d */ /* 0x002fea0003900000 */
[----:B------:R-:W1:Y:S02]  /*f7d0*/  @!P0 SYNCS.PHASECHK.TRANS64 P0, [R3+URZ+0x32468], R2 ;  /* 0x03246802030085a7 */ /* 0x000e64000800007f */
[----:B-1----:R-:W-:Y:S05]  /*f7e0*/  @!P0 BRA `(.L_x_239) ;  /* 0xfffffffc00ec8947 */ /* 0x002fea000383ffff */
[----:B------:R-:W-:Y:S05]  /*f7f0*/  BRA `(.L_x_334) ;  /* 0xffffffc800347947 */ /* 0x000fea000383ffff */
.L_x_250:
[----:B-1----:R-:W-:-:S04]  /*f800*/  IMAD.U32 R3, RZ, RZ, UR38 ;  /* 0x00000026ff037e24 */ /* 0x002fc8000f8e00ff */
[----:B------:R1:W3:Y:S03]  /*f810*/  SYNCS.PHASECHK.TRANS64.TRYWAIT P0, [R3+URZ+0x32440], R2 ;  /* 0x03244002030075a7 */ /* 0x0002e6000800017f */
[----:B---3--:R-:W-:Y:S05]  /*f820*/  @!P0 NANOSLEEP.SYNCS 0x989680 ;  /* 0x009896800000895d */ /* 0x008fea0003900000 */
[----:B------:R-:W3:Y:S02]  /*f830*/  @!P0 SYNCS.PHASECHK.TRANS64 P0, [R3+URZ+0x32440], R2 ;  /* 0x03244002030085a7 */ /* 0x000ee4000800007f */
[----:B---3--:R-:W-:Y:S05]  /*f840*/  @!P0 BRA `(.L_x_250) ;  /* 0xfffffffc00ec8947 */ /* 0x008fea000383ffff */
[----:B------:R-:W-:Y:S05]  /*f850*/  BRA `(.L_x_335) ;  /* 0xffffffcc00b47947 */ /* 0x000fea000383ffff */
.L_x_255:
[----:B01----:R-:W-:-:S04]  /*f860*/  IMAD.U32 R3, RZ, RZ, UR38 ;  /* 0x00000026ff037e24 */ /* 0x003fc8000f8e00ff */
[----:B------:R0:W1:Y:S03]  /*f870*/  SYNCS.PHASECHK.TRANS64.TRYWAIT P0, [R3+URZ+0x32460], R2 ;  /* 0x03246002030075a7 */ /* 0x000066000800017f */
[----:B-1----:R-:W-:Y:S05]  /*f880*/  @!P0 NANOSLEEP.SYNCS 0x989680 ;  /* 0x009896800000895d */ /* 0x002fea0003900000 */
[----:B------:R-:W1:Y:S02]  /*f890*/  @!P0 SYNCS.PHASECHK.TRANS64 P0, [R3+URZ+0x32460], R2 ;  /* 0x03246002030085a7 */ /* 0x000e64000800007f */
[----:B-1----:R-:W-:Y:S05]  /*f8a0*/  @!P0 BRA `(.L_x_255) ;  /* 0xfffffffc00ec8947 */ /* 0x002fea000383ffff */
[----:B------:R-:W-:Y:S05]  /*f8b0*/  BRA `(.L_x_336) ;  /* 0xffffffd000187947 */ /* 0x000fea000383ffff */
.L_x_267:
[----:B-1----:R-:W-:-:S04]  /*f8c0*/  IMAD.U32 R3, RZ, RZ, UR38 ;  /* 0x00000026ff037e24 */ /* 0x002fc8000f8e00ff */
[----:B------:R1:W3:Y:S03]  /*f8d0*/  SYNCS.PHASECHK.TRANS64.TRYWAIT P0, [R3+URZ+0x32448], R2 ;  /* 0x03244802030075a7 */ /* 0x0002e6000800017f */
[----:B---3--:R-:W-:Y:S05]  /*f8e0*/  @!P0 NANOSLEEP.SYNCS 0x989680 ;  /* 0x009896800000895d */ /* 0x008fea0003900000 */
[----:B------:R-:W3:Y:S02]  /*f8f0*/  @!P0 SYNCS.PHASECHK.TRANS64 P0, [R3+URZ+0x32448], R2 ;  /* 0x03244802030085a7 */ /* 0x000ee4000800007f */
[----:B---3--:R-:W-:Y:S05]  /*f900*/  @!P0 BRA `(.L_x_267) ;  /* 0xfffffffc00ec8947 */ /* 0x008fea000383ffff */
[----:B------:R-:W-:Y:S05]  /*f910*/  BRA `(.L_x_337) ;  /* 0xffffffd400a07947 */ /* 0x000fea000383ffff */
.L_x_272:
[----:B-1----:R-:W-:-:S04]  /*f920*/  IMAD.U32 R3, RZ, RZ, UR38 ;  /* 0x00000026ff037e24 */ /* 0x002fc8000f8e00ff */
[----:B------:R1:W3:Y:S03]  /*f930*/  SYNCS.PHASECHK.TRANS64.TRYWAIT P0, [R3+URZ+0x32468], R2 ;  /* 0x03246802030075a7 */ /* 0x0002e6000800017f */
[----:B---3--:R-:W-:Y:S05]  /*f940*/  @!P0 NANOSLEEP.SYNCS 0x989680 ;  /* 0x009896800000895d */ /* 0x008fea0003900000 */
[----:B------:R-:W3:Y:S02]  /*f950*/  @!P0 SYNCS.PHASECHK.TRANS64 P0, [R3+URZ+0x32468], R2 ;  /* 0x03246802030085a7 */ /* 0x000ee4000800007f */
[----:B---3--:R-:W-:Y:S05]  /*f960*/  @!P0 BRA `(.L_x_272) ;  /* 0xfffffffc00ec8947 */ /* 0x008fea000383ffff */
[----:B------:R-:W-:Y:S05]  /*f970*/  BRA `(.L_x_338) ;  /* 0xffffffd800047947 */ /* 0x000fea000383ffff */
.L_x_279:
[----:B0-----:R0:W1:Y:S02]  /*f980*/  SYNCS.PHASECHK.TRANS64.TRYWAIT P0, [R2+URZ+0x32420], R7 ;  /* 0x03242007020075a7 */ /* 0x001064000800017f */
[----:B-1----:R-:W-:Y:S05]  /*f990*/  @!P0 NANOSLEEP.SYNCS 0x989680 ;  /* 0x009896800000895d */ /* 0x002fea0003900000 */
[----:B------:R-:W1:Y:S02]  /*f9a0*/  @!P0 SYNCS.PHASECHK.TRANS64 P0, [R2+URZ+0x32420], R7 ;  /* 0x03242007020085a7 */ /* 0x000e64000800007f */
[----:B-1----:R-:W-:Y:S05]  /*f9b0*/  @!P0 BRA `(.L_x_279) ;  /* 0xfffffffc00f08947 */ /* 0x002fea000383ffff */
[----:B------:R-:W-:Y:S05]  /*f9c0*/  BRA `(.L_x_339) ;  /* 0xffffffdc00207947 */ /* 0x000fea000383ffff */
.L_x_280:
[----:B------:R-:W1:Y:S01]  /*f9d0*/  S2R R3, SR_TID.X ;  /* 0x0000000000037919 */ /* 0x000e620000002100 */
[----:B------:R-:W-:Y:S01]  /*f9e0*/  BSSY B0, `(.L_x_340) ;  /* 0x000000a000007945 */ /* 0x000fe20003800000 */
[----:B------:R-:W-:Y:S02]  /*f9f0*/  IMAD.MOV.U32 R12, RZ, RZ, RZ ;  /* 0x000000ffff0c7224 */ /* 0x000fe400078e00ff */
[----:B------:R-:W-:Y:S02]  /*fa00*/  IMAD.MOV.U32 R11, RZ, RZ, 0x1f ;  /* 0x0000001fff0b7424 */ /* 0x000fe400078e00ff */
[----:B------:R-:W-:Y:S01]  /*fa10*/  IMAD.MOV.U32 R15, RZ, RZ, -0x1 ;  /* 0xffffffffff0f7424 */ /* 0x000fe200078e00ff */
[----:B-1----:R-:W-:-:S04]  /*fa20*/  SHF.R.U32.HI R3, RZ, 0x5, R3 ;  /* 0x00000005ff037819 */ /* 0x002fc80000011603 */
[----:B------:R-:W-:-:S05]  /*fa30*/  LOP3.LUT R3, R3, 0x3, RZ, 0xc0, !PT ;  /* 0x0000000303037812 */ /* 0x000fca00078ec0ff */
[----:B------:R-:W-:-:S07]  /*fa40*/  IMAD.MOV.U32 R13, RZ, RZ, R3 ;  /* 0x000000ffff0d7224 */ /* 0x000fce00078e0003 */
[----:B0-2---:R-:W-:Y:S05]  /*fa50*/  WARPSYNC.COLLECTIVE R15, `(.L_x_341) ;  /* 0x000000000f087348 */ /* 0x005fea0003c00000 */
[----:B--2---:R1:W2:Y:S02]  /*fa60*/  SHFL.IDX P6, R14, R13, R12, R11 ;  /* 0x0000000c0d0e7389 */ /* 0x0042a400000c000b */
[----:B012---:R-:W-:Y:S01]  /*fa70*/  ENDCOLLECTIVE ;  /* 0x000000000000791b */ /* 0x007fe20003800000 */
.L_x_341:
[----:B------:R-:W-:Y:S05]  /*fa80*/  BSYNC B0 ;  /* 0x0000000000007941 */ /* 0x000fea0003800000 */
.L_x_340:
[----:B------:R-:W-:Y:S05]  /*fa90*/  BRA `(.L_x_342) ;  /* 0xffffffdc00047947 */ /* 0x000fea000383ffff */
.L_x_281:
[----:B------:R-:W-:Y:S01]  /*faa0*/  BSSY B0, `(.L_x_343) ;  /* 0x0000006000007945 */ /* 0x000fe20003800000 */
[----:B------:R-:W-:-:S07]  /*fab0*/  IMAD.MOV.U32 R15, RZ, RZ, -0x1 ;  /* 0xffffffffff0f7424 */ /* 0x000fce00078e00ff */
[----:B01----:R-:W-:Y:S05]  /*fac0*/  WARPSYNC.COLLECTIVE R15, `(.L_x_344) ;  /* 0x000000000f0c7348 */ /* 0x003fea0003c00000 */
[----:B------:R-:W-:Y:S02]  /*fad0*/  ELECT P6, UR62, PT ;  /* 0x00000000003e782f */ /* 0x000fe400038c0000 */
[----:B------:R-:W-:Y:S01]  /*fae0*/  MOV R14, UR62 ;  /* 0x0000003e000e7c02 */ /* 0x000fe20008000f00 */
[----:B01----:R-:W-:Y:S10]  /*faf0*/  ENDCOLLECTIVE ;  /* 0x000000000000791b */ /* 0x003ff40003800000 */
.L_x_344:
[----:B------:R-:W-:Y:S05]  /*fb00*/  BSYNC B0 ;  /* 0x0000000000007941 */ /* 0x000fea0003800000 */
.L_x_343:
[----:B------:R-:W-:Y:S05]  /*fb10*/  BRA `(.L_x_345) ;  /* 0xffffffd800f87947 */ /* 0x000fea000383ffff */
.L_x_283:
[----:B0-----:R0:W1:Y:S02]  /*fb20*/  SYNCS.PHASECHK.TRANS64.TRYWAIT P0, [R7+URZ], R4 ;  /* 0x00000004070075a7 */ /* 0x001064000800017f */
[----:B-1----:R-:W-:Y:S05]  /*fb30*/  @!P0 NANOSLEEP.SYNCS 0x989680 ;  /* 0x009896800000895d */ /* 0x002fea0003900000 */
[----:B------:R-:W1:Y:S02]  /*fb40*/  @!P0 SYNCS.PHASECHK.TRANS64 P0, [R7+URZ], R4 ;  /* 0x00000004070085a7 */ /* 0x000e64000800007f */
[----:B-1----:R-:W-:Y:S05]  /*fb50*/  @!P0 BRA `(.L_x_283) ;  /* 0xfffffffc00f08947 */ /* 0x002fea000383ffff */
[----:B------:R-:W-:Y:S05]  /*fb60*/  BRA `(.L_x_346) ;  /* 0xffffffdc00347947 */ /* 0x000fea000383ffff */
.L_x_284:
[----:B-1----:R1:W2:Y:S02]  /*fb70*/  SYNCS.PHASECHK.TRANS64.TRYWAIT P0, [R5+URZ], R0 ;  /* 0x00000000050075a7 */ /* 0x0022a4000800017f */
[----:B--2---:R-:W-:Y:S05]  /*fb80*/  @!P0 NANOSLEEP.SYNCS 0x989680 ;  /* 0x009896800000895d */ /* 0x004fea0003900000 */
[----:B------:R-:W2:Y:S02]  /*fb90*/  @!P0 SYNCS.PHASECHK.TRANS64 P0, [R5+URZ], R0 ;  /* 0x00000000050085a7 */ /* 0x000ea4000800007f */
[----:B--2---:R-:W-:Y:S05]  /*fba0*/  @!P0 BRA `(.L_x_284) ;  /* 0xfffffffc00f08947 */ /* 0x004fea000383ffff */
[----:B------:R-:W-:Y:S05]  /*fbb0*/  BRA `(.L_x_347) ;  /* 0xffffffdc00287947 */ /* 0x000fea000383ffff */
.L_x_286:
[----:B-1----:R1:W2:Y:S02]  /*fbc0*/  SYNCS.PHASECHK.TRANS64.TRYWAIT P0, [R5+URZ], R4 ;  /* 0x00000004050075a7 */ /* 0x0022a4000800017f */
[----:B--2---:R-:W-:Y:S05]  /*fbd0*/  @!P0 NANOSLEEP.SYNCS 0x989680 ;  /* 0x009896800000895d */ /* 0x004fea0003900000 */
[----:B------:R-:W2:Y:S02]  /*fbe0*/  @!P0 SYNCS.PHASECHK.TRANS64 P0, [R5+URZ], R4 ;  /* 0x00000004050085a7 */ /* 0x000ea4000800007f */
[----:B--2---:R-:W-:Y:S05]  /*fbf0*/  @!P0 BRA `(.L_x_286) ;  /* 0xfffffffc00f08947 */ /* 0x004fea000383ffff */
[----:B------:R-:W-:Y:S05]  /*fc00*/  BRA `(.L_x_348) ;  /* 0xffffffdc002c7947 */ /* 0x000fea000383ffff */
.L_x_349:
        /* <DEDUP_REMOVED lines=15> */
.L_x_6129:


//--------------------- .text._ZN7cutlass13device_kernelIN5flash11enable_sm90INS1_16FlashAttnFwdSm90INS1_25CollectiveMainloopFwdSm90ILi2EN4cute5tupleIJNS5_1CILi1EEES8_S8_EEENS6_IJNS7_ILi128EEENS7_ILi96EEENS7_ILi64EEEEEELi256ENS_6half_tEfNS_4arch4Sm90ELb0ELb0ELb0ELb1ELb0ELb0ELb0ELb1ELb0ELb1ELb1ELb0EEENS1_21CollectiveEpilogueFwdINS6_IJSA_NS7_ILi256EEESB_EEES9_SE_SG_Li256ELb1ELb1ELb1ELb0EEENS1_36VarlenDynamicPersistentTileSchedulerILi128ELi96ELi256ELi128ELb1ELb1ELb1ELb0ELb1ELb1EEEEEEEEEvNT_6ParamsE --------------------------
	.section	.text._ZN7cutlass13device_kernelIN5flash11enable_sm90INS1_16FlashAttnFwdSm90INS1_25CollectiveMainloopFwdSm90ILi2EN4cute5tupleIJNS5_1CILi1EEES8_S8_EEENS6_IJNS7_ILi128EEENS7_ILi96EEENS7_ILi64EEEEEELi256ENS_6half_tEfNS_4arch4Sm90ELb0ELb0ELb0ELb1ELb0ELb0ELb0ELb1ELb0ELb1ELb1ELb0EEENS1_21CollectiveEpilogueFwdINS6_IJSA_NS7_ILi256EEESB_EEES9_SE_SG_Li256ELb1ELb1ELb1ELb0EEENS1_36VarlenDynamicPersistentTileSchedulerILi128ELi96ELi256ELi128ELb1ELb1ELb1ELb0ELb1ELb1EEEEEEEEEvNT_6ParamsE,"ax",@progbits
	.align	128
.text._ZN7cutlass13device_kernelIN5flash11enable_sm90INS1_16FlashAttnFwdSm90INS1_25CollectiveMainloopFwdSm90ILi2EN4cute5tupleIJNS5_1CILi1EEES8_S8_EEENS6_IJNS7_ILi128EEENS7_ILi96EEENS7_ILi64EEEEEELi256ENS_6half_tEfNS_4arch4Sm90ELb0ELb0ELb0ELb1ELb0ELb0ELb0ELb1ELb0ELb1ELb1ELb0EEENS1_21CollectiveEpilogueFwdINS6_IJSA_NS7_ILi256EEESB_EEES9_SE_SG_Li256ELb1ELb1ELb1ELb0EEENS1_36VarlenDynamicPersistentTileSchedulerILi128ELi96ELi256ELi128ELb1ELb1ELb1ELb0ELb1ELb1EEEEEEEEEvNT_6ParamsE:
        .type           _ZN7cutlass13device_kernelIN5flash11enable_sm90INS1_16FlashAttnFwdSm90INS1_25CollectiveMainloopFwdSm90ILi2EN4cute5tupleIJNS5_1CILi1EEES8_S8_EEENS6_IJNS7_ILi128EEENS7_ILi96EEENS7_ILi64EEEEEELi256ENS_6half_tEfNS_4arch4Sm90ELb0ELb0ELb0ELb1ELb0ELb0ELb0ELb1ELb0ELb1ELb1ELb0EEENS1_21CollectiveEpilogueFwdINS6_IJSA_NS7_ILi256EEESB_EEES9_SE_SG_Li256ELb1ELb1ELb1ELb0EEENS1_36VarlenDynamicPersistentTileSchedulerILi128ELi96ELi256ELi128ELb1ELb1ELb1ELb0ELb1ELb1EEEEEEEEEvNT_6ParamsE,@function
        .size           _ZN7cutlass13device_kernelIN5flash11enable_sm90INS1_16FlashAttnFwdSm90INS1_25CollectiveMainloopFwdSm90ILi2EN4cute5tupleIJNS5_1CILi1EEES8_S8_EEENS6_IJNS7_ILi128EEENS7_ILi96EEENS7_ILi64EEEEEELi256ENS_6half_tEfNS_4arch4Sm90ELb0ELb0ELb0ELb1ELb0ELb0ELb0ELb1ELb0ELb1ELb1ELb0EEENS1_21CollectiveEpilogueFwdINS6_IJSA_NS7_ILi256EEESB_EEES9_SE_SG_Li256ELb1ELb1ELb1ELb0EEENS1_36VarlenDynamicPersistentTileSchedulerILi128ELi96ELi256ELi128ELb1ELb1ELb1ELb0ELb1ELb1EEEEEEEEEvNT_6ParamsE,(.L_x_6130 - _ZN7cutlass13device_kernelIN5flash11enable_sm90INS1_16FlashAttnFwdSm90INS1_25CollectiveMainloopFwdSm90ILi2EN4cute5tupleIJNS5_1CILi1EEES8_S8_EEENS6_IJNS7_ILi128EEENS7_ILi96EEENS7_ILi64EEEEEELi256ENS_6half_tEfNS_4arch4Sm90ELb0ELb0ELb0ELb1ELb0ELb0ELb0ELb1ELb0ELb1ELb1ELb0EEENS1_21CollectiveEpilogueFwdINS6_IJSA_NS7_ILi256EEESB_EEES9_SE_SG_Li256ELb1ELb1ELb1ELb0EEENS1_36VarlenDynamicPersistentTileSchedulerILi128ELi96ELi256ELi128ELb1ELb1ELb1ELb0ELb1ELb1EEEEEEEEEvNT_6ParamsE)
        .other          _ZN7cutlass13device_kernelIN5flash11enable_sm90INS1_16FlashAttnFwdSm90INS1_25CollectiveMainloopFwdSm90ILi2EN4cute5tupleIJNS5_1CILi1EEES8_S8_EEENS6_IJNS7_ILi128EEENS7_ILi96EEENS7_ILi64EEEEEELi256ENS_6half_tEfNS_4arch4Sm90ELb0ELb0ELb0ELb1ELb0ELb0ELb0ELb1ELb0ELb1ELb1ELb0EEENS1_21CollectiveEpilogueFwdINS6_IJSA_NS7_ILi256EEESB_EEES9_SE_SG_Li256ELb1ELb1ELb1ELb0EEENS1_36VarlenDynamicPersistentTileSchedulerILi128ELi96ELi256ELi128ELb1ELb1ELb1ELb0ELb1ELb1EEEEEEEEEvNT_6ParamsE,@"STO_CUDA_ENTRY STV_DEFAULT"
_ZN7cutlass13device_kernelIN5flash11enable_sm90INS1_16FlashAttnFwdSm90INS1_25CollectiveMainloopFwdSm90ILi2EN4cute5tupleIJNS5_1CILi1EEES8_S8_EEENS6_IJNS7_ILi128EEENS7_ILi96EEENS7_ILi64EEEEEELi256ENS_6half_tEfNS_4arch4Sm90ELb0ELb0ELb0ELb1ELb0ELb0ELb0ELb1ELb0ELb1ELb1ELb0EEENS1_21CollectiveEpilogueFwdINS6_IJSA_NS7_ILi256EEESB_EEES9_SE_SG_Li256ELb1ELb1ELb1ELb0EEENS1_36VarlenDynamicPersistentTileSchedulerILi128ELi96ELi256ELi128ELb1ELb1ELb1ELb0ELb1ELb1EEEEEEEEEvNT_6ParamsE:
        /* <DEDUP_REMOVED lines=18> */
.L_x_351:
[----:B------:R-:W-:Y:S05]  /*0120*/  BSYNC B0 ;  /* 0x0000000000007941 */ /* 0x000fea0003800000 */
.L_x_350:
        /* <DEDUP_REMOVED lines=41> */
.L_x_352:
        /* <DEDUP_REMOVED lines=22> */
.L_x_353:
        /* <DEDUP_REMOVED lines=18> */
.L_x_354:
        /* <DEDUP_REMOVED lines=22> */
.L_x_355:
        /* <DEDUP_REMOVED lines=22> */
.L_x_356:
[----:B------:R-:W-:Y:S01]  /*0900*/  PLOP3.LUT P0, PT, PT, PT, UP0, 0x80, 0x0 ;  /* 0x000000000000781c */ /* 0x000fe20003f0f008 */
[----:B------:R-:W-:Y:S01]  /*0910*/  UMOV UR36, 0x1 ;  /* 0x0000000100247882 */ /* 0x000fe20000000000 */
[----:B------:R-:W-:Y:S01]  /*0920*/  NOP ;  /* 0x0000000000007918 */ /* 0x000fe20000000000 */
[----:B------:R-:W-:Y:S01]  /*0930*/  USEL UR36, UR36, 0x2, !UP0 ;  /* 0x0000000224247887 */ /* 0x000fe2000c000000 */
[----:B------:R-:W-:Y:S01]  /*0940*/  ULDC.64 UR40, c[0x0][0x208] ;  /* 0x0000820000287ab9 */ /* 0x000fe20000000a00 */
[----:B012-4-:R-:W-:Y:S08]  /*0950*/  BAR.SYNC.DEFER_BLOCKING 0x0 ;  /* 0x0000000000007b1d */ /* 0x017ff00000010000 */
[----:B------:R-:W-:Y:S05]  /*0960*/  @!P0 BRA `(.L_x_357) ;  /* 0x0000009c00f08947 */ /* 0x000fea0003800000 */
.L_x_358:
[----:B------:R-:W-:-:S08]  /*0970*/  NOP ;  /* 0x0000000000007918 */ /* 0x000fd00000000000 */
[----:B------:R-:W0:Y:S02]  /*0980*/  USETMAXREG.TRY_ALLOC.CTAPOOL UP0, 0xf0 ;  /* 0x000000f0000079c8 */ /* 0x000e240008000600 */
[----:B0-----:R-:W-:-:S13]  /*0990*/  PLOP3.LUT P0, PT, PT, PT, UP0, 0x80, 0x0 ;  /* 0x000000000000781c */ /* 0x001fda0003f0f008 */
[----:B------:R-:W-:Y:S05]  /*09a0*/  @!P0 BRA `(.L_x_358) ;  /* 0xfffffffc00f08947 */ /* 0x000fea000383ffff */
[----:B------:R-:W-:Y:S01]  /*09b0*/  SHF.R.U32.HI R0, RZ, 0x7, R6 ;  /* 0x00000007ff007819 */ /* 0x000fe20000011606 */
[----:B------:R-:W0:Y:S08]  /*09c0*/  S2UR UR5, SR_CgaCtaId ;  /* 0x00000000000579c3 */ /* 0x000e300000008800 */
[----:B------:R-:W-:Y:S06]  /*09d0*/  BAR.ARV 0x8, 0x180 ;  /* 0x0206000000007b1d */ /* 0x000fec0000002000 */
[----:B------:R-:W-:Y:S01]  /*09e0*/  ISETP.NE.AND P0, PT, R0, 0x1, PT ;  /* 0x000000010000780c */ /* 0x000fe20003f05270 */
[----:B------:R-:W-:-:S12]  /*09f0*/  UMOV UR4, 0x400 ;  /* 0x0000040000047882 */ /* 0x000fd80000000000 */
[----:B------:R-:W-:Y:S06]  /*0a00*/  @!P0 BAR.ARV 0x9, 0x100 ;  /* 0x0244000000008b1d */ /* 0x000fec0000002000 */
[----:B0-----:R-:W-:Y:S02]  /*0a10*/  ULEA UR4, UR5, UR4, 0x18 ;  /* 0x0000000405047291 */ /* 0x001fe4000f8ec03f */
[----:B------:R-:W-:Y:S07]  /*0a20*/  BAR.SYNC.DEFER_BLOCKING 0x5, 0x180 ;  /* 0x0146000000007b1d */ /* 0x000fee0000010000 */
[----:B------:R-:W0:Y:S01]  /*0a30*/  LDS.128 R8, [UR4+0x228d0] ;  /* 0x0228d004ff087984 */ /* 0x000e220008000c00 */
[----:B------:R-:W-:Y:S01]  /*0a40*/  ULDC UR4, c[0x0][0xc3c] ;  /* 0x00030f0000047ab9 */ /* 0x000fe20000000800 */
[----:B------:R-:W-:Y:S06]  /*0a50*/  BAR.ARV 0x4, 0x180 ;  /* 0x0106000000007b1d */ /* 0x000fec0000002000 */
[----:B0-----:R-:W-:-:S13]  /*0a60*/  ISETP.GE.AND P0, PT, R11, UR4, PT ;  /* 0x000000040b007c0c */ /* 0x001fda000bf06270 */
[----:B------:R-:W-:Y:S05]  /*0a70*/  @P0 EXIT ;  /* 0x000000000000094d */ /* 0x000fea0003800000 */
[----:B------:R-:W-:Y:S01]  /*0a80*/  VIADD R6, R6, 0xffffff80 ;  /* 0xffffff8006067836 */ /* 0x000fe20000000000 */
[----:B------:R-:W-:Y:S01]  /*0a90*/  R2UR UR5, R9 ;  /* 0x00000000090572ca */ /* 0x000fe200000e0000 */
[----:B------:R-:W-:Y:S01]  /*0aa0*/  ULOP3.LUT UR49, UR36, 0x1, URZ, 0xfc, !UPT ;  /* 0x0000000124317892 */ /* 0x000fe2000f8efc3f */
[----:B------:R-:W-:Y:S01]  /*0ab0*/  R2UR UR6, R10 ;  /* 0x000000000a0672ca */ /* 0x000fe200000e0000 */
[----:B------:R-:W-:Y:S01]  /*0ac0*/  UMOV UR48, URZ ;  /* 0x0000003f00307c82 */ /* 0x000fe20008000000 */
[----:B------:R-:W-:Y:S01]  /*0ad0*/  SHF.R.S32.HI R3, RZ, 0x1f, R6 ;  /* 0x0000001fff037819 */ /* 0x000fe20000011406 */
[----:B------:R-:W-:Y:S01]  /*0ae0*/  UMOV UR47, URZ ;  /* 0x0000003f002f7c82 */ /* 0x000fe20008000000 */
[----:B------:R-:W-:Y:S01]  /*0af0*/  R2UR UR7, R11 ;  /* 0x000000000b0772ca */ /* 0x000fe200000e0000 */
[----:B------:R-:W-:Y:S01]  /*0b00*/  UMOV UR37, URZ ;  /* 0x0000003f00257c82 */ /* 0x000fe20008000000 */
[CC--:B------:R-:W-:Y:S02]  /*0b10*/  LEA.HI R0, R3.reuse, R6.reuse, RZ, 0x7 ;  /* 0x0000000603007211 */ /* 0x0c0fe400078f38ff */
[----:B------:R-:W-:-:S02]  /*0b20*/  LEA.HI R2, R3, R6, RZ, 0x5 ;  /* 0x0000000603027211 */ /* 0x000fc400078f28ff */
[----:B------:R-:W-:Y:S02]  /*0b30*/  LOP3.LUT R5, R0, 0xffffff80, RZ, 0xc0, !PT ;  /* 0xffffff8000057812 */ /* 0x000fe400078ec0ff */
[CC--:B------:R-:W-:Y:S01]  /*0b40*/  LEA.HI R4, R3.reuse, R6.reuse, RZ, 0x2 ;  /* 0x0000000603047211 */ /* 0x0c0fe200078f10ff */
[----:B------:R-:W-:Y:S01]  /*0b50*/  IMAD.SHL.U32 R7, R2, 0x20, RZ ;  /* 0x0000002002077824 */ /* 0x000fe200078e00ff */
[----:B------:R-:W-:Y:S01]  /*0b60*/  LEA.HI R3, R3, R6, RZ, 0x4 ;  /* 0x0000000603037211 */ /* 0x000fe200078f20ff */
[----:B------:R-:W-:Y:S01]  /*0b70*/  IMAD.IADD R226, R6, 0x1, -R5 ;  /* 0x0000000106e27824 */ /* 0x000fe200078e0a05 */
[----:B------:R-:W-:Y:S02]  /*0b80*/  LOP3.LUT R13, R4, 0xfffffffc, RZ, 0xc0, !PT ;  /* 0xfffffffc040d7812 */ /* 0x000fe400078ec0ff */
[----:B------:R-:W-:Y:S02]  /*0b90*/  SHF.R.S32.HI R2, RZ, 0x4, R3 ;  /* 0x00000004ff027819 */ /* 0x000fe40000011403 */
[----:B------:R-:W-:Y:S01]  /*0ba0*/  SHF.R.S32.HI R9, RZ, 0x1f, R226 ;  /* 0x0000001fff097819 */ /* 0x000fe200000114e2 */
[----:B------:R-:W-:Y:S01]  /*0bb0*/  IMAD.IADD R13, R6, 0x1, -R13 ;  /* 0x00000001060d7824 */ /* 0x000fe200078e0a0d */
[----:B------:R-:W-:-:S02]  /*0bc0*/  LOP3.LUT R5, R3, 0x3fffff0, RZ, 0xc0, !PT ;  /* 0x03fffff003057812 */ /* 0x000fc400078ec0ff */
[----:B------:R-:W-:Y:S02]  /*0bd0*/  LEA.HI R8, R9, R226, RZ, 0x2 ;  /* 0x000000e209087211 */ /* 0x000fe400078f10ff */
[----:B------:R-:W-:Y:S01]  /*0be0*/  LEA.HI R4, R3, R2, RZ, 0x1 ;  /* 0x0000000203047211 */ /* 0x000fe200078f08ff */
[----:B------:R-:W-:Y:S01]  /*0bf0*/  IMAD.IADD R5, R6, 0x1, -R5 ;  /* 0x0000000106057824 */ /* 0x000fe200078e0a05 */
[--C-:B------:R-:W-:Y:S02]  /*0c00*/  SHF.R.S32.HI R10, RZ, 0x2, R8.reuse ;  /* 0x00000002ff0a7819 */ /* 0x100fe40000011408 */
[----:B------:R-:W-:Y:S02]  /*0c10*/  SHF.R.S32.HI R11, RZ, 0x1f, R8 ;  /* 0x0000001fff0b7819 */ /* 0x000fe40000011408 */
[----:B------:R-:W-:Y:S02]  /*0c20*/  SHF.R.S32.HI R3, RZ, 0x7, R0 ;  /* 0x00000007ff037819 */ /* 0x000fe40000011400 */
[----:B------:R-:W-:-:S02]  /*0c30*/  LEA.HI R11, R11, R10, RZ, 0x3 ;  /* 0x0000000a0b0b7211 */ /* 0x000fc400078f18ff */
[----:B------:R-:W-:Y:S02]  /*0c40*/  LOP3.LUT R6, R7, 0xfffffc00, RZ, 0xc0, !PT ;  /* 0xfffffc0007067812 */ /* 0x000fe400078ec0ff */
[----:B------:R-:W-:Y:S02]  /*0c50*/  LOP3.LUT R7, R4, 0x1ffffffe, RZ, 0xc0, !PT ;  /* 0x1ffffffe04077812 */ /* 0x000fe400078ec0ff */
[----:B------:R-:W-:Y:S01]  /*0c60*/  LOP3.LUT R11, R11, 0xfffffff8, RZ, 0xc0, !PT ;  /* 0xfffffff80b0b7812 */ /* 0x000fe200078ec0ff */
[----:B------:R-:W-:Y:S01]  /*0c70*/  IMAD R6, R5, 0x40, R6 ;  /* 0x0000004005067824 */ /* 0x000fe200078e0206 */
[----:B------:R-:W-:Y:S01]  /*0c80*/  LEA.HI R0, R0, R3, RZ, 0x1 ;  /* 0x0000000300007211 */ /* 0x000fe200078f08ff */
[----:B------:R-:W-:Y:S01]  /*0c90*/  IMAD.IADD R7, R2, 0x1, -R7 ;  /* 0x0000000102077824 */ /* 0x000fe200078e0a07 */
[----:B------:R-:W-:Y:S01]  /*0ca0*/  LEA.HI R9, R9, R226, RZ, 0x5 ;  /* 0x000000e209097211 */ /* 0x000fe200078f28ff */
[----:B------:R-:W-:Y:S01]  /*0cb0*/  IMAD.IADD R10, R10, 0x1, -R11 ;  /* 0x000000010a0a7824 */ /* 0x000fe200078e0a0b */
[----:B------:R-:W-:-:S02]  /*0cc0*/  LOP3.LUT R0, R0, 0x3fffffe, RZ, 0xc0, !PT ;  /* 0x03fffffe00007812 */ /* 0x000fc400078ec0ff */
[----:B------:R-:W-:Y:S02]  /*0cd0*/  SHF.R.S32.HI R9, RZ, 0x5, R9 ;  /* 0x00000005ff097819 */ /* 0x000fe40000011409 */
[----:B------:R-:W-:Y:S01]  /*0ce0*/  LEA.HI R2, R13, R13, RZ, 0x1 ;  /* 0x0000000d0d027211 */ /* 0x000fe200078f08ff */
[----:B------:R-:W-:Y:S01]  /*0cf0*/  IMAD.IADD R0, R3, 0x1, -R0 ;  /* 0x0000000103007824 */ /* 0x000fe200078e0a00 */
[----:B------:R-:W-:Y:S01]  /*0d00*/  LOP3.LUT R5, R8, 0x7ffffffc, RZ, 0xc0, !PT ;  /* 0x7ffffffc08057812 */ /* 0x000fe200078ec0ff */
[----:B------:R-:W-:Y:S01]  /*0d10*/  IMAD R9, R9, 0x10, R10 ;  /* 0x0000001009097824 */ /* 0x000fe200078e020a */
[----:B------:R-:W-:Y:S01]  /*0d20*/  LOP3.LUT R2, R2, 0x1ffffffe, RZ, 0xc0, !PT ;  /* 0x1ffffffe02027812 */ /* 0x000fe200078ec0ff */
[----:B------:R-:W-:Y:S02]  /*0d30*/  IMAD R3, R7, 0x8, R6 ;  /* 0x0000000807037824 */ /* 0x000fe400078e0206 */
[----:B------:R-:W-:Y:S02]  /*0d40*/  IMAD R0, R0, 0x40, R9 ;  /* 0x0000004000007824 */ /* 0x000fe400078e0209 */
[----:B------:R-:W-:Y:S01]  /*0d50*/  IMAD.IADD R13, R13, 0x1, -R2 ;  /* 0x000000010d0d7824 */ /* 0x000fe200078e0a02 */
[----:B------:R0:W-:Y:S01]  /*0d60*/  STL [R1+0x48], R3 ;  /* 0x0000480301007387 */ /* 0x0001e20000100800 */
[----:B------:R-:W-:-:S03]  /*0d70*/  IMAD.IADD R5, R226, 0x1, -R5 ;  /* 0x00000001e2057824 */ /* 0x000fc600078e0a05 */
[----:B------:R1:W-:Y:S01]  /*0d80*/  STL [R1+0x40], R0 ;  /* 0x0000400001007387 */ /* 0x0003e20000100800 */
[----:B------:R-:W-:-:S04]  /*0d90*/  IMAD.SHL.U32 R2, R5, 0x2, RZ ;  /* 0x0000000205027824 */ /* 0x000fc800078e00ff */
[C---:B------:R-:W-:Y:S02]  /*0da0*/  VIADD R225, R2.reuse, 0x8 ;  /* 0x0000000802e17836 */ /* 0x040fe40000000000 */
[C---:B------:R-:W-:Y:S02]  /*0db0*/  VIADD R224, R2.reuse, 0x10 ;  /* 0x0000001002e07836 */ /* 0x040fe40000000000 */
[C---:B------:R-:W-:Y:S01]  /*0dc0*/  VIADD R223, R2.reuse, 0x18 ;  /* 0x0000001802df7836 */ /* 0x040fe20000000000 */
[----:B0-----:R-:W-:Y:S01]  /*0dd0*/  SHF.R.S32.HI R3, RZ, 0x1f, R225 ;  /* 0x0000001fff037819 */ /* 0x001fe200000114e1 */
[----:B-1----:R-:W-:Y:S01]  /*0de0*/  IMAD R0, R13, 0x8, R0 ;  /* 0x000000080d007824 */ /* 0x002fe200078e0200 */
[----:B------:R-:W-:Y:S01]  /*0df0*/  SHF.R.S32.HI R5, RZ, 0x1f, R224 ;  /* 0x0000001fff057819 */ /* 0x000fe200000114e0 */
[C---:B------:R-:W-:Y:S01]  /*0e00*/  VIADD R222, R2.reuse, 0x20 ;  /* 0x0000002002de7836 */ /* 0x040fe20000000000 */
[----:B------:R-:W-:Y:S01]  /*0e10*/  SHF.R.S32.HI R4, RZ, 0x1f, R223 ;  /* 0x0000001fff047819 */ /* 0x000fe200000114df */
[C---:B------:R-:W-:Y:S01]  /*0e20*/  VIADD R221, R2.reuse, 0x28 ;  /* 0x0000002802dd7836 */ /* 0x040fe20000000000 */
[----:B------:R0:W-:Y:S01]  /*0e30*/  STL [R1+0x44], R0 ;  /* 0x0000440001007387 */ /* 0x0001e20000100800 */
[C---:B------:R-:W-:Y:S01]  /*0e40*/  VIADD R220, R2.reuse, 0x30 ;  /* 0x0000003002dc7836 */ /* 0x040fe20000000000 */
[----:B------:R-:W-:Y:S01]  /*0e50*/  SHF.R.S32.HI R3, RZ, 0x1f, R222 ;  /* 0x0000001fff037819 */ /* 0x000fe200000114de */
        /* <DEDUP_REMOVED lines=42> */
[----:B------:R-:W-:Y:S01]  /*1100*/  VIADD R16, R2, 0xe0 ;  /* 0x000000e002107836 */ /* 0x000fe20000000000 */
[----:B------:R-:W-:-:S02]  /*1110*/  SHF.R.S32.HI R228, RZ, 0x1f, R18 ;  /* 0x0000001fffe47819 */ /* 0x000fc40000011412 */
[----:B0-----:R-:W-:-:S07]  /*1120*/  SHF.R.S32.HI R227, RZ, 0x1f, R17 ;  /* 0x0000001fffe37819 */ /* 0x001fce0000011411 */
.L_x_404:
[----:B------:R-:W-:Y:S01]  /*1130*/  ULDC.64 UR8, c[0x0][0xc88] ;  /* 0x0003220000087ab9 */ /* 0x000fe20000000a00 */
[----:B------:R-:W-:Y:S01]  /*1140*/  ULDC.64 UR10, c[0x0][0xa20] ;  /* 0x00028800000a7ab9 */ /* 0x000fe20000000a00 */
[----:B------:R-:W-:Y:S01]  /*1150*/  UIMAD.WIDE UR8, UR7, 0x4, UR8 ;  /* 0x00000004070878a5 */ /* 0x000fe2000f8e0208 */
[----:B------:R-:W-:-:S05]  /*1160*/  ULDC UR4, c[0x0][0x424] ;  /* 0x0001090000047ab9 */ /* 0x000fca0000000800 */
[----:B012---:R-:W-:Y:S02]  /*1170*/  IMAD.U32 R4, RZ, RZ, UR8 ;  /* 0x00000008ff047e24 */ /* 0x007fe4000f8e00ff */
[----:B---3--:R-:W-:Y:S01]  /*1180*/  IMAD.U32 R5, RZ, RZ, UR9 ;  /* 0x00000009ff057e24 */ /* 0x008fe2000f8e00ff */
[----:B------:R-:W-:-:S04]  /*1190*/  ULDC.64 UR8, c[0x0][0xa28] ;  /* 0x00028a0000087ab9 */ /* 0x000fc80000000a00 */
[----:B------:R-:W2:Y:S01]  /*11a0*/  LDG.E R4, desc[UR40][R4.64] ;  /* 0x0000002804047981 */ /* 0x000ea2000c1e1900 */
[----:B------:R-:W-:Y:S02]  /*11b0*/  UISETP.NE.U32.AND UP0, UPT, UR8, URZ, UPT ;  /* 0x0000003f0800728c */ /* 0x000fe4000bf05070 */
[----:B------:R-:W-:Y:S02]  /*11c0*/  UISETP.NE.U32.AND UP1, UPT, UR10, URZ, UPT ;  /* 0x0000003f0a00728c */ /* 0x000fe4000bf25070 */
[----:B------:R-:W-:Y:S02]  /*11d0*/  UISETP.NE.AND.EX UP0, UPT, UR9, URZ, UPT, UP0 ;  /* 0x0000003f0900728c */ /* 0x000fe4000bf05300 */
[----:B------:R-:W-:-:S04]  /*11e0*/  UISETP.NE.AND.EX UP1, UPT, UR11, URZ, UPT, UP1 ;  /* 0x0000003f0b00728c */ /* 0x000fc8000bf25310 */
[----:B------:R-:W-:Y:S02]  /*11f0*/  PLOP3.LUT P0, PT, PT, PT, UP0, 0x80, 0x0 ;  /* 0x000000000000781c */ /* 0x000fe40003f0f008 */
[----:B------:R-:W-:Y:S02]  /*1200*/  PLOP3.LUT P1, PT, PT, PT, UP1, 0x80, 0x0 ;  /* 0x000000000000781c */ /* 0x000fe40003f2f018 */
[----:B--2---:R-:W-:-:S13]  /*1210*/  R2UR UR46, R4 ;  /* 0x00000000042e72ca */ /* 0x004fda00000e0000 */
[----:B------:R-:W-:Y:S02]  /*1220*/  USHF.R.S32.HI UR45, URZ, 0x1f, UR46 ;  /* 0x0000001f3f2d7899 */ /* 0x000fe4000801142e */
[----:B------:R-:W-:-:S04]  /*1230*/  @UP0 ULEA UR8, UP2, UR46, UR8, 0x2 ;  /* 0x000000082e080291 */ /* 0x000fc8000f84103f */
[----:B------:R-:W-:Y:S02]  /*1240*/  @UP0 ULEA.HI.X UR9, UR46, UR9, UR45, 0x2, UP2 ;  /* 0x000000092e090291 */ /* 0x000fe400090f142d */
[----:B------:R-:W-:Y:S01]  /*1250*/  @UP1 ULEA UR10, UP0, UR46, UR10, 0x2 ;  /* 0x0000000a2e0a1291 */ /* 0x000fe2000f80103f */
[----:B------:R-:W-:-:S03]  /*1260*/  IMAD.U32 R4, RZ, RZ, UR8 ;  /* 0x00000008ff047e24 */ /* 0x000fc6000f8e00ff */
[----:B------:R-:W-:Y:S01]  /*1270*/  @UP1 ULEA.HI.X UR11, UR46, UR11, UR45, 0x2, UP0 ;  /* 0x0000000b2e0b1291 */ /* 0x000fe200080f142d */
[----:B------:R-:W-:Y:S01]  /*1280*/  IMAD.U32 R5, RZ, RZ, UR9 ;  /* 0x00000009ff057e24 */ /* 0x000fe2000f8e00ff */
[----:B------:R-:W-:Y:S01]  /*1290*/  ULDC.64 UR8, c[0x0][0x418] ;  /* 0x0001060000087ab9 */ /* 0x000fe20000000a00 */
[----:B----4-:R-:W-:-:S03]  /*12a0*/  IMAD.U32 R6, RZ, RZ, UR10 ;  /* 0x0000000aff067e24 */ /* 0x010fc6000f8e00ff */
[----:B------:R-:W-:Y:S01]  /*12b0*/  IMAD.U32 R7, RZ, RZ, UR11 ;  /* 0x0000000bff077e24 */ /* 0x000fe2000f8e00ff */
[----:B------:R-:W2:Y:S04]  /*12c0*/  @P0 LDG.E R4, desc[UR40][R4.64] ;  /* 0x0000002804040981 */ /* 0x000ea8000c1e1900 */
[----:B------:R-:W3:Y:S01]  /*12d0*/  @P1 LDG.E R6, desc[UR40][R6.64] ;  /* 0x0000002806061981 */ /* 0x000ee2000c1e1900 */
[----:B------:R-:W-:Y:S01]  /*12e0*/  UISETP.NE.U32.AND UP0, UPT, UR8, URZ, UPT ;  /* 0x0000003f0800728c */ /* 0x000fe2000bf05070 */
[----:B------:R-:W-:Y:S01]  /*12f0*/  UMOV UR44, UR5 ;  /* 0x00000005002c7c82 */ /* 0x000fe20008000000 */
[----:B------:R-:W-:Y:S02]  /*1300*/  ULDC UR5, c[0x0][0x2f0] ;  /* 0x0000bc0000057ab9 */ /* 0x000fe40000000800 */
[----:B------:R-:W-:Y:S01]  /*1310*/  UISETP.NE.AND.EX UP0, UPT, UR9, URZ, UPT, UP0 ;  /* 0x0000003f0900728c */ /* 0x000fe2000bf05300 */
[----:B------:R-:W-:Y:S01]  /*1320*/  UMOV UR51, URZ ;  /* 0x0000003f00337c82 */ /* 0x000fe20008000000 */
[----:B------:R-:W-:-:S02]  /*1330*/  ULOP3.LUT UR43, UR6, 0xffff, URZ, 0xc0, !UPT ;  /* 0x0000ffff062b7892 */ /* 0x000fc4000f8ec03f */
[----:B------:R-:W-:Y:S02]  /*1340*/  USEL UR4, UR4, 0x1, UP0 ;  /* 0x0000000104047887 */ /* 0x000fe40008000000 */
[----:B------:R-:W-:Y:S02]  /*1350*/  ULOP3.LUT UR7, UR6, 0xff0000, URZ, 0xc0, !UPT ;  /* 0x00ff000006077892 */ /* 0x000fe4000f8ec03f */
[----:B------:R-:W-:Y:S02]  /*1360*/  UIMAD UR4, UR4, UR5, URZ ;  /* 0x00000005040472a4 */ /* 0x000fe4000f8e023f */
[----:B------:R-:W-:Y:S01]  /*1370*/  ULOP3.LUT UR6, UR6, 0xff000000, URZ, 0xc0, !UPT ;  /* 0xff00000006067892 */ /* 0x000fe2000f8ec03f */
[----:B--2---:R-:W-:-:S04]  /*1380*/  @P0 R2UR UR51, R4 ;  /* 0x00000000043302ca */ /* 0x004fc800000e0000 */
[----:B---3--:R-:W-:Y:S01]  /*1390*/  @P1 R2UR UR4, R6 ;  /* 0x00000000060412ca */ /* 0x008fe200000e0000 */
[----:B-----5:R-:W-:-:S14]  /*13a0*/  @P1 BRA `(.L_x_359) ;  /* 0x0000000000341947 */ /* 0x020fdc0003800000 */
[----:B------:R-:W-:Y:S02]  /*13b0*/  ULDC.64 UR8, c[0x0][0xa08] ;  /* 0x0002820000087ab9 */ /* 0x000fe40000000a00 */
[----:B------:R-:W-:-:S04]  /*13c0*/  ISETP.NE.U32.AND P0, PT, RZ, UR8, PT ;  /* 0x00000008ff007c0c */ /* 0x000fc8000bf05070 */
[----:B------:R-:W-:-:S13]  /*13d0*/  ISETP.NE.AND.EX P0, PT, RZ, UR9, PT, P0 ;  /* 0x00000009ff007c0c */ /* 0x000fda000bf05300 */
[----:B------:R-:W-:Y:S05]  /*13e0*/  @!P0 BRA `(.L_x_359) ;  /* 0x0000000000248947 */ /* 0x000fea0003800000 */
[----:B------:R-:W-:Y:S02]  /*13f0*/  ULDC.64 UR4, c[0x0][0xa08] ;  /* 0x0002820000047ab9 */ /* 0x000fe40000000a00 */
[----:B------:R-:W-:-:S06]  /*1400*/  UIMAD.WIDE UR4, UR46, 0x4, UR4 ;  /* 0x000000042e0478a5 */ /* 0x000fcc000f8e0204 */
[----:B------:R-:W-:Y:S02]  /*1410*/  IMAD.U32 R4, RZ, RZ, UR4 ;  /* 0x00000004ff047e24 */ /* 0x000fe4000f8e00ff */
[----:B------:R-:W-:-:S05]  /*1420*/  IMAD.U32 R5, RZ, RZ, UR5 ;  /* 0x00000005ff057e24 */ /* 0x000fca000f8e00ff */
[----:B------:R-:W2:Y:S04]  /*1430*/  LDG.E R3, desc[UR40][R4.64] ;  /* 0x0000002804037981 */ /* 0x000ea8000c1e1900 */
[----:B------:R-:W3:Y:S01]  /*1440*/  LDG.E R0, desc[UR40][R4.64+0x4] ;  /* 0x0000042804007981 */ /* 0x000ee2000c1e1900 */
[----:B--2---:R-:W-:Y:S02]  /*1450*/  R2UR UR4, R3 ;  /* 0x00000000030472ca */ /* 0x004fe400000e0000 */
[----:B---3--:R-:W-:-:S13]  /*1460*/  R2UR UR5, R0 ;  /* 0x00000000000572ca */ /* 0x008fda00000e0000 */
[----:B------:R-:W-:-:S12]  /*1470*/  UIADD3 UR4, -UR4, UR5, URZ ;  /* 0x0000000504047290 */ /* 0x000fd8000fffe13f */
.L_x_359:
[----:B------:R-:W-:Y:S02]  /*1480*/  UIADD3 UR51, -UR51, UR4, URZ ;  /* 0x0000000433337290 */ /* 0x000fe4000fffe13f */
[----:B------:R-:W-:Y:S02]  /*1490*/  USHF.R.U32.HI UR6, URZ, 0x8, UR6 ;  /* 0x000000083f067899 */ /* 0x000fe40008011606 */
[----:B------:R-:W-:Y:S02]  /*14a0*/  UISETP.GE.AND UP0, UPT, UR51, 0x1, UPT ;  /* 0x000000013300788c */ /* 0x000fe4000bf06270 */
[----:B------:R-:W-:Y:S02]  /*14b0*/  UIADD3 UR4, UR51, 0x5f, URZ ;  /* 0x0000005f33047890 */ /* 0x000fe4000fffe03f */
[----:B------:R-:W-:Y:S02]  /*14c0*/  ULEA.HI UR7, UR7, UR6, URZ, 0x10 ;  /* 0x0000000607077291 */ /* 0x000fe4000f8f803f */
[----:B------:R-:W-:Y:S01]  /*14d0*/  PLOP3.LUT P0, PT, PT, PT, UP0, 0x80, 0x0 ;  /* 0x000000000000781c */ /* 0x000fe20003f0f008 */
[----:B------:R-:W-:-:S02]  /*14e0*/  UIMAD.WIDE UR4, UR4, 0x2aaaaaab, URZ ;  /* 0x2aaaaaab040478a5 */ /* 0x000fc4000f8e023f */
[----:B------:R-:W-:Y:S02]  /*14f0*/  ULOP3.LUT UR42, UR7, 0xff, URZ, 0xc0, !UPT ;  /* 0x000000ff072a7892 */ /* 0x000fe4000f8ec03f */
[----:B------:R-:W-:Y:S02]  /*1500*/  USHF.R.U32.HI UR6, URZ, 0x1f, UR5 ;  /* 0x0000001f3f067899 */ /* 0x000fe40008011605 */
[----:B------:R-:W-:Y:S01]  /*1510*/  USHF.R.U32.HI UR39, URZ, 0x10, UR7 ;  /* 0x000000103f277899 */ /* 0x000fe20008011607 */
[----:B------:R-:W-:Y:S01]  /*1520*/  UMOV UR4, URZ ;  /* 0x0000003f00047c82 */ /* 0x000fe20008000000 */
[----:B------:R-:W-:-:S04]  /*1530*/  ULEA.HI.SX32 UR9, UR5, UR6, 0x1c ;  /* 0x0000000605097291 */ /* 0x000fc8000f8fe23f */
[----:B------:R-:W-:Y:S08]  /*1540*/  @!P0 BRA `(.L_x_360) ;  /* 0x0000000000908947 */ /* 0x000ff00003800000 */
[----:B------:R-:W-:Y:S01]  /*1550*/  UISETP.NE.AND UP0, UPT, UR39, URZ, UPT ;  /* 0x0000003f2700728c */ /* 0x000fe2000bf05270 */
[----:B------:R-:W-:-:S03]  /*1560*/  ULDC UR4, c[0x0][0x9f0] ;  /* 0x00027c0000047ab9 */ /* 0x000fc60000000800 */
[----:B------:R-:W-:-:S03]  /*1570*/  USEL UR10, UR39, UR4, UP0 ;  /* 0x00000004270a7287 */ /* 0x000fc60008000000 */
[----:B------:R-:W-:Y:S01]  /*1580*/  UMOV UR4, URZ ;  /* 0x0000003f00047c82 */ /* 0x000fe20008000000 */
[----:B------:R-:W-:Y:S02]  /*1590*/  UIADD3 UR6, UR9, -0x1, UR10 ;  /* 0xffffffff09067890 */ /* 0x000fe4000fffe00a */
[----:B------:R-:W-:-:S04]  /*15a0*/  IMAD.U32 R4, RZ, RZ, UR10 ;  /* 0x0000000aff047e24 */ /* 0x000fc8000f8e00ff */
[----:B------:R-:W-:Y:S01]  /*15b0*/  IMAD.U32 R5, RZ, RZ, UR6 ;  /* 0x00000006ff057e24 */ /* 0x000fe2000f8e00ff */
[-C--:B------:R-:W-:Y:S01]  /*15c0*/  IABS R0, R4.reuse ;  /* 0x0000000400007213 */ /* 0x080fe20000000000 */
[----:B------:R-:W-:Y:S01]  /*15d0*/  ULOP3.LUT UR6, UR6, UR10, URZ, 0x3c, !UPT ;  /* 0x0000000a06067292 */ /* 0x000fe2000f8e3c3f */
[----:B------:R-:W-:Y:S02]  /*15e0*/  IABS R6, R4 ;  /* 0x0000000400067213 */ /* 0x000fe40000000000 */
        /* <DEDUP_REMOVED lines=26> */
.L_x_360:
[----:B------:R-:W-:Y:S01]  /*1790*/  UIMAD UR38, UR42, UR4, URZ ;  /* 0x000000042a2672a4 */ /* 0x000fe2000f8e023f */
[----:B------:R-:W-:Y:S01]  /*17a0*/  IMAD.U32 R0, RZ, RZ, UR9 ;  /* 0x00000009ff007e24 */ /* 0x000fe2000f8e00ff */
[----:B------:R-:W-:Y:S01]  /*17b0*/  PLOP3.LUT P0, PT, PT, PT, PT, 0x80, 0x0 ;  /* 0x000000000000781c */ /* 0x000fe20003f0f070 */
[----:B------:R-:W-:Y:S01]  /*17c0*/  IMAD.U32 R3, RZ, RZ, UR4 ;  /* 0x00000004ff037e24 */ /* 0x000fe2000f8e00ff */
[----:B------:R-:W-:Y:S01]  /*17d0*/  CS2R R150, SRZ ;  /* 0x0000000000967805 */ /* 0x000fe2000001ff00 */
[----:B------:R-:W-:Y:S01]  /*17e0*/  IMAD.MOV.U32 R6, RZ, RZ, RZ ;  /* 0x000000ffff067224 */ /* 0x000fe200078e00ff */
[----:B------:R-:W-:Y:S01]  /*17f0*/  CS2R R148, SRZ ;  /* 0x0000000000947805 */ /* 0x000fe2000001ff00 */
[----:B------:R-:W-:Y:S01]  /*1800*/  IMAD.MOV.U32 R5, RZ, RZ, RZ ;  /* 0x000000ffff057224 */ /* 0x000fe200078e00ff */
[----:B------:R-:W-:Y:S02]  /*1810*/  VIADDMNMX R0, R3, UR38, R0, PT ;  /* 0x0000002603007c46 */ /* 0x000fe4000b800100 */
[----:B------:R-:W-:-:S02]  /*1820*/  CS2R R146, SRZ ;  /* 0x0000000000927805 */ /* 0x000fc4000001ff00 */
[----:B------:R-:W-:Y:S02]  /*1830*/  CS2R R144, SRZ ;  /* 0x0000000000907805 */ /* 0x000fe4000001ff00 */
[----:B------:R-:W-:Y:S02]  /*1840*/  CS2R R142, SRZ ;  /* 0x00000000008e7805 */ /* 0x000fe4000001ff00 */
[----:B------:R-:W-:Y:S02]  /*1850*/  R2UR UR50, R0 ;  /* 0x00000000003272ca */ /* 0x000fe400000e0000 */
        /* <DEDUP_REMOVED lines=11> */
[----:B------:R-:W-:Y:S01]  /*1910*/  CS2R R118, SRZ ;  /* 0x0000000000767805 */ /* 0x000fe2000001ff00 */
[----:B------:R-:W-:Y:S01]  /*1920*/  UISETP.GT.AND UP0, UPT, UR50, UR38, UPT ;  /* 0x000000263200728c */ /* 0x000fe2000bf04270 */
[----:B------:R-:W-:Y:S02]  /*1930*/  CS2R R116, SRZ ;  /* 0x0000000000747805 */ /* 0x000fe4000001ff00 */
[----:B------:R-:W-:Y:S02]  /*1940*/  CS2R R114, SRZ ;  /* 0x0000000000727805 */ /* 0x000fe4000001ff00 */
[----:B------:R-:W-:-:S02]  /*1950*/  CS2R R112, SRZ ;  /* 0x0000000000707805 */ /* 0x000fc4000001ff00 */
[----:B------:R-:W-:Y:S02]  /*1960*/  CS2R R110, SRZ ;  /* 0x00000000006e7805 */ /* 0x000fe4000001ff00 */
[----:B------:R-:W-:Y:S02]  /*1970*/  CS2R R108, SRZ ;  /* 0x00000000006c7805 */ /* 0x000fe4000001ff00 */
[----:B------:R-:W-:Y:S02]  /*1980*/  PLOP3.LUT P1, PT, PT, PT, UP0, 0x80, 0x0 ;  /* 0x000000000000781c */ /* 0x000fe40003f2f008 */
        /* <DEDUP_REMOVED lines=42> */
[----:B------:R-:W-:Y:S06]  /*1c30*/  @!P1 BRA `(.L_x_361) ;  /* 0x00000044003c9947 */ /* 0x000fec0003800000 */
[----:B------:R-:W0:Y:S01]  /*1c40*/  S2R R0, SR_TID.X ;  /* 0x0000000000007919 */ /* 0x000e220000002100 */
[----:B------:R-:W1:Y:S01]  /*1c50*/  S2UR UR7, SR_CgaCtaId ;  /* 0x00000000000779c3 */ /* 0x000e620000008800 */
[----:B------:R-:W-:Y:S02]  /*1c60*/  UMOV UR6, 0x400 ;  /* 0x0000040000067882 */ /* 0x000fe40000000000 */
[----:B-1----:R-:W-:-:S04]  /*1c70*/  ULEA UR6, UR7, UR6, 0x18 ;  /* 0x0000000607067291 */ /* 0x002fc8000f8ec03f */
[----:B------:R-:W-:Y:S01]  /*1c80*/  UIADD3 UR6, UR6, 0x18400, URZ ;  /* 0x0001840006067890 */ /* 0x000fe2000fffe03f */
[----:B0-----:R-:W-:-:S03]  /*1c90*/  VIADD R0, R0, 0xffffff80 ;  /* 0xffffff8000007836 */ /* 0x001fc60000000000 */
[----:B------:R-:W-:Y:S02]  /*1ca0*/  ULOP3.LUT UP0, URZ, UR6, 0x1bf, URZ, 0xc0, !UPT ;  /* 0x000001bf063f7892 */ /* 0x000fe4000f80c03f */
[----:B------:R-:W-:-:S04]  /*1cb0*/  SHF.R.S32.HI R3, RZ, 0x1f, R0 ;  /* 0x0000001fff037819 */ /* 0x000fc80000011400 */
[----:B------:R-:W-:Y:S02]  /*1cc0*/  PLOP3.LUT P0, PT, PT, PT, UP0, 0x80, 0x0 ;  /* 0x000000000000781c */ /* 0x000fe40003f0f008 */
[----:B------:R-:W-:-:S04]  /*1cd0*/  LEA.HI R3, R3, R0, RZ, 0x7 ;  /* 0x0000000003037211 */ /* 0x000fc800078f38ff */
[----:B------:R-:W-:-:S06]  /*1ce0*/  SHF.R.S32.HI R3, RZ, 0x7, R3 ;  /* 0x00000007ff037819 */ /* 0x000fcc0000011403 */
[----:B------:R-:W0:Y:S02]  /*1cf0*/  SHFL.IDX PT, R3, R3, RZ, 0x1f ;  /* 0x00001fff03037589 */ /* 0x000e2400000e0000 */
[----:B0-----:R-:W-:-:S13]  /*1d00*/  R2UR UR4, R3 ;  /* 0x00000000030472ca */ /* 0x001fda00000e0000 */
        /* <DEDUP_REMOVED lines=23> */
.L_x_362:
[----:B------:R-:W0:Y:S01]  /*1e80*/  S2R R3, SR_CgaCtaId ;  /* 0x0000000000037919 */ /* 0x000e220000008800 */
[----:B------:R-:W-:Y:S01]  /*1e90*/  ULEA.HI UR4, UR48, UR48, URZ, 0x1 ;  /* 0x0000003030047291 */ /* 0x000fe2000f8f083f */
[----:B------:R-:W-:Y:S01]  /*1ea0*/  MOV R6, 0x400 ;  /* 0x0000040000067802 */ /* 0x000fe20000000f00 */
[----:B------:R-:W1:Y:S02]  /*1eb0*/  S2R R20, SR_TID.X ;  /* 0x0000000000147919 */ /* 0x000e640000002100 */
[----:B------:R-:W-:-:S04]  /*1ec0*/  ULOP3.LUT UR4, UR4, 0xfffffffe, URZ, 0xc0, !UPT ;  /* 0xfffffffe04047892 */ /* 0x000fc8000f8ec03f */
[----:B------:R-:W-:-:S06]  /*1ed0*/  UIADD3 UR4, UR48, -UR4, URZ ;  /* 0x8000000430047290 */ /* 0x000fcc000fffe03f */
[----:B------:R-:W-:Y:S01]  /*1ee0*/  IMAD.U32 R0, RZ, RZ, UR4 ;  /* 0x00000004ff007e24 */ /* 0x000fe2000f8e00ff */
[----:B0-----:R-:W-:-:S04]  /*1ef0*/  LEA R6, R3, R6, 0x18 ;  /* 0x0000000603067211 */ /* 0x001fc800078ec0ff */
[----:B------:R-:W-:Y:S02]  /*1f00*/  SHF.L.U32 R3, R0, 0x1f, RZ ;  /* 0x0000001f00037819 */ /* 0x000fe400000006ff */
[----:B-1----:R-:W-:Y:S02]  /*1f10*/  SHF.R.U32.HI R20, RZ, 0x7, R20 ;  /* 0x00000007ff147819 */ /* 0x002fe40000011614 */
[----:B------:R-:W0:Y:S03]  /*1f20*/  SYNCS.PHASECHK.TRANS64.TRYWAIT P0, [R6+URZ+0x22800], R3 ;  /* 0x02280003060075a7 */ /* 0x000e26000800017f */
[----:B------:R-:W-:Y:S01]  /*1f30*/  VIADD R7, R20, 0x8 ;  /* 0x0000000814077836 */ /* 0x000fe20000000000 */
[----:B0-----:R-:W-:Y:S06]  /*1f40*/  @!P0 BRA `(.L_x_363) ;  /* 0x000000ec00ac8947 */ /* 0x001fec0003800000 */
.L_x_527:
[----:B------:R-:W-:Y:S01]  /*1f50*/  IMAD.U32 R0, RZ, RZ, UR49 ;  /* 0x00000031ff007e24 */ /* 0x000fe2000f8e00ff */
[----:B------:R-:W-:Y:S05]  /*1f60*/  WARPSYNC.ALL ;  /* 0x0000000000007948 */ /* 0x000fea0003800000 */
[----:B------:R1:W-:Y:S01]  /*1f70*/  BAR.SYNC.DEFER_BLOCKING R7, 0x100 ;  /* 0x000400070000751d */ /* 0x0003e20000010000 */
[----:B------:R-:W-:-:S13]  /*1f80*/  ISETP.NE.AND P0, PT, R0, 0x3, PT ;  /* 0x000000030000780c */ /* 0x000fda0003f05270 */
[----:B-1----:R-:W-:Y:S05]  /*1f90*/  @!P0 BRA `(.L_x_364) ;  /* 0x0000000000048947 */ /* 0x002fea0003800000 */
[----:B------:R-:W-:Y:S01]  /*1fa0*/  BPT.TRAP 0x1 ;  /* 0x000000040000795c */ /* 0x000fe20000300000 */
.L_x_364:
[----:B------:R-:W-:Y:S01]  /*1fb0*/  R2UR UR22, R6 ;  /* 0x00000000061672ca */ /* 0x000fe200000e0000 */
[----:B------:R-:W-:-:S05]  /*1fc0*/  IMAD.U32 R8, RZ, RZ, UR47 ;  /* 0x0000002fff087e24 */ /* 0x000fca000f8e00ff */
[----:B------:R-:W-:-:S07]  /*1fd0*/  SHF.L.U32 R8, R8, 0x1f, RZ ;  /* 0x0000001f08087819 */ /* 0x000fce00000006ff */
[----:B------:R-:W-:-:S09]  /*1fe0*/  ULEA UR22, UR37, UR22, 0x3 ;  /* 0x0000001625167291 */ /* 0x000fd2000f8e183f */
[----:B------:R1:W2:Y:S01]  /*1ff0*/  SYNCS.PHASECHK.TRANS64.TRYWAIT P1, [UR22+0x22830], R8 ;  /* 0x02283008ff0075a7 */ /* 0x0002a20008020156 */
[----:B------:R-:W-:Y:S05]  /*2000*/  @!P0 BRA `(.L_x_365) ;  /* 0x0000000000048947 */ /* 0x000fea0003800000 */
[----:B------:R-:W-:Y:S01]  /*2010*/  BPT.TRAP 0x1 ;  /* 0x000000040000795c */ /* 0x000fe20000300000 */
.L_x_365:
[----:B--2---:R-:W-:Y:S05]  /*2020*/  @P1 BRA `(.L_x_366) ;  /* 0x0000000000081947 */ /* 0x004fea0003800000 */
[----:B------:R-:W2:Y:S02]  /*2030*/  SYNCS.PHASECHK.TRANS64.TRYWAIT P1, [UR22+0x22830], R8 ;  /* 0x02283008ff0075a7 */ /* 0x000ea40008020156 */
[----:B--2---:R-:W-:Y:S05]  /*2040*/  @!P1 BRA `(.L_x_367) ;  /* 0x000000ec00809947 */ /* 0x004fea0003800000 */
.L_x_366:
[----:B------:R-:W-:Y:S01]  /*2050*/  R2UR UR4, R6 ;  /* 0x00000000060472ca */ /* 0x000fe200000e0000 */
[----:B------:R-:W-:Y:S01]  /*2060*/  ULOP3.LUT UR16, UR52, 0x10000, URZ, 0xfc, !UPT ;  /* 0x0001000034107892 */ /* 0x000fe2000f8efc3f */
[----:B------:R-:W-:Y:S01]  /*2070*/  WARPGROUP.ARRIVE ;  /* 0x00000000000079c5 */ /* 0x000fe20000000000 */
[----:B------:R-:W-:Y:S01]  /*2080*/  UMOV UR17, 0x40000040 ;  /* 0x4000004000117882 */ /* 0x000fe20000000000 */
[----:B------:R-:W-:Y:S01]  /*2090*/  UMOV UR19, 0x40000040 ;  /* 0x4000004000137882 */ /* 0x000fe20000000000 */
[----:B------:R-:W-:Y:S01]  /*20a0*/  UMOV UR5, 0x40000040 ;  /* 0x4000004000057882 */ /* 0x000fe20000000000 */
[----:B------:R-:W-:Y:S01]  /*20b0*/  UMOV UR7, 0x40000040 ;  /* 0x4000004000077882 */ /* 0x000fe20000000000 */
[----:B------:R-:W-:Y:S01]  /*20c0*/  UIADD3 UR8, UR16, 0x4, URZ ;  /* 0x0000000410087890 */ /* 0x000fe2000fffe03f */
[----:B------:R-:W-:Y:S01]  /*20d0*/  P2R R10, PR, RZ, 0x1 ;  /* 0x00000001ff0a7803 */ /* 0x000fe20000000000 */
[----:B------:R-:W-:Y:S01]  /*20e0*/  UMOV UR9, 0x40000040 ;  /* 0x4000004000097882 */ /* 0x000fe20000000000 */
[----:B------:R-:W-:Y:S01]  /*20f0*/  UMOV UR11, 0x40000040 ;  /* 0x40000040000b7882 */ /* 0x000fe20000000000 */
[----:B------:R-:W-:Y:S01]  /*2100*/  UIADD3 UR12, UR16, 0x6, URZ ;  /* 0x00000006100c7890 */ /* 0x000fe2000fffe03f */
[----:B------:R-:W2:Y:S01]  /*2110*/  S2R R20, SR_TID.X ;  /* 0x0000000000147919 */ /* 0x000ea20000002100 */
[----:B------:R-:W-:Y:S01]  /*2120*/  UIADD3 UR4, UR4, 0x1c400, URZ ;  /* 0x0001c40004047890 */ /* 0x000fe2000fffe03f */
[----:B------:R-:W-:Y:S01]  /*2130*/  UMOV UR13, 0x40000040 ;  /* 0x40000040000d7882 */ /* 0x000fe20000000000 */
[----:B------:R-:W-:-:S02]  /*2140*/  UMOV UR15, 0x40000040 ;  /* 0x40000040000f7882 */ /* 0x000fc40000000000 */
[----:B------:R-:W-:Y:S01]  /*2150*/  USHF.R.U32.HI UR4, URZ, 0x4, UR4 ;  /* 0x000000043f047899 */ /* 0x000fe20008011604 */
[----:B------:R-:W3:Y:S01]  /*2160*/  S2R R72, SR_TID.X ;  /* 0x0000000000487919 */ /* 0x000ee20000002100 */
[----:B------:R-:W-:Y:S02]  /*2170*/  UIMAD UR51, UR50, -0x60, UR51 ;  /* 0xffffffa0323378a4 */ /* 0x000fe4000f8e0233 */
[----:B------:R-:W-:-:S04]  /*2180*/  ULOP3.LUT UR4, UR4, 0x3fff, URZ, 0xc0, !UPT ;  /* 0x00003fff04047892 */ /* 0x000fc8000f8ec03f */
[----:B------:R-:W-:Y:S01]  /*2190*/  ULOP3.LUT UR20, UR4, 0x10000, URZ, 0xfc, !UPT ;  /* 0x0001000004147892 */ /* 0x000fe2000f8efc3f */
[----:B0-----:R-:W-:Y:S01]  /*21a0*/  IMAD.U32 R3, RZ, RZ, UR51 ;  /* 0x00000033ff037e24 */ /* 0x001fe2000f8e00ff */
[----:B------:R-:W-:Y:S02]  /*21b0*/  UIADD3 UR4, UR16, 0x2, URZ ;  /* 0x0000000210047890 */ /* 0x000fe4000fffe03f */
[----:B------:R-:W-:Y:S02]  /*21c0*/  UIMAD UR18, UR37, 0x300, UR20 ;  /* 0x00000300251278a4 */ /* 0x000fe4000f8e0214 */
[----:B------:R-:W-:Y:S02]  /*21d0*/  IADD3 R0, -R2, 0x60, R3 ;  /* 0x0000006002007810 */ /* 0x000fe40007ffe103 */
[----:B------:R-:W-:Y:S02]  /*21e0*/  UIADD3 UR6, UR18, 0x2, URZ ;  /* 0x0000000212067890 */ /* 0x000fe4000fffe03f */
[----:B------:R-:W-:Y:S01]  /*21f0*/  UIADD3 UR10, UR18, 0x4, URZ ;  /* 0x00000004120a7890 */ /* 0x000fe2000fffe03f */
[----:B------:R-:W-:Y:S01]  /*2200*/  ISETP.GT.AND P6, PT, R0, RZ, PT ;  /* 0x000000ff0000720c */ /* 0x000fe20003fc4270 */
[----:B------:R-:W-:-:S02]  /*2210*/  UIADD3 UR14, UR18, 0x6, URZ ;  /* 0x00000006120e7890 */ /* 0x000fc4000fffe03f */
[----:B------:R-:W-:Y:S01]  /*2220*/  HGMMA.64x96x16.F32 R24, gdesc[UR16], RZ, !UPT, gsb0 ;  /* 0x01600000101879f0 */ /* 0x000fe2000c0008ff */
[C---:B------:R-:W-:Y:S02]  /*2230*/  ISETP.GT.AND P5, PT, R0.reuse, 0x1, PT ;  /* 0x000000010000780c */ /* 0x040fe40003fa4270 */
[C---:B------:R-:W-:Y:S02]  /*2240*/  ISETP.GT.AND P4, PT, R0.reuse, 0x8, PT ;  /* 0x000000080000780c */ /* 0x040fe40003f84270 */
[C---:B------:R-:W-:Y:S02]  /*2250*/  ISETP.GT.AND P3, PT, R0.reuse, 0x9, PT ;  /* 0x000000090000780c */ /* 0x040fe40003f64270 */
[C---:B------:R-:W-:Y:S02]  /*2260*/  ISETP.GT.AND P2, PT, R0.reuse, 0x10, PT ;  /* 0x000000100000780c */ /* 0x040fe40003f44270 */
[----:B------:R-:W-:Y:S02]  /*2270*/  ISETP.GT.AND P1, PT, R0, 0x11, PT ;  /* 0x000000110000780c */ /* 0x000fe40003f24270 */
[----:B--2---:R-:W-:-:S02]  /*2280*/  LOP3.LUT R20, R20, 0x7f, RZ, 0xc0, !PT ;  /* 0x0000007f14147812 */ /* 0x004fc400078ec0ff */
[----:B---3--:R-:W-:Y:S01]  /*2290*/  SHF.R.U32.HI R72, RZ, 0x7, R72 ;  /* 0x00000007ff487819 */ /* 0x008fe20000011648 */
[----:B------:R-:W-:Y:S02]  /*22a0*/  WARPGROUP.DEPBAR.LE gsb0, 0x0 ;  /* 0x00008000000079c5 */ /* 0x000fe40000010000 */
[----:B------:R-:W-:-:S06]  /*22b0*/  WARPGROUP.ARRIVE ;  /* 0x00000000000079c5 */ /* 0x000fcc0000000000 */
[----:B------:R-:W-:Y:S03]  /*22c0*/  HGMMA.64x96x16.F32 R24, gdesc[UR4], R24, gsb0 ;  /* 0x01600000041879f0 */ /* 0x000fe60008000818 */
[----:B------:R-:W-:Y:S02]  /*22d0*/  WARPGROUP.DEPBAR.LE gsb0, 0x0 ;  /* 0x00008000000079c5 */ /* 0x000fe40000010000 */
[----:B------:R-:W-:-:S06]  /*22e0*/  WARPGROUP.ARRIVE ;  /* 0x00000000000079c5 */ /* 0x000fcc0000000000 */
[----:B------:R-:W-:Y:S01]  /*22f0*/  HGMMA.64x96x16.F32 R24, gdesc[UR8], R24, gsb0 ;  /* 0x01600000081879f0 */ /* 0x000fe20008000818 */
[----:B------:R-:W-:Y:S02]  /*2300*/  ULDC UR10, c[0x0][0x988] ;  /* 0x00026200000a7ab9 */ /* 0x000fe40000000800 */
        /* <DEDUP_REMOVED lines=96> */
[----:B0-----:R-:W-:-:S04]  /*2910*/  FMNMX.FTZ R0, R9, R0, !PT ;  /* 0x0000000009007209 */ /* 0x001fc80007810000 */
[C---:B------:R-:W-:Y:S01]  /*2920*/  FSETP.NEU.FTZ.AND P0, PT, R0.reuse, -INF , PT ;  /* 0xff8000000000780b */ /* 0x040fe20003f1d000 */
[----:B------:R-:W-:-:S05]  /*2930*/  FMUL.FTZ R3, R0, UR10 ;  /* 0x0000000a00037c20 */ /* 0x000fca0008410000 */
[----:B------:R-:W-:Y:S02]  /*2940*/  FSEL R12, R3, RZ, P0 ;  /* 0x000000ff030c7208 */ /* 0x000fe40000000000 */
[----:B------:R-:W-:Y:S02]  /*2950*/  FMNMX.FTZ R3, R26, R27, !PT ;  /* 0x0000001b1a037209 */ /* 0x000fe40007810000 */
[----:B------:R-:W-:Y:S01]  /*2960*/  ISETP.NE.AND P0, PT, R10, RZ, PT ;  /* 0x000000ff0a00720c */ /* 0x000fe20003f05270 */
[--C-:B------:R-:W-:Y:S01]  /*2970*/  FFMA.FTZ R200, R24, UR10, -R12.reuse ;  /* 0x0000000a18c87c23 */ /* 0x100fe2000801080c */
[----:B------:R-:W-:Y:S01]  /*2980*/  FMNMX.FTZ R4, R30, R3, !PT ;  /* 0x000000031e047209 */ /* 0x000fe20007810000 */
[--C-:B------:R-:W-:Y:S01]  /*2990*/  FFMA.FTZ R5, R25, UR10, -R12.reuse ;  /* 0x0000000a19057c23 */ /* 0x100fe2000801080c */
[--C-:B------:R-:W-:Y:S01]  /*29a0*/  FFMA.FTZ R202, R28, UR10, -R12.reuse ;  /* 0x0000000a1cca7c23 */ /* 0x100fe2000801080c */
[--C-:B------:R-:W-:Y:S01]  /*29b0*/  FFMA.FTZ R9, R29, UR10, -R12.reuse ;  /* 0x0000000a1d097c23 */ /* 0x100fe2000801080c */
[----:B------:R-:W-:Y:S01]  /*29c0*/  FMNMX.FTZ R3, R31, R4, !PT ;  /* 0x000000041f037209 */ /* 0x000fe20007810000 */
[----:B------:R-:W-:Y:S01]  /*29d0*/  MUFU.EX2 R200, R200 ;  /* 0x000000c800c87308 */ /* 0x000fe20000000800 */
[--C-:B------:R-:W-:Y:S01]  /*29e0*/  FFMA.FTZ R152, R32, UR10, -R12.reuse ;  /* 0x0000000a20987c23 */ /* 0x100fe2000801080c */
[--C-:B------:R-:W-:Y:S01]  /*29f0*/  FFMA.FTZ R11, R33, UR10, -R12.reuse ;  /* 0x0000000a210b7c23 */ /* 0x100fe2000801080c */
[----:B------:R-:W-:Y:S01]  /*2a00*/  FMNMX.FTZ R4, R34, R3, !PT ;  /* 0x0000000322047209 */ /* 0x000fe20007810000 */
[--C-:B------:R-:W-:Y:S01]  /*2a10*/  FFMA.FTZ R154, R36, UR10, -R12.reuse ;  /* 0x0000000a249a7c23 */ /* 0x100fe2000801080c */
[--C-:B------:R-:W-:Y:S01]  /*2a20*/  FFMA.FTZ R13, R37, UR10, -R12.reuse ;  /* 0x0000000a250d7c23 */ /* 0x100fe2000801080c */
[--C-:B------:R-:W-:Y:S01]  /*2a30*/  FFMA.FTZ R156, R40, UR10, -R12.reuse ;  /* 0x0000000a289c7c23 */ /* 0x100fe2000801080c */
[----:B------:R-:W-:Y:S01]  /*2a40*/  FMNMX.FTZ R3, R35, R4, !PT ;  /* 0x0000000423037209 */ /* 0x000fe20007810000 */
[----:B------:R-:W0:Y:S01]  /*2a50*/  MUFU.EX2 R5, R5 ;  /* 0x0000000500057308 */ /* 0x000e220000000800 */
[--C-:B------:R-:W-:Y:S01]  /*2a60*/  FFMA.FTZ R41, R41, UR10, -R12.reuse ;  /* 0x0000000a29297c23 */ /* 0x100fe2000801080c */
        /* <DEDUP_REMOVED lines=15> */
[----:B0-----:R-:W-:Y:S01]  /*2b60*/  FADD.FTZ R21, R200, R5 ;  /* 0x00000005c8157221 */ /* 0x001fe20000010000 */
[--C-:B------:R-:W-:Y:S01]  /*2b70*/  FFMA.FTZ R61, R61, UR10, -R12.reuse ;  /* 0x0000000a3d3d7c23 */ /* 0x100fe2000801080c */
[----:B------:R-:W-:Y:S01]  /*2b80*/  FMNMX.FTZ R4, R46, R3, !PT ;  /* 0x000000032e047209 */ /* 0x000fe20007810000 */
[--C-:B------:R-:W-:Y:S01]  /*2b90*/  FFMA.FTZ R64, R64, UR10, -R12.reuse ;  /* 0x0000000a40407c23 */ /* 0x100fe2000801080c */
[--C-:B------:R-:W-:Y:S01]  /*2ba0*/  FFMA.FTZ R65, R65, UR10, -R12.reuse ;  /* 0x0000000a41417c23 */ /* 0x100fe2000801080c */
[--C-:B------:R-:W-:Y:S01]  /*2bb0*/  FFMA.FTZ R68, R68, UR10, -R12.reuse ;  /* 0x0000000a44447c23 */ /* 0x100fe2000801080c */
[----:B------:R-:W-:Y:S01]  /*2bc0*/  FMNMX.FTZ R3, R47, R4, !PT ;  /* 0x000000042f037209 */ /* 0x000fe20007810000 */
[----:B------:R-:W-:Y:S01]  /*2bd0*/  MUFU.EX2 R152, R152 ;  /* 0x0000009800987308 */ /* 0x000fe20000000800 */
[----:B------:R-:W-:Y:S01]  /*2be0*/  FFMA.FTZ R12, R69, UR10, -R12 ;  /* 0x0000000a450c7c23 */ /* 0x000fe2000801080c */
[----:B------:R-:W-:-:S02]  /*2bf0*/  F2FP.F16.F32.PACK_AB R200, R5, R200 ;  /* 0x000000c805c8723e */ /* 0x000fc400000000ff */
[----:B------:R-:W-:-:S04]  /*2c00*/  FMNMX.FTZ R4, R50, R3, !PT ;  /* 0x0000000332047209 */ /* 0x000fc80007810000 */
[----:B------:R-:W-:Y:S01]  /*2c10*/  FMNMX.FTZ R3, R51, R4, !PT ;  /* 0x0000000433037209 */ /* 0x000fe20007810000 */
[----:B------:R-:W-:Y:S03]  /*2c20*/  MUFU.EX2 R11, R11 ;  /* 0x0000000b000b7308 */ /* 0x000fe60000000800 */
        /* <DEDUP_REMOVED lines=14> */
[----:B------:R-:W-:Y:S04]  /*2d10*/  MUFU.EX2 R44, R44 ;  /* 0x0000002c002c7308 */ /* 0x000fe80000000800 */
[----:B------:R-:W0:Y:S04]  /*2d20*/  SHFL.BFLY PT, R3, R4, 0x2, 0x1f ;  /* 0x0c401f0004037f89 */ /* 0x000e2800000e0000 */
[----:B------:R-:W-:Y:S08]  /*2d30*/  MUFU.EX2 R15, R12 ;  /* 0x0000000c000f7308 */ /* 0x000ff00000000800 */
[----:B------:R-:W2:Y:S08]  /*2d40*/  MUFU.EX2 R45, R45 ;  /* 0x0000002d002d7308 */ /* 0x000eb00000000800 */
[----:B------:R-:W-:Y:S01]  /*2d50*/  MUFU.EX2 R48, R48 ;  /* 0x0000003000307308 */ /* 0x000fe20000000800 */
[----:B0-----:R-:W-:-:S07]  /*2d60*/  FMNMX.FTZ R10, R4, R3, !PT ;  /* 0x00000003040a7209 */ /* 0x001fce0007810000 */
[----:B------:R-:W0:Y:S01]  /*2d70*/  MUFU.EX2 R49, R49 ;  /* 0x0000003100317308 */ /* 0x000e220000000800 */
[----:B------:R-:W3:Y:S01]  /*2d80*/  SHFL.BFLY PT, R3, R10, 0x1, 0x1f ;  /* 0x0c201f000a037f89 */ /* 0x000ee200000e0000 */
[----:B--2---:R-:W-:-:S06]  /*2d90*/  F2FP.F16.F32.PACK_AB R158, R45, R44 ;  /* 0x0000002c2d9e723e */ /* 0x004fcc00000000ff */
[----:B------:R-:W-:Y:S08]  /*2da0*/  MUFU.EX2 R52, R52 ;  /* 0x0000003400347308 */ /* 0x000ff00000000800 */
[----:B------:R-:W2:Y:S01]  /*2db0*/  MUFU.EX2 R53, R53 ;  /* 0x0000003500357308 */ /* 0x000ea20000000800 */
[----:B0-----:R-:W-:-:S07]  /*2dc0*/  F2FP.F16.F32.PACK_AB R160, R49, R48 ;  /* 0x0000003031a0723e */ /* 0x001fce00000000ff */
[----:B------:R-:W-:Y:S01]  /*2dd0*/  MUFU.EX2 R56, R56 ;  /* 0x0000003800387308 */ /* 0x000fe20000000800 */
[----:B---3--:R-:W-:Y:S02]  /*2de0*/  FMNMX.FTZ R3, R10, R3, !PT ;  /* 0x000000030a037209 */ /* 0x008fe40007810000 */
[----:B------:R-:W-:Y:S02]  /*2df0*/  IADD3 R10, -R72, 0xb, RZ ;  /* 0x0000000b480a7810 */ /* 0x000fe40007ffe1ff */
[C---:B------:R-:W-:Y:S01]  /*2e00*/  FSETP.NEU.FTZ.AND P1, PT, R3.reuse, -INF , PT ;  /* 0xff8000000300780b */ /* 0x040fe20003f3d000 */
[----:B------:R-:W-:Y:S02]  /*2e10*/  FMUL.FTZ R4, R3, UR10 ;  /* 0x0000000a03047c20 */ /* 0x000fe40008410000 */
[----:B------:R-:W-:Y:S01]  /*2e20*/  MUFU.EX2 R57, R57 ;  /* 0x0000003900397308 */ /* 0x000fe20000000800 */
[----:B--2---:R-:W-:Y:S02]  /*2e30*/  F2FP.F16.F32.PACK_AB R162, R53, R52 ;  /* 0x0000003435a2723e */ /* 0x004fe400000000ff */
[----:B------:R-:W-:Y:S01]  /*2e40*/  FSEL R14, R4, RZ, P1 ;  /* 0x000000ff040e7208 */ /* 0x000fe20000800000 */
[----:B------:R-:W-:Y:S01]  /*2e50*/  FADD.FTZ R4, R202, R21 ;  /* 0x00000015ca047221 */ /* 0x000fe20000010000 */
[----:B------:R-:W-:Y:S01]  /*2e60*/  ISETP.NE.AND P1, PT, R20, RZ, PT ;  /* 0x000000ff1400720c */ /* 0x000fe20003f25270 */
[----:B------:R-:W-:Y:S01]  /*2e70*/  IMAD.U32 R20, RZ, RZ, UR22 ;  /* 0x00000016ff147e24 */ /* 0x000fe2000f8e00ff */
[----:B------:R-:W-:Y:S01]  /*2e80*/  F2FP.F16.F32.PACK_AB R202, R9, R202 ;  /* 0x000000ca09ca723e */ /* 0x000fe200000000ff */
[--C-:B------:R-:W-:Y:S01]  /*2e90*/  FFMA.FTZ R26, R26, UR10, -R14.reuse ;  /* 0x0000000a1a1a7c23 */ /* 0x100fe2000801080e */
[--C-:B------:R-:W-:Y:S01]  /*2ea0*/  FFMA.FTZ R27, R27, UR10, -R14.reuse ;  /* 0x0000000a1b1b7c23 */ /* 0x100fe2000801080e */
[--C-:B------:R-:W-:Y:S01]  /*2eb0*/  FFMA.FTZ R30, R30, UR10, -R14.reuse ;  /* 0x0000000a1e1e7c23 */ /* 0x100fe2000801080e */
[--C-:B------:R-:W-:Y:S01]  /*2ec0*/  FFMA.FTZ R31, R31, UR10, -R14.reuse ;  /* 0x0000000a1f1f7c23 */ /* 0x100fe2000801080e */
[--C-:B------:R-:W-:Y:S01]  /*2ed0*/  FFMA.FTZ R34, R34, UR10, -R14.reuse ;  /* 0x0000000a22227c23 */ /* 0x100fe2000801080e */
[----:B------:R-:W-:Y:S01]  /*2ee0*/  FFMA.FTZ R35, R35, UR10, -R14 ;  /* 0x0000000a23237c23 */ /* 0x000fe2000801080e */
[----:B------:R-:W-:Y:S01]  /*2ef0*/  MUFU.EX2 R26, R26 ;  /* 0x0000001a001a7308 */ /* 0x000fe20000000800 */
[----:B------:R-:W-:Y:S01]  /*2f00*/  FADD.FTZ R21, R9, R4 ;  /* 0x0000000409157221 */ /* 0x000fe20000010000 */
[--C-:B------:R-:W-:Y:S01]  /*2f10*/  FFMA.FTZ R38, R38, UR10, -R14.reuse ;  /* 0x0000000a26267c23 */ /* 0x100fe2000801080e */
[--C-:B------:R-:W-:Y:S01]  /*2f20*/  FFMA.FTZ R39, R39, UR10, -R14.reuse ;  /* 0x0000000a27277c23 */ /* 0x100fe2000801080e */
[--C-:B------:R-:W-:Y:S01]  /*2f30*/  FFMA.FTZ R42, R42, UR10, -R14.reuse ;  /* 0x0000000a2a2a7c23 */ /* 0x100fe2000801080e */
[----:B------:R-:W-:Y:S01]  /*2f40*/  FADD.FTZ R4, R152, R21 ;  /* 0x0000001598047221 */ /* 0x000fe20000010000 */
[--C-:B------:R-:W-:Y:S01]  /*2f50*/  FFMA.FTZ R43, R43, UR10, -R14.reuse ;  /* 0x0000000a2b2b7c23 */ /* 0x100fe2000801080e */
[----:B------:R-:W-:Y:S01]  /*2f60*/  FFMA.FTZ R46, R46, UR10, -R14 ;  /* 0x0000000a2e2e7c23 */ /* 0x000fe2000801080e */
[----:B------:R-:W0:Y:S01]  /*2f70*/  MUFU.EX2 R27, R27 ;  /* 0x0000001b001b7308 */ /* 0x000e220000000800 */
[----:B------:R-:W-:Y:S01]  /*2f80*/  FADD.FTZ R25, R11, R4 ;  /* 0x000000040b197221 */ /* 0x000fe20000010000 */
[--C-:B------:R-:W-:Y:S01]  /*2f90*/  FFMA.FTZ R47, R47, UR10, -R14.reuse ;  /* 0x0000000a2f2f7c23 */ /* 0x100fe2000801080e */
[--C-:B------:R-:W-:Y:S01]  /*2fa0*/  FFMA.FTZ R50, R50, UR10, -R14.reuse ;  /* 0x0000000a32327c23 */ /* 0x100fe2000801080e */
[--C-:B------:R-:W-:Y:S01]  /*2fb0*/  FFMA.FTZ R51, R51, UR10, -R14.reuse ;  /* 0x0000000a33337c23 */ /* 0x100fe2000801080e */
[----:B------:R-:W-:Y:S01]  /*2fc0*/  FADD.FTZ R12, R154, R25 ;  /* 0x000000199a0c7221 */ /* 0x000fe20000010000 */
[--C-:B------:R-:W-:Y:S01]  /*2fd0*/  FFMA.FTZ R54, R54, UR10, -R14.reuse ;  /* 0x0000000a36367c23 */ /* 0x100fe2000801080e */
[----:B------:R-:W-:Y:S01]  /*2fe0*/  FFMA.FTZ R55, R55, UR10, -R14 ;  /* 0x0000000a37377c23 */ /* 0x000fe2000801080e */
[----:B------:R-:W2:Y:S01]  /*2ff0*/  MUFU.EX2 R30, R30 ;  /* 0x0000001e001e7308 */ /* 0x000ea20000000800 */
[----:B------:R-:W-:Y:S01]  /*3000*/  FADD.FTZ R25, R13, R12 ;  /* 0x0000000c0d197221 */ /* 0x000fe20000010000 */
[--C-:B------:R-:W-:Y:S01]  /*3010*/  FFMA.FTZ R58, R58, UR10, -R14.reuse ;  /* 0x0000000a3a3a7c23 */ /* 0x100fe2000801080e */
[--C-:B------:R-:W-:Y:S01]  /*3020*/  FFMA.FTZ R59, R59, UR10, -R14.reuse ;  /* 0x0000000a3b3b7c23 */ /* 0x100fe2000801080e */
[--C-:B------:R-:W-:Y:S01]  /*3030*/  FFMA.FTZ R62, R62, UR10, -R14.reuse ;  /* 0x0000000a3e3e7c23 */ /* 0x100fe2000801080e */
[--C-:B------:R-:W-:Y:S01]  /*3040*/  FFMA.FTZ R63, R63, UR10, -R14.reuse ;  /* 0x0000000a3f3f7c23 */ /* 0x100fe2000801080e */
[--C-:B------:R-:W-:Y:S01]  /*3050*/  FFMA.FTZ R66, R66, UR10, -R14.reuse ;  /* 0x0000000a42427c23 */ /* 0x100fe2000801080e */
[--C-:B------:R-:W-:Y:S01]  /*3060*/  FFMA.FTZ R67, R67, UR10, -R14.reuse ;  /* 0x0000000a43437c23 */ /* 0x100fe2000801080e */
[----:B------:R-:W3:Y:S01]  /*3070*/  MUFU.EX2 R31, R31 ;  /* 0x0000001f001f7308 */ /* 0x000ee20000000800 */
[----:B0-----:R-:W-:Y:S01]  /*3080*/  FADD.FTZ R21, R26, R27 ;  /* 0x0000001b1a157221 */ /* 0x001fe20000010000 */
[--C-:B------:R-:W-:Y:S01]  /*3090*/  FFMA.FTZ R70, R70, UR10, -R14.reuse ;  /* 0x0000000a46467c23 */ /* 0x100fe2000801080e */
[----:B------:R-:W-:Y:S01]  /*30a0*/  FFMA.FTZ R14, R71, UR10, -R14 ;  /* 0x0000000a470e7c23 */ /* 0x000fe2000801080e */
[----:B------:R-:W-:-:S02]  /*30b0*/  F2FP.F16.F32.PACK_AB R152, R11, R152 ;  /* 0x000000980b98723e */ /* 0x000fc400000000ff */
[----:B------:R-:W-:Y:S02]  /*30c0*/  F2FP.F16.F32.PACK_AB R154, R13, R154 ;  /* 0x0000009a0d9a723e */ /* 0x000fe400000000ff */
[----:B------:R-:W0:Y:S01]  /*30d0*/  MUFU.EX2 R34, R34 ;  /* 0x0000002200227308 */ /* 0x000e220000000800 */
[----:B--2---:R-:W-:Y:S01]  /*30e0*/  FADD.FTZ R4, R30, R21 ;  /* 0x000000151e047221 */ /* 0x004fe20000010000 */
[----:B------:R-:W-:Y:S02]  /*30f0*/  F2FP.F16.F32.PACK_AB R164, R57, R56 ;  /* 0x0000003839a4723e */ /* 0x000fe400000000ff */
[----:B------:R-:W-:-:S04]  /*3100*/  F2FP.F16.F32.PACK_AB R201, R27, R26 ;  /* 0x0000001a1bc9723e */ /* 0x000fc800000000ff */
[----:B------:R-:W2:Y:S01]  /*3110*/  MUFU.EX2 R35, R35 ;  /* 0x0000002300237308 */ /* 0x000ea20000000800 */
[----:B---3--:R-:W-:Y:S01]  /*3120*/  FADD.FTZ R21, R31, R4 ;  /* 0x000000041f157221 */ /* 0x008fe20000010000 */
[----:B------:R-:W-:Y:S02]  /*3130*/  @!P1 VIADD R4, R20, 0x22840 ;  /* 0x0002284014049836 */ /* 0x000fe40000000000 */
[----:B------:R-:W-:Y:S01]  /*3140*/  FADD.FTZ R20, R156, R25 ;  /* 0x000000199c147221 */ /* 0x000fe20000010000 */
[----:B------:R-:W-:Y:S02]  /*3150*/  F2FP.F16.F32.PACK_AB R156, R41, R156 ;  /* 0x0000009c299c723e */ /* 0x000fe400000000ff */
[----:B------:R-:W-:Y:S01]  /*3160*/  F2FP.F16.F32.PACK_AB R203, R31, R30 ;  /* 0x0000001e1fcb723e */ /* 0x000fe200000000ff */
[----:B------:R-:W-:Y:S01]  /*3170*/  FADD.FTZ R25, R41, R20 ;  /* 0x0000001429197221 */ /* 0x000fe20000010000 */
[----:B------:R-:W3:Y:S01]  /*3180*/  MUFU.EX2 R38, R38 ;  /* 0x0000002600267308 */ /* 0x000ee20000000800 */
[----:B0-----:R-:W-:Y:S01]  /*3190*/  FADD.FTZ R12, R34, R21 ;  /* 0x00000015220c7221 */ /* 0x001fe20000010000 */
[----:B------:R-:W-:Y:S01]  /*31a0*/  @!P1 PRMT R4, RZ, 0x654, R4 ;  /* 0x00000654ff049816 */ /* 0x000fe20000000004 */
[----:B------:R-:W-:Y:S01]  /*31b0*/  FADD.FTZ R20, R44, R25 ;  /* 0x000000192c147221 */ /* 0x000fe20000010000 */
[----:B------:R0:W-:Y:S06]  /*31c0*/  BAR.ARV R10, 0x100 ;  /* 0x0004000a0000751d */ /* 0x0001ec0000002000 */
[----:B------:R-:W4:Y:S01]  /*31d0*/  MUFU.EX2 R39, R39 ;  /* 0x0000002700277308 */ /* 0x000f220000000800 */
[----:B--2---:R-:W-:Y:S01]  /*31e0*/  FADD.FTZ R21, R35, R12 ;  /* 0x0000000c23157221 */ /* 0x004fe20000010000 */
[----:B------:R-:W-:Y:S01]  /*31f0*/  FADD.FTZ R25, R45, R20 ;  /* 0x000000142d197221 */ /* 0x000fe20000010000 */
[----:B------:R2:W-:Y:S01]  /*3200*/  @!P1 SYNCS.ARRIVE.TRANS64.RED.A1T0 RZ, [R4+URZ], RZ ;  /* 0x000000ff04ff99a7 */ /* 0x0005e2000810043f */
[----:B------:R-:W-:Y:S01]  /*3210*/  F2FP.F16.F32.PACK_AB R153, R35, R34 ;  /* 0x000000222399723e */ /* 0x000fe200000000ff */
[----:B---3--:R-:W-:-:S03]  /*3220*/  FADD.FTZ R12, R38, R21 ;  /* 0x00000015260c7221 */ /* 0x008fc60000010000 */
[----:B------:R-:W2:Y:S08]  /*3230*/  MUFU.EX2 R42, R42 ;  /* 0x0000002a002a7308 */ /* 0x000eb00000000800 */
[----:B------:R-:W3:Y:S01]  /*3240*/  MUFU.EX2 R43, R43 ;  /* 0x0000002b002b7308 */ /* 0x000ee20000000800 */
[C---:B----4-:R-:W-:Y:S01]  /*3250*/  FADD.FTZ R21, R39.reuse, R12 ;  /* 0x0000000c27157221 */ /* 0x050fe20000010000 */
        /* <DEDUP_REMOVED lines=9> */
[----:B------:R-:W-:Y:S01]  /*32f0*/  FADD.FTZ R12, R56, R25 ;  /* 0x00000019380c7221 */ /* 0x000fe20000010000 */
[----:B------:R-:W-:-:S03]  /*3300*/  F2FP.F16.F32.PACK_AB R157, R43, R42 ;  /* 0x0000002a2b9d723e */ /* 0x000fc600000000ff */
[----:B------:R-:W-:Y:S02]  /*3310*/  FADD.FTZ R9, R57, R12 ;  /* 0x0000000c39097221 */ /* 0x000fe40000010000 */
        /* <DEDUP_REMOVED lines=11> */
[----:B--2---:R-:W-:-:S07]  /*33d0*/  FADD.FTZ R4, R54, R5 ;  /* 0x0000000536047221 */ /* 0x004fce0000010000 */
        /* <DEDUP_REMOVED lines=22> */
[----:B------:R-:W-:-:S06]  /*3540*/  F2FP.F16.F32.PACK_AB R170, R15, R68 ;  /* 0x000000440faa723e */ /* 0x000fcc00000000ff */
[----:B------:R-:W2:Y:S01]  /*3550*/  MUFU.EX2 R67, R67 ;  /* 0x0000004300437308 */ /* 0x000ea20000000800 */
[----:B---3--:R-:W-:Y:S01]  /*3560*/  FADD.FTZ R5, R63, R4 ;  /* 0x000000043f057221 */ /* 0x008fe20000010000 */
[----:B------:R-:W-:Y:S01]  /*3570*/  FADD.FTZ R4, R15, R12 ;  /* 0x0000000c0f047221 */ /* 0x000fe20000010000 */
[----:B------:R-:W-:-:S05]  /*3580*/  F2FP.F16.F32.PACK_AB R167, R63, R62 ;  /* 0x0000003e3fa7723e */ /* 0x000fca00000000ff */
[----:B------:R-:W3:Y:S01]  /*3590*/  MUFU.EX2 R70, R70 ;  /* 0x0000004600467308 */ /* 0x000ee20000000800 */
[----:B----4-:R-:W-:-:S07]  /*35a0*/  FADD.FTZ R12, R66, R5 ;  /* 0x00000005420c7221 */ /* 0x010fce0000010000 */
[----:B------:R-:W4:Y:S01]  /*35b0*/  MUFU.EX2 R171, R14 ;  /* 0x0000000e00ab7308 */ /* 0x000f220000000800 */
[C---:B--2---:R-:W-:Y:S01]  /*35c0*/  FADD.FTZ R5, R67.reuse, R12 ;  /* 0x0000000c43057221 */ /* 0x044fe20000010000 */
[----:B------:R-:W-:-:S03]  /*35d0*/  F2FP.F16.F32.PACK_AB R169, R67, R66 ;  /* 0x0000004243a9723e */ /* 0x000fc600000000ff */
[----:B---3--:R-:W-:-:S04]  /*35e0*/  FADD.FTZ R12, R70, R5 ;  /* 0x00000005460c7221 */ /* 0x008fc80000010000 */
[C---:B----4-:R-:W-:Y:S01]  /*35f0*/  FADD.FTZ R5, R171.reuse, R12 ;  /* 0x0000000cab057221 */ /* 0x050fe20000010000 */
[----:B------:R-:W-:Y:S01]  /*3600*/  F2FP.F16.F32.PACK_AB R171, R171, R70 ;  /* 0x00000046abab723e */ /* 0x000fe200000000ff */
[----:B0-----:R-:W-:Y:S06]  /*3610*/  @!P0 BRA `(.L_x_368) ;  /* 0x0000000000048947 */ /* 0x001fec0003800000 */
[----:B------:R-:W-:Y:S01]  /*3620*/  BPT.TRAP 0x1 ;  /* 0x000000040000795c */ /* 0x000fe20000300000 */
.L_x_368:
[----:B------:R0:W2:Y:S01]  /*3630*/  SYNCS.PHASECHK.TRANS64.TRYWAIT P2, [UR22+0x22850], R8 ;  /* 0x02285008ff0075a7 */ /* 0x0000a20008040156 */
[----:B------:R-:W-:Y:S05]  /*3640*/  @!P0 BRA `(.L_x_369) ;  /* 0x0000000000048947 */ /* 0x000fea0003800000 */
[----:B------:R-:W-:Y:S01]  /*3650*/  BPT.TRAP 0x1 ;  /* 0x000000040000795c */ /* 0x000fe20000300000 */
.L_x_369:
[----:B--2---:R-:W-:Y:S05]  /*3660*/  @P2 BRA `(.L_x_370) ;  /* 0x0000000000082947 */ /* 0x004fea0003800000 */
[----:B------:R-:W2:Y:S02]  /*3670*/  SYNCS.PHASECHK.TRANS64.TRYWAIT P2, [UR22+0x22850], R8 ;  /* 0x02285008ff0075a7 */ /* 0x000ea40008040156 */
[----:B--2---:R-:W-:Y:S05]  /*3680*/  @!P2 BRA `(.L_x_371) ;  /* 0x000000d80008a947 */ /* 0x004fea0003800000 */
.L_x_370:
[----:B------:R-:W-:Y:S01]  /*3690*/  R2UR UR6, R6 ;  /* 0x00000000060672ca */ /* 0x000fe200000e0000 */
[----:B------:R3:W-:Y:S06]  /*36a0*/  BAR.SYNC.DEFER_BLOCKING R7, 0x100 ;  /* 0x000400070000751d */ /* 0x0007ec0000010000 */
[----:B------:R-:W-:Y:S01]  /*36b0*/  UMOV UR7, 0x40000040 ;  /* 0x4000004000077882 */ /* 0x000fe20000000000 */
[----:B------:R-:W-:-:S05]  /*36c0*/  VOTEU.ALL UP0, P1 ;  /* 0x00000000003f7886 */ /* 0x000fca0000800000 */
[----:B------:R-:W-:Y:S02]  /*36d0*/  UIADD3 UR6, UR6, 0x400, URZ ;  /* 0x0000040006067890 */ /* 0x000fe4000fffe03f */
[----:B------:R-:W-:Y:S02]  /*36e0*/  @!UP0 UIADD3 UR22, UR22, 0x22860, URZ ;  /* 0x0002286016168890 */ /* 0x000fe4000fffe03f */
[----:B------:R-:W-:Y:S02]  /*36f0*/  USHF.R.U32.HI UR6, URZ, 0x4, UR6 ;  /* 0x000000043f067899 */ /* 0x000fe40008011606 */
[----:B------:R-:W-:Y:S02]  /*3700*/  @!UP0 UPRMT UR22, URZ, 0x654, UR22 ;  /* 0x000006543f168896 */ /* 0x000fe40008000016 */
[----:B------:R-:W-:-:S04]  /*3710*/  ULOP3.LUT UR6, UR6, 0x3fff, URZ, 0xc0, !UPT ;  /* 0x00003fff06067892 */ /* 0x000fc8000f8ec03f */
[----:B------:R-:W-:Y:S01]  /*3720*/  ULOP3.LUT UR21, UR6, 0x3000000, URZ, 0xfc, !UPT ;  /* 0x0300000006157892 */ /* 0x000fe2000f8efc3f */
[----:B------:R-:W-:-:S03]  /*3730*/  WARPGROUP.ARRIVE ;  /* 0x00000000000079c5 */ /* 0x000fc60000000000 */
[----:B------:R-:W-:-:S07]  /*3740*/  UIMAD UR11, UR37, 0xc00, UR21 ;  /* 0x00000c00250b78a4 */ /* 0x000fce000f8e0215 */
[----:B------:R-:W-:Y:S02]  /*3750*/  UMOV UR6, UR11 ;  /* 0x0000000b00067c82 */ /* 0x000fe40008000000 */
[----:B------:R-:W-:Y:S01]  /*3760*/  HGMMA.64x256x16.F32 R24, R200, gdesc[UR4].tnspB, RZ, !UPT, gsb0 ;  /* 0x43e00004c8187df0 */ /* 0x000fe2000c0008ff */
        /* <DEDUP_REMOVED lines=29> */
[----:B------:R-:W-:Y:S03]  /*3940*/  HGMMA.64x256x16.F32 R24, R168, gdesc[UR4].tnspB, R24, gsb0 ;  /* 0x43e00004a8187df0 */ /* 0x000fe60008000818 */
[----:B------:R-:W-:Y:S02]  /*3950*/  WARPGROUP.DEPBAR.LE gsb0, 0x0 ;  /* 0x00008000000079c5 */ /* 0x000fe40000010000 */
[----:B------:R-:W-:Y:S01]  /*3960*/  @!P1 SYNCS.ARRIVE.TRANS64.RED.A1T0 RZ, [UR22], RZ ;  /* 0x000000ffffff99a7 */ /* 0x000fe20008100416 */
[----:B------:R-:W-:-:S04]  /*3970*/  UIADD3 UR22, UR50, -0x2, URZ ;  /* 0xfffffffe32167890 */ /* 0x000fc8000fffe03f */
[----:B------:R-:W-:-:S06]  /*3980*/  UISETP.GE.AND UP0, UPT, UR22, UR38, UPT ;  /* 0x000000261600728c */ /* 0x000fcc000bf06270 */
[----:B------:R-:W-:-:S13]  /*3990*/  PLOP3.LUT P2, PT, PT, PT, UP0, 0x80, 0x0 ;  /* 0x000000000000781c */ /* 0x000fda0003f4f008 */
[----:B---3--:R-:W-:Y:S05]  /*39a0*/  @!P2 BRA `(.L_x_372) ;  /* 0x0000001c0054a947 */ /* 0x008fea0003800000 */
[----:B------:R-:W-:Y:S01]  /*39b0*/  IMAD.MOV.U32 R7, RZ, RZ, R3 ;  /* 0x000000ffff077224 */ /* 0x000fe200078e0003 */
[----:B------:R-:W-:Y:S01]  /*39c0*/  ULDC UR23, c[0x0][0x988] ;  /* 0x0002620000177ab9 */ /* 0x000fe20000000800 */
[----:B012---:R-:W-:-:S07]  /*39d0*/  IMAD.MOV.U32 R8, RZ, RZ, R0 ;  /* 0x000000ffff087224 */ /* 0x007fce00078e0000 */
.L_x_381:
[----:B------:R-:W-:Y:S01]  /*39e0*/  UIADD3 UR37, UR37, 0x1, URZ ;  /* 0x0000000125257890 */ /* 0x000fe2000fffe03f */
[----:B------:R-:W-:Y:S01]  /*39f0*/  UMOV UR6, UR22 ;  /* 0x0000001600067c82 */ /* 0x000fe20008000000 */
[----:B------:R-:W-:Y:S02]  /*3a00*/  UIADD3 UR22, UR22, -0x1, URZ ;  /* 0xffffffff16167890 */ /* 0x000fe4000fffe03f */
[----:B------:R-:W-:-:S04]  /*3a10*/  UISETP.NE.AND UP0, UPT, UR37, 0x2, UPT ;  /* 0x000000022500788c */ /* 0x000fc8000bf05270 */
[----:B------:R-:W-:Y:S02]  /*3a20*/  USEL UR7, URZ, 0x1, UP0 ;  /* 0x000000013f077887 */ /* 0x000fe40008000000 */
[----:B------:R-:W-:Y:S02]  /*3a30*/  USEL UR37, UR37, URZ, UP0 ;  /* 0x0000003f25257287 */ /* 0x000fe40008000000 */
[----:B------:R-:W-:Y:S02]  /*3a40*/  ULOP3.LUT UR47, UR47, UR7, URZ, 0x3c, !UPT ;  /* 0x000000072f2f7292 */ /* 0x000fe4000f8e3c3f */
[----:B------:R-:W-:Y:S01]  /*3a50*/  UISETP.GT.AND UP0, UPT, UR6, UR38, UPT ;  /* 0x000000260600728c */ /* 0x000fe2000bf04270 */
[----:B---3--:R-:W-:Y:S10]  /*3a60*/  @!P0 BRA `(.L_x_373) ;  /* 0x0000000000048947 */ /* 0x008ff40003800000 */
[----:B------:R-:W-:Y:S01]  /*3a70*/  BPT.TRAP 0x1 ;  /* 0x000000040000795c */ /* 0x000fe20000300000 */
.L_x_373:
[----:B------:R-:W0:Y:S01]  /*3a80*/  S2UR UR7, SR_CgaCtaId ;  /* 0x00000000000779c3 */ /* 0x000e220000008800 */
[----:B------:R-:W-:Y:S01]  /*3a90*/  UMOV UR6, 0x400 ;  /* 0x0000040000067882 */ /* 0x000fe20000000000 */
[----:B------:R-:W-:-:S05]  /*3aa0*/  IMAD.U32 R6, RZ, RZ, UR47 ;  /* 0x0000002fff067e24 */ /* 0x000fca000f8e00ff */
[----:B------:R-:W-:Y:S01]  /*3ab0*/  SHF.L.U32 R6, R6, 0x1f, RZ ;  /* 0x0000001f06067819 */ /* 0x000fe200000006ff */
[----:B0-----:R-:W-:-:S04]  /*3ac0*/  ULEA UR6, UR7, UR6, 0x18 ;  /* 0x0000000607067291 */ /* 0x001fc8000f8ec03f */
[----:B------:R-:W-:-:S09]  /*3ad0*/  ULEA UR24, UR37, UR6, 0x3 ;  /* 0x0000000625187291 */ /* 0x000fd2000f8e183f */
[----:B------:R0:W1:Y:S01]  /*3ae0*/  SYNCS.PHASECHK.TRANS64.TRYWAIT P2, [UR24+0x22830], R6 ;  /* 0x02283006ff0075a7 */ /* 0x0000620008040158 */
[----:B------:R-:W-:Y:S05]  /*3af0*/  @!P0 BRA `(.L_x_374) ;  /* 0x0000000000048947 */ /* 0x000fea0003800000 */
[----:B------:R-:W-:Y:S01]  /*3b00*/  BPT.TRAP 0x1 ;  /* 0x000000040000795c */ /* 0x000fe20000300000 */
.L_x_374:
[----:B-1----:R-:W-:Y:S05]  /*3b10*/  @P2 BRA `(.L_x_375) ;  /* 0x0000000000082947 */ /* 0x002fea0003800000 */
[----:B------:R-:W1:Y:S02]  /*3b20*/  SYNCS.PHASECHK.TRANS64.TRYWAIT P2, [UR24+0x22830], R6 ;  /* 0x02283006ff0075a7 */ /* 0x000e640008040158 */
[----:B-1----:R-:W-:Y:S05]  /*3b30*/  @!P2 BRA `(.L_x_376) ;  /* 0x000000d000f4a947 */ /* 0x002fea0003800000 */
.L_x_375:
[----:B------:R-:W-:Y:S01]  /*3b40*/  UIMAD UR18, UR37, 0x300, UR20 ;  /* 0x00000300251278a4 */ /* 0x000fe2000f8e0214 */
[----:B------:R-:W-:Y:S01]  /*3b50*/  WARPGROUP.ARRIVE ;  /* 0x00000000000079c5 */ /* 0x000fe20000000000 */
[----:B------:R-:W-:Y:S01]  /*3b60*/  UMOV UR19, 0x40000040 ;  /* 0x4000004000137882 */ /* 0x000fe20000000000 */
[----:B------:R-:W-:Y:S01]  /*3b70*/  UMOV UR7, 0x40000040 ;  /* 0x4000004000077882 */ /* 0x000fe20000000000 */
[----:B------:R-:W-:-:S03]  /*3b80*/  UIADD3 UR6, UR18, 0x2, URZ ;  /* 0x0000000212067890 */ /* 0x000fc6000fffe03f */
[----:B------:R-:W2:Y:S01]  /*3b90*/  S2R R10, SR_TID.X ;  /* 0x00000000000a7919 */ /* 0x000ea20000002100 */
[----:B------:R-:W-:Y:S01]  /*3ba0*/  UIADD3 UR10, UR18, 0x4, URZ ;  /* 0x00000004120a7890 */ /* 0x000fe2000fffe03f */
[----:B------:R-:W-:Y:S01]  /*3bb0*/  UMOV UR11, 0x40000040 ;  /* 0x40000040000b7882 */ /* 0x000fe20000000000 */
[----:B------:R-:W-:Y:S01]  /*3bc0*/  HGMMA.64x96x16.F32 R152, gdesc[UR16], RZ, !UPT, gsb0 ;  /* 0x01600000109879f0 */ /* 0x000fe2000c0008ff */
[----:B------:R-:W-:Y:S01]  /*3bd0*/  UIADD3 UR14, UR18, 0x6, URZ ;  /* 0x00000006120e7890 */ /* 0x000fe2000fffe03f */
[----:B------:R-:W-:Y:S01]  /*3be0*/  UMOV UR15, 0x40000040 ;  /* 0x40000040000f7882 */ /* 0x000fe20000000000 */
[----:B--2---:R-:W-:-:S04]  /*3bf0*/  SHF.R.U32.HI R10, RZ, 0x7, R10 ;  /* 0x00000007ff0a7819 */ /* 0x004fc8000001160a */
[----:B------:R-:W-:Y:S01]  /*3c00*/  IADD3 R10, -R10, 0xb, RZ ;  /* 0x0000000b0a0a7810 */ /* 0x000fe20007ffe1ff */
[----:B------:R-:W-:Y:S02]  /*3c10*/  WARPGROUP.DEPBAR.LE gsb0, 0x0 ;  /* 0x00008000000079c5 */ /* 0x000fe40000010000 */
[----:B------:R-:W-:-:S06]  /*3c20*/  WARPGROUP.ARRIVE ;  /* 0x00000000000079c5 */ /* 0x000fcc0000000000 */
[----:B------:R-:W-:Y:S03]  /*3c30*/  HGMMA.64x96x16.F32 R152, gdesc[UR4], R152, gsb0 ;  /* 0x01600000049879f0 */ /* 0x000fe60008000898 */
[----:B------:R-:W-:Y:S02]  /*3c40*/  WARPGROUP.DEPBAR.LE gsb0, 0x0 ;  /* 0x00008000000079c5 */ /* 0x000fe40000010000 */
[----:B------:R-:W-:-:S06]  /*3c50*/  WARPGROUP.ARRIVE ;  /* 0x00000000000079c5 */ /* 0x000fcc0000000000 */
[----:B------:R-:W-:Y:S01]  /*3c60*/  HGMMA.64x96x16.F32 R152, gdesc[UR8], R152, gsb0 ;  /* 0x01600000089879f0 */ /* 0x000fe20008000898 */
[----:B------:R-:W-:Y:S02]  /*3c70*/  UMOV UR10, UR23 ;  /* 0x00000017000a7c82 */ /* 0x000fe40008000000 */
        /* <DEDUP_REMOVED lines=27> */
[----:B------:R-:W-:-:S05]  /*3e30*/  FMNMX.FTZ R0, R197, R0, !PT ;  /* 0x00000000c5007209 */ /* 0x000fca0007810000 */
[----:B-1----:R-:W1:Y:S02]  /*3e40*/  SHFL.BFLY PT, R3, R0, 0x2, 0x1f ;  /* 0x0c401f0000037f89 */ /* 0x002e6400000e0000 */
[----:B-1----:R-:W-:-:S05]  /*3e50*/  FMNMX.FTZ R0, R0, R3, !PT ;  /* 0x0000000300007209 */ /* 0x002fca0007810000 */
[----:B------:R-:W1:Y:S02]  /*3e60*/  SHFL.BFLY PT, R3, R0, 0x1, 0x1f ;  /* 0x0c201f0000037f89 */ /* 0x000e6400000e0000 */
[----:B-1----:R-:W-:-:S05]  /*3e70*/  FMNMX.FTZ R0, R0, R3, !PT ;  /* 0x0000000300007209 */ /* 0x002fca0007810000 */
[C---:B------:R-:W-:Y:S01]  /*3e80*/  FMUL.FTZ R3, R0.reuse, UR10 ;  /* 0x0000000a00037c20 */ /* 0x040fe20008410000 */
[----:B------:R-:W-:-:S03]  /*3e90*/  FADD.FTZ R8, -R0, R8 ;  /* 0x0000000800087221 */ /* 0x000fc60000010100 */
[--C-:B------:R-:W-:Y:S01]  /*3ea0*/  FFMA.FTZ R152, R152, UR10, -R3.reuse ;  /* 0x0000000a98987c23 */ /* 0x100fe20008010803 */
        /* <DEDUP_REMOVED lines=22> */
[----:B------:R-:W-:Y:S01]  /*4010*/  FFMA.FTZ R197, R197, UR10, -R3 ;  /* 0x0000000ac5c57c23 */ /* 0x000fe20008010803 */
[----:B------:R-:W-:Y:S01]  /*4020*/  FMNMX.FTZ R3, R154, R7, !PT ;  /* 0x000000079a037209 */ /* 0x000fe20007810000 */
[----:B------:R-:W-:Y:S01]  /*4030*/  FMUL.FTZ R8, R8, UR10 ;  /* 0x0000000a08087c20 */ /* 0x000fe20008410000 */
[----:B------:R-:W-:Y:S02]  /*4040*/  MUFU.EX2 R152, R152 ;  /* 0x0000009800987308 */ /* 0x000fe40000000800 */
[----:B------:R-:W-:-:S04]  /*4050*/  FMNMX.FTZ R3, R155, R3, !PT ;  /* 0x000000039b037209 */ /* 0x000fc80007810000 */
[----:B------:R-:W-:Y:S02]  /*4060*/  FMNMX.FTZ R3, R158, R3, !PT ;  /* 0x000000039e037209 */ /* 0x000fe40007810000 */
[----:B------:R-:W1:Y:S02]  /*4070*/  MUFU.EX2 R8, R8 ;  /* 0x0000000800087308 */ /* 0x000e640000000800 */
[----:B------:R-:W-:-:S04]  /*4080*/  FMNMX.FTZ R3, R159, R3, !PT ;  /* 0x000000039f037209 */ /* 0x000fc80007810000 */
[----:B------:R-:W-:Y:S02]  /*4090*/  FMNMX.FTZ R3, R162, R3, !PT ;  /* 0x00000003a2037209 */ /* 0x000fe40007810000 */
[----:B------:R-:W2:Y:S02]  /*40a0*/  MUFU.EX2 R153, R153 ;  /* 0x0000009900997308 */ /* 0x000ea40000000800 */
[----:B------:R-:W-:-:S04]  /*40b0*/  FMNMX.FTZ R3, R163, R3, !PT ;  /* 0x00000003a3037209 */ /* 0x000fc80007810000 */
[----:B------:R-:W-:Y:S02]  /*40c0*/  FMNMX.FTZ R3, R166, R3, !PT ;  /* 0x00000003a6037209 */ /* 0x000fe40007810000 */
[----:B------:R-:W3:Y:S01]  /*40d0*/  MUFU.EX2 R156, R156 ;  /* 0x0000009c009c7308 */ /* 0x000ee20000000800 */
[-C--:B-1----:R-:W-:Y:S01]  /*40e0*/  FMUL.FTZ R24, R24, R8.reuse ;  /* 0x0000000818187220 */ /* 0x082fe20000410000 */
[----:B------:R-:W-:Y:S01]  /*40f0*/  FMNMX.FTZ R3, R167, R3, !PT ;  /* 0x00000003a7037209 */ /* 0x000fe20007810000 */
[-C--:B------:R-:W-:Y:S01]  /*4100*/  FMUL.FTZ R25, R25, R8.reuse ;  /* 0x0000000819197220 */ /* 0x080fe20000410000 */
[-C--:B------:R-:W-:Y:S01]  /*4110*/  FMUL.FTZ R28, R28, R8.reuse ;  /* 0x000000081c1c7220 */ /* 0x080fe20000410000 */
[-C--:B------:R-:W-:Y:S01]  /*4120*/  FMUL.FTZ R29, R29, R8.reuse ;  /* 0x000000081d1d7220 */ /* 0x080fe20000410000 */
        /* <DEDUP_REMOVED lines=76> */
[----:B------:R-:W-:Y:S01]  /*45f0*/  FFMA.FTZ R4, R8, R4, R152 ;  /* 0x0000000408047223 */ /* 0x000fe20000010098 */
[----:B------:R-:W1:Y:S01]  /*4600*/  MUFU.EX2 R157, R157 ;  /* 0x0000009d009d7308 */ /* 0x000e620000000800 */
[----:B------:R-:W4:Y:S01]  /*4610*/  SHFL.BFLY PT, R8, R3, 0x2, 0x1f ;  /* 0x0c401f0003087f89 */ /* 0x000f2200000e0000 */
[C---:B--2---:R-:W-:Y:S01]  /*4620*/  F2FP.F16.F32.PACK_AB R200, R153.reuse, R152 ;  /* 0x0000009899c8723e */ /* 0x044fe200000000ff */
[----:B------:R-:W-:-:S04]  /*4630*/  FADD.FTZ R4, R153, R4 ;  /* 0x0000000499047221 */ /* 0x000fc80000010000 */
[----:B---3--:R-:W-:Y:S01]  /*4640*/  FADD.FTZ R4, R156, R4 ;  /* 0x000000049c047221 */ /* 0x008fe20000010000 */
[----:B------:R-:W2:Y:S08]  /*4650*/  MUFU.EX2 R152, R160 ;  /* 0x000000a000987308 */ /* 0x000eb00000000800 */
[----:B------:R-:W3:Y:S01]  /*4660*/  MUFU.EX2 R161, R161 ;  /* 0x000000a100a17308 */ /* 0x000ee20000000800 */
[C---:B-1----:R-:W-:Y:S01]  /*4670*/  FADD.FTZ R4, R157.reuse, R4 ;  /* 0x000000049d047221 */ /* 0x042fe20000010000 */
[----:B------:R-:W-:-:S06]  /*4680*/  F2FP.F16.F32.PACK_AB R202, R157, R156 ;  /* 0x0000009c9dca723e */ /* 0x000fcc00000000ff */
[----:B------:R-:W1:Y:S01]  /*4690*/  MUFU.EX2 R164, R164 ;  /* 0x000000a400a47308 */ /* 0x000e620000000800 */
[----:B----4-:R-:W-:Y:S01]  /*46a0*/  FMNMX.FTZ R3, R3, R8, !PT ;  /* 0x0000000803037209 */ /* 0x010fe20007810000 */
[----:B--2---:R-:W-:-:S04]  /*46b0*/  FADD.FTZ R4, R152, R4 ;  /* 0x0000000498047221 */ /* 0x004fc80000010000 */
[----:B------:R-:W2:Y:S02]  /*46c0*/  SHFL.BFLY PT, R8, R3, 0x1, 0x1f ;  /* 0x0c201f0003087f89 */ /* 0x000ea400000e0000 */
[----:B------:R-:W4:Y:S01]  /*46d0*/  MUFU.EX2 R165, R165 ;  /* 0x000000a500a57308 */ /* 0x000f220000000800 */
[C---:B---3--:R-:W-:Y:S01]  /*46e0*/  FADD.FTZ R4, R161.reuse, R4 ;  /* 0x00000004a1047221 */ /* 0x048fe20000010000 */
[----:B------:R-:W-:-:S06]  /*46f0*/  F2FP.F16.F32.PACK_AB R152, R161, R152 ;  /* 0x00000098a198723e */ /* 0x000fcc00000000ff */
[----:B------:R-:W3:Y:S01]  /*4700*/  MUFU.EX2 R156, R168 ;  /* 0x000000a8009c7308 */ /* 0x000ee20000000800 */
[----:B-1----:R-:W-:-:S07]  /*4710*/  FADD.FTZ R4, R164, R4 ;  /* 0x00000004a4047221 */ /* 0x002fce0000010000 */
[----:B------:R-:W1:Y:S01]  /*4720*/  MUFU.EX2 R169, R169 ;  /* 0x000000a900a97308 */ /* 0x000e620000000800 */
[----:B----4-:R-:W-:Y:S01]  /*4730*/  FADD.FTZ R4, R165, R4 ;  /* 0x00000004a5047221 */ /* 0x010fe20000010000 */
[----:B--2---:R-:W-:-:S06]  /*4740*/  FMNMX.FTZ R3, R3, R8, !PT ;  /* 0x0000000803037209 */ /* 0x004fcc0007810000 */
[----:B------:R-:W2:Y:S01]  /*4750*/  MUFU.EX2 R172, R172 ;  /* 0x000000ac00ac7308 */ /* 0x000ea20000000800 */
[----:B---3--:R-:W-:Y:S01]  /*4760*/  FADD.FTZ R4, R156, R4 ;  /* 0x000000049c047221 */ /* 0x008fe20000010000 */
[C---:B------:R-:W-:Y:S01]  /*4770*/  FADD.FTZ R7, -R3.reuse, R7 ;  /* 0x0000000703077221 */ /* 0x040fe20000010100 */
[----:B------:R-:W-:-:S03]  /*4780*/  FMUL.FTZ R8, R3, UR10 ;  /* 0x0000000a03087c20 */ /* 0x000fc60008410000 */
[----:B------:R-:W-:Y:S01]  /*4790*/  FMUL.FTZ R7, R7, UR10 ;  /* 0x0000000a07077c20 */ /* 0x000fe20008410000 */
[--C-:B------:R-:W-:Y:S01]  /*47a0*/  FFMA.FTZ R154, R154, UR10, -R8.reuse ;  /* 0x0000000a9a9a7c23 */ /* 0x100fe20008010808 */
[--C-:B------:R-:W-:Y:S01]  /*47b0*/  FFMA.FTZ R155, R155, UR10, -R8.reuse ;  /* 0x0000000a9b9b7c23 */ /* 0x100fe20008010808 */
[--C-:B------:R-:W-:Y:S01]  /*47c0*/  FFMA.FTZ R9, R170, UR10, -R8.reuse ;  /* 0x0000000aaa097c23 */ /* 0x100fe20008010808 */
[--C-:B------:R-:W-:Y:S01]  /*47d0*/  FFMA.FTZ R158, R158, UR10, -R8.reuse ;  /* 0x0000000a9e9e7c23 */ /* 0x100fe20008010808 */
[----:B------:R3:W-:Y:S01]  /*47e0*/  MUFU.EX2 R201, R154 ;  /* 0x0000009a00c97308 */ /* 0x0007e20000000800 */
[--C-:B------:R-:W-:Y:S01]  /*47f0*/  FFMA.FTZ R159, R159, UR10, -R8.reuse ;  /* 0x0000000a9f9f7c23 */ /* 0x100fe20008010808 */
[--C-:B------:R-:W-:Y:S01]  /*4800*/  FFMA.FTZ R162, R162, UR10, -R8.reuse ;  /* 0x0000000aa2a27c23 */ /* 0x100fe20008010808 */
[--C-:B------:R-:W-:Y:S01]  /*4810*/  FFMA.FTZ R163, R163, UR10, -R8.reuse ;  /* 0x0000000aa3a37c23 */ /* 0x100fe20008010808 */
[--C-:B------:R-:W-:Y:S01]  /*4820*/  FFMA.FTZ R166, R166, UR10, -R8.reuse ;  /* 0x0000000aa6a67c23 */ /* 0x100fe20008010808 */
[--C-:B------:R-:W-:Y:S01]  /*4830*/  FFMA.FTZ R167, R167, UR10, -R8.reuse ;  /* 0x0000000aa7a77c23 */ /* 0x100fe20008010808 */
[--C-:B------:R-:W-:Y:S01]  /*4840*/  FFMA.FTZ R171, R171, UR10, -R8.reuse ;  /* 0x0000000aabab7c23 */ /* 0x100fe20008010808 */
[--C-:B------:R-:W-:Y:S01]  /*4850*/  FFMA.FTZ R174, R174, UR10, -R8.reuse ;  /* 0x0000000aaeae7c23 */ /* 0x100fe20008010808 */
[----:B------:R-:W4:Y:S01]  /*4860*/  MUFU.EX2 R7, R7 ;  /* 0x0000000700077308 */ /* 0x000f220000000800 */
[--C-:B------:R-:W-:Y:S01]  /*4870*/  FFMA.FTZ R175, R175, UR10, -R8.reuse ;  /* 0x0000000aafaf7c23 */ /* 0x100fe20008010808 */
[--C-:B------:R-:W-:Y:S01]  /*4880*/  FFMA.FTZ R178, R178, UR10, -R8.reuse ;  /* 0x0000000ab2b27c23 */ /* 0x100fe20008010808 */
[--C-:B------:R-:W-:Y:S01]  /*4890*/  FFMA.FTZ R179, R179, UR10, -R8.reuse ;  /* 0x0000000ab3b37c23 */ /* 0x100fe20008010808 */
[----:B------:R-:W-:Y:S01]  /*48a0*/  FFMA.FTZ R182, R182, UR10, -R8 ;  /* 0x0000000ab6b67c23 */ /* 0x000fe20008010808 */
[----:B-1----:R-:W-:Y:S01]  /*48b0*/  FADD.FTZ R4, R169, R4 ;  /* 0x00000004a9047221 */ /* 0x002fe20000010000 */
[--C-:B------:R-:W-:Y:S01]  /*48c0*/  FFMA.FTZ R183, R183, UR10, -R8.reuse ;  /* 0x0000000ab7b77c23 */ /* 0x100fe20008010808 */
[----:B------:R-:W-:Y:S01]  /*48d0*/  FFMA.FTZ R186, R186, UR10, -R8 ;  /* 0x0000000ababa7c23 */ /* 0x000fe20008010808 */
[----:B------:R1:W-:Y:S01]  /*48e0*/  MUFU.EX2 R157, R9 ;  /* 0x00000009009d7308 */ /* 0x0003e20000000800 */
[----:B--2---:R-:W-:Y:S01]  /*48f0*/  FADD.FTZ R4, R172, R4 ;  /* 0x00000004ac047221 */ /* 0x004fe20000010000 */
[--C-:B------:R-:W-:Y:S01]  /*4900*/  FFMA.FTZ R187, R187, UR10, -R8.reuse ;  /* 0x0000000abbbb7c23 */ /* 0x100fe20008010808 */
[----:B---3--:R-:W-:Y:S01]  /*4910*/  F2FP.F16.F32.PACK_AB R154, R165, R164 ;  /* 0x000000a4a59a723e */ /* 0x008fe200000000ff */
[--C-:B------:R-:W-:Y:S01]  /*4920*/  FFMA.FTZ R190, R190, UR10, -R8.reuse ;  /* 0x0000000abebe7c23 */ /* 0x100fe20008010808 */
[--C-:B------:R-:W-:Y:S01]  /*4930*/  FFMA.FTZ R191, R191, UR10, -R8.reuse ;  /* 0x0000000abfbf7c23 */ /* 0x100fe20008010808 */
[--C-:B------:R-:W-:Y:S01]  /*4940*/  FFMA.FTZ R194, R194, UR10, -R8.reuse ;  /* 0x0000000ac2c27c23 */ /* 0x100fe20008010808 */
[--C-:B------:R-:W-:Y:S01]  /*4950*/  FFMA.FTZ R195, R195, UR10, -R8.reuse ;  /* 0x0000000ac3c37c23 */ /* 0x100fe20008010808 */
[----:B------:R-:W2:Y:S01]  /*4960*/  MUFU.EX2 R155, R155 ;  /* 0x0000009b009b7308 */ /* 0x000ea20000000800 */
[----:B-1----:R-:W-:Y:S01]  /*4970*/  IMAD.U32 R9, RZ, RZ, UR24 ;  /* 0x00000018ff097e24 */ /* 0x002fe2000f8e00ff */
[----:B------:R-:W-:Y:S01]  /*4980*/  F2FP.F16.F32.PACK_AB R156, R169, R156 ;  /* 0x0000009ca99c723e */ /* 0x000fe200000000ff */
[--C-:B------:R-:W-:Y:S01]  /*4990*/  FFMA.FTZ R198, R198, UR10, -R8.reuse ;  /* 0x0000000ac6c67c23 */ /* 0x100fe20008010808 */
[----:B------:R-:W-:Y:S01]  /*49a0*/  FFMA.FTZ R8, R199, UR10, -R8 ;  /* 0x0000000ac7087c23 */ /* 0x000fe20008010808 */
[----:B------:R-:W-:-:S02]  /*49b0*/  @!P1 VIADD R12, R9, 0x22840 ;  /* 0x00022840090c9836 */ /* 0x000fc40000000000 */
[-C--:B----4-:R-:W-:Y:S01]  /*49c0*/  FMUL.FTZ R26, R26, R7.reuse ;  /* 0x000000071a1a7220 */ /* 0x090fe20000410000 */
[-C--:B------:R-:W-:Y:S01]  /*49d0*/  FMUL.FTZ R27, R27, R7.reuse ;  /* 0x000000071b1b7220 */ /* 0x080fe20000410000 */
[----:B------:R-:W1:Y:S01]  /*49e0*/  MUFU.EX2 R203, R158 ;  /* 0x0000009e00cb7308 */ /* 0x000e620000000800 */
[-C--:B------:R-:W-:Y:S01]  /*49f0*/  FMUL.FTZ R30, R30, R7.reuse ;  /* 0x000000071e1e7220 */ /* 0x080fe20000410000 */
[----:B------:R-:W-:Y:S01]  /*4a00*/  @!P1 PRMT R12, RZ, 0x654, R12 ;  /* 0x00000654ff0c9816 */ /* 0x000fe2000000000c */
[----:B------:R3:W-:Y:S06]  /*4a10*/  BAR.ARV R10, 0x100 ;  /* 0x0004000a0000751d */ /* 0x0007ec0000002000 */
[----:B------:R-:W4:Y:S01]  /*4a20*/  MUFU.EX2 R159, R159 ;  /* 0x0000009f009f7308 */ /* 0x000f220000000800 */
[----:B------:R5:W-:Y:S01]  /*4a30*/  @!P1 SYNCS.ARRIVE.TRANS64.RED.A1T0 RZ, [R12+URZ], RZ ;  /* 0x000000ff0cff99a7 */ /* 0x000be2000810043f */
[-C--:B------:R-:W-:Y:S01]  /*4a40*/  FMUL.FTZ R31, R31, R7.reuse ;  /* 0x000000071f1f7220 */ /* 0x080fe20000410000 */
[-C--:B------:R-:W-:Y:S01]  /*4a50*/  FMUL.FTZ R34, R34, R7.reuse ;  /* 0x0000000722227220 */ /* 0x080fe20000410000 */
[-C--:B------:R-:W-:Y:S01]  /*4a60*/  FMUL.FTZ R35, R35, R7.reuse ;  /* 0x0000000723237220 */ /* 0x080fe20000410000 */
[-C--:B------:R-:W-:Y:S01]  /*4a70*/  FMUL.FTZ R38, R38, R7.reuse ;  /* 0x0000000726267220 */ /* 0x080fe20000410000 */
[-C--:B------:R-:W-:Y:S01]  /*4a80*/  FMUL.FTZ R39, R39, R7.reuse ;  /* 0x0000000727277220 */ /* 0x080fe20000410000 */
[----:B------:R-:W-:Y:S01]  /*4a90*/  FMUL.FTZ R42, R42, R7 ;  /* 0x000000072a2a7220 */ /* 0x000fe20000410000 */
[----:B------:R-:W0:Y:S01]  /*4aa0*/  MUFU.EX2 R153, R162 ;  /* 0x000000a200997308 */ /* 0x000e220000000800 */
[----:B-----5:R-:W-:Y:S01]  /*4ab0*/  FFMA.FTZ R12, R7, R5, R201 ;  /* 0x00000005070c7223 */ /* 0x020fe200000100c9 */
[-C--:B------:R-:W-:Y:S01]  /*4ac0*/  FMUL.FTZ R43, R43, R7.reuse ;  /* 0x000000072b2b7220 */ /* 0x080fe20000410000 */
[-C--:B------:R-:W-:Y:S01]  /*4ad0*/  FMUL.FTZ R46, R46, R7.reuse ;  /* 0x000000072e2e7220 */ /* 0x080fe20000410000 */
[-C--:B------:R-:W-:Y:S01]  /*4ae0*/  FMUL.FTZ R47, R47, R7.reuse ;  /* 0x000000072f2f7220 */ /* 0x080fe20000410000 */
[----:B--2---:R-:W-:Y:S01]  /*4af0*/  FADD.FTZ R12, R155, R12 ;  /* 0x0000000c9b0c7221 */ /* 0x004fe20000010000 */
[-C--:B------:R-:W-:Y:S01]  /*4b00*/  FMUL.FTZ R50, R50, R7.reuse ;  /* 0x0000000732327220 */ /* 0x080fe20000410000 */
[-C--:B------:R-:W-:Y:S01]  /*4b10*/  FMUL.FTZ R51, R51, R7.reuse ;  /* 0x0000000733337220 */ /* 0x080fe20000410000 */
[----:B------:R-:W2:Y:S01]  /*4b20*/  MUFU.EX2 R163, R163 ;  /* 0x000000a300a37308 */ /* 0x000ea20000000800 */
[----:B-1----:R-:W-:Y:S01]  /*4b30*/  FADD.FTZ R12, R203, R12 ;  /* 0x0000000ccb0c7221 */ /* 0x002fe20000010000 */
[-C--:B------:R-:W-:Y:S01]  /*4b40*/  FMUL.FTZ R54, R54, R7.reuse ;  /* 0x0000000736367220 */ /* 0x080fe20000410000 */
[-C--:B------:R-:W-:Y:S01]  /*4b50*/  FMUL.FTZ R55, R55, R7.reuse ;  /* 0x0000000737377220 */ /* 0x080fe20000410000 */
[-C--:B------:R-:W-:Y:S01]  /*4b60*/  FMUL.FTZ R58, R58, R7.reuse ;  /* 0x000000073a3a7220 */ /* 0x080fe20000410000 */
[----:B----4-:R-:W-:Y:S01]  /*4b70*/  FADD.FTZ R12, R159, R12 ;  /* 0x0000000c9f0c7221 */ /* 0x010fe20000010000 */
[-C--:B------:R-:W-:Y:S01]  /*4b80*/  FMUL.FTZ R59, R59, R7.reuse ;  /* 0x000000073b3b7220 */ /* 0x080fe20000410000 */
[-C--:B------:R-:W-:Y:S01]  /*4b90*/  FMUL.FTZ R62, R62, R7.reuse ;  /* 0x000000073e3e7220 */ /* 0x080fe20000410000 */
[----:B------:R-:W1:Y:S01]  /*4ba0*/  MUFU.EX2 R11, R166 ;  /* 0x000000a6000b7308 */ /* 0x000e620000000800 */
[----:B0-----:R-:W-:Y:S01]  /*4bb0*/  FADD.FTZ R12, R153, R12 ;  /* 0x0000000c990c7221 */ /* 0x001fe20000010000 */
[-C--:B------:R-:W-:Y:S01]  /*4bc0*/  FMUL.FTZ R63, R63, R7.reuse ;  /* 0x000000073f3f7220 */ /* 0x080fe20000410000 */
[-C--:B------:R-:W-:Y:S01]  /*4bd0*/  FMUL.FTZ R66, R66, R7.reuse ;  /* 0x0000000742427220 */ /* 0x080fe20000410000 */
[-C--:B------:R-:W-:Y:S01]  /*4be0*/  FMUL.FTZ R67, R67, R7.reuse ;  /* 0x0000000743437220 */ /* 0x080fe20000410000 */
[-C--:B------:R-:W-:Y:S01]  /*4bf0*/  FMUL.FTZ R70, R70, R7.reuse ;  /* 0x0000000746467220 */ /* 0x080fe20000410000 */
[-C--:B------:R-:W-:Y:S01]  /*4c00*/  FMUL.FTZ R71, R71, R7.reuse ;  /* 0x0000000747477220 */ /* 0x080fe20000410000 */
[-C--:B------:R-:W-:Y:S01]  /*4c10*/  FMUL.FTZ R74, R74, R7.reuse ;  /* 0x000000074a4a7220 */ /* 0x080fe20000410000 */
[----:B------:R-:W0:Y:S01]  /*4c20*/  MUFU.EX2 R167, R167 ;  /* 0x000000a700a77308 */ /* 0x000e220000000800 */
        /* <DEDUP_REMOVED lines=16> */
[----:B0-----:R-:W-:Y:S01]  /*4d30*/  FADD.FTZ R12, R167, R12 ;  /* 0x0000000ca70c7221 */ /* 0x001fe20000010000 */
[-C--:B------:R-:W-:Y:S01]  /*4d40*/  FMUL.FTZ R99, R99, R7.reuse ;  /* 0x0000000763637220 */ /* 0x080fe20000410000 */
[-C--:B------:R-:W-:Y:S01]  /*4d50*/  FMUL.FTZ R102, R102, R7.reuse ;  /* 0x0000000766667220 */ /* 0x080fe20000410000 */
[-C--:B------:R-:W-:Y:S01]  /*4d60*/  FMUL.FTZ R103, R103, R7.reuse ;  /* 0x0000000767677220 */ /* 0x080fe20000410000 */
[----:B------:R-:W-:Y:S01]  /*4d70*/  FADD.FTZ R12, R157, R12 ;  /* 0x0000000c9d0c7221 */ /* 0x000fe20000010000 */
        /* <DEDUP_REMOVED lines=31> */
[----:B------:R-:W-:Y:S01]  /*4f70*/  FMUL.FTZ R151, R151, R7 ;  /* 0x0000000797977220 */ /* 0x000fe20000410000 */
[----:B------:R-:W-:-:S02]  /*4f80*/  F2FP.F16.F32.PACK_AB R201, R155, R201 ;  /* 0x000000c99bc9723e */ /* 0x000fc400000000ff */
[----:B------:R-:W2:Y:S01]  /*4f90*/  MUFU.EX2 R177, R177 ;  /* 0x000000b100b17308 */ /* 0x000ea20000000800 */
[----:B-1----:R-:W-:Y:S01]  /*4fa0*/  FADD.FTZ R4, R160, R4 ;  /* 0x00000004a0047221 */ /* 0x002fe20000010000 */
[----:B------:R-:W-:Y:S02]  /*4fb0*/  F2FP.F16.F32.PACK_AB R203, R159, R203 ;  /* 0x000000cb9fcb723e */ /* 0x000fe400000000ff */
[----:B------:R-:W-:Y:S02]  /*4fc0*/  F2FP.F16.F32.PACK_AB R153, R163, R153 ;  /* 0x00000099a399723e */ /* 0x000fe400000000ff */
[----:B------:R-:W-:Y:S02]  /*4fd0*/  F2FP.F16.F32.PACK_AB R155, R167, R11 ;  /* 0x0000000ba79b723e */ /* 0x000fe400000000ff */
[----:B------:R-:W1:Y:S01]  /*4fe0*/  MUFU.EX2 R179, R179 ;  /* 0x000000b300b37308 */ /* 0x000e620000000800 */
[----:B0-----:R-:W-:Y:S01]  /*4ff0*/  FADD.FTZ R12, R161, R12 ;  /* 0x0000000ca10c7221 */ /* 0x001fe20000010000 */
[----:B------:R-:W-:-:S02]  /*5000*/  F2FP.F16.F32.PACK_AB R157, R171, R157 ;  /* 0x0000009dab9d723e */ /* 0x000fc400000000ff */
[----:B------:R-:W-:Y:S02]  /*5010*/  F2FP.F16.F32.PACK_AB R158, R173, R172 ;  /* 0x000000acad9e723e */ /* 0x000fe400000000ff */
[----:B------:R-:W-:Y:S02]  /*5020*/  F2FP.F16.F32.PACK_AB R159, R175, R174 ;  /* 0x000000aeaf9f723e */ /* 0x000fe400000000ff */
[----:B------:R-:W0:Y:S01]  /*5030*/  MUFU.EX2 R180, R180 ;  /* 0x000000b400b47308 */ /* 0x000e220000000800 */
[C---:B--2---:R-:W-:Y:S01]  /*5040*/  FADD.FTZ R4, R177.reuse, R4 ;  /* 0x00000004b1047221 */ /* 0x044fe20000010000 */
[----:B------:R-:W-:-:S06]  /*5050*/  F2FP.F16.F32.PACK_AB R160, R177, R160 ;  /* 0x000000a0b1a0723e */ /* 0x000fcc00000000ff */
[----:B------:R-:W2:Y:S01]  /*5060*/  MUFU.EX2 R182, R182 ;  /* 0x000000b600b67308 */ /* 0x000ea20000000800 */
[C---:B-1----:R-:W-:Y:S01]  /*5070*/  FADD.FTZ R5, R179.reuse, R12 ;  /* 0x0000000cb3057221 */ /* 0x042fe20000010000 */
[----:B------:R-:W-:-:S06]  /*5080*/  F2FP.F16.F32.PACK_AB R161, R179, R161 ;  /* 0x000000a1b3a1723e */ /* 0x000fcc00000000ff */
[----:B------:R-:W1:Y:S01]  /*5090*/  MUFU.EX2 R181, R181 ;  /* 0x000000b500b57308 */ /* 0x000e620000000800 */
[----:B0-----:R-:W-:-:S07]  /*50a0*/  FADD.FTZ R4, R180, R4 ;  /* 0x00000004b4047221 */ /* 0x001fce0000010000 */
[----:B------:R-:W0:Y:S01]  /*50b0*/  MUFU.EX2 R183, R183 ;  /* 0x000000b700b77308 */ /* 0x000e220000000800 */
[----:B--2---:R-:W-:-:S07]  /*50c0*/  FADD.FTZ R12, R182, R5 ;  /* 0x00000005b60c7221 */ /* 0x004fce0000010000 */
[----:B------:R-:W2:Y:S01]  /*50d0*/  MUFU.EX2 R184, R184 ;  /* 0x000000b800b87308 */ /* 0x000ea20000000800 */
[C---:B-1----:R-:W-:Y:S01]  /*50e0*/  FADD.FTZ R4, R181.reuse, R4 ;  /* 0x00000004b5047221 */ /* 0x042fe20000010000 */
[----:B------:R-:W-:-:S06]  /*50f0*/  F2FP.F16.F32.PACK_AB R162, R181, R180 ;  /* 0x000000b4b5a2723e */ /* 0x000fcc00000000ff */
[----:B------:R-:W1:Y:S01]  /*5100*/  MUFU.EX2 R165, R186 ;  /* 0x000000ba00a57308 */ /* 0x000e620000000800 */
[C---:B0-----:R-:W-:Y:S01]  /*5110*/  FADD.FTZ R12, R183.reuse, R12 ;  /* 0x0000000cb70c7221 */ /* 0x041fe20000010000 */
[----:B------:R-:W-:-:S06]  /*5120*/  F2FP.F16.F32.PACK_AB R163, R183, R182 ;  /* 0x000000b6b7a3723e */ /* 0x000fcc00000000ff */
[----:B------:R-:W0:Y:S01]  /*5130*/  MUFU.EX2 R185, R185 ;  /* 0x000000b900b97308 */ /* 0x000e220000000800 */
[----:B--2---:R-:W-:-:S07]  /*5140*/  FADD.FTZ R4, R184, R4 ;  /* 0x00000004b8047221 */ /* 0x004fce0000010000 */
[----:B------:R-:W2:Y:S01]  /*5150*/  MUFU.EX2 R187, R187 ;  /* 0x000000bb00bb7308 */ /* 0x000ea20000000800 */
[----:B-1----:R-:W-:-:S07]  /*5160*/  FADD.FTZ R12, R165, R12 ;  /* 0x0000000ca50c7221 */ /* 0x002fce0000010000 */
[----:B------:R-:W1:Y:S01]  /*5170*/  MUFU.EX2 R188, R188 ;  /* 0x000000bc00bc7308 */ /* 0x000e620000000800 */
[C---:B0-----:R-:W-:Y:S01]  /*5180*/  FADD.FTZ R4, R185.reuse, R4 ;  /* 0x00000004b9047221 */ /* 0x041fe20000010000 */
[----:B------:R-:W-:-:S06]  /*5190*/  F2FP.F16.F32.PACK_AB R164, R185, R184 ;  /* 0x000000b8b9a4723e */ /* 0x000fcc00000000ff */
[----:B------:R-:W0:Y:S01]  /*51a0*/  MUFU.EX2 R190, R190 ;  /* 0x000000be00be7308 */ /* 0x000e220000000800 */
[C---:B--2---:R-:W-:Y:S01]  /*51b0*/  FADD.FTZ R5, R187.reuse, R12 ;  /* 0x0000000cbb057221 */ /* 0x044fe20000010000 */
[----:B------:R-:W-:-:S06]  /*51c0*/  F2FP.F16.F32.PACK_AB R165, R187, R165 ;  /* 0x000000a5bba5723e */ /* 0x000fcc00000000ff */
[----:B------:R-:W2:Y:S01]  /*51d0*/  MUFU.EX2 R189, R189 ;  /* 0x000000bd00bd7308 */ /* 0x000ea20000000800 */
[----:B-1----:R-:W-:-:S07]  /*51e0*/  FADD.FTZ R4, R188, R4 ;  /* 0x00000004bc047221 */ /* 0x002fce0000010000 */
[----:B------:R-:W1:Y:S01]  /*51f0*/  MUFU.EX2 R191, R191 ;  /* 0x000000bf00bf7308 */ /* 0x000e620000000800 */
[----:B0-----:R-:W-:-:S07]  /*5200*/  FADD.FTZ R12, R190, R5 ;  /* 0x00000005be0c7221 */ /* 0x001fce0000010000 */
        /* <DEDUP_REMOVED lines=19> */
[----:B-1----:R-:W-:Y:S01]  /*5340*/  FADD.FTZ R12, R198, R5 ;  /* 0x00000005c60c7221 */ /* 0x002fe20000010000 */
[C---:B0-----:R-:W-:Y:S01]  /*5350*/  FADD.FTZ R4, R170.reuse, R13 ;  /* 0x0000000daa047221 */ /* 0x041fe20000010000 */
[----:B------:R-:W-:Y:S02]  /*5360*/  F2FP.F16.F32.PACK_AB R170, R170, R196 ;  /* 0x000000c4aaaa723e */ /* 0x000fe400000000ff */
[C---:B--2---:R-:W-:Y:S01]  /*5370*/  FADD.FTZ R5, R7.reuse, R12 ;  /* 0x0000000c07057221 */ /* 0x044fe20000010000 */
[----:B------:R-:W-:Y:S01]  /*5380*/  F2FP.F16.F32.PACK_AB R171, R7, R198 ;  /* 0x000000c607ab723e */ /* 0x000fe200000000ff */
[----:B---3--:R-:W-:Y:S06]  /*5390*/  @!P0 BRA `(.L_x_377) ;  /* 0x0000000000048947 */ /* 0x008fec0003800000 */
[----:B------:R-:W-:Y:S01]  /*53a0*/  BPT.TRAP 0x1 ;  /* 0x000000040000795c */ /* 0x000fe20000300000 */
.L_x_377:
[----:B------:R0:W1:Y:S01]  /*53b0*/  SYNCS.PHASECHK.TRANS64.TRYWAIT P2, [UR24+0x22850], R6 ;  /* 0x02285006ff0075a7 */ /* 0x0000620008040158 */
[----:B------:R-:W-:Y:S05]  /*53c0*/  @!P0 BRA `(.L_x_378) ;  /* 0x0000000000048947 */ /* 0x000fea0003800000 */
[----:B------:R-:W-:Y:S01]  /*53d0*/  BPT.TRAP 0x1 ;  /* 0x000000040000795c */ /* 0x000fe20000300000 */
.L_x_378:
[----:B-1----:R-:W-:Y:S05]  /*53e0*/  @P2 BRA `(.L_x_379) ;  /* 0x0000000000082947 */ /* 0x002fea0003800000 */
[----:B------:R-:W1:Y:S02]  /*53f0*/  SYNCS.PHASECHK.TRANS64.TRYWAIT P2, [UR24+0x22850], R6 ;  /* 0x02285006ff0075a7 */ /* 0x000e640008040158 */
[----:B-1----:R-:W-:Y:S05]  /*5400*/  @!P2 BRA `(.L_x_380) ;  /* 0x000000b800d8a947 */ /* 0x002fea0003800000 */
.L_x_379:
[----:B------:R-:W2:Y:S01]  /*5410*/  S2R R7, SR_TID.X ;  /* 0x0000000000077919 */ /* 0x000ea20000002100 */
[----:B------:R-:W-:Y:S01]  /*5420*/  UIMAD UR11, UR37, 0xc00, UR21 ;  /* 0x00000c00250b78a4 */ /* 0x000fe2000f8e0215 */
[----:B------:R-:W-:Y:S01]  /*5430*/  PLOP3.LUT P2, PT, PT, PT, UP0, 0x80, 0x0 ;  /* 0x000000000000781c */ /* 0x000fe20003f4f008 */
[----:B------:R-:W-:Y:S01]  /*5440*/  UMOV UR7, 0x40000040 ;  /* 0x4000004000077882 */ /* 0x000fe20000000000 */
[----:B-1----:R-:W-:Y:S02]  /*5450*/  @!P1 VIADD R9, R9, 0x22860 ;  /* 0x0002286009099836 */ /* 0x002fe40000000000 */
[----:B------:R-:W-:Y:S02]  /*5460*/  IMAD.MOV.U32 R8, RZ, RZ, R0 ;  /* 0x000000ffff087224 */ /* 0x000fe400078e0000 */
[----:B------:R-:W-:Y:S01]  /*5470*/  UMOV UR6, UR11 ;  /* 0x0000000b00067c82 */ /* 0x000fe20008000000 */
[----:B------:R-:W-:Y:S02]  /*5480*/  @!P1 PRMT R9, RZ, 0x654, R9 ;  /* 0x00000654ff099816 */ /* 0x000fe40000000009 */
[----:B--2---:R-:W-:-:S05]  /*5490*/  SHF.R.U32.HI R7, RZ, 0x7, R7 ;  /* 0x00000007ff077819 */ /* 0x004fca0000011607 */
[----:B0-----:R-:W-:Y:S02]  /*54a0*/  VIADD R6, R7, 0x8 ;  /* 0x0000000807067836 */ /* 0x001fe40000000000 */
[----:B------:R-:W-:-:S03]  /*54b0*/  IMAD.MOV.U32 R7, RZ, RZ, R3 ;  /* 0x000000ffff077224 */ /* 0x000fc600078e0003 */
[----:B------:R3:W-:Y:S06]  /*54c0*/  BAR.SYNC.DEFER_BLOCKING R6, 0x100 ;  /* 0x000400060000751d */ /* 0x0007ec0000010000 */
[----:B------:R-:W-:-:S06]  /*54d0*/  WARPGROUP.ARRIVE ;  /* 0x00000000000079c5 */ /* 0x000fcc0000000000 */
        /* <DEDUP_REMOVED lines=32> */
[----:B------:R3:W-:Y:S01]  /*56e0*/  @!P1 SYNCS.ARRIVE.TRANS64.RED.A1T0 RZ, [R9+URZ], RZ ;  /* 0x000000ff09ff99a7 */ /* 0x0007e2000810043f */
[----:B------:R-:W-:Y:S05]  /*56f0*/  @P2 BRA `(.L_x_381) ;  /* 0xffffffe000b82947 */ /* 0x000fea000383ffff */
.L_x_372:
[----:B------:R-:W4:Y:S01]  /*5700*/  SHFL.BFLY PT, R7, R4, 0x2, 0x1f ;  /* 0x0c401f0004077f89 */ /* 0x000f2200000e0000 */
[----:B------:R-:W-:Y:S01]  /*5710*/  UIADD3 UR37, UR37, 0x1, URZ ;  /* 0x0000000125257890 */ /* 0x000fe2000fffe03f */
[----:B------:R5:W-:Y:S06]  /*5720*/  BAR.ARV R10, 0x100 ;  /* 0x0004000a0000751d */ /* 0x000bec0000002000 */
[----:B------:R-:W-:Y:S02]  /*5730*/  UISETP.NE.AND UP0, UPT, UR37, 0x2, UPT ;  /* 0x000000022500788c */ /* 0x000fe4000bf05270 */
[----:B------:R-:W-:Y:S06]  /*5740*/  BAR.ARV 0x8, 0x180 ;  /* 0x0206000000007b1d */ /* 0x000fec0000002000 */
[----:B------:R-:W-:Y:S01]  /*5750*/  USEL UR4, URZ, 0x1, UP0 ;  /* 0x000000013f047887 */ /* 0x000fe20008000000 */
[----:B------:R-:W-:Y:S01]  /*5760*/  PLOP3.LUT P0, PT, PT, PT, PT, 0x8, 0x0 ;  /* 0x000000000000781c */ /* 0x000fe20003f0e170 */
[----:B012---:R-:W0:Y:S01]  /*5770*/  SHFL.BFLY PT, R8, R5, 0x2, 0x1f ;  /* 0x0c401f0005087f89 */ /* 0x007e2200000e0000 */
[----:B------:R-:W-:-:S02]  /*5780*/  UIADD3 UR48, UR48, 0x1, URZ ;  /* 0x0000000130307890 */ /* 0x000fc4000fffe03f */
[----:B------:R-:W-:Y:S01]  /*5790*/  USEL UR37, UR37, URZ, UP0 ;  /* 0x0000003f25257287 */ /* 0x000fe20008000000 */
[----:B----4-:R-:W-:Y:S01]  /*57a0*/  FADD.FTZ R7, R7, R4 ;  /* 0x0000000407077221 */ /* 0x010fe20000010000 */
[----:B------:R-:W-:Y:S01]  /*57b0*/  IMAD.MOV.U32 R4, RZ, RZ, RZ ;  /* 0x000000ffff047224 */ /* 0x000fe200078e00ff */
[----:B------:R-:W-:-:S03]  /*57c0*/  ULOP3.LUT UR47, UR47, UR4, URZ, 0x3c, !UPT ;  /* 0x000000042f2f7292 */ /* 0x000fc6000f8e3c3f */
[----:B---3--:R-:W1:Y:S01]  /*57d0*/  SHFL.BFLY PT, R6, R7, 0x1, 0x1f ;  /* 0x0c201f0007067f89 */ /* 0x008e6200000e0000 */
[----:B0-----:R-:W-:-:S05]  /*57e0*/  FADD.FTZ R8, R8, R5 ;  /* 0x0000000508087221 */ /* 0x001fca0000010000 */
[----:B------:R-:W0:Y:S01]  /*57f0*/  SHFL.BFLY PT, R9, R8, 0x1, 0x1f ;  /* 0x0c201f0008097f89 */ /* 0x000e2200000e0000 */
[----:B-1----:R-:W-:Y:S01]  /*5800*/  FADD.FTZ R11, R7, R6 ;  /* 0x00000006070b7221 */ /* 0x002fe20000010000 */
[----:B------:R-:W-:Y:S02]  /*5810*/  IMAD.MOV.U32 R6, RZ, RZ, RZ ;  /* 0x000000ffff067224 */ /* 0x000fe400078e00ff */
[----:B------:R-:W-:Y:S02]  /*5820*/  IMAD.U32 R7, RZ, RZ, UR10 ;  /* 0x0000000aff077e24 */ /* 0x000fe4000f8e00ff */
[----:B------:R-:W-:-:S13]  /*5830*/  FSETP.NE.FTZ.AND P1, PT, R11, RZ, PT ;  /* 0x000000ff0b00720b */ /* 0x000fda0003f35000 */
[----:B------:R-:W1:Y:S01]  /*5840*/  @P1 MUFU.RCP R6, R11 ;  /* 0x0000000b00061308 */ /* 0x000e620000001000 */
[----:B------:R-:W-:Y:S01]  /*5850*/  @P1 FMUL.FTZ R7, R7, 0.69314718246459960938 ;  /* 0x3f31721807071820 */ /* 0x000fe20000410000 */
[----:B0-----:R-:W-:Y:S01]  /*5860*/  FADD.FTZ R5, R8, R9 ;  /* 0x0000000908057221 */ /* 0x001fe20000010000 */
[----:B------:R-:W-:-:S04]  /*5870*/  IMAD.U32 R8, RZ, RZ, UR10 ;  /* 0x0000000aff087e24 */ /* 0x000fc8000f8e00ff */
[----:B------:R-:W-:Y:S01]  /*5880*/  FSETP.NE.FTZ.AND P2, PT, R5, RZ, PT ;  /* 0x000000ff0500720b */ /* 0x000fe20003f55000 */
[----:B------:R-:W0:Y:S01]  /*5890*/  @P1 MUFU.LG2 R9, R11 ;  /* 0x0000000b00091308 */ /* 0x000e220000000c00 */
[-C--:B-1----:R-:W-:Y:S01]  /*58a0*/  FMUL.FTZ R24, R24, R6.reuse ;  /* 0x0000000618187220 */ /* 0x082fe20000410000 */
[-C--:B------:R-:W-:Y:S01]  /*58b0*/  FMUL.FTZ R25, R25, R6.reuse ;  /* 0x0000000619197220 */ /* 0x080fe20000410000 */
[----:B------:R-:W-:-:S09]  /*58c0*/  FMUL.FTZ R28, R28, R6 ;  /* 0x000000061c1c7220 */ /* 0x000fd20000410000 */
[----:B-----5:R-:W1:Y:S01]  /*58d0*/  @P2 MUFU.LG2 R10, R5 ;  /* 0x00000005000a2308 */ /* 0x020e620000000c00 */
[----:B------:R-:W-:Y:S01]  /*58e0*/  @P2 FMUL.FTZ R8, R8, 0.69314718246459960938 ;  /* 0x3f31721808082820 */ /* 0x000fe20000410000 */
[-C--:B------:R-:W-:Y:S01]  /*58f0*/  FMUL.FTZ R29, R29, R6.reuse ;  /* 0x000000061d1d7220 */ /* 0x080fe20000410000 */
[-C--:B------:R-:W-:Y:S01]  /*5900*/  FMUL.FTZ R32, R32, R6.reuse ;  /* 0x0000000620207220 */ /* 0x080fe20000410000 */
[-C--:B------:R-:W-:Y:S01]  /*5910*/  FMUL.FTZ R33, R33, R6.reuse ;  /* 0x0000000621217220 */ /* 0x080fe20000410000 */
[----:B0-----:R-:W-:Y:S01]  /*5920*/  @P1 FMUL.FTZ R9, R9, 0.69314718246459960938 ;  /* 0x3f31721809091820 */ /* 0x001fe20000410000 */
[-C--:B------:R-:W-:Y:S01]  /*5930*/  FMUL.FTZ R36, R36, R6.reuse ;  /* 0x0000000624247220 */ /* 0x080fe20000410000 */
[-C--:B------:R-:W-:Y:S01]  /*5940*/  FMUL.FTZ R37, R37, R6.reuse ;  /* 0x0000000625257220 */ /* 0x080fe20000410000 */
[----:B------:R0:W2:Y:S01]  /*5950*/  @P2 MUFU.RCP R4, R5 ;  /* 0x0000000500042308 */ /* 0x0000a20000001000 */
        /* <DEDUP_REMOVED lines=8> */
[----:B-1----:R-:W-:Y:S01]  /*59e0*/  @P2 FMUL.FTZ R10, R10, 0.69314718246459960938 ;  /* 0x3f3172180a0a2820 */ /* 0x002fe20000410000 */
        /* <DEDUP_REMOVED lines=48> */
[----:B0-----:R-:W-:-:S02]  /*5cf0*/  IMAD.MOV.U32 R5, RZ, RZ, -0x800000 ;  /* 0xff800000ff057424 */ /* 0x001fc400078e00ff */
[-C--:B--2---:R-:W-:Y:S01]  /*5d00*/  FMUL.FTZ R26, R26, R4.reuse ;  /* 0x000000041a1a7220 */ /* 0x084fe20000410000 */
[----:B------:R-:W-:Y:S02]  /*5d10*/  IMAD.MOV.U32 R6, RZ, RZ, -0x800000 ;  /* 0xff800000ff067424 */ /* 0x000fe400078e00ff */
        /* <DEDUP_REMOVED lines=65> */
.L_x_361:
[----:B------:R-:W0:Y:S08]  /*6130*/  S2UR UR4, SR_CgaCtaId ;  /* 0x00000000000479c3 */ /* 0x000e300000008800 */
[----:B------:R-:W-:Y:S06]  /*6140*/  BAR.SYNC.DEFER_BLOCKING 0x5, 0x180 ;  /* 0x0146000000007b1d */ /* 0x000fec0000010000 */
[----:B------:R-:W-:Y:S01]  /*6150*/  UMOV UR8, 0x400 ;  /* 0x0000040000087882 */ /* 0x000fe20000000000 */
[----:B------:R-:W-:Y:S01]  /*6160*/  BSSY B0, `(.L_x_382) ;  /* 0x0000477000007945 */ /* 0x000fe20003800000 */
[----:B0-----:R-:W-:-:S09]  /*6170*/  ULEA UR8, UR4, UR8, 0x18 ;  /* 0x0000000804087291 */ /* 0x001fd2000f8ec03f */
[----:B------:R-:W0:Y:S02]  /*6180*/  LDS.128 R8, [UR8+0x228d0] ;  /* 0x0228d008ff087984 */ /* 0x000e240008000c00 */
[----:B0-----:R-:W-:Y:S02]  /*6190*/  R2UR UR5, R9 ;  /* 0x00000000090572ca */ /* 0x001fe400000e0000 */
[----:B------:R-:W-:Y:S02]  /*61a0*/  R2UR UR6, R10 ;  /* 0x000000000a0672ca */ /* 0x000fe400000e0000 */
[----:B------:R-:W-:Y:S01]  /*61b0*/  R2UR UR7, R11 ;  /* 0x000000000b0772ca */ /* 0x000fe200000e0000 */
[----:B------:R-:W-:Y:S06]  /*61c0*/  BAR.ARV 0x4, 0x180 ;  /* 0x0106000000007b1d */ /* 0x000fec0000002000 */
[----:B------:R-:W-:Y:S08]  /*61d0*/  @P0 BRA `(.L_x_383) ;  /* 0x0000003400e00947 */ /* 0x000ff00003800000 */
[----:B------:R-:W2:Y:S01]  /*61e0*/  LDL R0, [R1+0x48] ;  /* 0x0000480001007983 */ /* 0x000ea20000100800 */
[----:B------:R-:W0:Y:S01]  /*61f0*/  S2UR UR4, SR_SWINHI ;  /* 0x00000000000479c3 */ /* 0x000e220000002f00 */
[----:B------:R-:W-:Y:S01]  /*6200*/  IMAD.MOV.U32 R20, RZ, RZ, 0x2 ;  /* 0x00000002ff147424 */ /* 0x000fe200078e00ff */
[----:B------:R-:W-:Y:S01]  /*6210*/  F2FP.F16.F32.PACK_AB R10, R29, R28 ;  /* 0x0000001c1d0a723e */ /* 0x000fe200000000ff */
[----:B------:R-:W-:Y:S01]  /*6220*/  ULDC.64 UR14, c[0x0][0xc00] ;  /* 0x00030000000e7ab9 */ /* 0x000fe20000000a00 */
[----:B------:R-:W-:Y:S01]  /*6230*/  F2FP.F16.F32.PACK_AB R11, R31, R30 ;  /* 0x0000001e1f0b723e */ /* 0x000fe200000000ff */
[----:B------:R-:W-:Y:S01]  /*6240*/  USHF.L.U64.HI UR16, UR46, 0x2, UR45 ;  /* 0x000000022e107899 */ /* 0x000fe2000801022d */
[----:B------:R-:W3:Y:S01]  /*6250*/  LDL R179, [R1+0x44] ;  /* 0x0000440001b37983 */ /* 0x000ee20000100800 */
[----:B------:R-:W-:Y:S01]  /*6260*/  ULDC UR20, c[0x0][0xbe8] ;  /* 0x0002fa0000147ab9 */ /* 0x000fe20000000800 */
[----:B------:R-:W-:Y:S01]  /*6270*/  UMOV UR10, UR8 ;  /* 0x00000008000a7c82 */ /* 0x000fe20008000000 */
[----:B0-----:R-:W-:Y:S01]  /*6280*/  UMOV UR11, UR4 ;  /* 0x00000004000b7c82 */ /* 0x001fe20008000000 */
[----:B------:R-:W-:-:S04]  /*6290*/  USHF.L.U32 UR4, UR46, 0x2, URZ ;  /* 0x000000022e047899 */ /* 0x000fc8000800063f */
[----:B------:R-:W-:-:S04]  /*62a0*/  UIADD3 UR9, UP0, UR4, UR14, URZ ;  /* 0x0000000e04097290 */ /* 0x000fc8000ff1e03f */
[----:B------:R-:W-:Y:S01]  /*62b0*/  UIADD3.X UR12, UR16, UR15, URZ, UP0, !UPT ;  /* 0x0000000f100c7290 */ /* 0x000fe200087fe43f */
[----:B------:R-:W-:Y:S01]  /*62c0*/  BAR.SYNC.DEFER_BLOCKING 0x1, 0x100 ;  /* 0x0044000000007b1d */ /* 0x000fe20000010000 */
[----:B--2---:R-:W-:-:S03]  /*62d0*/  IMAD.WIDE R20, R0, R20, UR10 ;  /* 0x0000000a00147e25 */ /* 0x004fc6000f8e0214 */
[C---:B------:R-:W-:Y:S02]  /*62e0*/  IADD3 R13, P1, R20.reuse, 0x20, RZ ;  /* 0x00000020140d7810 */ /* 0x040fe40007f3e0ff */
[C---:B------:R-:W-:Y:S02]  /*62f0*/  IADD3 R15, P0, R20.reuse, 0x40, RZ ;  /* 0x00000040140f7810 */ /* 0x040fe40007f1e0ff */
[----:B------:R-:W-:Y:S02]  /*6300*/  IADD3 R157, P6, R20, 0x4020, RZ ;  /* 0x00004020149d7810 */ /* 0x000fe40007fde0ff */
[----:B------:R-:W-:Y:S02]  /*6310*/  LOP3.LUT R12, R13, 0x380, RZ, 0xc0, !PT ;  /* 0x000003800d0c7812 */ /* 0x000fe400078ec0ff */
[----:B------:R-:W-:Y:S02]  /*6320*/  LOP3.LUT R14, R15, 0x380, RZ, 0xc0, !PT ;  /* 0x000003800f0e7812 */ /* 0x000fe400078ec0ff */
[----:B------:R-:W-:-:S02]  /*6330*/  LOP3.LUT R156, R157, 0x380, RZ, 0xc0, !PT ;  /* 0x000003809d9c7812 */ /* 0x000fc400078ec0ff */
[----:B------:R-:W-:Y:S02]  /*6340*/  LOP3.LUT R9, R20, 0x380, RZ, 0xc0, !PT ;  /* 0x0000038014097812 */ /* 0x000fe400078ec0ff */
[----:B------:R-:W-:Y:S02]  /*6350*/  SHF.R.U64 R12, R12, 0x3, RZ ;  /* 0x000000030c0c7819 */ /* 0x000fe400000012ff */
[----:B------:R-:W-:Y:S02]  /*6360*/  SHF.R.U64 R14, R14, 0x3, RZ ;  /* 0x000000030e0e7819 */ /* 0x000fe400000012ff */
[----:B------:R-:W-:Y:S02]  /*6370*/  SHF.R.U64 R156, R156, 0x3, RZ ;  /* 0x000000039c9c7819 */ /* 0x000fe400000012ff */
[----:B------:R-:W-:Y:S02]  /*6380*/  IADD3 R159, P5, R20, 0x4040, RZ ;  /* 0x00004040149f7810 */ /* 0x000fe40007fbe0ff */
[----:B------:R-:W-:-:S02]  /*6390*/  SHF.R.U64 R9, R9, 0x3, RZ ;  /* 0x0000000309097819 */ /* 0x000fc400000012ff */
[----:B------:R-:W-:Y:S01]  /*63a0*/  LOP3.LUT R12, R12, R13, RZ, 0x3c, !PT ;  /* 0x0000000d0c0c7212 */ /* 0x000fe200078e3cff */
[--C-:B------:R-:W-:Y:S01]  /*63b0*/  IMAD.X R13, RZ, RZ, R21.reuse, P1 ;  /* 0x000000ffff0d7224 */ /* 0x100fe200008e0615 */
[----:B------:R-:W-:Y:S01]  /*63c0*/  LOP3.LUT R14, R14, R15, RZ, 0x3c, !PT ;  /* 0x0000000f0e0e7212 */ /* 0x000fe200078e3cff */
[--C-:B------:R-:W-:Y:S01]  /*63d0*/  IMAD.X R15, RZ, RZ, R21.reuse, P0 ;  /* 0x000000ffff0f7224 */ /* 0x100fe200000e0615 */
[----:B------:R-:W-:Y:S02]  /*63e0*/  IADD3 R163, P2, R20, 0x4060, RZ ;  /* 0x0000406014a37810 */ /* 0x000fe40007f5e0ff */
[----:B------:R-:W-:Y:S01]  /*63f0*/  LOP3.LUT R156, R156, R157, RZ, 0x3c, !PT ;  /* 0x0000009d9c9c7212 */ /* 0x000fe200078e3cff */
[----:B------:R-:W-:Y:S01]  /*6400*/  IMAD.X R157, RZ, RZ, R21, P6 ;  /* 0x000000ffff9d7224 */ /* 0x000fe200030e0615 */
[----:B------:R-:W-:Y:S02]  /*6410*/  IADD3 R165, P1, R20, 0x8000, RZ ;  /* 0x0000800014a57810 */ /* 0x000fe40007f3e0ff */
[----:B------:R-:W-:-:S02]  /*6420*/  LOP3.LUT R158, R159, 0x380, RZ, 0xc0, !PT ;  /* 0x000003809f9e7812 */ /* 0x000fc400078ec0ff */
[C---:B------:R-:W-:Y:S02]  /*6430*/  IADD3 R167, P0, R20.reuse, 0x8020, RZ ;  /* 0x0000802014a77810 */ /* 0x040fe40007f1e0ff */
[----:B------:R-:W-:Y:S01]  /*6440*/  LOP3.LUT R8, R9, R20, RZ, 0x3c, !PT ;  /* 0x0000001409087212 */ /* 0x000fe200078e3cff */
[----:B------:R-:W-:Y:S01]  /*6450*/  IMAD.MOV.U32 R9, RZ, RZ, R21 ;  /* 0x000000ffff097224 */ /* 0x000fe200078e0015 */
[C---:B------:R-:W-:Y:S02]  /*6460*/  IADD3 R4, P6, R20.reuse, 0xc000, RZ ;  /* 0x0000c00014047810 */ /* 0x040fe40007fde0ff */
[C---:B------:R-:W-:Y:S02]  /*6470*/  IADD3 R153, P4, R20.reuse, 0x60, RZ ;  /* 0x0000006014997810 */ /* 0x040fe40007f9e0ff */
[----:B------:R-:W-:Y:S02]  /*6480*/  IADD3 R155, P3, R20, 0x4000, RZ ;  /* 0x00004000149b7810 */ /* 0x000fe40007f7e0ff */
[----:B------:R-:W-:-:S02]  /*6490*/  LOP3.LUT R162, R163, 0x380, RZ, 0xc0, !PT ;  /* 0x00000380a3a27812 */ /* 0x000fc400078ec0ff */
[----:B------:R-:W-:Y:S02]  /*64a0*/  LOP3.LUT R164, R165, 0x380, RZ, 0xc0, !PT ;  /* 0x00000380a5a47812 */ /* 0x000fe400078ec0ff */
[----:B------:R-:W-:Y:S02]  /*64b0*/  SHF.R.U64 R158, R158, 0x3, RZ ;  /* 0x000000039e9e7819 */ /* 0x000fe400000012ff */
[----:B------:R-:W-:Y:S02]  /*64c0*/  LOP3.LUT R166, R167, 0x380, RZ, 0xc0, !PT ;  /* 0x00000380a7a67812 */ /* 0x000fe400078ec0ff */
[----:B------:R-:W-:Y:S02]  /*64d0*/  LOP3.LUT R3, R4, 0x380, RZ, 0xc0, !PT ;  /* 0x0000038004037812 */ /* 0x000fe400078ec0ff */
[----:B------:R-:W-:Y:S02]  /*64e0*/  LOP3.LUT R152, R153, 0x380, RZ, 0xc0, !PT ;  /* 0x0000038099987812 */ /* 0x000fe400078ec0ff */
[----:B------:R-:W-:-:S02]  /*64f0*/  LOP3.LUT R154, R155, 0x380, RZ, 0xc0, !PT ;  /* 0x000003809b9a7812 */ /* 0x000fc400078ec0ff */
[----:B------:R-:W-:Y:S02]  /*6500*/  SHF.R.U64 R162, R162, 0x3, RZ ;  /* 0x00000003a2a27819 */ /* 0x000fe400000012ff */
[----:B------:R-:W-:Y:S02]  /*6510*/  MOV R0, R8 ;  /* 0x0000000800007202 */ /* 0x000fe40000000f00 */
[----:B------:R-:W-:Y:S02]  /*6520*/  SHF.R.U64 R164, R164, 0x3, RZ ;  /* 0x00000003a4a47819 */ /* 0x000fe400000012ff */
[----:B------:R-:W-:Y:S02]  /*6530*/  F2FP.F16.F32.PACK_AB R8, R25, R24 ;  /* 0x000000181908723e */ /* 0x000fe400000000ff */
[----:B------:R-:W-:Y:S02]  /*6540*/  F2FP.F16.F32.PACK_AB R9, R27, R26 ;  /* 0x0000001a1b09723e */ /* 0x000fe400000000ff */
[----:B------:R-:W-:Y:S01]  /*6550*/  LOP3.LUT R158, R158, R159, RZ, 0x3c, !PT ;  /* 0x0000009f9e9e7212 */ /* 0x000fe200078e3cff */
[----:B------:R-:W-:Y:S01]  /*6560*/  IMAD.X R159, RZ, RZ, R21, P5 ;  /* 0x000000ffff9f7224 */ /* 0x000fe200028e0615 */
[----:B------:R-:W-:-:S02]  /*6570*/  SHF.R.U64 R166, R166, 0x3, RZ ;  /* 0x00000003a6a67819 */ /* 0x000fc400000012ff */
[----:B------:R-:W-:Y:S02]  /*6580*/  SHF.R.U64 R3, R3, 0x3, RZ ;  /* 0x0000000303037819 */ /* 0x000fe400000012ff */
[----:B------:R-:W-:Y:S02]  /*6590*/  SHF.R.U64 R152, R152, 0x3, RZ ;  /* 0x0000000398987819 */ /* 0x000fe400000012ff */
[----:B------:R-:W-:Y:S02]  /*65a0*/  SHF.R.U64 R154, R154, 0x3, RZ ;  /* 0x000000039a9a7819 */ /* 0x000fe400000012ff */
[----:B------:R-:W-:Y:S01]  /*65b0*/  LOP3.LUT R162, R162, R163, RZ, 0x3c, !PT ;  /* 0x000000a3a2a27212 */ /* 0x000fe200078e3cff */
[--C-:B------:R-:W-:Y:S01]  /*65c0*/  IMAD.X R163, RZ, RZ, R21.reuse, P2 ;  /* 0x000000ffffa37224 */ /* 0x100fe200010e0615 */
[----:B------:R-:W-:Y:S01]  /*65d0*/  IADD3 R7, P5, R20, 0xc020, RZ ;  /* 0x0000c02014077810 */ /* 0x000fe20007fbe0ff */
[----:B------:R0:W-:Y:S01]  /*65e0*/  STSM.16.M88.4 [R0], R8 ;  /* 0x0000000800007844 */ /* 0x0001e20000000200 */
[----:B------:R-:W-:Y:S01]  /*65f0*/  LOP3.LUT R164, R164, R165, RZ, 0x3c, !PT ;  /* 0x000000a5a4a47212 */ /* 0x000fe200078e3cff */
[----:B------:R-:W-:Y:S01]  /*6600*/  IMAD.X R165, RZ, RZ, R21, P1 ;  /* 0x000000ffffa57224 */ /* 0x000fe200008e0615 */
[----:B------:R-:W-:-:S02]  /*6610*/  LOP3.LUT R166, R166, R167, RZ, 0x3c, !PT ;  /* 0x000000a7a6a67212 */ /* 0x000fc400078e3cff */
[C---:B------:R-:W-:Y:S02]  /*6620*/  IADD3 R161, P2, R20.reuse, 0xc040, RZ ;  /* 0x0000c04014a17810 */ /* 0x040fe40007f5e0ff */
[----:B------:R-:W-:Y:S02]  /*6630*/  IADD3 R167, P1, R20, 0xc060, RZ ;  /* 0x0000c06014a77810 */ /* 0x000fe40007f3e0ff */
[----:B------:R-:W-:Y:S01]  /*6640*/  LOP3.LUT R152, R152, R153, RZ, 0x3c, !PT ;  /* 0x0000009998987212 */ /* 0x000fe200078e3cff */
[--C-:B------:R-:W-:Y:S01]  /*6650*/  IMAD.X R153, RZ, RZ, R21.reuse, P4 ;  /* 0x000000ffff997224 */ /* 0x100fe200020e0615 */
[----:B------:R-:W-:Y:S01]  /*6660*/  LOP3.LUT R154, R154, R155, RZ, 0x3c, !PT ;  /* 0x0000009b9a9a7212 */ /* 0x000fe200078e3cff */
[----:B------:R-:W-:Y:S01]  /*6670*/  IMAD.X R155, RZ, RZ, R21, P3 ;  /* 0x000000ffff9b7224 */ /* 0x000fe200018e0615 */
[----:B------:R-:W-:Y:S02]  /*6680*/  IADD3 R169, P4, R20, 0x8040, RZ ;  /* 0x0000804014a97810 */ /* 0x000fe40007f9e0ff */
[----:B0-----:R-:W-:-:S02]  /*6690*/  LOP3.LUT R8, R3, R4, RZ, 0x3c, !PT ;  /* 0x0000000403087212 */ /* 0x001fc400078e3cff */
[----:B------:R-:W-:Y:S02]  /*66a0*/  LOP3.LUT R3, R7, 0x380, RZ, 0xc0, !PT ;  /* 0x0000038007037812 */ /* 0x000fe400078ec0ff */
[----:B------:R-:W-:Y:S02]  /*66b0*/  IADD3 R171, P3, R20, 0x8060, RZ ;  /* 0x0000806014ab7810 */ /* 0x000fe40007f7e0ff */
[----:B------:R-:W-:Y:S02]  /*66c0*/  LOP3.LUT R160, R161, 0x380, RZ, 0xc0, !PT ;  /* 0x00000380a1a07812 */ /* 0x000fe400078ec0ff */
[----:B------:R-:W-:Y:S02]  /*66d0*/  LOP3.LUT R20, R167, 0x380, RZ, 0xc0, !PT ;  /* 0x00000380a7147812 */ /* 0x000fe400078ec0ff */
[----:B------:R-:W-:Y:S01]  /*66e0*/  SHF.R.U64 R10, R3, 0x3, RZ ;  /* 0x00000003030a7819 */ /* 0x000fe200000012ff */
[--C-:B------:R-:W-:Y:S01]  /*66f0*/  IMAD.X R9, RZ, RZ, R21.reuse, P6 ;  /* 0x000000ffff097224 */ /* 0x100fe200030e0615 */
[----:B------:R-:W-:Y:S01]  /*6700*/  SHF.R.U64 R160, R160, 0x3, RZ ;  /* 0x00000003a0a07819 */ /* 0x000fe200000012ff */
[----:B------:R-:W-:Y:S01]  /*6710*/  IMAD.X R11, RZ, RZ, R21, P5 ;  /* 0x000000ffff0b7224 */ /* 0x000fe200028e0615 */
[----:B------:R-:W-:-:S02]  /*6720*/  LOP3.LUT R168, R169, 0x380, RZ, 0xc0, !PT ;  /* 0x00000380a9a87812 */ /* 0x000fc400078ec0ff */
[----:B------:R-:W-:Y:S02]  /*6730*/  SHF.R.U64 R20, R20, 0x3, RZ ;  /* 0x0000000314147819 */ /* 0x000fe400000012ff */
[----:B------:R-:W-:Y:S02]  /*6740*/  MOV R173, R156 ;  /* 0x0000009c00ad7202 */ /* 0x000fe40000000f00 */
[----:B------:R-:W-:Y:S02]  /*6750*/  MOV R174, R158 ;  /* 0x0000009e00ae7202 */ /* 0x000fe40000000f00 */
[----:B------:R-:W-:Y:S02]  /*6760*/  LOP3.LUT R10, R10, R7, RZ, 0x3c, !PT ;  /* 0x000000070a0a7212 */ /* 0x000fe400078e3cff */
[----:B------:R-:W-:Y:S02]  /*6770*/  MOV R12, R12 ;  /* 0x0000000c000c7202 */ /* 0x000fe40000000f00 */
[----:B------:R-:W-:-:S02]  /*6780*/  F2FP.F16.F32.PACK_AB R156, R33, R32 ;  /* 0x00000020219c723e */ /* 0x000fc400000000ff */
[----:B------:R-:W-:Y:S02]  /*6790*/  F2FP.F16.F32.PACK_AB R157, R35, R34 ;  /* 0x00000022239d723e */ /* 0x000fe400000000ff */
[----:B------:R-:W-:Y:S02]  /*67a0*/  F2FP.F16.F32.PACK_AB R158, R37, R36 ;  /* 0x00000024259e723e */ /* 0x000fe400000000ff */
[----:B------:R-:W-:Y:S02]  /*67b0*/  F2FP.F16.F32.PACK_AB R159, R39, R38 ;  /* 0x00000026279f723e */ /* 0x000fe400000000ff */
[----:B------:R-:W-:Y:S02]  /*67c0*/  LOP3.LUT R170, R171, 0x380, RZ, 0xc0, !PT ;  /* 0x00000380abaa7812 */ /* 0x000fe400078ec0ff */
[----:B------:R-:W-:Y:S01]  /*67d0*/  LOP3.LUT R160, R160, R161, RZ, 0x3c, !PT ;  /* 0x000000a1a0a07212 */ /* 0x000fe200078e3cff */
[----:B------:R-:W-:Y:S01]  /*67e0*/  IMAD.X R161, RZ, RZ, R21, P2 ;  /* 0x000000ffffa17224 */ /* 0x000fe200010e0615 */
[----:B------:R-:W-:-:S02]  /*67f0*/  SHF.R.U64 R168, R168, 0x3, RZ ;  /* 0x00000003a8a87819 */ /* 0x000fc400000012ff */
[----:B------:R-:W-:Y:S01]  /*6800*/  LOP3.LUT R20, R20, R167, RZ, 0x3c, !PT ;  /* 0x000000a714147212 */ /* 0x000fe200078e3cff */
[----:B------:R-:W-:Y:S01]  /*6810*/  IMAD.X R167, RZ, RZ, R21, P0 ;  /* 0x000000ffffa77224 */ /* 0x000fe200000e0615 */
[----:B------:R-:W-:Y:S01]  /*6820*/  MOV R0, R8 ;  /* 0x0000000800007202 */ /* 0x000fe20000000f00 */
[----:B------:R0:W-:Y:S01]  /*6830*/  STSM.16.M88.4 [R12], R156 ;  /* 0x0000009c0c007844 */ /* 0x0001e20000000200 */
[----:B------:R-:W-:Y:S02]  /*6840*/  MOV R3, R10 ;  /* 0x0000000a00037202 */ /* 0x000fe40000000f00 */
[----:B------:R-:W-:Y:S02]  /*6850*/  SHF.R.U64 R170, R170, 0x3, RZ ;  /* 0x00000003aaaa7819 */ /* 0x000fe400000012ff */
[----:B------:R-:W-:Y:S02]  /*6860*/  MOV R176, R14 ;  /* 0x0000000e00b07202 */ /* 0x000fe40000000f00 */
[----:B------:R-:W-:-:S02]  /*6870*/  F2FP.F16.F32.PACK_AB R8, R41, R40 ;  /* 0x000000282908723e */ /* 0x000fc400000000ff */
[----:B------:R-:W-:Y:S02]  /*6880*/  F2FP.F16.F32.PACK_AB R9, R43, R42 ;  /* 0x0000002a2b09723e */ /* 0x000fe400000000ff */
[----:B------:R-:W-:Y:S02]  /*6890*/  F2FP.F16.F32.PACK_AB R10, R45, R44 ;  /* 0x0000002c2d0a723e */ /* 0x000fe400000000ff */
[----:B------:R-:W-:Y:S02]  /*68a0*/  F2FP.F16.F32.PACK_AB R11, R47, R46 ;  /* 0x0000002e2f0b723e */ /* 0x000fe400000000ff */
[----:B------:R-:W-:Y:S02]  /*68b0*/  MOV R177, R152 ;  /* 0x0000009800b17202 */ /* 0x000fe40000000f00 */
[----:B------:R-:W-:Y:S02]  /*68c0*/  MOV R178, R154 ;  /* 0x0000009a00b27202 */ /* 0x000fe40000000f00 */
[----:B0-----:R-:W-:-:S02]  /*68d0*/  F2FP.F16.F32.PACK_AB R12, R49, R48 ;  /* 0x00000030310c723e */ /* 0x001fc400000000ff */
[----:B------:R-:W-:Y:S02]  /*68e0*/  F2FP.F16.F32.PACK_AB R13, R51, R50 ;  /* 0x00000032330d723e */ /* 0x000fe400000000ff */
[----:B------:R-:W-:Y:S02]  /*68f0*/  F2FP.F16.F32.PACK_AB R14, R53, R52 ;  /* 0x00000034350e723e */ /* 0x000fe400000000ff */
[----:B------:R-:W-:Y:S02]  /*6900*/  F2FP.F16.F32.PACK_AB R15, R55, R54 ;  /* 0x00000036370f723e */ /* 0x000fe400000000ff */
[----:B------:R-:W-:Y:S01]  /*6910*/  LOP3.LUT R168, R168, R169, RZ, 0x3c, !PT ;  /* 0x000000a9a8a87212 */ /* 0x000fe200078e3cff */
[----:B------:R-:W-:Y:S01]  /*6920*/  IMAD.X R169, RZ, RZ, R21, P4 ;  /* 0x000000ffffa97224 */ /* 0x000fe200020e0615 */
[----:B------:R-:W-:Y:S02]  /*6930*/  F2FP.F16.F32.PACK_AB R152, R57, R56 ;  /* 0x000000383998723e */ /* 0x000fe400000000ff */
[----:B------:R-:W-:-:S02]  /*6940*/  F2FP.F16.F32.PACK_AB R153, R59, R58 ;  /* 0x0000003a3b99723e */ /* 0x000fc400000000ff */
[----:B------:R-:W-:Y:S02]  /*6950*/  F2FP.F16.F32.PACK_AB R154, R61, R60 ;  /* 0x0000003c3d9a723e */ /* 0x000fe400000000ff */
[----:B------:R-:W-:Y:S02]  /*6960*/  F2FP.F16.F32.PACK_AB R155, R63, R62 ;  /* 0x0000003e3f9b723e */ /* 0x000fe400000000ff */
[----:B------:R-:W-:Y:S02]  /*6970*/  MOV R175, R162 ;  /* 0x000000a200af7202 */ /* 0x000fe40000000f00 */
[----:B------:R-:W-:Y:S02]  /*6980*/  MOV R4, R160 ;  /* 0x000000a000047202 */ /* 0x000fe40000000f00 */
[----:B------:R-:W-:Y:S02]  /*6990*/  F2FP.F16.F32.PACK_AB R156, R65, R64 ;  /* 0x00000040419c723e */ /* 0x000fe400000000ff */
[----:B------:R-:W-:-:S02]  /*69a0*/  F2FP.F16.F32.PACK_AB R157, R67, R66 ;  /* 0x00000042439d723e */ /* 0x000fc400000000ff */
[----:B------:R-:W-:Y:S02]  /*69b0*/  F2FP.F16.F32.PACK_AB R158, R69, R68 ;  /* 0x00000044459e723e */ /* 0x000fe400000000ff */
[----:B------:R-:W-:Y:S01]  /*69c0*/  F2FP.F16.F32.PACK_AB R159, R71, R70 ;  /* 0x00000046479f723e */ /* 0x000fe200000000ff */
[----:B------:R0:W-:Y:S01]  /*69d0*/  STSM.16.M88.4 [R176], R8 ;  /* 0x00000008b0007844 */ /* 0x0001e20000000200 */
[----:B------:R-:W-:Y:S01]  /*69e0*/  LOP3.LUT R170, R170, R171, RZ, 0x3c, !PT ;  /* 0x000000abaaaa7212 */ /* 0x000fe200078e3cff */
[----:B------:R-:W-:Y:S01]  /*69f0*/  IMAD.X R171, RZ, RZ, R21, P3 ;  /* 0x000000ffffab7224 */ /* 0x000fe200018e0615 */
[----:B------:R-:W-:Y:S02]  /*6a00*/  MOV R7, R164 ;  /* 0x000000a400077202 */ /* 0x000fe40000000f00 */
[----:B------:R-:W-:Y:S02]  /*6a10*/  MOV R172, R166 ;  /* 0x000000a600ac7202 */ /* 0x000fe40000000f00 */
[----:B------:R-:W-:-:S02]  /*6a20*/  F2FP.F16.F32.PACK_AB R160, R73, R72 ;  /* 0x0000004849a0723e */ /* 0x000fc400000000ff */
[----:B------:R-:W-:Y:S02]  /*6a30*/  F2FP.F16.F32.PACK_AB R161, R75, R74 ;  /* 0x0000004a4ba1723e */ /* 0x000fe400000000ff */
[----:B------:R-:W-:Y:S02]  /*6a40*/  F2FP.F16.F32.PACK_AB R162, R77, R76 ;  /* 0x0000004c4da2723e */ /* 0x000fe400000000ff */
[----:B------:R-:W-:Y:S01]  /*6a50*/  F2FP.F16.F32.PACK_AB R163, R79, R78 ;  /* 0x0000004e4fa3723e */ /* 0x000fe200000000ff */
[----:B------:R1:W-:Y:S01]  /*6a60*/  STSM.16.M88.4 [R177], R12 ;  /* 0x0000000cb1007844 */ /* 0x0003e20000000200 */
[----:B------:R-:W-:Y:S02]  /*6a70*/  F2FP.F16.F32.PACK_AB R164, R81, R80 ;  /* 0x0000005051a4723e */ /* 0x000fe400000000ff */
[----:B------:R-:W-:Y:S02]  /*6a80*/  F2FP.F16.F32.PACK_AB R165, R83, R82 ;  /* 0x0000005253a5723e */ /* 0x000fe400000000ff */
[----:B------:R-:W-:-:S02]  /*6a90*/  F2FP.F16.F32.PACK_AB R166, R85, R84 ;  /* 0x0000005455a6723e */ /* 0x000fc400000000ff */
[----:B------:R-:W-:Y:S01]  /*6aa0*/  F2FP.F16.F32.PACK_AB R167, R87, R86 ;  /* 0x0000005657a7723e */ /* 0x000fe200000000ff */
[----:B------:R2:W-:Y:S01]  /*6ab0*/  STSM.16.M88.4 [R178], R152 ;  /* 0x00000098b2007844 */ /* 0x0005e20000000200 */
[----:B0-----:R-:W-:Y:S02]  /*6ac0*/  F2FP.F16.F32.PACK_AB R8, R89, R88 ;  /* 0x000000585908723e */ /* 0x001fe400000000ff */
[----:B------:R-:W-:Y:S02]  /*6ad0*/  F2FP.F16.F32.PACK_AB R9, R91, R90 ;  /* 0x0000005a5b09723e */ /* 0x000fe400000000ff */
[----:B------:R-:W-:Y:S02]  /*6ae0*/  F2FP.F16.F32.PACK_AB R10, R93, R92 ;  /* 0x0000005c5d0a723e */ /* 0x000fe400000000ff */
[----:B------:R-:W-:Y:S01]  /*6af0*/  F2FP.F16.F32.PACK_AB R11, R95, R94 ;  /* 0x0000005e5f0b723e */ /* 0x000fe200000000ff */
[----:B------:R0:W-:Y:S01]  /*6b00*/  STSM.16.M88.4 [R173], R156 ;  /* 0x0000009cad007844 */ /* 0x0001e20000000200 */
[----:B-1----:R-:W-:-:S02]  /*6b10*/  F2FP.F16.F32.PACK_AB R12, R97, R96 ;  /* 0x00000060610c723e */ /* 0x002fc400000000ff */
[----:B------:R-:W-:Y:S02]  /*6b20*/  F2FP.F16.F32.PACK_AB R13, R99, R98 ;  /* 0x00000062630d723e */ /* 0x000fe400000000ff */
[----:B------:R-:W-:Y:S02]  /*6b30*/  F2FP.F16.F32.PACK_AB R14, R101, R100 ;  /* 0x00000064650e723e */ /* 0x000fe400000000ff */
[----:B------:R-:W-:Y:S01]  /*6b40*/  F2FP.F16.F32.PACK_AB R15, R103, R102 ;  /* 0x00000066670f723e */ /* 0x000fe200000000ff */
[----:B------:R-:W-:Y:S01]  /*6b50*/  IMAD.X R21, RZ, RZ, R21, P1 ;  /* 0x000000ffff157224 */ /* 0x000fe200008e0615 */
[----:B------:R-:W-:Y:S01]  /*6b60*/  MOV R168, R168 ;  /* 0x000000a800a87202 */ /* 0x000fe20000000f00 */
[----:B------:R1:W-:Y:S01]  /*6b70*/  STSM.16.M88.4 [R174], R160 ;  /* 0x000000a0ae007844 */ /* 0x0003e20000000200 */
[----:B--2---:R-:W-:Y:S02]  /*6b80*/  F2FP.F16.F32.PACK_AB R152, R105, R104 ;  /* 0x000000686998723e */ /* 0x004fe400000000ff */
[----:B------:R-:W-:-:S02]  /*6b90*/  F2FP.F16.F32.PACK_AB R153, R107, R106 ;  /* 0x0000006a6b99723e */ /* 0x000fc400000000ff */
[----:B------:R-:W-:Y:S02]  /*6ba0*/  F2FP.F16.F32.PACK_AB R154, R109, R108 ;  /* 0x0000006c6d9a723e */ /* 0x000fe400000000ff */
[----:B------:R-:W-:Y:S01]  /*6bb0*/  F2FP.F16.F32.PACK_AB R155, R111, R110 ;  /* 0x0000006e6f9b723e */ /* 0x000fe200000000ff */
[----:B------:R-:W-:Y:S01]  /*6bc0*/  STSM.16.M88.4 [R175], R164 ;  /* 0x000000a4af007844 */ /* 0x000fe20000000200 */
[----:B------:R-:W-:Y:S02]  /*6bd0*/  MOV R170, R170 ;  /* 0x000000aa00aa7202 */ /* 0x000fe40000000f00 */
[----:B0-----:R-:W-:Y:S01]  /*6be0*/  F2FP.F16.F32.PACK_AB R156, R113, R112 ;  /* 0x00000070719c723e */ /* 0x001fe200000000ff */
[----:B------:R0:W-:Y:S01]  /*6bf0*/  STSM.16.M88.4 [R7], R8 ;  /* 0x0000000807007844 */ /* 0x0001e20000000200 */
[----:B------:R-:W-:Y:S02]  /*6c00*/  F2FP.F16.F32.PACK_AB R157, R115, R114 ;  /* 0x00000072739d723e */ /* 0x000fe400000000ff */
[----:B------:R-:W-:-:S02]  /*6c10*/  F2FP.F16.F32.PACK_AB R158, R117, R116 ;  /* 0x00000074759e723e */ /* 0x000fc400000000ff */
[----:B------:R-:W-:Y:S01]  /*6c20*/  F2FP.F16.F32.PACK_AB R159, R119, R118 ;  /* 0x00000076779f723e */ /* 0x000fe200000000ff */
[----:B------:R2:W-:Y:S01]  /*6c30*/  STSM.16.M88.4 [R172], R12 ;  /* 0x0000000cac007844 */ /* 0x0005e20000000200 */
[----:B-1----:R-:W-:Y:S02]  /*6c40*/  F2FP.F16.F32.PACK_AB R160, R121, R120 ;  /* 0x0000007879a0723e */ /* 0x002fe400000000ff */
[----:B------:R-:W-:Y:S02]  /*6c50*/  F2FP.F16.F32.PACK_AB R161, R123, R122 ;  /* 0x0000007a7ba1723e */ /* 0x000fe400000000ff */
[----:B------:R-:W-:Y:S02]  /*6c60*/  F2FP.F16.F32.PACK_AB R162, R125, R124 ;  /* 0x0000007c7da2723e */ /* 0x000fe400000000ff */
[----:B------:R-:W-:Y:S01]  /*6c70*/  F2FP.F16.F32.PACK_AB R163, R127, R126 ;  /* 0x0000007e7fa3723e */ /* 0x000fe200000000ff */
[----:B------:R1:W-:Y:S01]  /*6c80*/  STSM.16.M88.4 [R168], R152 ;  /* 0x00000098a8007844 */ /* 0x0003e20000000200 */
[----:B0-----:R-:W-:-:S02]  /*6c90*/  F2FP.F16.F32.PACK_AB R8, R129, R128 ;  /* 0x000000808108723e */ /* 0x001fc400000000ff */
[----:B------:R-:W-:Y:S02]  /*6ca0*/  F2FP.F16.F32.PACK_AB R9, R131, R130 ;  /* 0x000000828309723e */ /* 0x000fe400000000ff */
[----:B------:R-:W-:Y:S02]  /*6cb0*/  F2FP.F16.F32.PACK_AB R10, R133, R132 ;  /* 0x00000084850a723e */ /* 0x000fe400000000ff */
[----:B------:R-:W-:Y:S02]  /*6cc0*/  F2FP.F16.F32.PACK_AB R11, R135, R134 ;  /* 0x00000086870b723e */ /* 0x000fe400000000ff */
[----:B--2---:R-:W-:Y:S02]  /*6cd0*/  F2FP.F16.F32.PACK_AB R12, R137, R136 ;  /* 0x00000088890c723e */ /* 0x004fe400000000ff */
[----:B------:R-:W-:Y:S02]  /*6ce0*/  F2FP.F16.F32.PACK_AB R13, R139, R138 ;  /* 0x0000008a8b0d723e */ /* 0x000fe400000000ff */
[----:B------:R-:W-:-:S02]  /*6cf0*/  F2FP.F16.F32.PACK_AB R14, R141, R140 ;  /* 0x0000008c8d0e723e */ /* 0x000fc400000000ff */
[----:B------:R-:W-:Y:S01]  /*6d00*/  F2FP.F16.F32.PACK_AB R15, R143, R142 ;  /* 0x0000008e8f0f723e */ /* 0x000fe200000000ff */
[----:B------:R-:W-:Y:S01]  /*6d10*/  STSM.16.M88.4 [R170], R156 ;  /* 0x0000009caa007844 */ /* 0x000fe20000000200 */
[----:B------:R-:W-:Y:S02]  /*6d20*/  MOV R169, R20 ;  /* 0x0000001400a97202 */ /* 0x000fe40000000f00 */
[----:B-1----:R-:W-:Y:S02]  /*6d30*/  F2FP.F16.F32.PACK_AB R152, R145, R144 ;  /* 0x000000909198723e */ /* 0x002fe400000000ff */
[----:B------:R-:W-:Y:S02]  /*6d40*/  F2FP.F16.F32.PACK_AB R153, R147, R146 ;  /* 0x000000929399723e */ /* 0x000fe400000000ff */
[----:B------:R-:W-:Y:S02]  /*6d50*/  F2FP.F16.F32.PACK_AB R154, R149, R148 ;  /* 0x00000094959a723e */ /* 0x000fe400000000ff */
[----:B------:R-:W-:Y:S01]  /*6d60*/  F2FP.F16.F32.PACK_AB R155, R151, R150 ;  /* 0x00000096979b723e */ /* 0x000fe200000000ff */
[----:B------:R-:W-:Y:S04]  /*6d70*/  STSM.16.M88.4 [R0], R160 ;  /* 0x000000a000007844 */ /* 0x000fe80000000200 */
[----:B------:R0:W-:Y:S04]  /*6d80*/  STSM.16.M88.4 [R3], R8 ;  /* 0x0000000803007844 */ /* 0x0001e80000000200 */
[----:B------:R1:W-:Y:S04]  /*6d90*/  STSM.16.M88.4 [R4], R12 ;  /* 0x0000000c04007844 */ /* 0x0003e80000000200 */
[----:B------:R2:W-:Y:S01]  /*6da0*/  STSM.16.M88.4 [R169], R152 ;  /* 0x00000098a9007844 */ /* 0x0005e20000000200 */
[----:B------:R-:W-:Y:S01]  /*6db0*/  BAR.SYNC.DEFER_BLOCKING 0x1, 0x100 ;  /* 0x0044000000007b1d */ /* 0x000fe20000010000 */
[----:B------:R-:W-:-:S04]  /*6dc0*/  ISETP.NE.U32.AND P0, PT, RZ, UR14, PT ;  /* 0x0000000eff007c0c */ /* 0x000fc8000bf05070 */
[----:B------:R-:W-:Y:S01]  /*6dd0*/  ISETP.NE.AND.EX P0, PT, RZ, UR15, PT, P0 ;  /* 0x0000000fff007c0c */ /* 0x000fe2000bf05300 */
[----:B------:R-:W-:Y:S02]  /*6de0*/  IMAD.U32 R20, RZ, RZ, UR9 ;  /* 0x00000009ff147e24 */ /* 0x000fe4000f8e00ff */
[----:B------:R-:W-:Y:S01]  /*6df0*/  IMAD.U32 R21, RZ, RZ, UR12 ;  /* 0x0000000cff157e24 */ /* 0x000fe2000f8e00ff */
[----:B------:R-:W-:Y:S02]  /*6e00*/  ULDC.64 UR12, c[0x0][0xc08] ;  /* 0x00030200000c7ab9 */ /* 0x000fe40000000a00 */
[----:B------:R-:W-:-:S07]  /*6e10*/  UISETP.NE.U32.AND UP0, UPT, UR12, URZ, UPT ;  /* 0x0000003f0c00728c */ /* 0x000fce000bf05070 */
[----:B------:R-:W4:Y:S01]  /*6e20*/  @P0 LDG.E R7, desc[UR40][R20.64] ;  /* 0x0000002814070981 */ /* 0x000f22000c1e1900 */
[----:B------:R-:W-:-:S06]  /*6e30*/  UISETP.NE.AND.EX UP0, UPT, UR13, URZ, UPT, UP0 ;  /* 0x0000003f0d00728c */ /* 0x000fcc000bf05300 */
[----:B------:R-:W-:-:S05]  /*6e40*/  PLOP3.LUT P4, PT, PT, PT, UP0, 0x80, 0x0 ;  /* 0x000000000000781c */ /* 0x000fca0003f8f008 */
[----:B------:R-:W-:-:S03]  /*6e50*/  @UP0 UIADD3 UR12, UP1, UR4, UR12, URZ ;  /* 0x0000000c040c0290 */ /* 0x000fc6000ff3e03f */
[----:B------:R-:W-:Y:S01]  /*6e60*/  ULDC UR4, c[0x0][0xad4] ;  /* 0x0002b50000047ab9 */ /* 0x000fe20000000800 */
[----:B------:R-:W-:Y:S02]  /*6e70*/  @UP0 UIADD3.X UR13, UR16, UR13, URZ, UP1, !UPT ;  /* 0x0000000d100d0290 */ /* 0x000fe40008ffe43f */
[----:B0-----:R-:W-:-:S04]  /*6e80*/  IMAD.U32 R8, RZ, RZ, UR12 ;  /* 0x0000000cff087e24 */ /* 0x001fc8000f8e00ff */
[----:B------:R-:W-:-:S05]  /*6e90*/  IMAD.U32 R9, RZ, RZ, UR13 ;  /* 0x0000000dff097e24 */ /* 0x000fca000f8e00ff */
[----:B------:R0:W5:Y:S01]  /*6ea0*/  @P4 LDG.E R0, desc[UR40][R8.64] ;  /* 0x0000002808004981 */ /* 0x000162000c1e1900 */
[----:B------:R-:W-:Y:S02]  /*6eb0*/  UISETP.NE.AND UP0, UPT, UR39, URZ, UPT ;  /* 0x0000003f2700728c */ /* 0x000fe4000bf05270 */
[----:B------:R-:W-:Y:S02]  /*6ec0*/  UISETP.NE.AND UP1, UPT, UR20, 0x1, UPT ;  /* 0x000000011400788c */ /* 0x000fe4000bf25270 */
[----:B------:R-:W-:Y:S01]  /*6ed0*/  USEL UR4, UR39, UR4, UP0 ;  /* 0x0000000427047287 */ /* 0x000fe20008000000 */
[----:B------:R-:W-:-:S03]  /*6ee0*/  UMOV UR21, 0x9b8 ;  /* 0x000009b800157882 */ /* 0x000fc60000000000 */
[----:B------:R-:W-:Y:S01]  /*6ef0*/  UISETP.GT.AND UP2, UPT, UR4, 0x1, UPT ;  /* 0x000000010400788c */ /* 0x000fe2000bf44270 */
[----:B------:R-:W-:Y:S01]  /*6f00*/  PLOP3.LUT P1, PT, PT, PT, UP1, 0x80, 0x0 ;  /* 0x000000000000781c */ /* 0x000fe20003f2f018 */
[----:B------:R-:W-:Y:S02]  /*6f10*/  UISETP.NE.U32.AND UP0, UPT, UR14, URZ, UPT ;  /* 0x0000003f0e00728c */ /* 0x000fe4000bf05070 */
[----:B------:R-:W-:Y:S01]  /*6f20*/  USEL UR21, UR21, 0x978, UP2 ;  /* 0x0000097815157887 */ /* 0x000fe20009000000 */
[----:B-1----:R-:W-:Y:S01]  /*6f30*/  IMAD.U32 R12, RZ, RZ, UR44 ;  /* 0x0000002cff0c7e24 */ /* 0x002fe2000f8e00ff */
[----:B------:R-:W-:Y:S01]  /*6f40*/  UISETP.NE.AND.EX UP0, UPT, UR15, URZ, UPT, UP0 ;  /* 0x0000003f0f00728c */ /* 0x000fe2000bf05300 */
[----:B------:R-:W-:Y:S02]  /*6f50*/  UMOV UR4, URZ ;  /* 0x0000003f00047c82 */ /* 0x000fe40008000000 */
[----:B---3--:R-:W-:Y:S01]  /*6f60*/  IMAD R12, R12, 0x80, R179 ;  /* 0x000000800c0c7824 */ /* 0x008fe200078e02b3 */
[----:B------:R-:W-:Y:S01]  /*6f70*/  USEL UR46, UR46, URZ, !UP0 ;  /* 0x0000003f2e2e7287 */ /* 0x000fe2000c000000 */
[----:B------:R-:W-:Y:S01]  /*6f80*/  @UP1 ULDC UR23, c[0x0][0xbec] ;  /* 0x0002fb0000171ab9 */ /* 0x000fe20000000800 */
[----:B------:R-:W-:-:S02]  /*6f90*/  USEL UR9, UR42, URZ, UP2 ;  /* 0x0000003f2a097287 */ /* 0x000fc40009000000 */
[----:B------:R-:W-:Y:S01]  /*6fa0*/  @P1 IMAD.HI.U32 R4, R12, UR23, RZ ;  /* 0x000000170c041c27 */ /* 0x000fe2000f8e00ff */
[----:B------:R-:W-:Y:S01]  /*6fb0*/  @UP1 ULDC UR26, c[0x0][0xbf0] ;  /* 0x0002fc00001a1ab9 */ /* 0x000fe20000000800 */
[----:B------:R-:W-:Y:S01]  /*6fc0*/  ULDC.64 UR16, c[0x0][UR21+0x220] ;  /* 0x0000880015107abb */ /* 0x000fe20008000a00 */
[----:B------:R-:W-:Y:S01]  /*6fd0*/  USEL UR45, UR45, URZ, !UP0 ;  /* 0x0000003f2d2d7287 */ /* 0x000fe2000c000000 */
[----:B------:R-:W-:Y:S01]  /*6fe0*/  ULDC.64 UR14, c[0x0][UR21+0x218] ;  /* 0x00008600150e7abb */ /* 0x000fe20008000a00 */
[----:B------:R-:W-:Y:S01]  /*6ff0*/  ULDC.64 UR18, c[0x0][UR21+0x228] ;  /* 0x00008a0015127abb */ /* 0x000fe20008000a00 */
[----:B------:R-:W-:Y:S01]  /*7000*/  UIMAD UR17, UR17, UR46, URZ ;  /* 0x0000002e111172a4 */ /* 0x000fe2000f8e023f */
[----:B------:R-:W-:Y:S01]  /*7010*/  IMAD.MOV.U32 R3, RZ, RZ, R12 ;  /* 0x000000ffff037224 */ /* 0x000fe200078e000c */
[----:B------:R-:W-:Y:S02]  /*7020*/  UIMAD.WIDE.U32 UR12, UR14, UR43, URZ ;  /* 0x0000002b0e0c72a5 */ /* 0x000fe4000f8e003f */
[----:B------:R-:W-:-:S02]  /*7030*/  UIMAD UR22, UR15, UR43, URZ ;  /* 0x0000002b0f1672a4 */ /* 0x000fc4000f8e023f */
[----:B------:R-:W-:Y:S01]  /*7040*/  UIMAD.WIDE.U32 UR24, UR18, UR9, URZ ;  /* 0x00000009121872a5 */ /* 0x000fe2000f8e003f */
[----:B------:R-:W-:Y:S01]  /*7050*/  @P1 SHF.R.U32.HI R3, RZ, UR26, R4 ;  /* 0x0000001aff031c19 */ /* 0x000fe20008011604 */
[----:B------:R-:W-:Y:S02]  /*7060*/  UIMAD UR9, UR19, UR9, URZ ;  /* 0x00000009130972a4 */ /* 0x000fe4000f8e023f */
[----:B------:R-:W-:Y:S02]  /*7070*/  UIMAD.WIDE.U32 UR14, UR16, UR46, URZ ;  /* 0x0000002e100e72a5 */ /* 0x000fe4000f8e003f */
[----:B------:R-:W-:Y:S02]  /*7080*/  UIMAD UR17, UR16, UR45, UR17 ;  /* 0x0000002d101172a4 */ /* 0x000fe4000f8e0211 */
[----:B------:R-:W-:Y:S02]  /*7090*/  UIADD3 UR22, UR13, UR22, URZ ;  /* 0x000000160d167290 */ /* 0x000fe4000fffe03f */
[----:B------:R-:W-:Y:S01]  /*70a0*/  UIADD3 UR13, UR25, UR9, URZ ;  /* 0x00000009190d7290 */ /* 0x000fe2000fffe03f */
[----:B0-----:R-:W-:Y:S01]  /*70b0*/  IMAD.U32 R8, RZ, RZ, UR24 ;  /* 0x00000018ff087e24 */ /* 0x001fe2000f8e00ff */
[----:B------:R-:W-:Y:S01]  /*70c0*/  UIADD3 UR9, UR15, UR17, URZ ;  /* 0x000000110f097290 */ /* 0x000fe2000fffe03f */
[----:B------:R-:W-:-:S03]  /*70d0*/  SHF.R.S32.HI R4, RZ, 0x1f, R3 ;  /* 0x0000001fff047819 */ /* 0x000fc60000011403 */
[----:B------:R-:W-:Y:S01]  /*70e0*/  IMAD.U32 R9, RZ, RZ, UR13 ;  /* 0x0000000dff097e24 */ /* 0x000fe2000f8e00ff */
[----:B----4-:R-:W-:Y:S01]  /*70f0*/  @P0 R2UR UR4, R7 ;  /* 0x00000000070402ca */ /* 0x010fe200000e0000 */
[----:B------:R-:W-:-:S04]  /*7100*/  IMAD.MOV R7, RZ, RZ, -R3 ;  /* 0x000000ffff077224 */ /* 0x000fc800078e0a03 */
[----:B------:R-:W-:-:S08]  /*7110*/  IMAD R7, R7, UR20, R12 ;  /* 0x0000001407077c24 */ /* 0x000fd0000f8e020c */
[----:B------:R-:W-:Y:S02]  /*7120*/  UIADD3 UR12, UP0, UP3, UR14, UR12, UR4 ;  /* 0x0000000c0e0c7290 */ /* 0x000fe4000fb1e004 */
[----:B------:R-:W-:Y:S01]  /*7130*/  USHF.R.S32.HI UR16, URZ, 0x1f, UR4 ;  /* 0x0000001f3f107899 */ /* 0x000fe20008011404 */
[----:B------:R-:W-:Y:S01]  /*7140*/  ULDC.64 UR14, c[0x0][0xba8] ;  /* 0x0002ea00000e7ab9 */ /* 0x000fe20000000a00 */
[----:B------:R-:W-:Y:S02]  /*7150*/  @!UP2 ULDC UR14, c[0x0][0xb50] ;  /* 0x0002d400000eaab9 */ /* 0x000fe40000000800 */
[----:B------:R-:W-:Y:S01]  /*7160*/  UIADD3.X UR9, UR9, UR22, UR16, UP0, UP3 ;  /* 0x0000001609097290 */ /* 0x000fe200087e6410 */
[----:B------:R-:W-:Y:S01]  /*7170*/  IADD3 R8, P2, P3, R3, UR12, R8 ;  /* 0x0000000c03087c10 */ /* 0x000fe2000fb5e008 */
[----:B------:R-:W-:Y:S01]  /*7180*/  ULDC.64 UR12, c[0x0][UR21+0x210] ;  /* 0x00008400150c7abb */ /* 0x000fe20008000a00 */
[----:B------:R-:W-:Y:S01]  /*7190*/  SHF.R.S32.HI R3, RZ, 0x1f, R7 ;  /* 0x0000001fff037819 */ /* 0x000fe20000011407 */
[----:B------:R-:W-:Y:S01]  /*71a0*/  IMAD R10, R7, UR13, RZ ;  /* 0x0000000d070a7c24 */ /* 0x000fe2000f8e02ff */
[----:B------:R-:W-:Y:S01]  /*71b0*/  @!UP2 ULDC UR15, c[0x0][0xb54] ;  /* 0x0002d500000faab9 */ /* 0x000fe20000000800 */
[----:B------:R-:W-:-:S02]  /*71c0*/  IADD3.X R9, R4, UR9, R9, P2, P3 ;  /* 0x0000000904097c10 */ /* 0x000fc400097e6409 */
[----:B------:R-:W-:Y:S02]  /*71d0*/  IMAD R3, R3, UR12, R10 ;  /* 0x0000000c03037c24 */ /* 0x000fe4000f8e020a */
[----:B------:R-:W-:-:S04]  /*71e0*/  IMAD.WIDE.U32 R8, R7, UR12, R8 ;  /* 0x0000000c07087c25 */ /* 0x000fc8000f8e0008 */
[----:B------:R-:W-:Y:S01]  /*71f0*/  IMAD.IADD R3, R9, 0x1, R3 ;  /* 0x0000000109037824 */ /* 0x000fe200078e0203 */
[----:B------:R-:W-:Y:S01]  /*7200*/  LEA R4, P2, R8, UR14, 0x2 ;  /* 0x0000000e08047c11 */ /* 0x000fe2000f8410ff */
[----:B------:R-:W-:Y:S01]  /*7210*/  ULDC UR9, c[0x0][0xa88] ;  /* 0x0002a20000097ab9 */ /* 0x000fe20000000800 */
[----:B-----5:R-:W-:Y:S02]  /*7220*/  @P4 R2UR UR9, R0 ;  /* 0x00000000000942ca */ /* 0x020fe400000e0000 */
[----:B------:R-:W-:Y:S01]  /*7230*/  LEA.HI.X R3, R8, UR15, R3, 0x2, P2 ;  /* 0x0000000f08037c11 */ /* 0x000fe200090f1403 */
[----:B--2---:R-:W-:-:S12]  /*7240*/  @P4 BRA `(.L_x_384) ;  /* 0x0000000000184947 */ /* 0x004fd80003800000 */
[----:B------:R-:W-:Y:S05]  /*7250*/  @!P0 BRA `(.L_x_384) ;  /* 0x0000000000148947 */ /* 0x000fea0003800000 */
[----:B------:R-:W2:Y:S04]  /*7260*/  LDG.E R7, desc[UR40][R20.64] ;  /* 0x0000002814077981 */ /* 0x000ea8000c1e1900 */
[----:B------:R-:W3:Y:S01]  /*7270*/  LDG.E R0, desc[UR40][R20.64+0x4] ;  /* 0x0000042814007981 */ /* 0x000ee2000c1e1900 */
[----:B--2---:R-:W-:Y:S02]  /*7280*/  R2UR UR12, R7 ;  /* 0x00000000070c72ca */ /* 0x004fe400000e0000 */
[----:B---3--:R-:W-:-:S13]  /*7290*/  R2UR UR9, R0 ;  /* 0x00000000000972ca */ /* 0x008fda00000e0000 */
[----:B------:R-:W-:-:S12]  /*72a0*/  UIADD3 UR9, -UR12, UR9, URZ ;  /* 0x000000090c097290 */ /* 0x000fd8000fffe13f */
.L_x_384:
[----:B------:R-:W2:Y:S01]  /*72b0*/  LDL R0, [R1+0x40] ;  /* 0x0000400001007983 */ /* 0x000ea20000100800 */
[----:B------:R-:W-:Y:S01]  /*72c0*/  IMAD.U32 R13, RZ, RZ, UR44 ;  /* 0x0000002cff0d7e24 */ /* 0x000fe2000f8e00ff */
[----:B------:R-:W-:Y:S01]  /*72d0*/  UIMAD UR9, UR9, UR20, URZ ;  /* 0x00000014090972a4 */ /* 0x000fe2000f8e023f */
[----:B------:R-:W-:Y:S01]  /*72e0*/  LOP3.LUT P0, RZ, R226, 0x3, RZ, 0xc0, !PT ;  /* 0x00000003e2ff7812 */ /* 0x000fe2000780c0ff */
[----:B------:R-:W-:Y:S04]  /*72f0*/  SHFL.IDX PT, R8, R4, RZ, 0x1c1f ;  /* 0x001c1fff04087589 */ /* 0x000fe800000e0000 */
[----:B------:R-:W0:Y:S04]  /*7300*/  SHFL.IDX PT, R9, R3, RZ, 0x1c1f ;  /* 0x001c1fff03097589 */ /* 0x000e2800000e0000 */
[----:B------:R-:W-:Y:S04]  /*7310*/  SHFL.IDX PT, R10, R4, 0x1, 0x1c1f ;  /* 0x003c1f00040a7f89 */ /* 0x000fe800000e0000 */
[----:B------:R-:W1:Y:S01]  /*7320*/  SHFL.IDX PT, R11, R3, 0x1, 0x1c1f ;  /* 0x003c1f00030b7f89 */ /* 0x000e6200000e0000 */
[----:B--2---:R-:W-:-:S04]  /*7330*/  IMAD R13, R13, 0x80, R0 ;  /* 0x000000800d0d7824 */ /* 0x004fc800078e0200 */
[C---:B------:R-:W-:Y:S01]  /*7340*/  VIADD R0, R13.reuse, 0x8 ;  /* 0x000000080d007836 */ /* 0x040fe20000000000 */
[----:B------:R-:W-:-:S04]  /*7350*/  ISETP.GE.OR P2, PT, R13, UR9, P0 ;  /* 0x000000090d007c0c */ /* 0x000fc80008746670 */
[----:B------:R-:W-:-:S09]  /*7360*/  ISETP.GE.OR P0, PT, R0, UR9, P0 ;  /* 0x0000000900007c0c */ /* 0x000fd20008706670 */
[----:B0-----:R0:W-:Y:S04]  /*7370*/  @!P2 ST.E desc[UR40][R8.64], R5 ;  /* 0x000000050800a985 */ /* 0x0011e8000c101928 */
[----:B-1----:R0:W-:Y:S01]  /*7380*/  @!P0 ST.E desc[UR40][R10.64], R6 ;  /* 0x000000060a008985 */ /* 0x0021e2000c101928 */
[----:B------:R-:W-:-:S13]  /*7390*/  PLOP3.LUT P0, PT, PT, PT, UP2, 0x80, 0x0 ;  /* 0x000000000000781c */ /* 0x000fda0003f0f028 */
[----:B0-----:R-:W-:Y:S05]  /*73a0*/  @P0 BRA `(.L_x_385) ;  /* 0x0000001000100947 */ /* 0x001fea0003800000 */
[----:B------:R-:W0:Y:S01]  /*73b0*/  S2R R0, SR_TID.X ;  /* 0x0000000000007919 */ /* 0x000e220000002100 */
[----:B------:R-:W-:Y:S01]  /*73c0*/  ULDC.64 UR14, c[0x0][0xaa0] ;  /* 0x0002a800000e7ab9 */ /* 0x000fe20000000a00 */
[----:B0-----:R-:W-:-:S05]  /*73d0*/  VIADD R0, R0, 0xffffff80 ;  /* 0xffffff8000007836 */ /* 0x001fca0000000000 */
[----:B------:R-:W-:-:S04]  /*73e0*/  SHF.R.S32.HI R3, RZ, 0x1f, R0 ;  /* 0x0000001fff037819 */ /* 0x000fc80000011400 */
[----:B------:R-:W-:-:S04]  /*73f0*/  LEA.HI R3, R3, R0, RZ, 0x3 ;  /* 0x0000000003037211 */ /* 0x000fc800078f18ff */
[----:B------:R-:W-:Y:S02]  /*7400*/  LOP3.LUT R5, R3, 0xfffffff8, RZ, 0xc0, !PT ;  /* 0xfffffff803057812 */ /* 0x000fe400078ec0ff */
[----:B------:R-:W-:-:S03]  /*7410*/  SHF.R.S32.HI R81, RZ, 0x3, R3 ;  /* 0x00000003ff517819 */ /* 0x000fc60000011403 */
[----:B------:R-:W-:Y:S02]  /*7420*/  IMAD.IADD R20, R0, 0x1, -R5 ;  /* 0x0000000100147824 */ /* 0x000fe400078e0a05 */
[----:B------:R-:W-:Y:S02]  /*7430*/  IMAD.MOV.U32 R5, RZ, RZ, 0x2 ;  /* 0x00000002ff057424 */ /* 0x000fe400078e00ff */
[----:B------:R-:W-:-:S04]  /*7440*/  IMAD.SHL.U32 R0, R20, 0x8, RZ ;  /* 0x0000000814007824 */ /* 0x000fc800078e00ff */
[----:B------:R-:W-:-:S04]  /*7450*/  IMAD R4, R81, 0x40, R0 ;  /* 0x0000004051047824 */ /* 0x000fc800078e0200 */
[----:B------:R-:W-:-:S03]  /*7460*/  IMAD.WIDE R4, R4, R5, UR10 ;  /* 0x0000000a04047e25 */ /* 0x000fc6000f8e0205 */
[C---:B------:R-:W-:Y:S02]  /*7470*/  IADD3 R25, P2, R4.reuse, 0x3000, RZ ;  /* 0x0000300004197810 */ /* 0x040fe40007f5e0ff */
[C---:B------:R-:W-:Y:S02]  /*7480*/  IADD3 R9, P4, R4.reuse, 0x1000, RZ ;  /* 0x0000100004097810 */ /* 0x040fe40007f9e0ff */
[----:B------:R-:W-:Y:S02]  /*7490*/  LOP3.LUT R24, R25, 0x380, RZ, 0xc0, !PT ;  /* 0x0000038019187812 */ /* 0x000fe400078ec0ff */
[----:B------:R-:W-:Y:S02]  /*74a0*/  IADD3 R13, P3, R4, 0x2000, RZ ;  /* 0x00002000040d7810 */ /* 0x000fe40007f7e0ff */
[----:B------:R-:W-:Y:S01]  /*74b0*/  SHF.R.U64 R24, R24, 0x3, RZ ;  /* 0x0000000318187819 */ /* 0x000fe200000012ff */
[----:B------:R-:W-:Y:S01]  /*74c0*/  UIMAD UR12, UR16, UR14, URZ ;  /* 0x0000000e100c72a4 */ /* 0x000fe2000f8e023f */
[----:B------:R-:W-:-:S02]  /*74d0*/  LOP3.LUT R8, R9, 0x380, RZ, 0xc0, !PT ;  /* 0x0000038009087812 */ /* 0x000fc400078ec0ff */
[----:B------:R-:W-:Y:S01]  /*74e0*/  LOP3.LUT R24, R24, R25, RZ, 0x3c, !PT ;  /* 0x0000001918187212 */ /* 0x000fe200078e3cff */
[--C-:B------:R-:W-:Y:S01]  /*74f0*/  IMAD.X R25, RZ, RZ, R5.reuse, P2 ;  /* 0x000000ffff197224 */ /* 0x100fe200010e0605 */
[----:B------:R-:W-:Y:S02]  /*7500*/  IADD3 R49, P2, R4, 0x9000, RZ ;  /* 0x0000900004317810 */ /* 0x000fe40007f5e0ff */
[----:B------:R-:W-:Y:S02]  /*7510*/  LOP3.LUT R12, R13, 0x380, RZ, 0xc0, !PT ;  /* 0x000003800d0c7812 */ /* 0x000fe400078ec0ff */
[----:B------:R-:W-:Y:S01]  /*7520*/  LOP3.LUT R48, R49, 0x380, RZ, 0xc0, !PT ;  /* 0x0000038031307812 */ /* 0x000fe200078ec0ff */
[----:B------:R-:W-:Y:S01]  /*7530*/  UIMAD UR12, UR4, UR15, UR12 ;  /* 0x0000000f040c72a4 */ /* 0x000fe2000f8e020c */
[----:B------:R-:W-:Y:S01]  /*7540*/  SHF.R.U64 R8, R8, 0x3, RZ ;  /* 0x0000000308087819 */ /* 0x000fe200000012ff */
[----:B------:R-:W-:Y:S01]  /*7550*/  UIMAD.WIDE.U32 UR10, UR4, UR14, URZ ;  /* 0x0000000e040a72a5 */ /* 0x000fe2000f8e003f */
[----:B------:R-:W-:Y:S01]  /*7560*/  SHF.R.U64 R48, R48, 0x3, RZ ;  /* 0x0000000330307819 */ /* 0x000fe200000012ff */
[----:B------:R-:W-:Y:S01]  /*7570*/  IMAD.U32 R78, RZ, RZ, UR44 ;  /* 0x0000002cff4e7e24 */ /* 0x000fe2000f8e00ff */
[----:B------:R-:W-:Y:S01]  /*7580*/  SHF.R.U64 R12, R12, 0x3, RZ ;  /* 0x000000030c0c7819 */ /* 0x000fe200000012ff */
[----:B------:R-:W5:Y:S01]  /*7590*/  LD.E.128 R24, desc[UR40][R24.64] ;  /* 0x0000002818187980 */ /* 0x000f62000c101d00 */
[----:B------:R-:W-:Y:S01]  /*75a0*/  LOP3.LUT R48, R48, R49, RZ, 0x3c, !PT ;  /* 0x0000003130307212 */ /* 0x000fe200078e3cff */
[--C-:B------:R-:W-:Y:S01]  /*75b0*/  IMAD.X R49, RZ, RZ, R5.reuse, P2 ;  /* 0x000000ffff317224 */ /* 0x100fe200010e0605 */
[----:B------:R-:W-:Y:S01]  /*75c0*/  IADD3 R6, P2, R4, 0xf000, RZ ;  /* 0x0000f00004067810 */ /* 0x000fe20007f5e0ff */
[----:B------:R-:W-:Y:S01]  /*75d0*/  UIADD3 UR11, UR11, UR12, URZ ;  /* 0x0000000c0b0b7290 */ /* 0x000fe2000fffe03f */
[----:B------:R-:W-:Y:S01]  /*75e0*/  LOP3.LUT R8, R8, R9, RZ, 0x3c, !PT ;  /* 0x0000000908087212 */ /* 0x000fe200078e3cff */
[--C-:B------:R-:W-:Y:S01]  /*75f0*/  IMAD.X R9, RZ, RZ, R5.reuse, P4 ;  /* 0x000000ffff097224 */ /* 0x100fe200020e0605 */
[----:B------:R-:W-:Y:S01]  /*7600*/  LOP3.LUT R3, R6, 0x380, RZ, 0xc0, !PT ;  /* 0x0000038006037812 */ /* 0x000fe200078ec0ff */
[----:B------:R-:W-:Y:S01]  /*7610*/  ULDC.64 UR12, c[0x0][0xae8] ;  /* 0x0002ba00000c7ab9 */ /* 0x000fe20000000a00 */
[----:B------:R-:W-:Y:S01]  /*7620*/  LOP3.LUT R12, R12, R13, RZ, 0x3c, !PT ;  /* 0x0000000d0c0c7212 */ /* 0x000fe200078e3cff */
[----:B------:R-:W-:Y:S01]  /*7630*/  IMAD.X R13, RZ, RZ, R5, P3 ;  /* 0x000000ffff0d7224 */ /* 0x000fe200018e0605 */
[----:B------:R-:W-:Y:S01]  /*7640*/  SHF.R.U64 R3, R3, 0x3, RZ ;  /* 0x0000000303037819 */ /* 0x000fe200000012ff */
[----:B------:R-:W-:Y:S01]  /*7650*/  UIMAD.WIDE.U32 UR10, UR43, UR12, UR10 ;  /* 0x0000000c2b0a72a5 */ /* 0x000fe2000f8e000a */
[----:B------:R-:W-:-:S02]  /*7660*/  IADD3 R29, P0, R4, 0x4000, RZ ;  /* 0x00004000041d7810 */ /* 0x000fc40007f1e0ff */
[C---:B------:R-:W-:Y:S02]  /*7670*/  IADD3 R33, P6, R4.reuse, 0x5000, RZ ;  /* 0x0000500004217810 */ /* 0x040fe40007fde0ff */
[----:B------:R-:W-:Y:S01]  /*7680*/  IADD3 R37, P5, R4, 0x6000, RZ ;  /* 0x0000600004257810 */ /* 0x000fe20007fbe0ff */
[----:B------:R-:W-:Y:S01]  /*7690*/  USHF.R.S32.HI UR4, URZ, 0x1f, UR46 ;  /* 0x0000001f3f047899 */ /* 0x000fe2000801142e */
[----:B------:R-:W-:Y:S01]  /*76a0*/  LOP3.LUT R72, R3, R6, RZ, 0x3c, !PT ;  /* 0x0000000603487212 */ /* 0x000fe200078e3cff */
[----:B------:R-:W-:Y:S01]  /*76b0*/  IMAD R3, R20, 0x20, R81 ;  /* 0x0000002014037824 */ /* 0x000fe200078e0251 */
[C---:B------:R-:W-:Y:S01]  /*76c0*/  IADD3 R41, P4, R4.reuse, 0x7000, RZ ;  /* 0x0000700004297810 */ /* 0x040fe20007f9e0ff */
[----:B------:R-:W-:Y:S01]  /*76d0*/  @UP1 ULDC UR14, c[0x0][0xbec] ;  /* 0x0002fb00000e1ab9 */ /* 0x000fe20000000800 */
[----:B------:R-:W-:Y:S01]  /*76e0*/  IADD3 R45, P3, R4, 0x8000, RZ ;  /* 0x00008000042d7810 */ /* 0x000fe20007f7e0ff */
[----:B------:R-:W-:Y:S01]  /*76f0*/  IMAD R78, R78, 0x80, R3 ;  /* 0x000000804e4e7824 */ /* 0x000fe200078e0203 */
[----:B------:R-:W-:Y:S01]  /*7700*/  LOP3.LUT R28, R29, 0x380, RZ, 0xc0, !PT ;  /* 0x000003801d1c7812 */ /* 0x000fe200078ec0ff */
[----:B------:R-:W-:Y:S01]  /*7710*/  UIMAD UR11, UR43, UR13, UR11 ;  /* 0x0000000d2b0b72a4 */ /* 0x000fe2000f8e020b */
[----:B------:R-:W-:Y:S01]  /*7720*/  LOP3.LUT R32, R33, 0x380, RZ, 0xc0, !PT ;  /* 0x0000038021207812 */ /* 0x000fe200078ec0ff */
[----:B------:R-:W-:Y:S01]  /*7730*/  IMAD.X R73, RZ, RZ, R5, P2 ;  /* 0x000000ffff497224 */ /* 0x000fe200010e0605 */
[----:B------:R-:W-:Y:S01]  /*7740*/  LOP3.LUT R36, R37, 0x380, RZ, 0xc0, !PT ;  /* 0x0000038025247812 */ /* 0x000fe200078ec0ff */
[----:B------:R-:W-:Y:S01]  /*7750*/  ULDC.64 UR12, c[0x0][0xaf0] ;  /* 0x0002bc00000c7ab9 */ /* 0x000fe20000000a00 */
[----:B------:R-:W-:Y:S01]  /*7760*/  LOP3.LUT R40, R41, 0x380, RZ, 0xc0, !PT ;  /* 0x0000038029287812 */ /* 0x000fe200078ec0ff */
[----:B------:R-:W5:Y:S01]  /*7770*/  LD.E.128 R8, desc[UR40][R8.64] ;  /* 0x0000002808087980 */ /* 0x000f62000c101d00 */
[----:B------:R-:W-:Y:S01]  /*7780*/  LOP3.LUT R44, R45, 0x380, RZ, 0xc0, !PT ;  /* 0x000003802d2c7812 */ /* 0x000fe200078ec0ff */
[----:B------:R-:W-:Y:S01]  /*7790*/  UIMAD UR4, UR4, UR12, URZ ;  /* 0x0000000c040472a4 */ /* 0x000fe2000f8e023f */
[----:B------:R-:W-:Y:S01]  /*77a0*/  SHF.R.U64 R28, R28, 0x3, RZ ;  /* 0x000000031c1c7819 */ /* 0x000fe200000012ff */
[----:B------:R-:W-:Y:S01]  /*77b0*/  @P1 IMAD.HI.U32 R20, R78, UR14, RZ ;  /* 0x0000000e4e141c27 */ /* 0x000fe2000f8e00ff */
[----:B------:R-:W-:Y:S01]  /*77c0*/  SHF.R.U64 R32, R32, 0x3, RZ ;  /* 0x0000000320207819 */ /* 0x000fe200000012ff */
[----:B------:R-:W5:Y:S01]  /*77d0*/  LD.E.128 R12, desc[UR40][R12.64] ;  /* 0x000000280c0c7980 */ /* 0x000f62000c101d00 */
[----:B------:R-:W-:-:S02]  /*77e0*/  SHF.R.U64 R36, R36, 0x3, RZ ;  /* 0x0000000324247819 */ /* 0x000fc400000012ff */
[----:B------:R-:W-:Y:S01]  /*77f0*/  SHF.R.U64 R40, R40, 0x3, RZ ;  /* 0x0000000328287819 */ /* 0x000fe200000012ff */
[----:B------:R-:W-:Y:S01]  /*7800*/  IMAD.MOV.U32 R3, RZ, RZ, R78 ;  /* 0x000000ffff037224 */ /* 0x000fe200078e004e */
[----:B------:R-:W-:Y:S01]  /*7810*/  SHF.R.U64 R44, R44, 0x3, RZ ;  /* 0x000000032c2c7819 */ /* 0x000fe200000012ff */
[----:B------:R-:W-:Y:S01]  /*7820*/  UIMAD.WIDE.U32 UR10, UR46, UR12, UR10 ;  /* 0x0000000c2e0a72a5 */ /* 0x000fe2000f8e000a */
[----:B------:R-:W-:Y:S01]  /*7830*/  LOP3.LUT R28, R28, R29, RZ, 0x3c, !PT ;  /* 0x0000001d1c1c7212 */ /* 0x000fe200078e3cff */
[----:B------:R-:W-:Y:S01]  /*7840*/  UIMAD UR4, UR46, UR13, UR4 ;  /* 0x0000000d2e0472a4 */ /* 0x000fe2000f8e0204 */
[----:B------:R-:W-:Y:S01]  /*7850*/  LOP3.LUT R32, R32, R33, RZ, 0x3c, !PT ;  /* 0x0000002120207212 */ /* 0x000fe200078e3cff */
[----:B------:R-:W-:Y:S01]  /*7860*/  @UP1 ULDC UR12, c[0x0][0xbf0] ;  /* 0x0002fc00000c1ab9 */ /* 0x000fe20000000800 */
[----:B------:R-:W-:Y:S01]  /*7870*/  LOP3.LUT R36, R36, R37, RZ, 0x3c, !PT ;  /* 0x0000002524247212 */ /* 0x000fe200078e3cff */
[--C-:B------:R-:W-:Y:S01]  /*7880*/  IMAD.X R29, RZ, RZ, R5.reuse, P0 ;  /* 0x000000ffff1d7224 */ /* 0x100fe200000e0605 */
[----:B------:R-:W-:Y:S01]  /*7890*/  LOP3.LUT R40, R40, R41, RZ, 0x3c, !PT ;  /* 0x0000002928287212 */ /* 0x000fe200078e3cff */
[--C-:B------:R-:W-:Y:S01]  /*78a0*/  IMAD.X R33, RZ, RZ, R5.reuse, P6 ;  /* 0x000000ffff217224 */ /* 0x100fe200030e0605 */
[----:B------:R-:W-:Y:S01]  /*78b0*/  LOP3.LUT R44, R44, R45, RZ, 0x3c, !PT ;  /* 0x0000002d2c2c7212 */ /* 0x000fe200078e3cff */
[--C-:B------:R-:W-:Y:S01]  /*78c0*/  IMAD.X R37, RZ, RZ, R5.reuse, P5 ;  /* 0x000000ffff257224 */ /* 0x100fe200028e0605 */
[----:B------:R-:W-:Y:S01]  /*78d0*/  @P1 SHF.R.U32.HI R3, RZ, UR12, R20 ;  /* 0x0000000cff031c19 */ /* 0x000fe20008011614 */
[--C-:B------:R-:W-:Y:S01]  /*78e0*/  IMAD.X R41, RZ, RZ, R5.reuse, P4 ;  /* 0x000000ffff297224 */ /* 0x100fe200020e0605 */
[C---:B------:R-:W-:Y:S01]  /*78f0*/  IADD3 R53, P0, R4.reuse, 0xa000, RZ ;  /* 0x0000a00004357810 */ /* 0x040fe20007f1e0ff */
[----:B------:R-:W-:Y:S01]  /*7900*/  IMAD.X R45, RZ, RZ, R5, P3 ;  /* 0x000000ffff2d7224 */ /* 0x000fe200018e0605 */
[C---:B------:R-:W-:Y:S01]  /*7910*/  IADD3 R57, P6, R4.reuse, 0xb000, RZ ;  /* 0x0000b00004397810 */ /* 0x040fe20007fde0ff */
[----:B------:R-:W-:Y:S01]  /*7920*/  UIADD3 UR4, UR11, UR4, URZ ;  /* 0x000000040b047290 */ /* 0x000fe2000fffe03f */
[C---:B------:R-:W-:Y:S01]  /*7930*/  IADD3 R61, P5, R4.reuse, 0xc000, RZ ;  /* 0x0000c000043d7810 */ /* 0x040fe20007fbe0ff */
[--C-:B------:R-:W-:Y:S01]  /*7940*/  IMAD.MOV R77, RZ, RZ, -R3.reuse ;  /* 0x000000ffff4d7224 */ /* 0x100fe200078e0a03 */
[C---:B------:R-:W-:Y:S01]  /*7950*/  IADD3 R65, P4, R4.reuse, 0xd000, RZ ;  /* 0x0000d00004417810 */ /* 0x040fe20007f9e0ff */
[----:B------:R-:W-:Y:S01]  /*7960*/  IMAD.U32 R20, RZ, RZ, UR10 ;  /* 0x0000000aff147e24 */ /* 0x000fe2000f8e00ff */
[----:B------:R-:W-:Y:S01]  /*7970*/  IADD3 R69, P3, R4, 0xe000, RZ ;  /* 0x0000e00004457810 */ /* 0x000fe20007f7e0ff */
[----:B------:R-:W-:Y:S01]  /*7980*/  IMAD.U32 R21, RZ, RZ, UR11 ;  /* 0x0000000bff157e24 */ /* 0x000fe2000f8e00ff */
[----:B------:R-:W-:Y:S01]  /*7990*/  SHF.R.S32.HI R76, RZ, 0x1f, R3 ;  /* 0x0000001fff4c7819 */ /* 0x000fe20000011403 */
[----:B------:R-:W-:Y:S01]  /*79a0*/  ULDC.64 UR10, c[0x0][0xae0] ;  /* 0x0002b800000a7ab9 */ /* 0x000fe20000000a00 */
[----:B------:R-:W-:Y:S01]  /*79b0*/  LOP3.LUT R52, R53, 0x380, RZ, 0xc0, !PT ;  /* 0x0000038035347812 */ /* 0x000fe200078ec0ff */
[----:B------:R-:W5:Y:S01]  /*79c0*/  LD.E.128 R28, desc[UR40][R28.64] ;  /* 0x000000281c1c7980 */ /* 0x000f62000c101d00 */
[----:B------:R-:W-:-:S02]  /*79d0*/  LOP3.LUT R56, R57, 0x380, RZ, 0xc0, !PT ;  /* 0x0000038039387812 */ /* 0x000fc400078ec0ff */
[----:B------:R-:W-:Y:S01]  /*79e0*/  LOP3.LUT R60, R61, 0x380, RZ, 0xc0, !PT ;  /* 0x000003803d3c7812 */ /* 0x000fe200078ec0ff */
[----:B------:R-:W5:Y:S01]  /*79f0*/  LD.E.128 R32, desc[UR40][R32.64] ;  /* 0x0000002820207980 */ /* 0x000f62000c101d00 */
[----:B------:R-:W-:Y:S02]  /*7a00*/  LOP3.LUT R64, R65, 0x380, RZ, 0xc0, !PT ;  /* 0x0000038041407812 */ /* 0x000fe400078ec0ff */
[----:B------:R-:W-:Y:S02]  /*7a10*/  LOP3.LUT R68, R69, 0x380, RZ, 0xc0, !PT ;  /* 0x0000038045447812 */ /* 0x000fe400078ec0ff */
[----:B------:R-:W-:Y:S01]  /*7a20*/  LOP3.LUT R7, R4, 0x380, RZ, 0xc0, !PT ;  /* 0x0000038004077812 */ /* 0x000fe200078ec0ff */
[----:B------:R-:W-:Y:S01]  /*7a30*/  IMAD.U32 R21, RZ, RZ, UR4 ;  /* 0x00000004ff157e24 */ /* 0x000fe2000f8e00ff */
[----:B------:R-:W-:Y:S01]  /*7a40*/  SHF.R.U64 R52, R52, 0x3, RZ ;  /* 0x0000000334347819 */ /* 0x000fe200000012ff */
[----:B------:R-:W-:Y:S01]  /*7a50*/  IMAD R76, R76, UR10, RZ ;  /* 0x0000000a4c4c7c24 */ /* 0x000fe2000f8e02ff */
[----:B------:R-:W-:Y:S01]  /*7a60*/  SHF.R.U64 R56, R56, 0x3, RZ ;  /* 0x0000000338387819 */ /* 0x000fe200000012ff */
[----:B------:R-:W-:Y:S01]  /*7a70*/  IMAD R77, R77, UR20, R78 ;  /* 0x000000144d4d7c24 */ /* 0x000fe2000f8e024e */
[----:B------:R-:W-:Y:S01]  /*7a80*/  SHF.R.U64 R60, R60, 0x3, RZ ;  /* 0x000000033c3c7819 */ /* 0x000fe200000012ff */
[----:B------:R-:W5:Y:S01]  /*7a90*/  LD.E.128 R36, desc[UR40][R36.64] ;  /* 0x0000002824247980 */ /* 0x000f62000c101d00 */
[----:B------:R-:W-:-:S02]  /*7aa0*/  SHF.R.U64 R64, R64, 0x3, RZ ;  /* 0x0000000340407819 */ /* 0x000fc400000012ff */
[----:B------:R-:W-:Y:S01]  /*7ab0*/  SHF.R.U64 R68, R68, 0x3, RZ ;  /* 0x0000000344447819 */ /* 0x000fe200000012ff */
[----:B------:R-:W5:Y:S01]  /*7ac0*/  LD.E.128 R40, desc[UR40][R40.64] ;  /* 0x0000002828287980 */ /* 0x000f62000c101d00 */
[----:B------:R-:W-:Y:S01]  /*7ad0*/  SHF.R.U64 R7, R7, 0x3, RZ ;  /* 0x0000000307077819 */ /* 0x000fe200000012ff */
[C---:B------:R-:W-:Y:S01]  /*7ae0*/  IMAD.WIDE.U32 R20, R3.reuse, UR10, R20 ;  /* 0x0000000a03147c25 */ /* 0x040fe2000f8e0014 */
[----:B------:R-:W-:Y:S01]  /*7af0*/  LOP3.LUT R52, R52, R53, RZ, 0x3c, !PT ;  /* 0x0000003534347212 */ /* 0x000fe200078e3cff */
[----:B------:R-:W5:Y:S01]  /*7b00*/  LD.E.128 R44, desc[UR40][R44.64] ;  /* 0x000000282c2c7980 */ /* 0x000f62000c101d00 */
[----:B------:R-:W-:Y:S01]  /*7b10*/  LOP3.LUT R56, R56, R57, RZ, 0x3c, !PT ;  /* 0x0000003938387212 */ /* 0x000fe200078e3cff */
[----:B------:R-:W-:Y:S01]  /*7b20*/  IMAD R79, R3, UR11, R76 ;  /* 0x0000000b034f7c24 */ /* 0x000fe2000f8e024c */
[----:B------:R-:W-:Y:S01]  /*7b30*/  LOP3.LUT R60, R60, R61, RZ, 0x3c, !PT ;  /* 0x0000003d3c3c7212 */ /* 0x000fe200078e3cff */
[--C-:B------:R-:W-:Y:S01]  /*7b40*/  IMAD.X R53, RZ, RZ, R5.reuse, P0 ;  /* 0x000000ffff357224 */ /* 0x100fe200000e0605 */
[----:B------:R-:W-:Y:S01]  /*7b50*/  LOP3.LUT R64, R64, R65, RZ, 0x3c, !PT ;  /* 0x0000004140407212 */ /* 0x000fe200078e3cff */
[--C-:B------:R-:W-:Y:S01]  /*7b60*/  IMAD.X R57, RZ, RZ, R5.reuse, P6 ;  /* 0x000000ffff397224 */ /* 0x100fe200030e0605 */
[----:B------:R-:W-:Y:S01]  /*7b70*/  LOP3.LUT R68, R68, R69, RZ, 0x3c, !PT ;  /* 0x0000004544447212 */ /* 0x000fe200078e3cff */
[--C-:B------:R-:W-:Y:S01]  /*7b80*/  IMAD.X R61, RZ, RZ, R5.reuse, P5 ;  /* 0x000000ffff3d7224 */ /* 0x100fe200028e0605 */
[----:B------:R-:W-:Y:S01]  /*7b90*/  LOP3.LUT R4, R7, R4, RZ, 0x3c, !PT ;  /* 0x0000000407047212 */ /* 0x000fe200078e3cff */
[----:B------:R-:W-:Y:S01]  /*7ba0*/  IMAD.X R65, RZ, RZ, R5, P4 ;  /* 0x000000ffff417224 */ /* 0x000fe200020e0605 */
[----:B------:R-:W-:Y:S01]  /*7bb0*/  SHF.R.S32.HI R3, RZ, 0x1f, R77 ;  /* 0x0000001fff037819 */ /* 0x000fe2000001144d */
[----:B------:R-:W-:Y:S01]  /*7bc0*/  IMAD.X R69, RZ, RZ, R5, P3 ;  /* 0x000000ffff457224 */ /* 0x000fe200018e0605 */
[----:B------:R-:W-:Y:S01]  /*7bd0*/  ULDC.64 UR10, c[0x0][0xad8] ;  /* 0x0002b600000a7ab9 */ /* 0x000fe20000000a00 */
[----:B------:R-:W-:Y:S01]  /*7be0*/  IMAD.IADD R21, R21, 0x1, R79 ;  /* 0x0000000115157824 */ /* 0x000fe200078e024f */
[----:B------:R-:W5:Y:S01]  /*7bf0*/  LD.E.128 R4, desc[UR40][R4.64] ;  /* 0x0000002804047980 */ /* 0x000f62000c101d00 */
[----:B------:R-:W-:-:S03]  /*7c00*/  IMAD R76, R3, UR10, RZ ;  /* 0x0000000a034c7c24 */ /* 0x000fc6000f8e02ff */
[----:B------:R-:W5:Y:S01]  /*7c10*/  LD.E.128 R48, desc[UR40][R48.64] ;  /* 0x0000002830307980 */ /* 0x000f62000c101d00 */
[----:B------:R-:W-:-:S03]  /*7c20*/  IMAD R3, R77, UR11, R76 ;  /* 0x0000000b4d037c24 */ /* 0x000fc6000f8e024c */
[----:B------:R-:W5:Y:S01]  /*7c30*/  LD.E.128 R52, desc[UR40][R52.64] ;  /* 0x0000002834347980 */ /* 0x000f62000c101d00 */
[----:B------:R-:W-:Y:S01]  /*7c40*/  IMAD.WIDE.U32 R20, R77, UR10, R20 ;  /* 0x0000000a4d147c25 */ /* 0x000fe2000f8e0014 */
[----:B------:R-:W-:Y:S02]  /*7c50*/  ULDC.64 UR10, c[0x0][0xa80] ;  /* 0x0002a000000a7ab9 */ /* 0x000fe40000000a00 */
[----:B------:R-:W5:Y:S04]  /*7c60*/  LD.E.128 R56, desc[UR40][R56.64] ;  /* 0x0000002838387980 */ /* 0x000f68000c101d00 */
[----:B------:R-:W5:Y:S04]  /*7c70*/  LD.E.128 R60, desc[UR40][R60.64] ;  /* 0x000000283c3c7980 */ /* 0x000f68000c101d00 */
[----:B------:R-:W5:Y:S04]  /*7c80*/  LD.E.128 R64, desc[UR40][R64.64] ;  /* 0x0000002840407980 */ /* 0x000f68000c101d00 */
[----:B------:R-:W5:Y:S04]  /*7c90*/  LD.E.128 R68, desc[UR40][R68.64] ;  /* 0x0000002844447980 */ /* 0x000f68000c101d00 */
[----:B------:R-:W5:Y:S01]  /*7ca0*/  LD.E.128 R72, desc[UR40][R72.64] ;  /* 0x0000002848487980 */ /* 0x000f62000c101d00 */
[----:B------:R-:W-:Y:S01]  /*7cb0*/  IMAD.U32 R84, RZ, RZ, UR44 ;  /* 0x0000002cff547e24 */ /* 0x000fe2000f8e00ff */
[----:B------:R-:W-:Y:S01]  /*7cc0*/  @!PT LDS RZ, [RZ] ;  /* 0x00000000fffff984 */ /* 0x000fe20000000800 */
[----:B------:R-:W-:Y:S01]  /*7cd0*/  @!PT LDS RZ, [RZ] ;  /* 0x00000000fffff984 */ /* 0x000fe20000000800 */
[----:B------:R-:W-:Y:S01]  /*7ce0*/  @!PT LDS RZ, [RZ] ;  /* 0x00000000fffff984 */ /* 0x000fe20000000800 */
[----:B------:R-:W-:Y:S01]  /*7cf0*/  @!PT LDS RZ, [RZ] ;  /* 0x00000000fffff984 */ /* 0x000fe20000000800 */
[----:B------:R0:W-:Y:S06]  /*7d00*/  MEMBAR.ALL.CTA ;  /* 0x0000000000007992 */ /* 0x0001ec0000008000 */
[----:B0-----:R-:W0:Y:S01]  /*7d10*/  FENCE.VIEW.ASYNC.S ;  /* 0x00000000000073c6 */ /* 0x001e220000000000 */
[----:B------:R-:W-:Y:S01]  /*7d20*/  IMAD.IADD R3, R21, 0x1, R3 ;  /* 0x0000000115037824 */ /* 0x000fe200078e0203 */
[----:B------:R-:W-:Y:S01]  /*7d30*/  LEA R82, P2, R20, UR10, 0x1 ;  /* 0x0000000a14527c11 */ /* 0x000fe2000f8408ff */
[----:B------:R-:W-:Y:S01]  /*7d40*/  IMAD R84, R84, 0x80, R81 ;  /* 0x0000008054547824 */ /* 0x000fe200078e0251 */
[----:B------:R-:W-:-:S02]  /*7d50*/  UIADD3 UR8, UR8, 0x22820, URZ ;  /* 0x0002282008087890 */ /* 0x000fc4000fffe03f */
[----:B------:R-:W-:Y:S02]  /*7d60*/  LEA.HI.X R83, R20, UR11, R3, 0x1, P2 ;  /* 0x0000000b14537c11 */ /* 0x000fe400090f0c03 */
[C---:B------:R-:W-:Y:S01]  /*7d70*/  ISETP.GE.AND P2, PT, R84.reuse, UR9, PT ;  /* 0x0000000954007c0c */ /* 0x040fe2000bf46270 */
[----:B------:R-:W-:Y:S01]  /*7d80*/  UPRMT UR8, URZ, 0x654, UR8 ;  /* 0x000006543f087896 */ /* 0x000fe20008000008 */
[C---:B------:R-:W-:Y:S02]  /*7d90*/  VIADD R76, R84.reuse, 0x20 ;  /* 0x00000020544c7836 */ /* 0x040fe40000000000 */
[----:B------:R-:W-:Y:S02]  /*7da0*/  VIADD R77, R84, 0x40 ;  /* 0x00000040544d7836 */ /* 0x000fe40000000000 */
[C---:B------:R-:W-:Y:S02]  /*7db0*/  VIADD R88, R0.reuse, 0x80 ;  /* 0x0000008000587836 */ /* 0x040fe40000000000 */
[----:B------:R-:W-:-:S02]  /*7dc0*/  VIADD R90, R0, 0xc0 ;  /* 0x000000c0005a7836 */ /* 0x000fc40000000000 */
[----:B------:R-:W-:Y:S01]  /*7dd0*/  VIADD R86, R0, 0x40 ;  /* 0x0000004000567836 */ /* 0x000fe20000000000 */
[----:B0-----:R0:W1:Y:S01]  /*7de0*/  SHFL.IDX PT, R81, R82, RZ, 0x181f ;  /* 0x00181fff52517589 */ /* 0x00106200000e0000 */
[----:B------:R-:W-:Y:S03]  /*7df0*/  BSSY B1, `(.L_x_386) ;  /* 0x000001b000017945 */ /* 0x000fe60003800000 */
[----:B------:R0:W2:Y:S01]  /*7e00*/  SHFL.IDX PT, R3, R83, RZ, 0x181f ;  /* 0x00181fff53037589 */ /* 0x0000a200000e0000 */
[----:B------:R-:W-:Y:S01]  /*7e10*/  SYNCS.ARRIVE.TRANS64.RED.A1T0 RZ, [UR8], RZ ;  /* 0x000000ffffff79a7 */ /* 0x000fe20008100408 */
[----:B------:R-:W-:Y:S02]  /*7e20*/  ISETP.GE.AND P1, PT, R76, UR9, PT ;  /* 0x000000094c007c0c */ /* 0x000fe4000bf26270 */
[----:B------:R-:W-:Y:S02]  /*7e30*/  ISETP.GE.AND P0, PT, R77, UR9, PT ;  /* 0x000000094d007c0c */ /* 0x000fe4000bf06270 */
[----:B------:R-:W-:-:S02]  /*7e40*/  SHF.R.S32.HI R91, RZ, 0x1f, R0 ;  /* 0x0000001fff5b7819 */ /* 0x000fc40000011400 */
[----:B------:R-:W-:Y:S02]  /*7e50*/  SHF.R.S32.HI R85, RZ, 0x1f, R88 ;  /* 0x0000001fff557819 */ /* 0x000fe40000011458 */
[----:B------:R-:W-:Y:S02]  /*7e60*/  SHF.R.S32.HI R87, RZ, 0x1f, R90 ;  /* 0x0000001fff577819 */ /* 0x000fe4000001145a */
[----:B------:R-:W-:Y:S01]  /*7e70*/  SHF.R.S32.HI R89, RZ, 0x1f, R86 ;  /* 0x0000001fff597819 */ /* 0x000fe20000011456 */
[----:B0-----:R-:W-:Y:S06]  /*7e80*/  @P2 BRA `(.L_x_387) ;  /* 0x0000000000442947 */ /* 0x001fec0003800000 */
[----:B------:R-:W-:Y:S02]  /*7e90*/  ULDC UR4, c[0x0][0xac8] ;  /* 0x0002b20000047ab9 */ /* 0x000fe40000000800 */
[----:B------:R-:W-:Y:S02]  /*7ea0*/  ISETP.GE.AND P5, PT, R0, UR4, PT ;  /* 0x0000000400007c0c */ /* 0x000fe4000bfa6270 */
[----:B------:R-:W-:Y:S02]  /*7eb0*/  ISETP.GE.AND P4, PT, R86, UR4, PT ;  /* 0x0000000456007c0c */ /* 0x000fe4000bf86270 */
[----:B------:R-:W-:Y:S02]  /*7ec0*/  ISETP.GE.AND P3, PT, R88, UR4, PT ;  /* 0x0000000458007c0c */ /* 0x000fe4000bf66270 */
[----:B------:R-:W-:-:S07]  /*7ed0*/  ISETP.GE.AND P2, PT, R90, UR4, PT ;  /* 0x000000045a007c0c */ /* 0x000fce000bf46270 */
[----:B-1----:R-:W-:-:S04]  /*7ee0*/  @!P5 LEA R20, P6, R0, R81, 0x1 ;  /* 0x000000510014d211 */ /* 0x002fc800078c08ff */
[----:B--2---:R-:W-:Y:S02]  /*7ef0*/  @!P5 LEA.HI.X R21, R0, R3, R91, 0x1, P6 ;  /* 0x000000030015d211 */ /* 0x004fe400030f0c5b */
[----:B------:R-:W-:-:S03]  /*7f00*/  @!P4 LEA R76, P6, R86, R81, 0x1 ;  /* 0x00000051564cc211 */ /* 0x000fc600078c08ff */
[----:B-----5:R0:W-:Y:S01]  /*7f10*/  @!P5 ST.E.128 desc[UR40][R20.64], R4 ;  /* 0x000000041400d985 */ /* 0x0201e2000c101d28 */
[----:B------:R-:W-:Y:S02]  /*7f20*/  @!P4 LEA.HI.X R77, R86, R3, R89, 0x1, P6 ;  /* 0x00000003564dc211 */ /* 0x000fe400030f0c59 */
[----:B------:R-:W-:-:S03]  /*7f30*/  @!P3 LEA R78, P6, R88, R81, 0x1 ;  /* 0x00000051584eb211 */ /* 0x000fc600078c08ff */
[----:B------:R0:W-:Y:S01]  /*7f40*/  @!P4 ST.E.128 desc[UR40][R76.64], R28 ;  /* 0x0000001c4c00c985 */ /* 0x0001e2000c101d28 */
[----:B------:R-:W-:Y:S02]  /*7f50*/  @!P3 LEA.HI.X R79, R88, R3, R85, 0x1, P6 ;  /* 0x00000003584fb211 */ /* 0x000fe400030f0c55 */
[----:B------:R-:W-:-:S03]  /*7f60*/  @!P2 LEA R80, P6, R90, R81, 0x1 ;  /* 0x000000515a50a211 */ /* 0x000fc600078c08ff */
[----:B------:R0:W-:Y:S01]  /*7f70*/  @!P3 ST.E.128 desc[UR40][R78.64], R44 ;  /* 0x0000002c4e00b985 */ /* 0x0001e2000c101d28 */
[----:B------:R-:W-:-:S05]  /*7f80*/  @!P2 LEA.HI.X R81, R90, R3, R87, 0x1, P6 ;  /* 0x000000035a51a211 */ /* 0x000fca00030f0c57 */
[----:B------:R0:W-:Y:S04]  /*7f90*/  @!P2 ST.E.128 desc[UR40][R80.64], R60 ;  /* 0x0000003c5000a985 */ /* 0x0001e8000c101d28 */
.L_x_387:
[----:B------:R-:W-:Y:S05]  /*7fa0*/  BSYNC B1 ;  /* 0x0000000000017941 */ /* 0x000fea0003800000 */
.L_x_386:
[----:B--2---:R2:W3:Y:S01]  /*7fb0*/  SHFL.IDX PT, R3, R83, 0x1, 0x181f ;  /* 0x00381f0053037f89 */ /* 0x0044e200000e0000 */
[----:B------:R-:W-:Y:S03]  /*7fc0*/  BSSY B1, `(.L_x_388) ;  /* 0x0000014000017945 */ /* 0x000fe60003800000 */
[----:B0----5:R2:W0:Y:S01]  /*7fd0*/  SHFL.IDX PT, R29, R82, 0x1, 0x181f ;  /* 0x00381f00521d7f89 */ /* 0x02142200000e0000 */
[----:B------:R-:W-:Y:S05]  /*7fe0*/  @P1 BRA `(.L_x_389) ;  /* 0x0000000000441947 */ /* 0x000fea0003800000 */
[----:B------:R-:W-:Y:S02]  /*7ff0*/  ULDC UR4, c[0x0][0xac8] ;  /* 0x0002b20000047ab9 */ /* 0x000fe40000000800 */
[----:B------:R-:W-:Y:S02]  /*8000*/  ISETP.GE.AND P4, PT, R0, UR4, PT ;  /* 0x0000000400007c0c */ /* 0x000fe4000bf86270 */
[----:B------:R-:W-:Y:S02]  /*8010*/  ISETP.GE.AND P3, PT, R86, UR4, PT ;  /* 0x0000000456007c0c */ /* 0x000fe4000bf66270 */
[----:B------:R-:W-:Y:S02]  /*8020*/  ISETP.GE.AND P2, PT, R88, UR4, PT ;  /* 0x0000000458007c0c */ /* 0x000fe4000bf46270 */
[----:B------:R-:W-:-:S07]  /*8030*/  ISETP.GE.AND P1, PT, R90, UR4, PT ;  /* 0x000000045a007c0c */ /* 0x000fce000bf26270 */
[-C--:B0-----:R-:W-:Y:S02]  /*8040*/  @!P4 LEA R4, P6, R0, R29.reuse, 0x1 ;  /* 0x0000001d0004c211 */ /* 0x081fe400078c08ff */
[----:B------:R-:W-:Y:S02]  /*8050*/  @!P3 LEA R6, P5, R86, R29, 0x1 ;  /* 0x0000001d5606b211 */ /* 0x000fe400078a08ff */
[----:B---3--:R-:W-:Y:S02]  /*8060*/  @!P4 LEA.HI.X R5, R0, R3, R91, 0x1, P6 ;  /* 0x000000030005c211 */ /* 0x008fe400030f0c5b */
[----:B------:R-:W-:Y:S02]  /*8070*/  @!P2 LEA R20, P6, R88, R29, 0x1 ;  /* 0x0000001d5814a211 */ /* 0x000fe400078c08ff */
[----:B------:R-:W-:Y:S01]  /*8080*/  @!P3 LEA.HI.X R7, R86, R3, R89, 0x1, P5 ;  /* 0x000000035607b211 */ /* 0x000fe200028f0c59 */
[----:B------:R4:W-:Y:S01]  /*8090*/  @!P4 ST.E.128 desc[UR40][R4.64], R8 ;  /* 0x000000080400c985 */ /* 0x0009e2000c101d28 */
[----:B------:R-:W-:-:S02]  /*80a0*/  @!P1 LEA R28, P5, R90, R29, 0x1 ;  /* 0x0000001d5a1c9211 */ /* 0x000fc400078a08ff */
[-C--:B------:R-:W-:Y:S01]  /*80b0*/  @!P2 LEA.HI.X R21, R88, R3.reuse, R85, 0x1, P6 ;  /* 0x000000035815a211 */ /* 0x080fe200030f0c55 */
[----:B------:R4:W-:Y:S01]  /*80c0*/  @!P3 ST.E.128 desc[UR40][R6.64], R32 ;  /* 0x000000200600b985 */ /* 0x0009e2000c101d28 */
[----:B------:R-:W-:-:S03]  /*80d0*/  @!P1 LEA.HI.X R29, R90, R3, R87, 0x1, P5 ;  /* 0x000000035a1d9211 */ /* 0x000fc600028f0c57 */
[----:B------:R4:W-:Y:S04]  /*80e0*/  @!P2 ST.E.128 desc[UR40][R20.64], R48 ;  /* 0x000000301400a985 */ /* 0x0009e8000c101d28 */
[----:B------:R4:W-:Y:S02]  /*80f0*/  @!P1 ST.E.128 desc[UR40][R28.64], R64 ;  /* 0x000000401c009985 */ /* 0x0009e4000c101d28 */
.L_x_389:
[----:B------:R-:W-:Y:S05]  /*8100*/  BSYNC B1 ;  /* 0x0000000000017941 */ /* 0x000fea0003800000 */
.L_x_388:
[----:B---3--:R3:W0:Y:S01]  /*8110*/  SHFL.IDX PT, R3, R83, 0x2, 0x181f ;  /* 0x00581f0053037f89 */ /* 0x00862200000e0000 */
[----:B------:R-:W-:Y:S03]  /*8120*/  BSSY B1, `(.L_x_390) ;  /* 0x0000014000017945 */ /* 0x000fe60003800000 */
[----:B----4-:R3:W4:Y:S01]  /*8130*/  SHFL.IDX PT, R11, R82, 0x2, 0x181f ;  /* 0x00581f00520b7f89 */ /* 0x01072200000e0000 */
[----:B------:R-:W-:Y:S05]  /*8140*/  @P0 BRA `(.L_x_391) ;  /* 0x0000000000440947 */ /* 0x000fea0003800000 */
[----:B------:R-:W-:Y:S02]  /*8150*/  ULDC UR4, c[0x0][0xac8] ;  /* 0x0002b20000047ab9 */ /* 0x000fe40000000800 */
[----:B------:R-:W-:Y:S02]  /*8160*/  ISETP.GE.AND P3, PT, R0, UR4, PT ;  /* 0x0000000400007c0c */ /* 0x000fe4000bf66270 */
[----:B------:R-:W-:Y:S02]  /*8170*/  ISETP.GE.AND P2, PT, R86, UR4, PT ;  /* 0x0000000456007c0c */ /* 0x000fe4000bf46270 */
[----:B------:R-:W-:Y:S02]  /*8180*/  ISETP.GE.AND P1, PT, R88, UR4, PT ;  /* 0x0000000458007c0c */ /* 0x000fe4000bf26270 */
[----:B------:R-:W-:-:S07]  /*8190*/  ISETP.GE.AND P0, PT, R90, UR4, PT ;  /* 0x000000045a007c0c */ /* 0x000fce000bf06270 */
[-C--:B----4-:R-:W-:Y:S02]  /*81a0*/  @!P3 LEA R4, P6, R0, R11.reuse, 0x1 ;  /* 0x0000000b0004b211 */ /* 0x090fe400078c08ff */
[-C--:B------:R-:W-:Y:S02]  /*81b0*/  @!P2 LEA R6, P5, R86, R11.reuse, 0x1 ;  /* 0x0000000b5606a211 */ /* 0x080fe400078a08ff */
[----:B------:R-:W-:Y:S02]  /*81c0*/  @!P1 LEA R8, P4, R88, R11, 0x1 ;  /* 0x0000000b58089211 */ /* 0x000fe400078808ff */
[----:B0-----:R-:W-:Y:S02]  /*81d0*/  @!P3 LEA.HI.X R5, R0, R3, R91, 0x1, P6 ;  /* 0x000000030005b211 */ /* 0x001fe400030f0c5b */
[----:B------:R-:W-:Y:S02]  /*81e0*/  @!P0 LEA R10, P6, R90, R11, 0x1 ;  /* 0x0000000b5a0a8211 */ /* 0x000fe400078c08ff */
[-C--:B------:R-:W-:Y:S01]  /*81f0*/  @!P2 LEA.HI.X R7, R86, R3.reuse, R89, 0x1, P5 ;  /* 0x000000035607a211 */ /* 0x080fe200028f0c59 */
[----:B------:R0:W-:Y:S01]  /*8200*/  @!P3 ST.E.128 desc[UR40][R4.64], R12 ;  /* 0x0000000c0400b985 */ /* 0x0001e2000c101d28 */
[----:B------:R-:W-:-:S02]  /*8210*/  @!P1 LEA.HI.X R9, R88, R3, R85, 0x1, P4 ;  /* 0x0000000358099211 */ /* 0x000fc400020f0c55 */
[----:B------:R-:W-:Y:S01]  /*8220*/  @!P0 LEA.HI.X R11, R90, R3, R87, 0x1, P6 ;  /* 0x000000035a0b8211 */ /* 0x000fe200030f0c57 */
[----:B------:R0:W-:Y:S04]  /*8230*/  @!P2 ST.E.128 desc[UR40][R6.64], R36 ;  /* 0x000000240600a985 */ /* 0x0001e8000c101d28 */
[----:B------:R0:W-:Y:S04]  /*8240*/  @!P1 ST.E.128 desc[UR40][R8.64], R52 ;  /* 0x0000003408009985 */ /* 0x0001e8000c101d28 */
[----:B------:R0:W-:Y:S02]  /*8250*/  @!P0 ST.E.128 desc[UR40][R10.64], R68 ;  /* 0x000000440a008985 */ /* 0x0001e4000c101d28 */
.L_x_391:
[----:B------:R-:W-:Y:S05]  /*8260*/  BSYNC B1 ;  /* 0x0000000000017941 */ /* 0x000fea0003800000 */
.L_x_390:
[----:B0-----:R-:W-:Y:S01]  /*8270*/  VIADD R3, R84, 0x60 ;  /* 0x0000006054037836 */ /* 0x001fe20000000000 */
[----:B--23--:R-:W0:Y:S04]  /*8280*/  SHFL.IDX PT, R83, R83, 0x3, 0x181f ;  /* 0x00781f0053537f89 */ /* 0x00ce2800000e0000 */
[----:B------:R-:W-:Y:S01]  /*8290*/  ISETP.GE.AND P0, PT, R3, UR9, PT ;  /* 0x0000000903007c0c */ /* 0x000fe2000bf06270 */
[----:B----4-:R2:W3:-:S12]  /*82a0*/  SHFL.IDX PT, R11, R82, 0x3, 0x181f ;  /* 0x00781f00520b7f89 */ /* 0x0104d800000e0000 */
[----:B--2---:R-:W-:Y:S05]  /*82b0*/  @P0 BRA `(.L_x_392) ;  /* 0x0000002400840947 */ /* 0x004fea0003800000 */
[----:B------:R-:W-:Y:S02]  /*82c0*/  ULDC UR4, c[0x0][0xac8] ;  /* 0x0002b20000047ab9 */ /* 0x000fe40000000800 */
[----:B------:R-:W-:Y:S02]  /*82d0*/  ISETP.GE.AND P3, PT, R0, UR4, PT ;  /* 0x0000000400007c0c */ /* 0x000fe4000bf66270 */
[----:B------:R-:W-:Y:S02]  /*82e0*/  ISETP.GE.AND P4, PT, R86, UR4, PT ;  /* 0x0000000456007c0c */ /* 0x000fe4000bf86270 */
[----:B------:R-:W-:-:S09]  /*82f0*/  ISETP.GE.AND P5, PT, R88, UR4, PT ;  /* 0x0000000458007c0c */ /* 0x000fd2000bfa6270 */
[-C--:B---3--:R-:W-:Y:S02]  /*8300*/  @!P3 LEA R4, P0, R0, R11.reuse, 0x1 ;  /* 0x0000000b0004b211 */ /* 0x088fe400078008ff */
[-C--:B------:R-:W-:Y:S02]  /*8310*/  @!P4 LEA R6, P1, R86, R11.reuse, 0x1 ;  /* 0x0000000b5606c211 */ /* 0x080fe400078208ff */
[----:B------:R-:W-:Y:S02]  /*8320*/  @!P5 LEA R8, P2, R88, R11, 0x1 ;  /* 0x0000000b5808d211 */ /* 0x000fe400078408ff */
[-C--:B0-----:R-:W-:Y:S02]  /*8330*/  @!P3 LEA.HI.X R5, R0, R83.reuse, R91, 0x1, P0 ;  /* 0x000000530005b211 */ /* 0x081fe400000f0c5b */
[-C--:B------:R-:W-:Y:S02]  /*8340*/  @!P4 LEA.HI.X R7, R86, R83.reuse, R89, 0x1, P1 ;  /* 0x000000535607c211 */ /* 0x080fe400008f0c59 */
[----:B------:R-:W-:Y:S01]  /*8350*/  @!P5 LEA.HI.X R9, R88, R83, R85, 0x1, P2 ;  /* 0x000000535809d211 */ /* 0x000fe200010f0c55 */
[----:B------:R0:W-:Y:S01]  /*8360*/  @!P3 ST.E.128 desc[UR40][R4.64], R24 ;  /* 0x000000180400b985 */ /* 0x0001e2000c101d28 */
[----:B------:R-:W-:-:S03]  /*8370*/  ISETP.GE.AND P0, PT, R90, UR4, PT ;  /* 0x000000045a007c0c */ /* 0x000fc6000bf06270 */
[----:B------:R0:W-:Y:S04]  /*8380*/  @!P4 ST.E.128 desc[UR40][R6.64], R40 ;  /* 0x000000280600c985 */ /* 0x0001e8000c101d28 */
[----:B------:R0:W-:Y:S06]  /*8390*/  @!P5 ST.E.128 desc[UR40][R8.64], R56 ;  /* 0x000000380800d985 */ /* 0x0001ec000c101d28 */
[----:B------:R-:W-:Y:S05]  /*83a0*/  @P0 BRA `(.L_x_392) ;  /* 0x0000002400480947 */ /* 0x000fea0003800000 */
[----:B0-----:R-:W-:-:S04]  /*83b0*/  LEA R4, P0, R90, R11, 0x1 ;  /* 0x0000000b5a047211 */ /* 0x001fc800078008ff */
[----:B------:R-:W-:-:S05]  /*83c0*/  LEA.HI.X R5, R90, R83, R87, 0x1, P0 ;  /* 0x000000535a057211 */ /* 0x000fca00000f0c57 */
[----:B------:R0:W-:Y:S01]  /*83d0*/  ST.E.128 desc[UR40][R4.64], R72 ;  /* 0x0000004804007985 */ /* 0x0001e2000c101d28 */
[----:B------:R-:W-:Y:S05]  /*83e0*/  BRA `(.L_x_392) ;  /* 0x0000002400387947 */ /* 0x000fea0003800000 */
.L_x_385:
[----:B------:R-:W-:Y:S01]  /*83f0*/  ULDC.64 UR14, c[0x0][0xb08] ;  /* 0x0002c200000e7ab9 */ /* 0x000fe20000000a00 */
[----:B------:R-:W-:Y:S01]  /*8400*/  IMAD.MOV.U32 R3, RZ, RZ, R12 ;  /* 0x000000ffff037224 */ /* 0x000fe200078e000c */
[----:B------:R-:W-:Y:S01]  /*8410*/  UIMAD UR12, UR16, UR14, URZ ;  /* 0x0000000e100c72a4 */ /* 0x000fe2000f8e023f */
[----:B------:R-:W-:Y:S01]  /*8420*/  ISETP.GE.AND P0, PT, R13, UR9, PT ;  /* 0x000000090d007c0c */ /* 0x000fe2000bf06270 */
[----:B------:R-:W-:Y:S01]  /*8430*/  UIMAD.WIDE.U32 UR10, UR4, UR14, URZ ;  /* 0x0000000e040a72a5 */ /* 0x000fe2000f8e003f */
[----:B------:R-:W-:Y:S01]  /*8440*/  BSSY B1, `(.L_x_393) ;  /* 0x00000c4000017945 */ /* 0x000fe20003800000 */
[----:B------:R-:W-:Y:S01]  /*8450*/  UIMAD UR12, UR4, UR15, UR12 ;  /* 0x0000000f040c72a4 */ /* 0x000fe2000f8e020c */
[----:B------:R-:W-:Y:S01]  /*8460*/  SHF.R.S32.HI R152, RZ, 0x1f, R210 ;  /* 0x0000001fff987819 */ /* 0x000fe200000114d2 */
[----:B------:R-:W-:Y:S01]  /*8470*/  USHF.R.S32.HI UR4, URZ, 0x1f, UR46 ;  /* 0x0000001f3f047899 */ /* 0x000fe2000801142e */
[----:B------:R-:W-:Y:S01]  /*8480*/  SHF.R.S32.HI R153, RZ, 0x1f, R211 ;  /* 0x0000001fff997819 */ /* 0x000fe200000114d3 */
[----:B------:R-:W-:Y:S01]  /*8490*/  UIADD3 UR11, UR11, UR12, URZ ;  /* 0x0000000c0b0b7290 */ /* 0x000fe2000fffe03f */
[----:B------:R-:W-:Y:S01]  /*84a0*/  SHF.R.S32.HI R154, RZ, 0x1f, R212 ;  /* 0x0000001fff9a7819 */ /* 0x000fe200000114d4 */
[----:B------:R-:W-:Y:S01]  /*84b0*/  ULDC.64 UR14, c[0x0][0xb40] ;  /* 0x0002d000000e7ab9 */ /* 0x000fe20000000a00 */
[----:B------:R-:W-:Y:S01]  /*84c0*/  ULDC.64 UR12, c[0x0][0xb38] ;  /* 0x0002ce00000c7ab9 */ /* 0x000fe20000000a00 */
[----:B------:R-:W-:Y:S01]  /*84d0*/  UIMAD UR4, UR4, UR14, URZ ;  /* 0x0000000e040472a4 */ /* 0x000fe2000f8e023f */
[----:B------:R-:W-:Y:S01]  /*84e0*/  SHF.R.S32.HI R155, RZ, 0x1f, R213 ;  /* 0x0000001fff9b7819 */ /* 0x000fe200000114d5 */
[----:B------:R-:W-:Y:S01]  /*84f0*/  UIMAD.WIDE.U32 UR10, UR43, UR12, UR10 ;  /* 0x0000000c2b0a72a5 */ /* 0x000fe2000f8e000a */
[----:B------:R-:W-:Y:S01]  /*8500*/  SHF.R.S32.HI R156, RZ, 0x1f, R214 ;  /* 0x0000001fff9c7819 */ /* 0x000fe200000114d6 */
[----:B------:R-:W-:Y:S01]  /*8510*/  UIMAD UR4, UR46, UR15, UR4 ;  /* 0x0000000f2e0472a4 */ /* 0x000fe2000f8e0204 */
[----:B------:R-:W-:Y:S01]  /*8520*/  SHF.R.S32.HI R157, RZ, 0x1f, R215 ;  /* 0x0000001fff9d7819 */ /* 0x000fe200000114d7 */
[----:B------:R-:W-:Y:S01]  /*8530*/  UIMAD UR11, UR43, UR13, UR11 ;  /* 0x0000000d2b0b72a4 */ /* 0x000fe2000f8e020b */
[----:B------:R-:W-:Y:S01]  /*8540*/  SHF.R.S32.HI R158, RZ, 0x1f, R216 ;  /* 0x0000001fff9e7819 */ /* 0x000fe200000114d8 */
[----:B------:R-:W-:Y:S01]  /*8550*/  @UP1 ULDC UR12, c[0x0][0xbec] ;  /* 0x0002fb00000c1ab9 */ /* 0x000fe20000000800 */
[----:B------:R-:W-:Y:S01]  /*8560*/  UIADD3 UR8, UR8, 0x22820, URZ ;  /* 0x0002282008087890 */ /* 0x000fe2000fffe03f */
[----:B------:R-:W-:Y:S01]  /*8570*/  @P1 IMAD.HI.U32 R4, R12, UR12, RZ ;  /* 0x0000000c0c041c27 */ /* 0x000fe2000f8e00ff */
[----:B------:R-:W-:Y:S01]  /*8580*/  UIMAD.WIDE.U32 UR10, UR46, UR14, UR10 ;  /* 0x0000000e2e0a72a5 */ /* 0x000fe2000f8e000a */
[----:B------:R-:W-:Y:S01]  /*8590*/  SHF.R.S32.HI R159, RZ, 0x1f, R217 ;  /* 0x0000001fff9f7819 */ /* 0x000fe200000114d9 */
[----:B------:R-:W-:Y:S01]  /*85a0*/  ULDC.64 UR12, c[0x0][0xb48] ;  /* 0x0002d200000c7ab9 */ /* 0x000fe20000000a00 */
[----:B------:R-:W-:Y:S01]  /*85b0*/  UPRMT UR8, URZ, 0x654, UR8 ;  /* 0x000006543f087896 */ /* 0x000fe20008000008 */
[----:B------:R-:W-:Y:S01]  /*85c0*/  SHF.R.S32.HI R160, RZ, 0x1f, R218 ;  /* 0x0000001fffa07819 */ /* 0x000fe200000114da */
[----:B------:R-:W-:Y:S01]  /*85d0*/  UIADD3 UR11, UR11, UR4, URZ ;  /* 0x000000040b0b7290 */ /* 0x000fe2000fffe03f */
[----:B------:R-:W-:-:S02]  /*85e0*/  SHF.R.S32.HI R161, RZ, 0x1f, R219 ;  /* 0x0000001fffa17819 */ /* 0x000fc400000114db */
[----:B------:R-:W-:Y:S01]  /*85f0*/  @UP1 ULDC UR4, c[0x0][0xbf0] ;  /* 0x0002fc0000041ab9 */ /* 0x000fe20000000800 */
[----:B------:R-:W-:Y:S01]  /*8600*/  UIMAD.WIDE.U32 UR10, UR42, UR12, UR10 ;  /* 0x0000000c2a0a72a5 */ /* 0x000fe2000f8e000a */
[----:B------:R-:W-:Y:S02]  /*8610*/  @P1 SHF.R.U32.HI R3, RZ, UR4, R4 ;  /* 0x00000004ff031c19 */ /* 0x000fe40008011604 */
[----:B------:R-:W-:Y:S01]  /*8620*/  SYNCS.ARRIVE.TRANS64.RED.A1T0 RZ, [UR8], RZ ;  /* 0x000000ffffff79a7 */ /* 0x000fe20008100408 */
[----:B------:R-:W-:Y:S01]  /*8630*/  UIMAD UR42, UR42, UR13, UR11 ;  /* 0x0000000d2a2a72a4 */ /* 0x000fe2000f8e020b */
[--C-:B------:R-:W-:Y:S01]  /*8640*/  SHF.R.S32.HI R4, RZ, 0x1f, R3.reuse ;  /* 0x0000001fff047819 */ /* 0x100fe20000011403 */
[----:B------:R-:W-:Y:S01]  /*8650*/  IMAD.MOV R7, RZ, RZ, -R3 ;  /* 0x000000ffff077224 */ /* 0x000fe200078e0a03 */
[----:B------:R-:W-:Y:S01]  /*8660*/  ULDC.64 UR12, c[0x0][0xb30] ;  /* 0x0002cc00000c7ab9 */ /* 0x000fe20000000a00 */
[----:B------:R-:W-:Y:S01]  /*8670*/  IMAD.U32 R5, RZ, RZ, UR11 ;  /* 0x0000000bff057e24 */ /* 0x000fe2000f8e00ff */
[----:B------:R-:W-:Y:S01]  /*8680*/  SHF.R.S32.HI R162, RZ, 0x1f, R220 ;  /* 0x0000001fffa27819 */ /* 0x000fe200000114dc */
[----:B------:R-:W-:Y:S01]  /*8690*/  IMAD R7, R7, UR20, R12 ;  /* 0x0000001407077c24 */ /* 0x000fe2000f8e020c */
[----:B------:R-:W-:Y:S01]  /*86a0*/  SHF.R.S32.HI R163, RZ, 0x1f, R221 ;  /* 0x0000001fffa37819 */ /* 0x000fe200000114dd */
[----:B------:R-:W-:Y:S01]  /*86b0*/  IMAD R6, R4, UR12, RZ ;  /* 0x0000000c04067c24 */ /* 0x000fe2000f8e02ff */
[----:B------:R-:W-:Y:S01]  /*86c0*/  SHF.R.S32.HI R164, RZ, 0x1f, R222 ;  /* 0x0000001fffa47819 */ /* 0x000fe200000114de */
[----:B------:R-:W-:Y:S01]  /*86d0*/  IMAD.U32 R4, RZ, RZ, UR10 ;  /* 0x0000000aff047e24 */ /* 0x000fe2000f8e00ff */
[----:B------:R-:W-:Y:S01]  /*86e0*/  ULDC.64 UR10, c[0x0][0xb28] ;  /* 0x0002ca00000a7ab9 */ /* 0x000fe20000000a00 */
[----:B------:R-:W-:Y:S01]  /*86f0*/  IMAD.U32 R5, RZ, RZ, UR42 ;  /* 0x0000002aff057e24 */ /* 0x000fe2000f8e00ff */
[----:B------:R-:W-:Y:S01]  /*8700*/  SHF.R.S32.HI R165, RZ, 0x1f, R223 ;  /* 0x0000001fffa57819 */ /* 0x000fe200000114df */
[C---:B------:R-:W-:Y:S01]  /*8710*/  IMAD R9, R3.reuse, UR13, R6 ;  /* 0x0000000d03097c24 */ /* 0x040fe2000f8e0206 */
[----:B------:R-:W-:Y:S01]  /*8720*/  SHF.R.S32.HI R6, RZ, 0x1f, R7 ;  /* 0x0000001fff067819 */ /* 0x000fe20000011407 */
[----:B------:R-:W-:Y:S01]  /*8730*/  IMAD.WIDE.U32 R4, R3, UR12, R4 ;  /* 0x0000000c03047c25 */ /* 0x000fe2000f8e0004 */
[----:B------:R-:W-:-:S02]  /*8740*/  SHF.R.S32.HI R166, RZ, 0x1f, R224 ;  /* 0x0000001fffa67819 */ /* 0x000fc400000114e0 */
[----:B------:R-:W-:Y:S01]  /*8750*/  SHF.R.S32.HI R167, RZ, 0x1f, R225 ;  /* 0x0000001fffa77819 */ /* 0x000fe200000114e1 */
[----:B------:R-:W-:Y:S02]  /*8760*/  IMAD R6, R6, UR10, RZ ;  /* 0x0000000a06067c24 */ /* 0x000fe4000f8e02ff */
[----:B------:R-:W-:Y:S02]  /*8770*/  IMAD.IADD R5, R5, 0x1, R9 ;  /* 0x0000000105057824 */ /* 0x000fe400078e0209 */
[C---:B------:R-:W-:Y:S02]  /*8780*/  IMAD R3, R7.reuse, UR11, R6 ;  /* 0x0000000b07037c24 */ /* 0x040fe4000f8e0206 */
[----:B------:R-:W-:Y:S01]  /*8790*/  IMAD.WIDE.U32 R4, R7, UR10, R4 ;  /* 0x0000000a07047c25 */ /* 0x000fe2000f8e0004 */
[----:B------:R-:W-:-:S03]  /*87a0*/  ULDC.64 UR10, c[0x0][0xb00] ;  /* 0x0002c000000a7ab9 */ /* 0x000fc60000000a00 */
[----:B------:R-:W-:Y:S01]  /*87b0*/  IMAD.IADD R5, R5, 0x1, R3 ;  /* 0x0000000105057824 */ /* 0x000fe200078e0203 */
[----:B------:R-:W-:-:S04]  /*87c0*/  LEA R3, P1, R4, UR10, 0x2 ;  /* 0x0000000a04037c11 */ /* 0x000fc8000f8210ff */
[----:B------:R-:W-:Y:S02]  /*87d0*/  LEA.HI.X R12, R4, UR11, R5, 0x2, P1 ;  /* 0x0000000b040c7c11 */ /* 0x000fe400088f1405 */
[----:B------:R0:W1:Y:S04]  /*87e0*/  SHFL.IDX PT, R4, R3, RZ, 0x1c1f ;  /* 0x001c1fff03047589 */ /* 0x00006800000e0000 */
[----:B------:R0:W2:Y:S01]  /*87f0*/  SHFL.IDX PT, R5, R12, RZ, 0x1c1f ;  /* 0x001c1fff0c057589 */ /* 0x0000a200000e0000 */
[----:B------:R-:W-:Y:S05]  /*8800*/  @P0 BRA `(.L_x_394) ;  /* 0x00000008001c0947 */ /* 0x000fea0003800000 */
[----:B------:R-:W-:Y:S01]  /*8810*/  ULDC UR4, c[0x0][0xac8] ;  /* 0x0002b20000047ab9 */ /* 0x000fe20000000800 */
[----:B------:R-:W-:Y:S01]  /*8820*/  VIADD R13, R2, 0xe8 ;  /* 0x000000e8020d7836 */ /* 0x000fe20000000000 */
[----:B------:R-:W-:Y:S02]  /*8830*/  ISETP.GE.AND P4, PT, R225, UR4, PT ;  /* 0x00000004e1007c0c */ /* 0x000fe4000bf86270 */
[----:B------:R-:W-:Y:S02]  /*8840*/  ISETP.GE.AND P3, PT, R224, UR4, PT ;  /* 0x00000004e0007c0c */ /* 0x000fe4000bf66270 */
[----:B------:R-:W-:Y:S02]  /*8850*/  ISETP.GE.AND P5, PT, R2, UR4, PT ;  /* 0x0000000402007c0c */ /* 0x000fe4000bfa6270 */
[----:B------:R-:W-:Y:S02]  /*8860*/  ISETP.GE.AND P1, PT, R222, UR4, PT ;  /* 0x00000004de007c0c */ /* 0x000fe4000bf26270 */
[----:B------:R-:W-:-:S05]  /*8870*/  ISETP.GE.AND P0, PT, R223, UR4, PT ;  /* 0x00000004df007c0c */ /* 0x000fca000bf06270 */
[CC--:B-1----:R-:W-:Y:S02]  /*8880*/  @!P4 LEA R6, P2, R225.reuse, R4.reuse, 0x2 ;  /* 0x00000004e106c211 */ /* 0x0c2fe400078410ff */
[----:B------:R-:W-:Y:S02]  /*8890*/  @!P3 LEA R8, P6, R224, R4, 0x2 ;  /* 0x00000004e008b211 */ /* 0x000fe400078c10ff */
[----:B--2---:R-:W-:Y:S01]  /*88a0*/  @!P5 IMAD.WIDE R10, R2, 0x4, R4 ;  /* 0x00000004020ad825 */ /* 0x004fe200078e0204 */
[-C--:B------:R-:W-:Y:S02]  /*88b0*/  @!P4 LEA.HI.X R7, R225, R5.reuse, R167, 0x2, P2 ;  /* 0x00000005e107c211 */ /* 0x080fe400010f14a7 */
[----:B------:R-:W-:Y:S02]  /*88c0*/  ISETP.GE.AND P2, PT, R221, UR4, PT ;  /* 0x00000004dd007c0c */ /* 0x000fe4000bf46270 */
[----:B------:R-:W-:Y:S01]  /*88d0*/  @!P3 LEA.HI.X R9, R224, R5, R166, 0x2, P6 ;  /* 0x00000005e009b211 */ /* 0x000fe200030f14a6 */
[----:B------:R-:W-:Y:S04]  /*88e0*/  @!P5 ST.E.64 desc[UR40][R10.64], R24 ;  /* 0x000000180a00d985 */ /* 0x000fe8000c101b28 */
[----:B------:R1:W-:Y:S01]  /*88f0*/  @!P4 ST.E.64 desc[UR40][R6.64], R28 ;  /* 0x0000001c0600c985 */ /* 0x0003e2000c101b28 */
[----:B------:R-:W-:-:S03]  /*8900*/  ISETP.GE.AND P4, PT, R219, UR4, PT ;  /* 0x00000004db007c0c */ /* 0x000fc6000bf86270 */
[----:B------:R2:W-:Y:S01]  /*8910*/  @!P3 ST.E.64 desc[UR40][R8.64], R32 ;  /* 0x000000200800b985 */ /* 0x0005e2000c101b28 */
[----:B------:R-:W-:Y:S02]  /*8920*/  ISETP.GE.AND P3, PT, R220, UR4, PT ;  /* 0x00000004dc007c0c */ /* 0x000fe4000bf66270 */
[CC--:B-1----:R-:W-:Y:S01]  /*8930*/  @!P0 LEA R6, P6, R223.reuse, R4.reuse, 0x2 ;  /* 0x00000004df068211 */ /* 0x0c2fe200078c10ff */
[----:B------:R-:W-:Y:S01]  /*8940*/  VIADD R29, R2, 0xf8 ;  /* 0x000000f8021d7836 */ /* 0x000fe20000000000 */
[CC--:B--2---:R-:W-:Y:S02]  /*8950*/  @!P1 LEA R8, P5, R222.reuse, R4.reuse, 0x2 ;  /* 0x00000004de089211 */ /* 0x0c4fe400078a10ff */
[-C--:B------:R-:W-:Y:S02]  /*8960*/  @!P0 LEA.HI.X R7, R223, R5.reuse, R165, 0x2, P6 ;  /* 0x00000005df078211 */ /* 0x080fe400030f14a5 */
[----:B------:R-:W-:Y:S02]  /*8970*/  @!P1 LEA.HI.X R9, R222, R5, R164, 0x2, P5 ;  /* 0x00000005de099211 */ /* 0x000fe400028f14a4 */
[----:B------:R-:W-:Y:S01]  /*8980*/  ISETP.GE.AND P5, PT, R218, UR4, PT ;  /* 0x00000004da007c0c */ /* 0x000fe2000bfa6270 */
[----:B------:R1:W-:Y:S01]  /*8990*/  @!P0 ST.E.64 desc[UR40][R6.64], R36 ;  /* 0x0000002406008985 */ /* 0x0003e2000c101b28 */
[----:B------:R-:W-:-:S02]  /*89a0*/  @!P2 LEA R10, P6, R221, R4, 0x2 ;  /* 0x00000004dd0aa211 */ /* 0x000fc400078c10ff */
[----:B------:R-:W-:Y:S01]  /*89b0*/  ISETP.GE.AND P0, PT, R217, UR4, PT ;  /* 0x00000004d9007c0c */ /* 0x000fe2000bf06270 */
[----:B------:R2:W-:Y:S01]  /*89c0*/  @!P1 ST.E.64 desc[UR40][R8.64], R40 ;  /* 0x0000002808009985 */ /* 0x0005e2000c101b28 */
[----:B------:R-:W-:Y:S02]  /*89d0*/  @!P2 LEA.HI.X R11, R221, R5, R163, 0x2, P6 ;  /* 0x00000005dd0ba211 */ /* 0x000fe400030f14a3 */
[----:B------:R-:W-:-:S03]  /*89e0*/  ISETP.GE.AND P1, PT, R216, UR4, PT ;  /* 0x00000004d8007c0c */ /* 0x000fc6000bf26270 */
[----:B------:R3:W-:Y:S01]  /*89f0*/  @!P2 ST.E.64 desc[UR40][R10.64], R44 ;  /* 0x0000002c0a00a985 */ /* 0x0007e2000c101b28 */
[CC--:B-1----:R-:W-:Y:S02]  /*8a00*/  @!P3 LEA R6, P6, R220.reuse, R4.reuse, 0x2 ;  /* 0x00000004dc06b211 */ /* 0x0c2fe400078c10ff */
[CC--:B--2---:R-:W-:Y:S02]  /*8a10*/  @!P4 LEA R8, P2, R219.reuse, R4.reuse, 0x2 ;  /* 0x00000004db08c211 */ /* 0x0c4fe400078410ff */
[-C--:B------:R-:W-:Y:S02]  /*8a20*/  @!P3 LEA.HI.X R7, R220, R5.reuse, R162, 0x2, P6 ;  /* 0x00000005dc07b211 */ /* 0x080fe400030f14a2 */
[----:B------:R-:W-:Y:S02]  /*8a30*/  @!P4 LEA.HI.X R9, R219, R5, R161, 0x2, P2 ;  /* 0x00000005db09c211 */ /* 0x000fe400010f14a1 */
[----:B---3--:R-:W-:Y:S01]  /*8a40*/  @!P5 LEA R10, P6, R218, R4, 0x2 ;  /* 0x00000004da0ad211 */ /* 0x008fe200078c10ff */
[----:B------:R1:W-:Y:S01]  /*8a50*/  @!P3 ST.E.64 desc[UR40][R6.64], R48 ;  /* 0x000000300600b985 */ /* 0x0003e2000c101b28 */
[----:B------:R-:W-:-:S02]  /*8a60*/  ISETP.GE.AND P2, PT, R215, UR4, PT ;  /* 0x00000004d7007c0c */ /* 0x000fc4000bf46270 */
[----:B------:R-:W-:Y:S01]  /*8a70*/  @!P5 LEA.HI.X R11, R218, R5, R160, 0x2, P6 ;  /* 0x00000005da0bd211 */ /* 0x000fe200030f14a0 */
[----:B------:R2:W-:Y:S01]  /*8a80*/  @!P4 ST.E.64 desc[UR40][R8.64], R52 ;  /* 0x000000340800c985 */ /* 0x0005e2000c101b28 */
[----:B------:R-:W-:-:S03]  /*8a90*/  ISETP.GE.AND P3, PT, R214, UR4, PT ;  /* 0x00000004d6007c0c */ /* 0x000fc6000bf66270 */
[----:B------:R3:W-:Y:S01]  /*8aa0*/  @!P5 ST.E.64 desc[UR40][R10.64], R56 ;  /* 0x000000380a00d985 */ /* 0x0007e2000c101b28 */
[CC--:B-1----:R-:W-:Y:S02]  /*8ab0*/  @!P0 LEA R6, P4, R217.reuse, R4.reuse, 0x2 ;  /* 0x00000004d9068211 */ /* 0x0c2fe400078810ff */
[C---:B--2---:R-:W-:Y:S02]  /*8ac0*/  @!P1 LEA R8, P5, R216.reuse, R4, 0x2 ;  /* 0x00000004d8089211 */ /* 0x044fe400078a10ff */
[-C--:B------:R-:W-:Y:S02]  /*8ad0*/  @!P0 LEA.HI.X R7, R217, R5.reuse, R159, 0x2, P4 ;  /* 0x00000005d9078211 */ /* 0x080fe400020f149f */
[----:B------:R-:W-:Y:S02]  /*8ae0*/  ISETP.GE.AND P4, PT, R213, UR4, PT ;  /* 0x00000004d5007c0c */ /* 0x000fe4000bf86270 */
[----:B------:R-:W-:Y:S01]  /*8af0*/  @!P1 LEA.HI.X R9, R216, R5, R158, 0x2, P5 ;  /* 0x00000005d8099211 */ /* 0x000fe200028f149e */
[----:B------:R1:W-:Y:S01]  /*8b00*/  @!P0 ST.E.64 desc[UR40][R6.64], R60 ;  /* 0x0000003c06008985 */ /* 0x0003e2000c101b28 */
[----:B------:R-:W-:-:S02]  /*8b10*/  ISETP.GE.AND P5, PT, R212, UR4, PT ;  /* 0x00000004d4007c0c */ /* 0x000fc4000bfa6270 */
[C---:B---3--:R-:W-:Y:S01]  /*8b20*/  @!P2 LEA R10, P6, R215.reuse, R4, 0x2 ;  /* 0x00000004d70aa211 */ /* 0x048fe200078c10ff */
[----:B------:R2:W-:Y:S01]  /*8b30*/  @!P1 ST.E.64 desc[UR40][R8.64], R64 ;  /* 0x0000004008009985 */ /* 0x0005e2000c101b28 */
[----:B------:R-:W-:Y:S02]  /*8b40*/  ISETP.GE.AND P1, PT, R210, UR4, PT ;  /* 0x00000004d2007c0c */ /* 0x000fe4000bf26270 */
[----:B------:R-:W-:Y:S02]  /*8b50*/  @!P2 LEA.HI.X R11, R215, R5, R157, 0x2, P6 ;  /* 0x00000005d70ba211 */ /* 0x000fe400030f149d */
[----:B------:R-:W-:-:S03]  /*8b60*/  ISETP.GE.AND P0, PT, R211, UR4, PT ;  /* 0x00000004d3007c0c */ /* 0x000fc6000bf06270 */
[----:B------:R3:W-:Y:S01]  /*8b70*/  @!P2 ST.E.64 desc[UR40][R10.64], R68 ;  /* 0x000000440a00a985 */ /* 0x0007e2000c101b28 */
[CC--:B-1----:R-:W-:Y:S02]  /*8b80*/  @!P3 LEA R6, P6, R214.reuse, R4.reuse, 0x2 ;  /* 0x00000004d606b211 */ /* 0x0c2fe400078c10ff */
[CC--:B--2---:R-:W-:Y:S02]  /*8b90*/  @!P4 LEA R8, P2, R213.reuse, R4.reuse, 0x2 ;  /* 0x00000004d508c211 */ /* 0x0c4fe400078410ff */
[-C--:B------:R-:W-:Y:S02]  /*8ba0*/  @!P3 LEA.HI.X R7, R214, R5.reuse, R156, 0x2, P6 ;  /* 0x00000005d607b211 */ /* 0x080fe400030f149c */
[----:B------:R-:W-:Y:S02]  /*8bb0*/  @!P4 LEA.HI.X R9, R213, R5, R155, 0x2, P2 ;  /* 0x00000005d509c211 */ /* 0x000fe400010f149b */
[----:B------:R-:W-:Y:S01]  /*8bc0*/  ISETP.GE.AND P2, PT, R209, UR4, PT ;  /* 0x00000004d1007c0c */ /* 0x000fe2000bf46270 */
[----:B------:R-:W-:Y:S01]  /*8bd0*/  @!P3 ST.E.64 desc[UR40][R6.64], R72 ;  /* 0x000000480600b985 */ /* 0x000fe2000c101b28 */
[----:B---3--:R-:W-:-:S02]  /*8be0*/  @!P5 LEA R10, P6, R212, R4, 0x2 ;  /* 0x00000004d40ad211 */ /* 0x008fc400078c10ff */
[-C--:B------:R-:W-:Y:S01]  /*8bf0*/  @!P1 LEA R20, P3, R210, R4.reuse, 0x2 ;  /* 0x00000004d2149211 */ /* 0x080fe200078610ff */
[----:B------:R1:W-:Y:S01]  /*8c00*/  @!P4 ST.E.64 desc[UR40][R8.64], R76 ;  /* 0x0000004c0800c985 */ /* 0x0003e2000c101b28 */
[-C--:B------:R-:W-:Y:S02]  /*8c10*/  @!P5 LEA.HI.X R11, R212, R5.reuse, R154, 0x2, P6 ;  /* 0x00000005d40bd211 */ /* 0x080fe400030f149a */
[----:B------:R-:W-:Y:S02]  /*8c20*/  @!P0 LEA R14, P6, R211, R4, 0x2 ;  /* 0x00000004d30e8211 */ /* 0x000fe400078c10ff */
[----:B------:R-:W-:Y:S01]  /*8c30*/  ISETP.GE.AND P4, PT, R207, UR4, PT ;  /* 0x00000004cf007c0c */ /* 0x000fe2000bf86270 */
[----:B------:R2:W-:Y:S01]  /*8c40*/  @!P5 ST.E.64 desc[UR40][R10.64], R80 ;  /* 0x000000500a00d985 */ /* 0x0005e2000c101b28 */
[----:B------:R-:W-:Y:S02]  /*8c50*/  ISETP.GE.AND P5, PT, R208, UR4, PT ;  /* 0x00000004d0007c0c */ /* 0x000fe4000bfa6270 */
[----:B------:R-:W-:-:S02]  /*8c60*/  @!P1 LEA.HI.X R21, R210, R5, R152, 0x2, P3 ;  /* 0x00000005d2159211 */ /* 0x000fc400018f1498 */
[----:B------:R-:W-:Y:S02]  /*8c70*/  ISETP.GE.AND P3, PT, R206, UR4, PT ;  /* 0x00000004ce007c0c */ /* 0x000fe4000bf66270 */
[----:B------:R-:W-:Y:S02]  /*8c80*/  @!P0 LEA.HI.X R15, R211, R5, R153, 0x2, P6 ;  /* 0x00000005d30f8211 */ /* 0x000fe400030f1499 */
[----:B------:R-:W-:-:S03]  /*8c90*/  @!P2 LEA R24, P6, R209, R4, 0x2 ;  /* 0x00000004d118a211 */ /* 0x000fc600078c10ff */
[----:B------:R3:W-:Y:S01]  /*8ca0*/  @!P0 ST.E.64 desc[UR40][R14.64], R84 ;  /* 0x000000540e008985 */ /* 0x0007e2000c101b28 */
[-C--:B------:R-:W-:Y:S02]  /*8cb0*/  @!P2 LEA.HI.X R25, R209, R5.reuse, R237, 0x2, P6 ;  /* 0x00000005d119a211 */ /* 0x080fe400030f14ed */
[-C--:B-1----:R-:W-:Y:S01]  /*8cc0*/  @!P4 LEA R8, P0, R207, R4.reuse, 0x2 ;  /* 0x00000004cf08c211 */ /* 0x082fe200078010ff */
[----:B------:R1:W-:Y:S01]  /*8cd0*/  @!P1 ST.E.64 desc[UR40][R20.64], R88 ;  /* 0x0000005814009985 */ /* 0x0003e2000c101b28 */
[-C--:B------:R-:W-:Y:S02]  /*8ce0*/  @!P5 LEA R6, P1, R208, R4.reuse, 0x2 ;  /* 0x00000004d006d211 */ /* 0x080fe400078210ff */
[----:B--2---:R-:W-:Y:S01]  /*8cf0*/  @!P3 LEA R10, P6, R206, R4, 0x2 ;  /* 0x00000004ce0ab211 */ /* 0x004fe200078c10ff */
[----:B------:R2:W-:Y:S01]  /*8d00*/  @!P2 ST.E.64 desc[UR40][R24.64], R92 ;  /* 0x0000005c1800a985 */ /* 0x0005e2000c101b28 */
[----:B------:R-:W-:Y:S02]  /*8d10*/  ISETP.GE.AND P2, PT, R205, UR4, PT ;  /* 0x00000004cd007c0c */ /* 0x000fe4000bf46270 */
[----:B------:R-:W-:-:S02]  /*8d20*/  @!P5 LEA.HI.X R7, R208, R5, R236, 0x2, P1 ;  /* 0x00000005d007d211 */ /* 0x000fc400008f14ec */
[----:B------:R-:W-:Y:S02]  /*8d30*/  ISETP.GE.AND P1, PT, R204, UR4, PT ;  /* 0x00000004cc007c0c */ /* 0x000fe4000bf26270 */
[-C--:B------:R-:W-:Y:S01]  /*8d40*/  @!P4 LEA.HI.X R9, R207, R5.reuse, R235, 0x2, P0 ;  /* 0x00000005cf09c211 */ /* 0x080fe200000f14eb */
[----:B------:R-:W-:Y:S01]  /*8d50*/  @!P5 ST.E.64 desc[UR40][R6.64], R96 ;  /* 0x000000600600d985 */ /* 0x000fe2000c101b28 */
[----:B------:R-:W-:Y:S02]  /*8d60*/  @!P3 LEA.HI.X R11, R206, R5, R234, 0x2, P6 ;  /* 0x00000005ce0bb211 */ /* 0x000fe400030f14ea */
[----:B------:R-:W-:Y:S01]  /*8d70*/  ISETP.GE.AND P0, PT, R23, UR4, PT ;  /* 0x0000000417007c0c */ /* 0x000fe2000bf06270 */
[----:B------:R4:W-:Y:S01]  /*8d80*/  @!P4 ST.E.64 desc[UR40][R8.64], R100 ;  /* 0x000000640800c985 */ /* 0x0009e2000c101b28 */
[----:B------:R-:W-:Y:S02]  /*8d90*/  ISETP.GE.AND P4, PT, R19, UR4, PT ;  /* 0x0000000413007c0c */ /* 0x000fe4000bf86270 */
[----:B---3--:R-:W-:Y:S01]  /*8da0*/  @!P2 LEA R14, P6, R205, R4, 0x2 ;  /* 0x00000004cd0ea211 */ /* 0x008fe200078c10ff */
[----:B------:R3:W-:Y:S01]  /*8db0*/  @!P3 ST.E.64 desc[UR40][R10.64], R104 ;  /* 0x000000680a00b985 */ /* 0x0007e2000c101b28 */
[----:B------:R-:W-:-:S02]  /*8dc0*/  ISETP.GE.AND P3, PT, R22, UR4, PT ;  /* 0x0000000416007c0c */ /* 0x000fc4000bf66270 */
[CC--:B-1----:R-:W-:Y:S02]  /*8dd0*/  @!P1 LEA R20, P5, R204.reuse, R4.reuse, 0x2 ;  /* 0x00000004cc149211 */ /* 0x0c2fe400078a10ff */
[-C--:B------:R-:W-:Y:S02]  /*8de0*/  @!P2 LEA.HI.X R15, R205, R5.reuse, R233, 0x2, P6 ;  /* 0x00000005cd0fa211 */ /* 0x080fe400030f14e9 */
[-C--:B------:R-:W-:Y:S02]  /*8df0*/  @!P1 LEA.HI.X R21, R204, R5.reuse, R232, 0x2, P5 ;  /* 0x00000005cc159211 */ /* 0x080fe400028f14e8 */
[-C--:B--2---:R-:W-:Y:S01]  /*8e00*/  @!P0 LEA R24, P6, R23, R4.reuse, 0x2 ;  /* 0x0000000417188211 */ /* 0x084fe200078c10ff */
[----:B------:R-:W-:Y:S01]  /*8e10*/  @!P2 ST.E.64 desc[UR40][R14.64], R108 ;  /* 0x0000006c0e00a985 */ /* 0x000fe2000c101b28 */
[-C--:B----4-:R-:W-:Y:S02]  /*8e20*/  @!P4 LEA R8, P5, R19, R4.reuse, 0x2 ;  /* 0x000000041308c211 */ /* 0x090fe400078a10ff */
[----:B------:R-:W-:Y:S01]  /*8e30*/  @!P0 LEA.HI.X R25, R23, R5, R231, 0x2, P6 ;  /* 0x0000000517198211 */ /* 0x000fe200030f14e7 */
[----:B------:R-:W-:Y:S01]  /*8e40*/  @!P1 ST.E.64 desc[UR40][R20.64], R112 ;  /* 0x0000007014009985 */ /* 0x000fe2000c101b28 */
[----:B------:R-:W-:-:S02]  /*8e50*/  @!P3 LEA R6, P1, R22, R4, 0x2 ;  /* 0x000000041606b211 */ /* 0x000fc400078210ff */
[----:B------:R-:W-:Y:S01]  /*8e60*/  ISETP.GE.AND P2, PT, R18, UR4, PT ;  /* 0x0000000412007c0c */ /* 0x000fe2000bf46270 */
[----:B------:R1:W-:Y:S01]  /*8e70*/  @!P0 ST.E.64 desc[UR40][R24.64], R116 ;  /* 0x0000007418008985 */ /* 0x0003e2000c101b28 */
[-C--:B------:R-:W-:Y:S02]  /*8e80*/  @!P3 LEA.HI.X R7, R22, R5.reuse, R230, 0x2, P1 ;  /* 0x000000051607b211 */ /* 0x080fe400008f14e6 */
[----:B------:R-:W-:Y:S02]  /*8e90*/  ISETP.GE.AND P1, PT, R17, UR4, PT ;  /* 0x0000000411007c0c */ /* 0x000fe4000bf26270 */
[----:B------:R-:W-:Y:S01]  /*8ea0*/  @!P4 LEA.HI.X R9, R19, R5, R229, 0x2, P5 ;  /* 0x000000051309c211 */ /* 0x000fe200028f14e5 */
[----:B------:R2:W-:Y:S01]  /*8eb0*/  @!P3 ST.E.64 desc[UR40][R6.64], R120 ;  /* 0x000000780600b985 */ /* 0x0005e2000c101b28 */
[----:B------:R-:W-:-:S03]  /*8ec0*/  ISETP.GE.AND P0, PT, R16, UR4, PT ;  /* 0x0000000410007c0c */ /* 0x000fc6000bf06270 */
[----:B------:R4:W-:Y:S01]  /*8ed0*/  @!P4 ST.E.64 desc[UR40][R8.64], R124 ;  /* 0x0000007c0800c985 */ /* 0x0009e2000c101b28 */
[----:B------:R-:W-:Y:S02]  /*8ee0*/  ISETP.GE.AND P4, PT, R13, UR4, PT ;  /* 0x000000040d007c0c */ /* 0x000fe4000bf86270 */
[-C--:B---3--:R-:W-:Y:S01]  /*8ef0*/  @!P2 LEA R10, P5, R18, R4.reuse, 0x2 ;  /* 0x00000004120aa211 */ /* 0x088fe200078a10ff */
[----:B-1----:R-:W-:Y:S01]  /*8f00*/  VIADD R25, R2, 0xf0 ;  /* 0x000000f002197836 */ /* 0x002fe20000000000 */
[----:B------:R-:W-:Y:S02]  /*8f10*/  SHF.R.S32.HI R21, RZ, 0x1f, R16 ;  /* 0x0000001fff157819 */ /* 0x000fe40000011410 */
[----:B------:R-:W-:Y:S02]  /*8f20*/  @!P1 LEA R14, P6, R17, R4, 0x2 ;  /* 0x00000004110e9211 */ /* 0x000fe400078c10ff */
[----:B------:R-:W-:Y:S02]  /*8f30*/  ISETP.GE.AND P3, PT, R25, UR4, PT ;  /* 0x0000000419007c0c */ /* 0x000fe4000bf66270 */
[----:B------:R-:W-:-:S02]  /*8f40*/  @!P2 LEA.HI.X R11, R18, R5, R228, 0x2, P5 ;  /* 0x00000005120ba211 */ /* 0x000fc400028f14e4 */
[CC--:B------:R-:W-:Y:S02]  /*8f50*/  @!P0 LEA R20, P5, R16.reuse, R4.reuse, 0x2 ;  /* 0x0000000410148211 */ /* 0x0c0fe400078a10ff */
[-C--:B------:R-:W-:Y:S01]  /*8f60*/  @!P1 LEA.HI.X R15, R17, R5.reuse, R227, 0x2, P6 ;  /* 0x00000005110f9211 */ /* 0x080fe200030f14e3 */
[----:B------:R3:W-:Y:S01]  /*8f70*/  @!P2 ST.E.64 desc[UR40][R10.64], R128 ;  /* 0x000000800a00a985 */ /* 0x0007e2000c101b28 */
[----:B------:R-:W-:Y:S02]  /*8f80*/  ISETP.GE.AND P6, PT, R29, UR4, PT ;  /* 0x000000041d007c0c */ /* 0x000fe4000bfc6270 */
[----:B------:R-:W-:Y:S01]  /*8f90*/  @!P0 LEA.HI.X R21, R16, R5, R21, 0x2, P5 ;  /* 0x0000000510158211 */ /* 0x000fe200028f1415 */
[----:B------:R3:W-:Y:S01]  /*8fa0*/  @!P1 ST.E.64 desc[UR40][R14.64], R132 ;  /* 0x000000840e009985 */ /* 0x0007e2000c101b28 */
[----:B--2---:R-:W-:Y:S02]  /*8fb0*/  SHF.R.S32.HI R7, RZ, 0x1f, R13 ;  /* 0x0000001fff077819 */ /* 0x004fe4000001140d */
[----:B------:R-:W-:Y:S01]  /*8fc0*/  @!P4 LEA R6, P5, R13, R4, 0x2 ;  /* 0x000000040d06c211 */ /* 0x000fe200078a10ff */
[----:B------:R3:W-:Y:S01]  /*8fd0*/  @!P0 ST.E.64 desc[UR40][R20.64], R136 ;  /* 0x0000008814008985 */ /* 0x0007e2000c101b28 */
[----:B----4-:R-:W-:-:S02]  /*8fe0*/  SHF.R.S32.HI R9, RZ, 0x1f, R25 ;  /* 0x0000001fff097819 */ /* 0x010fc40000011419 */
[-C--:B------:R-:W-:Y:S02]  /*8ff0*/  @!P4 LEA.HI.X R7, R13, R5.reuse, R7, 0x2, P5 ;  /* 0x000000050d07c211 */ /* 0x080fe400028f1407 */
[CC--:B------:R-:W-:Y:S02]  /*9000*/  @!P3 LEA R8, P5, R25.reuse, R4.reuse, 0x2 ;  /* 0x000000041908b211 */ /* 0x0c0fe400078a10ff */
[----:B------:R-:W-:Y:S01]  /*9010*/  SHF.R.S32.HI R13, RZ, 0x1f, R29 ;  /* 0x0000001fff0d7819 */ /* 0x000fe2000001141d */
[----:B------:R3:W-:Y:S01]  /*9020*/  @!P4 ST.E.64 desc[UR40][R6.64], R140 ;  /* 0x0000008c0600c985 */ /* 0x0007e2000c101b28 */
[----:B------:R-:W-:Y:S02]  /*9030*/  @!P3 LEA.HI.X R9, R25, R5, R9, 0x2, P5 ;  /* 0x000000051909b211 */ /* 0x000fe400028f1409 */
[----:B------:R-:W-:-:S03]  /*9040*/  @!P6 LEA R4, P5, R29, R4, 0x2 ;  /* 0x000000041d04e211 */ /* 0x000fc600078a10ff */
[----:B------:R3:W-:Y:S01]  /*9050*/  @!P3 ST.E.64 desc[UR40][R8.64], R144 ;  /* 0x000000900800b985 */ /* 0x0007e2000c101b28 */
[----:B------:R-:W-:-:S05]  /*9060*/  @!P6 LEA.HI.X R5, R29, R5, R13, 0x2, P5 ;  /* 0x000000051d05e211 */ /* 0x000fca00028f140d */
[----:B------:R3:W-:Y:S04]  /*9070*/  @!P6 ST.E.64 desc[UR40][R4.64], R148 ;  /* 0x000000940400e985 */ /* 0x0007e8000c101b28 */
.L_x_394:
[----:B------:R-:W-:Y:S05]  /*9080*/  BSYNC B1 ;  /* 0x0000000000017941 */ /* 0x000fea0003800000 */
.L_x_393:
[----:B------:R-:W-:Y:S01]  /*9090*/  ISETP.GE.AND P0, PT, R0, UR9, PT ;  /* 0x0000000900007c0c */ /* 0x000fe2000bf06270 */
[----:B--23--:R2:W3:Y:S04]  /*90a0*/  SHFL.IDX PT, R5, R12, 0x1, 0x1c1f ;  /* 0x003c1f000c057f89 */ /* 0x00c4e800000e0000 */
[----:B-1----:R2:W1:Y:S08]  /*90b0*/  SHFL.IDX PT, R4, R3, 0x1, 0x1c1f ;  /* 0x003c1f0003047f89 */ /* 0x00247000000e0000 */
[----:B--2---:R-:W-:Y:S05]  /*90c0*/  @P0 BRA `(.L_x_392) ;  /* 0x0000001800000947 */ /* 0x004fea0003800000 */
[----:B------:R-:W-:Y:S01]  /*90d0*/  ULDC UR4, c[0x0][0xac8] ;  /* 0x0002b20000047ab9 */ /* 0x000fe20000000800 */
[C---:B------:R-:W-:Y:S01]  /*90e0*/  VIADD R25, R2.reuse, 0xe8 ;  /* 0x000000e802197836 */ /* 0x040fe20000000000 */
[----:B------:R-:W-:Y:S01]  /*90f0*/  ISETP.GE.AND P5, PT, R225, UR4, PT ;  /* 0x00000004e1007c0c */ /* 0x000fe2000bfa6270 */
[C---:B0-----:R-:W-:Y:S01]  /*9100*/  VIADD R3, R2.reuse, 0xf0 ;  /* 0x000000f002037836 */ /* 0x041fe20000000000 */
[----:B------:R-:W-:Y:S02]  /*9110*/  ISETP.GE.AND P4, PT, R2, UR4, PT ;  /* 0x0000000402007c0c */ /* 0x000fe4000bf86270 */
[----:B------:R-:W-:Y:S02]  /*9120*/  ISETP.GE.AND P2, PT, R224, UR4, PT ;  /* 0x00000004e0007c0c */ /* 0x000fe4000bf46270 */
[----:B------:R-:W-:Y:S02]  /*9130*/  ISETP.GE.AND P1, PT, R223, UR4, PT ;  /* 0x00000004df007c0c */ /* 0x000fe4000bf26270 */
[----:B------:R-:W-:-:S02]  /*9140*/  ISETP.GE.AND P0, PT, R222, UR4, PT ;  /* 0x00000004de007c0c */ /* 0x000fc4000bf06270 */
[----:B------:R-:W-:-:S03]  /*9150*/  SHF.R.S32.HI R0, RZ, 0x1f, R25 ;  /* 0x0000001fff007819 */ /* 0x000fc60000011419 */
[CC--:B-1----:R-:W-:Y:S02]  /*9160*/  @!P5 LEA R8, P3, R225.reuse, R4.reuse, 0x2 ;  /* 0x00000004e108d211 */ /* 0x0c2fe400078610ff */
[----:B---3--:R-:W-:Y:S02]  /*9170*/  @!P4 IMAD.WIDE R6, R2, 0x4, R4 ;  /* 0x000000040206c825 */ /* 0x008fe400078e0204 */
[-C--:B------:R-:W-:Y:S02]  /*9180*/  @!P5 LEA.HI.X R9, R225, R5.reuse, R167, 0x2, P3 ;  /* 0x00000005e109d211 */ /* 0x080fe400018f14a7 */
[CC--:B------:R-:W-:Y:S01]  /*9190*/  @!P2 LEA R10, P6, R224.reuse, R4.reuse, 0x2 ;  /* 0x00000004e00aa211 */ /* 0x0c0fe200078c10ff */
[----:B------:R0:W-:Y:S01]  /*91a0*/  @!P4 ST.E.64 desc[UR40][R6.64], R26 ;  /* 0x0000001a0600c985 */ /* 0x0001e2000c101b28 */
[----:B------:R-:W-:Y:S02]  /*91b0*/  ISETP.GE.AND P3, PT, R221, UR4, PT ;  /* 0x00000004dd007c0c */ /* 0x000fe4000bf66270 */
[----:B------:R-:W-:Y:S01]  /*91c0*/  @!P2 LEA.HI.X R11, R224, R5, R166, 0x2, P6 ;  /* 0x00000005e00ba211 */ /* 0x000fe200030f14a6 */
[----:B------:R1:W-:Y:S01]  /*91d0*/  @!P5 ST.E.64 desc[UR40][R8.64], R30 ;  /* 0x0000001e0800d985 */ /* 0x0003e2000c101b28 */
[----:B------:R-:W-:-:S02]  /*91e0*/  @!P1 LEA R12, P5, R223, R4, 0x2 ;  /* 0x00000004df0c9211 */ /* 0x000fc400078a10ff */
[----:B------:R-:W-:Y:S01]  /*91f0*/  ISETP.GE.AND P4, PT, R220, UR4, PT ;  /* 0x00000004dc007c0c */ /* 0x000fe2000bf86270 */
[----:B------:R2:W-:Y:S01]  /*9200*/  @!P2 ST.E.64 desc[UR40][R10.64], R34 ;  /* 0x000000220a00a985 */ /* 0x0005e2000c101b28 */
[CC--:B------:R-:W-:Y:S02]  /*9210*/  @!P0 LEA R14, P6, R222.reuse, R4.reuse, 0x2 ;  /* 0x00000004de0e8211 */ /* 0x0c0fe400078c10ff */
[-C--:B------:R-:W-:Y:S02]  /*9220*/  @!P1 LEA.HI.X R13, R223, R5.reuse, R165, 0x2, P5 ;  /* 0x00000005df0d9211 */ /* 0x080fe400028f14a5 */
[----:B------:R-:W-:Y:S02]  /*9230*/  ISETP.GE.AND P5, PT, R219, UR4, PT ;  /* 0x00000004db007c0c */ /* 0x000fe4000bfa6270 */
[----:B------:R-:W-:Y:S01]  /*9240*/  @!P0 LEA.HI.X R15, R222, R5, R164, 0x2, P6 ;  /* 0x00000005de0f8211 */ /* 0x000fe200030f14a4 */
[----:B------:R3:W-:Y:S01]  /*9250*/  @!P1 ST.E.64 desc[UR40][R12.64], R38 ;  /* 0x000000260c009985 */ /* 0x0007e2000c101b28 */
[----:B0-----:R-:W-:-:S02]  /*9260*/  @!P3 LEA R6, P6, R221, R4, 0x2 ;  /* 0x00000004dd06b211 */ /* 0x001fc400078c10ff */
[----:B------:R-:W-:Y:S01]  /*9270*/  ISETP.GE.AND P1, PT, R217, UR4, PT ;  /* 0x00000004d9007c0c */ /* 0x000fe2000bf26270 */
[----:B------:R0:W-:Y:S01]  /*9280*/  @!P0 ST.E.64 desc[UR40][R14.64], R42 ;  /* 0x0000002a0e008985 */ /* 0x0001e2000c101b28 */
[----:B------:R-:W-:Y:S02]  /*9290*/  ISETP.GE.AND P0, PT, R218, UR4, PT ;  /* 0x00000004da007c0c */ /* 0x000fe4000bf06270 */
[CC--:B-1----:R-:W-:Y:S02]  /*92a0*/  @!P4 LEA R8, P2, R220.reuse, R4.reuse, 0x2 ;  /* 0x00000004dc08c211 */ /* 0x0c2fe400078410ff */
[-C--:B------:R-:W-:Y:S02]  /*92b0*/  @!P3 LEA.HI.X R7, R221, R5.reuse, R163, 0x2, P6 ;  /* 0x00000005dd07b211 */ /* 0x080fe400030f14a3 */
[----:B------:R-:W-:Y:S02]  /*92c0*/  @!P5 LEA R20, P6, R219, R4, 0x2 ;  /* 0x00000004db14d211 */ /* 0x000fe400078c10ff */
[----:B------:R-:W-:Y:S01]  /*92d0*/  @!P4 LEA.HI.X R9, R220, R5, R162, 0x2, P2 ;  /* 0x00000005dc09c211 */ /* 0x000fe200010f14a2 */
[----:B------:R1:W-:Y:S01]  /*92e0*/  @!P3 ST.E.64 desc[UR40][R6.64], R46 ;  /* 0x0000002e0600b985 */ /* 0x0003e2000c101b28 */
[----:B------:R-:W-:-:S02]  /*92f0*/  ISETP.GE.AND P2, PT, R216, UR4, PT ;  /* 0x00000004d8007c0c */ /* 0x000fc4000bf46270 */
[-C--:B------:R-:W-:Y:S01]  /*9300*/  @!P5 LEA.HI.X R21, R219, R5.reuse, R161, 0x2, P6 ;  /* 0x00000005db15d211 */ /* 0x080fe200030f14a1 */
[----:B------:R4:W-:Y:S01]  /*9310*/  @!P4 ST.E.64 desc[UR40][R8.64], R50 ;  /* 0x000000320800c985 */ /* 0x0009e2000c101b28 */
[CC--:B--2---:R-:W-:Y:S02]  /*9320*/  @!P0 LEA R10, P4, R218.reuse, R4.reuse, 0x2 ;  /* 0x00000004da0a8211 */ /* 0x0c4fe400078810ff */
[----:B------:R-:W-:Y:S01]  /*9330*/  ISETP.GE.AND P3, PT, R215, UR4, PT ;  /* 0x00000004d7007c0c */ /* 0x000fe2000bf66270 */
[----:B------:R2:W-:Y:S01]  /*9340*/  @!P5 ST.E.64 desc[UR40][R20.64], R54 ;  /* 0x000000361400d985 */ /* 0x0005e2000c101b28 */
[----:B---3--:R-:W-:Y:S02]  /*9350*/  @!P1 LEA R12, P5, R217, R4, 0x2 ;  /* 0x00000004d90c9211 */ /* 0x008fe400078a10ff */
[----:B------:R-:W-:Y:S02]  /*9360*/  @!P0 LEA.HI.X R11, R218, R5, R160, 0x2, P4 ;  /* 0x00000005da0b8211 */ /* 0x000fe400020f14a0 */
[----:B------:R-:W-:-:S02]  /*9370*/  ISETP.GE.AND P4, PT, R214, UR4, PT ;  /* 0x00000004d6007c0c */ /* 0x000fc4000bf86270 */
[-C--:B------:R-:W-:Y:S01]  /*9380*/  @!P1 LEA.HI.X R13, R217, R5.reuse, R159, 0x2, P5 ;  /* 0x00000005d90d9211 */ /* 0x080fe200028f149f */
[----:B------:R-:W-:Y:S01]  /*9390*/  @!P0 ST.E.64 desc[UR40][R10.64], R58 ;  /* 0x0000003a0a008985 */ /* 0x000fe2000c101b28 */
[----:B------:R-:W-:Y:S02]  /*93a0*/  ISETP.GE.AND P5, PT, R213, UR4, PT ;  /* 0x00000004d5007c0c */ /* 0x000fe4000bfa6270 */
[CC--:B0-----:R-:W-:Y:S01]  /*93b0*/  @!P2 LEA R14, P6, R216.reuse, R4.reuse, 0x2 ;  /* 0x00000004d80ea211 */ /* 0x0c1fe200078c10ff */
[----:B------:R0:W-:Y:S01]  /*93c0*/  @!P1 ST.E.64 desc[UR40][R12.64], R62 ;  /* 0x0000003e0c009985 */ /* 0x0001e2000c101b28 */
[----:B------:R-:W-:Y:S02]  /*93d0*/  ISETP.GE.AND P1, PT, R211, UR4, PT ;  /* 0x00000004d3007c0c */ /* 0x000fe4000bf26270 */
[----:B------:R-:W-:Y:S02]  /*93e0*/  @!P2 LEA.HI.X R15, R216, R5, R158, 0x2, P6 ;  /* 0x00000005d80fa211 */ /* 0x000fe400030f149e */
[----:B-1----:R-:W-:-:S02]  /*93f0*/  @!P3 LEA R6, P6, R215, R4, 0x2 ;  /* 0x00000004d706b211 */ /* 0x002fc400078c10ff */
[-C--:B----4-:R-:W-:Y:S01]  /*9400*/  @!P4 LEA R8, P0, R214, R4.reuse, 0x2 ;  /* 0x00000004d608c211 */ /* 0x090fe200078010ff */
[----:B------:R1:W-:Y:S01]  /*9410*/  @!P2 ST.E.64 desc[UR40][R14.64], R66 ;  /* 0x000000420e00a985 */ /* 0x0003e2000c101b28 */
[----:B------:R-:W-:Y:S02]  /*9420*/  ISETP.GE.AND P2, PT, R212, UR4, PT ;  /* 0x00000004d4007c0c */ /* 0x000fe4000bf46270 */
[-C--:B------:R-:W-:Y:S02]  /*9430*/  @!P3 LEA.HI.X R7, R215, R5.reuse, R157, 0x2, P6 ;  /* 0x00000005d707b211 */ /* 0x080fe400030f149d */
[----:B--2---:R-:W-:Y:S02]  /*9440*/  @!P5 LEA R20, P6, R213, R4, 0x2 ;  /* 0x00000004d514d211 */ /* 0x004fe400078c10ff */
[----:B------:R-:W-:Y:S01]  /*9450*/  @!P4 LEA.HI.X R9, R214, R5, R156, 0x2, P0 ;  /* 0x00000005d609c211 */ /* 0x000fe200000f149c */
[----:B------:R2:W-:Y:S01]  /*9460*/  @!P3 ST.E.64 desc[UR40][R6.64], R70 ;  /* 0x000000460600b985 */ /* 0x0005e2000c101b28 */
[----:B------:R-:W-:-:S02]  /*9470*/  ISETP.GE.AND P0, PT, R210, UR4, PT ;  /* 0x00000004d2007c0c */ /* 0x000fc4000bf06270 */
[-C--:B------:R-:W-:Y:S01]  /*9480*/  @!P5 LEA.HI.X R21, R213, R5.reuse, R155, 0x2, P6 ;  /* 0x00000005d515d211 */ /* 0x080fe200030f149b */
[----:B------:R3:W-:Y:S01]  /*9490*/  @!P4 ST.E.64 desc[UR40][R8.64], R74 ;  /* 0x0000004a0800c985 */ /* 0x0007e2000c101b28 */
[-C--:B0-----:R-:W-:Y:S02]  /*94a0*/  @!P1 LEA R12, P3, R211, R4.reuse, 0x2 ;  /* 0x00000004d30c9211 */ /* 0x081fe400078610ff */
[----:B------:R-:W-:Y:S01]  /*94b0*/  @!P2 LEA R10, P6, R212, R4, 0x2 ;  /* 0x00000004d40aa211 */ /* 0x000fe200078c10ff */
[----:B------:R0:W-:Y:S01]  /*94c0*/  @!P5 ST.E.64 desc[UR40][R20.64], R78 ;  /* 0x0000004e1400d985 */ /* 0x0001e2000c101b28 */
[----:B------:R-:W-:Y:S02]  /*94d0*/  ISETP.GE.AND P5, PT, R209, UR4, PT ;  /* 0x00000004d1007c0c */ /* 0x000fe4000bfa6270 */
[----:B------:R-:W-:Y:S02]  /*94e0*/  ISETP.GE.AND P4, PT, R208, UR4, PT ;  /* 0x00000004d0007c0c */ /* 0x000fe4000bf86270 */
[----:B------:R-:W-:-:S02]  /*94f0*/  @!P2 LEA.HI.X R11, R212, R5, R154, 0x2, P6 ;  /* 0x00000005d40ba211 */ /* 0x000fc400030f149a */
[CC--:B-1----:R-:W-:Y:S02]  /*9500*/  @!P0 LEA R14, P6, R210.reuse, R4.reuse, 0x2 ;  /* 0x00000004d20e8211 */ /* 0x0c2fe400078c10ff */
[-C--:B------:R-:W-:Y:S01]  /*9510*/  @!P1 LEA.HI.X R13, R211, R5.reuse, R153, 0x2, P3 ;  /* 0x00000005d30d9211 */ /* 0x080fe200018f1499 */
[----:B------:R1:W-:Y:S01]  /*9520*/  @!P2 ST.E.64 desc[UR40][R10.64], R82 ;  /* 0x000000520a00a985 */ /* 0x0003e2000c101b28 */
[----:B------:R-:W-:Y:S02]  /*9530*/  ISETP.GE.AND P3, PT, R207, UR4, PT ;  /* 0x00000004cf007c0c */ /* 0x000fe4000bf66270 */
[----:B------:R-:W-:Y:S01]  /*9540*/  @!P0 LEA.HI.X R15, R210, R5, R152, 0x2, P6 ;  /* 0x00000005d20f8211 */ /* 0x000fe200030f1498 */
[----:B------:R4:W-:Y:S01]  /*9550*/  @!P1 ST.E.64 desc[UR40][R12.64], R86 ;  /* 0x000000560c009985 */ /* 0x0009e2000c101b28 */
[-C--:B--2---:R-:W-:Y:S02]  /*9560*/  @!P5 LEA R6, P2, R209, R4.reuse, 0x2 ;  /* 0x00000004d106d211 */ /* 0x084fe400078410ff */
[----:B---3--:R-:W-:Y:S01]  /*9570*/  @!P4 LEA R8, P1, R208, R4, 0x2 ;  /* 0x00000004d008c211 */ /* 0x008fe200078210ff */
[----:B------:R2:W-:Y:S01]  /*9580*/  @!P0 ST.E.64 desc[UR40][R14.64], R90 ;  /* 0x0000005a0e008985 */ /* 0x0005e2000c101b28 */
[----:B------:R-:W-:-:S02]  /*9590*/  ISETP.GE.AND P0, PT, R206, UR4, PT ;  /* 0x00000004ce007c0c */ /* 0x000fc4000bf06270 */
[-C--:B------:R-:W-:Y:S02]  /*95a0*/  @!P5 LEA.HI.X R7, R209, R5.reuse, R237, 0x2, P2 ;  /* 0x00000005d107d211 */ /* 0x080fe400010f14ed */
[----:B------:R-:W-:Y:S02]  /*95b0*/  ISETP.GE.AND P2, PT, R205, UR4, PT ;  /* 0x00000004cd007c0c */ /* 0x000fe4000bf46270 */
[-C--:B------:R-:W-:Y:S01]  /*95c0*/  @!P4 LEA.HI.X R9, R208, R5.reuse, R236, 0x2, P1 ;  /* 0x00000005d009c211 */ /* 0x080fe200008f14ec */
[----:B------:R3:W-:Y:S01]  /*95d0*/  @!P5 ST.E.64 desc[UR40][R6.64], R94 ;  /* 0x0000005e0600d985 */ /* 0x0007e2000c101b28 */
[C---:B0-----:R-:W-:Y:S02]  /*95e0*/  @!P3 LEA R20, P6, R207.reuse, R4, 0x2 ;  /* 0x00000004cf14b211 */ /* 0x041fe400078c10ff */
[----:B------:R-:W-:Y:S01]  /*95f0*/  ISETP.GE.AND P1, PT, R204, UR4, PT ;  /* 0x00000004cc007c0c */ /* 0x000fe2000bf26270 */
[----:B------:R0:W-:Y:S01]  /*9600*/  @!P4 ST.E.64 desc[UR40][R8.64], R98 ;  /* 0x000000620800c985 */ /* 0x0001e2000c101b28 */
[----:B------:R-:W-:-:S02]  /*9610*/  @!P3 LEA.HI.X R21, R207, R5, R235, 0x2, P6 ;  /* 0x00000005cf15b211 */ /* 0x000fc400030f14eb */
[----:B------:R-:W-:Y:S02]  /*9620*/  ISETP.GE.AND P4, PT, R23, UR4, PT ;  /* 0x0000000417007c0c */ /* 0x000fe4000bf86270 */
[-C--:B-1----:R-:W-:Y:S01]  /*9630*/  @!P0 LEA R10, P6, R206, R4.reuse, 0x2 ;  /* 0x00000004ce0a8211 */ /* 0x082fe200078c10ff */
[----:B------:R1:W-:Y:S01]  /*9640*/  @!P3 ST.E.64 desc[UR40][R20.64], R102 ;  /* 0x000000661400b985 */ /* 0x0003e2000c101b28 */
[----:B------:R-:W-:Y:S02]  /*9650*/  ISETP.GE.AND P5, PT, R22, UR4, PT ;  /* 0x0000000416007c0c */ /* 0x000fe4000bfa6270 */
[C---:B----4-:R-:W-:Y:S02]  /*9660*/  @!P2 LEA R12, P3, R205.reuse, R4, 0x2 ;  /* 0x00000004cd0ca211 */ /* 0x050fe400078610ff */
[-C--:B------:R-:W-:Y:S02]  /*9670*/  @!P0 LEA.HI.X R11, R206, R5.reuse, R234, 0x2, P6 ;  /* 0x00000005ce0b8211 */ /* 0x080fe400030f14ea */
[----:B------:R-:W-:-:S02]  /*9680*/  @!P2 LEA.HI.X R13, R205, R5, R233, 0x2, P3 ;  /* 0x00000005cd0da211 */ /* 0x000fc400018f14e9 */
[----:B------:R-:W-:Y:S01]  /*9690*/  ISETP.GE.AND P3, PT, R19, UR4, PT ;  /* 0x0000000413007c0c */ /* 0x000fe2000bf66270 */
[----:B------:R4:W-:Y:S01]  /*96a0*/  @!P0 ST.E.64 desc[UR40][R10.64], R106 ;  /* 0x0000006a0a008985 */ /* 0x0009e2000c101b28 */
[CC--:B--2---:R-:W-:Y:S02]  /*96b0*/  @!P1 LEA R14, P6, R204.reuse, R4.reuse, 0x2 ;  /* 0x00000004cc0e9211 */ /* 0x0c4fe400078c10ff */
[CC--:B---3--:R-:W-:Y:S01]  /*96c0*/  @!P4 LEA R6, P0, R23.reuse, R4.reuse, 0x2 ;  /* 0x000000041706c211 */ /* 0x0c8fe200078010ff */
[----:B------:R2:W-:Y:S01]  /*96d0*/  @!P2 ST.E.64 desc[UR40][R12.64], R110 ;  /* 0x0000006e0c00a985 */ /* 0x0005e2000c101b28 */
[-C--:B------:R-:W-:Y:S02]  /*96e0*/  @!P1 LEA.HI.X R15, R204, R5.reuse, R232, 0x2, P6 ;  /* 0x00000005cc0f9211 */ /* 0x080fe400030f14e8 */
[----:B0-----:R-:W-:Y:S02]  /*96f0*/  @!P5 LEA R8, P6, R22, R4, 0x2 ;  /* 0x000000041608d211 */ /* 0x001fe400078c10ff */
[----:B------:R-:W-:Y:S01]  /*9700*/  @!P4 LEA.HI.X R7, R23, R5, R231, 0x2, P0 ;  /* 0x000000051707c211 */ /* 0x000fe200000f14e7 */
[----:B------:R-:W-:Y:S01]  /*9710*/  @!P1 ST.E.64 desc[UR40][R14.64], R114 ;  /* 0x000000720e009985 */ /* 0x000fe2000c101b28 */
[----:B------:R-:W-:-:S02]  /*9720*/  ISETP.GE.AND P0, PT, R18, UR4, PT ;  /* 0x0000000412007c0c */ /* 0x000fc4000bf06270 */
[-C--:B------:R-:W-:Y:S01]  /*9730*/  @!P5 LEA.HI.X R9, R22, R5.reuse, R230, 0x2, P6 ;  /* 0x000000051609d211 */ /* 0x080fe200030f14e6 */
[----:B------:R0:W-:Y:S01]  /*9740*/  @!P4 ST.E.64 desc[UR40][R6.64], R118 ;  /* 0x000000760600c985 */ /* 0x0001e2000c101b28 */
[----:B------:R-:W-:Y:S02]  /*9750*/  ISETP.GE.AND P1, PT, R25, UR4, PT ;  /* 0x0000000419007c0c */ /* 0x000fe4000bf26270 */
[----:B-1----:R-:W-:Y:S01]  /*9760*/  @!P3 LEA R20, P2, R19, R4, 0x2 ;  /* 0x000000041314b211 */ /* 0x002fe200078410ff */
[----:B------:R1:W-:Y:S01]  /*9770*/  @!P5 ST.E.64 desc[UR40][R8.64], R122 ;  /* 0x0000007a0800d985 */ /* 0x0003e2000c101b28 */
[----:B------:R-:W-:Y:S02]  /*9780*/  ISETP.GE.AND P4, PT, R17, UR4, PT ;  /* 0x0000000411007c0c */ /* 0x000fe4000bf86270 */
[----:B------:R-:W-:Y:S02]  /*9790*/  ISETP.GE.AND P5, PT, R16, UR4, PT ;  /* 0x0000000410007c0c */ /* 0x000fe4000bfa6270 */
[----:B------:R-:W-:-:S02]  /*97a0*/  @!P3 LEA.HI.X R21, R19, R5, R229, 0x2, P2 ;  /* 0x000000051315b211 */ /* 0x000fc400010f14e5 */
[----:B------:R-:W-:Y:S02]  /*97b0*/  ISETP.GE.AND P2, PT, R3, UR4, PT ;  /* 0x0000000403007c0c */ /* 0x000fe4000bf46270 */
[CC--:B----4-:R-:W-:Y:S01]  /*97c0*/  @!P0 LEA R10, P6, R18.reuse, R4.reuse, 0x2 ;  /* 0x00000004120a8211 */ /* 0x0d0fe200078c10ff */
[----:B------:R4:W-:Y:S01]  /*97d0*/  @!P3 ST.E.64 desc[UR40][R20.64], R126 ;  /* 0x0000007e1400b985 */ /* 0x0009e2000c101b28 */
[-C--:B--2---:R-:W-:Y:S02]  /*97e0*/  @!P1 LEA R12, P3, R25, R4.reuse, 0x2 ;  /* 0x00000004190c9211 */ /* 0x084fe400078610ff */
[-C--:B------:R-:W-:Y:S02]  /*97f0*/  @!P0 LEA.HI.X R11, R18, R5.reuse, R228, 0x2, P6 ;  /* 0x00000005120b8211 */ /* 0x080fe400030f14e4 */
[----:B0-----:R-:W-:Y:S02]  /*9800*/  @!P4 LEA R6, P6, R17, R4, 0x2 ;  /* 0x000000041106c211 */ /* 0x001fe400078c10ff */
[----:B------:R-:W-:Y:S01]  /*9810*/  @!P1 LEA.HI.X R13, R25, R5, R0, 0x2, P3 ;  /* 0x00000005190d9211 */ /* 0x000fe200018f1400 */
[----:B------:R4:W-:Y:S01]  /*9820*/  @!P0 ST.E.64 desc[UR40][R10.64], R130 ;  /* 0x000000820a008985 */ /* 0x0009e2000c101b28 */
[----:B------:R-:W-:-:S02]  /*9830*/  SHF.R.S32.HI R25, RZ, 0x1f, R16 ;  /* 0x0000001fff197819 */ /* 0x000fc40000011410 */
[CC--:B-1----:R-:W-:Y:S02]  /*9840*/  @!P5 LEA R8, P3, R16.reuse, R4.reuse, 0x2 ;  /* 0x000000041008d211 */ /* 0x0c2fe400078610ff */
[-C--:B------:R-:W-:Y:S02]  /*9850*/  @!P4 LEA.HI.X R7, R17, R5.reuse, R227, 0x2, P6 ;  /* 0x000000051107c211 */ /* 0x080fe400030f14e3 */
[----:B------:R-:W-:Y:S02]  /*9860*/  SHF.R.S32.HI R0, RZ, 0x1f, R3 ;  /* 0x0000001fff007819 */ /* 0x000fe40000011403 */
[C---:B------:R-:W-:Y:S01]  /*9870*/  @!P2 LEA R14, P6, R3.reuse, R4, 0x2 ;  /* 0x00000004030ea211 */ /* 0x040fe200078c10ff */
[----:B------:R4:W-:Y:S01]  /*9880*/  @!P4 ST.E.64 desc[UR40][R6.64], R134 ;  /* 0x000000860600c985 */ /* 0x0009e2000c101b28 */
[-C--:B------:R-:W-:Y:S02]  /*9890*/  @!P5 LEA.HI.X R9, R16, R5.reuse, R25, 0x2, P3 ;  /* 0x000000051009d211 */ /* 0x080fe400018f1419 */
[----:B------:R-:W-:Y:S01]  /*98a0*/  @!P2 LEA.HI.X R15, R3, R5, R0, 0x2, P6 ;  /* 0x00000005030fa211 */ /* 0x000fe200030f1400 */
[----:B------:R-:W-:-:S02]  /*98b0*/  VIADD R3, R2, 0xf8 ;  /* 0x000000f802037836 */ /* 0x000fc40000000000 */
[----:B------:R4:W-:Y:S03]  /*98c0*/  @!P5 ST.E.64 desc[UR40][R8.64], R138 ;  /* 0x0000008a0800d985 */ /* 0x0009e6000c101b28 */
[----:B------:R-:W-:Y:S01]  /*98d0*/  ISETP.GE.AND P0, PT, R3, UR4, PT ;  /* 0x0000000403007c0c */ /* 0x000fe2000bf06270 */
[----:B------:R4:W-:Y:S04]  /*98e0*/  @!P1 ST.E.64 desc[UR40][R12.64], R142 ;  /* 0x0000008e0c009985 */ /* 0x0009e8000c101b28 */
[----:B------:R4:W-:Y:S08]  /*98f0*/  @!P2 ST.E.64 desc[UR40][R14.64], R146 ;  /* 0x000000920e00a985 */ /* 0x0009f0000c101b28 */
[----:B------:R-:W-:Y:S05]  /*9900*/  @P0 BRA `(.L_x_392) ;  /* 0x0000000c00f00947 */ /* 0x000fea0003800000 */
[----:B------:R-:W-:Y:S02]  /*9910*/  LEA R4, P0, R3, R4, 0x2 ;  /* 0x0000000403047211 */ /* 0x000fe400078010ff */
[----:B------:R-:W-:-:S04]  /*9920*/  SHF.R.S32.HI R0, RZ, 0x1f, R3 ;  /* 0x0000001fff007819 */ /* 0x000fc80000011403 */
[----:B------:R-:W-:-:S05]  /*9930*/  LEA.HI.X R5, R3, R5, R0, 0x2, P0 ;  /* 0x0000000503057211 */ /* 0x000fca00000f1400 */
[----:B------:R2:W-:Y:S01]  /*9940*/  ST.E.64 desc[UR40][R4.64], R150 ;  /* 0x0000009604007985 */ /* 0x0005e2000c101b28 */
[----:B------:R-:W-:Y:S05]  /*9950*/  BRA `(.L_x_392) ;  /* 0x0000000c00dc7947 */ /* 0x000fea0003800000 */
.L_x_383:
[----:B------:R-:W-:Y:S02]  /*9960*/  ULDC.64 UR8, c[0x0][0xc00] ;  /* 0x0003000000087ab9 */ /* 0x000fe40000000a00 */
[----:B------:R-:W-:-:S04]  /*9970*/  UISETP.NE.U32.AND UP0, UPT, UR8, URZ, UPT ;  /* 0x0000003f0800728c */ /* 0x000fc8000bf05070 */
[----:B------:R-:W-:-:S03]  /*9980*/  UISETP.NE.AND.EX UP0, UPT, UR9, URZ, UPT, UP0 ;  /* 0x0000003f0900728c */ /* 0x000fc6000bf05300 */
[----:B------:R-:W-:Y:S02]  /*9990*/  ULDC.64 UR8, c[0x0][0xc00] ;  /* 0x0003000000087ab9 */ /* 0x000fe40000000a00 */
[----:B------:R-:W-:Y:S01]  /*99a0*/  UIMAD.WIDE UR8, UR46, 0x4, UR8 ;  /* 0x000000042e0878a5 */ /* 0x000fe2000f8e0208 */
[----:B------:R-:W-:-:S05]  /*99b0*/  PLOP3.LUT P1, PT, PT, PT, UP0, 0x80, 0x0 ;  /* 0x000000000000781c */ /* 0x000fca0003f2f008 */
[----:B------:R-:W-:Y:S02]  /*99c0*/  IMAD.U32 R4, RZ, RZ, UR8 ;  /* 0x00000008ff047e24 */ /* 0x000fe4000f8e00ff */
[----:B------:R-:W-:Y:S01]  /*99d0*/  IMAD.U32 R5, RZ, RZ, UR9 ;  /* 0x00000009ff057e24 */ /* 0x000fe2000f8e00ff */
[----:B------:R-:W-:Y:S02]  /*99e0*/  ULDC.64 UR8, c[0x0][0xc08] ;  /* 0x0003020000087ab9 */ /* 0x000fe40000000a00 */
[----:B------:R-:W-:-:S03]  /*99f0*/  UISETP.NE.U32.AND UP1, UPT, UR8, URZ, UPT ;  /* 0x0000003f0800728c */ /* 0x000fc6000bf25070 */
[----:B------:R-:W2:Y:S01]  /*9a00*/  @P1 LDG.E R8, desc[UR40][R4.64] ;  /* 0x0000002804081981 */ /* 0x000ea2000c1e1900 */
[----:B------:R-:W-:Y:S01]  /*9a10*/  UISETP.NE.AND.EX UP1, UPT, UR9, URZ, UPT, UP1 ;  /* 0x0000003f0900728c */ /* 0x000fe2000bf25310 */
[----:B------:R-:W-:Y:S02]  /*9a20*/  ULDC UR4, c[0x0][0xa88] ;  /* 0x0002a20000047ab9 */ /* 0x000fe40000000800 */
[----:B------:R-:W-:-:S03]  /*9a30*/  IMAD.U32 R0, RZ, RZ, UR4 ;  /* 0x00000004ff007e24 */ /* 0x000fc6000f8e00ff */
[----:B------:R-:W-:-:S05]  /*9a40*/  PLOP3.LUT P2, PT, PT, PT, UP1, 0x80, 0x0 ;  /* 0x000000000000781c */ /* 0x000fca0003f4f018 */
[----:B------:R-:W-:Y:S02]  /*9a50*/  @UP1 ULDC.64 UR8, c[0x0][0xc08] ;  /* 0x0003020000081ab9 */ /* 0x000fe40000000a00 */
[----:B------:R-:W-:-:S06]  /*9a60*/  @UP1 UIMAD.WIDE UR8, UR46, 0x4, UR8 ;  /* 0x000000042e0818a5 */ /* 0x000fcc000f8e0208 */
[----:B------:R-:W-:Y:S02]  /*9a70*/  IMAD.U32 R6, RZ, RZ, UR8 ;  /* 0x00000008ff067e24 */ /* 0x000fe4000f8e00ff */
[----:B------:R-:W-:-:S05]  /*9a80*/  IMAD.U32 R7, RZ, RZ, UR9 ;  /* 0x00000009ff077e24 */ /* 0x000fca000f8e00ff */
[----:B------:R0:W5:Y:S01]  /*9a90*/  @P2 LDG.E R0, desc[UR40][R6.64] ;  /* 0x0000002806002981 */ /* 0x000162000c1e1900 */
[----:B------:R-:W-:Y:S01]  /*9aa0*/  UMOV UR4, URZ ;  /* 0x0000003f00047c82 */ /* 0x000fe20008000000 */
[----:B------:R-:W-:Y:S01]  /*9ab0*/  UISETP.NE.AND UP1, UPT, UR39, URZ, UPT ;  /* 0x0000003f2700728c */ /* 0x000fe2000bf25270 */
[----:B------:R-:W1:Y:S10]  /*9ac0*/  S2R R3, SR_TID.X ;  /* 0x0000000000037919 */ /* 0x000e740000002100 */
[----:B------:R-:W-:Y:S01]  /*9ad0*/  @!UP1 ULDC UR39, c[0x0][0xad4] ;  /* 0x0002b50000279ab9 */ /* 0x000fe20000000800 */
[----:B--2---:R-:W-:Y:S01]  /*9ae0*/  @P1 R2UR UR4, R8 ;  /* 0x00000000080412ca */ /* 0x004fe200000e0000 */
[----:B-1----:R-:W-:-:S05]  /*9af0*/  VIADD R8, R3, 0xffffff80 ;  /* 0xffffff8003087836 */ /* 0x002fca0000000000 */
[----:B------:R-:W-:-:S07]  /*9b00*/  ISETP.GT.AND P0, PT, R8, 0x7f, PT ;  /* 0x0000007f0800780c */ /* 0x000fce0003f04270 */
[----:B------:R-:W-:Y:S01]  /*9b10*/  USHF.R.S32.HI UR19, URZ, 0x1f, UR4 ;  /* 0x0000001f3f137899 */ /* 0x000fe20008011404 */
[----:B0-----:R-:W-:Y:S11]  /*9b20*/  @P2 BRA `(.L_x_395) ;  /* 0x0000000000102947 */ /* 0x001ff60003800000 */
[----:B------:R-:W-:Y:S05]  /*9b30*/  @!P1 BRA `(.L_x_395) ;  /* 0x00000000000c9947 */ /* 0x000fea0003800000 */
[----:B------:R-:W2:Y:S04]  /*9b40*/  LDG.E R3, desc[UR40][R4.64] ;  /* 0x0000002804037981 */ /* 0x000ea8000c1e1900 */
[----:B-----5:R-:W2:Y:S02]  /*9b50*/  LDG.E R0, desc[UR40][R4.64+0x4] ;  /* 0x0000042804007981 */ /* 0x020ea4000c1e1900 */
[----:B--2---:R-:W-:-:S07]  /*9b60*/  IMAD.IADD R0, R0, 0x1, -R3 ;  /* 0x0000000100007824 */ /* 0x004fce00078e0a03 */
.L_x_395:
[----:B------:R-:W-:Y:S01]  /*9b70*/  USEL UR46, UR46, URZ, !UP0 ;  /* 0x0000003f2e2e7287 */ /* 0x000fe2000c000000 */
[----:B------:R-:W-:Y:S01]  /*9b80*/  BSSY B1, `(.L_x_396) ;  /* 0x0000039000017945 */ /* 0x000fe20003800000 */
[----:B------:R-:W-:-:S03]  /*9b90*/  USEL UR45, UR45, URZ, !UP0 ;  /* 0x0000003f2d2d7287 */ /* 0x000fc6000c000000 */
[----:B------:R-:W-:Y:S09]  /*9ba0*/  @P0 BRA `(.L_x_397) ;  /* 0x0000000000d80947 */ /* 0x000ff20003800000 */
[----:B------:R-:W0:Y:S01]  /*9bb0*/  S2R R3, SR_TID.X ;  /* 0x0000000000037919 */ /* 0x000e220000002100 */
[----:B------:R-:W1:Y:S01]  /*9bc0*/  LDC R9, c[0x0][0xbe8] ;  /* 0x0002fa00ff097b82 */ /* 0x000e620000000800 */
[----:B------:R-:W-:-:S04]  /*9bd0*/  IMAD.U32 R4, RZ, RZ, UR44 ;  /* 0x0000002cff047e24 */ /* 0x000fc8000f8e00ff */
[----:B0-----:R-:W-:Y:S02]  /*9be0*/  IMAD R3, R4, 0x80, R3 ;  /* 0x0000008004037824 */ /* 0x001fe400078e0203 */
[----:B-1---5:R-:W-:Y:S02]  /*9bf0*/  IMAD R4, R0, R9, RZ ;  /* 0x0000000900047224 */ /* 0x022fe400078e02ff */
[----:B------:R-:W-:-:S05]  /*9c00*/  VIADD R6, R3, 0xffffff80 ;  /* 0xffffff8003067836 */ /* 0x000fca0000000000 */
[----:B------:R-:W-:-:S13]  /*9c10*/  ISETP.GE.AND P0, PT, R6, R4, PT ;  /* 0x000000040600720c */ /* 0x000fda0003f06270 */
[----:B------:R-:W-:Y:S05]  /*9c20*/  @P0 BRA `(.L_x_397) ;  /* 0x0000000000b80947 */ /* 0x000fea0003800000 */
[----:B------:R-:W-:Y:S01]  /*9c30*/  ISETP.NE.AND P0, PT, R9, 0x1, PT ;  /* 0x000000010900780c */ /* 0x000fe20003f05270 */
[----:B------:R-:W-:Y:S01]  /*9c40*/  UISETP.GT.AND UP0, UPT, UR39, 0x1, UPT ;  /* 0x000000012700788c */ /* 0x000fe2000bf04270 */
[----:B------:R-:W-:-:S03]  /*9c50*/  UMOV UR17, 0x9b8 ;  /* 0x000009b800117882 */ /* 0x000fc60000000000 */
[----:B------:R-:W-:Y:S02]  /*9c60*/  USEL UR17, UR17, 0x978, UP0 ;  /* 0x0000097811117887 */ /* 0x000fe40008000000 */
[----:B------:R-:W-:-:S06]  /*9c70*/  USEL UR16, UR42, URZ, UP0 ;  /* 0x0000003f2a107287 */ /* 0x000fcc0008000000 */
[----:B------:R-:W0:Y:S04]  /*9c80*/  @P0 LDC R3, c[0x0][0xbec] ;  /* 0x0002fb00ff030b82 */ /* 0x000e280000000800 */
[----:B------:R-:W-:Y:S01]  /*9c90*/  ULDC.64 UR8, c[0x0][UR17+0x218] ;  /* 0x0000860011087abb */ /* 0x000fe20008000a00 */
[----:B------:R-:W-:Y:S01]  /*9ca0*/  ULDC.64 UR12, c[0x0][UR17+0x220] ;  /* 0x00008800110c7abb */ /* 0x000fe20008000a00 */
[----:B------:R-:W-:Y:S01]  /*9cb0*/  ULDC.64 UR14, c[0x0][UR17+0x228] ;  /* 0x00008a00110e7abb */ /* 0x000fe20008000a00 */
[----:B------:R-:W-:Y:S01]  /*9cc0*/  UIMAD.WIDE.U32 UR10, UR8, UR43, URZ ;  /* 0x0000002b080a72a5 */ /* 0x000fe2000f8e003f */
[----:B------:R-:W1:Y:S01]  /*9cd0*/  @P0 LDC R5, c[0x0][0xbf0] ;  /* 0x0002fc00ff050b82 */ /* 0x000e620000000800 */
[----:B------:R-:W-:Y:S02]  /*9ce0*/  UIMAD UR18, UR9, UR43, URZ ;  /* 0x0000002b091272a4 */ /* 0x000fe4000f8e023f */
[----:B------:R-:W-:-:S02]  /*9cf0*/  UIMAD UR13, UR13, UR46, URZ ;  /* 0x0000002e0d0d72a4 */ /* 0x000fc4000f8e023f */
[----:B------:R-:W-:Y:S02]  /*9d00*/  UIMAD.WIDE.U32 UR20, UR14, UR16, URZ ;  /* 0x000000100e1472a5 */ /* 0x000fe4000f8e003f */
[----:B------:R-:W-:Y:S02]  /*9d10*/  UIMAD.WIDE.U32 UR8, UR12, UR46, URZ ;  /* 0x0000002e0c0872a5 */ /* 0x000fe4000f8e003f */
[----:B------:R-:W-:Y:S02]  /*9d20*/  UIMAD UR14, UR15, UR16, URZ ;  /* 0x000000100f0e72a4 */ /* 0x000fe4000f8e023f */
[----:B------:R-:W-:Y:S02]  /*9d30*/  UIMAD UR13, UR12, UR45, UR13 ;  /* 0x0000002d0c0d72a4 */ /* 0x000fe4000f8e020d */
[----:B------:R-:W-:Y:S02]  /*9d40*/  UIADD3 UR10, UP1, UP2, UR8, UR10, UR4 ;  /* 0x0000000a080a7290 */ /* 0x000fe4000fa3e004 */
[----:B------:R-:W-:Y:S01]  /*9d50*/  UIADD3 UR14, UR21, UR14, URZ ;  /* 0x0000000e150e7290 */ /* 0x000fe2000fffe03f */
[----:B0-----:R-:W-:Y:S01]  /*9d60*/  @P0 IMAD.HI.U32 R4, R6, R3, RZ ;  /* 0x0000000306040227 */ /* 0x001fe200078e00ff */
[----:B------:R-:W-:-:S02]  /*9d70*/  UIADD3 UR18, UR11, UR18, URZ ;  /* 0x000000120b127290 */ /* 0x000fc4000fffe03f */
[----:B------:R-:W-:Y:S01]  /*9d80*/  UIADD3 UR13, UR9, UR13, URZ ;  /* 0x0000000d090d7290 */ /* 0x000fe2000fffe03f */
[----:B------:R-:W-:Y:S02]  /*9d90*/  IMAD.MOV.U32 R3, RZ, RZ, R6 ;  /* 0x000000ffff037224 */ /* 0x000fe400078e0006 */
[----:B------:R-:W-:Y:S01]  /*9da0*/  IMAD.U32 R10, RZ, RZ, UR14 ;  /* 0x0000000eff0a7e24 */ /* 0x000fe2000f8e00ff */
[----:B------:R-:W-:Y:S01]  /*9db0*/  ULDC.64 UR8, c[0x0][UR17+0x210] ;  /* 0x0000840011087abb */ /* 0x000fe20008000a00 */
[----:B-1----:R-:W-:Y:S01]  /*9dc0*/  @P0 SHF.R.U32.HI R3, RZ, R5, R4 ;  /* 0x00000005ff030219 */ /* 0x002fe20000011604 */
[----:B------:R-:W-:Y:S02]  /*9dd0*/  IMAD.U32 R4, RZ, RZ, UR20 ;  /* 0x00000014ff047e24 */ /* 0x000fe4000f8e00ff */
[----:B------:R-:W-:Y:S01]  /*9de0*/  IMAD.U32 R5, RZ, RZ, UR21 ;  /* 0x00000015ff057e24 */ /* 0x000fe2000f8e00ff */
[--C-:B------:R-:W-:Y:S01]  /*9df0*/  SHF.R.S32.HI R5, RZ, 0x1f, R3.reuse ;  /* 0x0000001fff057819 */ /* 0x100fe20000011403 */
[----:B------:R-:W-:Y:S01]  /*9e00*/  IMAD.MOV R7, RZ, RZ, -R3 ;  /* 0x000000ffff077224 */ /* 0x000fe200078e0a03 */
[----:B------:R-:W-:Y:S01]  /*9e10*/  IADD3 R4, P0, P1, R3, UR10, R4 ;  /* 0x0000000a03047c10 */ /* 0x000fe2000f91e004 */
[----:B------:R-:W-:-:S02]  /*9e20*/  UIADD3.X UR10, UR13, UR18, UR19, UP1, UP2 ;  /* 0x000000120d0a7290 */ /* 0x000fc40008fe4413 */
[----:B------:R-:W-:-:S04]  /*9e30*/  IMAD R7, R9, R7, R6 ;  /* 0x0000000709077224 */ /* 0x000fc800078e0206 */
[----:B------:R-:W-:Y:S01]  /*9e40*/  IADD3.X R5, R5, UR10, R10, P0, P1 ;  /* 0x0000000a05057c10 */ /* 0x000fe200087e240a */
[C---:B------:R-:W-:Y:S01]  /*9e50*/  IMAD R6, R7.reuse, UR9, RZ ;  /* 0x0000000907067c24 */ /* 0x040fe2000f8e02ff */
[----:B------:R-:W-:Y:S01]  /*9e60*/  SHF.R.S32.HI R3, RZ, 0x1f, R7 ;  /* 0x0000001fff037819 */ /* 0x000fe20000011407 */
[----:B------:R-:W-:Y:S01]  /*9e70*/  ULDC.64 UR10, c[0x0][0xba8] ;  /* 0x0002ea00000a7ab9 */ /* 0x000fe20000000a00 */
[----:B------:R-:W-:Y:S01]  /*9e80*/  @!UP0 ULDC UR10, c[0x0][0xb50] ;  /* 0x0002d400000a8ab9 */ /* 0x000fe20000000800 */
[----:B------:R-:W-:Y:S01]  /*9e90*/  IMAD.WIDE.U32 R4, R7, UR8, R4 ;  /* 0x0000000807047c25 */ /* 0x000fe2000f8e0004 */
[----:B------:R-:W-:-:S03]  /*9ea0*/  @!UP0 ULDC UR11, c[0x0][0xb54] ;  /* 0x0002d500000b8ab9 */ /* 0x000fc60000000800 */
[----:B------:R-:W-:Y:S01]  /*9eb0*/  IMAD R3, R3, UR8, R6 ;  /* 0x0000000803037c24 */ /* 0x000fe2000f8e0206 */
[----:B------:R-:W-:-:S03]  /*9ec0*/  LEA R6, P0, R4, UR10, 0x2 ;  /* 0x0000000a04067c11 */ /* 0x000fc6000f8010ff */
[----:B------:R-:W-:-:S05]  /*9ed0*/  IMAD.IADD R3, R5, 0x1, R3 ;  /* 0x0000000105037824 */ /* 0x000fca00078e0203 */
[----:B------:R-:W-:Y:S01]  /*9ee0*/  LEA.HI.X R7, R4, UR11, R3, 0x2, P0 ;  /* 0x0000000b04077c11 */ /* 0x000fe200080f1403 */
[----:B------:R-:W-:-:S05]  /*9ef0*/  IMAD.MOV.U32 R3, RZ, RZ, -0x800000 ;  /* 0xff800000ff037424 */ /* 0x000fca00078e00ff */
[----:B------:R0:W-:Y:S02]  /*9f00*/  STG.E desc[UR40][R6.64], R3 ;  /* 0x0000000306007986 */ /* 0x0001e4000c101928 */
.L_x_397:
[----:B------:R-:W-:Y:S05]  /*9f10*/  BSYNC B1 ;  /* 0x0000000000017941 */ /* 0x000fea0003800000 */
.L_x_396:
[----:B------:R-:W-:-:S06]  /*9f20*/  UISETP.GT.AND UP0, UPT, UR39, 0x1, UPT ;  /* 0x000000012700788c */ /* 0x000fcc000bf04270 */
[----:B------:R-:W-:-:S13]  /*9f30*/  PLOP3.LUT P0, PT, PT, PT, UP0, 0x80, 0x0 ;  /* 0x000000000000781c */ /* 0x000fda0003f0f008 */
[----:B------:R-:W-:Y:S05]  /*9f40*/  @P0 BRA `(.L_x_392) ;  /* 0x0000000800600947 */ /* 0x000fea0003800000 */
[----:B------:R-:W1:Y:S01]  /*9f50*/  LDC R11, c[0x0][0xbe8] ;  /* 0x0002fa00ff0b7b82 */ /* 0x000e620000000800 */
[----:B0-----:R-:W-:Y:S01]  /*9f60*/  SHF.R.S32.HI R3, RZ, 0x1f, R8 ;  /* 0x0000001fff037819 */ /* 0x001fe20000011408 */
[----:B------:R-:W-:Y:S01]  /*9f70*/  ULDC.64 UR10, c[0x0][0xaa0] ;  /* 0x0002a800000a7ab9 */ /* 0x000fe20000000a00 */
[----:B------:R-:W-:Y:S01]  /*9f80*/  BSSY B1, `(.L_x_398) ;  /* 0x0000052000017945 */ /* 0x000fe20003800000 */
[----:B------:R-:W-:Y:S01]  /*9f90*/  UIMAD.WIDE.U32 UR8, UR4, UR10, URZ ;  /* 0x0000000a040872a5 */ /* 0x000fe2000f8e003f */
[----:B------:R-:W-:Y:S01]  /*9fa0*/  LEA.HI R3, R3, R8, RZ, 0x3 ;  /* 0x0000000803037211 */ /* 0x000fe200078f18ff */
[----:B------:R-:W-:-:S03]  /*9fb0*/  UIMAD UR10, UR19, UR10, URZ ;  /* 0x0000000a130a72a4 */ /* 0x000fc6000f8e023f */
[----:B------:R-:W-:Y:S01]  /*9fc0*/  LOP3.LUT R9, R3, 0xfffffff8, RZ, 0xc0, !PT ;  /* 0xfffffff803097812 */ /* 0x000fe200078ec0ff */
[----:B------:R-:W-:Y:S01]  /*9fd0*/  UIMAD UR10, UR4, UR11, UR10 ;  /* 0x0000000b040a72a4 */ /* 0x000fe2000f8e020a */
[----:B------:R-:W-:-:S03]  /*9fe0*/  SHF.R.S32.HI R13, RZ, 0x3, R3 ;  /* 0x00000003ff0d7819 */ /* 0x000fc60000011403 */
[----:B------:R-:W-:Y:S01]  /*9ff0*/  IMAD.IADD R10, R8, 0x1, -R9 ;  /* 0x00000001080a7824 */ /* 0x000fe200078e0a09 */
[----:B------:R-:W-:Y:S01]  /*a000*/  UIADD3 UR9, UR9, UR10, URZ ;  /* 0x0000000a09097290 */ /* 0x000fe2000fffe03f */
[----:B------:R-:W-:Y:S02]  /*a010*/  IMAD.U32 R8, RZ, RZ, UR44 ;  /* 0x0000002cff087e24 */ /* 0x000fe4000f8e00ff */
[----:B------:R-:W-:Y:S01]  /*a020*/  IMAD R3, R10, 0x20, R13 ;  /* 0x000000200a037824 */ /* 0x000fe200078e020d */
[----:B------:R-:W-:Y:S02]  /*a030*/  ULDC.64 UR10, c[0x0][0xae8] ;  /* 0x0002ba00000a7ab9 */ /* 0x000fe40000000a00 */
[----:B------:R-:W-:Y:S01]  /*a040*/  UIMAD.WIDE.U32 UR8, UR43, UR10, UR8 ;  /* 0x0000000a2b0872a5 */ /* 0x000fe2000f8e0008 */
[----:B------:R-:W-:Y:S01]  /*a050*/  IMAD R8, R8, 0x80, R3 ;  /* 0x0000008008087824 */ /* 0x000fe200078e0203 */
[----:B-1----:R-:W-:Y:S02]  /*a060*/  ISETP.NE.AND P0, PT, R11, 0x1, PT ;  /* 0x000000010b00780c */ /* 0x002fe40003f05270 */
[----:B------:R-:W-:Y:S01]  /*a070*/  UIMAD UR9, UR43, UR11, UR9 ;  /* 0x0000000b2b0972a4 */ /* 0x000fe2000f8e0209 */
[----:B------:R-:W-:-:S02]  /*a080*/  IMAD.MOV.U32 R3, RZ, RZ, R8 ;  /* 0x000000ffff037224 */ /* 0x000fc400078e0008 */
[----:B------:R-:W-:Y:S02]  /*a090*/  ULDC.64 UR10, c[0x0][0xaf0] ;  /* 0x0002bc00000a7ab9 */ /* 0x000fe40000000a00 */
[----:B------:R-:W-:Y:S02]  /*a0a0*/  UIMAD UR45, UR45, UR10, URZ ;  /* 0x0000000a2d2d72a4 */ /* 0x000fe4000f8e023f */
[----:B------:R-:W-:Y:S02]  /*a0b0*/  UIMAD.WIDE.U32 UR8, UR46, UR10, UR8 ;  /* 0x0000000a2e0872a5 */ /* 0x000fe4000f8e0008 */
[----:B------:R-:W-:Y:S02]  /*a0c0*/  UIMAD UR4, UR46, UR11, UR45 ;  /* 0x0000000b2e0472a4 */ /* 0x000fe4000f8e022d */
[----:B------:R-:W0:Y:S02]  /*a0d0*/  @P0 LDC R5, c[0x0][0xbec] ;  /* 0x0002fb00ff050b82 */ /* 0x000e240000000800 */
[----:B------:R-:W-:Y:S01]  /*a0e0*/  UIADD3 UR4, UR9, UR4, URZ ;  /* 0x0000000409047290 */ /* 0x000fe2000fffe03f */
[----:B------:R-:W-:-:S05]  /*a0f0*/  ULDC.64 UR10, c[0x0][0xae0] ;  /* 0x0002b800000a7ab9 */ /* 0x000fca0000000a00 */
[----:B------:R-:W1:Y:S01]  /*a100*/  @P0 LDC R7, c[0x0][0xbf0] ;  /* 0x0002fc00ff070b82 */ /* 0x000e620000000800 */
[----:B0-----:R-:W-:-:S04]  /*a110*/  @P0 IMAD.HI.U32 R4, R8, R5, RZ ;  /* 0x0000000508040227 */ /* 0x001fc800078e00ff */
[----:B------:R-:W-:Y:S02]  /*a120*/  IMAD.U32 R5, RZ, RZ, UR9 ;  /* 0x00000009ff057e24 */ /* 0x000fe4000f8e00ff */
[----:B------:R-:W-:Y:S01]  /*a130*/  IMAD.U32 R5, RZ, RZ, UR4 ;  /* 0x00000004ff057e24 */ /* 0x000fe2000f8e00ff */
[----:B-1----:R-:W-:Y:S01]  /*a140*/  @P0 SHF.R.U32.HI R3, RZ, R7, R4 ;  /* 0x00000007ff030219 */ /* 0x002fe20000011604 */
[----:B------:R-:W-:Y:S01]  /*a150*/  IMAD.U32 R4, RZ, RZ, UR8 ;  /* 0x00000008ff047e24 */ /* 0x000fe2000f8e00ff */
[----:B------:R-:W-:Y:S02]  /*a160*/  ULDC.64 UR8, c[0x0][0xad8] ;  /* 0x0002b60000087ab9 */ /* 0x000fe40000000a00 */
[--C-:B------:R-:W-:Y:S01]  /*a170*/  SHF.R.S32.HI R6, RZ, 0x1f, R3.reuse ;  /* 0x0000001fff067819 */ /* 0x100fe20000011403 */
[----:B------:R-:W-:Y:S02]  /*a180*/  IMAD.MOV R7, RZ, RZ, -R3 ;  /* 0x000000ffff077224 */ /* 0x000fe400078e0a03 */
[----:B------:R-:W-:-:S04]  /*a190*/  IMAD.WIDE.U32 R4, R3, UR10, R4 ;  /* 0x0000000a03047c25 */ /* 0x000fc8000f8e0004 */
[----:B------:R-:W-:Y:S02]  /*a1a0*/  IMAD R7, R11, R7, R8 ;  /* 0x000000070b077224 */ /* 0x000fe400078e0208 */
[----:B------:R-:W-:Y:S02]  /*a1b0*/  IMAD R6, R6, UR10, RZ ;  /* 0x0000000a06067c24 */ /* 0x000fe4000f8e02ff */
[----:B------:R-:W-:Y:S02]  /*a1c0*/  IMAD.U32 R8, RZ, RZ, UR44 ;  /* 0x0000002cff087e24 */ /* 0x000fe4000f8e00ff */
[----:B------:R-:W-:Y:S01]  /*a1d0*/  IMAD R9, R3, UR11, R6 ;  /* 0x0000000b03097c24 */ /* 0x000fe2000f8e0206 */
[----:B------:R-:W-:Y:S01]  /*a1e0*/  SHF.R.S32.HI R6, RZ, 0x1f, R7 ;  /* 0x0000001fff067819 */ /* 0x000fe20000011407 */
[----:B------:R-:W-:Y:S02]  /*a1f0*/  IMAD R8, R8, 0x80, R13 ;  /* 0x0000008008087824 */ /* 0x000fe400078e020d */
[----:B------:R-:W-:-:S02]  /*a200*/  IMAD.IADD R5, R5, 0x1, R9 ;  /* 0x0000000105057824 */ /* 0x000fc400078e0209 */
[----:B------:R-:W-:Y:S02]  /*a210*/  IMAD R6, R6, UR8, RZ ;  /* 0x0000000806067c24 */ /* 0x000fe4000f8e02ff */
[----:B------:R-:W-:-:S04]  /*a220*/  IMAD.WIDE.U32 R4, R7, UR8, R4 ;  /* 0x0000000807047c25 */ /* 0x000fc8000f8e0004 */
[----:B------:R-:W-:Y:S01]  /*a230*/  IMAD R9, R7, UR9, R6 ;  /* 0x0000000907097c24 */ /* 0x000fe2000f8e0206 */
[----:B------:R-:W-:Y:S01]  /*a240*/  ULDC.64 UR8, c[0x0][0xa80] ;  /* 0x0002a00000087ab9 */ /* 0x000fe20000000a00 */
[----:B-----5:R-:W-:Y:S01]  /*a250*/  IMAD R11, R0, R11, RZ ;  /* 0x0000000b000b7224 */ /* 0x020fe200078e02ff */
[----:B------:R-:W-:Y:S01]  /*a260*/  LEA R6, P2, R4, UR8, 0x1 ;  /* 0x0000000804067c11 */ /* 0x000fe2000f8408ff */
[C---:B------:R-:W-:Y:S02]  /*a270*/  VIADD R3, R8.reuse, 0x40 ;  /* 0x0000004008037836 */ /* 0x040fe40000000000 */
[----:B------:R-:W-:Y:S02]  /*a280*/  IMAD.IADD R5, R5, 0x1, R9 ;  /* 0x0000000105057824 */ /* 0x000fe400078e0209 */
[----:B------:R-:W-:Y:S01]  /*a290*/  VIADD R0, R8, 0x20 ;  /* 0x0000002008007836 */ /* 0x000fe20000000000 */
[----:B------:R-:W-:Y:S01]  /*a2a0*/  ISETP.GE.AND P0, PT, R3, R11, PT ;  /* 0x0000000b0300720c */ /* 0x000fe20003f06270 */
[----:B------:R-:W-:Y:S01]  /*a2b0*/  IMAD.SHL.U32 R7, R10, 0x8, RZ ;  /* 0x000000080a077824 */ /* 0x000fe200078e00ff */
[----:B------:R-:W-:-:S02]  /*a2c0*/  LEA.HI.X R3, R4, UR9, R5, 0x1, P2 ;  /* 0x0000000904037c11 */ /* 0x000fc400090f0c05 */
[-C--:B------:R-:W-:Y:S01]  /*a2d0*/  ISETP.GE.AND P2, PT, R8, R11.reuse, PT ;  /* 0x0000000b0800720c */ /* 0x080fe20003f46270 */
[C---:B------:R-:W-:Y:S01]  /*a2e0*/  VIADD R9, R7.reuse, 0x80 ;  /* 0x0000008007097836 */ /* 0x040fe20000000000 */
[----:B------:R-:W-:Y:S01]  /*a2f0*/  ISETP.GE.AND P1, PT, R0, R11, PT ;  /* 0x0000000b0000720c */ /* 0x000fe20003f26270 */
[C---:B------:R-:W-:Y:S01]  /*a300*/  VIADD R13, R7.reuse, 0xc0 ;  /* 0x000000c0070d7836 */ /* 0x040fe20000000000 */
[----:B------:R0:W1:Y:S01]  /*a310*/  SHFL.IDX PT, R4, R6, RZ, 0x181f ;  /* 0x00181fff06047589 */ /* 0x00006200000e0000 */
[----:B------:R-:W-:Y:S01]  /*a320*/  VIADD R15, R7, 0x40 ;  /* 0x00000040070f7836 */ /* 0x000fe20000000000 */
[----:B------:R-:W-:Y:S02]  /*a330*/  SHF.R.S32.HI R12, RZ, 0x1f, R7 ;  /* 0x0000001fff0c7819 */ /* 0x000fe40000011407 */
[----:B------:R0:W2:Y:S01]  /*a340*/  SHFL.IDX PT, R0, R3, RZ, 0x181f ;  /* 0x00181fff03007589 */ /* 0x0000a200000e0000 */
[----:B------:R-:W-:Y:S02]  /*a350*/  SHF.R.S32.HI R10, RZ, 0x1f, R9 ;  /* 0x0000001fff0a7819 */ /* 0x000fe40000011409 */
[----:B------:R-:W-:-:S02]  /*a360*/  SHF.R.S32.HI R14, RZ, 0x1f, R13 ;  /* 0x0000001fff0e7819 */ /* 0x000fc4000001140d */
[----:B------:R-:W-:Y:S01]  /*a370*/  SHF.R.S32.HI R20, RZ, 0x1f, R15 ;  /* 0x0000001fff147819 */ /* 0x000fe2000001140f */
[----:B------:R-:W-:Y:S06]  /*a380*/  @P2 BRA `(.L_x_399) ;  /* 0x0000000000442947 */ /* 0x000fec0003800000 */
        /* <DEDUP_REMOVED lines=8> */
[----:B------:R3:W-:Y:S01]  /*a410*/  @!P5 ST.E.128 desc[UR40][R24.64], RZ ;  /* 0x000000ff1800d985 */ /* 0x0007e2000c101d28 */
[----:B------:R-:W-:Y:S02]  /*a420*/  @!P4 LEA.HI.X R27, R15, R0, R20, 0x1, P6 ;  /* 0x000000000f1bc211 */ /* 0x000fe400030f0c14 */
[----:B------:R-:W-:-:S03]  /*a430*/  @!P3 LEA R28, P6, R9, R4, 0x1 ;  /* 0x00000004091cb211 */ /* 0x000fc600078c08ff */
[----:B------:R3:W-:Y:S01]  /*a440*/  @!P4 ST.E.128 desc[UR40][R26.64], RZ ;  /* 0x000000ff1a00c985 */ /* 0x0007e2000c101d28 */
[----:B------:R-:W-:Y:S02]  /*a450*/  @!P3 LEA.HI.X R29, R9, R0, R10, 0x1, P6 ;  /* 0x00000000091db211 */ /* 0x000fe400030f0c0a */
[----:B------:R-:W-:-:S03]  /*a460*/  @!P2 LEA R4, P6, R13, R4, 0x1 ;  /* 0x000000040d04a211 */ /* 0x000fc600078c08ff */
[----:B------:R3:W-:Y:S01]  /*a470*/  @!P3 ST.E.128 desc[UR40][R28.64], RZ ;  /* 0x000000ff1c00b985 */ /* 0x0007e2000c101d28 */
[----:B------:R-:W-:-:S05]  /*a480*/  @!P2 LEA.HI.X R5, R13, R0, R14, 0x1, P6 ;  /* 0x000000000d05a211 */ /* 0x000fca00030f0c0e */
[----:B------:R3:W-:Y:S04]  /*a490*/  @!P2 ST.E.128 desc[UR40][R4.64], RZ ;  /* 0x000000ff0400a985 */ /* 0x0007e8000c101d28 */
.L_x_399:
[----:B------:R-:W-:Y:S05]  /*a4a0*/  BSYNC B1 ;  /* 0x0000000000017941 */ /* 0x000fea0003800000 */
.L_x_398:
[----:B--2---:R2:W4:Y:S01]  /*a4b0*/  SHFL.IDX PT, R0, R3, 0x1, 0x181f ;  /* 0x00381f0003007f89 */ /* 0x00452200000e0000 */
[----:B------:R-:W-:Y:S03]  /*a4c0*/  BSSY B1, `(.L_x_400) ;  /* 0x0000014000017945 */ /* 0x000fe60003800000 */
[----:B-1-3--:R2:W1:Y:S01]  /*a4d0*/  SHFL.IDX PT, R4, R6, 0x1, 0x181f ;  /* 0x00381f0006047f89 */ /* 0x00a46200000e0000 */
[----:B------:R-:W-:Y:S05]  /*a4e0*/  @P1 BRA `(.L_x_401) ;  /* 0x0000000000441947 */ /* 0x000fea0003800000 */
[----:B------:R-:W-:Y:S02]  /*a4f0*/  ULDC UR4, c[0x0][0xac8] ;  /* 0x0002b20000047ab9 */ /* 0x000fe40000000800 */
[----:B------:R-:W-:Y:S02]  /*a500*/  ISETP.GE.AND P4, PT, R7, UR4, PT ;  /* 0x0000000407007c0c */ /* 0x000fe4000bf86270 */
[----:B------:R-:W-:Y:S02]  /*a510*/  ISETP.GE.AND P3, PT, R15, UR4, PT ;  /* 0x000000040f007c0c */ /* 0x000fe4000bf66270 */
[----:B------:R-:W-:Y:S02]  /*a520*/  ISETP.GE.AND P2, PT, R9, UR4, PT ;  /* 0x0000000409007c0c */ /* 0x000fe4000bf46270 */
[----:B------:R-:W-:-:S07]  /*a530*/  ISETP.GE.AND P1, PT, R13, UR4, PT ;  /* 0x000000040d007c0c */ /* 0x000fce000bf26270 */
[-C--:B-1----:R-:W-:Y:S02]  /*a540*/  @!P4 LEA R24, P6, R7, R4.reuse, 0x1 ;  /* 0x000000040718c211 */ /* 0x082fe400078c08ff */
[----:B------:R-:W-:Y:S02]  /*a550*/  @!P3 LEA R26, P5, R15, R4, 0x1 ;  /* 0x000000040f1ab211 */ /* 0x000fe400078a08ff */
[----:B----4-:R-:W-:Y:S02]  /*a560*/  @!P4 LEA.HI.X R25, R7, R0, R12, 0x1, P6 ;  /* 0x000000000719c211 */ /* 0x010fe400030f0c0c */
[----:B------:R-:W-:Y:S02]  /*a570*/  @!P2 LEA R28, P6, R9, R4, 0x1 ;  /* 0x00000004091ca211 */ /* 0x000fe400078c08ff */
[----:B------:R-:W-:Y:S01]  /*a580*/  @!P3 LEA.HI.X R27, R15, R0, R20, 0x1, P5 ;  /* 0x000000000f1bb211 */ /* 0x000fe200028f0c14 */
[----:B------:R3:W-:Y:S01]  /*a590*/  @!P4 ST.E.128 desc[UR40][R24.64], RZ ;  /* 0x000000ff1800c985 */ /* 0x0007e2000c101d28 */
[----:B------:R-:W-:-:S02]  /*a5a0*/  @!P1 LEA R4, P5, R13, R4, 0x1 ;  /* 0x000000040d049211 */ /* 0x000fc400078a08ff */
[-C--:B------:R-:W-:Y:S01]  /*a5b0*/  @!P2 LEA.HI.X R29, R9, R0.reuse, R10, 0x1, P6 ;  /* 0x00000000091da211 */ /* 0x080fe200030f0c0a */
[----:B------:R3:W-:Y:S01]  /*a5c0*/  @!P3 ST.E.128 desc[UR40][R26.64], RZ ;  /* 0x000000ff1a00b985 */ /* 0x0007e2000c101d28 */
[----:B------:R-:W-:-:S03]  /*a5d0*/  @!P1 LEA.HI.X R5, R13, R0, R14, 0x1, P5 ;  /* 0x000000000d059211 */ /* 0x000fc600028f0c0e */
[----:B------:R3:W-:Y:S04]  /*a5e0*/  @!P2 ST.E.128 desc[UR40][R28.64], RZ ;  /* 0x000000ff1c00a985 */ /* 0x0007e8000c101d28 */
[----:B------:R3:W-:Y:S02]  /*a5f0*/  @!P1 ST.E.128 desc[UR40][R4.64], RZ ;  /* 0x000000ff04009985 */ /* 0x0007e4000c101d28 */
.L_x_401:
[----:B------:R-:W-:Y:S05]  /*a600*/  BSYNC B1 ;  /* 0x0000000000017941 */ /* 0x000fea0003800000 */
.L_x_400:
[----:B----4-:R4:W0:Y:S01]  /*a610*/  SHFL.IDX PT, R0, R3, 0x2, 0x181f ;  /* 0x00581f0003007f89 */ /* 0x01082200000e0000 */
        /* <DEDUP_REMOVED lines=9> */
[-C--:B------:R-:W-:Y:S02]  /*a6b0*/  @!P2 LEA R26, P5, R15, R4.reuse, 0x1 ;  /* 0x000000040f1aa211 */ /* 0x080fe400078a08ff */
[----:B------:R-:W-:Y:S02]  /*a6c0*/  @!P1 LEA R28, P4, R9, R4, 0x1 ;  /* 0x00000004091c9211 */ /* 0x000fe400078808ff */
[----:B0-----:R-:W-:Y:S02]  /*a6d0*/  @!P3 LEA.HI.X R25, R7, R0, R12, 0x1, P6 ;  /* 0x000000000719b211 */ /* 0x001fe400030f0c0c */
[----:B------:R-:W-:Y:S02]  /*a6e0*/  @!P0 LEA R4, P6, R13, R4, 0x1 ;  /* 0x000000040d048211 */ /* 0x000fe400078c08ff */
[-C--:B------:R-:W-:Y:S01]  /*a6f0*/  @!P2 LEA.HI.X R27, R15, R0.reuse, R20, 0x1, P5 ;  /* 0x000000000f1ba211 */ /* 0x080fe200028f0c14 */
[----:B------:R3:W-:Y:S01]  /*a700*/  @!P3 ST.E.128 desc[UR40][R24.64], RZ ;  /* 0x000000ff1800b985 */ /* 0x0007e2000c101d28 */
[----:B------:R-:W-:-:S02]  /*a710*/  @!P1 LEA.HI.X R29, R9, R0, R10, 0x1, P4 ;  /* 0x00000000091d9211 */ /* 0x000fc400020f0c0a */
[----:B------:R-:W-:Y:S01]  /*a720*/  @!P0 LEA.HI.X R5, R13, R0, R14, 0x1, P6 ;  /* 0x000000000d058211 */ /* 0x000fe200030f0c0e */
[----:B------:R3:W-:Y:S04]  /*a730*/  @!P2 ST.E.128 desc[UR40][R26.64], RZ ;  /* 0x000000ff1a00a985 */ /* 0x0007e8000c101d28 */
[----:B------:R3:W-:Y:S04]  /*a740*/  @!P1 ST.E.128 desc[UR40][R28.64], RZ ;  /* 0x000000ff1c009985 */ /* 0x0007e8000c101d28 */
[----:B------:R3:W-:Y:S02]  /*a750*/  @!P0 ST.E.128 desc[UR40][R4.64], RZ ;  /* 0x000000ff04008985 */ /* 0x0007e4000c101d28 */
.L_x_403:
[----:B------:R-:W-:Y:S05]  /*a760*/  BSYNC B1 ;  /* 0x0000000000017941 */ /* 0x000fea0003800000 */
.L_x_402:
[----:B0-----:R-:W-:Y:S01]  /*a770*/  VIADD R0, R8, 0x60 ;  /* 0x0000006008007836 */ /* 0x001fe20000000000 */
[----:B--2-4-:R-:W0:Y:S04]  /*a780*/  SHFL.IDX PT, R3, R3, 0x3, 0x181f ;  /* 0x00781f0003037f89 */ /* 0x014e2800000e0000 */
[----:B------:R-:W-:Y:S01]  /*a790*/  ISETP.GE.AND P0, PT, R0, R11, PT ;  /* 0x0000000b0000720c */ /* 0x000fe20003f06270 */
[----:B-1-3--:R1:W2:-:S12]  /*a7a0*/  SHFL.IDX PT, R4, R6, 0x3, 0x181f ;  /* 0x00781f0006047f89 */ /* 0x00a29800000e0000 */
[----:B-1----:R-:W-:Y:S05]  /*a7b0*/  @P0 BRA `(.L_x_392) ;  /* 0x0000000000440947 */ /* 0x002fea0003800000 */
[----:B------:R-:W-:Y:S02]  /*a7c0*/  ULDC UR4, c[0x0][0xac8] ;  /* 0x0002b20000047ab9 */ /* 0x000fe40000000800 */
[----:B------:R-:W-:Y:S02]  /*a7d0*/  ISETP.GE.AND P3, PT, R7, UR4, PT ;  /* 0x0000000407007c0c */ /* 0x000fe4000bf66270 */
[----:B------:R-:W-:Y:S02]  /*a7e0*/  ISETP.GE.AND P2, PT, R15, UR4, PT ;  /* 0x000000040f007c0c */ /* 0x000fe4000bf46270 */
[----:B------:R-:W-:Y:S02]  /*a7f0*/  ISETP.GE.AND P1, PT, R9, UR4, PT ;  /* 0x0000000409007c0c */ /* 0x000fe4000bf26270 */
[----:B------:R-:W-:-:S07]  /*a800*/  ISETP.GE.AND P0, PT, R13, UR4, PT ;  /* 0x000000040d007c0c */ /* 0x000fce000bf06270 */
[----:B--2---:R-:W-:-:S04]  /*a810*/  @!P3 LEA R6, P4, R7, R4, 0x1 ;  /* 0x000000040706b211 */ /* 0x004fc800078808ff */
[-C--:B0-----:R-:W-:Y:S02]  /*a820*/  @!P3 LEA.HI.X R7, R7, R3.reuse, R12, 0x1, P4 ;  /* 0x000000030707b211 */ /* 0x081fe400020f0c0c */
[-C--:B------:R-:W-:Y:S02]  /*a830*/  @!P2 LEA R24, P4, R15, R4.reuse, 0x1 ;  /* 0x000000040f18a211 */ /* 0x080fe400078808ff */
[-C--:B------:R-:W-:Y:S01]  /*a840*/  @!P1 LEA R8, P5, R9, R4.reuse, 0x1 ;  /* 0x0000000409089211 */ /* 0x080fe200078a08ff */
[----:B------:R0:W-:Y:S01]  /*a850*/  @!P3 ST.E.128 desc[UR40][R6.64], RZ ;  /* 0x000000ff0600b985 */ /* 0x0001e2000c101d28 */
[----:B------:R-:W-:Y:S02]  /*a860*/  @!P0 LEA R4, P6, R13, R4, 0x1 ;  /* 0x000000040d048211 */ /* 0x000fe400078c08ff */
[-C--:B------:R-:W-:Y:S02]  /*a870*/  @!P2 LEA.HI.X R25, R15, R3.reuse, R20, 0x1, P4 ;  /* 0x000000030f19a211 */ /* 0x080fe400020f0c14 */
[----:B------:R-:W-:-:S02]  /*a880*/  @!P1 LEA.HI.X R9, R9, R3, R10, 0x1, P5 ;  /* 0x0000000309099211 */ /* 0x000fc400028f0c0a */
[----:B------:R-:W-:Y:S01]  /*a890*/  @!P0 LEA.HI.X R5, R13, R3, R14, 0x1, P6 ;  /* 0x000000030d058211 */ /* 0x000fe200030f0c0e */
[----:B------:R0:W-:Y:S04]  /*a8a0*/  @!P2 ST.E.128 desc[UR40][R24.64], RZ ;  /* 0x000000ff1800a985 */ /* 0x0001e8000c101d28 */
[----:B------:R0:W-:Y:S04]  /*a8b0*/  @!P1 ST.E.128 desc[UR40][R8.64], RZ ;  /* 0x000000ff08009985 */ /* 0x0001e8000c101d28 */
[----:B------:R0:W-:Y:S02]  /*a8c0*/  @!P0 ST.E.128 desc[UR40][R4.64], RZ ;  /* 0x000000ff04008985 */ /* 0x0001e4000c101d28 */
.L_x_392:
[----:B------:R-:W-:Y:S05]  /*a8d0*/  BSYNC B0 ;  /* 0x0000000000007941 */ /* 0x000fea0003800000 */
.L_x_382:
[----:B------:R-:W-:Y:S02]  /*a8e0*/  ULDC UR4, c[0x0][0xc3c] ;  /* 0x00030f0000047ab9 */ /* 0x000fe40000000800 */
[----:B------:R-:W-:-:S06]  /*a8f0*/  UISETP.GE.AND UP0, UPT, UR7, UR4, UPT ;  /* 0x000000040700728c */ /* 0x000fcc000bf06270 */
[----:B------:R-:W-:-:S13]  /*a900*/  PLOP3.LUT P0, PT, PT, PT, UP0, 0x80, 0x0 ;  /* 0x000000000000781c */ /* 0x000fda0003f0f008 */
[----:B------:R-:W-:Y:S05]  /*a910*/  @!P0 BRA `(.L_x_404) ;  /* 0xffffff6800048947 */ /* 0x000fea000383ffff */
[----:B------:R-:W-:Y:S05]  /*a920*/  EXIT ;  /* 0x000000000000794d */ /* 0x000fea0003800000 */
.L_x_357:
[----:B------:R-:W-:-:S08]  /*a930*/  NOP ;  /* 0x0000000000007918 */ /* 0x000fd00000000000 */
[----:B------:R-:W0:-:S00]  /*a940*/  USETMAXREG.DEALLOC.CTAPOOL 0x18 ;  /* 0x00000018000079c8 */ /* 0x000e0000080e0500 */
[----:B0-----:R-:W-:Y:S01]  /*a950*/  LOP3.LUT R0, R0, 0x3, RZ, 0xc0, !PT ;  /* 0x0000000300007812 */ /* 0x001fe200078ec0ff */
[----:B------:R-:W-:-:S05]  /*a960*/  IMAD.MOV.U32 R7, RZ, RZ, RZ ;  /* 0x000000ffff077224 */ /* 0x000fca00078e00ff */
[----:B------:R-:W0:Y:S02]  /*a970*/  SHFL.IDX PT, R0, R0, RZ, 0x1f ;  /* 0x00001fff00007589 */ /* 0x000e2400000e0000 */
[----:B0-----:R-:W-:-:S04]  /*a980*/  ISETP.NE.AND P0, PT, R0, RZ, PT ;  /* 0x000000ff0000720c */ /* 0x001fc80003f05270 */
[----:B------:R-:W-:-:S05]  /*a990*/  P2R R0, PR, RZ, 0x1 ;  /* 0x00000001ff007803 */ /* 0x000fca0000000000 */
[----:B------:R0:W-:Y:S04]  /*a9a0*/  STL [R1+0x5c], R0 ;  /* 0x00005c0001007387 */ /* 0x0001e80000100800 */
[----:B------:R-:W-:Y:S05]  /*a9b0*/  @!P0 BRA `(.L_x_405) ;  /* 0x0000000000248947 */ /* 0x000fea0003800000 */
[----:B------:R-:W1:Y:S08]  /*a9c0*/  S2UR UR5, SR_CgaCtaId ;  /* 0x00000000000579c3 */ /* 0x000e700000008800 */
[----:B------:R-:W-:Y:S06]  /*a9d0*/  BAR.SYNC.DEFER_BLOCKING 0x5, 0x180 ;  /* 0x0146000000007b1d */ /* 0x000fec0000010000 */
[----:B------:R-:W-:-:S02]  /*a9e0*/  UMOV UR4, 0x400 ;  /* 0x0000040000047882 */ /* 0x000fc40000000000 */
[----:B-1----:R-:W-:-:S09]  /*a9f0*/  ULEA UR4, UR5, UR4, 0x18 ;  /* 0x0000000405047291 */ /* 0x002fd2000f8ec03f */
[----:B------:R-:W1:Y:S04]  /*aa00*/  LDS.128 R8, [UR4+0x228d0] ;  /* 0x0228d004ff087984 */ /* 0x000e680008000c00 */
[----:B-1----:R1:W-:Y:S04]  /*aa10*/  STL.64 [R1], R8 ;  /* 0x0000000801007387 */ /* 0x0023e80000100a00 */
[----:B------:R1:W-:Y:S01]  /*aa20*/  STL.64 [R1+0x8], R10 ;  /* 0x0000080a01007387 */ /* 0x0003e20000100a00 */
[----:B------:R-:W-:Y:S06]  /*aa30*/  BAR.ARV 0x4, 0x180 ;  /* 0x0106000000007b1d */ /* 0x000fec0000002000 */
[----:B------:R-:W-:Y:S05]  /*aa40*/  BRA `(.L_x_406) ;  /* 0x0000000800a47947 */ /* 0x000fea0003800000 */
.L_x_405:
[----:B0-----:R-:W-:Y:S01]  /*aa50*/  LOP3.LUT R0, R6, 0x1f, RZ, 0xc0, !PT ;  /* 0x0000001f06007812 */ /* 0x001fe200078ec0ff */
[----:B------:R-:W-:Y:S01]  /*aa60*/  ULDC UR4, c[0x0][0xc3c] ;  /* 0x00030f0000047ab9 */ /* 0x000fe20000000800 */
[----:B------:R-:W-:Y:S01]  /*aa70*/  IMAD.MOV.U32 R10, RZ, RZ, RZ ;  /* 0x000000ffff0a7224 */ /* 0x000fe200078e00ff */
[----:B------:R-:W0:Y:S01]  /*aa80*/  S2UR UR6, SR_CTAID.X ;  /* 0x00000000000679c3 */ /* 0x000e220000002500 */
[----:B------:R-:W-:Y:S01]  /*aa90*/  ISETP.NE.AND P0, PT, R0, 0x1f, PT ;  /* 0x0000001f0000780c */ /* 0x000fe20003f05270 */
[----:B------:R-:W-:-:S03]  /*aaa0*/  ULDC UR5, c[0x0][0xc38] ;  /* 0x00030e0000057ab9 */ /* 0x000fc60000000800 */
[----:B------:R-:W-:-:S13]  /*aab0*/  ISETP.GE.OR P1, PT, R0, UR4, !P0 ;  /* 0x0000000400007c0c */ /* 0x000fda000c726670 */
[----:B------:R-:W1:Y:S08]  /*aac0*/  @!P1 LDC.64 R2, c[0x0][0xc80] ;  /* 0x00032000ff029b82 */ /* 0x000e700000000a00 */
[----:B------:R-:W2:Y:S01]  /*aad0*/  @!P1 LDC.64 R4, c[0x0][0xc78] ;  /* 0x00031e00ff049b82 */ /* 0x000ea20000000a00 */
[----:B-1----:R-:W-:-:S05]  /*aae0*/  @!P1 IMAD.WIDE.U32 R2, R0, 0x4, R2 ;  /* 0x0000000400029825 */ /* 0x002fca00078e0002 */
[----:B------:R2:W3:Y:S02]  /*aaf0*/  @!P1 LDG.E R7, desc[UR40][R2.64] ;  /* 0x0000002802079981 */ /* 0x0004e4000c1e1900 */
[----:B--2---:R-:W-:-:S05]  /*ab00*/  @!P1 IMAD.WIDE.U32 R2, R0, 0x4, R4 ;  /* 0x0000000400029825 */ /* 0x004fca00078e0004 */
[----:B------:R-:W3:Y:S01]  /*ab10*/  @!P1 LDG.E R10, desc[UR40][R2.64] ;  /* 0x00000028020a9981 */ /* 0x000ee2000c1e1900 */
[C---:B------:R-:W-:Y:S01]  /*ab20*/  ISETP.NE.AND P1, PT, R0.reuse, RZ, PT ;  /* 0x000000ff0000720c */ /* 0x040fe20003f25270 */
[----:B------:R-:W-:Y:S01]  /*ab30*/  UMOV UR4, URZ ;  /* 0x0000003f00047c82 */ /* 0x000fe20008000000 */
[C---:B------:R-:W-:Y:S02]  /*ab40*/  ISETP.GE.U32.AND P2, PT, R0.reuse, 0x2, PT ;  /* 0x000000020000780c */ /* 0x040fe40003f46070 */
[C---:B------:R-:W-:Y:S02]  /*ab50*/  ISETP.GE.U32.AND P3, PT, R0.reuse, 0x4, PT ;  /* 0x000000040000780c */ /* 0x040fe40003f66070 */
[C---:B------:R-:W-:Y:S02]  /*ab60*/  ISETP.GE.U32.AND P4, PT, R0.reuse, 0x8, PT ;  /* 0x000000080000780c */ /* 0x040fe40003f86070 */
[----:B------:R-:W-:Y:S01]  /*ab70*/  ISETP.GE.U32.AND P5, PT, R0, 0x10, PT ;  /* 0x000000100000780c */ /* 0x000fe20003fa6070 */
[----:B---3--:R-:W-:-:S05]  /*ab80*/  IMAD R4, R7, R10, RZ ;  /* 0x0000000a07047224 */ /* 0x008fca00078e02ff */
[----:B------:R-:W1:Y:S02]  /*ab90*/  SHFL.UP PT, R5, R4, 0x1, RZ ;  /* 0x0420000004057989 */ /* 0x000e6400000e00ff */
[----:B-1----:R-:W-:-:S05]  /*aba0*/  SEL R5, R5, RZ, P1 ;  /* 0x000000ff05057207 */ /* 0x002fca0000800000 */
[----:B------:R-:W-:-:S05]  /*abb0*/  IMAD.IADD R5, R4, 0x1, R5 ;  /* 0x0000000104057824 */ /* 0x000fca00078e0205 */
        /* <DEDUP_REMOVED lines=12> */
[----:B------:R-:W1:Y:S02]  /*ac80*/  SHFL.IDX PT, R8, R2, 0x1f, 0x1f ;  /* 0x03e01f0002087f89 */ /* 0x000e6400000e0000 */
[----:B-1----:R-:W-:-:S04]  /*ac90*/  IMAD R8, R8, UR5, RZ ;  /* 0x0000000508087c24 */ /* 0x002fc8000f8e02ff */
[----:B------:R-:W-:Y:S01]  /*aca0*/  IMAD.MOV.U32 R11, RZ, RZ, R8 ;  /* 0x000000ffff0b7224 */ /* 0x000fe200078e0008 */
[----:B0-----:R-:W-:-:S13]  /*acb0*/  ISETP.GT.AND P6, PT, R8, UR6, PT ;  /* 0x0000000608007c0c */ /* 0x001fda000bfc4270 */
[----:B------:R-:W-:Y:S05]  /*acc0*/  @P6 BRA `(.L_x_407) ;  /* 0x0000000000a46947 */ /* 0x000fea0003800000 */
[----:B------:R-:W-:Y:S01]  /*acd0*/  IMAD.MOV.U32 R8, RZ, RZ, R11 ;  /* 0x000000ffff087224 */ /* 0x000fe200078e000b */
[----:B------:R-:W-:Y:S01]  /*ace0*/  UMOV UR4, URZ ;  /* 0x0000003f00047c82 */ /* 0x000fe20008000000 */
[----:B------:R-:W-:-:S05]  /*acf0*/  ULDC UR5, c[0x0][0xc38] ;  /* 0x00030e0000057ab9 */ /* 0x000fca0000000800 */
.L_x_409:
[----:B------:R-:W0:Y:S01]  /*ad00*/  LDC R2, c[0x0][0xc3c] ;  /* 0x00030f00ff027b82 */ /* 0x000e220000000800 */
[----:B------:R-:W-:Y:S01]  /*ad10*/  ULDC UR7, c[0x0][0xc3c] ;  /* 0x00030f0000077ab9 */ /* 0x000fe20000000800 */
[----:B------:R-:W-:Y:S01]  /*ad20*/  UIADD3 UR4, UR4, 0x1f, URZ ;  /* 0x0000001f04047890 */ /* 0x000fe2000fffe03f */
[----:B------:R-:W-:-:S05]  /*ad30*/  IMAD.U32 R3, RZ, RZ, UR7 ;  /* 0x00000007ff037e24 */ /* 0x000fca000f8e00ff */
[----:B------:R1:W-:Y:S01]  /*ad40*/  STL [R1+0xc], R3 ;  /* 0x00000c0301007387 */ /* 0x0003e20000100800 */
[----:B0-----:R-:W-:-:S13]  /*ad50*/  ISETP.LE.AND P6, PT, R2, UR4, PT ;  /* 0x0000000402007c0c */ /* 0x001fda000bfc3270 */
[----:B-1----:R-:W-:Y:S05]  /*ad60*/  @P6 BRA `(.L_x_408) ;  /* 0x0000000400a46947 */ /* 0x002fea0003800000 */
[----:B------:R-:W-:Y:S02]  /*ad70*/  VIADD R9, R0, UR4 ;  /* 0x0000000400097c36 */ /* 0x000fe40008000000 */
[----:B------:R-:W-:-:S03]  /*ad80*/  IMAD.MOV.U32 R7, RZ, RZ, RZ ;  /* 0x000000ffff077224 */ /* 0x000fc600078e00ff */
[----:B------:R-:W-:-:S13]  /*ad90*/  ISETP.GE.OR P6, PT, R9, R2, !P0 ;  /* 0x000000020900720c */ /* 0x000fda00047c6670 */
[----:B------:R-:W0:Y:S08]  /*ada0*/  @!P6 LDC.64 R2, c[0x0][0xc80] ;  /* 0x00032000ff02eb82 */ /* 0x000e300000000a00 */
[----:B------:R-:W1:Y:S01]  /*adb0*/  @!P6 LDC.64 R4, c[0x0][0xc78] ;  /* 0x00031e00ff04eb82 */ /* 0x000e620000000a00 */
[----:B------:R-:W-:Y:S02]  /*adc0*/  IMAD.MOV.U32 R10, RZ, RZ, RZ ;  /* 0x000000ffff0a7224 */ /* 0x000fe400078e00ff */
[----:B0-----:R-:W-:-:S05]  /*add0*/  @!P6 IMAD.WIDE R2, R9, 0x4, R2 ;  /* 0x000000040902e825 */ /* 0x001fca00078e0202 */
[----:B------:R1:W2:Y:S02]  /*ade0*/  @!P6 LDG.E R7, desc[UR40][R2.64] ;  /* 0x000000280207e981 */ /* 0x0002a4000c1e1900 */
[----:B-1----:R-:W-:-:S05]  /*adf0*/  @!P6 IMAD.WIDE R2, R9, 0x4, R4 ;  /* 0x000000040902e825 */ /* 0x002fca00078e0204 */
[----:B------:R-:W2:Y:S02]  /*ae00*/  @!P6 LDG.E R10, desc[UR40][R2.64] ;  /* 0x00000028020ae981 */ /* 0x000ea4000c1e1900 */
[----:B--2---:R-:W-:-:S05]  /*ae10*/  IMAD R11, R7, R10, RZ ;  /* 0x0000000a070b7224 */ /* 0x004fca00078e02ff */
[----:B------:R-:W0:Y:S02]  /*ae20*/  SHFL.UP PT, R4, R11, 0x1, RZ ;  /* 0x042000000b047989 */ /* 0x000e2400000e00ff */
[----:B0-----:R-:W-:-:S05]  /*ae30*/  SEL R4, R4, RZ, P1 ;  /* 0x000000ff04047207 */ /* 0x001fca0000800000 */
[----:B------:R-:W-:-:S05]  /*ae40*/  IMAD.IADD R4, R11, 0x1, R4 ;  /* 0x000000010b047824 */ /* 0x000fca00078e0204 */
        /* <DEDUP_REMOVED lines=12> */
[----:B------:R-:W0:Y:S02]  /*af10*/  SHFL.IDX PT, R4, R2, 0x1f, 0x1f ;  /* 0x03e01f0002047f89 */ /* 0x000e2400000e0000 */
[----:B0-----:R-:W-:-:S04]  /*af20*/  IMAD R11, R4, UR5, RZ ;  /* 0x00000005040b7c24 */ /* 0x001fc8000f8e02ff */
[----:B------:R-:W-:-:S05]  /*af30*/  IMAD.IADD R8, R11, 0x1, R8 ;  /* 0x000000010b087824 */ /* 0x000fca00078e0208 */
[----:B------:R-:W-:-:S13]  /*af40*/  ISETP.GT.AND P6, PT, R8, UR6, PT ;  /* 0x0000000608007c0c */ /* 0x000fda000bfc4270 */
[----:B------:R-:W-:Y:S05]  /*af50*/  @!P6 BRA `(.L_x_409) ;  /* 0xfffffffc0068e947 */ /* 0x000fea000383ffff */
.L_x_407:
[----:B------:R-:W-:Y:S02]  /*af60*/  IMAD.IADD R11, R8, 0x1, -R11 ;  /* 0x00000001080b7824 */ /* 0x000fe400078e0a0b */
[----:B------:R-:W-:Y:S02]  /*af70*/  IMAD.MOV.U32 R14, RZ, RZ, RZ ;  /* 0x000000ffff0e7224 */ /* 0x000fe400078e00ff */
[----:B------:R-:W-:-:S05]  /*af80*/  IMAD R3, R2, UR5, R11 ;  /* 0x0000000502037c24 */ /* 0x000fca000f8e020b */
[----:B------:R-:W-:-:S13]  /*af90*/  ISETP.GT.AND P0, PT, R3, UR6, PT ;  /* 0x0000000603007c0c */ /* 0x000fda000bf04270 */
[----:B------:R-:W-:-:S04]  /*afa0*/  VOTE.ANY R12, PT, !P0 ;  /* 0x00000000000c7806 */ /* 0x000fc800040e0100 */
[----:B------:R-:W0:Y:S01]  /*afb0*/  POPC R4, R12 ;  /* 0x0000000c00047309 */ /* 0x000e220000000000 */
[----:B------:R-:W-:Y:S01]  /*afc0*/  ISETP.NE.AND P0, PT, R12, RZ, PT ;  /* 0x000000ff0c00720c */ /* 0x000fe20003f05270 */
[----:B0-----:R-:W0:Y:S04]  /*afd0*/  SHFL.IDX PT, R7, R7, R4, 0x1f ;  /* 0x00001f0407077589 */ /* 0x001e2800000e0000 */
[----:B------:R-:W1:Y:S01]  /*afe0*/  SHFL.IDX PT, R9, R10, R4, 0x1f ;  /* 0x00001f040a097589 */ /* 0x000e6200000e0000 */
[----:B0-----:R-:W-:-:S04]  /*aff0*/  IABS R5, R7 ;  /* 0x0000000700057213 */ /* 0x001fc80000000000 */
[----:B------:R-:W0:Y:S01]  /*b000*/  I2F.RP R13, R5 ;  /* 0x00000005000d7306 */ /* 0x000e220000209400 */
[----:B-1----:R-:W-:-:S07]  /*b010*/  IABS R8, R9 ;  /* 0x0000000900087213 */ /* 0x002fce0000000000 */
[----:B------:R-:W-:Y:S08]  /*b020*/  I2F.RP R12, R8 ;  /* 0x00000008000c7306 */ /* 0x000ff00000209400 */
[----:B0-----:R-:W0:Y:S02]  /*b030*/  MUFU.RCP R13, R13 ;  /* 0x0000000d000d7308 */ /* 0x001e240000001000 */
[----:B0-----:R-:W-:-:S06]  /*b040*/  VIADD R3, R13, 0xffffffe ;  /* 0x0ffffffe0d037836 */ /* 0x001fcc0000000000 */
[----:B------:R-:W0:Y:S02]  /*b050*/  F2I.FTZ.U32.TRUNC.NTZ R3, R3 ;  /* 0x0000000300037305 */ /* 0x000e24000021f000 */
[----:B0-----:R-:W-:Y:S01]  /*b060*/  IMAD.MOV R16, RZ, RZ, -R3 ;  /* 0x000000ffff107224 */ /* 0x001fe200078e0a03 */
[----:B------:R-:W-:Y:S06]  /*b070*/  @!P0 BRA `(.L_x_410) ;  /* 0x0000000000088947 */ /* 0x000fec0003800000 */
[----:B------:R-:W-:-:S05]  /*b080*/  VIADD R13, R4, 0xffffffff ;  /* 0xffffffff040d7836 */ /* 0x000fca0000000000 */
[----:B------:R0:W1:Y:S02]  /*b090*/  SHFL.IDX PT, R14, R2, R13, 0x1f ;  /* 0x00001f0d020e7589 */ /* 0x00006400000e0000 */
.L_x_410:
[----:B-1----:R-:W-:Y:S01]  /*b0a0*/  IMAD R10, R14, UR5, R11 ;  /* 0x000000050e0a7c24 */ /* 0x002fe2000f8e020b */
[----:B------:R-:W1:Y:S01]  /*b0b0*/  MUFU.RCP R12, R12 ;  /* 0x0000000c000c7308 */ /* 0x000e620000001000 */
[----:B------:R-:W-:Y:S02]  /*b0c0*/  IMAD R11, R16, R5, RZ ;  /* 0x00000005100b7224 */ /* 0x000fe400078e02ff */
[----:B0-----:R-:W-:Y:S01]  /*b0d0*/  IMAD.MOV.U32 R2, RZ, RZ, RZ ;  /* 0x000000ffff027224 */ /* 0x001fe200078e00ff */
[----:B------:R0:W-:Y:S03]  /*b0e0*/  STL [R1], R10 ;  /* 0x0000000a01007387 */ /* 0x0001e60000100800 */
[----:B------:R-:W-:Y:S01]  /*b0f0*/  IMAD.HI.U32 R2, R3, R11, R2 ;  /* 0x0000000b03027227 */ /* 0x000fe200078e0002 */
[----:B------:R-:W-:-:S05]  /*b100*/  IABS R11, R7 ;  /* 0x00000007000b7213 */ /* 0x000fca0000000000 */
[----:B------:R-:W-:Y:S01]  /*b110*/  IMAD.MOV R14, RZ, RZ, -R11 ;  /* 0x000000ffff0e7224 */ /* 0x000fe200078e0a0b */
[----:B0-----:R-:W-:-:S04]  /*b120*/  IADD3 R10, -R10, UR6, RZ ;  /* 0x000000060a0a7c10 */ /* 0x001fc8000fffe1ff */
[----:B------:R-:W-:-:S05]  /*b130*/  IABS R3, R10 ;  /* 0x0000000a00037213 */ /* 0x000fca0000000000 */
[----:B------:R-:W-:-:S04]  /*b140*/  IMAD.HI.U32 R11, R2, R3, RZ ;  /* 0x00000003020b7227 */ /* 0x000fc800078e00ff */
[----:B------:R-:W-:Y:S02]  /*b150*/  IMAD R2, R11, R14, R3 ;  /* 0x0000000e0b027224 */ /* 0x000fe400078e0203 */
[----:B-1----:R-:W-:-:S03]  /*b160*/  VIADD R3, R12, 0xffffffe ;  /* 0x0ffffffe0c037836 */ /* 0x002fc60000000000 */
[----:B------:R-:W-:-:S03]  /*b170*/  ISETP.GT.U32.AND P1, PT, R5, R2, PT ;  /* 0x000000020500720c */ /* 0x000fc60003f24070 */
[----:B------:R-:W0:Y:S10]  /*b180*/  F2I.FTZ.U32.TRUNC.NTZ R3, R3 ;  /* 0x0000000300037305 */ /* 0x000e34000021f000 */
[----:B------:R-:W-:-:S02]  /*b190*/  @!P1 IMAD.IADD R2, R2, 0x1, -R5 ;  /* 0x0000000102029824 */ /* 0x000fc400078e0a05 */
[----:B------:R-:W-:Y:S01]  /*b1a0*/  @!P1 VIADD R11, R11, 0x1 ;  /* 0x000000010b0b9836 */ /* 0x000fe20000000000 */
[----:B------:R-:W-:Y:S02]  /*b1b0*/  ISETP.NE.AND P1, PT, R7, RZ, PT ;  /* 0x000000ff0700720c */ /* 0x000fe40003f25270 */
[----:B------:R-:W-:Y:S01]  /*b1c0*/  ISETP.GE.U32.AND P0, PT, R2, R5, PT ;  /* 0x000000050200720c */ /* 0x000fe20003f06070 */
[----:B0-----:R-:W-:Y:S02]  /*b1d0*/  IMAD.MOV R5, RZ, RZ, -R3 ;  /* 0x000000ffff057224 */ /* 0x001fe400078e0a03 */
[----:B------:R-:W-:Y:S02]  /*b1e0*/  IMAD.MOV.U32 R2, RZ, RZ, RZ ;  /* 0x000000ffff027224 */ /* 0x000fe400078e00ff */
[----:B------:R-:W-:-:S04]  /*b1f0*/  IMAD R5, R5, R8, RZ ;  /* 0x0000000805057224 */ /* 0x000fc800078e02ff */
[----:B------:R-:W-:Y:S01]  /*b200*/  IMAD.HI.U32 R5, R3, R5, R2 ;  /* 0x0000000503057227 */ /* 0x000fe200078e0002 */
[----:B------:R-:W-:Y:S02]  /*b210*/  LOP3.LUT R2, R10, R7, RZ, 0x3c, !PT ;  /* 0x000000070a027212 */ /* 0x000fe400078e3cff */
[----:B------:R-:W-:Y:S01]  /*b220*/  IABS R3, R9 ;  /* 0x0000000900037213 */ /* 0x000fe20000000000 */
[----:B------:R-:W-:Y:S01]  /*b230*/  @P0 VIADD R11, R11, 0x1 ;  /* 0x000000010b0b0836 */ /* 0x000fe20000000000 */
[----:B------:R-:W-:-:S03]  /*b240*/  ISETP.GE.AND P2, PT, R2, RZ, PT ;  /* 0x000000ff0200720c */ /* 0x000fc60003f46270 */
[----:B------:R-:W-:-:S10]  /*b250*/  IMAD.MOV R3, RZ, RZ, -R3 ;  /* 0x000000ffff037224 */ /* 0x000fd400078e0a03 */
[----:B------:R-:W-:Y:S01]  /*b260*/  @!P2 IMAD.MOV R11, RZ, RZ, -R11 ;  /* 0x000000ffff0ba224 */ /* 0x000fe200078e0a0b */
[----:B------:R-:W-:-:S04]  /*b270*/  @!P1 LOP3.LUT R11, RZ, R7, RZ, 0x33, !PT ;  /* 0x00000007ff0b9212 */ /* 0x000fc800078e33ff */
[-C--:B------:R-:W-:Y:S01]  /*b280*/  IABS R2, R11.reuse ;  /* 0x0000000b00027213 */ /* 0x080fe20000000000 */
[----:B------:R-:W-:-:S04]  /*b290*/  IMAD R7, R7, R11, RZ ;  /* 0x0000000b07077224 */ /* 0x000fc800078e02ff */
[----:B------:R-:W-:-:S04]  /*b2a0*/  IMAD.HI.U32 R5, R5, R2, RZ ;  /* 0x0000000205057227 */ /* 0x000fc800078e00ff */
[----:B------:R-:W-:Y:S01]  /*b2b0*/  IMAD R3, R5, R3, R2 ;  /* 0x0000000305037224 */ /* 0x000fe200078e0202 */
[----:B------:R-:W-:-:S04]  /*b2c0*/  LOP3.LUT R2, R11, R9, RZ, 0x3c, !PT ;  /* 0x000000090b027212 */ /* 0x000fc800078e3cff */
[----:B------:R-:W-:Y:S02]  /*b2d0*/  ISETP.GT.U32.AND P1, PT, R8, R3, PT ;  /* 0x000000030800720c */ /* 0x000fe40003f24070 */
[----:B------:R-:W-:-:S11]  /*b2e0*/  ISETP.GE.AND P2, PT, R2, RZ, PT ;  /* 0x000000ff0200720c */ /* 0x000fd60003f46270 */
[----:B------:R-:W-:Y:S02]  /*b2f0*/  @!P1 IMAD.IADD R3, R3, 0x1, -R8 ;  /* 0x0000000103039824 */ /* 0x000fe400078e0a08 */
[----:B------:R-:W-:Y:S01]  /*b300*/  @!P1 VIADD R5, R5, 0x1 ;  /* 0x0000000105059836 */ /* 0x000fe20000000000 */
[----:B------:R-:W-:Y:S02]  /*b310*/  ISETP.NE.AND P1, PT, R9, RZ, PT ;  /* 0x000000ff0900720c */ /* 0x000fe40003f25270 */
[----:B------:R-:W-:-:S13]  /*b320*/  ISETP.GE.U32.AND P0, PT, R3, R8, PT ;  /* 0x000000080300720c */ /* 0x000fda0003f06070 */
[----:B------:R-:W-:-:S04]  /*b330*/  @P0 VIADD R5, R5, 0x1 ;  /* 0x0000000105050836 */ /* 0x000fc80000000000 */
[----:B------:R-:W-:Y:S01]  /*b340*/  @!P2 IMAD.MOV R5, RZ, RZ, -R5 ;  /* 0x000000ffff05a224 */ /* 0x000fe200078e0a05 */
[----:B------:R-:W-:-:S05]  /*b350*/  @!P1 LOP3.LUT R5, RZ, R9, RZ, 0x33, !PT ;  /* 0x00000009ff059212 */ /* 0x000fca00078e33ff */
[----:B------:R-:W-:-:S04]  /*b360*/  IMAD.MOV R2, RZ, RZ, -R5 ;  /* 0x000000ffff027224 */ /* 0x000fc800078e0a05 */
[C---:B------:R-:W-:Y:S02]  /*b370*/  IMAD R11, R9.reuse, R2, R11 ;  /* 0x00000002090b7224 */ /* 0x040fe400078e020b */
[----:B------:R-:W-:Y:S02]  /*b380*/  IMAD R2, R9, 0x1000000, R5 ;  /* 0x0100000009027824 */ /* 0x000fe400078e0205 */
[----:B------:R-:W-:Y:S02]  /*b390*/  IMAD.IADD R5, R10, 0x1, -R7 ;  /* 0x000000010a057824 */ /* 0x000fe400078e0a07 */
[----:B------:R-:W-:Y:S02]  /*b3a0*/  IMAD R3, R11, 0x10000, R2 ;  /* 0x000100000b037824 */ /* 0x000fe400078e0202 */
[----:B------:R-:W-:Y:S01]  /*b3b0*/  VIADD R2, R4, UR4 ;  /* 0x0000000404027c36 */ /* 0x000fe20008000000 */
[----:B------:R0:W-:Y:S04]  /*b3c0*/  STL [R1+0x4], R5 ;  /* 0x0000040501007387 */ /* 0x0001e80000100800 */
[----:B------:R0:W-:Y:S04]  /*b3d0*/  STL [R1+0xc], R2 ;  /* 0x00000c0201007387 */ /* 0x0001e80000100800 */
[----:B------:R0:W-:Y:S01]  /*b3e0*/  STL [R1+0x8], R3 ;  /* 0x0000080301007387 */ /* 0x0001e20000100800 */
[----:B------:R-:W-:Y:S05]  /*b3f0*/  BRA `(.L_x_411) ;  /* 0x0000000000107947 */ /* 0x000fea0003800000 */
.L_x_408:
[----:B------:R-:W-:Y:S01]  /*b400*/  IMAD.U32 R2, RZ, RZ, UR6 ;  /* 0x00000006ff027e24 */ /* 0x000fe2000f8e00ff */
[----:B------:R1:W-:Y:S04]  /*b410*/  STL [R1+0x4], RZ ;  /* 0x000004ff01007387 */ /* 0x0003e80000100800 */
[----:B------:R1:W-:Y:S04]  /*b420*/  STL [R1+0x8], RZ ;  /* 0x000008ff01007387 */ /* 0x0003e80000100800 */
[----:B------:R1:W-:Y:S02]  /*b430*/  STL [R1], R2 ;  /* 0x0000000201007387 */ /* 0x0003e40000100800 */
.L_x_411:
[----:B------:R-:W2:Y:S04]  /*b440*/  LDL R8, [R1] ;  /* 0x0000000001087983 */ /* 0x000ea80000100800 */
[----:B------:R-:W2:Y:S04]  /*b450*/  LDL R9, [R1+0x4] ;  /* 0x0000040001097983 */ /* 0x000ea80000100800 */
[----:B------:R-:W2:Y:S04]  /*b460*/  LDL R10, [R1+0x8] ;  /* 0x00000800010a7983 */ /* 0x000ea80000100800 */
[----:B------:R-:W2:Y:S01]  /*b470*/  LDL R11, [R1+0xc] ;  /* 0x00000c00010b7983 */ /* 0x000ea20000100800 */
[----:B------:R-:W-:-:S13]  /*b480*/  ISETP.NE.AND P0, PT, R0, RZ, PT ;  /* 0x000000ff0000720c */ /* 0x000fda0003f05270 */
[----:B0-----:R-:W0:Y:S01]  /*b490*/  @!P0 S2R R3, SR_CgaCtaId ;  /* 0x0000000000038919 */ /* 0x001e220000008800 */
[----:B------:R-:W-:-:S04]  /*b4a0*/  @!P0 MOV R0, 0x400 ;  /* 0x0000040000008802 */ /* 0x000fc80000000f00 */
[----:B0-----:R-:W-:-:S05]  /*b4b0*/  @!P0 LEA R0, R3, R0, 0x18 ;  /* 0x0000000003008211 */ /* 0x001fca00078ec0ff */
[----:B--2---:R2:W-:Y:S01]  /*b4c0*/  @!P0 STS.128 [R0+0x228d0], R8 ;  /* 0x0228d00800008388 */ /* 0x0045e20000000c00 */
[----:B------:R-:W-:Y:S06]  /*b4d0*/  BAR.ARV 0x5, 0x180 ;  /* 0x0146000000007b1d */ /* 0x000fec0000002000 */
.L_x_406:
[----:B0-2---:R-:W2:Y:S01]  /*b4e0*/  LDL R0, [R1+0xc] ;  /* 0x00000c0001007983 */ /* 0x005ea20000100800 */
[----:B------:R-:W-:Y:S01]  /*b4f0*/  ULDC UR4, c[0x0][0xc3c] ;  /* 0x00030f0000047ab9 */ /* 0x000fe20000000800 */
[----:B------:R-:W-:Y:S02]  /*b500*/  IMAD.MOV.U32 R19, RZ, RZ, RZ ;  /* 0x000000ffff137224 */ /* 0x000fe400078e00ff */
[----:B------:R0:W-:Y:S01]  /*b510*/  STL [R1+0x48], RZ ;  /* 0x000048ff01007387 */ /* 0x0001e20000100800 */
[----:B--2---:R-:W-:Y:S01]  /*b520*/  ISETP.GE.AND P0, PT, R0, UR4, PT ;  /* 0x0000000400007c0c */ /* 0x004fe2000bf06270 */
[----:B------:R-:W-:-:S05]  /*b530*/  IMAD.MOV.U32 R0, RZ, RZ, 0x1 ;  /* 0x00000001ff007424 */ /* 0x000fca00078e00ff */
[----:B------:R0:W-:Y:S07]  /*b540*/  STL [R1+0x10], R0 ;  /* 0x0000100001007387 */ /* 0x0001ee0000100800 */
[----:B------:R-:W-:Y:S05]  /*b550*/  @P0 BRA `(.L_x_412) ;  /* 0x00000054003c0947 */ /* 0x000fea0003800000 */
[----:B------:R-:W2:Y:S01]  /*b560*/  S2UR UR5, SR_CgaCtaId ;  /* 0x00000000000579c3 */ /* 0x000ea20000008800 */
[C---:B0-----:R-:W-:Y:S01]  /*b570*/  IMAD.SHL.U32 R0, R6.reuse, 0x8, RZ ;  /* 0x0000000806007824 */ /* 0x041fe200078e00ff */
[----:B------:R-:W-:Y:S01]  /*b580*/  LOP3.LUT R4, R6, 0x7f, RZ, 0xc0, !PT ;  /* 0x0000007f06047812 */ /* 0x000fe200078ec0ff */
[----:B------:R-:W-:Y:S01]  /*b590*/  UMOV UR4, 0x400 ;  /* 0x0000040000047882 */ /* 0x000fe20000000000 */
[----:B------:R-:W-:Y:S01]  /*b5a0*/  BSSY B8, `(.L_x_412) ;  /* 0x000054a000087945 */ /* 0x000fe20003800000 */
[----:B------:R-:W-:Y:S01]  /*b5b0*/  IMAD.MOV.U32 R19, RZ, RZ, RZ ;  /* 0x000000ffff137224 */ /* 0x000fe200078e00ff */
[----:B------:R-:W-:Y:S01]  /*b5c0*/  LOP3.LUT R3, R0, 0x1f8, RZ, 0xc0, !PT ;  /* 0x000001f800037812 */ /* 0x000fe200078ec0ff */
[----:B-1----:R-:W-:Y:S01]  /*b5d0*/  IMAD.SHL.U32 R2, R4, 0x8, RZ ;  /* 0x0000000804027824 */ /* 0x002fe200078e00ff */
[----:B------:R-:W-:Y:S01]  /*b5e0*/  ULDC UR37, c[0x0][0xc] ;  /* 0x0000030000257ab9 */ /* 0x000fe20000000800 */
[----:B------:R-:W-:Y:S01]  /*b5f0*/  IMAD.MOV.U32 R0, RZ, RZ, 0x1 ;  /* 0x00000001ff007424 */ /* 0x000fe200078e00ff */
[----:B------:R-:W-:Y:S01]  /*b600*/  LOP3.LUT R3, R3, 0x38, R6, 0x78, !PT ;  /* 0x0000003803037812 */ /* 0x000fe200078e7806 */
[----:B------:R-:W-:Y:S01]  /*b610*/  IMAD.SHL.U32 R6, R6, 0x10, RZ ;  /* 0x0000001006067824 */ /* 0x000fe200078e00ff */
[----:B------:R-:W-:-:S02]  /*b620*/  ULDC.64 UR38, c[0x0][0x198] ;  /* 0x0000660000267ab9 */ /* 0x000fc40000000a00 */
[----:B------:R-:W-:Y:S02]  /*b630*/  LOP3.LUT R3, R3, 0x200, R2, 0xf8, !PT ;  /* 0x0000020003037812 */ /* 0x000fe400078ef802 */
[----:B------:R-:W-:-:S04]  /*b640*/  SHF.R.U32.HI R2, RZ, 0x3, R4 ;  /* 0x00000003ff027819 */ /* 0x000fc80000011604 */
[----:B------:R-:W-:Y:S01]  /*b650*/  LOP3.LUT R4, R2, 0x70, R6, 0xf8, !PT ;  /* 0x0000007002047812 */ /* 0x000fe200078ef806 */
[----:B--2---:R-:W-:-:S06]  /*b660*/  ULEA UR4, UR5, UR4, 0x18 ;  /* 0x0000000405047291 */ /* 0x004fcc000f8ec03f */
[----:B------:R-:W-:-:S04]  /*b670*/  IMAD.U32 R18, RZ, RZ, UR4 ;  /* 0x00000004ff127e24 */ /* 0x000fc8000f8e00ff */
[----:B------:R-:W-:-:S05]  /*b680*/  IMAD R2, R3, 0x2, R18 ;  /* 0x0000000203027824 */ /* 0x000fca00078e0212 */
[----:B------:R0:W-:Y:S04]  /*b690*/  STL [R1+0x28], R2 ;  /* 0x0000280201007387 */ /* 0x0001e80000100800 */
[----:B------:R0:W-:Y:S04]  /*b6a0*/  STL [R1+0x10], R0 ;  /* 0x0000100001007387 */ /* 0x0001e80000100800 */
[----:B------:R0:W-:Y:S02]  /*b6b0*/  STL [R1+0x48], RZ ;  /* 0x000048ff01007387 */ /* 0x0001e40000100800 */
.L_x_514:
[----:B0-2---:R-:W2:Y:S01]  /*b6c0*/  LDL R0, [R1+0xc] ;  /* 0x00000c0001007983 */ /* 0x005ea20000100800 */
[----:B------:R-:W2:Y:S01]  /*b6d0*/  LDC.64 R2, c[0x0][0xc88] ;  /* 0x00032200ff027b82 */ /* 0x000ea20000000a00 */
[----:B------:R-:W-:Y:S05]  /*b6e0*/  YIELD ;  /* 0x0000000000007946 */ /* 0x000fea0003800000 */
[----:B------:R-:W-:Y:S01]  /*b6f0*/  ULDC.64 UR4, c[0x0][0xa28] ;  /* 0x00028a0000047ab9 */ /* 0x000fe20000000a00 */
[----:B---3--:R-:W-:Y:S01]  /*b700*/  IMAD.MOV.U32 R6, RZ, RZ, RZ ;  /* 0x000000ffff067224 */ /* 0x008fe200078e00ff */
[----:B------:R-:W-:Y:S01]  /*b710*/  ISETP.NE.U32.AND P0, PT, RZ, UR4, PT ;  /* 0x00000004ff007c0c */ /* 0x000fe2000bf05070 */
[----:B------:R-:W-:Y:S01]  /*b720*/  ULDC.64 UR6, c[0x0][0xa18] ;  /* 0x0002860000067ab9 */ /* 0x000fe20000000a00 */
[----:B------:R-:W-:Y:S01]  /*b730*/  ULDC.64 UR8, c[0x0][0xa08] ;  /* 0x0002820000087ab9 */ /* 0x000fe20000000a00 */
[----:B--2---:R-:W-:-:S05]  /*b740*/  IMAD.WIDE R2, R0, 0x4, R2 ;  /* 0x0000000400027825 */ /* 0x004fca00078e0202 */
[----:B-1----:R-:W2:Y:S01]  /*b750*/  LDG.E R10, desc[UR40][R2.64] ;  /* 0x00000028020a7981 */ /* 0x002ea2000c1e1900 */
[----:B------:R-:W-:Y:S01]  /*b760*/  ISETP.NE.AND.EX P0, PT, RZ, UR5, PT, P0 ;  /* 0x00000005ff007c0c */ /* 0x000fe2000bf05300 */
[----:B------:R-:W-:Y:S01]  /*b770*/  IMAD.MOV.U32 R0, RZ, RZ, RZ ;  /* 0x000000ffff007224 */ /* 0x000fe200078e00ff */
[----:B--2---:R-:W-:Y:S01]  /*b780*/  SHF.R.S32.HI R4, RZ, 0x1f, R10 ;  /* 0x0000001fff047819 */ /* 0x004fe2000001140a */
[----:B------:R-:W-:-:S10]  /*b790*/  IMAD.SHL.U32 R16, R10, 0x4, RZ ;  /* 0x000000040a107824 */ /* 0x000fd400078e00ff */
[C---:B------:R-:W-:Y:S01]  /*b7a0*/  @P0 LEA R2, P1, R10.reuse, UR4, 0x2 ;  /* 0x000000040a020c11 */ /* 0x040fe2000f8210ff */
[----:B------:R-:W-:Y:S03]  /*b7b0*/  STL [R1+0x24], R10 ;  /* 0x0000240a01007387 */ /* 0x000fe60000100800 */
[C-C-:B------:R-:W-:Y:S01]  /*b7c0*/  @P0 LEA.HI.X R3, R10.reuse, UR5, R4.reuse, 0x2, P1 ;  /* 0x000000050a030c11 */ /* 0x140fe200088f1404 */
[----:B------:R-:W-:Y:S01]  /*b7d0*/  ULDC.64 UR4, c[0x0][0xa00] ;  /* 0x0002800000047ab9 */ /* 0x000fe20000000a00 */
[----:B------:R-:W-:Y:S01]  /*b7e0*/  SHF.L.U64.HI R9, R10, 0x2, R4 ;  /* 0x000000020a097819 */ /* 0x000fe20000010204 */
[----:B------:R0:W-:Y:S01]  /*b7f0*/  STL [R1+0x3c], R4 ;  /* 0x00003c0401007387 */ /* 0x0001e20000100800 */
[----:B------:R-:W-:-:S03]  /*b800*/  ISETP.NE.U32.AND P1, PT, RZ, UR4, PT ;  /* 0x00000004ff007c0c */ /* 0x000fc6000bf25070 */
[----:B------:R1:W5:Y:S01]  /*b810*/  @P0 LDG.E R0, desc[UR40][R2.64] ;  /* 0x0000002802000981 */ /* 0x000362000c1e1900 */
[----:B------:R-:W-:Y:S01]  /*b820*/  ISETP.NE.AND.EX P1, PT, RZ, UR5, PT, P1 ;  /* 0x00000005ff007c0c */ /* 0x000fe2000bf25310 */
[----:B------:R-:W-:Y:S01]  /*b830*/  IMAD.MOV.U32 R8, RZ, RZ, RZ ;  /* 0x000000ffff087224 */ /* 0x000fe200078e00ff */
[----:B------:R-:W-:Y:S01]  /*b840*/  ISETP.NE.U32.AND P2, PT, RZ, UR6, PT ;  /* 0x00000006ff007c0c */ /* 0x000fe2000bf45070 */
[----:B------:R-:W-:Y:S01]  /*b850*/  STL [R1+0x14], R9 ;  /* 0x0000140901007387 */ /* 0x000fe20000100800 */
[----:B------:R-:W-:Y:S02]  /*b860*/  ISETP.NE.U32.AND P0, PT, RZ, UR8, PT ;  /* 0x00000008ff007c0c */ /* 0x000fe4000bf05070 */
[C---:B0-----:R-:W-:Y:S02]  /*b870*/  IADD3 R4, P4, R16.reuse, UR8, RZ ;  /* 0x0000000810047c10 */ /* 0x041fe4000ff9e0ff */
[----:B-1----:R-:W-:Y:S02]  /*b880*/  IADD3 R2, P3, R16, UR4, RZ ;  /* 0x0000000410027c10 */ /* 0x002fe4000ff7e0ff */
[----:B------:R-:W-:-:S02]  /*b890*/  ISETP.NE.AND.EX P2, PT, RZ, UR7, PT, P2 ;  /* 0x00000007ff007c0c */ /* 0x000fc4000bf45320 */
[C---:B------:R-:W-:Y:S02]  /*b8a0*/  IADD3.X R3, R9.reuse, UR5, RZ, P3, !PT ;  /* 0x0000000509037c10 */ /* 0x040fe40009ffe4ff */
[----:B------:R-:W-:Y:S02]  /*b8b0*/  ISETP.NE.AND.EX P0, PT, RZ, UR9, PT, P0 ;  /* 0x00000009ff007c0c */ /* 0x000fe4000bf05300 */
[----:B------:R-:W-:Y:S01]  /*b8c0*/  IADD3.X R5, R9, UR9, RZ, P4, !PT ;  /* 0x0000000909057c10 */ /* 0x000fe2000a7fe4ff */
[----:B------:R-:W2:Y:S01]  /*b8d0*/  @P1 LDG.E R6, desc[UR40][R2.64] ;  /* 0x0000002802061981 */ /* 0x000ea2000c1e1900 */
[----:B------:R-:W-:Y:S02]  /*b8e0*/  ULDC UR4, c[0x0][0x288] ;  /* 0x0000a20000047ab9 */ /* 0x000fe40000000800 */
[----:B------:R-:W-:Y:S01]  /*b8f0*/  IMAD.U32 R11, RZ, RZ, UR4 ;  /* 0x00000004ff0b7e24 */ /* 0x000fe2000f8e00ff */
[----:B------:R-:W-:-:S06]  /*b900*/  ULDC.64 UR4, c[0x0][0x418] ;  /* 0x0001060000047ab9 */ /* 0x000fcc0000000a00 */
[----:B------:R-:W5:Y:S04]  /*b910*/  @P0 LDG.E R8, desc[UR40][R4.64] ;  /* 0x0000002804080981 */ /* 0x000f68000c1e1900 */
[----:B--2---:R0:W-:Y:S02]  /*b920*/  STL [R1+0x34], R6 ;  /* 0x0000340601007387 */ /* 0x0041e40000100800 */
[----:B0-----:R-:W-:-:S04]  /*b930*/  @P2 IADD3 R6, P3, R16, UR6, RZ ;  /* 0x0000000610062c10 */ /* 0x001fc8000ff7e0ff */
[----:B------:R-:W-:-:S05]  /*b940*/  @P2 IADD3.X R7, R9, UR7, RZ, P3, !PT ;  /* 0x0000000709072c10 */ /* 0x000fca0009ffe4ff */
[----:B------:R0:W2:Y:S01]  /*b950*/  @P2 LDG.E R11, desc[UR40][R6.64] ;  /* 0x00000028060b2981 */ /* 0x0000a2000c1e1900 */
[----:B------:R-:W-:-:S03]  /*b960*/  UISETP.NE.U32.AND UP0, UPT, UR4, URZ, UPT ;  /* 0x0000003f0400728c */ /* 0x000fc6000bf05070 */
[----:B------:R-:W-:Y:S01]  /*b970*/  ULDC UR4, c[0x0][0x424] ;  /* 0x0001090000047ab9 */ /* 0x000fe20000000800 */
[----:B------:R-:W-:-:S03]  /*b980*/  UISETP.NE.AND.EX UP0, UPT, UR5, URZ, UPT, UP0 ;  /* 0x0000003f0500728c */ /* 0x000fc6000bf05300 */
[----:B------:R-:W-:Y:S01]  /*b990*/  ULDC UR5, c[0x0][0x2f0] ;  /* 0x0000bc0000057ab9 */ /* 0x000fe20000000800 */
[----:B------:R-:W-:-:S04]  /*b9a0*/  USEL UR4, UR4, 0x1, UP0 ;  /* 0x0000000104047887 */ /* 0x000fc80008000000 */
[----:B------:R-:W-:-:S06]  /*b9b0*/  UIMAD UR4, UR4, UR5, URZ ;  /* 0x00000005040472a4 */ /* 0x000fcc000f8e023f */
[----:B0-----:R-:W-:Y:S01]  /*b9c0*/  IMAD.U32 R6, RZ, RZ, UR4 ;  /* 0x00000004ff067e24 */ /* 0x001fe2000f8e00ff */
[----:B--2---:R0:W-:Y:S01]  /*b9d0*/  STL [R1+0x44], R11 ;  /* 0x0000440b01007387 */ /* 0x0041e20000100800 */
[----:B------:R-:W-:Y:S05]  /*b9e0*/  @P2 BRA `(.L_x_413) ;  /* 0x0000000000142947 */ /* 0x000fea0003800000 */
[----:B------:R-:W-:Y:S05]  /*b9f0*/  @!P1 BRA `(.L_x_413) ;  /* 0x0000000000109947 */ /* 0x000fea0003800000 */
[----:B------:R-:W2:Y:S04]  /*ba00*/  LDG.E R7, desc[UR40][R2.64] ;  /* 0x0000002802077981 */ /* 0x000ea8000c1e1900 */
[----:B------:R-:W2:Y:S02]  /*ba10*/  LDG.E R2, desc[UR40][R2.64+0x4] ;  /* 0x0000042802027981 */ /* 0x000ea4000c1e1900 */
[----:B--2---:R-:W-:-:S05]  /*ba20*/  IMAD.IADD R2, R2, 0x1, -R7 ;  /* 0x0000000102027824 */ /* 0x004fca00078e0a07 */
[----:B------:R1:W-:Y:S02]  /*ba30*/  STL [R1+0x44], R2 ;  /* 0x0000440201007387 */ /* 0x0003e40000100800 */
.L_x_413:
[----:B------:R-:W1:Y:S01]  /*ba40*/  LDL.LU R7, [R1+0x8] ;  /* 0x0000080001077983 */ /* 0x000e620000300800 */
[----:B------:R-:W-:Y:S02]  /*ba50*/  ULDC.64 UR4, c[0x0][0xa20] ;  /* 0x0002880000047ab9 */ /* 0x000fe40000000a00 */
[----:B------:R-:W-:-:S04]  /*ba60*/  ISETP.NE.U32.AND P1, PT, RZ, UR4, PT ;  /* 0x00000004ff007c0c */ /* 0x000fc8000bf25070 */
[----:B------:R-:W-:Y:S02]  /*ba70*/  ISETP.NE.AND.EX P1, PT, RZ, UR5, PT, P1 ;  /* 0x00000005ff007c0c */ /* 0x000fe4000bf25310 */
[C---:B-1----:R-:W-:Y:S02]  /*ba80*/  LOP3.LUT R2, R7.reuse, 0xff000000, RZ, 0xc0, !PT ;  /* 0xff00000007027812 */ /* 0x042fe400078ec0ff */
[C---:B------:R-:W-:Y:S02]  /*ba90*/  LOP3.LUT R3, R7.reuse, 0xff0000, RZ, 0xc0, !PT ;  /* 0x00ff000007037812 */ /* 0x040fe400078ec0ff */
[----:B------:R-:W-:Y:S02]  /*baa0*/  SHF.R.U32.HI R2, RZ, 0x8, R2 ;  /* 0x00000008ff027819 */ /* 0x000fe40000011602 */
[----:B------:R-:W-:Y:S01]  /*bab0*/  LOP3.LUT R17, R7, 0xffff, RZ, 0xc0, !PT ;  /* 0x0000ffff07117812 */ /* 0x000fe200078ec0ff */
[----:B-----5:R-:W-:Y:S01]  /*bac0*/  IMAD.IADD R7, R8, 0x1, R0 ;  /* 0x0000000108077824 */ /* 0x020fe200078e0200 */
[----:B------:R-:W-:Y:S01]  /*bad0*/  LEA.HI R2, R3, R2, RZ, 0x10 ;  /* 0x0000000203027211 */ /* 0x000fe200078f80ff */
[----:B------:R-:W-:-:S05]  /*bae0*/  IMAD.MOV.U32 R3, RZ, RZ, R10 ;  /* 0x000000ffff037224 */ /* 0x000fca00078e000a */
[----:B------:R1:W-:Y:S04]  /*baf0*/  STL [R1+0x8], R3 ;  /* 0x0000080301007387 */ /* 0x0003e80000100800 */
[----:B------:R1:W-:Y:S01]  /*bb00*/  STL [R1+0x1c], R7 ;  /* 0x00001c0701007387 */ /* 0x0003e20000100800 */
[----:B------:R-:W-:Y:S05]  /*bb10*/  @!P1 BRA `(.L_x_414) ;  /* 0x0000000000109947 */ /* 0x000fea0003800000 */
[----:B------:R-:W-:-:S04]  /*bb20*/  IADD3 R6, P0, R16, UR4, RZ ;  /* 0x0000000410067c10 */ /* 0x000fc8000ff1e0ff */
[----:B-1----:R-:W-:-:S05]  /*bb30*/  IADD3.X R7, R9, UR5, RZ, P0, !PT ;  /* 0x0000000509077c10 */ /* 0x002fca00087fe4ff */
[----:B------:R1:W5:Y:S01]  /*bb40*/  LDG.E R6, desc[UR40][R6.64] ;  /* 0x0000002806067981 */ /* 0x000362000c1e1900 */
[----:B------:R-:W-:Y:S05]  /*bb50*/  BRA `(.L_x_415) ;  /* 0x0000000000107947 */ /* 0x000fea0003800000 */
.L_x_414:
[----:B------:R-:W-:Y:S05]  /*bb60*/  @!P0 BRA `(.L_x_415) ;  /* 0x00000000000c8947 */ /* 0x000fea0003800000 */
[----:B------:R-:W2:Y:S04]  /*bb70*/  LDG.E R6, desc[UR40][R4.64] ;  /* 0x0000002804067981 */ /* 0x000ea8000c1e1900 */
[----:B------:R-:W2:Y:S02]  /*bb80*/  LDG.E R4, desc[UR40][R4.64+0x4] ;  /* 0x0000042804047981 */ /* 0x000ea4000c1e1900 */
[----:B--2---:R-:W-:-:S07]  /*bb90*/  IMAD.IADD R6, R4, 0x1, -R6 ;  /* 0x0000000104067824 */ /* 0x004fce00078e0a06 */
.L_x_415:
[----:B-----5:R-:W-:Y:S01]  /*bba0*/  IMAD.IADD R6, R6, 0x1, -R0 ;  /* 0x0000000106067824 */ /* 0x020fe200078e0a00 */
[----:B------:R-:W-:Y:S01]  /*bbb0*/  LOP3.LUT R9, R2, 0xff, RZ, 0xc0, !PT ;  /* 0x000000ff02097812 */ /* 0x000fe200078ec0ff */
[----:B------:R-:W-:Y:S01]  /*bbc0*/  IMAD.MOV.U32 R4, RZ, RZ, RZ ;  /* 0x000000ffff047224 */ /* 0x000fe200078e00ff */
[----:B------:R-:W-:Y:S01]  /*bbd0*/  BSSY B0, `(.L_x_416) ;  /* 0x000002a000007945 */ /* 0x000fe20003800000 */
[C---:B------:R-:W-:Y:S01]  /*bbe0*/  VIADD R0, R6.reuse, 0x5f ;  /* 0x0000005f06007836 */ /* 0x040fe20000000000 */
[----:B------:R-:W-:Y:S01]  /*bbf0*/  ISETP.GE.AND P0, PT, R6, 0x1, PT ;  /* 0x000000010600780c */ /* 0x000fe20003f06270 */
[----:B------:R-:W-:Y:S01]  /*bc00*/  IMAD.MOV.U32 R10, RZ, RZ, R4 ;  /* 0x000000ffff0a7224 */ /* 0x000fe200078e0004 */
[----:B------:R2:W-:Y:S01]  /*bc10*/  STL [R1+0x38], R4 ;  /* 0x0000380401007387 */ /* 0x0005e20000100800 */
[----:B------:R-:W-:-:S05]  /*bc20*/  IMAD.HI R0, R0, 0x2aaaaaab, RZ ;  /* 0x2aaaaaab00007827 */ /* 0x000fca00078e02ff */
[----:B-1----:R-:W-:-:S04]  /*bc30*/  SHF.R.U32.HI R3, RZ, 0x1f, R0 ;  /* 0x0000001fff037819 */ /* 0x002fc80000011600 */
[----:B------:R-:W-:-:S05]  /*bc40*/  LEA.HI.SX32 R8, R0, R3, 0x1c ;  /* 0x0000000300087211 */ /* 0x000fca00078fe2ff */
[----:B------:R2:W-:Y:S04]  /*bc50*/  STL [R1+0x40], R8 ;  /* 0x0000400801007387 */ /* 0x0005e80000100800 */
[----:B------:R2:W-:Y:S01]  /*bc60*/  STL [R1+0x58], R9 ;  /* 0x0000580901007387 */ /* 0x0005e20000100800 */
[----:B------:R-:W-:Y:S05]  /*bc70*/  @!P0 BRA `(.L_x_417) ;  /* 0x00000000007c8947 */ /* 0x000fea0003800000 */
[----:B------:R-:W-:-:S04]  /*bc80*/  SHF.R.U32.HI R0, RZ, 0x10, R2 ;  /* 0x00000010ff007819 */ /* 0x000fc80000011602 */
[----:B------:R-:W-:-:S13]  /*bc90*/  ISETP.NE.AND P0, PT, R0, RZ, PT ;  /* 0x000000ff0000720c */ /* 0x000fda0003f05270 */
[----:B------:R-:W2:Y:S02]  /*bca0*/  @!P0 LDC R0, c[0x0][0x9f0] ;  /* 0x00027c00ff008b82 */ /* 0x000ea40000000800 */
[----:B--2---:R-:W-:-:S04]  /*bcb0*/  IABS R4, R0 ;  /* 0x0000000000047213 */ /* 0x004fc80000000000 */
[----:B------:R-:W1:Y:S08]  /*bcc0*/  I2F.RP R2, R4 ;  /* 0x0000000400027306 */ /* 0x000e700000209400 */
[----:B-1----:R-:W1:Y:S02]  /*bcd0*/  MUFU.RCP R2, R2 ;  /* 0x0000000200027308 */ /* 0x002e640000001000 */
[----:B-1----:R-:W-:-:S06]  /*bce0*/  VIADD R2, R2, 0xffffffe ;  /* 0x0ffffffe02027836 */ /* 0x002fcc0000000000 */
[----:B------:R-:W1:Y:S02]  /*bcf0*/  F2I.FTZ.U32.TRUNC.NTZ R3, R2 ;  /* 0x0000000200037305 */ /* 0x000e64000021f000 */
[----:B-1----:R-:W-:-:S04]  /*bd00*/  IMAD.MOV R2, RZ, RZ, -R3 ;  /* 0x000000ffff027224 */ /* 0x002fc800078e0a03 */
[----:B------:R-:W-:Y:S02]  /*bd10*/  IMAD R5, R2, R4, RZ ;  /* 0x0000000402057224 */ /* 0x000fe400078e02ff */
[----:B------:R-:W-:-:S04]  /*bd20*/  IMAD.MOV.U32 R2, RZ, RZ, RZ ;  /* 0x000000ffff027224 */ /* 0x000fc800078e00ff */
[----:B------:R-:W-:Y:S01]  /*bd30*/  IMAD.HI.U32 R7, R3, R5, R2 ;  /* 0x0000000503077227 */ /* 0x000fe200078e0002 */
[----:B------:R-:W-:Y:S02]  /*bd40*/  IABS R2, R0 ;  /* 0x0000000000027213 */ /* 0x000fe40000000000 */
[----:B------:R-:W-:-:S03]  /*bd50*/  IADD3 R5, R0, -0x1, R8 ;  /* 0xffffffff00057810 */ /* 0x000fc60007ffe008 */
[----:B------:R-:W-:Y:S01]  /*bd60*/  IMAD.MOV R2, RZ, RZ, -R2 ;  /* 0x000000ffff027224 */ /* 0x000fe200078e0a02 */
[----:B------:R-:W-:Y:S02]  /*bd70*/  IABS R3, R5 ;  /* 0x0000000500037213 */ /* 0x000fe40000000000 */
[----:B------:R-:W-:Y:S01]  /*bd80*/  LOP3.LUT R5, R5, R0, RZ, 0x3c, !PT ;  /* 0x0000000005057212 */ /* 0x000fe200078e3cff */
[----:B------:R-:W-:Y:S02]  /*bd90*/  IMAD.MOV.U32 R6, RZ, RZ, R2 ;  /* 0x000000ffff067224 */ /* 0x000fe400078e0002 */
[----:B------:R-:W-:Y:S01]  /*bda0*/  IMAD.HI.U32 R2, R7, R3, RZ ;  /* 0x0000000307027227 */ /* 0x000fe200078e00ff */
[----:B------:R-:W-:-:S03]  /*bdb0*/  ISETP.GE.AND P2, PT, R5, RZ, PT ;  /* 0x000000ff0500720c */ /* 0x000fc60003f46270 */
[----:B------:R-:W-:-:S05]  /*bdc0*/  IMAD R3, R2, R6, R3 ;  /* 0x0000000602037224 */ /* 0x000fca00078e0203 */
[----:B------:R-:W-:-:S13]  /*bdd0*/  ISETP.GT.U32.AND P1, PT, R4, R3, PT ;  /* 0x000000030400720c */ /* 0x000fda0003f24070 */
[----:B------:R-:W-:Y:S02]  /*bde0*/  @!P1 IMAD.IADD R3, R3, 0x1, -R4 ;  /* 0x0000000103039824 */ /* 0x000fe400078e0a04 */
[----:B------:R-:W-:Y:S01]  /*bdf0*/  @!P1 VIADD R2, R2, 0x1 ;  /* 0x0000000102029836 */ /* 0x000fe20000000000 */
[----:B------:R-:W-:Y:S02]  /*be00*/  ISETP.NE.AND P1, PT, R0, RZ, PT ;  /* 0x000000ff0000720c */ /* 0x000fe40003f25270 */
[----:B------:R-:W-:-:S13]  /*be10*/  ISETP.GE.U32.AND P0, PT, R3, R4, PT ;  /* 0x000000040300720c */ /* 0x000fda0003f06070 */
[----:B------:R-:W-:-:S04]  /*be20*/  @P0 VIADD R2, R2, 0x1 ;  /* 0x0000000102020836 */ /* 0x000fc80000000000 */
[----:B------:R-:W-:Y:S01]  /*be30*/  @!P2 IMAD.MOV R2, RZ, RZ, -R2 ;  /* 0x000000ffff02a224 */ /* 0x000fe200078e0a02 */
[----:B------:R-:W-:-:S05]  /*be40*/  @!P1 LOP3.LUT R2, RZ, R0, RZ, 0x33, !PT ;  /* 0x00000000ff029212 */ /* 0x000fca00078e33ff */
[----:B------:R-:W-:-:S05]  /*be50*/  IMAD.MOV.U32 R10, RZ, RZ, R2 ;  /* 0x000000ffff0a7224 */ /* 0x000fca00078e0002 */
[----:B------:R1:W-:Y:S02]  /*be60*/  STL [R1+0x38], R10 ;  /* 0x0000380a01007387 */ /* 0x0003e40000100800 */
.L_x_417:
[----:B------:R-:W-:Y:S05]  /*be70*/  BSYNC B0 ;  /* 0x0000000000007941 */ /* 0x000fea0003800000 */
.L_x_416:
[----:B------:R-:W-:Y:S01]  /*be80*/  IMAD.MOV.U32 R0, RZ, RZ, R10 ;  /* 0x000000ffff007224 */ /* 0x000fe200078e000a */
[----:B------:R-:W-:Y:S03]  /*be90*/  BSSY B7, `(.L_x_418) ;  /* 0x00003e2000077945 */ /* 0x000fe60003800000 */
[----:B------:R-:W-:-:S05]  /*bea0*/  IMAD R2, R9, R0, RZ ;  /* 0x0000000009027224 */ /* 0x000fca00078e02ff */
[----:B------:R-:W-:Y:S01]  /*beb0*/  VIADDMNMX R0, R2, R0, R8, PT ;  /* 0x0000000002007246 */ /* 0x000fe20003800108 */
[----:B------:R3:W-:Y:S03]  /*bec0*/  STL [R1+0x20], R2 ;  /* 0x0000200201007387 */ /* 0x0007e60000100800 */
[----:B------:R-:W-:Y:S01]  /*bed0*/  ISETP.GT.AND P0, PT, R0, R2, PT ;  /* 0x000000020000720c */ /* 0x000fe20003f04270 */
[----:B------:R3:W-:-:S12]  /*bee0*/  STL [R1+0x30], R0 ;  /* 0x0000300001007387 */ /* 0x0007d80000100800 */
[----:B---3--:R-:W-:Y:S05]  /*bef0*/  @P0 BRA `(.L_x_419) ;  /* 0x0000000000480947 */ /* 0x008fea0003800000 */
[----:B------:R-:W3:Y:S02]  /*bf00*/  S2R R0, SR_TID.X ;  /* 0x0000000000007919 */ /* 0x000ee40000002100 */
[----:B---3--:R-:W-:-:S04]  /*bf10*/  LOP3.LUT R0, R0, 0x7f, RZ, 0xc0, !PT ;  /* 0x0000007f00007812 */ /* 0x008fc800078ec0ff */
[----:B------:R-:W-:-:S13]  /*bf20*/  ISETP.NE.AND P0, PT, R0, RZ, PT ;  /* 0x000000ff0000720c */ /* 0x000fda0003f05270 */
[----:B------:R-:W-:Y:S05]  /*bf30*/  @P0 BRA `(.L_x_420) ;  /* 0x0000003c005c0947 */ /* 0x000fea0003800000 */
[----:B------:R-:W3:Y:S01]  /*bf40*/  S2R R5, SR_LANEID ;  /* 0x0000000000057919 */ /* 0x000ee20000000000 */
[----:B------:R-:W-:Y:S01]  /*bf50*/  VOTEU.ANY UR4, UPT, PT ;  /* 0x0000000000047886 */ /* 0x000fe200038e0100 */
[----:B------:R-:W4:Y:S01]  /*bf60*/  LDC.64 R2, c[0x0][0xc60] ;  /* 0x00031800ff027b82 */ /* 0x000f220000000a00 */
[----:B------:R-:W3:Y:S02]  /*bf70*/  FLO.U32 R0, UR4 ;  /* 0x0000000400007d00 */ /* 0x000ee400080e0000 */
[----:B---3--:R-:W-:-:S06]  /*bf80*/  ISETP.EQ.U32.AND P0, PT, R0, R5, PT ;  /* 0x000000050000720c */ /* 0x008fcc0003f02070 */
[----:B------:R-:W4:Y:S07]  /*bf90*/  POPC R5, UR4 ;  /* 0x0000000400057d09 */ /* 0x000f2e0008000000 */
[----:B----4-:R-:W3:Y:S01]  /*bfa0*/  @P0 ATOMG.E.ADD.STRONG.GPU PT, R3, desc[UR40][R2.64], R5 ;  /* 0x00000005020309a8 */ /* 0x010ee200081ee1e8 */
[----:B--2---:R-:W2:Y:S02]  /*bfb0*/  S2R R4, SR_LTMASK ;  /* 0x0000000000047919 */ /* 0x004ea40000003900 */
[----:B--2---:R-:W-:-:S04]  /*bfc0*/  LOP3.LUT R4, R4, UR4, RZ, 0xc0, !PT ;  /* 0x0000000404047c12 */ /* 0x004fc8000f8ec0ff */
[----:B------:R-:W2:Y:S01]  /*bfd0*/  POPC R7, R4 ;  /* 0x0000000400077309 */ /* 0x000ea20000000000 */
[----:B---3--:R-:W2:Y:S02]  /*bfe0*/  SHFL.IDX PT, R0, R3, R0, 0x1f ;  /* 0x00001f0003007589 */ /* 0x008ea400000e0000 */
[----:B--2---:R-:W-:-:S05]  /*bff0*/  IADD3 R0, R0, UR37, R7 ;  /* 0x0000002500007c10 */ /* 0x004fca000fffe007 */
[----:B------:R4:W-:Y:S01]  /*c000*/  STL [R1], R0 ;  /* 0x0000000001007387 */ /* 0x0009e20000100800 */
[----:B------:R-:W-:Y:S05]  /*c010*/  BRA `(.L_x_420) ;  /* 0x0000003c00247947 */ /* 0x000fea0003800000 */
.L_x_419:
[----:B------:R-:W-:Y:S01]  /*c020*/  VIADD R0, R18, 0x1c400 ;  /* 0x0001c40012007836 */ /* 0x000fe20000000000 */
[----:B------:R-:W-:Y:S04]  /*c030*/  BSSY B6, `(.L_x_421) ;  /* 0x0000013000067945 */ /* 0x000fe80003800000 */
[----:B------:R-:W-:-:S13]  /*c040*/  LOP3.LUT P0, RZ, R0, 0x3ff, RZ, 0xc0, !PT ;  /* 0x000003ff00ff7812 */ /* 0x000fda000780c0ff */
[----:B------:R-:W-:Y:S05]  /*c050*/  @!P0 BRA `(.L_x_422) ;  /* 0x0000000000408947 */ /* 0x000fea0003800000 */
[----:B------:R-:W-:Y:S01]  /*c060*/  MOV R2, 0x0 ;  /* 0x0000000000027802 */ /* 0x000fe20000000f00 */
[----:B------:R-:W-:Y:S01]  /*c070*/  ULDC.64 UR6, c[0x4][0x98] ;  /* 0x0100260000067ab9 */ /* 0x000fe20000000a00 */
[----:B------:R-:W-:Y:S01]  /*c080*/  ULDC.64 UR8, c[0x4][0xa0] ;  /* 0x0100280000087ab9 */ /* 0x000fe20000000a00 */
[----:B------:R-:W-:Y:S01]  /*c090*/  ULDC.64 UR4, c[0x4][0x8] ;  /* 0x0100020000047ab9 */ /* 0x000fe20000000a00 */
[----:B--2---:R-:W-:Y:S02]  /*c0a0*/  IMAD.U32 R4, RZ, RZ, UR6 ;  /* 0x00000006ff047e24 */ /* 0x004fe4000f8e00ff */
[----:B------:R-:W2:Y:S01]  /*c0b0*/  LDC.64 R2, c[0x4][R2] ;  /* 0x0100000002027b82 */ /* 0x000ea20000000a00 */
[----:B------:R-:W-:Y:S02]  /*c0c0*/  IMAD.U32 R5, RZ, RZ, UR7 ;  /* 0x00000007ff057e24 */ /* 0x000fe4000f8e00ff */
[----:B------:R-:W-:Y:S02]  /*c0d0*/  IMAD.U32 R6, RZ, RZ, UR8 ;  /* 0x00000008ff067e24 */ /* 0x000fe4000f8e00ff */
[----:B------:R-:W-:-:S02]  /*c0e0*/  IMAD.U32 R7, RZ, RZ, UR9 ;  /* 0x00000009ff077e24 */ /* 0x000fc4000f8e00ff */
[----:B-1----:R-:W-:Y:S02]  /*c0f0*/  IMAD.U32 R10, RZ, RZ, UR4 ;  /* 0x00000004ff0a7e24 */ /* 0x002fe4000f8e00ff */
[----:B0-----:R-:W-:Y:S02]  /*c100*/  IMAD.U32 R11, RZ, RZ, UR5 ;  /* 0x00000005ff0b7e24 */ /* 0x001fe4000f8e00ff */
[----:B------:R-:W-:Y:S02]  /*c110*/  IMAD.MOV.U32 R8, RZ, RZ, 0x70 ;  /* 0x00000070ff087424 */ /* 0x000fe400078e00ff */
[----:B------:R-:W-:Y:S02]  /*c120*/  IMAD.MOV.U32 R12, RZ, RZ, 0x1 ;  /* 0x00000001ff0c7424 */ /* 0x000fe400078e00ff */
[----:B------:R-:W-:-:S07]  /*c130*/  IMAD.MOV.U32 R13, RZ, RZ, RZ ;  /* 0x000000ffff0d7224 */ /* 0x000fce00078e00ff */
[----:B------:R-:W-:-:S07]  /*c140*/  LEPC R20, `(.L_x_422) ;  /* 0x000000001014794e */ /* 0x000fce0000000000 */
[----:B--2---:R-:W-:Y:S05]  /*c150*/  CALL.ABS.NOINC R2 ;  /* 0x0000000002007343 */ /* 0x004fea0003c00000 */
.L_x_422:
[----:B------:R-:W-:Y:S05]  /*c160*/  BSYNC B6 ;  /* 0x0000000000067941 */ /* 0x000fea0003800000 */
.L_x_421:
        /* <DEDUP_REMOVED lines=8> */
[----:B------:R3:W4:Y:S01]  /*c1f0*/  LDC.64 R2, c[0x4][R0] ;  /* 0x0100000000027b82 */ /* 0x0007220000000a00 */
[----:B--2---:R-:W-:Y:S02]  /*c200*/  IMAD.U32 R4, RZ, RZ, UR6 ;  /* 0x00000006ff047e24 */ /* 0x004fe4000f8e00ff */
[----:B------:R-:W-:Y:S02]  /*c210*/  IMAD.U32 R5, RZ, RZ, UR7 ;  /* 0x00000007ff057e24 */ /* 0x000fe4000f8e00ff */
[----:B------:R-:W-:Y:S02]  /*c220*/  IMAD.U32 R6, RZ, RZ, UR8 ;  /* 0x00000008ff067e24 */ /* 0x000fe4000f8e00ff */
[----:B------:R-:W-:-:S02]  /*c230*/  IMAD.U32 R7, RZ, RZ, UR9 ;  /* 0x00000009ff077e24 */ /* 0x000fc4000f8e00ff */
[----:B-1----:R-:W-:Y:S02]  /*c240*/  IMAD.U32 R10, RZ, RZ, UR4 ;  /* 0x00000004ff0a7e24 */ /* 0x002fe4000f8e00ff */
[----:B0-----:R-:W-:Y:S02]  /*c250*/  IMAD.U32 R11, RZ, RZ, UR5 ;  /* 0x00000005ff0b7e24 */ /* 0x001fe4000f8e00ff */
[----:B------:R-:W-:Y:S02]  /*c260*/  IMAD.MOV.U32 R8, RZ, RZ, 0x70 ;  /* 0x00000070ff087424 */ /* 0x000fe400078e00ff */
[----:B------:R-:W-:Y:S02]  /*c270*/  IMAD.MOV.U32 R12, RZ, RZ, 0x1 ;  /* 0x00000001ff0c7424 */ /* 0x000fe400078e00ff */
[----:B---3--:R-:W-:-:S07]  /*c280*/  IMAD.MOV.U32 R13, RZ, RZ, RZ ;  /* 0x000000ffff0d7224 */ /* 0x008fce00078e00ff */
[----:B------:R-:W-:-:S07]  /*c290*/  LEPC R20, `(.L_x_425) ;  /* 0x000000001014794e */ /* 0x000fce0000000000 */
[----:B----4-:R-:W-:Y:S05]  /*c2a0*/  CALL.ABS.NOINC R2 ;  /* 0x0000000002007343 */ /* 0x010fea0003c00000 */
.L_x_425:
        /* <DEDUP_REMOVED lines=16> */
.L_x_424:
[----:B------:R-:W-:Y:S05]  /*c3b0*/  BSYNC B6 ;  /* 0x0000000000067941 */ /* 0x000fea0003800000 */
.L_x_423:
[----:B--2---:R-:W2:Y:S01]  /*c3c0*/  LDL.LU R4, [R1+0x14] ;  /* 0x0000140001047983 */ /* 0x004ea20000300800 */
[----:B------:R-:W-:-:S03]  /*c3d0*/  ULDC.64 UR4, c[0x0][0x9f8] ;  /* 0x00027e0000047ab9 */ /* 0x000fc60000000a00 */
[----:B------:R-:W3:Y:S01]  /*c3e0*/  LDL R7, [R1+0x8] ;  /* 0x0000080001077983 */ /* 0x000ee20000100800 */
[----:B------:R-:W-:-:S03]  /*c3f0*/  ISETP.NE.U32.AND P0, PT, RZ, UR4, PT ;  /* 0x00000004ff007c0c */ /* 0x000fc6000bf05070 */
[----:B------:R-:W4:Y:S01]  /*c400*/  LDL R0, [R1+0x30] ;  /* 0x0000300001007983 */ /* 0x000f220000100800 */
[----:B------:R-:W-:-:S13]  /*c410*/  ISETP.NE.AND.EX P0, PT, RZ, UR5, PT, P0 ;  /* 0x00000005ff007c0c */ /* 0x000fda000bf05300 */
[----:B------:R-:W-:-:S04]  /*c420*/  @P0 IADD3 R2, P1, R16, UR4, RZ ;  /* 0x0000000410020c10 */ /* 0x000fc8000ff3e0ff */
[----:B--2---:R-:W-:Y:S01]  /*c430*/  @P0 IADD3.X R3, R4, UR5, RZ, P1, !PT ;  /* 0x0000000504030c10 */ /* 0x004fe20008ffe4ff */
[----:B------:R-:W-:-:S04]  /*c440*/  ULDC.64 UR4, c[0x0][0xa08] ;  /* 0x0002820000047ab9 */ /* 0x000fc80000000a00 */
[----:B---3--:R2:W3:Y:S02]  /*c450*/  @P0 LDG.E R7, desc[UR40][R2.64] ;  /* 0x0000002802070981 */ /* 0x0084e4000c1e1900 */
[----:B--2---:R-:W2:Y:S01]  /*c460*/  LDC.64 R2, c[0x0][0x418] ;  /* 0x00010600ff027b82 */ /* 0x004ea20000000a00 */
[----:B----4-:R-:W-:Y:S01]  /*c470*/  VIADD R0, R0, 0xffffffff ;  /* 0xffffffff00007836 */ /* 0x010fe20000000000 */
[----:B---3--:R-:W-:Y:S01]  /*c480*/  SHF.R.S32.HI R8, RZ, 0x1f, R7 ;  /* 0x0000001fff087819 */ /* 0x008fe20000011407 */
[----:B------:R3:W-:Y:S04]  /*c490*/  @P0 STL [R1+0x8], R7 ;  /* 0x0000080701000387 */ /* 0x0007e80000100800 */
[----:B------:R3:W-:Y:S01]  /*c4a0*/  STL [R1+0x14], R8 ;  /* 0x0000140801007387 */ /* 0x0007e20000100800 */
[----:B--2---:R-:W-:Y:S01]  /*c4b0*/  LOP3.LUT P0, RZ, R2, UR4, RZ, 0xfc, !PT ;  /* 0x0000000402ff7c12 */ /* 0x004fe2000f80fcff */
[----:B------:R-:W-:-:S03]  /*c4c0*/  UMOV UR4, 0xffffffff ;  /* 0xffffffff00047882 */ /* 0x000fc60000000000 */
[----:B------:R-:W-:-:S04]  /*c4d0*/  LOP3.LUT P0, RZ, R3, UR5, RZ, 0xfc, P0 ;  /* 0x0000000503ff7c12 */ /* 0x000fc8000800fcff */
[----:B------:R-:W-:Y:S01]  /*c4e0*/  SEL R16, R7, RZ, !P0 ;  /* 0x000000ff07107207 */ /* 0x000fe20004000000 */
[----:B---3--:R-:W-:Y:S08]  /*c4f0*/  BRA.DIV UR4, `(.L_x_426) ;  /* 0x0000004a04b07947 */ /* 0x008ff0000b800000 */
[----:B------:R-:W2:Y:S02]  /*c500*/  S2R R4, SR_TID.X ;  /* 0x0000000000047919 */ /* 0x000ea40000002100 */
[----:B--2---:R-:W-:-:S04]  /*c510*/  SHF.R.U32.HI R4, RZ, 0x5, R4 ;  /* 0x00000005ff047819 */ /* 0x004fc80000011604 */
[----:B------:R-:W-:-:S05]  /*c520*/  LOP3.LUT R4, R4, 0x3, RZ, 0xc0, !PT ;  /* 0x0000000304047812 */ /* 0x000fca00078ec0ff */
[----:B------:R2:W3:Y:S02]  /*c530*/  SHFL.IDX PT, R14, R4, RZ, 0x1f ;  /* 0x00001fff040e7589 */ /* 0x0004e400000e0000 */
.L_x_530:
[----:B------:R-:W-:Y:S01]  /*c540*/  PLOP3.LUT P1, PT, PT, PT, PT, 0x8, 0x0 ;  /* 0x000000000000781c */ /* 0x000fe20003f2e170 */
[----:B------:R4:W-:Y:S01]  /*c550*/  STL [R1+0x2c], R0 ;  /* 0x00002c0001007387 */ /* 0x0009e20000100800 */
[----:B---3--:R-:W-:Y:S02]  /*c560*/  ISETP.NE.AND P0, PT, R14, RZ, PT ;  /* 0x000000ff0e00720c */ /* 0x008fe40003f05270 */
[----:B--2---:R-:W-:-:S05]  /*c570*/  P2R R4, PR, RZ, 0x2 ;  /* 0x00000002ff047803 */ /* 0x004fca0000000000 */
[----:B------:R4:W-:Y:S06]  /*c580*/  STL [R1+0x18], R4 ;  /* 0x0000180401007387 */ /* 0x0009ec0000100800 */
[----:B------:R-:W-:Y:S05]  /*c590*/  @P0 BRA `(.L_x_427) ;  /* 0x0000000400040947 */ /* 0x000fea0003800000 */
[----:B------:R-:W-:-:S03]  /*c5a0*/  UMOV UR4, 0xffffffff ;  /* 0xffffffff00047882 */ /* 0x000fc60000000000 */
[----:B------:R-:W-:Y:S05]  /*c5b0*/  BRA.DIV UR4, `(.L_x_428) ;  /* 0x0000004a04b47947 */ /* 0x000fea000b800000 */
[----:B------:R-:W-:-:S13]  /*c5c0*/  ELECT P6, URZ, PT ;  /* 0x00000000003f782f */ /* 0x000fda00038c0000 */
.L_x_533:
[----:B------:R-:W-:Y:S05]  /*c5d0*/  @!P6 BRA `(.L_x_427) ;  /* 0x0000000000f4e947 */ /* 0x000fea0003800000 */
[----:B------:R-:W-:-:S04]  /*c5e0*/  ISETP.NE.U32.AND P0, PT, R2, RZ, PT ;  /* 0x000000ff0200720c */ /* 0x000fc80003f05070 */
[----:B------:R-:W-:-:S13]  /*c5f0*/  ISETP.NE.AND.EX P0, PT, R3, RZ, PT, P0 ;  /* 0x000000ff0300720c */ /* 0x000fda0003f05300 */
[----:B------:R-:W-:Y:S05]  /*c600*/  @!P0 BRA `(.L_x_429) ;  /* 0x0000000000508947 */ /* 0x000fea0003800000 */
[----:B------:R-:W2:Y:S01]  /*c610*/  LDC R6, c[0x0][0x43c] ;  /* 0x00010f00ff067b82 */ /* 0x000ea20000000800 */
[----:B------:R-:W-:Y:S01]  /*c620*/  IMAD.MOV.U32 R9, RZ, RZ, R0 ;  /* 0x000000ffff097224 */ /* 0x000fe200078e0000 */
[----:B------:R-:W-:-:S03]  /*c630*/  ULDC.64 UR4, c[0x0][0x428] ;  /* 0x00010a0000047ab9 */ /* 0x000fc60000000a00 */
[----:B----4-:R-:W-:Y:S01]  /*c640*/  IMAD.MOV.U32 R0, RZ, RZ, R9 ;  /* 0x000000ffff007224 */ /* 0x010fe200078e0009 */
[----:B--2---:R-:W-:-:S13]  /*c650*/  ISETP.NE.AND P0, PT, R6, 0x1, PT ;  /* 0x000000010600780c */ /* 0x004fda0003f05270 */
[----:B------:R-:W2:Y:S02]  /*c660*/  @P0 LDC.64 R4, c[0x0][0x440] ;  /* 0x00011000ff040b82 */ /* 0x000ea40000000a00 */
[----:B--2---:R-:W-:-:S05]  /*c670*/  @P0 IMAD.HI.U32 R4, R9, R4, RZ ;  /* 0x0000000409040227 */ /* 0x004fca00078e00ff */
[----:B------:R-:W-:-:S04]  /*c680*/  @P0 SHF.R.U32.HI R0, RZ, R5, R4 ;  /* 0x00000005ff000219 */ /* 0x000fc80000011604 */
[--C-:B------:R-:W-:Y:S01]  /*c690*/  SHF.R.S32.HI R5, RZ, 0x1f, R0.reuse ;  /* 0x0000001fff057819 */ /* 0x100fe20000011400 */
[----:B------:R-:W-:-:S04]  /*c6a0*/  IMAD.MOV R4, RZ, RZ, -R0 ;  /* 0x000000ffff047224 */ /* 0x000fc800078e0a00 */
[----:B------:R-:W-:Y:S02]  /*c6b0*/  IMAD R9, R6, R4, R9 ;  /* 0x0000000406097224 */ /* 0x000fe400078e0209 */
[----:B------:R-:W-:Y:S02]  /*c6c0*/  IMAD R6, R8, UR4, RZ ;  /* 0x0000000408067c24 */ /* 0x000fe4000f8e02ff */
[----:B------:R-:W-:Y:S01]  /*c6d0*/  IMAD.MOV.U32 R4, RZ, RZ, R0 ;  /* 0x000000ffff047224 */ /* 0x000fe200078e0000 */
[----:B------:R2:W-:Y:S01]  /*c6e0*/  STL [R1+0x2c], R9 ;  /* 0x00002c0901007387 */ /* 0x0005e20000100800 */
[C---:B------:R-:W-:Y:S02]  /*c6f0*/  IMAD R0, R7.reuse, UR5, R6 ;  /* 0x0000000507007c24 */ /* 0x040fe4000f8e0206 */
[----:B------:R-:W-:-:S04]  /*c700*/  IMAD.WIDE.U32 R4, R7, UR4, R4 ;  /* 0x0000000407047c25 */ /* 0x000fc8000f8e0004 */
[----:B------:R-:W-:Y:S01]  /*c710*/  IMAD.IADD R0, R5, 0x1, R0 ;  /* 0x0000000105007824 */ /* 0x000fe200078e0200 */
[----:B------:R-:W-:-:S04]  /*c720*/  LEA R2, P0, R4, R2, 0x2 ;  /* 0x0000000204027211 */ /* 0x000fc800078010ff */
[----:B------:R-:W-:-:S05]  /*c730*/  LEA.HI.X R3, R4, R3, R0, 0x2, P0 ;  /* 0x0000000304037211 */ /* 0x000fca00000f1400 */
[----:B------:R2:W5:Y:S04]  /*c740*/  LDG.E R16, desc[UR40][R2.64] ;  /* 0x0000002802107981 */ /* 0x000568000c1e1900 */
.L_x_429:
[----:B--2---:R-:W2:Y:S01]  /*c750*/  LDL R2, [R1+0x10] ;  /* 0x0000100001027983 */ /* 0x004ea20000100800 */
[----:B----4-:R-:W-:Y:S01]  /*c760*/  IMAD R0, R19, 0x8, R18 ;  /* 0x0000000813007824 */ /* 0x010fe200078e0212 */
[----:B--2---:R-:W-:-:S04]  /*c770*/  SHF.L.U32 R2, R2, 0x1f, RZ ;  /* 0x0000001f02027819 */ /* 0x004fc800000006ff */
[----:B------:R-:W2:Y:S02]  /*c780*/  SYNCS.PHASECHK.TRANS64.TRYWAIT P0, [R0+URZ+0x22840], R2 ;  /* 0x02284002000075a7 */ /* 0x000ea4000800017f */
[----:B--2---:R-:W-:Y:S05]  /*c790*/  @!P0 BRA `(.L_x_430) ;  /* 0x00000048005c8947 */ /* 0x004fea0003800000 */
.L_x_534:
[----:B------:R-:W3:Y:S02]  /*c7a0*/  S2R R3, SR_TID.X ;  /* 0x0000000000037919 */ /* 0x000ee40000002100 */
[----:B---3--:R-:W-:-:S04]  /*c7b0*/  LOP3.LUT R3, R3, 0x7f, RZ, 0xc0, !PT ;  /* 0x0000007f03037812 */ /* 0x008fc800078ec0ff */
[----:B------:R-:W-:-:S13]  /*c7c0*/  ISETP.NE.AND P0, PT, R3, RZ, PT ;  /* 0x000000ff0300720c */ /* 0x000fda0003f05270 */
[----:B------:R-:W-:Y:S05]  /*c7d0*/  @P0 BRA `(.L_x_431) ;  /* 0x00000000001c0947 */ /* 0x000fea0003800000 */
[----:B------:R-:W3:Y:S01]  /*c7e0*/  S2R R3, SR_TID.X ;  /* 0x0000000000037919 */ /* 0x000ee20000002100 */
[----:B--2---:R-:W-:-:S04]  /*c7f0*/  IMAD.MOV.U32 R2, RZ, RZ, 0x3000 ;  /* 0x00003000ff027424 */ /* 0x004fc800078e00ff */
[----:B------:R4:W-:Y:S01]  /*c800*/  SYNCS.ARRIVE.TRANS64 RZ, [R0+URZ+0x22830], R2 ;  /* 0x0228300200ff79a7 */ /* 0x0009e2000800003f */
[----:B---3--:R-:W-:-:S04]  /*c810*/  LOP3.LUT R3, R3, 0x1f, RZ, 0xc0, !PT ;  /* 0x0000001f03037812 */ /* 0x008fc800078ec0ff */
[----:B------:R-:W-:-:S13]  /*c820*/  ISETP.NE.AND P0, PT, R3, RZ, PT ;  /* 0x000000ff0300720c */ /* 0x000fda0003f05270 */
[----:B----4-:R-:W-:Y:S05]  /*c830*/  @!P0 BRA `(.L_x_431) ;  /* 0x0000000000048947 */ /* 0x010fea0003800000 */
[----:B------:R-:W-:Y:S01]  /*c840*/  BPT.TRAP 0x1 ;  /* 0x000000040000795c */ /* 0x000fe20000300000 */
.L_x_431:
[----:B------:R-:W3:Y:S04]  /*c850*/  LDL R3, [R1+0x2c] ;  /* 0x00002c0001037983 */ /* 0x000ee80000100800 */
[----:B--2---:R-:W2:Y:S01]  /*c860*/  LDL R2, [R1+0x1c] ;  /* 0x00001c0001027983 */ /* 0x004ea20000100800 */
[----:B------:R-:W-:Y:S01]  /*c870*/  R2UR UR9, R0 ;  /* 0x00000000000972ca */ /* 0x000fe200000e0000 */
[----:B------:R-:W-:Y:S01]  /*c880*/  IMAD R0, R19, 0x3000, R18 ;  /* 0x0000300013007824 */ /* 0x000fe200078e0212 */
[----:B------:R-:W-:Y:S01]  /*c890*/  UIADD3 UR6, UP0, UR38, 0x370, URZ ;  /* 0x0000037026067890 */ /* 0x000fe2000ff1e03f */
[----:B------:R-:W-:Y:S01]  /*c8a0*/  R2UR UR12, R17 ;  /* 0x00000000110c72ca */ /* 0x000fe200000e0000 */
[----:B------:R-:W-:Y:S01]  /*c8b0*/  UMOV UR5, 0x14f00000 ;  /* 0x14f0000000057882 */ /* 0x000fe20000000000 */
[----:B-----5:R-:W-:Y:S01]  /*c8c0*/  R2UR UR13, R16 ;  /* 0x00000000100d72ca */ /* 0x020fe200000e0000 */
[----:B------:R-:W-:Y:S01]  /*c8d0*/  UIADD3.X UR7, URZ, UR39, URZ, UP0, !UPT ;  /* 0x000000273f077290 */ /* 0x000fe200087fe43f */
[----:B------:R-:W-:Y:S01]  /*c8e0*/  R2UR UR8, R0 ;  /* 0x00000000000872ca */ /* 0x000fe200000e0000 */
[----:B------:R-:W-:Y:S01]  /*c8f0*/  UMOV UR10, URZ ;  /* 0x0000003f000a7c82 */ /* 0x000fe20008000000 */
[----:B------:R-:W-:-:S04]  /*c900*/  PLOP3.LUT P0, PT, PT, PT, PT, 0x80, 0x0 ;  /* 0x000000000000781c */ /* 0x000fc80003f0f070 */
[----:B------:R-:W-:Y:S01]  /*c910*/  UIADD3 UR9, UR9, 0x22830, URZ ;  /* 0x0002283009097890 */ /* 0x000fe2000fffe03f */
[----:B------:R-:W-:-:S05]  /*c920*/  P2R R0, PR, RZ, 0x1 ;  /* 0x00000001ff007803 */ /* 0x000fca0000000000 */
[----:B------:R4:W-:Y:S01]  /*c930*/  STL [R1+0x18], R0 ;  /* 0x0000180001007387 */ /* 0x0009e20000100800 */
[----:B------:R-:W-:Y:S01]  /*c940*/  UIADD3 UR8, UR8, 0x1c400, URZ ;  /* 0x0001c40008087890 */ /* 0x000fe2000fffe03f */
[----:B---3--:R-:W-:Y:S02]  /*c950*/  R2UR UR11, R3 ;  /* 0x00000000030b72ca */ /* 0x008fe400000e0000 */
[----:B--2---:R-:W-:-:S13]  /*c960*/  R2UR UR4, R2 ;  /* 0x00000000020472ca */ /* 0x004fda00000e0000 */
[----:B------:R-:W-:-:S03]  /*c970*/  UIMAD UR11, UR11, 0x60, UR4 ;  /* 0x000000600b0b78a4 */ /* 0x000fc6000f8e0204 */
[----:B------:R-:W-:-:S06]  /*c980*/  UMOV UR4, 0x0 ;  /* 0x0000000000047882 */ /* 0x000fcc0000000000 */
[----:B------:R4:W-:Y:S02]  /*c990*/  UTMALDG.4D [UR8], [UR6], desc[UR4] ;  /* 0x00000408060075b4 */ /* 0x0009e40008019000 */
[----:B----4-:R-:W-:Y:S01]  /*c9a0*/  NOP ;  /* 0x0000000000007918 */ /* 0x010fe20000000000 */
.L_x_427:
[----:B------:R-:W2:Y:S04]  /*c9b0*/  LDL.LU R3, [R1+0x34] ;  /* 0x0000340001037983 */ /* 0x000ea80000300800 */
[----:B------:R-:W3:Y:S04]  /*c9c0*/  LDL.LU R5, [R1+0x24] ;  /* 0x0000240001057983 */ /* 0x000ee80000300800 */
[----:B----4-:R-:W4:Y:S01]  /*c9d0*/  LDL.LU R4, [R1+0x3c] ;  /* 0x00003c0001047983 */ /* 0x010f220000300800 */
[----:B------:R-:W-:Y:S05]  /*c9e0*/  WARPSYNC.ALL ;  /* 0x0000000000007948 */ /* 0x000fea0003800000 */
[----:B------:R-:W-:Y:S01]  /*c9f0*/  ULDC.64 UR6, c[0x0][0xa00] ;  /* 0x0002800000067ab9 */ /* 0x000fe20000000a00 */
[----:B------:R-:W-:Y:S01]  /*ca00*/  ULDC.64 UR4, c[0x0][0x298] ;  /* 0x0000a60000047ab9 */ /* 0x000fe20000000a00 */
[----:B------:R-:W-:Y:S01]  /*ca10*/  BAR.SYNC.DEFER_BLOCKING 0x8, 0x180 ;  /* 0x0206000000007b1d */ /* 0x000fe20000010000 */
[----:B------:R-:W-:Y:S01]  /*ca20*/  ISETP.NE.U32.AND P0, PT, RZ, UR6, PT ;  /* 0x00000006ff007c0c */ /* 0x000fe2000bf05070 */
[----:B------:R-:W-:-:S03]  /*ca30*/  VIADD R2, R18, 0x18400 ;  /* 0x0001840012027836 */ /* 0x000fc60000000000 */
[----:B------:R-:W-:Y:S01]  /*ca40*/  ISETP.NE.AND.EX P0, PT, RZ, UR7, PT, P0 ;  /* 0x00000007ff007c0c */ /* 0x000fe2000bf05300 */
[----:B------:R-:W-:Y:S01]  /*ca50*/  BSSY B6, `(.L_x_432) ;  /* 0x000001e000067945 */ /* 0x000fe20003800000 */
[----:B------:R-:W-:Y:S02]  /*ca60*/  LOP3.LUT P1, RZ, R2, 0x3ff, RZ, 0xc0, !PT ;  /* 0x000003ff02ff7812 */ /* 0x000fe4000782c0ff */
[----:B--2---:R-:W-:Y:S02]  /*ca70*/  SHF.R.S32.HI R0, RZ, 0x1f, R3 ;  /* 0x0000001fff007819 */ /* 0x004fe40000011403 */
[----:B---3--:R-:W-:-:S03]  /*ca80*/  SEL R5, R5, RZ, !P0 ;  /* 0x000000ff05057207 */ /* 0x008fc60004000000 */
[----:B------:R-:W-:Y:S01]  /*ca90*/  IMAD R0, R0, UR4, RZ ;  /* 0x0000000400007c24 */ /* 0x000fe2000f8e02ff */
[----:B----4-:R-:W-:-:S03]  /*caa0*/  SEL R4, R4, RZ, !P0 ;  /* 0x000000ff04047207 */ /* 0x010fc60004000000 */
[C---:B------:R-:W-:Y:S02]  /*cab0*/  IMAD R0, R3.reuse, UR5, R0 ;  /* 0x0000000503007c24 */ /* 0x040fe4000f8e0200 */
[----:B------:R-:W-:-:S04]  /*cac0*/  IMAD.WIDE.U32 R2, R3, UR4, RZ ;  /* 0x0000000403027c25 */ /* 0x000fc8000f8e00ff */
[----:B------:R-:W-:Y:S01]  /*cad0*/  IMAD.IADD R0, R3, 0x1, R0 ;  /* 0x0000000103007824 */ /* 0x000fe200078e0200 */
[----:B------:R2:W-:Y:S04]  /*cae0*/  STL.64 [R1+0x50], R2 ;  /* 0x0000500201007387 */ /* 0x0005e80000100a00 */
[----:B------:R2:W-:Y:S04]  /*caf0*/  STL [R1+0x24], R5 ;  /* 0x0000240501007387 */ /* 0x0005e80000100800 */
[----:B------:R2:W-:Y:S04]  /*cb00*/  STL [R1+0x3c], R4 ;  /* 0x00003c0401007387 */ /* 0x0005e80000100800 */
[----:B------:R2:W-:Y:S01]  /*cb10*/  STL [R1+0x34], R0 ;  /* 0x0000340001007387 */ /* 0x0005e20000100800 */
[----:B------:R-:W-:Y:S05]  /*cb20*/  @!P1 BRA `(.L_x_433) ;  /* 0x0000000000409947 */ /* 0x000fea0003800000 */
[----:B--2---:R-:W-:Y:S01]  /*cb30*/  MOV R2, 0x0 ;  /* 0x0000000000027802 */ /* 0x004fe20000000f00 */
[----:B------:R-:W-:Y:S01]  /*cb40*/  ULDC.64 UR6, c[0x4][0x98] ;  /* 0x0100260000067ab9 */ /* 0x000fe20000000a00 */
[----:B------:R-:W-:Y:S01]  /*cb50*/  ULDC.64 UR8, c[0x4][0xa0] ;  /* 0x0100280000087ab9 */ /* 0x000fe20000000a00 */
[----:B------:R-:W-:Y:S01]  /*cb60*/  ULDC.64 UR4, c[0x4][0x20] ;  /* 0x0100080000047ab9 */ /* 0x000fe20000000a00 */
[----:B------:R-:W-:Y:S02]  /*cb70*/  IMAD.U32 R4, RZ, RZ, UR6 ;  /* 0x00000006ff047e24 */ /* 0x000fe4000f8e00ff */
        /* <DEDUP_REMOVED lines=11> */
.L_x_433:
[----:B------:R-:W-:Y:S05]  /*cc30*/  BSYNC B6 ;  /* 0x0000000000067941 */ /* 0x000fea0003800000 */
.L_x_432:
[----:B--2---:R-:W2:Y:S01]  /*cc40*/  LDL.LU R0, [R1+0x3c] ;  /* 0x00003c0001007983 */ /* 0x004ea20000300800 */
[----:B------:R-:W-:Y:S01]  /*cc50*/  ULDC.64 UR4, c[0x0][0x2d8] ;  /* 0x0000b60000047ab9 */ /* 0x000fe20000000a00 */
[----:B------:R-:W3:Y:S01]  /*cc60*/  LDC R8, c[0x0][0x448] ;  /* 0x00011200ff087b82 */ /* 0x000ee20000000800 */
[----:B------:R-:W-:Y:S01]  /*cc70*/  ULDC UR6, c[0x0][0x2b8] ;  /* 0x0000ae0000067ab9 */ /* 0x000fe20000000800 */
[----:B------:R-:W4:Y:S04]  /*cc80*/  LDL.LU R5, [R1+0x34] ;  /* 0x0000340001057983 */ /* 0x000f280000300800 */
[----:B------:R-:W4:Y:S04]  /*cc90*/  LDL.LU.64 R2, [R1+0x50] ;  /* 0x0000500001027983 */ /* 0x000f280000300a00 */
[----:B------:R-:W2:Y:S01]  /*cca0*/  LDL.LU R4, [R1+0x24] ;  /* 0x0000240001047983 */ /* 0x000ea20000300800 */
[----:B---3--:R-:W-:-:S13]  /*ccb0*/  ISETP.NE.AND P0, PT, R8, 0x1, PT ;  /* 0x000000010800780c */ /* 0x008fda0003f05270 */
[----:B------:R-:W3:Y:S01]  /*ccc0*/  @P0 LDC R7, c[0x0][0x450] ;  /* 0x00011400ff070b82 */ /* 0x000ee20000000800 */
[----:B----4-:R-:W-:Y:S02]  /*ccd0*/  IMAD.MOV.U32 R3, RZ, RZ, R5 ;  /* 0x000000ffff037224 */ /* 0x010fe400078e0005 */
[----:B------:R-:W4:Y:S01]  /*cce0*/  LDL.LU R5, [R1+0x4] ;  /* 0x0000040001057983 */ /* 0x000f220000300800 */
[----:B------:R-:W-:-:S03]  /*ccf0*/  IMAD.WIDE.U32 R2, R17, UR4, R2 ;  /* 0x0000000411027c25 */ /* 0x000fc6000f8e0002 */
[----:B------:R0:W5:Y:S01]  /*cd00*/  LDL R9, [R1+0x28] ;  /* 0x0000280001097983 */ /* 0x0001620000100800 */
[----:B------:R-:W-:Y:S01]  /*cd10*/  IMAD R3, R17, UR5, R3 ;  /* 0x0000000511037c24 */ /* 0x000fe2000f8e0203 */
[----:B------:R-:W-:Y:S02]  /*cd20*/  ULDC.64 UR4, c[0x0][0x2e0] ;  /* 0x0000b80000047ab9 */ /* 0x000fe40000000a00 */
[----:B--2---:R-:W-:Y:S02]  /*cd30*/  IMAD R0, R0, UR4, RZ ;  /* 0x0000000400007c24 */ /* 0x004fe4000f8e02ff */
[----:B------:R-:W-:-:S04]  /*cd40*/  IMAD.WIDE.U32 R2, R4, UR4, R2 ;  /* 0x0000000404027c25 */ /* 0x000fc8000f8e0002 */
[----:B------:R-:W-:Y:S01]  /*cd50*/  IMAD R0, R4, UR5, R0 ;  /* 0x0000000504007c24 */ /* 0x000fe2000f8e0200 */
[----:B-1----:R-:W1:Y:S01]  /*cd60*/  S2R R10, SR_TID.X ;  /* 0x00000000000a7919 */ /* 0x002e620000002100 */
[----:B------:R-:W-:Y:S02]  /*cd70*/  ULDC.64 UR4, c[0x0][0x2d0] ;  /* 0x0000b40000047ab9 */ /* 0x000fe40000000a00 */
[----:B------:R-:W-:Y:S01]  /*cd80*/  IMAD.IADD R3, R3, 0x1, R0 ;  /* 0x0000000103037824 */ /* 0x000fe200078e0200 */
[----:B------:R-:W2:Y:S02]  /*cd90*/  S2R R4, SR_TID.X ;  /* 0x0000000000047919 */ /* 0x000ea40000002100 */
[----:B--2---:R-:W-:-:S04]  /*cda0*/  LOP3.LUT R4, R4, 0x7f, RZ, 0xc0, !PT ;  /* 0x0000007f04047812 */ /* 0x004fc800078ec0ff */
[----:B------:R-:W-:Y:S02]  /*cdb0*/  SHF.R.U32.HI R6, RZ, 0x3, R4 ;  /* 0x00000003ff067819 */ /* 0x000fe40000011604 */
[----:B------:R-:W2:Y:S02]  /*cdc0*/  S2R R4, SR_TID.X ;  /* 0x0000000000047919 */ /* 0x000ea40000002100 */
[----:B--2---:R-:W-:-:S05]  /*cdd0*/  IMAD.SHL.U32 R4, R4, 0x10, RZ ;  /* 0x0000001004047824 */ /* 0x004fca00078e00ff */
[----:B------:R-:W-:Y:S02]  /*cde0*/  LOP3.LUT R4, R6, 0x70, R4, 0xf8, !PT ;  /* 0x0000007006047812 */ /* 0x000fe400078ef804 */
[----:B------:R-:W2:Y:S01]  /*cdf0*/  @P0 LDC R6, c[0x0][0x44c] ;  /* 0x00011300ff060b82 */ /* 0x000ea20000000800 */
[----:B-1----:R-:W-:-:S05]  /*ce00*/  IMAD.SHL.U32 R10, R10, 0x8, RZ ;  /* 0x000000080a0a7824 */ /* 0x002fca00078e00ff */
[----:B------:R-:W-:Y:S01]  /*ce10*/  LOP3.LUT R10, R10, 0x38, RZ, 0xc0, !PT ;  /* 0x000000380a0a7812 */ /* 0x000fe200078ec0ff */
[----:B----4-:R-:W-:-:S05]  /*ce20*/  IMAD.SHL.U32 R5, R5, 0x80, RZ ;  /* 0x0000008005057824 */ /* 0x010fca00078e00ff */
[----:B------:R-:W-:-:S05]  /*ce30*/  LOP3.LUT R0, R4, R5, RZ, 0xfc, !PT ;  /* 0x0000000504007212 */ /* 0x000fca00078efcff */
[----:B--2---:R-:W-:-:S04]  /*ce40*/  @P0 IMAD.HI.U32 R6, R0, R6, RZ ;  /* 0x0000000600060227 */ /* 0x004fc800078e00ff */
[----:B------:R-:W-:Y:S01]  /*ce50*/  IMAD.MOV.U32 R4, RZ, RZ, R0 ;  /* 0x000000ffff047224 */ /* 0x000fe200078e0000 */
[----:B---3--:R-:W-:-:S05]  /*ce60*/  @P0 SHF.R.U32.HI R4, RZ, R7, R6 ;  /* 0x00000007ff040219 */ /* 0x008fca0000011606 */
[----:B------:R-:W-:-:S04]  /*ce70*/  IMAD.MOV R6, RZ, RZ, -R4 ;  /* 0x000000ffff067224 */ /* 0x000fc800078e0a04 */
[----:B------:R-:W-:Y:S01]  /*ce80*/  IMAD R0, R8, R6, R0 ;  /* 0x0000000608007224 */ /* 0x000fe200078e0200 */
[----:B------:R-:W-:Y:S01]  /*ce90*/  SHF.R.S32.HI R6, RZ, 0x1f, R4 ;  /* 0x0000001fff067819 */ /* 0x000fe20000011404 */
[----:B------:R-:W-:-:S04]  /*cea0*/  IMAD.WIDE.U32 R2, R4, UR4, R2 ;  /* 0x0000000404027c25 */ /* 0x000fc8000f8e0002 */
[----:B------:R-:W-:-:S04]  /*ceb0*/  IMAD R6, R6, UR4, RZ ;  /* 0x0000000406067c24 */ /* 0x000fc8000f8e02ff */
[----:B------:R-:W-:Y:S01]  /*cec0*/  IMAD R4, R4, UR5, R6 ;  /* 0x0000000504047c24 */ /* 0x000fe2000f8e0206 */
[----:B------:R-:W-:-:S03]  /*ced0*/  ULDC.64 UR4, c[0x0][0x2c8] ;  /* 0x0000b20000047ab9 */ /* 0x000fc60000000a00 */
[----:B------:R-:W-:Y:S01]  /*cee0*/  IMAD.IADD R3, R3, 0x1, R4 ;  /* 0x0000000103037824 */ /* 0x000fe200078e0204 */
[----:B------:R-:W-:-:S05]  /*cef0*/  SHF.R.S32.HI R4, RZ, 0x1f, R0 ;  /* 0x0000001fff047819 */ /* 0x000fca0000011400 */
[----:B------:R-:W-:Y:S02]  /*cf00*/  IMAD R4, R4, UR4, RZ ;  /* 0x0000000404047c24 */ /* 0x000fe4000f8e02ff */
[----:B------:R-:W-:-:S04]  /*cf10*/  IMAD.WIDE.U32 R2, R0, UR4, R2 ;  /* 0x0000000400027c25 */ /* 0x000fc8000f8e0002 */
[----:B------:R-:W-:Y:S01]  /*cf20*/  IMAD R4, R0, UR5, R4 ;  /* 0x0000000500047c24 */ /* 0x000fe2000f8e0204 */
[----:B------:R-:W-:Y:S02]  /*cf30*/  ULDC.64 UR4, c[0x0][0x280] ;  /* 0x0000a00000047ab9 */ /* 0x000fe40000000a00 */
[----:B------:R-:W-:Y:S01]  /*cf40*/  LEA R0, P1, R2, UR4, 0x1 ;  /* 0x0000000402007c11 */ /* 0x000fe2000f8208ff */
[----:B------:R-:W-:Y:S01]  /*cf50*/  IMAD.IADD R4, R3, 0x1, R4 ;  /* 0x0000000103047824 */ /* 0x000fe200078e0204 */
[----:B------:R-:W-:Y:S01]  /*cf60*/  UMOV UR4, 0xffffffff ;  /* 0xffffffff00047882 */ /* 0x000fe20000000000 */
[----:B------:R-:W-:-:S03]  /*cf70*/  ISETP.GE.AND P0, PT, R10, UR6, PT ;  /* 0x000000060a007c0c */ /* 0x000fc6000bf06270 */
[----:B------:R-:W-:Y:S01]  /*cf80*/  LEA.HI.X R2, R2, UR5, R4, 0x1, P1 ;  /* 0x0000000502027c11 */ /* 0x000fe200088f0c04 */
[----:B0-----:R-:W-:Y:S09]  /*cf90*/  BRA.DIV UR4, `(.L_x_434) ;  /* 0x0000004204707947 */ /* 0x001ff2000b800000 */
[----:B------:R-:W2:Y:S01]  /*cfa0*/  LDL.LU R6, [R1+0x44] ;  /* 0x0000440001067983 */ /* 0x000ea20000300800 */
[----:B------:R-:W0:Y:S02]  /*cfb0*/  S2R R7, SR_TID.X ;  /* 0x0000000000077919 */ /* 0x000e240000002100 */
[----:B0-----:R-:W-:-:S04]  /*cfc0*/  LOP3.LUT R7, R7, 0x7f, RZ, 0xc0, !PT ;  /* 0x0000007f07077812 */ /* 0x001fc800078ec0ff */
[----:B------:R-:W-:Y:S02]  /*cfd0*/  SHF.R.U32.HI R11, RZ, 0x3, R7 ;  /* 0x00000003ff0b7819 */ /* 0x000fe40000011607 */
[----:B------:R-:W0:Y:S03]  /*cfe0*/  SHFL.IDX PT, R7, R0, RZ, 0x181f ;  /* 0x00181fff00077589 */ /* 0x000e2600000e0000 */
[----:B------:R-:W-:-:S04]  /*cff0*/  IMAD.IADD R3, R11, 0x1, R5 ;  /* 0x000000010b037824 */ /* 0x000fc800078e0205 */
[C---:B------:R-:W-:Y:S02]  /*d000*/  VIADD R5, R3.reuse, 0x10 ;  /* 0x0000001003057836 */ /* 0x040fe40000000000 */
[----:B--2---:R-:W-:Y:S02]  /*d010*/  IMAD R4, R6, R8, RZ ;  /* 0x0000000806047224 */ /* 0x004fe400078e02ff */
[----:B------:R-:W1:Y:S03]  /*d020*/  SHFL.IDX PT, R6, R2, RZ, 0x181f ;  /* 0x00181fff02067589 */ /* 0x000e6600000e0000 */
[----:B------:R-:W-:-:S13]  /*d030*/  ISETP.GE.AND P1, PT, R3, R4, PT ;  /* 0x000000040300720c */ /* 0x000fda0003f26270 */
[----:B0-----:R-:W-:-:S05]  /*d040*/  @!P1 LEA R7, P2, R10, R7, 0x1 ;  /* 0x000000070a079211 */ /* 0x001fca00078408ff */
[----:B-1----:R-:W-:-:S05]  /*d050*/  @!P1 IMAD.X R6, RZ, RZ, R6, P2 ;  /* 0x000000ffff069224 */ /* 0x002fca00010e0606 */
[----:B------:R-:W-:-:S04]  /*d060*/  @!P1 LOP3.LUT R7, R7, R6, RZ, 0x3c, !PT ;  /* 0x0000000607079212 */ /* 0x000fc800078e3cff */
[----:B------:R-:W-:-:S04]  /*d070*/  @!P1 LOP3.LUT R6, R7, R6, RZ, 0x3c, !PT ;  /* 0x0000000607069212 */ /* 0x000fc800078e3cff */
[----:B------:R-:W-:-:S05]  /*d080*/  @!P1 LOP3.LUT R7, R7, R6, RZ, 0x3c, !PT ;  /* 0x0000000607079212 */ /* 0x000fca00078e3cff */
[----:B------:R-:W-:Y:S01]  /*d090*/  @!PT LDS RZ, [RZ] ;  /* 0x00000000fffff984 */ /* 0x000fe20000000800 */
[----:B-----5:R0:W-:Y:S01]  /*d0a0*/  @!P1 LDGSTS.E.BYPASS.LTC128B.128 [R9+0x18400], desc[UR40][R6.64], !P0 ;  /* 0x1840000006099fae */ /* 0x0201e2000c101d68 */
[----:B------:R-:W-:-:S03]  /*d0b0*/  ISETP.GE.AND P1, PT, R5, R4, PT ;  /* 0x000000040500720c */ /* 0x000fc60003f26270 */
[----:B------:R-:W1:Y:S04]  /*d0c0*/  SHFL.IDX PT, R5, R0, 0x1, 0x181f ;  /* 0x00381f0000057f89 */ /* 0x000e6800000e0000 */
[----:B0-----:R-:W0:Y:S06]  /*d0d0*/  SHFL.IDX PT, R6, R2, 0x1, 0x181f ;  /* 0x00381f0002067f89 */ /* 0x001e2c00000e0000 */
[----:B-1----:R-:W-:-:S05]  /*d0e0*/  @!P1 LEA R5, P2, R10, R5, 0x1 ;  /* 0x000000050a059211 */ /* 0x002fca00078408ff */
[----:B0-----:R-:W-:-:S04]  /*d0f0*/  @!P1 IMAD.X R6, RZ, RZ, R6, P2 ;  /* 0x000000ffff069224 */ /* 0x001fc800010e0606 */
[----:B------:R-:W-:Y:S02]  /*d100*/  @!P1 IMAD.MOV.U32 R7, RZ, RZ, R6 ;  /* 0x000000ffff079224 */ /* 0x000fe400078e0006 */
[----:B------:R-:W-:Y:S02]  /*d110*/  @!P1 IMAD.MOV.U32 R6, RZ, RZ, R5 ;  /* 0x000000ffff069224 */ /* 0x000fe400078e0005 */
[----:B------:R-:W-:-:S03]  /*d120*/  VIADD R5, R3, 0x20 ;  /* 0x0000002003057836 */ /* 0x000fc60000000000 */
[----:B------:R0:W-:Y:S02]  /*d130*/  @!P1 LDGSTS.E.BYPASS.LTC128B.128 [R9+0x18c00], desc[UR40][R6.64], !P0 ;  /* 0x18c0000006099fae */ /* 0x0001e4000c101d68 */
[----:B------:R-:W-:Y:S02]  /*d140*/  ISETP.GE.AND P1, PT, R5, R4, PT ;  /* 0x000000040500720c */ /* 0x000fe40003f26270 */
[----:B------:R-:W1:Y:S04]  /*d150*/  SHFL.IDX PT, R5, R0, 0x2, 0x181f ;  /* 0x00581f0000057f89 */ /* 0x000e6800000e0000 */
[----:B0-----:R-:W0:Y:S07]  /*d160*/  SHFL.IDX PT, R6, R2, 0x2, 0x181f ;  /* 0x00581f0002067f89 */ /* 0x001e2e00000e0000 */
        /* <DEDUP_REMOVED lines=39> */
[----:B------:R-:W-:Y:S01]  /*d3e0*/  @!P1 IMAD.MOV.U32 R6, RZ, RZ, R5 ;  /* 0x000000ffff069224 */ /* 0x000fe200078e0005 */
[----:B------:R-:W0:Y:S04]  /*d3f0*/  SHFL.IDX PT, R0, R0, 0x7, 0x181f ;  /* 0x00f81f0000007f89 */ /* 0x000e2800000e0000 */
[----:B------:R1:W-:Y:S04]  /*d400*/  @!P1 LDGSTS.E.BYPASS.LTC128B.128 [R9+0x1b400], desc[UR40][R6.64], !P0 ;  /* 0x1b40000006099fae */ /* 0x0003e8000c101d68 */
[----:B------:R1:W2:Y:S02]  /*d410*/  SHFL.IDX PT, R5, R2, 0x7, 0x181f ;  /* 0x00f81f0002057f89 */ /* 0x0002a400000e0000 */
.L_x_551:
[----:B------:R-:W-:-:S05]  /*d420*/  VIADD R3, R3, 0x70 ;  /* 0x0000007003037836 */ /* 0x000fca0000000000 */
[----:B------:R-:W-:-:S13]  /*d430*/  ISETP.GE.AND P1, PT, R3, R4, PT ;  /* 0x000000040300720c */ /* 0x000fda0003f26270 */
[----:B01----:R-:W-:-:S05]  /*d440*/  @!P1 LEA R2, P2, R10, R0, 0x1 ;  /* 0x000000000a029211 */ /* 0x003fca00078408ff */
[----:B--2---:R-:W-:-:S05]  /*d450*/  @!P1 IMAD.X R3, RZ, RZ, R5, P2 ;  /* 0x000000ffff039224 */ /* 0x004fca00010e0605 */
[----:B------:R-:W-:Y:S01]  /*d460*/  @!PT LDS RZ, [RZ] ;  /* 0x00000000fffff984 */ /* 0x000fe20000000800 */
[----:B------:R-:W-:Y:S01]  /*d470*/  @!PT LDS RZ, [RZ] ;  /* 0x00000000fffff984 */ /* 0x000fe20000000800 */
[----:B------:R-:W-:Y:S01]  /*d480*/  @!PT LDS RZ, [RZ] ;  /* 0x00000000fffff984 */ /* 0x000fe20000000800 */
[----:B------:R0:W-:Y:S01]  /*d490*/  @!P1 LDGSTS.E.BYPASS.LTC128B.128 [R9+0x1bc00], desc[UR40][R2.64], !P0 ;  /* 0x1bc0000002099fae */ /* 0x0001e2000c101d68 */
[----:B------:R-:W-:Y:S01]  /*d4a0*/  PLOP3.LUT P0, PT, PT, PT, PT, 0x80, 0x0 ;  /* 0x000000000000781c */ /* 0x000fe20003f0f070 */
[----:B------:R-:W-:-:S12]  /*d4b0*/  NOP ;  /* 0x0000000000007918 */ /* 0x000fd80000000000 */
.L_x_435:
[----:B------:R-:W-:Y:S02]  /*d4c0*/  PLOP3.LUT P1, PT, P1, P0, PT, 0xa2, 0x0 ;  /* 0x000000000000781c */ /* 0x000fe40000f21472 */
[----:B------:R-:W-:-:S08]  /*d4d0*/  @P0 R2UR P1, UR4, R18 ;  /* 0x00000000120402ca */ /* 0x000fd00000020000 */
[----:B------:R-:W-:-:S05]  /*d4e0*/  @P0 PLOP3.LUT P0, PT, P1, PT, PT, 0x80, 0x0 ;  /* 0x000000000000081c */ /* 0x000fca0000f0f070 */
[----:B------:R-:W-:Y:S01]  /*d4f0*/  @!P1 SYNCS.ARRIVE.TRANS64.RED.A0T1 RZ, [UR4+0x22800], RZ ;  /* 0x022800ffffff99a7 */ /* 0x000fe20008200404 */
[----:B------:R-:W-:Y:S07]  /*d500*/  @!P1 ARRIVES.LDGSTSBAR.64.TRANSCNT [UR4+0x22800] ;  /* 0x02280000ff0099b0 */ /* 0x000fee0008000a84 */
[----:B------:R-:W-:Y:S05]  /*d510*/  @P0 BRA.U.ANY `(.L_x_435) ;  /* 0xfffffffd00e80947 */ /* 0x000fea000393ffff */
[----:B0-----:R-:W2:Y:S02]  /*d520*/  LDL.LU R2, [R1+0x48] ;  /* 0x0000480001027983 */ /* 0x001ea40000300800 */
[----:B--2---:R-:W-:-:S05]  /*d530*/  VIADD R2, R2, 0x1 ;  /* 0x0000000102027836 */ /* 0x004fca0000000000 */
[----:B------:R0:W-:Y:S01]  /*d540*/  STL [R1+0x48], R2 ;  /* 0x0000480201007387 */ /* 0x0001e20000100800 */
[----:B------:R-:W-:-:S04]  /*d550*/  LEA.HI R0, R2, R2, RZ, 0x1 ;  /* 0x0000000202007211 */ /* 0x000fc800078f08ff */
[----:B------:R-:W-:-:S05]  /*d560*/  LOP3.LUT R0, R0, 0xfffffffe, RZ, 0xc0, !PT ;  /* 0xfffffffe00007812 */ /* 0x000fca00078ec0ff */
[----:B------:R-:W-:-:S05]  /*d570*/  IMAD.IADD R0, R2, 0x1, -R0 ;  /* 0x0000000102007824 */ /* 0x000fca00078e0a00 */
[----:B------:R-:W-:Y:S01]  /*d580*/  SHF.L.U32 R0, R0, 0x1f, RZ ;  /* 0x0000001f00007819 */ /* 0x000fe200000006ff */
[----:B------:R-:W-:Y:S01]  /*d590*/  NOP ;  /* 0x0000000000007918 */ /* 0x000fe20000000000 */
[----:B------:R0:W-:Y:S01]  /*d5a0*/  SYNCS.ARRIVE.TRANS64.A1T0 RZ, [R18+URZ+0x22800], RZ ;  /* 0x022800ff12ff79a7 */ /* 0x0001e2000810003f */
[----:B------:R-:W-:Y:S01]  /*d5b0*/  BSSY B0, `(.L_x_436) ;  /* 0x0000003000007945 */ /* 0x000fe20003800000 */
[----:B------:R-:W1:Y:S03]  /*d5c0*/  SYNCS.PHASECHK.TRANS64.TRYWAIT P0, [R18+URZ+0x22820], R0 ;  /* 0x02282000120075a7 */ /* 0x000e66000800017f */
[----:B01----:R-:W-:Y:S05]  /*d5d0*/  @!P0 BRA `(.L_x_437) ;  /* 0x00000044007c8947 */ /* 0x003fea0003800000 */
.L_x_552:
[----:B------:R-:W-:Y:S05]  /*d5e0*/  BSYNC B0 ;  /* 0x0000000000007941 */ /* 0x000fea0003800000 */
.L_x_436:
[----:B------:R-:W2:Y:S01]  /*d5f0*/  LDL R2, [R1+0x18] ;  /* 0x0000180001027983 */ /* 0x000ea20000100800 */
[----:B------:R-:W-:Y:S01]  /*d600*/  BSSY B0, `(.L_x_438) ;  /* 0x000005a000007945 */ /* 0x000fe20003800000 */
[----:B--2---:R-:W-:-:S13]  /*d610*/  ISETP.NE.AND P0, PT, R2, RZ, PT ;  /* 0x000000ff0200720c */ /* 0x004fda0003f05270 */
[----:B------:R-:W-:Y:S05]  /*d620*/  @!P0 BRA `(.L_x_439) ;  /* 0x00000004005c8947 */ /* 0x000fea0003800000 */
[----:B------:R-:W0:Y:S01]  /*d630*/  LDL R4, [R1+0x10] ;  /* 0x0000100001047983 */ /* 0x000e220000100800 */
[----:B------:R-:W-:Y:S01]  /*d640*/  IMAD R2, R19, 0x8, R18 ;  /* 0x0000000813027824 */ /* 0x000fe200078e0212 */
[----:B------:R-:W-:Y:S01]  /*d650*/  BSSY B1, `(.L_x_440) ;  /* 0x0000007000017945 */ /* 0x000fe20003800000 */
[----:B------:R-:W1:Y:S02]  /*d660*/  S2R R3, SR_TID.X ;  /* 0x0000000000037919 */ /* 0x000e640000002100 */
[----:B-1----:R-:W-:-:S04]  /*d670*/  LOP3.LUT R3, R3, 0x7f, RZ, 0xc0, !PT ;  /* 0x0000007f03037812 */ /* 0x002fc800078ec0ff */
[----:B------:R-:W-:Y:S02]  /*d680*/  ISETP.NE.AND P1, PT, R3, RZ, PT ;  /* 0x000000ff0300720c */ /* 0x000fe40003f25270 */
[----:B0-----:R-:W-:-:S04]  /*d690*/  SHF.L.U32 R0, R4, 0x1f, RZ ;  /* 0x0000001f04007819 */ /* 0x001fc800000006ff */
[----:B------:R-:W0:Y:S02]  /*d6a0*/  SYNCS.PHASECHK.TRANS64.TRYWAIT P0, [R2+URZ+0x22860], R0 ;  /* 0x02286000020075a7 */ /* 0x000e24000800017f */
[----:B0-----:R-:W-:Y:S05]  /*d6b0*/  @!P0 BRA `(.L_x_441) ;  /* 0x0000004400588947 */ /* 0x001fea0003800000 */
.L_x_553:
[----:B------:R-:W-:Y:S05]  /*d6c0*/  BSYNC B1 ;  /* 0x0000000000017941 */ /* 0x000fea0003800000 */
.L_x_440:
[----:B------:R-:W-:Y:S04]  /*d6d0*/  BSSY B1, `(.L_x_442) ;  /* 0x0000009000017945 */ /* 0x000fe80003800000 */
[----:B------:R-:W-:Y:S05]  /*d6e0*/  @P1 BRA `(.L_x_443) ;  /* 0x00000000001c1947 */ /* 0x000fea0003800000 */
[----:B------:R-:W1:Y:S01]  /*d6f0*/  S2R R3, SR_TID.X ;  /* 0x0000000000037919 */ /* 0x000e620000002100 */
[----:B0-----:R-:W-:-:S04]  /*d700*/  IMAD.MOV.U32 R0, RZ, RZ, 0xc000 ;  /* 0x0000c000ff007424 */ /* 0x001fc800078e00ff */
[----:B------:R2:W-:Y:S01]  /*d710*/  SYNCS.ARRIVE.TRANS64 RZ, [R2+URZ+0x22850], R0 ;  /* 0x0228500002ff79a7 */ /* 0x0005e2000800003f */
[----:B-1----:R-:W-:-:S04]  /*d720*/  LOP3.LUT R3, R3, 0x1f, RZ, 0xc0, !PT ;  /* 0x0000001f03037812 */ /* 0x002fc800078ec0ff */
[----:B------:R-:W-:-:S13]  /*d730*/  ISETP.NE.AND P0, PT, R3, RZ, PT ;  /* 0x000000ff0300720c */ /* 0x000fda0003f05270 */
[----:B--2---:R-:W-:Y:S05]  /*d740*/  @!P0 BRA `(.L_x_443) ;  /* 0x0000000000048947 */ /* 0x004fea0003800000 */
[----:B------:R-:W-:Y:S01]  /*d750*/  BPT.TRAP 0x1 ;  /* 0x000000040000795c */ /* 0x000fe20000300000 */
.L_x_443:
[----:B------:R-:W-:Y:S05]  /*d760*/  BSYNC B1 ;  /* 0x0000000000017941 */ /* 0x000fea0003800000 */
.L_x_442:
[----:B------:R-:W2:Y:S04]  /*d770*/  LDL R4, [R1+0x1c] ;  /* 0x00001c0001047983 */ /* 0x000ea80000100800 */
[----:B------:R-:W2:Y:S01]  /*d780*/  LDL.LU R3, [R1+0x2c] ;  /* 0x00002c0001037983 */ /* 0x000ea20000300800 */
[----:B0-----:R-:W-:Y:S01]  /*d790*/  IMAD R0, R19, 0xc000, R18 ;  /* 0x0000c00013007824 */ /* 0x001fe200078e0212 */
[----:B------:R-:W-:Y:S01]  /*d7a0*/  UIADD3 UR4, UP0, UR38, 0x470, URZ ;  /* 0x0000047026047890 */ /* 0x000fe2000ff1e03f */
[----:B------:R-:W-:Y:S01]  /*d7b0*/  PLOP3.LUT P0, PT, PT, PT, PT, 0x80, 0x0 ;  /* 0x000000000000781c */ /* 0x000fe20003f0f070 */
[----:B------:R-:W-:Y:S01]  /*d7c0*/  VIADD R2, R2, 0x22850 ;  /* 0x0002285002027836 */ /* 0x000fe20000000000 */
[----:B------:R-:W-:Y:S01]  /*d7d0*/  UMOV UR6, 0x0 ;  /* 0x0000000000067882 */ /* 0x000fe20000000000 */
[----:B------:R-:W-:Y:S01]  /*d7e0*/  UIADD3.X UR5, URZ, UR39, URZ, UP0, !UPT ;  /* 0x000000273f057290 */ /* 0x000fe200087fe43f */
[----:B------:R-:W-:Y:S01]  /*d7f0*/  UMOV UR7, 0x14f00000 ;  /* 0x14f0000000077882 */ /* 0x000fe20000000000 */
[----:B------:R-:W-:Y:S01]  /*d800*/  UMOV UR10, URZ ;  /* 0x0000003f000a7c82 */ /* 0x000fe20008000000 */
[----:B--2---:R-:W-:-:S02]  /*d810*/  IMAD R3, R3, 0x60, R4 ;  /* 0x0000006003037824 */ /* 0x004fc400078e0204 */
[----:B------:R-:W-:-:S07]  /*d820*/  VIADD R4, R0, 0x400 ;  /* 0x0000040000047836 */ /* 0x000fce0000000000 */
.L_x_444:
[----:B------:R-:W-:-:S13]  /*d830*/  @P0 ELECT P1, URZ, PT ;  /* 0x00000000003f082f */ /* 0x000fda0003820000 */
[----:B------:R-:W-:Y:S02]  /*d840*/  @P1 R2UR UR13, R16 ;  /* 0x00000000100d12ca */ /* 0x000fe400000e0000 */
[----:B------:R-:W-:Y:S02]  /*d850*/  @P1 R2UR UR12, R17 ;  /* 0x00000000110c12ca */ /* 0x000fe400000e0000 */
[----:B------:R-:W-:Y:S02]  /*d860*/  @P1 R2UR UR11, R3 ;  /* 0x00000000030b12ca */ /* 0x000fe400000e0000 */
[----:B------:R-:W-:Y:S02]  /*d870*/  @P1 R2UR UR9, R2 ;  /* 0x00000000020912ca */ /* 0x000fe400000e0000 */
[----:B------:R-:W-:Y:S02]  /*d880*/  @P1 R2UR UR8, R4 ;  /* 0x00000000040812ca */ /* 0x000fe400000e0000 */
[----:B------:R-:W-:-:S02]  /*d890*/  @P1 PLOP3.LUT P0, PT, P1, PT, PT, 0x8, 0x0 ;  /* 0x000000000000181c */ /* 0x000fc40000f0e170 */
[----:B------:R-:W-:-:S09]  /*d8a0*/  PLOP3.LUT P1, PT, PT, PT, PT, 0x8, 0x0 ;  /* 0x000000000000781c */ /* 0x000fd20003f2e170 */
[----:B------:R0:W-:Y:S02]  /*d8b0*/  UTMALDG.4D [UR8], [UR4], desc[UR6] ;  /* 0x00000608040075b4 */ /* 0x0001e40008019000 */
[----:B0-----:R-:W-:Y:S05]  /*d8c0*/  @P0 BRA.U.ANY `(.L_x_444) ;  /* 0xfffffffd00d80947 */ /* 0x001fea000393ffff */
[----:B------:R-:W-:Y:S01]  /*d8d0*/  PLOP3.LUT P0, PT, PT, PT, PT, 0x80, 0x0 ;  /* 0x000000000000781c */ /* 0x000fe20003f0f070 */
[----:B------:R-:W-:Y:S01]  /*d8e0*/  VIADD R4, R0, 0x3400 ;  /* 0x0000340000047836 */ /* 0x000fe20000000000 */
[----:B------:R-:W-:Y:S01]  /*d8f0*/  UMOV UR6, 0x0 ;  /* 0x0000000000067882 */ /* 0x000fe20000000000 */
[----:B------:R-:W-:Y:S01]  /*d900*/  UMOV UR7, 0x14f00000 ;  /* 0x14f0000000077882 */ /* 0x000fe20000000000 */
[----:B------:R-:W-:-:S09]  /*d910*/  UMOV UR10, 0x40 ;  /* 0x00000040000a7882 */ /* 0x000fd20000000000 */
.L_x_445:
        /* <DEDUP_REMOVED lines=15> */
.L_x_446:
        /* <DEDUP_REMOVED lines=15> */
.L_x_447:
        /* <DEDUP_REMOVED lines=9> */
[----:B-1----:R-:W-:Y:S05]  /*db90*/  @P0 BRA.U.ANY `(.L_x_447) ;  /* 0xfffffffd00d80947 */ /* 0x002fea000393ffff */
.L_x_439:
[----:B------:R-:W-:Y:S05]  /*dba0*/  BSYNC B0 ;  /* 0x0000000000007941 */ /* 0x000fea0003800000 */
.L_x_438:
[----:B------:R-:W0:Y:S04]  /*dbb0*/  LDL R4, [R1+0x30] ;  /* 0x0000300001047983 */ /* 0x000e280000100800 */
[----:B------:R-:W2:Y:S01]  /*dbc0*/  LDL R5, [R1+0x20] ;  /* 0x0000200001057983 */ /* 0x000ea20000100800 */
[----:B------:R-:W-:Y:S01]  /*dbd0*/  BSSY B0, `(.L_x_448) ;  /* 0x00001f3000007945 */ /* 0x000fe20003800000 */
[----:B0-----:R-:W-:-:S05]  /*dbe0*/  VIADD R0, R4, 0xfffffffe ;  /* 0xfffffffe04007836 */ /* 0x001fca0000000000 */
[----:B--2---:R-:W-:-:S13]  /*dbf0*/  ISETP.GE.AND P0, PT, R0, R5, PT ;  /* 0x000000050000720c */ /* 0x004fda0003f06270 */
[----:B------:R-:W-:Y:S05]  /*dc00*/  @!P0 BRA `(.L_x_449) ;  /* 0x0000001c00bc8947 */ /* 0x000fea0003800000 */
[----:B------:R-:W2:Y:S04]  /*dc10*/  LDL.LU R7, [R1+0x58] ;  /* 0x0000580001077983 */ /* 0x000ea80000300800 */
[----:B------:R-:W3:Y:S04]  /*dc20*/  LDL.LU R6, [R1+0x38] ;  /* 0x0000380001067983 */ /* 0x000ee80000300800 */
[----:B------:R-:W4:Y:S01]  /*dc30*/  LDL.LU R4, [R1+0x40] ;  /* 0x0000400001047983 */ /* 0x000f220000300800 */
[----:B------:R-:W-:Y:S01]  /*dc40*/  LOP3.LUT R8, RZ, R5, RZ, 0x33, !PT ;  /* 0x00000005ff087212 */ /* 0x000fe200078e33ff */
[----:B------:R-:W-:Y:S01]  /*dc50*/  BSSY B2, `(.L_x_450) ;  /* 0x00000a8000027945 */ /* 0x000fe20003800000 */
[----:B--2---:R-:W-:-:S04]  /*dc60*/  VIADD R2, R7, 0x1 ;  /* 0x0000000107027836 */ /* 0x004fc80000000000 */
[----:B---3--:R-:W-:-:S05]  /*dc70*/  IMAD R2, R2, R6, RZ ;  /* 0x0000000602027224 */ /* 0x008fca00078e02ff */
[----:B----4-:R-:W-:-:S05]  /*dc80*/  VIMNMX R4, R4, R2, PT ;  /* 0x0000000204047248 */ /* 0x010fca0003fe0100 */
[----:B------:R-:W-:-:S05]  /*dc90*/  IMAD.MOV R2, RZ, RZ, -R4 ;  /* 0x000000ffff027224 */ /* 0x000fca00078e0a04 */
[----:B------:R-:W-:-:S05]  /*dca0*/  VIADDMNMX R8, R2, 0x1, R8, !PT ;  /* 0x0000000102087846 */ /* 0x000fca0007800108 */
[----:B------:R-:W-:-:S05]  /*dcb0*/  IMAD.IADD R2, R4, 0x1, R8 ;  /* 0x0000000104027824 */ /* 0x000fca00078e0208 */
[----:B------:R-:W-:-:S04]  /*dcc0*/  LOP3.LUT R2, R2, 0x1, RZ, 0xc0, !PT ;  /* 0x0000000102027812 */ /* 0x000fc800078ec0ff */
[----:B------:R-:W-:-:S13]  /*dcd0*/  ISETP.NE.U32.AND P0, PT, R2, 0x1, PT ;  /* 0x000000010200780c */ /* 0x000fda0003f05070 */
[----:B------:R-:W-:Y:S05]  /*dce0*/  @P0 BRA `(.L_x_451) ;  /* 0x0000000800780947 */ /* 0x000fea0003800000 */
[----:B------:R-:W2:Y:S04]  /*dcf0*/  LDL R5, [R1+0x18] ;  /* 0x0000180001057983 */ /* 0x000ea80000100800 */
[----:B------:R-:W3:Y:S01]  /*dd00*/  LDL.LU R9, [R1+0x10] ;  /* 0x0000100001097983 */ /* 0x000ee20000300800 */
[----:B------:R-:W-:Y:S01]  /*dd10*/  VIADD R19, R19, 0x1 ;  /* 0x0000000113137836 */ /* 0x000fe20000000000 */
[----:B------:R-:W-:Y:S04]  /*dd20*/  BSSY B1, `(.L_x_452) ;  /* 0x0000098000017945 */ /* 0x000fe80003800000 */
[----:B------:R-:W-:-:S04]  /*dd30*/  ISETP.NE.AND P0, PT, R19, 0x2, PT ;  /* 0x000000021300780c */ /* 0x000fc80003f05270 */
[----:B------:R-:W-:Y:S02]  /*dd40*/  SEL R2, RZ, 0x1, P0 ;  /* 0x00000001ff027807 */ /* 0x000fe40000000000 */
[----:B------:R-:W-:Y:S02]  /*dd50*/  SEL R19, R19, RZ, P0 ;  /* 0x000000ff13137207 */ /* 0x000fe40000000000 */
[----:B--2---:R-:W-:Y:S02]  /*dd60*/  ISETP.NE.AND P2, PT, R5, RZ, PT ;  /* 0x000000ff0500720c */ /* 0x004fe40003f45270 */
[----:B---3--:R-:W-:-:S05]  /*dd70*/  LOP3.LUT R9, R9, R2, RZ, 0x3c, !PT ;  /* 0x0000000209097212 */ /* 0x008fca00078e3cff */
[----:B------:R0:W-:Y:S06]  /*dd80*/  STL [R1+0x10], R9 ;  /* 0x0000100901007387 */ /* 0x0001ec0000100800 */
[----:B------:R-:W-:Y:S05]  /*dd90*/  @!P2 BRA `(.L_x_453) ;  /* 0x000000080040a947 */ /* 0x000fea0003800000 */
[----:B------:R-:W-:Y:S02]  /*dda0*/  ULDC.64 UR4, c[0x0][0x418] ;  /* 0x0001060000047ab9 */ /* 0x000fe40000000a00 */
[----:B------:R-:W-:-:S04]  /*ddb0*/  ISETP.NE.U32.AND P0, PT, RZ, UR4, PT ;  /* 0x00000004ff007c0c */ /* 0x000fc8000bf05070 */
[----:B------:R-:W-:-:S13]  /*ddc0*/  ISETP.NE.AND.EX P0, PT, RZ, UR5, PT, P0 ;  /* 0x00000005ff007c0c */ /* 0x000fda000bf05300 */
[----:B------:R-:W-:Y:S05]  /*ddd0*/  @!P0 BRA `(.L_x_454) ;  /* 0x00000000004c8947 */ /* 0x000fea0003800000 */
[----:B------:R-:W2:Y:S01]  /*dde0*/  LDL R10, [R1+0x14] ;  /* 0x00001400010a7983 */ /* 0x000ea20000100800 */
[----:B------:R-:W1:Y:S01]  /*ddf0*/  LDC R6, c[0x0][0x43c] ;  /* 0x00010f00ff067b82 */ /* 0x000e620000000800 */
[----:B------:R-:W-:Y:S02]  /*de00*/  ULDC.64 UR6, c[0x0][0x428] ;  /* 0x00010a0000067ab9 */ /* 0x000fe40000000a00 */
[----:B------:R-:W3:Y:S01]  /*de10*/  LDL R7, [R1+0x8] ;  /* 0x0000080001077983 */ /* 0x000ee20000100800 */
[----:B-1----:R-:W-:-:S13]  /*de20*/  ISETP.NE.AND P0, PT, R6, 0x1, PT ;  /* 0x000000010600780c */ /* 0x002fda0003f05270 */
[----:B------:R-:W1:Y:S02]  /*de30*/  @P0 LDC.64 R2, c[0x0][0x440] ;  /* 0x00011000ff020b82 */ /* 0x000e640000000a00 */
[----:B-1----:R-:W-:-:S04]  /*de40*/  @P0 IMAD.HI.U32 R5, R0, R2, RZ ;  /* 0x0000000200050227 */ /* 0x002fc800078e00ff */
[----:B------:R-:W-:Y:S01]  /*de50*/  IMAD.MOV.U32 R2, RZ, RZ, R0 ;  /* 0x000000ffff027224 */ /* 0x000fe200078e0000 */
[----:B------:R-:W-:-:S05]  /*de60*/  @P0 SHF.R.U32.HI R2, RZ, R3, R5 ;  /* 0x00000003ff020219 */ /* 0x000fca0000011605 */
[----:B------:R-:W-:-:S04]  /*de70*/  IMAD.MOV R3, RZ, RZ, -R2 ;  /* 0x000000ffff037224 */ /* 0x000fc800078e0a02 */
[----:B------:R-:W-:Y:S01]  /*de80*/  IMAD R0, R6, R3, R0 ;  /* 0x0000000306007224 */ /* 0x000fe200078e0200 */
[----:B------:R-:W-:Y:S01]  /*de90*/  SHF.R.S32.HI R3, RZ, 0x1f, R2 ;  /* 0x0000001fff037819 */ /* 0x000fe20000011402 */
[----:B--2---:R-:W-:-:S04]  /*dea0*/  IMAD R5, R10, UR6, RZ ;  /* 0x000000060a057c24 */ /* 0x004fc8000f8e02ff */
[C---:B---3--:R-:W-:Y:S02]  /*deb0*/  IMAD R5, R7.reuse, UR7, R5 ;  /* 0x0000000707057c24 */ /* 0x048fe4000f8e0205 */
[----:B------:R-:W-:-:S04]  /*dec0*/  IMAD.WIDE.U32 R2, R7, UR6, R2 ;  /* 0x0000000607027c25 */ /* 0x000fc8000f8e0002 */
[----:B------:R-:W-:Y:S01]  /*ded0*/  IMAD.IADD R3, R5, 0x1, R3 ;  /* 0x0000000105037824 */ /* 0x000fe200078e0203 */
[----:B------:R-:W-:-:S04]  /*dee0*/  LEA R6, P0, R2, UR4, 0x2 ;  /* 0x0000000402067c11 */ /* 0x000fc8000f8010ff */
[----:B------:R-:W-:-:S05]  /*def0*/  LEA.HI.X R7, R2, UR5, R3, 0x2, P0 ;  /* 0x0000000502077c11 */ /* 0x000fca00080f1403 */
[----:B------:R1:W5:Y:S04]  /*df00*/  LDG.E R16, desc[UR40][R6.64] ;  /* 0x0000002806107981 */ /* 0x000368000c1e1900 */
.L_x_454:
[----:B------:R-:W-:Y:S01]  /*df10*/  IMAD R3, R19, 0x8, R18 ;  /* 0x0000000813037824 */ /* 0x000fe200078e0212 */
[----:B------:R-:W-:Y:S01]  /*df20*/  SHF.L.U32 R2, R9, 0x1f, RZ ;  /* 0x0000001f09027819 */ /* 0x000fe200000006ff */
[----:B------:R-:W2:Y:S01]  /*df30*/  S2R R5, SR_TID.X ;  /* 0x0000000000057919 */ /* 0x000ea20000002100 */
[----:B------:R-:W-:Y:S02]  /*df40*/  BSSY B3, `(.L_x_455) ;  /* 0x0000005000037945 */ /* 0x000fe40003800000 */
[----:B------:R-:W3:Y:S01]  /*df50*/  SYNCS.PHASECHK.TRANS64.TRYWAIT P0, [R3+URZ+0x22840], R2 ;  /* 0x02284002030075a7 */ /* 0x000ee2000800017f */
[----:B--2---:R-:W-:-:S04]  /*df60*/  LOP3.LUT R5, R5, 0x7f, RZ, 0xc0, !PT ;  /* 0x0000007f05057812 */ /* 0x004fc800078ec0ff */
[----:B------:R-:W-:Y:S01]  /*df70*/  ISETP.NE.AND P1, PT, R5, RZ, PT ;  /* 0x000000ff0500720c */ /* 0x000fe20003f25270 */
[----:B---3--:R-:W-:-:S12]  /*df80*/  @!P0 BRA `(.L_x_456) ;  /* 0x0000003c00388947 */ /* 0x008fd80003800000 */
.L_x_554:
[----:B------:R-:W-:Y:S05]  /*df90*/  BSYNC B3 ;  /* 0x0000000000037941 */ /* 0x000fea0003800000 */
.L_x_455:
[----:B------:R-:W-:Y:S04]  /*dfa0*/  BSSY B3, `(.L_x_457) ;  /* 0x0000009000037945 */ /* 0x000fe80003800000 */
[----:B------:R-:W-:Y:S05]  /*dfb0*/  @P1 BRA `(.L_x_458) ;  /* 0x00000000001c1947 */ /* 0x000fea0003800000 */
[----:B-1----:R-:W1:Y:S01]  /*dfc0*/  S2R R6, SR_TID.X ;  /* 0x0000000000067919 */ /* 0x002e620000002100 */
[----:B------:R-:W-:-:S04]  /*dfd0*/  IMAD.MOV.U32 R5, RZ, RZ, 0x3000 ;  /* 0x00003000ff057424 */ /* 0x000fc800078e00ff */
[----:B------:R3:W-:Y:S01]  /*dfe0*/  SYNCS.ARRIVE.TRANS64 RZ, [R3+URZ+0x22830], R5 ;  /* 0x0228300503ff79a7 */ /* 0x0007e2000800003f */
[----:B-1----:R-:W-:-:S04]  /*dff0*/  LOP3.LUT R6, R6, 0x1f, RZ, 0xc0, !PT ;  /* 0x0000001f06067812 */ /* 0x002fc800078ec0ff */
[----:B------:R-:W-:-:S13]  /*e000*/  ISETP.NE.AND P0, PT, R6, RZ, PT ;  /* 0x000000ff0600720c */ /* 0x000fda0003f05270 */
[----:B---3--:R-:W-:Y:S05]  /*e010*/  @!P0 BRA `(.L_x_458) ;  /* 0x0000000000048947 */ /* 0x008fea0003800000 */
[----:B------:R-:W-:Y:S01]  /*e020*/  BPT.TRAP 0x1 ;  /* 0x000000040000795c */ /* 0x000fe20000300000 */
.L_x_458:
[----:B------:R-:W-:Y:S05]  /*e030*/  BSYNC B3 ;  /* 0x0000000000037941 */ /* 0x000fea0003800000 */
.L_x_457:
[----:B-1----:R-:W3:Y:S01]  /*e040*/  LDL R6, [R1+0x1c] ;  /* 0x00001c0001067983 */ /* 0x002ee20000100800 */
[----:B0-----:R-:W-:Y:S01]  /*e050*/  IMAD.MOV.U32 R9, RZ, RZ, RZ ;  /* 0x000000ffff097224 */ /* 0x001fe200078e00ff */
[----:B------:R-:W-:Y:S01]  /*e060*/  UIADD3 UR4, UP0, UR38, 0x370, URZ ;  /* 0x0000037026047890 */ /* 0x000fe2000ff1e03f */
[----:B------:R-:W-:Y:S01]  /*e070*/  IMAD R5, R19, 0x3000, R18 ;  /* 0x0000300013057824 */ /* 0x000fe200078e0212 */
[----:B------:R-:W-:Y:S01]  /*e080*/  PLOP3.LUT P0, PT, PT, PT, PT, 0x80, 0x0 ;  /* 0x000000000000781c */ /* 0x000fe20003f0f070 */
[----:B------:R-:W-:Y:S01]  /*e090*/  UMOV UR6, 0x0 ;  /* 0x0000000000067882 */ /* 0x000fe20000000000 */
[----:B------:R-:W-:Y:S01]  /*e0a0*/  R2UR UR10, R9 ;  /* 0x00000000090a72ca */ /* 0x000fe200000e0000 */
[----:B------:R-:W-:Y:S01]  /*e0b0*/  VIADD R5, R5, 0x1c400 ;  /* 0x0001c40005057836 */ /* 0x000fe20000000000 */
[----:B------:R-:W-:Y:S01]  /*e0c0*/  UIADD3.X UR5, URZ, UR39, URZ, UP0, !UPT ;  /* 0x000000273f057290 */ /* 0x000fe200087fe43f */
[----:B------:R-:W-:Y:S01]  /*e0d0*/  UMOV UR7, 0x14f00000 ;  /* 0x14f0000000077882 */ /* 0x000fe20000000000 */
[----:B---3--:R-:W-:-:S02]  /*e0e0*/  IMAD R0, R0, 0x60, R6 ;  /* 0x0000006000007824 */ /* 0x008fc400078e0206 */
[----:B------:R-:W-:-:S09]  /*e0f0*/  VIADD R6, R3, 0x22830 ;  /* 0x0002283003067836 */ /* 0x000fd20000000000 */
.L_x_459:
[----:B------:R-:W-:-:S13]  /*e100*/  @P0 ELECT P2, URZ, PT ;  /* 0x00000000003f082f */ /* 0x000fda0003840000 */
[----:B-----5:R-:W-:Y:S02]  /*e110*/  @P2 R2UR UR13, R16 ;  /* 0x00000000100d22ca */ /* 0x020fe400000e0000 */
        /* <DEDUP_REMOVED lines=8> */
[----:B------:R-:W0:Y:S01]  /*e1a0*/  SYNCS.PHASECHK.TRANS64.TRYWAIT P0, [R3+URZ+0x22860], R2 ;  /* 0x02286002030075a7 */ /* 0x000e22000800017f */
[----:B------:R-:W-:Y:S04]  /*e1b0*/  BSSY B3, `(.L_x_460) ;  /* 0x0000002000037945 */ /* 0x000fe80003800000 */
[----:B0-----:R-:W-:Y:S05]  /*e1c0*/  @!P0 BRA `(.L_x_461) ;  /* 0x0000003800bc8947 */ /* 0x001fea0003800000 */
.L_x_555:
[----:B------:R-:W-:Y:S05]  /*e1d0*/  BSYNC B3 ;  /* 0x0000000000037941 */ /* 0x000fea0003800000 */
.L_x_460:
[----:B------:R-:W-:Y:S01]  /*e1e0*/  BSSY B3, `(.L_x_462) ;  /* 0x000000b000037945 */ /* 0x000fe20003800000 */
[----:B------:R-:W-:Y:S02]  /*e1f0*/  IMAD.MOV.U32 R6, RZ, RZ, 0x0 ;  /* 0x00000000ff067424 */ /* 0x000fe400078e00ff */
[----:B------:R-:W-:Y:S01]  /*e200*/  IMAD.MOV.U32 R7, RZ, RZ, 0x14f00000 ;  /* 0x14f00000ff077424 */ /* 0x000fe200078e00ff */
[----:B------:R-:W-:Y:S06]  /*e210*/  @P1 BRA `(.L_x_463) ;  /* 0x00000000001c1947 */ /* 0x000fec0003800000 */
[----:B------:R-:W1:Y:S01]  /*e220*/  S2R R5, SR_TID.X ;  /* 0x0000000000057919 */ /* 0x000e620000002100 */
[----:B0-2---:R-:W-:-:S04]  /*e230*/  IMAD.MOV.U32 R2, RZ, RZ, 0xc000 ;  /* 0x0000c000ff027424 */ /* 0x005fc800078e00ff */
[----:B------:R3:W-:Y:S01]  /*e240*/  SYNCS.ARRIVE.TRANS64 RZ, [R3+URZ+0x22850], R2 ;  /* 0x0228500203ff79a7 */ /* 0x0007e2000800003f */
[----:B-1----:R-:W-:-:S04]  /*e250*/  LOP3.LUT R5, R5, 0x1f, RZ, 0xc0, !PT ;  /* 0x0000001f05057812 */ /* 0x002fc800078ec0ff */
[----:B------:R-:W-:-:S13]  /*e260*/  ISETP.NE.AND P0, PT, R5, RZ, PT ;  /* 0x000000ff0500720c */ /* 0x000fda0003f05270 */
[----:B---3--:R-:W-:Y:S05]  /*e270*/  @!P0 BRA `(.L_x_463) ;  /* 0x0000000000048947 */ /* 0x008fea0003800000 */
[----:B------:R-:W-:Y:S01]  /*e280*/  BPT.TRAP 0x1 ;  /* 0x000000040000795c */ /* 0x000fe20000300000 */
.L_x_463:
[----:B------:R-:W-:Y:S05]  /*e290*/  BSYNC B3 ;  /* 0x0000000000037941 */ /* 0x000fea0003800000 */
.L_x_462:
[----:B------:R-:W-:Y:S01]  /*e2a0*/  R2UR UR10, R9 ;  /* 0x00000000090a72ca */ /* 0x000fe200000e0000 */
[----:B0-2---:R-:W-:Y:S01]  /*e2b0*/  IMAD R2, R19, 0xc000, R18 ;  /* 0x0000c00013027824 */ /* 0x005fe200078e0212 */
[----:B------:R-:W-:Y:S01]  /*e2c0*/  R2UR UR6, R6 ;  /* 0x00000000060672ca */ /* 0x000fe200000e0000 */
[----:B------:R-:W-:Y:S01]  /*e2d0*/  UIADD3 UR4, UP0, UR38, 0x470, URZ ;  /* 0x0000047026047890 */ /* 0x000fe2000ff1e03f */
[----:B------:R-:W-:Y:S01]  /*e2e0*/  R2UR UR7, R7 ;  /* 0x00000000070772ca */ /* 0x000fe200000e0000 */
[----:B------:R-:W-:Y:S01]  /*e2f0*/  VIADD R3, R3, 0x22850 ;  /* 0x0002285003037836 */ /* 0x000fe20000000000 */
[----:B------:R-:W-:Y:S01]  /*e300*/  PLOP3.LUT P0, PT, PT, PT, PT, 0x80, 0x0 ;  /* 0x000000000000781c */ /* 0x000fe20003f0f070 */
[----:B------:R-:W-:Y:S01]  /*e310*/  VIADD R5, R2, 0x400 ;  /* 0x0000040002057836 */ /* 0x000fe20000000000 */
[----:B------:R-:W-:-:S12]  /*e320*/  UIADD3.X UR5, URZ, UR39, URZ, UP0, !UPT ;  /* 0x000000273f057290 */ /* 0x000fd800087fe43f */
.L_x_464:
        /* <DEDUP_REMOVED lines=10> */
[----:B------:R-:W-:Y:S01]  /*e3d0*/  R2UR UR6, R6 ;  /* 0x00000000060672ca */ /* 0x000fe200000e0000 */
[----:B------:R-:W-:Y:S01]  /*e3e0*/  VIADD R5, R2, 0x3400 ;  /* 0x0000340002057836 */ /* 0x000fe20000000000 */
[----:B------:R-:W-:Y:S01]  /*e3f0*/  R2UR UR7, R7 ;  /* 0x00000000070772ca */ /* 0x000fe200000e0000 */
[----:B------:R-:W-:Y:S01]  /*e400*/  UMOV UR10, 0x40 ;  /* 0x00000040000a7882 */ /* 0x000fe20000000000 */
[----:B------:R-:W-:-:S13]  /*e410*/  PLOP3.LUT P0, PT, PT, PT, PT, 0x80, 0x0 ;  /* 0x000000000000781c */ /* 0x000fda0003f0f070 */
.L_x_465:
        /* <DEDUP_REMOVED lines=15> */
.L_x_466:
        /* <DEDUP_REMOVED lines=15> */
.L_x_467:
        /* <DEDUP_REMOVED lines=10> */
.L_x_453:
[----:B------:R-:W-:Y:S05]  /*e6a0*/  BSYNC B1 ;  /* 0x0000000000017941 */ /* 0x000fea0003800000 */
.L_x_452:
[----:B------:R-:W2:Y:S02]  /*e6b0*/  LDL.LU R5, [R1+0x30] ;  /* 0x0000300001057983 */ /* 0x000ea40000300800 */
[----:B--2---:R-:W-:-:S07]  /*e6c0*/  VIADD R0, R5, 0xfffffffd ;  /* 0xfffffffd05007836 */ /* 0x004fce0000000000 */
.L_x_451:
[----:B------:R-:W-:Y:S05]  /*e6d0*/  BSYNC B2 ;  /* 0x0000000000027941 */ /* 0x000fea0003800000 */
.L_x_450:
[----:B------:R-:W-:Y:S01]  /*e6e0*/  VIADD R8, R8, 0xfffffffe ;  /* 0xfffffffe08087836 */ /* 0x000fe20000000000 */
[----:B------:R-:W-:-:S04]  /*e6f0*/  LOP3.LUT R4, RZ, R4, RZ, 0x33, !PT ;  /* 0x00000004ff047212 */ /* 0x000fc800078e33ff */
[----:B------:R-:W-:-:S13]  /*e700*/  ISETP.NE.AND P0, PT, R8, R4, PT ;  /* 0x000000040800720c */ /* 0x000fda0003f05270 */
[----:B------:R-:W-:Y:S05]  /*e710*/  @!P0 BRA `(.L_x_449) ;  /* 0x0000001000f88947 */ /* 0x000fea0003800000 */
.L_x_500:
[----:B------:R-:W2:Y:S04]  /*e720*/  LDL R3, [R1+0x18] ;  /* 0x0000180001037983 */ /* 0x000ea80000100800 */
[----:B------:R-:W3:Y:S01]  /*e730*/  LDL.LU R2, [R1+0x10] ;  /* 0x0000100001027983 */ /* 0x000ee20000300800 */
[----:B------:R-:W-:Y:S01]  /*e740*/  VIADD R7, R19, 0x1 ;  /* 0x0000000113077836 */ /* 0x000fe20000000000 */
[----:B------:R-:W-:Y:S05]  /*e750*/  YIELD ;  /* 0x0000000000007946 */ /* 0x000fea0003800000 */
[----:B------:R-:W-:Y:S01]  /*e760*/  ISETP.NE.AND P0, PT, R7, 0x2, PT ;  /* 0x000000020700780c */ /* 0x000fe20003f05270 */
[----:B------:R-:W-:Y:S03]  /*e770*/  BSSY B1, `(.L_x_468) ;  /* 0x0000097000017945 */ /* 0x000fe60003800000 */
[----:B------:R-:W-:-:S02]  /*e780*/  SEL R6, RZ, 0x1, P0 ;  /* 0x00000001ff067807 */ /* 0x000fc40000000000 */
[----:B------:R-:W-:Y:S02]  /*e790*/  SEL R7, R7, RZ, P0 ;  /* 0x000000ff07077207 */ /* 0x000fe40000000000 */
[----:B--2---:R-:W-:Y:S02]  /*e7a0*/  ISETP.NE.AND P1, PT, R3, RZ, PT ;  /* 0x000000ff0300720c */ /* 0x004fe40003f25270 */
[----:B---3--:R-:W-:-:S11]  /*e7b0*/  LOP3.LUT R6, R2, R6, RZ, 0x3c, !PT ;  /* 0x0000000602067212 */ /* 0x008fd600078e3cff */
[----:B-1----:R-:W-:Y:S05]  /*e7c0*/  @!P1 BRA `(.L_x_469) ;  /* 0x0000000800449947 */ /* 0x002fea0003800000 */
[----:B------:R-:W-:Y:S01]  /*e7d0*/  ULDC.64 UR4, c[0x0][0x418] ;  /* 0x0001060000047ab9 */ /* 0x000fe20000000a00 */
[----:B------:R-:W-:Y:S01]  /*e7e0*/  IMAD.MOV.U32 R8, RZ, RZ, R0 ;  /* 0x000000ffff087224 */ /* 0x000fe200078e0000 */
[----:B------:R-:W-:-:S04]  /*e7f0*/  ISETP.NE.U32.AND P0, PT, RZ, UR4, PT ;  /* 0x00000004ff007c0c */ /* 0x000fc8000bf05070 */
[----:B------:R-:W-:-:S13]  /*e800*/  ISETP.NE.AND.EX P0, PT, RZ, UR5, PT, P0 ;  /* 0x00000005ff007c0c */ /* 0x000fda000bf05300 */
[----:B------:R-:W-:Y:S05]  /*e810*/  @!P0 BRA `(.L_x_470) ;  /* 0x00000000004c8947 */ /* 0x000fea0003800000 */
[----:B0-----:R-:W2:Y:S01]  /*e820*/  LDL R9, [R1+0x14] ;  /* 0x0000140001097983 */ /* 0x001ea20000100800 */
[----:B------:R-:W0:Y:S01]  /*e830*/  LDC R8, c[0x0][0x43c] ;  /* 0x00010f00ff087b82 */ /* 0x000e220000000800 */
[----:B------:R-:W-:Y:S02]  /*e840*/  ULDC.64 UR6, c[0x0][0x428] ;  /* 0x00010a0000067ab9 */ /* 0x000fe40000000a00 */
[----:B------:R-:W3:Y:S01]  /*e850*/  LDL R5, [R1+0x8] ;  /* 0x0000080001057983 */ /* 0x000ee20000100800 */
[----:B0-----:R-:W-:-:S13]  /*e860*/  ISETP.NE.AND P0, PT, R8, 0x1, PT ;  /* 0x000000010800780c */ /* 0x001fda0003f05270 */
[----:B------:R-:W0:Y:S02]  /*e870*/  @P0 LDC.64 R2, c[0x0][0x440] ;  /* 0x00011000ff020b82 */ /* 0x000e240000000a00 */
[----:B0-----:R-:W-:-:S04]  /*e880*/  @P0 IMAD.HI.U32 R4, R0, R2, RZ ;  /* 0x0000000200040227 */ /* 0x001fc800078e00ff */
        /* <DEDUP_REMOVED lines=12> */
.L_x_470:
[----:B-1----:R-:W-:Y:S01]  /*e950*/  IMAD R4, R7, 0x8, R18 ;  /* 0x0000000807047824 */ /* 0x002fe200078e0212 */
[----:B------:R-:W-:Y:S01]  /*e960*/  SHF.L.U32 R2, R6, 0x1f, RZ ;  /* 0x0000001f06027819 */ /* 0x000fe200000006ff */
[----:B------:R-:W1:Y:S01]  /*e970*/  S2R R3, SR_TID.X ;  /* 0x0000000000037919 */ /* 0x000e620000002100 */
[----:B------:R-:W-:Y:S02]  /*e980*/  BSSY B2, `(.L_x_471) ;  /* 0x0000005000027945 */ /* 0x000fe40003800000 */
[----:B------:R-:W2:Y:S01]  /*e990*/  SYNCS.PHASECHK.TRANS64.TRYWAIT P0, [R4+URZ+0x22840], R2 ;  /* 0x02284002040075a7 */ /* 0x000ea2000800017f */
[----:B-1----:R-:W-:-:S04]  /*e9a0*/  LOP3.LUT R3, R3, 0x7f, RZ, 0xc0, !PT ;  /* 0x0000007f03037812 */ /* 0x002fc800078ec0ff */
[----:B------:R-:W-:Y:S01]  /*e9b0*/  ISETP.NE.AND P1, PT, R3, RZ, PT ;  /* 0x000000ff0300720c */ /* 0x000fe20003f25270 */
[----:B--2---:R-:W-:-:S12]  /*e9c0*/  @!P0 BRA `(.L_x_472) ;  /* 0x0000003000d08947 */ /* 0x004fd80003800000 */
.L_x_556:
[----:B------:R-:W-:Y:S05]  /*e9d0*/  BSYNC B2 ;  /* 0x0000000000027941 */ /* 0x000fea0003800000 */
.L_x_471:
[----:B------:R-:W-:Y:S04]  /*e9e0*/  BSSY B2, `(.L_x_473) ;  /* 0x0000009000027945 */ /* 0x000fe80003800000 */
[----:B------:R-:W-:Y:S05]  /*e9f0*/  @P1 BRA `(.L_x_474) ;  /* 0x00000000001c1947 */ /* 0x000fea0003800000 */
[----:B------:R-:W2:Y:S01]  /*ea00*/  S2R R5, SR_TID.X ;  /* 0x0000000000057919 */ /* 0x000ea20000002100 */
[----:B------:R-:W-:-:S04]  /*ea10*/  IMAD.MOV.U32 R3, RZ, RZ, 0x3000 ;  /* 0x00003000ff037424 */ /* 0x000fc800078e00ff */
[----:B------:R3:W-:Y:S01]  /*ea20*/  SYNCS.ARRIVE.TRANS64 RZ, [R4+URZ+0x22830], R3 ;  /* 0x0228300304ff79a7 */ /* 0x0007e2000800003f */
[----:B--2---:R-:W-:-:S04]  /*ea30*/  LOP3.LUT R5, R5, 0x1f, RZ, 0xc0, !PT ;  /* 0x0000001f05057812 */ /* 0x004fc800078ec0ff */
[----:B------:R-:W-:-:S13]  /*ea40*/  ISETP.NE.AND P0, PT, R5, RZ, PT ;  /* 0x000000ff0500720c */ /* 0x000fda0003f05270 */
[----:B---3--:R-:W-:Y:S05]  /*ea50*/  @!P0 BRA `(.L_x_474) ;  /* 0x0000000000048947 */ /* 0x008fea0003800000 */
[----:B------:R-:W-:Y:S01]  /*ea60*/  BPT.TRAP 0x1 ;  /* 0x000000040000795c */ /* 0x000fe20000300000 */
.L_x_474:
[----:B------:R-:W-:Y:S05]  /*ea70*/  BSYNC B2 ;  /* 0x0000000000027941 */ /* 0x000fea0003800000 */
.L_x_473:
[----:B------:R-:W2:Y:S01]  /*ea80*/  LDL R5, [R1+0x1c] ;  /* 0x00001c0001057983 */ /* 0x000ea20000100800 */
        /* <DEDUP_REMOVED lines=9> */
[----:B--2---:R-:W-:-:S02]  /*eb20*/  IMAD R8, R8, 0x60, R5 ;  /* 0x0000006008087824 */ /* 0x004fc400078e0205 */
[----:B------:R-:W-:-:S09]  /*eb30*/  VIADD R5, R4, 0x22830 ;  /* 0x0002283004057836 */ /* 0x000fd20000000000 */
.L_x_475:
        /* <DEDUP_REMOVED lines=13> */
.L_x_557:
[----:B------:R-:W-:Y:S05]  /*ec10*/  BSYNC B2 ;  /* 0x0000000000027941 */ /* 0x000fea0003800000 */
.L_x_476:
[----:B------:R-:W-:Y:S01]  /*ec20*/  BSSY B2, `(.L_x_478) ;  /* 0x000000b000027945 */ /* 0x000fe20003800000 */
[----:B01----:R-:W-:Y:S02]  /*ec30*/  IMAD.MOV.U32 R2, RZ, RZ, 0x0 ;  /* 0x00000000ff027424 */ /* 0x003fe400078e00ff */
[----:B------:R-:W-:Y:S01]  /*ec40*/  IMAD.MOV.U32 R3, RZ, RZ, 0x14f00000 ;  /* 0x14f00000ff037424 */ /* 0x000fe200078e00ff */
[----:B------:R-:W-:Y:S06]  /*ec50*/  @P1 BRA `(.L_x_479) ;  /* 0x00000000001c1947 */ /* 0x000fec0003800000 */
[----:B------:R-:W0:Y:S01]  /*ec60*/  S2R R10, SR_TID.X ;  /* 0x00000000000a7919 */ /* 0x000e220000002100 */
[----:B------:R-:W-:-:S04]  /*ec70*/  IMAD.MOV.U32 R5, RZ, RZ, 0xc000 ;  /* 0x0000c000ff057424 */ /* 0x000fc800078e00ff */
[----:B------:R1:W-:Y:S01]  /*ec80*/  SYNCS.ARRIVE.TRANS64 RZ, [R4+URZ+0x22850], R5 ;  /* 0x0228500504ff79a7 */ /* 0x0003e2000800003f */
[----:B0-----:R-:W-:-:S04]  /*ec90*/  LOP3.LUT R10, R10, 0x1f, RZ, 0xc0, !PT ;  /* 0x0000001f0a0a7812 */ /* 0x001fc800078ec0ff */
[----:B------:R-:W-:-:S13]  /*eca0*/  ISETP.NE.AND P0, PT, R10, RZ, PT ;  /* 0x000000ff0a00720c */ /* 0x000fda0003f05270 */
[----:B-1----:R-:W-:Y:S05]  /*ecb0*/  @!P0 BRA `(.L_x_479) ;  /* 0x0000000000048947 */ /* 0x002fea0003800000 */
[----:B------:R-:W-:Y:S01]  /*ecc0*/  BPT.TRAP 0x1 ;  /* 0x000000040000795c */ /* 0x000fe20000300000 */
.L_x_479:
[----:B------:R-:W-:Y:S05]  /*ecd0*/  BSYNC B2 ;  /* 0x0000000000027941 */ /* 0x000fea0003800000 */
.L_x_478:
[----:B------:R-:W-:Y:S01]  /*ece0*/  R2UR UR6, R2 ;  /* 0x00000000020672ca */ /* 0x000fe200000e0000 */
[----:B------:R-:W-:Y:S01]  /*ecf0*/  IMAD R5, R7, 0xc000, R18 ;  /* 0x0000c00007057824 */ /* 0x000fe200078e0212 */
[----:B------:R-:W-:Y:S01]  /*ed00*/  R2UR UR7, R3 ;  /* 0x00000000030772ca */ /* 0x000fe200000e0000 */
[----:B------:R-:W-:Y:S01]  /*ed10*/  UIADD3 UR4, UP0, UR38, 0x470, URZ ;  /* 0x0000047026047890 */ /* 0x000fe2000ff1e03f */
[----:B------:R-:W-:Y:S01]  /*ed20*/  R2UR UR10, R9 ;  /* 0x00000000090a72ca */ /* 0x000fe200000e0000 */
[----:B------:R-:W-:Y:S01]  /*ed30*/  VIADD R4, R4, 0x22850 ;  /* 0x0002285004047836 */ /* 0x000fe20000000000 */
[----:B------:R-:W-:Y:S01]  /*ed40*/  PLOP3.LUT P0, PT, PT, PT, PT, 0x80, 0x0 ;  /* 0x000000000000781c */ /* 0x000fe20003f0f070 */
[----:B------:R-:W-:Y:S01]  /*ed50*/  VIADD R9, R5, 0x400 ;  /* 0x0000040005097836 */ /* 0x000fe20000000000 */
[----:B------:R-:W-:-:S12]  /*ed60*/  UIADD3.X UR5, URZ, UR39, URZ, UP0, !UPT ;  /* 0x000000273f057290 */ /* 0x000fd800087fe43f */
.L_x_480:
        /* <DEDUP_REMOVED lines=15> */
.L_x_481:
        /* <DEDUP_REMOVED lines=15> */
.L_x_482:
        /* <DEDUP_REMOVED lines=15> */
.L_x_483:
        /* <DEDUP_REMOVED lines=10> */
.L_x_469:
[----:B------:R-:W-:Y:S05]  /*f0e0*/  BSYNC B1 ;  /* 0x0000000000017941 */ /* 0x000fea0003800000 */
.L_x_468:
[----:B------:R-:W2:Y:S01]  /*f0f0*/  LDL R2, [R1+0x18] ;  /* 0x0000180001027983 */ /* 0x000ea20000100800 */
[----:B------:R-:W-:Y:S01]  /*f100*/  VIADD R7, R7, 0x1 ;  /* 0x0000000107077836 */ /* 0x000fe20000000000 */
[----:B------:R-:W-:Y:S04]  /*f110*/  BSSY B1, `(.L_x_484) ;  /* 0x000009a000017945 */ /* 0x000fe80003800000 */
[----:B------:R-:W-:-:S04]  /*f120*/  ISETP.NE.AND P0, PT, R7, 0x2, PT ;  /* 0x000000020700780c */ /* 0x000fc80003f05270 */
[----:B------:R-:W-:Y:S02]  /*f130*/  SEL R19, R7, RZ, P0 ;  /* 0x000000ff07137207 */ /* 0x000fe40000000000 */
[----:B--2---:R-:W-:Y:S02]  /*f140*/  ISETP.NE.AND P2, PT, R2, RZ, PT ;  /* 0x000000ff0200720c */ /* 0x004fe40003f45270 */
[----:B------:R-:W-:-:S04]  /*f150*/  SEL R2, RZ, 0x1, P0 ;  /* 0x00000001ff027807 */ /* 0x000fc80000000000 */
[----:B------:R-:W-:Y:S01]  /*f160*/  LOP3.LUT R8, R6, R2, RZ, 0x3c, !PT ;  /* 0x0000000206087212 */ /* 0x000fe200078e3cff */
[----:B------:R-:W-:-:S04]  /*f170*/  VIADD R6, R0, 0xffffffff ;  /* 0xffffffff00067836 */ /* 0x000fc80000000000 */
[----:B------:R1:W-:Y:S02]  /*f180*/  STL [R1+0x10], R8 ;  /* 0x0000100801007387 */ /* 0x0003e40000100800 */
[----:B------:R-:W-:Y:S05]  /*f190*/  @!P2 BRA `(.L_x_485) ;  /* 0x000000080044a947 */ /* 0x000fea0003800000 */
[----:B------:R-:W-:Y:S01]  /*f1a0*/  ULDC.64 UR4, c[0x0][0x418] ;  /* 0x0001060000047ab9 */ /* 0x000fe20000000a00 */
[----:B------:R-:W-:Y:S01]  /*f1b0*/  IMAD.MOV.U32 R7, RZ, RZ, R6 ;  /* 0x000000ffff077224 */ /* 0x000fe200078e0006 */
[----:B------:R-:W-:-:S04]  /*f1c0*/  ISETP.NE.U32.AND P0, PT, RZ, UR4, PT ;  /* 0x00000004ff007c0c */ /* 0x000fc8000bf05070 */
[----:B------:R-:W-:-:S13]  /*f1d0*/  ISETP.NE.AND.EX P0, PT, RZ, UR5, PT, P0 ;  /* 0x00000005ff007c0c */ /* 0x000fda000bf05300 */
[----:B------:R-:W-:Y:S05]  /*f1e0*/  @!P0 BRA `(.L_x_486) ;  /* 0x00000000004c8947 */ /* 0x000fea0003800000 */
[----:B------:R-:W2:Y:S01]  /*f1f0*/  LDL R10, [R1+0x14] ;  /* 0x00001400010a7983 */ /* 0x000ea20000100800 */
[----:B------:R-:W3:Y:S01]  /*f200*/  LDC R7, c[0x0][0x43c] ;  /* 0x00010f00ff077b82 */ /* 0x000ee20000000800 */
[----:B------:R-:W-:Y:S02]  /*f210*/  ULDC.64 UR6, c[0x0][0x428] ;  /* 0x00010a0000067ab9 */ /* 0x000fe40000000a00 */
[----:B0-----:R-:W4:Y:S01]  /*f220*/  LDL R9, [R1+0x8] ;  /* 0x0000080001097983 */ /* 0x001f220000100800 */
[----:B---3--:R-:W-:-:S13]  /*f230*/  ISETP.NE.AND P0, PT, R7, 0x1, PT ;  /* 0x000000010700780c */ /* 0x008fda0003f05270 */
        /* <DEDUP_REMOVED lines=8> */
[C---:B----4-:R-:W-:Y:S02]  /*f2c0*/  IMAD R4, R9.reuse, UR7, R4 ;  /* 0x0000000709047c24 */ /* 0x050fe4000f8e0204 */
[----:B------:R-:W-:-:S04]  /*f2d0*/  IMAD.WIDE.U32 R2, R9, UR6, R2 ;  /* 0x0000000609027c25 */ /* 0x000fc8000f8e0002 */
[----:B------:R-:W-:Y:S01]  /*f2e0*/  IMAD.IADD R3, R4, 0x1, R3 ;  /* 0x0000000104037824 */ /* 0x000fe200078e0203 */
[----:B------:R-:W-:-:S04]  /*f2f0*/  LEA R4, P0, R2, UR4, 0x2 ;  /* 0x0000000402047c11 */ /* 0x000fc8000f8010ff */
[----:B------:R-:W-:-:S05]  /*f300*/  LEA.HI.X R5, R2, UR5, R3, 0x2, P0 ;  /* 0x0000000502057c11 */ /* 0x000fca00080f1403 */
[----:B------:R2:W5:Y:S04]  /*f310*/  LDG.E R16, desc[UR40][R4.64] ;  /* 0x0000002804107981 */ /* 0x000568000c1e1900 */
.L_x_486:
[----:B------:R-:W-:Y:S01]  /*f320*/  IMAD R2, R19, 0x8, R18 ;  /* 0x0000000813027824 */ /* 0x000fe200078e0212 */
[----:B------:R-:W-:Y:S01]  /*f330*/  SHF.L.U32 R3, R8, 0x1f, RZ ;  /* 0x0000001f08037819 */ /* 0x000fe200000006ff */
[----:B--2---:R-:W2:Y:S01]  /*f340*/  S2R R4, SR_TID.X ;  /* 0x0000000000047919 */ /* 0x004ea20000002100 */
[----:B------:R-:W-:Y:S02]  /*f350*/  BSSY B2, `(.L_x_487) ;  /* 0x0000005000027945 */ /* 0x000fe40003800000 */
[----:B------:R-:W3:Y:S01]  /*f360*/  SYNCS.PHASECHK.TRANS64.TRYWAIT P0, [R2+URZ+0x22840], R3 ;  /* 0x02284003020075a7 */ /* 0x000ee2000800017f */
[----:B--2---:R-:W-:-:S04]  /*f370*/  LOP3.LUT R4, R4, 0x7f, RZ, 0xc0, !PT ;  /* 0x0000007f04047812 */ /* 0x004fc800078ec0ff */
[----:B------:R-:W-:Y:S01]  /*f380*/  ISETP.NE.AND P1, PT, R4, RZ, PT ;  /* 0x000000ff0400720c */ /* 0x000fe20003f25270 */
[----:B---3--:R-:W-:-:S12]  /*f390*/  @!P0 BRA `(.L_x_488) ;  /* 0x0000002800848947 */ /* 0x008fd80003800000 */
.L_x_558:
[----:B------:R-:W-:Y:S05]  /*f3a0*/  BSYNC B2 ;  /* 0x0000000000027941 */ /* 0x000fea0003800000 */
.L_x_487:
[----:B------:R-:W-:Y:S04]  /*f3b0*/  BSSY B2, `(.L_x_489) ;  /* 0x0000009000027945 */ /* 0x000fe80003800000 */
[----:B------:R-:W-:Y:S05]  /*f3c0*/  @P1 BRA `(.L_x_490) ;  /* 0x00000000001c1947 */ /* 0x000fea0003800000 */
[----:B------:R-:W3:Y:S01]  /*f3d0*/  S2R R5, SR_TID.X ;  /* 0x0000000000057919 */ /* 0x000ee20000002100 */
[----:B------:R-:W-:-:S04]  /*f3e0*/  IMAD.MOV.U32 R4, RZ, RZ, 0x3000 ;  /* 0x00003000ff047424 */ /* 0x000fc800078e00ff */
[----:B------:R4:W-:Y:S01]  /*f3f0*/  SYNCS.ARRIVE.TRANS64 RZ, [R2+URZ+0x22830], R4 ;  /* 0x0228300402ff79a7 */ /* 0x0009e2000800003f */
[----:B---3--:R-:W-:-:S04]  /*f400*/  LOP3.LUT R5, R5, 0x1f, RZ, 0xc0, !PT ;  /* 0x0000001f05057812 */ /* 0x008fc800078ec0ff */
[----:B------:R-:W-:-:S13]  /*f410*/  ISETP.NE.AND P0, PT, R5, RZ, PT ;  /* 0x000000ff0500720c */ /* 0x000fda0003f05270 */
[----:B----4-:R-:W-:Y:S05]  /*f420*/  @!P0 BRA `(.L_x_490) ;  /* 0x0000000000048947 */ /* 0x010fea0003800000 */
[----:B------:R-:W-:Y:S01]  /*f430*/  BPT.TRAP 0x1 ;  /* 0x000000040000795c */ /* 0x000fe20000300000 */
.L_x_490:
[----:B------:R-:W-:Y:S05]  /*f440*/  BSYNC B2 ;  /* 0x0000000000027941 */ /* 0x000fea0003800000 */
.L_x_489:
[----:B------:R-:W3:Y:S01]  /*f450*/  LDL R4, [R1+0x1c] ;  /* 0x00001c0001047983 */ /* 0x000ee20000100800 */
[----:B------:R-:W-:Y:S01]  /*f460*/  IMAD.MOV.U32 R10, RZ, RZ, RZ ;  /* 0x000000ffff0a7224 */ /* 0x000fe200078e00ff */
        /* <DEDUP_REMOVED lines=10> */
.L_x_491:
        /* <DEDUP_REMOVED lines=9> */
[----:B---3--:R-:W-:Y:S05]  /*f5a0*/  @P0 BRA.U.ANY `(.L_x_491) ;  /* 0xfffffffd00d80947 */ /* 0x008fea000393ffff */
[----:B------:R-:W3:Y:S01]  /*f5b0*/  SYNCS.PHASECHK.TRANS64.TRYWAIT P0, [R2+URZ+0x22860], R3 ;  /* 0x02286003020075a7 */ /* 0x000ee2000800017f */
[----:B------:R-:W-:Y:S04]  /*f5c0*/  BSSY B2, `(.L_x_492) ;  /* 0x0000002000027945 */ /* 0x000fe80003800000 */
[----:B---3--:R-:W-:Y:S05]  /*f5d0*/  @!P0 BRA `(.L_x_493) ;  /* 0x0000002800088947 */ /* 0x008fea0003800000 */
.L_x_559:
[----:B------:R-:W-:Y:S05]  /*f5e0*/  BSYNC B2 ;  /* 0x0000000000027941 */ /* 0x000fea0003800000 */
.L_x_492:
[----:B------:R-:W-:Y:S01]  /*f5f0*/  BSSY B2, `(.L_x_494) ;  /* 0x000000b000027945 */ /* 0x000fe20003800000 */
[----:B-1----:R-:W-:Y:S02]  /*f600*/  IMAD.MOV.U32 R8, RZ, RZ, 0x0 ;  /* 0x00000000ff087424 */ /* 0x002fe400078e00ff */
[----:B0-----:R-:W-:Y:S01]  /*f610*/  IMAD.MOV.U32 R9, RZ, RZ, 0x14f00000 ;  /* 0x14f00000ff097424 */ /* 0x001fe200078e00ff */
[----:B------:R-:W-:Y:S06]  /*f620*/  @P1 BRA `(.L_x_495) ;  /* 0x00000000001c1947 */ /* 0x000fec0003800000 */
[----:B------:R-:W0:Y:S01]  /*f630*/  S2R R5, SR_TID.X ;  /* 0x0000000000057919 */ /* 0x000e220000002100 */
[----:B--23--:R-:W-:-:S04]  /*f640*/  IMAD.MOV.U32 R3, RZ, RZ, 0xc000 ;  /* 0x0000c000ff037424 */ /* 0x00cfc800078e00ff */
[----:B------:R1:W-:Y:S01]  /*f650*/  SYNCS.ARRIVE.TRANS64 RZ, [R2+URZ+0x22850], R3 ;  /* 0x0228500302ff79a7 */ /* 0x0003e2000800003f */
[----:B0-----:R-:W-:-:S04]  /*f660*/  LOP3.LUT R5, R5, 0x1f, RZ, 0xc0, !PT ;  /* 0x0000001f05057812 */ /* 0x001fc800078ec0ff */
[----:B------:R-:W-:-:S13]  /*f670*/  ISETP.NE.AND P0, PT, R5, RZ, PT ;  /* 0x000000ff0500720c */ /* 0x000fda0003f05270 */
[----:B-1----:R-:W-:Y:S05]  /*f680*/  @!P0 BRA `(.L_x_495) ;  /* 0x0000000000048947 */ /* 0x002fea0003800000 */
[----:B------:R-:W-:Y:S01]  /*f690*/  BPT.TRAP 0x1 ;  /* 0x000000040000795c */ /* 0x000fe20000300000 */
.L_x_495:
[----:B------:R-:W-:Y:S05]  /*f6a0*/  BSYNC B2 ;  /* 0x0000000000027941 */ /* 0x000fea0003800000 */
.L_x_494:
[----:B------:R-:W-:Y:S01]  /*f6b0*/  R2UR UR10, R10 ;  /* 0x000000000a0a72ca */ /* 0x000fe200000e0000 */
[----:B--23--:R-:W-:Y:S01]  /*f6c0*/  IMAD R3, R19, 0xc000, R18 ;  /* 0x0000c00013037824 */ /* 0x00cfe200078e0212 */
[----:B------:R-:W-:Y:S01]  /*f6d0*/  R2UR UR6, R8 ;  /* 0x00000000080672ca */ /* 0x000fe200000e0000 */
[----:B------:R-:W-:Y:S01]  /*f6e0*/  UIADD3 UR4, UP0, UR38, 0x470, URZ ;  /* 0x0000047026047890 */ /* 0x000fe2000ff1e03f */
[----:B------:R-:W-:Y:S01]  /*f6f0*/  R2UR UR7, R9 ;  /* 0x00000000090772ca */ /* 0x000fe200000e0000 */
[----:B------:R-:W-:Y:S01]  /*f700*/  VIADD R2, R2, 0x22850 ;  /* 0x0002285002027836 */ /* 0x000fe20000000000 */
[----:B------:R-:W-:Y:S01]  /*f710*/  PLOP3.LUT P0, PT, PT, PT, PT, 0x80, 0x0 ;  /* 0x000000000000781c */ /* 0x000fe20003f0f070 */
[----:B------:R-:W-:Y:S01]  /*f720*/  VIADD R5, R3, 0x400 ;  /* 0x0000040003057836 */ /* 0x000fe20000000000 */
[----:B------:R-:W-:-:S12]  /*f730*/  UIADD3.X UR5, URZ, UR39, URZ, UP0, !UPT ;  /* 0x000000273f057290 */ /* 0x000fd800087fe43f */
.L_x_496:
        /* <DEDUP_REMOVED lines=15> */
.L_x_497:
        /* <DEDUP_REMOVED lines=15> */
.L_x_498:
        /* <DEDUP_REMOVED lines=15> */
.L_x_499:
        /* <DEDUP_REMOVED lines=9> */
[----:B--2---:R-:W-:Y:S05]  /*faa0*/  @P0 BRA.U.ANY `(.L_x_499) ;  /* 0xfffffffd00d80947 */ /* 0x004fea000393ffff */
.L_x_485:
[----:B------:R-:W-:Y:S05]  /*fab0*/  BSYNC B1 ;  /* 0x0000000000017941 */ /* 0x000fea0003800000 */
.L_x_484:
[----:B------:R-:W2:Y:S01]  /*fac0*/  LDL R5, [R1+0x20] ;  /* 0x0000200001057983 */ /* 0x000ea20000100800 */
[----:B------:R-:W-:Y:S01]  /*fad0*/  VIADD R0, R0, 0xfffffffe ;  /* 0xfffffffe00007836 */ /* 0x000fe20000000000 */
[----:B--2---:R-:W-:-:S13]  /*fae0*/  ISETP.GT.AND P0, PT, R6, R5, PT ;  /* 0x000000050600720c */ /* 0x004fda0003f04270 */
[----:B------:R-:W-:Y:S05]  /*faf0*/  @P0 BRA `(.L_x_500) ;  /* 0xffffffec00080947 */ /* 0x000fea000383ffff */
.L_x_449:
[----:B------:R-:W-:Y:S05]  /*fb00*/  BSYNC B0 ;  /* 0x0000000000007941 */ /* 0x000fea0003800000 */
.L_x_448:
[----:B------:R-:W2:Y:S01]  /*fb10*/  LDL.LU R2, [R1+0x10] ;  /* 0x0000100001027983 */ /* 0x000ea20000300800 */
[----:B------:R-:W3:Y:S01]  /*fb20*/  S2R R3, SR_TID.X ;  /* 0x0000000000037919 */ /* 0x000ee20000002100 */
[----:B------:R-:W-:-:S05]  /*fb30*/  VIADD R19, R19, 0x1 ;  /* 0x0000000113137836 */ /* 0x000fca0000000000 */
[----:B------:R-:W-:-:S04]  /*fb40*/  ISETP.NE.AND P0, PT, R19, 0x2, PT ;  /* 0x000000021300780c */ /* 0x000fc80003f05270 */
[----:B------:R-:W-:Y:S01]  /*fb50*/  SEL R0, RZ, 0x1, P0 ;  /* 0x00000001ff007807 */ /* 0x000fe20000000000 */
[----:B------:R-:W-:Y:S01]  /*fb60*/  BSSY B0, `(.L_x_501) ;  /* 0x0000013000007945 */ /* 0x000fe20003800000 */
[----:B---3--:R-:W-:-:S04]  /*fb70*/  LOP3.LUT R3, R3, 0x7f, RZ, 0xc0, !PT ;  /* 0x0000007f03037812 */ /* 0x008fc800078ec0ff */
[----:B------:R-:W-:Y:S02]  /*fb80*/  ISETP.NE.AND P1, PT, R3, RZ, PT ;  /* 0x000000ff0300720c */ /* 0x000fe40003f25270 */
[----:B--2---:R-:W-:-:S05]  /*fb90*/  LOP3.LUT R2, R2, R0, RZ, 0x3c, !PT ;  /* 0x0000000002027212 */ /* 0x004fca00078e3cff */
[----:B------:R2:W-:Y:S06]  /*fba0*/  STL [R1+0x10], R2 ;  /* 0x0000100201007387 */ /* 0x0005ec0000100800 */
[----:B------:R-:W-:Y:S05]  /*fbb0*/  @P1 BRA `(.L_x_502) ;  /* 0x0000000000341947 */ /* 0x000fea0003800000 */
[----:B------:R-:W3:Y:S01]  /*fbc0*/  S2R R5, SR_LANEID ;  /* 0x0000000000057919 */ /* 0x000ee20000000000 */
[----:B------:R-:W-:Y:S01]  /*fbd0*/  VOTEU.ANY UR4, UPT, PT ;  /* 0x0000000000047886 */ /* 0x000fe200038e0100 */
[----:B--2---:R-:W2:Y:S01]  /*fbe0*/  LDC.64 R2, c[0x0][0xc60] ;  /* 0x00031800ff027b82 */ /* 0x004ea20000000a00 */
[----:B------:R-:W3:Y:S02]  /*fbf0*/  FLO.U32 R0, UR4 ;  /* 0x0000000400007d00 */ /* 0x000ee400080e0000 */
[----:B---3--:R-:W-:-:S06]  /*fc00*/  ISETP.EQ.U32.AND P1, PT, R0, R5, PT ;  /* 0x000000050000720c */ /* 0x008fcc0003f22070 */
[----:B------:R-:W2:Y:S07]  /*fc10*/  POPC R5, UR4 ;  /* 0x0000000400057d09 */ /* 0x000eae0008000000 */
[----:B--2---:R-:W2:Y:S01]  /*fc20*/  @P1 ATOMG.E.ADD.STRONG.GPU PT, R3, desc[UR40][R2.64], R5 ;  /* 0x00000005020319a8 */ /* 0x004ea200081ee1e8 */
[----:B------:R-:W3:Y:S02]  /*fc30*/  S2R R4, SR_LTMASK ;  /* 0x0000000000047919 */ /* 0x000ee40000003900 */
[----:B---3--:R-:W-:-:S04]  /*fc40*/  LOP3.LUT R4, R4, UR4, RZ, 0xc0, !PT ;  /* 0x0000000404047c12 */ /* 0x008fc8000f8ec0ff */
[----:B------:R-:W3:Y:S01]  /*fc50*/  POPC R7, R4 ;  /* 0x0000000400077309 */ /* 0x000ee20000000000 */
[----:B--2---:R-:W3:Y:S02]  /*fc60*/  SHFL.IDX PT, R0, R3, R0, 0x1f ;  /* 0x00001f0003007589 */ /* 0x004ee400000e0000 */
[----:B---3--:R-:W-:-:S05]  /*fc70*/  IADD3 R0, R0, UR37, R7 ;  /* 0x0000002500007c10 */ /* 0x008fca000fffe007 */
[----:B------:R3:W-:Y:S02]  /*fc80*/  STL [R1], R0 ;  /* 0x0000000001007387 */ /* 0x0007e40000100800 */
.L_x_502:
[----:B------:R-:W-:Y:S05]  /*fc90*/  BSYNC B0 ;  /* 0x0000000000007941 */ /* 0x000fea0003800000 */
.L_x_501:
[----:B------:R-:W-:-:S07]  /*fca0*/  SEL R19, R19, RZ, P0 ;  /* 0x000000ff13137207 */ /* 0x000fce0000000000 */
.L_x_420:
[----:B------:R-:W-:Y:S05]  /*fcb0*/  BSYNC B7 ;  /* 0x0000000000077941 */ /* 0x000fea0003800000 */
.L_x_418:
[----:B---34-:R-:W3:Y:S02]  /*fcc0*/  LDL R0, [R1+0x5c] ;  /* 0x00005c0001007983 */ /* 0x018ee40000100800 */
[----:B---3--:R-:W-:-:S13]  /*fcd0*/  ISETP.NE.AND P0, PT, R0, RZ, PT ;  /* 0x000000ff0000720c */ /* 0x008fda0003f05270 */
[----:B------:R-:W-:Y:S05]  /*fce0*/  @!P0 BRA `(.L_x_503) ;  /* 0x00000000002c8947 */ /* 0x000fea0003800000 */
[----:B------:R-:W-:Y:S05]  /*fcf0*/  WARPSYNC.ALL ;  /* 0x0000000000007948 */ /* 0x000fea0003800000 */
[----:B------:R-:W3:Y:S08]  /*fd00*/  S2UR UR5, SR_CgaCtaId ;  /* 0x00000000000579c3 */ /* 0x000ef00000008800 */
[----:B------:R-:W-:Y:S06]  /*fd10*/  BAR.SYNC.DEFER_BLOCKING 0x5, 0x180 ;  /* 0x0146000000007b1d */ /* 0x000fec0000010000 */
[----:B------:R-:W-:-:S02]  /*fd20*/  UMOV UR4, 0x400 ;  /* 0x0000040000047882 */ /* 0x000fc40000000000 */
[----:B---3--:R-:W-:-:S06]  /*fd30*/  ULEA UR4, UR5, UR4, 0x18 ;  /* 0x0000000405047291 */ /* 0x008fcc000f8ec03f */
[----:B------:R-:W-:-:S05]  /*fd40*/  IMAD.U32 R18, RZ, RZ, UR4 ;  /* 0x00000004ff127e24 */ /* 0x000fca000f8e00ff */
[----:B--2---:R-:W2:Y:S04]  /*fd50*/  LDS.128 R4, [R18+0x228d0] ;  /* 0x0228d00012047984 */ /* 0x004ea80000000c00 */
[----:B--2---:R2:W-:Y:S04]  /*fd60*/  STL.64 [R1], R4 ;  /* 0x0000000401007387 */ /* 0x0045e80000100a00 */
[----:B------:R2:W-:Y:S01]  /*fd70*/  STL.64 [R1+0x8], R6 ;  /* 0x0000080601007387 */ /* 0x0005e20000100a00 */
[----:B------:R-:W-:Y:S06]  /*fd80*/  BAR.ARV 0x4, 0x180 ;  /* 0x0106000000007b1d */ /* 0x000fec0000002000 */
[----:B------:R-:W-:Y:S05]  /*fd90*/  BRA `(.L_x_504) ;  /* 0x0000000c00187947 */ /* 0x000fea0003800000 */
.L_x_503:
[----:B------:R-:W3:Y:S01]  /*fda0*/  S2R R16, SR_TID.X ;  /* 0x0000000000107919 */ /* 0x000ee20000002100 */
[----:B------:R-:W-:Y:S01]  /*fdb0*/  UMOV UR4, 0xffffffff ;  /* 0xffffffff00047882 */ /* 0x000fe20000000000 */
[----:B---3--:R-:W-:-:S04]  /*fdc0*/  LOP3.LUT R16, R16, 0x1f, RZ, 0xc0, !PT ;  /* 0x0000001f10107812 */ /* 0x008fc800078ec0ff */
[----:B------:R-:W-:Y:S01]  /*fdd0*/  ISETP.NE.AND P0, PT, R16, 0x1f, PT ;  /* 0x0000001f1000780c */ /* 0x000fe20003f05270 */
[----:B------:R-:W-:-:S12]  /*fde0*/  BRA.DIV UR4, `(.L_x_505) ;  /* 0x0000002204187947 */ /* 0x000fd8000b800000 */
[----:B------:R-:W1:Y:S01]  /*fdf0*/  LDL.LU R3, [R1] ;  /* 0x0000000001037983 */ /* 0x000e620000300800 */
[----:B------:R-:W-:-:S03]  /*fe00*/  ULDC UR4, c[0x0][0xc3c] ;  /* 0x00030f0000047ab9 */ /* 0x000fc60000000800 */
[----:B--2---:R-:W2:Y:S01]  /*fe10*/  LDL R4, [R1+0xc] ;  /* 0x00000c0001047983 */ /* 0x004ea20000100800 */
[----:B-1----:R-:W-:Y:S02]  /*fe20*/  IMAD.MOV.U32 R10, RZ, RZ, R3 ;  /* 0x000000ffff0a7224 */ /* 0x002fe400078e0003 */
[----:B--2---:R-:W-:-:S05]  /*fe30*/  IMAD.IADD R0, R4, 0x1, R16 ;  /* 0x0000000104007824 */ /* 0x004fca00078e0210 */
[----:B------:R-:W-:-:S13]  /*fe40*/  ISETP.GE.OR P1, PT, R0, UR4, !P0 ;  /* 0x0000000400007c0c */ /* 0x000fda000c726670 */
[----:B------:R-:W1:Y:S08]  /*fe50*/  @!P1 LDC.64 R2, c[0x0][0xc80] ;  /* 0x00032000ff029b82 */ /* 0x000e700000000a00 */
[----:B------:R-:W2:Y:S01]  /*fe60*/  @!P1 LDC.64 R4, c[0x0][0xc78] ;  /* 0x00031e00ff049b82 */ /* 0x000ea20000000a00 */
[----:B-1----:R-:W-:-:S05]  /*fe70*/  @!P1 IMAD.WIDE R2, R0, 0x4, R2 ;  /* 0x0000000400029825 */ /* 0x002fca00078e0202 */
[----:B------:R2:W3:Y:S02]  /*fe80*/  @!P1 LDG.E R6, desc[UR40][R2.64] ;  /* 0x0000002802069981 */ /* 0x0004e4000c1e1900 */
[----:B--2---:R-:W-:-:S05]  /*fe90*/  @!P1 IMAD.WIDE R2, R0, 0x4, R4 ;  /* 0x0000000400029825 */ /* 0x004fca00078e0204 */
[----:B------:R-:W2:Y:S01]  /*fea0*/  @!P1 LDG.E R4, desc[UR40][R2.64] ;  /* 0x0000002802049981 */ /* 0x000ea2000c1e1900 */
[----:B------:R-:W-:Y:S01]  /*feb0*/  IMAD.MOV.U32 R5, RZ, RZ, RZ ;  /* 0x000000ffff057224 */ /* 0x000fe200078e00ff */
[C---:B------:R-:W-:Y:S02]  /*fec0*/  ISETP.GE.U32.AND P2, PT, R16.reuse, 0x2, PT ;  /* 0x000000021000780c */ /* 0x040fe40003f46070 */
[C---:B------:R-:W-:Y:S01]  /*fed0*/  ISETP.GE.U32.AND P3, PT, R16.reuse, 0x4, PT ;  /* 0x000000041000780c */ /* 0x040fe20003f66070 */
[----:B------:R-:W-:Y:S01]  /*fee0*/  SHFL.IDX PT, R0, R10, RZ, 0x1f ;  /* 0x00001fff0a007589 */ /* 0x000fe200000e0000 */
[C---:B------:R-:W-:Y:S02]  /*fef0*/  ISETP.GE.U32.AND P4, PT, R16.reuse, 0x8, PT ;  /* 0x000000081000780c */ /* 0x040fe40003f86070 */
[----:B------:R-:W-:Y:S01]  /*ff00*/  ISETP.GE.U32.AND P5, PT, R16, 0x10, PT ;  /* 0x000000101000780c */ /* 0x000fe20003fa6070 */
[----:B------:R-:W-:Y:S01]  /*ff10*/  SHFL.IDX PT, R8, R10, 0x1, 0x1f ;  /* 0x00201f000a087f89 */ /* 0x000fe200000e0000 */
[----:B---3--:R-:W-:Y:S01]  /*ff20*/  @!P1 IMAD.MOV.U32 R5, RZ, RZ, R6 ;  /* 0x000000ffff059224 */ /* 0x008fe200078e0006 */
[----:B------:R-:W-:-:S02]  /*ff30*/  CS2R R6, SRZ ;  /* 0x0000000000067805 */ /* 0x000fc4000001ff00 */
[----:B--2---:R-:W-:Y:S01]  /*ff40*/  @!P1 IMAD.MOV.U32 R7, RZ, RZ, R4 ;  /* 0x000000ffff079224 */ /* 0x004fe200078e0004 */
[----:B------:R-:W-:-:S03]  /*ff50*/  ISETP.NE.AND P1, PT, R16, RZ, PT ;  /* 0x000000ff1000720c */ /* 0x000fc60003f25270 */
[----:B------:R-:W-:-:S05]  /*ff60*/  IMAD R2, R7, R5, RZ ;  /* 0x0000000507027224 */ /* 0x000fca00078e02ff */
        /* <DEDUP_REMOVED lines=15> */
[----:B------:R0:W1:Y:S02]  /*10060*/  SHFL.IDX PT, R14, R2, 0x1f, 0x1f ;  /* 0x03e01f00020e7f89 */ /* 0x00006400000e0000 */
.L_x_569:
[----:B------:R-:W-:Y:S02]  /*10070*/  ULDC UR4, c[0x0][0xc38] ;  /* 0x00030e0000047ab9 */ /* 0x000fe40000000800 */
[----:B------:R-:W-:-:S04]  /*10080*/  IMAD.U32 R3, RZ, RZ, UR4 ;  /* 0x00000004ff037e24 */ /* 0x000fc8000f8e00ff */
[----:B-1----:R-:W-:-:S04]  /*10090*/  IMAD R9, R14, R3, RZ ;  /* 0x000000030e097224 */ /* 0x002fc800078e02ff */
[----:B------:R-:W-:-:S05]  /*100a0*/  IMAD.IADD R4, R8, 0x1, R9 ;  /* 0x0000000108047824 */ /* 0x000fca00078e0209 */
[----:B------:R-:W-:-:S13]  /*100b0*/  ISETP.GT.AND P6, PT, R4, R0, PT ;  /* 0x000000000400720c */ /* 0x000fda0003fc4270 */
[----:B------:R-:W-:Y:S05]  /*100c0*/  @P6 BRA `(.L_x_506) ;  /* 0x0000000000ac6947 */ /* 0x000fea0003800000 */
.L_x_509:
[----:B0-----:R-:W2:Y:S01]  /*100d0*/  LDL.LU R2, [R1+0xc] ;  /* 0x00000c0001027983 */ /* 0x001ea20000300800 */
[----:B------:R-:W0:Y:S01]  /*100e0*/  LDC R3, c[0x0][0xc3c] ;  /* 0x00030f00ff037b82 */ /* 0x000e220000000800 */
[----:B--2---:R-:W-:-:S05]  /*100f0*/  VIADD R2, R2, 0x1f ;  /* 0x0000001f02027836 */ /* 0x004fca0000000000 */
[----:B0-----:R-:W-:-:S13]  /*10100*/  ISETP.GE.AND P6, PT, R2, R3, PT ;  /* 0x000000030200720c */ /* 0x001fda0003fc6270 */
[----:B------:R-:W-:Y:S05]  /*10110*/  @P6 BRA `(.L_x_507) ;  /* 0x0000000400d06947 */ /* 0x000fea0003800000 */
[----:B------:R-:W0:Y:S01]  /*10120*/  S2R R5, SR_TID.X ;  /* 0x0000000000057919 */ /* 0x000e220000002100 */
[----:B------:R1:W-:Y:S01]  /*10130*/  STL [R1+0xc], R2 ;  /* 0x00000c0201007387 */ /* 0x0003e20000100800 */
[----:B0-----:R-:W-:-:S05]  /*10140*/  LOP3.LUT R5, R5, 0x1f, RZ, 0xc0, !PT ;  /* 0x0000001f05057812 */ /* 0x001fca00078ec0ff */
[----:B------:R-:W-:Y:S02]  /*10150*/  IMAD.IADD R7, R2, 0x1, R5 ;  /* 0x0000000102077824 */ /* 0x000fe400078e0205 */
[----:B------:R-:W-:-:S03]  /*10160*/  IMAD.MOV.U32 R5, RZ, RZ, RZ ;  /* 0x000000ffff057224 */ /* 0x000fc600078e00ff */
[----:B------:R-:W-:-:S13]  /*10170*/  ISETP.GE.OR P6, PT, R7, R3, !P0 ;  /* 0x000000030700720c */ /* 0x000fda00047c6670 */
[----:B-1----:R-:W0:Y:S02]  /*10180*/  @!P6 LDC.64 R2, c[0x0][0xc80] ;  /* 0x00032000ff02eb82 */ /* 0x002e240000000a00 */
[----:B0-----:R-:W-:-:S05]  /*10190*/  @!P6 IMAD.WIDE R2, R7, 0x4, R2 ;  /* 0x000000040702e825 */ /* 0x001fca00078e0202 */
[----:B------:R0:W2:Y:S02]  /*101a0*/  @!P6 LDG.E R5, desc[UR40][R2.64] ;  /* 0x000000280205e981 */ /* 0x0000a4000c1e1900 */
[----:B0-----:R-:W0:Y:S02]  /*101b0*/  @!P6 LDC.64 R2, c[0x0][0xc78] ;  /* 0x00031e00ff02eb82 */ /* 0x001e240000000a00 */
[----:B0-----:R-:W-:-:S04]  /*101c0*/  @!P6 IMAD.WIDE R2, R7, 0x4, R2 ;  /* 0x000000040702e825 */ /* 0x001fc800078e0202 */
[----:B------:R-:W-:-:S06]  /*101d0*/  IMAD.MOV.U32 R7, RZ, RZ, RZ ;  /* 0x000000ffff077224 */ /* 0x000fcc00078e00ff */
[----:B------:R-:W2:Y:S01]  /*101e0*/  @!P6 LDG.E R7, desc[UR40][R2.64] ;  /* 0x000000280207e981 */ /* 0x000ea2000c1e1900 */
[----:B------:R-:W-:Y:S01]  /*101f0*/  UMOV UR4, 0xffffffff ;  /* 0xffffffff00047882 */ /* 0x000fe20000000000 */
[----:B--2---:R-:W-:Y:S02]  /*10200*/  IMAD R2, R7, R5, RZ ;  /* 0x0000000507027224 */ /* 0x004fe400078e02ff */
[----:B------:R-:W-:Y:S05]  /*10210*/  BRA.DIV UR4, `(.L_x_508) ;  /* 0x0000002204507947 */ /* 0x000fea000b800000 */
        /* <DEDUP_REMOVED lines=16> */
.L_x_577:
[----:B------:R-:W-:Y:S02]  /*10320*/  ULDC UR4, c[0x0][0xc38] ;  /* 0x00030e0000047ab9 */ /* 0x000fe40000000800 */
[----:B------:R-:W-:-:S04]  /*10330*/  IMAD.U32 R3, RZ, RZ, UR4 ;  /* 0x00000004ff037e24 */ /* 0x000fc8000f8e00ff */
[----:B-1----:R-:W-:-:S04]  /*10340*/  IMAD R9, R14, R3, RZ ;  /* 0x000000030e097224 */ /* 0x002fc800078e02ff */
[----:B------:R-:W-:-:S05]  /*10350*/  IMAD.IADD R4, R9, 0x1, R4 ;  /* 0x0000000109047824 */ /* 0x000fca00078e0204 */
[----:B------:R-:W-:-:S13]  /*10360*/  ISETP.GT.AND P6, PT, R4, R0, PT ;  /* 0x000000000400720c */ /* 0x000fda0003fc4270 */
[----:B------:R-:W-:Y:S05]  /*10370*/  @!P6 BRA `(.L_x_509) ;  /* 0xfffffffc0054e947 */ /* 0x000fea000383ffff */
.L_x_506:
[----:B------:R-:W-:Y:S01]  /*10380*/  IMAD.IADD R9, R4, 0x1, -R9 ;  /* 0x0000000104097824 */ /* 0x000fe200078e0a09 */
[----:B------:R-:W-:-:S03]  /*10390*/  UMOV UR4, 0xffffffff ;  /* 0xffffffff00047882 */ /* 0x000fc60000000000 */
[----:B------:R-:W-:-:S05]  /*103a0*/  IMAD R11, R2, R3, R9 ;  /* 0x00000003020b7224 */ /* 0x000fca00078e0209 */
[----:B------:R-:W-:Y:S01]  /*103b0*/  ISETP.GT.AND P6, PT, R11, R0, PT ;  /* 0x000000000b00720c */ /* 0x000fe20003fc4270 */
[----:B------:R-:W-:-:S12]  /*103c0*/  BRA.DIV UR4, `(.L_x_510) ;  /* 0x0000002204a47947 */ /* 0x000fd8000b800000 */
[----:B------:R-:W-:-:S04]  /*103d0*/  VOTE.ANY R8, PT, !P6 ;  /* 0x0000000000087806 */ /* 0x000fc800070e0100 */
[----:B------:R-:W1:Y:S02]  /*103e0*/  POPC R4, R8 ;  /* 0x0000000800047309 */ /* 0x000e640000000000 */
[----:B-1----:R1:W2:Y:S04]  /*103f0*/  SHFL.IDX PT, R5, R5, R4, 0x1f ;  /* 0x00001f0405057589 */ /* 0x0022a800000e0000 */
[----:B------:R1:W3:Y:S02]  /*10400*/  SHFL.IDX PT, R7, R7, R4, 0x1f ;  /* 0x00001f0407077589 */ /* 0x0002e400000e0000 */
.L_x_582:
[----:B------:R-:W-:-:S13]  /*10410*/  ISETP.NE.AND P0, PT, R8, RZ, PT ;  /* 0x000000ff0800720c */ /* 0x000fda0003f05270 */
[----:B------:R-:W-:Y:S05]  /*10420*/  @!P0 BRA `(.L_x_511) ;  /* 0x0000000000108947 */ /* 0x000fea0003800000 */
[----:B------:R-:W-:Y:S01]  /*10430*/  UMOV UR4, 0xffffffff ;  /* 0xffffffff00047882 */ /* 0x000fe20000000000 */
[----:B------:R-:W-:Y:S02]  /*10440*/  VIADD R12, R4, 0xffffffff ;  /* 0xffffffff040c7836 */ /* 0x000fe40000000000 */
[----:B------:R-:W-:Y:S05]  /*10450*/  BRA.DIV UR4, `(.L_x_512) ;  /* 0x0000002204dc7947 */ /* 0x000fea000b800000 */
[----:B------:R4:W0:Y:S02]  /*10460*/  SHFL.IDX PT, R6, R2, R12, 0x1f ;  /* 0x00001f0c02067589 */ /* 0x00082400000e0000 */
.L_x_511:
[----:B----4-:R-:W4:Y:S01]  /*10470*/  LDL.LU R12, [R1+0xc] ;  /* 0x00000c00010c7983 */ /* 0x010f220000300800 */
[----:B0-----:R-:W-:Y:S01]  /*10480*/  IMAD R9, R6, R3, R9 ;  /* 0x0000000306097224 */ /* 0x001fe200078e0209 */
[----:B--2---:R-:W-:-:S03]  /*10490*/  IABS R6, R5 ;  /* 0x0000000500067213 */ /* 0x004fc60000000000 */
[----:B------:R-:W-:Y:S01]  /*104a0*/  IMAD.IADD R0, R0, 0x1, -R9 ;  /* 0x0000000100007824 */ /* 0x000fe200078e0a09 */
[----:B------:R-:W0:Y:S01]  /*104b0*/  I2F.RP R10, R6 ;  /* 0x00000006000a7306 */ /* 0x000e220000209400 */
[----:B------:R2:W-:Y:S02]  /*104c0*/  STL [R1], R9 ;  /* 0x0000000901007387 */ /* 0x0005e40000100800 */
[----:B--2---:R-:W-:-:S05]  /*104d0*/  IABS R9, R5 ;  /* 0x0000000500097213 */ /* 0x004fca0000000000 */
[----:B0-----:R-:W0:Y:S01]  /*104e0*/  MUFU.RCP R10, R10 ;  /* 0x0000000a000a7308 */ /* 0x001e220000001000 */
[----:B------:R-:W-:Y:S02]  /*104f0*/  IMAD.MOV R9, RZ, RZ, -R9 ;  /* 0x000000ffff097224 */ /* 0x000fe400078e0a09 */
[----:B0-----:R-:W-:-:S05]  /*10500*/  VIADD R11, R10, 0xffffffe ;  /* 0x0ffffffe0a0b7836 */ /* 0x001fca0000000000 */
[----:B------:R-:W0:Y:S02]  /*10510*/  F2I.FTZ.U32.TRUNC.NTZ R3, R11 ;  /* 0x0000000b00037305 */ /* 0x000e24000021f000 */
[----:B0-----:R-:W-:-:S04]  /*10520*/  IMAD.MOV R2, RZ, RZ, -R3 ;  /* 0x000000ffff027224 */ /* 0x001fc800078e0a03 */
[----:B------:R-:W-:Y:S02]  /*10530*/  IMAD R8, R2, R6, RZ ;  /* 0x0000000602087224 */ /* 0x000fe400078e02ff */
[----:B------:R-:W-:-:S04]  /*10540*/  IMAD.MOV.U32 R2, RZ, RZ, RZ ;  /* 0x000000ffff027224 */ /* 0x000fc800078e00ff */
[----:B------:R-:W-:Y:S01]  /*10550*/  IMAD.HI.U32 R2, R3, R8, R2 ;  /* 0x0000000803027227 */ /* 0x000fe200078e0002 */
[----:B------:R-:W-:-:S05]  /*10560*/  IABS R3, R0 ;  /* 0x0000000000037213 */ /* 0x000fca0000000000 */
[----:B------:R-:W-:-:S04]  /*10570*/  IMAD.HI.U32 R8, R2, R3, RZ ;  /* 0x0000000302087227 */ /* 0x000fc800078e00ff */
[----:B------:R-:W-:-:S05]  /*10580*/  IMAD R3, R8, R9, R3 ;  /* 0x0000000908037224 */ /* 0x000fca00078e0203 */
[----:B------:R-:W-:-:S13]  /*10590*/  ISETP.GT.U32.AND P1, PT, R6, R3, PT ;  /* 0x000000030600720c */ /* 0x000fda0003f24070 */
[----:B------:R-:W-:Y:S02]  /*105a0*/  @!P1 IMAD.IADD R3, R3, 0x1, -R6 ;  /* 0x0000000103039824 */ /* 0x000fe400078e0a06 */
[----:B------:R-:W-:Y:S01]  /*105b0*/  @!P1 VIADD R8, R8, 0x1 ;  /* 0x0000000108089836 */ /* 0x000fe20000000000 */
[----:B------:R-:W-:Y:S02]  /*105c0*/  ISETP.NE.AND P1, PT, R5, RZ, PT ;  /* 0x000000ff0500720c */ /* 0x000fe40003f25270 */
[----:B------:R-:W-:Y:S02]  /*105d0*/  ISETP.GE.U32.AND P0, PT, R3, R6, PT ;  /* 0x000000060300720c */ /* 0x000fe40003f06070 */
[----:B---3--:R-:W-:-:S04]  /*105e0*/  IABS R6, R7 ;  /* 0x0000000700067213 */ /* 0x008fc80000000000 */
[----:B------:R-:W0:Y:S07]  /*105f0*/  I2F.RP R10, R6 ;  /* 0x00000006000a7306 */ /* 0x000e2e0000209400 */
[----:B------:R-:W-:Y:S01]  /*10600*/  @P0 VIADD R8, R8, 0x1 ;  /* 0x0000000108080836 */ /* 0x000fe20000000000 */
[----:B0-----:R-:W0:Y:S02]  /*10610*/  MUFU.RCP R10, R10 ;  /* 0x0000000a000a7308 */ /* 0x001e240000001000 */
[----:B0-----:R-:W-:-:S06]  /*10620*/  VIADD R11, R10, 0xffffffe ;  /* 0x0ffffffe0a0b7836 */ /* 0x001fcc0000000000 */
[----:B------:R-:W0:Y:S02]  /*10630*/  F2I.FTZ.U32.TRUNC.NTZ R3, R11 ;  /* 0x0000000b00037305 */ /* 0x000e24000021f000 */
[----:B0-----:R-:W-:-:S04]  /*10640*/  IMAD.MOV R2, RZ, RZ, -R3 ;  /* 0x000000ffff027224 */ /* 0x001fc800078e0a03 */
[----:B------:R-:W-:Y:S02]  /*10650*/  IMAD R9, R2, R6, RZ ;  /* 0x0000000602097224 */ /* 0x000fe400078e02ff */
[----:B------:R-:W-:-:S04]  /*10660*/  IMAD.MOV.U32 R2, RZ, RZ, RZ ;  /* 0x000000ffff027224 */ /* 0x000fc800078e00ff */
[----:B------:R-:W-:Y:S01]  /*10670*/  IMAD.HI.U32 R2, R3, R9, R2 ;  /* 0x0000000903027227 */ /* 0x000fe200078e0002 */
[----:B------:R-:W-:Y:S02]  /*10680*/  LOP3.LUT R3, R0, R5, RZ, 0x3c, !PT ;  /* 0x0000000500037212 */ /* 0x000fe400078e3cff */
[----:B------:R-:W-:Y:S02]  /*10690*/  IABS R9, R7 ;  /* 0x0000000700097213 */ /* 0x000fe40000000000 */
[----:B------:R-:W-:-:S03]  /*106a0*/  ISETP.GE.AND P2, PT, R3, RZ, PT ;  /* 0x000000ff0300720c */ /* 0x000fc60003f46270 */
[----:B------:R-:W-:-:S10]  /*106b0*/  IMAD.MOV R9, RZ, RZ, -R9 ;  /* 0x000000ffff097224 */ /* 0x000fd400078e0a09 */
[----:B------:R-:W-:Y:S01]  /*106c0*/  @!P2 IMAD.MOV R8, RZ, RZ, -R8 ;  /* 0x000000ffff08a224 */ /* 0x000fe200078e0a08 */
[----:B------:R-:W-:-:S04]  /*106d0*/  @!P1 LOP3.LUT R8, RZ, R5, RZ, 0x33, !PT ;  /* 0x00000005ff089212 */ /* 0x000fc800078e33ff */
[-C--:B------:R-:W-:Y:S01]  /*106e0*/  IABS R3, R8.reuse ;  /* 0x0000000800037213 */ /* 0x080fe20000000000 */
[----:B------:R-:W-:-:S04]  /*106f0*/  IMAD R5, R5, R8, RZ ;  /* 0x0000000805057224 */ /* 0x000fc800078e02ff */
[----:B------:R-:W-:-:S04]  /*10700*/  IMAD.HI.U32 R2, R2, R3, RZ ;  /* 0x0000000302027227 */ /* 0x000fc800078e00ff */
[----:B------:R-:W-:-:S05]  /*10710*/  IMAD R3, R2, R9, R3 ;  /* 0x0000000902037224 */ /* 0x000fca00078e0203 */
[----:B------:R-:W-:-:S13]  /*10720*/  ISETP.GT.U32.AND P1, PT, R6, R3, PT ;  /* 0x000000030600720c */ /* 0x000fda0003f24070 */
[----:B------:R-:W-:Y:S02]  /*10730*/  @!P1 IMAD.IADD R3, R3, 0x1, -R6 ;  /* 0x0000000103039824 */ /* 0x000fe400078e0a06 */
[----:B------:R-:W-:Y:S01]  /*10740*/  @!P1 VIADD R2, R2, 0x1 ;  /* 0x0000000102029836 */ /* 0x000fe20000000000 */
[----:B------:R-:W-:Y:S02]  /*10750*/  ISETP.NE.AND P1, PT, R7, RZ, PT ;  /* 0x000000ff0700720c */ /* 0x000fe40003f25270 */
[----:B------:R-:W-:Y:S02]  /*10760*/  ISETP.GE.U32.AND P0, PT, R3, R6, PT ;  /* 0x000000060300720c */ /* 0x000fe40003f06070 */
[----:B------:R-:W-:-:S04]  /*10770*/  LOP3.LUT R3, R8, R7, RZ, 0x3c, !PT ;  /* 0x0000000708037212 */ /* 0x000fc800078e3cff */
[----:B------:R-:W-:-:S07]  /*10780*/  ISETP.GE.AND P2, PT, R3, RZ, PT ;  /* 0x000000ff0300720c */ /* 0x000fce0003f46270 */
[----:B------:R-:W-:-:S06]  /*10790*/  @P0 VIADD R2, R2, 0x1 ;  /* 0x0000000102020836 */ /* 0x000fcc0000000000 */
[----:B------:R-:W-:Y:S01]  /*107a0*/  @!P2 IMAD.MOV R2, RZ, RZ, -R2 ;  /* 0x000000ffff02a224 */ /* 0x000fe200078e0a02 */
[----:B------:R-:W-:-:S05]  /*107b0*/  @!P1 LOP3.LUT R2, RZ, R7, RZ, 0x33, !PT ;  /* 0x00000007ff029212 */ /* 0x000fca00078e33ff */
[--C-:B------:R-:W-:Y:S02]  /*107c0*/  IMAD.MOV R3, RZ, RZ, -R2.reuse ;  /* 0x000000ffff037224 */ /* 0x100fe400078e0a02 */
[C---:B------:R-:W-:Y:S02]  /*107d0*/  IMAD R2, R7.reuse, 0x1000000, R2 ;  /* 0x0100000007027824 */ /* 0x040fe400078e0202 */
[----:B------:R-:W-:Y:S02]  /*107e0*/  IMAD R3, R7, R3, R8 ;  /* 0x0000000307037224 */ /* 0x000fe400078e0208 */
[----:B----4-:R-:W-:Y:S02]  /*107f0*/  IMAD.IADD R12, R4, 0x1, R12 ;  /* 0x00000001040c7824 */ /* 0x010fe400078e020c */
[----:B-1----:R-:W-:Y:S02]  /*10800*/  IMAD.IADD R4, R0, 0x1, -R5 ;  /* 0x0000000100047824 */ /* 0x002fe400078e0a05 */
[----:B------:R-:W-:-:S05]  /*10810*/  IMAD R0, R3, 0x10000, R2 ;  /* 0x0001000003007824 */ /* 0x000fca00078e0202 */
[----:B------:R0:W-:Y:S04]  /*10820*/  STL [R1+0x8], R0 ;  /* 0x0000080001007387 */ /* 0x0001e80000100800 */
[----:B------:R0:W-:Y:S04]  /*10830*/  STL [R1+0xc], R12 ;  /* 0x00000c0c01007387 */ /* 0x0001e80000100800 */
[----:B------:R0:W-:Y:S01]  /*10840*/  STL [R1+0x4], R4 ;  /* 0x0000040401007387 */ /* 0x0001e20000100800 */
[----:B------:R-:W-:Y:S05]  /*10850*/  BRA `(.L_x_513) ;  /* 0x0000000000287947 */ /* 0x000fea0003800000 */
.L_x_507:
[----:B------:R-:W-:Y:S01]  /*10860*/  UMOV UR4, URZ ;  /* 0x0000003f00047c82 */ /* 0x000fe20008000000 */
[----:B------:R-:W-:Y:S01]  /*10870*/  ULDC UR6, c[0x0][0xc3c] ;  /* 0x00030f0000067ab9 */ /* 0x000fe20000000800 */
[----:B------:R-:W-:Y:S01]  /*10880*/  UMOV UR5, URZ ;  /* 0x0000003f00057c82 */ /* 0x000fe20008000000 */
[----:B------:R0:W-:Y:S01]  /*10890*/  STL [R1], R0 ;  /* 0x0000000001007387 */ /* 0x0001e20000100800 */
[----:B------:R-:W-:Y:S02]  /*108a0*/  IMAD.U32 R3, RZ, RZ, UR4 ;  /* 0x00000004ff037e24 */ /* 0x000fe4000f8e00ff */
[----:B------:R-:W-:-:S03]  /*108b0*/  IMAD.U32 R2, RZ, RZ, UR5 ;  /* 0x00000005ff027e24 */ /* 0x000fc6000f8e00ff */
[----:B------:R1:W-:Y:S01]  /*108c0*/  STL [R1+0x4], R3 ;  /* 0x0000040301007387 */ /* 0x0003e20000100800 */
[----:B0-----:R-:W-:-:S05]  /*108d0*/  IMAD.U32 R0, RZ, RZ, UR6 ;  /* 0x00000006ff007e24 */ /* 0x001fca000f8e00ff */
[----:B------:R1:W-:Y:S04]  /*108e0*/  STL [R1+0xc], R0 ;  /* 0x00000c0001007387 */ /* 0x0003e80000100800 */
[----:B------:R1:W-:Y:S02]  /*108f0*/  STL [R1+0x8], R2 ;  /* 0x0000080201007387 */ /* 0x0003e40000100800 */
.L_x_513:
[----:B-1----:R-:W2:Y:S04]  /*10900*/  LDL R3, [R1+0x8] ;  /* 0x0000080001037983 */ /* 0x002ea80000100800 */
[----:B------:R-:W3:Y:S04]  /*10910*/  LDL R2, [R1+0xc] ;  /* 0x00000c0001027983 */ /* 0x000ee80000100800 */
[----:B------:R-:W4:Y:S04]  /*10920*/  LDL R5, [R1+0x4] ;  /* 0x0000040001057983 */ /* 0x000f280000100800 */
[----:B0-----:R-:W4:Y:S01]  /*10930*/  LDL R4, [R1] ;  /* 0x0000000001047983 */ /* 0x001f220000100800 */
[----:B------:R-:W0:Y:S01]  /*10940*/  S2R R0, SR_TID.X ;  /* 0x0000000000007919 */ /* 0x000e220000002100 */
[----:B------:R-:W-:Y:S05]  /*10950*/  WARPSYNC.ALL ;  /* 0x0000000000007948 */ /* 0x000fea0003800000 */
[----:B0-----:R-:W-:Y:S01]  /*10960*/  LOP3.LUT R0, R0, 0x1f, RZ, 0xc0, !PT ;  /* 0x0000001f00007812 */ /* 0x001fe200078ec0ff */
[----:B------:R-:W-:Y:S03]  /*10970*/  BAR.SYNC.DEFER_BLOCKING 0x4, 0x180 ;  /* 0x0106000000007b1d */ /* 0x000fe60000010000 */
[----:B------:R-:W-:-:S13]  /*10980*/  ISETP.NE.AND P0, PT, R0, RZ, PT ;  /* 0x000000ff0000720c */ /* 0x000fda0003f05270 */
[----:B------:R-:W-:Y:S01]  /*10990*/  @!P0 MOV R0, 0x400 ;  /* 0x0000040000008802 */ /* 0x000fe20000000f00 */
[----:B--2---:R-:W-:Y:S02]  /*109a0*/  IMAD.MOV.U32 R6, RZ, RZ, R3 ;  /* 0x000000ffff067224 */ /* 0x004fe400078e0003 */
[----:B------:R-:W0:Y:S01]  /*109b0*/  @!P0 S2R R3, SR_CgaCtaId ;  /* 0x0000000000038919 */ /* 0x000e220000008800 */
[----:B---3--:R-:W-:Y:S01]  /*109c0*/  IMAD.MOV.U32 R7, RZ, RZ, R2 ;  /* 0x000000ffff077224 */ /* 0x008fe200078e0002 */
[----:B0-----:R-:W-:-:S05]  /*109d0*/  @!P0 LEA R18, R3, R0, 0x18 ;  /* 0x0000000003128211 */ /* 0x001fca00078ec0ff */
[----:B----4-:R3:W-:Y:S01]  /*109e0*/  @!P0 STS.128 [R18+0x228d0], R4 ;  /* 0x0228d00412008388 */ /* 0x0107e20000000c00 */
[----:B------:R-:W-:Y:S06]  /*109f0*/  BAR.ARV 0x5, 0x180 ;  /* 0x0146000000007b1d */ /* 0x000fec0000002000 */
.L_x_504:
[----:B------:R-:W4:Y:S01]  /*10a00*/  LDL R0, [R1+0xc] ;  /* 0x00000c0001007983 */ /* 0x000f220000100800 */
[----:B------:R-:W-:Y:S02]  /*10a10*/  ULDC UR4, c[0x0][0xc3c] ;  /* 0x00030f0000047ab9 */ /* 0x000fe40000000800 */
[----:B----4-:R-:W-:-:S13]  /*10a20*/  ISETP.GE.AND P0, PT, R0, UR4, PT ;  /* 0x0000000400007c0c */ /* 0x010fda000bf06270 */
[----:B------:R-:W-:Y:S05]  /*10a30*/  @!P0 BRA `(.L_x_514) ;  /* 0xffffffac00208947 */ /* 0x000fea000383ffff */
[----:B------:R-:W-:Y:S05]  /*10a40*/  BSYNC B8 ;  /* 0x0000000000087941 */ /* 0x000fea0003800000 */
.L_x_412:
[----:B0-----:R-:W4:Y:S01]  /*10a50*/  LDL.LU R0, [R1+0x48] ;  /* 0x0000480001007983 */ /* 0x001f220000300800 */
[----:B------:R-:W-:Y:S01]  /*10a60*/  BSSY B0, `(.L_x_515) ;  /* 0x000000b000007945 */ /* 0x000fe20003800000 */
[----:B--23--:R-:W0:Y:S01]  /*10a70*/  S2R R5, SR_CgaCtaId ;  /* 0x0000000000057919 */ /* 0x00ce220000008800 */
[----:B----4-:R-:W-:-:S05]  /*10a80*/  VIADD R0, R0, 0x1 ;  /* 0x0000000100007836 */ /* 0x010fca0000000000 */
[----:B-1----:R-:W-:-:S04]  /*10a90*/  LEA.HI R2, R0, R0, RZ, 0x1 ;  /* 0x0000000000027211 */ /* 0x002fc800078f08ff */
[----:B------:R-:W-:-:S05]  /*10aa0*/  LOP3.LUT R3, R2, 0xfffffffe, RZ, 0xc0, !PT ;  /* 0xfffffffe02037812 */ /* 0x000fca00078ec0ff */
[----:B------:R-:W-:Y:S01]  /*10ab0*/  IMAD.IADD R3, R0, 0x1, -R3 ;  /* 0x0000000100037824 */ /* 0x000fe200078e0a03 */
[----:B------:R-:W-:-:S04]  /*10ac0*/  MOV R0, 0x400 ;  /* 0x0000040000007802 */ /* 0x000fc80000000f00 */
[----:B0-----:R-:W-:Y:S02]  /*10ad0*/  LEA R0, R5, R0, 0x18 ;  /* 0x0000000005007211 */ /* 0x001fe400078ec0ff */
[----:B------:R-:W-:-:S04]  /*10ae0*/  SHF.L.U32 R3, R3, 0x1f, RZ ;  /* 0x0000001f03037819 */ /* 0x000fc800000006ff */
[----:B------:R-:W0:Y:S02]  /*10af0*/  SYNCS.PHASECHK.TRANS64.TRYWAIT P0, [R0+URZ+0x22820], R3 ;  /* 0x02282003000075a7 */ /* 0x000e24000800017f */
[----:B0-----:R-:W-:Y:S05]  /*10b00*/  @!P0 BRA `(.L_x_516) ;  /* 0x0000001c00588947 */ /* 0x001fea0003800000 */
.L_x_585:
[----:B------:R-:W-:Y:S05]  /*10b10*/  BSYNC B0 ;  /* 0x0000000000007941 */ /* 0x000fea0003800000 */
.L_x_515:
[----:B------:R-:W-:-:S03]  /*10b20*/  UMOV UR4, 0xffffffff ;  /* 0xffffffff00047882 */ /* 0x000fc60000000000 */
[----:B------:R-:W-:Y:S05]  /*10b30*/  BRA.DIV UR4, `(.L_x_517) ;  /* 0x0000001e04607947 */ /* 0x000fea000b800000 */
[----:B------:R-:W1:Y:S02]  /*10b40*/  S2R R2, SR_TID.X ;  /* 0x0000000000027919 */ /* 0x000e640000002100 */
[----:B-1----:R-:W-:-:S04]  /*10b50*/  SHF.R.U32.HI R2, RZ, 0x5, R2 ;  /* 0x00000005ff027819 */ /* 0x002fc80000011602 */
[----:B------:R-:W-:-:S05]  /*10b60*/  LOP3.LUT R2, R2, 0x3, RZ, 0xc0, !PT ;  /* 0x0000000302027812 */ /* 0x000fca00078ec0ff */
[----:B------:R1:W2:Y:S02]  /*10b70*/  SHFL.IDX PT, R14, R2, RZ, 0x1f ;  /* 0x00001fff020e7589 */ /* 0x0002a400000e0000 */
.L_x_588:
[----:B--2---:R-:W-:Y:S01]  /*10b80*/  ISETP.NE.AND P0, PT, R14, RZ, PT ;  /* 0x000000ff0e00720c */ /* 0x004fe20003f05270 */
[----:B------:R-:W-:-:S12]  /*10b90*/  BSSY B0, `(.L_x_518) ;  /* 0x0000025000007945 */ /* 0x000fd80003800000 */
[----:B------:R-:W-:Y:S05]  /*10ba0*/  @P0 BRA `(.L_x_519) ;  /* 0x00000000008c0947 */ /* 0x000fea0003800000 */
[----:B------:R-:W-:-:S03]  /*10bb0*/  UMOV UR4, 0xffffffff ;  /* 0xffffffff00047882 */ /* 0x000fc60000000000 */
[----:B------:R-:W-:Y:S05]  /*10bc0*/  BRA.DIV UR4, `(.L_x_520) ;  /* 0x0000001e04707947 */ /* 0x000fea000b800000 */
[----:B------:R-:W-:-:S13]  /*10bd0*/  ELECT P6, URZ, PT ;  /* 0x00000000003f782f */ /* 0x000fda00038c0000 */
.L_x_591:
[----:B------:R-:W-:Y:S05]  /*10be0*/  @!P6 BRA `(.L_x_519) ;  /* 0x00000000007ce947 */ /* 0x000fea0003800000 */
[----:B------:R-:W-:-:S06]  /*10bf0*/  ULOP3.LUT UR4, UR36, 0x2, URZ, 0xfc, !UPT ;  /* 0x0000000224047892 */ /* 0x000fcc000f8efc3f */
[----:B-1----:R-:W-:-:S05]  /*10c00*/  IMAD.U32 R2, RZ, RZ, UR4 ;  /* 0x00000004ff027e24 */ /* 0x002fca000f8e00ff */
[----:B------:R-:W-:-:S13]  /*10c10*/  ISETP.NE.AND P2, PT, R2, 0x3, PT ;  /* 0x000000030200780c */ /* 0x000fda0003f45270 */
[----:B------:R-:W-:Y:S05]  /*10c20*/  @!P2 BRA `(.L_x_521) ;  /* 0x000000000004a947 */ /* 0x000fea0003800000 */
[----:B------:R-:W-:Y:S01]  /*10c30*/  BPT.TRAP 0x1 ;  /* 0x000000040000795c */ /* 0x000fe20000300000 */
.L_x_521:
[----:B------:R-:W2:Y:S01]  /*10c40*/  LDL.LU R7, [R1+0x10] ;  /* 0x0000100001077983 */ /* 0x000ea20000300800 */
[----:B------:R-:W-:Y:S02]  /*10c50*/  VIADD R2, R0, 0x22840 ;  /* 0x0002284000027836 */ /* 0x000fe40000000000 */
[C---:B0-----:R-:W-:Y:S02]  /*10c60*/  VIADD R3, R19.reuse, 0x1 ;  /* 0x0000000113037836 */ /* 0x041fe40000000000 */
[----:B------:R-:W-:-:S03]  /*10c70*/  IMAD R6, R19, 0x8, R2 ;  /* 0x0000000813067824 */ /* 0x000fc600078e0202 */
[----:B------:R-:W-:-:S04]  /*10c80*/  ISETP.NE.AND P1, PT, R3, 0x2, PT ;  /* 0x000000020300780c */ /* 0x000fc80003f25270 */
[----:B------:R-:W-:Y:S02]  /*10c90*/  SEL R4, RZ, 0x1, P1 ;  /* 0x00000001ff047807 */ /* 0x000fe40000800000 */
[----:B------:R-:W-:Y:S02]  /*10ca0*/  SEL R3, R3, RZ, P1 ;  /* 0x000000ff03037207 */ /* 0x000fe40000800000 */
[C---:B--2---:R-:W-:Y:S02]  /*10cb0*/  SHF.L.U32 R5, R7.reuse, 0x1f, RZ ;  /* 0x0000001f07057819 */ /* 0x044fe400000006ff */
[----:B------:R-:W-:Y:S01]  /*10cc0*/  LOP3.LUT R4, R7, R4, RZ, 0x3c, !PT ;  /* 0x0000000407047212 */ /* 0x000fe200078e3cff */
[----:B------:R-:W-:Y:S01]  /*10cd0*/  IMAD R7, R3, 0x8, R2 ;  /* 0x0000000803077824 */ /* 0x000fe200078e0202 */
[----:B------:R-:W0:Y:S02]  /*10ce0*/  SYNCS.PHASECHK.TRANS64.TRYWAIT P0, [R6+URZ], R5 ;  /* 0x00000005060075a7 */ /* 0x000e24000800017f */
[----:B------:R-:W-:Y:S01]  /*10cf0*/  SHF.L.U32 R2, R4, 0x1f, RZ ;  /* 0x0000001f04027819 */ /* 0x000fe200000006ff */
[----:B0-----:R-:W-:Y:S06]  /*10d00*/  @!P0 BRA `(.L_x_522) ;  /* 0x0000001c00408947 */ /* 0x001fec0003800000 */
.L_x_592:
[----:B------:R-:W1:Y:S02]  /*10d10*/  SYNCS.PHASECHK.TRANS64.TRYWAIT P0, [R7+URZ], R2 ;  /* 0x00000002070075a7 */ /* 0x000e64000800017f */
[----:B-1----:R-:W-:Y:S05]  /*10d20*/  @!P0 BRA `(.L_x_523) ;  /* 0x0000001c004c8947 */ /* 0x002fea0003800000 */
.L_x_593:
[----:B------:R-:W-:Y:S05]  /*10d30*/  @!P2 BRA `(.L_x_524) ;  /* 0x000000000004a947 */ /* 0x000fea0003800000 */
[----:B------:R-:W-:Y:S01]  /*10d40*/  BPT.TRAP 0x1 ;  /* 0x000000040000795c */ /* 0x000fe20000300000 */
.L_x_524:
[----:B------:R-:W-:-:S04]  /*10d50*/  VIADD R0, R0, 0x22860 ;  /* 0x0002286000007836 */ /* 0x000fc80000000000 */
[----:B------:R-:W-:-:S04]  /*10d60*/  IMAD R4, R19, 0x8, R0 ;  /* 0x0000000813047824 */ /* 0x000fc800078e0200 */
[----:B------:R-:W2:Y:S02]  /*10d70*/  SYNCS.PHASECHK.TRANS64.TRYWAIT P0, [R4+URZ], R5 ;  /* 0x00000005040075a7 */ /* 0x000ea4000800017f */
[----:B--2---:R-:W-:Y:S05]  /*10d80*/  @!P0 BRA `(.L_x_525) ;  /* 0x0000001c00488947 */ /* 0x004fea0003800000 */
.L_x_594:
[----:B------:R-:W-:-:S07]  /*10d90*/  IMAD R3, R3, 0x8, R0 ;  /* 0x0000000803037824 */ /* 0x000fce00078e0200 */
.L_x_526:
[----:B---3--:R3:W4:Y:S02]  /*10da0*/  SYNCS.PHASECHK.TRANS64.TRYWAIT P0, [R3+URZ], R2 ;  /* 0x00000002030075a7 */ /* 0x008724000800017f */
[----:B----4-:R-:W-:Y:S05]  /*10db0*/  @!P0 NANOSLEEP.SYNCS 0x989680 ;  /* 0x009896800000895d */ /* 0x010fea0003900000 */
[----:B------:R-:W4:Y:S02]  /*10dc0*/  @!P0 SYNCS.PHASECHK.TRANS64 P0, [R3+URZ], R2 ;  /* 0x00000002030085a7 */ /* 0x000f24000800007f */
[----:B----4-:R-:W-:Y:S05]  /*10dd0*/  @!P0 BRA `(.L_x_526) ;  /* 0xfffffffc00f08947 */ /* 0x010fea000383ffff */
.L_x_519:
[----:B------:R-:W-:Y:S05]  /*10de0*/  BSYNC B0 ;  /* 0x0000000000007941 */ /* 0x000fea0003800000 */
.L_x_518:
[----:B------:R-:W-:Y:S05]  /*10df0*/  EXIT ;  /* 0x000000000000794d */ /* 0x000fea0003800000 */
.L_x_363:
[----:B0-----:R0:W1:Y:S02]  /*10e00*/  SYNCS.PHASECHK.TRANS64.TRYWAIT P0, [R6+URZ+0x22800], R3 ;  /* 0x02280003060075a7 */ /* 0x001064000800017f */
[----:B-1----:R-:W-:Y:S05]  /*10e10*/  @!P0 NANOSLEEP.SYNCS 0x989680 ;  /* 0x009896800000895d */ /* 0x002fea0003900000 */
[----:B------:R-:W1:Y:S02]  /*10e20*/  @!P0 SYNCS.PHASECHK.TRANS64 P0, [R6+URZ+0x22800], R3 ;  /* 0x02280003060085a7 */ /* 0x000e64000800007f */
[----:B-1----:R-:W-:Y:S05]  /*10e30*/  @!P0 BRA `(.L_x_363) ;  /* 0xfffffffc00f08947 */ /* 0x002fea000383ffff */
[----:B------:R-:W-:Y:S05]  /*10e40*/  BRA `(.L_x_527) ;  /* 0xffffff1000407947 */ /* 0x000fea000383ffff */
.L_x_367:
[----:B0-----:R-:W-:-:S04]  /*10e50*/  IMAD.U32 R3, RZ, RZ, UR22 ;  /* 0x00000016ff037e24 */ /* 0x001fc8000f8e00ff */
[----:B------:R0:W2:Y:S03]  /*10e60*/  SYNCS.PHASECHK.TRANS64.TRYWAIT P1, [R3+URZ+0x22830], R8 ;  /* 0x02283008030075a7 */ /* 0x0000a6000802017f */
[----:B--2---:R-:W-:Y:S05]  /*10e70*/  @!P1 NANOSLEEP.SYNCS 0x989680 ;  /* 0x009896800000995d */ /* 0x004fea0003900000 */
[----:B------:R-:W2:Y:S02]  /*10e80*/  @!P1 SYNCS.PHASECHK.TRANS64 P1, [R3+URZ+0x22830], R8 ;  /* 0x02283008030095a7 */ /* 0x000ea4000802007f */
[----:B--2---:R-:W-:Y:S05]  /*10e90*/  @!P1 BRA `(.L_x_367) ;  /* 0xfffffffc00ec9947 */ /* 0x004fea000383ffff */
[----:B------:R-:W-:Y:S05]  /*10ea0*/  BRA `(.L_x_366) ;  /* 0xffffff1000687947 */ /* 0x000fea000383ffff */
.L_x_371:
[----:B--2---:R-:W-:-:S04]  /*10eb0*/  IMAD.U32 R9, RZ, RZ, UR22 ;  /* 0x00000016ff097e24 */ /* 0x004fc8000f8e00ff */
[----:B------:R2:W3:Y:S03]  /*10ec0*/  SYNCS.PHASECHK.TRANS64.TRYWAIT P2, [R9+URZ+0x22850], R8 ;  /* 0x02285008090075a7 */ /* 0x0004e6000804017f */
[----:B---3--:R-:W-:Y:S05]  /*10ed0*/  @!P2 NANOSLEEP.SYNCS 0x989680 ;  /* 0x009896800000a95d */ /* 0x008fea0003900000 */
[----:B------:R-:W3:Y:S02]  /*10ee0*/  @!P2 SYNCS.PHASECHK.TRANS64 P2, [R9+URZ+0x22850], R8 ;  /* 0x022850080900a5a7 */ /* 0x000ee4000804007f */
[----:B---3--:R-:W-:Y:S05]  /*10ef0*/  @!P2 BRA `(.L_x_371) ;  /* 0xfffffffc00eca947 */ /* 0x008fea000383ffff */
[----:B------:R-:W-:Y:S05]  /*10f00*/  BRA `(.L_x_370) ;  /* 0xffffff2400e07947 */ /* 0x000fea000383ffff */
.L_x_376:
[----:B-1----:R-:W-:-:S04]  /*10f10*/  IMAD.U32 R3, RZ, RZ, UR24 ;  /* 0x00000018ff037e24 */ /* 0x002fc8000f8e00ff */
[----:B------:R1:W2:Y:S03]  /*10f20*/  SYNCS.PHASECHK.TRANS64.TRYWAIT P2, [R3+URZ+0x22830], R6 ;  /* 0x02283006030075a7 */ /* 0x0002a6000804017f */
[----:B--2---:R-:W-:Y:S05]  /*10f30*/  @!P2 NANOSLEEP.SYNCS 0x989680 ;  /* 0x009896800000a95d */ /* 0x004fea0003900000 */
[----:B------:R-:W2:Y:S02]  /*10f40*/  @!P2 SYNCS.PHASECHK.TRANS64 P2, [R3+URZ+0x22830], R6 ;  /* 0x022830060300a5a7 */ /* 0x000ea4000804007f */
[----:B--2---:R-:W-:Y:S05]  /*10f50*/  @!P2 BRA `(.L_x_376) ;  /* 0xfffffffc00eca947 */ /* 0x004fea000383ffff */
[----:B------:R-:W-:Y:S05]  /*10f60*/  BRA `(.L_x_375) ;  /* 0xffffff2800f47947 */ /* 0x000fea000383ffff */
.L_x_380:
[----:B-1----:R1:W2:Y:S02]  /*10f70*/  SYNCS.PHASECHK.TRANS64.TRYWAIT P2, [R9+URZ+0x22850], R6 ;  /* 0x02285006090075a7 */ /* 0x0022a4000804017f */
[----:B--2---:R-:W-:Y:S05]  /*10f80*/  @!P2 NANOSLEEP.SYNCS 0x989680 ;  /* 0x009896800000a95d */ /* 0x004fea0003900000 */
[----:B------:R-:W2:Y:S02]  /*10f90*/  @!P2 SYNCS.PHASECHK.TRANS64 P2, [R9+URZ+0x22850], R6 ;  /* 0x022850060900a5a7 */ /* 0x000ea4000804007f */
[----:B--2---:R-:W-:Y:S05]  /*10fa0*/  @!P2 BRA `(.L_x_380) ;  /* 0xfffffffc00f0a947 */ /* 0x004fea000383ffff */
[----:B------:R-:W-:Y:S05]  /*10fb0*/  BRA `(.L_x_379) ;  /* 0xffffff4400147947 */ /* 0x000fea000383ffff */
.L_x_426:
[----:B------:R-:W2:Y:S01]  /*10fc0*/  S2R R4, SR_TID.X ;  /* 0x0000000000047919 */ /* 0x000ea20000002100 */
[----:B------:R-:W-:Y:S01]  /*10fd0*/  BSSY B0, `(.L_x_528) ;  /* 0x000000a000007945 */ /* 0x000fe20003800000 */
[----:B------:R-:W-:Y:S02]  /*10fe0*/  IMAD.MOV.U32 R12, RZ, RZ, RZ ;  /* 0x000000ffff0c7224 */ /* 0x000fe400078e00ff */
[----:B0-----:R-:W-:Y:S02]  /*10ff0*/  IMAD.MOV.U32 R11, RZ, RZ, 0x1f ;  /* 0x0000001fff0b7424 */ /* 0x001fe400078e00ff */
[----:B------:R-:W-:Y:S01]  /*11000*/  IMAD.MOV.U32 R15, RZ, RZ, -0x1 ;  /* 0xffffffffff0f7424 */ /* 0x000fe200078e00ff */
[----:B--2---:R-:W-:-:S04]  /*11010*/  SHF.R.U32.HI R4, RZ, 0x5, R4 ;  /* 0x00000005ff047819 */ /* 0x004fc80000011604 */
[----:B------:R-:W-:-:S05]  /*11020*/  LOP3.LUT R4, R4, 0x3, RZ, 0xc0, !PT ;  /* 0x0000000304047812 */ /* 0x000fca00078ec0ff */
[----:B------:R-:W-:-:S07]  /*11030*/  IMAD.MOV.U32 R13, RZ, RZ, R4 ;  /* 0x000000ffff0d7224 */ /* 0x000fce00078e0004 */
[----:B-1----:R-:W-:Y:S05]  /*11040*/  WARPSYNC.COLLECTIVE R15, `(.L_x_529) ;  /* 0x000000000f087348 */ /* 0x002fea0003c00000 */
[----:B------:R0:W2:Y:S02]  /*11050*/  SHFL.IDX P6, R14, R13, R12, R11 ;  /* 0x0000000c0d0e7389 */ /* 0x0000a400000c000b */
[----:B012---:R-:W-:Y:S01]  /*11060*/  ENDCOLLECTIVE ;  /* 0x000000000000791b */ /* 0x007fe20003800000 */
.L_x_529:
[----:B------:R-:W-:Y:S05]  /*11070*/  BSYNC B0 ;  /* 0x0000000000007941 */ /* 0x000fea0003800000 */
.L_x_528:
[----:B------:R-:W-:Y:S05]  /*11080*/  BRA `(.L_x_530) ;  /* 0xffffffb4002c7947 */ /* 0x000fea000383ffff */
.L_x_428:
[----:B------:R-:W-:Y:S01]  /*11090*/  BSSY B0, `(.L_x_531) ;  /* 0x0000006000007945 */ /* 0x000fe20003800000 */
[----:B------:R-:W-:-:S07]  /*110a0*/  IMAD.MOV.U32 R15, RZ, RZ, -0x1 ;  /* 0xffffffffff0f7424 */ /* 0x000fce00078e00ff */
[----:B01--4-:R-:W-:Y:S05]  /*110b0*/  WARPSYNC.COLLECTIVE R15, `(.L_x_532) ;  /* 0x000000000f0c7348 */ /* 0x013fea0003c00000 */
[----:B------:R-:W-:Y:S02]  /*110c0*/  ELECT P6, UR62, PT ;  /* 0x00000000003e782f */ /* 0x000fe400038c0000 */
[----:B------:R-:W-:Y:S01]  /*110d0*/  MOV R14, UR62 ;  /* 0x0000003e000e7c02 */ /* 0x000fe20008000f00 */
[----:B01--4-:R-:W-:Y:S10]  /*110e0*/  ENDCOLLECTIVE ;  /* 0x000000000000791b */ /* 0x013ff40003800000 */
.L_x_532:
[----:B------:R-:W-:Y:S05]  /*110f0*/  BSYNC B0 ;  /* 0x0000000000007941 */ /* 0x000fea0003800000 */
.L_x_531:
[----:B------:R-:W-:Y:S05]  /*11100*/  BRA `(.L_x_533) ;  /* 0xffffffb400307947 */ /* 0x000fea000383ffff */
.L_x_430:
[----:B--2---:R2:W3:Y:S02]  /*11110*/  SYNCS.PHASECHK.TRANS64.TRYWAIT P0, [R0+URZ+0x22840], R2 ;  /* 0x02284002000075a7 */ /* 0x0044e4000800017f */
[----:B---3--:R-:W-:Y:S05]  /*11120*/  @!P0 NANOSLEEP.SYNCS 0x989680 ;  /* 0x009896800000895d */ /* 0x008fea0003900000 */
[----:B------:R-:W3:Y:S02]  /*11130*/  @!P0 SYNCS.PHASECHK.TRANS64 P0, [R0+URZ+0x22840], R2 ;  /* 0x02284002000085a7 */ /* 0x000ee4000800007f */
[----:B---3--:R-:W-:Y:S05]  /*11140*/  @!P0 BRA `(.L_x_430) ;  /* 0xfffffffc00f08947 */ /* 0x008fea000383ffff */
[----:B------:R-:W-:Y:S05]  /*11150*/  BRA `(.L_x_534) ;  /* 0xffffffb400907947 */ /* 0x000fea000383ffff */
.L_x_434:
[----:B------:R-:W2:Y:S01]  /*11160*/  LDL.LU R11, [R1+0x44] ;  /* 0x00004400010b7983 */ /* 0x000ea20000300800 */
[----:B------:R-:W-:Y:S02]  /*11170*/  IMAD.MOV.U32 R13, RZ, RZ, R2 ;  /* 0x000000ffff0d7224 */ /* 0x000fe400078e0002 */
[----:B------:R-:W-:Y:S01]  /*11180*/  IMAD.MOV.U32 R12, RZ, RZ, RZ ;  /* 0x000000ffff0c7224 */ /* 0x000fe200078e00ff */
[----:B------:R-:W0:Y:S01]  /*11190*/  S2R R7, SR_TID.X ;  /* 0x0000000000077919 */ /* 0x000e220000002100 */
[----:B------:R-:W-:Y:S01]  /*111a0*/  IMAD.MOV.U32 R15, RZ, RZ, -0x1 ;  /* 0xffffffffff0f7424 */ /* 0x000fe200078e00ff */
[----:B0-----:R-:W-:-:S04]  /*111b0*/  LOP3.LUT R7, R7, 0x7f, RZ, 0xc0, !PT ;  /* 0x0000007f07077812 */ /* 0x001fc800078ec0ff */
[----:B------:R-:W-:-:S05]  /*111c0*/  SHF.R.U32.HI R3, RZ, 0x3, R7 ;  /* 0x00000003ff037819 */ /* 0x000fca0000011607 */
[----:B------:R-:W-:-:S04]  /*111d0*/  IMAD.IADD R3, R3, 0x1, R5 ;  /* 0x0000000103037824 */ /* 0x000fc800078e0205 */
[----:B------:R-:W-:Y:S02]  /*111e0*/  VIADD R5, R3, 0x10 ;  /* 0x0000001003057836 */ /* 0x000fe40000000000 */
[----:B--2---:R-:W-:Y:S02]  /*111f0*/  IMAD R4, R11, R8, RZ ;  /* 0x000000080b047224 */ /* 0x004fe400078e02ff */
[----:B------:R-:W-:-:S03]  /*11200*/  IMAD.MOV.U32 R11, RZ, RZ, 0x181f ;  /* 0x0000181fff0b7424 */ /* 0x000fc600078e00ff */
[----:B------:R-:W-:-:S13]  /*11210*/  ISETP.GE.AND P1, PT, R3, R4, PT ;  /* 0x000000040300720c */ /* 0x000fda0003f26270 */
[----:B-----5:R-:W-:Y:S05]  /*11220*/  WARPSYNC.COLLECTIVE R15, `(.L_x_535) ;  /* 0x000000000f087348 */ /* 0x020fea0003c00000 */
[----:B------:R0:W1:Y:S02]  /*11230*/  SHFL.IDX P6, R14, R13, R12, R11 ;  /* 0x0000000c0d0e7389 */ /* 0x00006400000c000b */
[----:B01---5:R-:W-:Y:S01]  /*11240*/  ENDCOLLECTIVE ;  /* 0x000000000000791b */ /* 0x023fe20003800000 */
.L_x_535:
[----:B------:R-:W-:Y:S02]  /*11250*/  IMAD.MOV.U32 R13, RZ, RZ, R0 ;  /* 0x000000ffff0d7224 */ /* 0x000fe400078e0000 */
[----:B------:R-:W-:-:S07]  /*11260*/  IMAD.MOV.U32 R6, RZ, RZ, R14 ;  /* 0x000000ffff067224 */ /* 0x000fce00078e000e */
[----:B------:R-:W-:Y:S05]  /*11270*/  WARPSYNC.COLLECTIVE R15, `(.L_x_536) ;  /* 0x000000000f087348 */ /* 0x000fea0003c00000 */
[----:B------:R0:W1:Y:S02]  /*11280*/  SHFL.IDX P6, R14, R13, R12, R11 ;  /* 0x0000000c0d0e7389 */ /* 0x00006400000c000b */
[----:B01----:R-:W-:Y:S01]  /*11290*/  ENDCOLLECTIVE ;  /* 0x000000000000791b */ /* 0x003fe20003800000 */
.L_x_536:
[----:B------:R-:W-:Y:S02]  /*112a0*/  IMAD.MOV.U32 R13, RZ, RZ, R2 ;  /* 0x000000ffff0d7224 */ /* 0x000fe400078e0002 */
[----:B------:R-:W-:Y:S02]  /*112b0*/  IMAD.MOV.U32 R12, RZ, RZ, 0x1 ;  /* 0x00000001ff0c7424 */ /* 0x000fe400078e00ff */
[----:B------:R-:W-:-:S07]  /*112c0*/  IMAD.MOV.U32 R7, RZ, RZ, R14 ;  /* 0x000000ffff077224 */ /* 0x000fce00078e000e */
[----:B------:R-:W-:Y:S05]  /*112d0*/  WARPSYNC.COLLECTIVE R15, `(.L_x_537) ;  /* 0x000000000f087348 */ /* 0x000fea0003c00000 */
[----:B------:R0:W1:Y:S02]  /*112e0*/  SHFL.IDX P6, R14, R13, R12, R11 ;  /* 0x0000000c0d0e7389 */ /* 0x00006400000c000b */
[----:B01----:R-:W-:Y:S01]  /*112f0*/  ENDCOLLECTIVE ;  /* 0x000000000000791b */ /* 0x003fe20003800000 */
.L_x_537:
[----:B------:R-:W-:-:S05]  /*11300*/  @!P1 LEA R7, P2, R10, R7, 0x1 ;  /* 0x000000070a079211 */ /* 0x000fca00078408ff */
[----:B------:R-:W-:-:S05]  /*11310*/  @!P1 IMAD.X R6, RZ, RZ, R6, P2 ;  /* 0x000000ffff069224 */ /* 0x000fca00010e0606 */
[----:B------:R-:W-:Y:S01]  /*11320*/  @!P1 LOP3.LUT R7, R7, R6, RZ, 0x3c, !PT ;  /* 0x0000000607079212 */ /* 0x000fe200078e3cff */
[----:B------:R-:W-:-:S03]  /*11330*/  IMAD.MOV.U32 R13, RZ, RZ, R0 ;  /* 0x000000ffff0d7224 */ /* 0x000fc600078e0000 */
[----:B------:R-:W-:-:S04]  /*11340*/  @!P1 LOP3.LUT R6, R7, R6, RZ, 0x3c, !PT ;  /* 0x0000000607069212 */ /* 0x000fc800078e3cff */
[----:B------:R-:W-:-:S05]  /*11350*/  @!P1 LOP3.LUT R7, R7, R6, RZ, 0x3c, !PT ;  /* 0x0000000607079212 */ /* 0x000fca00078e3cff */
[----:B------:R-:W-:Y:S01]  /*11360*/  @!PT LDS RZ, [RZ] ;  /* 0x00000000fffff984 */ /* 0x000fe20000000800 */
[----:B------:R-:W-:Y:S01]  /*11370*/  @!PT LDS RZ, [RZ] ;  /* 0x00000000fffff984 */ /* 0x000fe20000000800 */
[----:B------:R-:W-:Y:S01]  /*11380*/  @!PT LDS RZ, [RZ] ;  /* 0x00000000fffff984 */ /* 0x000fe20000000800 */
[----:B------:R0:W-:Y:S01]  /*11390*/  @!P1 LDGSTS.E.BYPASS.LTC128B.128 [R9+0x18400], desc[UR40][R6.64], !P0 ;  /* 0x1840000006099fae */ /* 0x0001e2000c101d68 */
[----:B------:R-:W-:Y:S01]  /*113a0*/  ISETP.GE.AND P1, PT, R5, R4, PT ;  /* 0x000000040500720c */ /* 0x000fe20003f26270 */
[----:B0-----:R-:W-:-:S12]  /*113b0*/  IMAD.MOV.U32 R6, RZ, RZ, R14 ;  /* 0x000000ffff067224 */ /* 0x001fd800078e000e */
[----:B------:R-:W-:Y:S05]  /*113c0*/  WARPSYNC.COLLECTIVE R15, `(.L_x_538) ;  /* 0x000000000f087348 */ /* 0x000fea0003c00000 */
[----:B------:R0:W1:Y:S02]  /*113d0*/  SHFL.IDX P6, R14, R13, R12, R11 ;  /* 0x0000000c0d0e7389 */ /* 0x00006400000c000b */
[----:B01----:R-:W-:Y:S01]  /*113e0*/  ENDCOLLECTIVE ;  /* 0x000000000000791b */ /* 0x003fe20003800000 */
.L_x_538:
[----:B------:R-:W-:Y:S02]  /*113f0*/  IMAD.MOV.U32 R13, RZ, RZ, R2 ;  /* 0x000000ffff0d7224 */ /* 0x000fe400078e0002 */
[----:B------:R-:W-:Y:S02]  /*11400*/  IMAD.MOV.U32 R12, RZ, RZ, 0x2 ;  /* 0x00000002ff0c7424 */ /* 0x000fe400078e00ff */
[----:B------:R-:W-:-:S07]  /*11410*/  IMAD.MOV.U32 R5, RZ, RZ, R14 ;  /* 0x000000ffff057224 */ /* 0x000fce00078e000e */
[----:B------:R-:W-:Y:S05]  /*11420*/  WARPSYNC.COLLECTIVE R15, `(.L_x_539) ;  /* 0x000000000f087348 */ /* 0x000fea0003c00000 */
[----:B------:R0:W1:Y:S02]  /*11430*/  SHFL.IDX P6, R14, R13, R12, R11 ;  /* 0x0000000c0d0e7389 */ /* 0x00006400000c000b */
[----:B01----:R-:W-:Y:S01]  /*11440*/  ENDCOLLECTIVE ;  /* 0x000000000000791b */ /* 0x003fe20003800000 */
.L_x_539:
[----:B------:R-:W-:-:S05]  /*11450*/  @!P1 LEA R5, P2, R10, R5, 0x1 ;  /* 0x000000050a059211 */ /* 0x000fca00078408ff */
[----:B------:R-:W-:-:S04]  /*11460*/  @!P1 IMAD.X R6, RZ, RZ, R6, P2 ;  /* 0x000000ffff069224 */ /* 0x000fc800010e0606 */
[----:B------:R-:W-:Y:S02]  /*11470*/  @!P1 IMAD.MOV.U32 R7, RZ, RZ, R6 ;  /* 0x000000ffff079224 */ /* 0x000fe400078e0006 */
[----:B------:R-:W-:Y:S02]  /*11480*/  @!P1 IMAD.MOV.U32 R6, RZ, RZ, R5 ;  /* 0x000000ffff069224 */ /* 0x000fe400078e0005 */
[----:B------:R-:W-:Y:S02]  /*11490*/  IMAD.MOV.U32 R13, RZ, RZ, R0 ;  /* 0x000000ffff0d7224 */ /* 0x000fe400078e0000 */
[----:B------:R-:W-:Y:S01]  /*114a0*/  VIADD R5, R3, 0x20 ;  /* 0x0000002003057836 */ /* 0x000fe20000000000 */
[----:B------:R-:W-:Y:S01]  /*114b0*/  @!PT LDS RZ, [RZ] ;  /* 0x00000000fffff984 */ /* 0x000fe20000000800 */
[----:B------:R-:W-:Y:S01]  /*114c0*/  @!PT LDS RZ, [RZ] ;  /* 0x00000000fffff984 */ /* 0x000fe20000000800 */
[----:B------:R-:W-:Y:S01]  /*114d0*/  @!PT LDS RZ, [RZ] ;  /* 0x00000000fffff984 */ /* 0x000fe20000000800 */
[----:B------:R0:W-:Y:S04]  /*114e0*/  @!P1 LDGSTS.E.BYPASS.LTC128B.128 [R9+0x18c00], desc[UR40][R6.64], !P0 ;  /* 0x18c0000006099fae */ /* 0x0001e8000c101d68 */
[----:B------:R-:W-:Y:S01]  /*114f0*/  ISETP.GE.AND P1, PT, R5, R4, PT ;  /* 0x000000040500720c */ /* 0x000fe20003f26270 */
[----:B0-----:R-:W-:-:S12]  /*11500*/  IMAD.MOV.U32 R6, RZ, RZ, R14 ;  /* 0x000000ffff067224 */ /* 0x001fd800078e000e */
[----:B------:R-:W-:Y:S05]  /*11510*/  WARPSYNC.COLLECTIVE R15, `(.L_x_540) ;  /* 0x000000000f087348 */ /* 0x000fea0003c00000 */
[----:B------:R0:W1:Y:S02]  /*11520*/  SHFL.IDX P6, R14, R13, R12, R11 ;  /* 0x0000000c0d0e7389 */ /* 0x00006400000c000b */
[----:B01----:R-:W-:Y:S01]  /*11530*/  ENDCOLLECTIVE ;  /* 0x000000000000791b */ /* 0x003fe20003800000 */
.L_x_540:
[----:B------:R-:W-:Y:S02]  /*11540*/  IMAD.MOV.U32 R13, RZ, RZ, R2 ;  /* 0x000000ffff0d7224 */ /* 0x000fe400078e0002 */
[----:B------:R-:W-:Y:S02]  /*11550*/  IMAD.MOV.U32 R12, RZ, RZ, 0x3 ;  /* 0x00000003ff0c7424 */ /* 0x000fe400078e00ff */
[----:B------:R-:W-:-:S07]  /*11560*/  IMAD.MOV.U32 R5, RZ, RZ, R14 ;  /* 0x000000ffff057224 */ /* 0x000fce00078e000e */
[----:B------:R-:W-:Y:S05]  /*11570*/  WARPSYNC.COLLECTIVE R15, `(.L_x_541) ;  /* 0x000000000f087348 */ /* 0x000fea0003c00000 */
[----:B------:R0:W1:Y:S02]  /*11580*/  SHFL.IDX P6, R14, R13, R12, R11 ;  /* 0x0000000c0d0e7389 */ /* 0x00006400000c000b */
[----:B01----:R-:W-:Y:S01]  /*11590*/  ENDCOLLECTIVE ;  /* 0x000000000000791b */ /* 0x003fe20003800000 */
.L_x_541:
        /* <DEDUP_REMOVED lines=15> */
.L_x_542:
[----:B------:R-:W-:Y:S02]  /*11690*/  IMAD.MOV.U32 R13, RZ, RZ, R2 ;  /* 0x000000ffff0d7224 */ /* 0x000fe400078e0002 */
[----:B------:R-:W-:Y:S02]  /*116a0*/  IMAD.MOV.U32 R12, RZ, RZ, 0x4 ;  /* 0x00000004ff0c7424 */ /* 0x000fe400078e00ff */
[----:B------:R-:W-:-:S07]  /*116b0*/  IMAD.MOV.U32 R5, RZ, RZ, R14 ;  /* 0x000000ffff057224 */ /* 0x000fce00078e000e */
[----:B------:R-:W-:Y:S05]  /*116c0*/  WARPSYNC.COLLECTIVE R15, `(.L_x_543) ;  /* 0x000000000f087348 */ /* 0x000fea0003c00000 */
[----:B------:R0:W1:Y:S02]  /*116d0*/  SHFL.IDX P6, R14, R13, R12, R11 ;  /* 0x0000000c0d0e7389 */ /* 0x00006400000c000b */
[----:B01----:R-:W-:Y:S01]  /*116e0*/  ENDCOLLECTIVE ;  /* 0x000000000000791b */ /* 0x003fe20003800000 */
.L_x_543:
        /* <DEDUP_REMOVED lines=15> */
.L_x_544:
[----:B------:R-:W-:Y:S02]  /*117e0*/  IMAD.MOV.U32 R13, RZ, RZ, R2 ;  /* 0x000000ffff0d7224 */ /* 0x000fe400078e0002 */
[----:B------:R-:W-:Y:S02]  /*117f0*/  IMAD.MOV.U32 R12, RZ, RZ, 0x5 ;  /* 0x00000005ff0c7424 */ /* 0x000fe400078e00ff */
[----:B------:R-:W-:-:S07]  /*11800*/  IMAD.MOV.U32 R5, RZ, RZ, R14 ;  /* 0x000000ffff057224 */ /* 0x000fce00078e000e */
[----:B------:R-:W-:Y:S05]  /*11810*/  WARPSYNC.COLLECTIVE R15, `(.L_x_545) ;  /* 0x000000000f087348 */ /* 0x000fea0003c00000 */
[----:B------:R0:W1:Y:S02]  /*11820*/  SHFL.IDX P6, R14, R13, R12, R11 ;  /* 0x0000000c0d0e7389 */ /* 0x00006400000c000b */
[----:B01----:R-:W-:Y:S01]  /*11830*/  ENDCOLLECTIVE ;  /* 0x000000000000791b */ /* 0x003fe20003800000 */
.L_x_545:
        /* <DEDUP_REMOVED lines=15> */
.L_x_546:
[----:B------:R-:W-:Y:S02]  /*11930*/  IMAD.MOV.U32 R13, RZ, RZ, R2 ;  /* 0x000000ffff0d7224 */ /* 0x000fe400078e0002 */
[----:B------:R-:W-:Y:S02]  /*11940*/  IMAD.MOV.U32 R12, RZ, RZ, 0x6 ;  /* 0x00000006ff0c7424 */ /* 0x000fe400078e00ff */
[----:B------:R-:W-:-:S07]  /*11950*/  IMAD.MOV.U32 R5, RZ, RZ, R14 ;  /* 0x000000ffff057224 */ /* 0x000fce00078e000e */
[----:B------:R-:W-:Y:S05]  /*11960*/  WARPSYNC.COLLECTIVE R15, `(.L_x_547) ;  /* 0x000000000f087348 */ /* 0x000fea0003c00000 */
[----:B------:R0:W1:Y:S02]  /*11970*/  SHFL.IDX P6, R14, R13, R12, R11 ;  /* 0x0000000c0d0e7389 */ /* 0x00006400000c000b */
[----:B01----:R-:W-:Y:S01]  /*11980*/  ENDCOLLECTIVE ;  /* 0x000000000000791b */ /* 0x003fe20003800000 */
.L_x_547:
[----:B------:R-:W-:-:S05]  /*11990*/  @!P1 LEA R5, P2, R10, R5, 0x1 ;  /* 0x000000050a059211 */ /* 0x000fca00078408ff */
[----:B------:R-:W-:-:S04]  /*119a0*/  @!P1 IMAD.X R6, RZ, RZ, R6, P2 ;  /* 0x000000ffff069224 */ /* 0x000fc800010e0606 */
[----:B------:R-:W-:Y:S02]  /*119b0*/  @!P1 IMAD.MOV.U32 R7, RZ, RZ, R6 ;  /* 0x000000ffff079224 */ /* 0x000fe400078e0006 */
[----:B------:R-:W-:Y:S02]  /*119c0*/  @!P1 IMAD.MOV.U32 R6, RZ, RZ, R5 ;  /* 0x000000ffff069224 */ /* 0x000fe400078e0005 */
[----:B------:R-:W-:-:S03]  /*119d0*/  IMAD.MOV.U32 R13, RZ, RZ, R0 ;  /* 0x000000ffff0d7224 */ /* 0x000fc600078e0000 */
[----:B------:R-:W-:Y:S01]  /*119e0*/  @!PT LDS RZ, [RZ] ;  /* 0x00000000fffff984 */ /* 0x000fe20000000800 */
[----:B------:R-:W-:Y:S01]  /*119f0*/  @!PT LDS RZ, [RZ] ;  /* 0x00000000fffff984 */ /* 0x000fe20000000800 */
[----:B------:R-:W-:Y:S01]  /*11a00*/  @!PT LDS RZ, [RZ] ;  /* 0x00000000fffff984 */ /* 0x000fe20000000800 */
[----:B------:R0:W-:Y:S02]  /*11a10*/  @!P1 LDGSTS.E.BYPASS.LTC128B.128 [R9+0x1ac00], desc[UR40][R6.64], !P0 ;  /* 0x1ac0000006099fae */ /* 0x0001e4000c101d68 */
[----:B0-----:R-:W-:-:S07]  /*11a20*/  IMAD.MOV.U32 R6, RZ, RZ, R14 ;  /* 0x000000ffff067224 */ /* 0x001fce00078e000e */
[----:B------:R-:W-:Y:S05]  /*11a30*/  WARPSYNC.COLLECTIVE R15, `(.L_x_548) ;  /* 0x000000000f087348 */ /* 0x000fea0003c00000 */
[----:B------:R0:W1:Y:S02]  /*11a40*/  SHFL.IDX P6, R14, R13, R12, R11 ;  /* 0x0000000c0d0e7389 */ /* 0x00006400000c000b */
[----:B01----:R-:W-:Y:S01]  /*11a50*/  ENDCOLLECTIVE ;  /* 0x000000000000791b */ /* 0x003fe20003800000 */
.L_x_548:
[----:B------:R-:W-:-:S05]  /*11a60*/  VIADD R7, R3, 0x60 ;  /* 0x0000006003077836 */ /* 0x000fca0000000000 */
[----:B------:R-:W-:Y:S01]  /*11a70*/  ISETP.GE.AND P1, PT, R7, R4, PT ;  /* 0x000000040700720c */ /* 0x000fe20003f26270 */
[----:B------:R-:W-:Y:S02]  /*11a80*/  IMAD.MOV.U32 R13, RZ, RZ, R2 ;  /* 0x000000ffff0d7224 */ /* 0x000fe400078e0002 */
[----:B------:R-:W-:Y:S02]  /*11a90*/  IMAD.MOV.U32 R12, RZ, RZ, 0x7 ;  /* 0x00000007ff0c7424 */ /* 0x000fe400078e00ff */
[----:B------:R-:W-:-:S08]  /*11aa0*/  IMAD.MOV.U32 R5, RZ, RZ, R14 ;  /* 0x000000ffff057224 */ /* 0x000fd000078e000e */
[----:B------:R-:W-:Y:S05]  /*11ab0*/  WARPSYNC.COLLECTIVE R15, `(.L_x_549) ;  /* 0x000000000f087348 */ /* 0x000fea0003c00000 */
[----:B------:R0:W1:Y:S02]  /*11ac0*/  SHFL.IDX P6, R14, R13, R12, R11 ;  /* 0x0000000c0d0e7389 */ /* 0x00006400000c000b */
[----:B01----:R-:W-:Y:S01]  /*11ad0*/  ENDCOLLECTIVE ;  /* 0x000000000000791b */ /* 0x003fe20003800000 */
.L_x_549:
[----:B------:R-:W-:-:S05]  /*11ae0*/  @!P1 LEA R5, P2, R10, R5, 0x1 ;  /* 0x000000050a059211 */ /* 0x000fca00078408ff */
[----:B------:R-:W-:-:S04]  /*11af0*/  @!P1 IMAD.X R6, RZ, RZ, R6, P2 ;  /* 0x000000ffff069224 */ /* 0x000fc800010e0606 */
[----:B------:R-:W-:Y:S02]  /*11b00*/  @!P1 IMAD.MOV.U32 R7, RZ, RZ, R6 ;  /* 0x000000ffff079224 */ /* 0x000fe400078e0006 */
[----:B------:R-:W-:Y:S02]  /*11b10*/  IMAD.MOV.U32 R13, RZ, RZ, R0 ;  /* 0x000000ffff0d7224 */ /* 0x000fe400078e0000 */
[----:B------:R-:W-:-:S05]  /*11b20*/  @!P1 IMAD.MOV.U32 R6, RZ, RZ, R5 ;  /* 0x000000ffff069224 */ /* 0x000fca00078e0005 */
[----:B------:R-:W-:Y:S01]  /*11b30*/  @!PT LDS RZ, [RZ] ;  /* 0x00000000fffff984 */ /* 0x000fe20000000800 */
[----:B------:R-:W-:Y:S01]  /*11b40*/  @!PT LDS RZ, [RZ] ;  /* 0x00000000fffff984 */ /* 0x000fe20000000800 */
[----:B------:R-:W-:Y:S01]  /*11b50*/  @!PT LDS RZ, [RZ] ;  /* 0x00000000fffff984 */ /* 0x000fe20000000800 */
[----:B------:R0:W-:Y:S01]  /*11b60*/  @!P1 LDGSTS.E.BYPASS.LTC128B.128 [R9+0x1b400], desc[UR40][R6.64], !P0 ;  /* 0x1b40000006099fae */ /* 0x0001e2000c101d68 */
[----:B------:R-:W-:-:S07]  /*11b70*/  IMAD.MOV.U32 R5, RZ, RZ, R14 ;  /* 0x000000ffff057224 */ /* 0x000fce00078e000e */
[----:B0-----:R-:W-:Y:S05]  /*11b80*/  WARPSYNC.COLLECTIVE R15, `(.L_x_550) ;  /* 0x000000000f087348 */ /* 0x001fea0003c00000 */
[----:B------:R1:W2:Y:S02]  /*11b90*/  SHFL.IDX P6, R14, R13, R12, R11 ;  /* 0x0000000c0d0e7389 */ /* 0x0002a400000c000b */
[----:B012---:R-:W-:Y:S01]  /*11ba0*/  ENDCOLLECTIVE ;  /* 0x000000000000791b */ /* 0x007fe20003800000 */
.L_x_550:
[----:B------:R-:W-:Y:S01]  /*11bb0*/  IMAD.MOV.U32 R0, RZ, RZ, R14 ;  /* 0x000000ffff007224 */ /* 0x000fe200078e000e */
[----:B------:R-:W-:Y:S06]  /*11bc0*/  BRA `(.L_x_551) ;  /* 0xffffffb800147947 */ /* 0x000fec000383ffff */
.L_x_437:
[----:B0-----:R0:W1:Y:S02]  /*11bd0*/  SYNCS.PHASECHK.TRANS64.TRYWAIT P0, [R18+URZ+0x22820], R0 ;  /* 0x02282000120075a7 */ /* 0x001064000800017f */
[----:B-1----:R-:W-:Y:S05]  /*11be0*/  @!P0 NANOSLEEP.SYNCS 0x989680 ;  /* 0x009896800000895d */ /* 0x002fea0003900000 */
[----:B------:R-:W1:Y:S02]  /*11bf0*/  @!P0 SYNCS.PHASECHK.TRANS64 P0, [R18+URZ+0x22820], R0 ;  /* 0x02282000120085a7 */ /* 0x000e64000800007f */
[----:B-1----:R-:W-:Y:S05]  /*11c00*/  @!P0 BRA `(.L_x_437) ;  /* 0xfffffffc00f08947 */ /* 0x002fea000383ffff */
[----:B------:R-:W-:Y:S05]  /*11c10*/  BRA `(.L_x_552) ;  /* 0xffffffb800707947 */ /* 0x000fea000383ffff */
.L_x_441:
[----:B0-----:R0:W1:Y:S02]  /*11c20*/  SYNCS.PHASECHK.TRANS64.TRYWAIT P0, [R2+URZ+0x22860], R0 ;  /* 0x02286000020075a7 */ /* 0x001064000800017f */
[----:B-1----:R-:W-:Y:S05]  /*11c30*/  @!P0 NANOSLEEP.SYNCS 0x989680 ;  /* 0x009896800000895d */ /* 0x002fea0003900000 */
[----:B------:R-:W1:Y:S02]  /*11c40*/  @!P0 SYNCS.PHASECHK.TRANS64 P0, [R2+URZ+0x22860], R0 ;  /* 0x02286000020085a7 */ /* 0x000e64000800007f */
[----:B-1----:R-:W-:Y:S05]  /*11c50*/  @!P0 BRA `(.L_x_441) ;  /* 0xfffffffc00f08947 */ /* 0x002fea000383ffff */
[----:B------:R-:W-:Y:S05]  /*11c60*/  BRA `(.L_x_553) ;  /* 0xffffffb800947947 */ /* 0x000fea000383ffff */
.L_x_456:
[----:B--2---:R2:W3:Y:S02]  /*11c70*/  SYNCS.PHASECHK.TRANS64.TRYWAIT P0, [R3+URZ+0x22840], R2 ;  /* 0x02284002030075a7 */ /* 0x0044e4000800017f */
[----:B---3--:R-:W-:Y:S05]  /*11c80*/  @!P0 NANOSLEEP.SYNCS 0x989680 ;  /* 0x009896800000895d */ /* 0x008fea0003900000 */
[----:B------:R-:W3:Y:S02]  /*11c90*/  @!P0 SYNCS.PHASECHK.TRANS64 P0, [R3+URZ+0x22840], R2 ;  /* 0x02284002030085a7 */ /* 0x000ee4000800007f */
[----:B---3--:R-:W-:Y:S05]  /*11ca0*/  @!P0 BRA `(.L_x_456) ;  /* 0xfffffffc00f08947 */ /* 0x008fea000383ffff */
[----:B------:R-:W-:Y:S05]  /*11cb0*/  BRA `(.L_x_554) ;  /* 0xffffffc000b47947 */ /* 0x000fea000383ffff */
.L_x_461:
[----:B0-----:R0:W1:Y:S02]  /*11cc0*/  SYNCS.PHASECHK.TRANS64.TRYWAIT P0, [R3+URZ+0x22860], R2 ;  /* 0x02286002030075a7 */ /* 0x001064000800017f */
[----:B-1----:R-:W-:Y:S05]  /*11cd0*/  @!P0 NANOSLEEP.SYNCS 0x989680 ;  /* 0x009896800000895d */ /* 0x002fea0003900000 */
[----:B------:R-:W1:Y:S02]  /*11ce0*/  @!P0 SYNCS.PHASECHK.TRANS64 P0, [R3+URZ+0x22860], R2 ;  /* 0x02286002030085a7 */ /* 0x000e64000800007f */
[----:B-1----:R-:W-:Y:S05]  /*11cf0*/  @!P0 BRA `(.L_x_461) ;  /* 0xfffffffc00f08947 */ /* 0x002fea000383ffff */
[----:B------:R-:W-:Y:S05]  /*11d00*/  BRA `(.L_x_555) ;  /* 0xffffffc400307947 */ /* 0x000fea000383ffff */
.L_x_472:
[----:B-1----:R1:W2:Y:S02]  /*11d10*/  SYNCS.PHASECHK.TRANS64.TRYWAIT P0, [R4+URZ+0x22840], R2 ;  /* 0x02284002040075a7 */ /* 0x0022a4000800017f */
[----:B--2---:R-:W-:Y:S05]  /*11d20*/  @!P0 NANOSLEEP.SYNCS 0x989680 ;  /* 0x009896800000895d */ /* 0x004fea0003900000 */
[----:B------:R-:W2:Y:S02]  /*11d30*/  @!P0 SYNCS.PHASECHK.TRANS64 P0, [R4+URZ+0x22840], R2 ;  /* 0x02284002040085a7 */ /* 0x000ea4000800007f */
[----:B--2---:R-:W-:Y:S05]  /*11d40*/  @!P0 BRA `(.L_x_472) ;  /* 0xfffffffc00f08947 */ /* 0x004fea000383ffff */
[----:B------:R-:W-:Y:S05]  /*11d50*/  BRA `(.L_x_556) ;  /* 0xffffffcc001c7947 */ /* 0x000fea000383ffff */
.L_x_477:
[----:B0-----:R0:W2:Y:S02]  /*11d60*/  SYNCS.PHASECHK.TRANS64.TRYWAIT P0, [R4+URZ+0x22860], R2 ;  /* 0x02286002040075a7 */ /* 0x0010a4000800017f */
[----:B--2---:R-:W-:Y:S05]  /*11d70*/  @!P0 NANOSLEEP.SYNCS 0x989680 ;  /* 0x009896800000895d */ /* 0x004fea0003900000 */
[----:B------:R-:W2:Y:S02]  /*11d80*/  @!P0 SYNCS.PHASECHK.TRANS64 P0, [R4+URZ+0x22860], R2 ;  /* 0x02286002040085a7 */ /* 0x000ea4000800007f */
[----:B--2---:R-:W-:Y:S05]  /*11d90*/  @!P0 BRA `(.L_x_477) ;  /* 0xfffffffc00f08947 */ /* 0x004fea000383ffff */
[----:B------:R-:W-:Y:S05]  /*11da0*/  BRA `(.L_x_557) ;  /* 0xffffffcc00987947 */ /* 0x000fea000383ffff */
.L_x_488:
[----:B--2---:R2:W3:Y:S02]  /*11db0*/  SYNCS.PHASECHK.TRANS64.TRYWAIT P0, [R2+URZ+0x22840], R3 ;  /* 0x02284003020075a7 */ /* 0x0044e4000800017f */
[----:B---3--:R-:W-:Y:S05]  /*11dc0*/  @!P0 NANOSLEEP.SYNCS 0x989680 ;  /* 0x009896800000895d */ /* 0x008fea0003900000 */
[----:B------:R-:W3:Y:S02]  /*11dd0*/  @!P0 SYNCS.PHASECHK.TRANS64 P0, [R2+URZ+0x22840], R3 ;  /* 0x02284003020085a7 */ /* 0x000ee4000800007f */
[----:B---3--:R-:W-:Y:S05]  /*11de0*/  @!P0 BRA `(.L_x_488) ;  /* 0xfffffffc00f08947 */ /* 0x008fea000383ffff */
[----:B------:R-:W-:Y:S05]  /*11df0*/  BRA `(.L_x_558) ;  /* 0xffffffd400687947 */ /* 0x000fea000383ffff */
.L_x_493:
[----:B---3--:R3:W4:Y:S02]  /*11e00*/  SYNCS.PHASECHK.TRANS64.TRYWAIT P0, [R2+URZ+0x22860], R3 ;  /* 0x02286003020075a7 */ /* 0x008724000800017f */
[----:B----4-:R-:W-:Y:S05]  /*11e10*/  @!P0 NANOSLEEP.SYNCS 0x989680 ;  /* 0x009896800000895d */ /* 0x010fea0003900000 */
[----:B------:R-:W4:Y:S02]  /*11e20*/  @!P0 SYNCS.PHASECHK.TRANS64 P0, [R2+URZ+0x22860], R3 ;  /* 0x02286003020085a7 */ /* 0x000f24000800007f */
[----:B----4-:R-:W-:Y:S05]  /*11e30*/  @!P0 BRA `(.L_x_493) ;  /* 0xfffffffc00f08947 */ /* 0x010fea000383ffff */
[----:B------:R-:W-:Y:S05]  /*11e40*/  BRA `(.L_x_559) ;  /* 0xffffffd400e47947 */ /* 0x000fea000383ffff */
.L_x_505:
[----:B------:R-:W3:Y:S01]  /*11e50*/  LDL R3, [R1] ;  /* 0x0000000001037983 */ /* 0x000ee20000100800 */
[----:B------:R-:W-:Y:S01]  /*11e60*/  BSSY B0, `(.L_x_560) ;  /* 0x0000008000007945 */ /* 0x000fe20003800000 */
[----:B------:R-:W-:Y:S02]  /*11e70*/  IMAD.MOV.U32 R12, RZ, RZ, RZ ;  /* 0x000000ffff0c7224 */ /* 0x000fe400078e00ff */
[----:B0-----:R-:W-:Y:S02]  /*11e80*/  IMAD.MOV.U32 R11, RZ, RZ, 0x1f ;  /* 0x0000001fff0b7424 */ /* 0x001fe400078e00ff */
[----:B------:R-:W-:Y:S02]  /*11e90*/  IMAD.MOV.U32 R15, RZ, RZ, -0x1 ;  /* 0xffffffffff0f7424 */ /* 0x000fe400078e00ff */
[----:B---3--:R-:W-:-:S07]  /*11ea0*/  IMAD.MOV.U32 R13, RZ, RZ, R3 ;  /* 0x000000ffff0d7224 */ /* 0x008fce00078e0003 */
[----:B-12---:R-:W-:Y:S05]  /*11eb0*/  WARPSYNC.COLLECTIVE R15, `(.L_x_561) ;  /* 0x000000000f087348 */ /* 0x006fea0003c00000 */
[----:B------:R0:W3:Y:S02]  /*11ec0*/  SHFL.IDX P6, R14, R13, R12, R11 ;  /* 0x0000000c0d0e7389 */ /* 0x0000e400000c000b */
[----:B0123--:R-:W-:Y:S01]  /*11ed0*/  ENDCOLLECTIVE ;  /* 0x000000000000791b */ /* 0x00ffe20003800000 */
.L_x_561:
[----:B------:R-:W-:Y:S05]  /*11ee0*/  BSYNC B0 ;  /* 0x0000000000007941 */ /* 0x000fea0003800000 */
.L_x_560:
[----:B------:R0:W5:Y:S01]  /*11ef0*/  LDL R2, [R1+0xc] ;  /* 0x00000c0001027983 */ /* 0x0001620000100800 */
[----:B------:R-:W-:Y:S02]  /*11f00*/  IMAD.MOV.U32 R13, RZ, RZ, R3 ;  /* 0x000000ffff0d7224 */ /* 0x000fe400078e0003 */
[----:B------:R-:W-:Y:S02]  /*11f10*/  IMAD.MOV.U32 R12, RZ, RZ, 0x1 ;  /* 0x00000001ff0c7424 */ /* 0x000fe400078e00ff */
[----:B------:R-:W-:Y:S02]  /*11f20*/  IMAD.MOV.U32 R11, RZ, RZ, 0x1f ;  /* 0x0000001fff0b7424 */ /* 0x000fe400078e00ff */
[----:B------:R-:W-:Y:S02]  /*11f30*/  IMAD.MOV.U32 R15, RZ, RZ, -0x1 ;  /* 0xffffffffff0f7424 */ /* 0x000fe400078e00ff */
[----:B0-----:R-:W-:-:S07]  /*11f40*/  IMAD.MOV.U32 R0, RZ, RZ, R14 ;  /* 0x000000ffff007224 */ /* 0x001fce00078e000e */
[----:B-----5:R-:W-:Y:S05]  /*11f50*/  WARPSYNC.COLLECTIVE R15, `(.L_x_562) ;  /* 0x000000000f087348 */ /* 0x020fea0003c00000 */
[----:B------:R0:W1:Y:S02]  /*11f60*/  SHFL.IDX P6, R14, R13, R12, R11 ;  /* 0x0000000c0d0e7389 */ /* 0x00006400000c000b */
[----:B01---5:R-:W-:Y:S01]  /*11f70*/  ENDCOLLECTIVE ;  /* 0x000000000000791b */ /* 0x023fe20003800000 */
.L_x_562:
[----:B------:R-:W-:Y:S01]  /*11f80*/  ULDC UR4, c[0x0][0xc3c] ;  /* 0x00030f0000047ab9 */ /* 0x000fe20000000800 */
[----:B------:R-:W-:Y:S02]  /*11f90*/  IMAD.IADD R7, R2, 0x1, R16 ;  /* 0x0000000102077824 */ /* 0x000fe400078e0210 */
[----:B------:R-:W-:Y:S02]  /*11fa0*/  IMAD.MOV.U32 R11, RZ, RZ, RZ ;  /* 0x000000ffff0b7224 */ /* 0x000fe400078e00ff */
[----:B------:R-:W-:Y:S01]  /*11fb0*/  IMAD.MOV.U32 R8, RZ, RZ, R14 ;  /* 0x000000ffff087224 */ /* 0x000fe200078e000e */
[----:B------:R-:W-:-:S13]  /*11fc0*/  ISETP.GE.OR P1, PT, R7, UR4, !P0 ;  /* 0x0000000407007c0c */ /* 0x000fda000c726670 */
[----:B------:R-:W0:Y:S08]  /*11fd0*/  @!P1 LDC.64 R2, c[0x0][0xc80] ;  /* 0x00032000ff029b82 */ /* 0x000e300000000a00 */
[----:B------:R-:W1:Y:S01]  /*11fe0*/  @!P1 LDC.64 R4, c[0x0][0xc78] ;  /* 0x00031e00ff049b82 */ /* 0x000e620000000a00 */
[----:B0-----:R-:W-:-:S05]  /*11ff0*/  @!P1 IMAD.WIDE R2, R7, 0x4, R2 ;  /* 0x0000000407029825 */ /* 0x001fca00078e0202 */
[----:B------:R1:W2:Y:S02]  /*12000*/  @!P1 LDG.E R6, desc[UR40][R2.64] ;  /* 0x0000002802069981 */ /* 0x0002a4000c1e1900 */
[----:B-1----:R-:W-:-:S05]  /*12010*/  @!P1 IMAD.WIDE R2, R7, 0x4, R4 ;  /* 0x0000000407029825 */ /* 0x002fca00078e0204 */
[----:B------:R-:W3:Y:S01]  /*12020*/  @!P1 LDG.E R4, desc[UR40][R2.64] ;  /* 0x0000002802049981 */ /* 0x000ee2000c1e1900 */
[----:B------:R-:W-:Y:S01]  /*12030*/  IMAD.MOV.U32 R5, RZ, RZ, RZ ;  /* 0x000000ffff057224 */ /* 0x000fe200078e00ff */
[C---:B------:R-:W-:Y:S02]  /*12040*/  ISETP.GE.U32.AND P2, PT, R16.reuse, 0x2, PT ;  /* 0x000000021000780c */ /* 0x040fe40003f46070 */
[C---:B------:R-:W-:Y:S02]  /*12050*/  ISETP.GE.U32.AND P3, PT, R16.reuse, 0x4, PT ;  /* 0x000000041000780c */ /* 0x040fe40003f66070 */
[C---:B------:R-:W-:Y:S02]  /*12060*/  ISETP.GE.U32.AND P4, PT, R16.reuse, 0x8, PT ;  /* 0x000000081000780c */ /* 0x040fe40003f86070 */
[----:B------:R-:W-:Y:S01]  /*12070*/  ISETP.GE.U32.AND P5, PT, R16, 0x10, PT ;  /* 0x000000101000780c */ /* 0x000fe20003fa6070 */
[----:B--2---:R-:W-:Y:S01]  /*12080*/  @!P1 IMAD.MOV.U32 R5, RZ, RZ, R6 ;  /* 0x000000ffff059224 */ /* 0x004fe200078e0006 */
[----:B------:R-:W-:-:S02]  /*12090*/  CS2R R6, SRZ ;  /* 0x0000000000067805 */ /* 0x000fc4000001ff00 */
[----:B---3--:R-:W-:Y:S01]  /*120a0*/  @!P1 IMAD.MOV.U32 R7, RZ, RZ, R4 ;  /* 0x000000ffff079224 */ /* 0x008fe200078e0004 */
[----:B------:R-:W-:-:S03]  /*120b0*/  ISETP.NE.AND P1, PT, R16, RZ, PT ;  /* 0x000000ff1000720c */ /* 0x000fc60003f25270 */
[----:B------:R-:W-:-:S04]  /*120c0*/  IMAD R2, R7, R5, RZ ;  /* 0x0000000507027224 */ /* 0x000fc800078e02ff */
[----:B------:R-:W-:-:S07]  /*120d0*/  IMAD.MOV.U32 R13, RZ, RZ, R2 ;  /* 0x000000ffff0d7224 */ /* 0x000fce00078e0002 */
[----:B------:R-:W-:Y:S05]  /*120e0*/  WARPSYNC.COLLECTIVE R15, `(.L_x_563) ;  /* 0x000000000f087348 */ /* 0x000fea0003c00000 */
[----:B------:R0:W1:Y:S02]  /*120f0*/  SHFL.UP P6, R14, R13, R12, R11 ;  /* 0x0400000c0d0e7389 */ /* 0x00006400000c000b */
[----:B01----:R-:W-:Y:S01]  /*12100*/  ENDCOLLECTIVE ;  /* 0x000000000000791b */ /* 0x003fe20003800000 */
.L_x_563:
[----:B------:R-:W-:Y:S01]  /*12110*/  IMAD.MOV.U32 R12, RZ, RZ, 0x2 ;  /* 0x00000002ff0c7424 */ /* 0x000fe200078e00ff */
[----:B------:R-:W-:-:S05]  /*12120*/  SEL R3, R14, RZ, P1 ;  /* 0x000000ff0e037207 */ /* 0x000fca0000800000 */
[----:B------:R-:W-:-:S04]  /*12130*/  IMAD.IADD R2, R2, 0x1, R3 ;  /* 0x0000000102027824 */ /* 0x000fc800078e0203 */
[----:B------:R-:W-:-:S07]  /*12140*/  IMAD.MOV.U32 R13, RZ, RZ, R2 ;  /* 0x000000ffff0d7224 */ /* 0x000fce00078e0002 */
[----:B------:R-:W-:Y:S05]  /*12150*/  WARPSYNC.COLLECTIVE R15, `(.L_x_564) ;  /* 0x000000000f087348 */ /* 0x000fea0003c00000 */
[----:B------:R0:W1:Y:S02]  /*12160*/  SHFL.UP P6, R14, R13, R12, R11 ;  /* 0x0400000c0d0e7389 */ /* 0x00006400000c000b */
[----:B01----:R-:W-:Y:S01]  /*12170*/  ENDCOLLECTIVE ;  /* 0x000000000000791b */ /* 0x003fe20003800000 */
.L_x_564:
[----:B------:R-:W-:Y:S01]  /*12180*/  IMAD.MOV.U32 R12, RZ, RZ, 0x4 ;  /* 0x00000004ff0c7424 */ /* 0x000fe200078e00ff */
[----:B------:R-:W-:-:S05]  /*12190*/  SEL R3, R14, RZ, P2 ;  /* 0x000000ff0e037207 */ /* 0x000fca0001000000 */
[----:B------:R-:W-:-:S04]  /*121a0*/  IMAD.IADD R2, R2, 0x1, R3 ;  /* 0x0000000102027824 */ /* 0x000fc800078e0203 */
[----:B------:R-:W-:-:S07]  /*121b0*/  IMAD.MOV.U32 R13, RZ, RZ, R2 ;  /* 0x000000ffff0d7224 */ /* 0x000fce00078e0002 */
[----:B------:R-:W-:Y:S05]  /*121c0*/  WARPSYNC.COLLECTIVE R15, `(.L_x_565) ;  /* 0x000000000f087348 */ /* 0x000fea0003c00000 */
[----:B------:R0:W1:Y:S02]  /*121d0*/  SHFL.UP P6, R14, R13, R12, R11 ;  /* 0x0400000c0d0e7389 */ /* 0x00006400000c000b */
[----:B01----:R-:W-:Y:S01]  /*121e0*/  ENDCOLLECTIVE ;  /* 0x000000000000791b */ /* 0x003fe20003800000 */
.L_x_565:
[----:B------:R-:W-:Y:S01]  /*121f0*/  IMAD.MOV.U32 R12, RZ, RZ, 0x8 ;  /* 0x00000008ff0c7424 */ /* 0x000fe200078e00ff */
[----:B------:R-:W-:-:S05]  /*12200*/  SEL R3, R14, RZ, P3 ;  /* 0x000000ff0e037207 */ /* 0x000fca0001800000 */
[----:B------:R-:W-:-:S04]  /*12210*/  IMAD.IADD R2, R2, 0x1, R3 ;  /* 0x0000000102027824 */ /* 0x000fc800078e0203 */
[----:B------:R-:W-:-:S07]  /*12220*/  IMAD.MOV.U32 R13, RZ, RZ, R2 ;  /* 0x000000ffff0d7224 */ /* 0x000fce00078e0002 */
[----:B------:R-:W-:Y:S05]  /*12230*/  WARPSYNC.COLLECTIVE R15, `(.L_x_566) ;  /* 0x000000000f087348 */ /* 0x000fea0003c00000 */
[----:B------:R0:W1:Y:S02]  /*12240*/  SHFL.UP P6, R14, R13, R12, R11 ;  /* 0x0400000c0d0e7389 */ /* 0x00006400000c000b */
[----:B01----:R-:W-:Y:S01]  /*12250*/  ENDCOLLECTIVE ;  /* 0x000000000000791b */ /* 0x003fe20003800000 */
.L_x_566:
[----:B------:R-:W-:Y:S01]  /*12260*/  IMAD.MOV.U32 R12, RZ, RZ, 0x10 ;  /* 0x00000010ff0c7424 */ /* 0x000fe200078e00ff */
[----:B------:R-:W-:-:S05]  /*12270*/  SEL R3, R14, RZ, P4 ;  /* 0x000000ff0e037207 */ /* 0x000fca0002000000 */
[----:B------:R-:W-:-:S04]  /*12280*/  IMAD.IADD R2, R2, 0x1, R3 ;  /* 0x0000000102027824 */ /* 0x000fc800078e0203 */
[----:B------:R-:W-:-:S07]  /*12290*/  IMAD.MOV.U32 R13, RZ, RZ, R2 ;  /* 0x000000ffff0d7224 */ /* 0x000fce00078e0002 */
[----:B------:R-:W-:Y:S05]  /*122a0*/  WARPSYNC.COLLECTIVE R15, `(.L_x_567) ;  /* 0x000000000f087348 */ /* 0x000fea0003c00000 */
[----:B------:R0:W1:Y:S02]  /*122b0*/  SHFL.UP P6, R14, R13, R12, R11 ;  /* 0x0400000c0d0e7389 */ /* 0x00006400000c000b */
[----:B01----:R-:W-:Y:S01]  /*122c0*/  ENDCOLLECTIVE ;  /* 0x000000000000791b */ /* 0x003fe20003800000 */
.L_x_567:
[----:B------:R-:W-:Y:S02]  /*122d0*/  IMAD.MOV.U32 R12, RZ, RZ, 0x1f ;  /* 0x0000001fff0c7424 */ /* 0x000fe400078e00ff */
[----:B------:R-:W-:Y:S01]  /*122e0*/  IMAD.MOV.U32 R11, RZ, RZ, 0x1f ;  /* 0x0000001fff0b7424 */ /* 0x000fe200078e00ff */
[----:B------:R-:W-:-:S05]  /*122f0*/  SEL R3, R14, RZ, P5 ;  /* 0x000000ff0e037207 */ /* 0x000fca0002800000 */
[----:B------:R-:W-:-:S04]  /*12300*/  IMAD.IADD R2, R2, 0x1, R3 ;  /* 0x0000000102027824 */ /* 0x000fc800078e0203 */
[----:B------:R-:W-:-:S07]  /*12310*/  IMAD.MOV.U32 R13, RZ, RZ, R2 ;  /* 0x000000ffff0d7224 */ /* 0x000fce00078e0002 */
[----:B------:R-:W-:Y:S05]  /*12320*/  WARPSYNC.COLLECTIVE R15, `(.L_x_568) ;  /* 0x000000000f087348 */ /* 0x000fea0003c00000 */
[----:B------:R0:W1:Y:S02]  /*12330*/  SHFL.IDX P6, R14, R13, R12, R11 ;  /* 0x0000000c0d0e7389 */ /* 0x00006400000c000b */
[----:B01----:R-:W-:Y:S01]  /*12340*/  ENDCOLLECTIVE ;  /* 0x000000000000791b */ /* 0x003fe20003800000 */
.L_x_568:
[----:B------:R-:W-:Y:S05]  /*12350*/  BRA `(.L_x_569) ;  /* 0xffffffdc00447947 */ /* 0x000fea000383ffff */
.L_x_508:
[----:B------:R-:W-:Y:S01]  /*12360*/  BSSY B0, `(.L_x_570) ;  /* 0x0000008000007945 */ /* 0x000fe20003800000 */
[----:B------:R-:W-:Y:S02]  /*12370*/  IMAD.MOV.U32 R13, RZ, RZ, R2 ;  /* 0x000000ffff0d7224 */ /* 0x000fe400078e0002 */
[----:B------:R-:W-:Y:S02]  /*12380*/  IMAD.MOV.U32 R12, RZ, RZ, 0x1 ;  /* 0x00000001ff0c7424 */ /* 0x000fe400078e00ff */
[----:B------:R-:W-:Y:S02]  /*12390*/  IMAD.MOV.U32 R11, RZ, RZ, RZ ;  /* 0x000000ffff0b7224 */ /* 0x000fe400078e00ff */
[----:B------:R-:W-:-:S07]  /*123a0*/  IMAD.MOV.U32 R15, RZ, RZ, -0x1 ;  /* 0xffffffffff0f7424 */ /* 0x000fce00078e00ff */
[----:B------:R-:W-:Y:S05]  /*123b0*/  WARPSYNC.COLLECTIVE R15, `(.L_x_571) ;  /* 0x000000000f087348 */ /* 0x000fea0003c00000 */
[----:B------:R0:W1:Y:S02]  /*123c0*/  SHFL.UP P6, R14, R13, R12, R11 ;  /* 0x0400000c0d0e7389 */ /* 0x00006400000c000b */
[----:B01----:R-:W-:Y:S01]  /*123d0*/  ENDCOLLECTIVE ;  /* 0x000000000000791b */ /* 0x003fe20003800000 */
.L_x_571:
[----:B------:R-:W-:Y:S05]  /*123e0*/  BSYNC B0 ;  /* 0x0000000000007941 */ /* 0x000fea0003800000 */
.L_x_570:
[----:B------:R-:W-:Y:S01]  /*123f0*/  SEL R3, R14, RZ, P1 ;  /* 0x000000ff0e037207 */ /* 0x000fe20000800000 */
[----:B------:R-:W-:Y:S02]  /*12400*/  IMAD.MOV.U32 R12, RZ, RZ, 0x2 ;  /* 0x00000002ff0c7424 */ /* 0x000fe400078e00ff */
[----:B------:R-:W-:Y:S02]  /*12410*/  IMAD.MOV.U32 R11, RZ, RZ, RZ ;  /* 0x000000ffff0b7224 */ /* 0x000fe400078e00ff */
[----:B------:R-:W-:Y:S02]  /*12420*/  IMAD.IADD R2, R2, 0x1, R3 ;  /* 0x0000000102027824 */ /* 0x000fe400078e0203 */
[----:B------:R-:W-:Y:S02]  /*12430*/  IMAD.MOV.U32 R15, RZ, RZ, -0x1 ;  /* 0xffffffffff0f7424 */ /* 0x000fe400078e00ff */
[----:B------:R-:W-:-:S07]  /*12440*/  IMAD.MOV.U32 R13, RZ, RZ, R2 ;  /* 0x000000ffff0d7224 */ /* 0x000fce00078e0002 */
[----:B------:R-:W-:Y:S05]  /*12450*/  WARPSYNC.COLLECTIVE R15, `(.L_x_572) ;  /* 0x000000000f087348 */ /* 0x000fea0003c00000 */
[----:B------:R0:W1:Y:S02]  /*12460*/  SHFL.UP P6, R14, R13, R12, R11 ;  /* 0x0400000c0d0e7389 */ /* 0x00006400000c000b */
[----:B01----:R-:W-:Y:S01]  /*12470*/  ENDCOLLECTIVE ;  /* 0x000000000000791b */ /* 0x003fe20003800000 */
.L_x_572:
[----:B------:R-:W-:Y:S01]  /*12480*/  IMAD.MOV.U32 R12, RZ, RZ, 0x4 ;  /* 0x00000004ff0c7424 */ /* 0x000fe200078e00ff */
[----:B------:R-:W-:-:S05]  /*12490*/  SEL R3, R14, RZ, P2 ;  /* 0x000000ff0e037207 */ /* 0x000fca0001000000 */
[----:B------:R-:W-:-:S04]  /*124a0*/  IMAD.IADD R2, R2, 0x1, R3 ;  /* 0x0000000102027824 */ /* 0x000fc800078e0203 */
[----:B------:R-:W-:-:S07]  /*124b0*/  IMAD.MOV.U32 R13, RZ, RZ, R2 ;  /* 0x000000ffff0d7224 */ /* 0x000fce00078e0002 */
[----:B------:R-:W-:Y:S05]  /*124c0*/  WARPSYNC.COLLECTIVE R15, `(.L_x_573) ;  /* 0x000000000f087348 */ /* 0x000fea0003c00000 */
[----:B------:R0:W1:Y:S02]  /*124d0*/  SHFL.UP P6, R14, R13, R12, R11 ;  /* 0x0400000c0d0e7389 */ /* 0x00006400000c000b */
[----:B01----:R-:W-:Y:S01]  /*124e0*/  ENDCOLLECTIVE ;  /* 0x000000000000791b */ /* 0x003fe20003800000 */
.L_x_573:
[----:B------:R-:W-:Y:S01]  /*124f0*/  IMAD.MOV.U32 R12, RZ, RZ, 0x8 ;  /* 0x00000008ff0c7424 */ /* 0x000fe200078e00ff */
[----:B------:R-:W-:-:S05]  /*12500*/  SEL R3, R14, RZ, P3 ;  /* 0x000000ff0e037207 */ /* 0x000fca0001800000 */
[----:B------:R-:W-:-:S04]  /*12510*/  IMAD.IADD R2, R2, 0x1, R3 ;  /* 0x0000000102027824 */ /* 0x000fc800078e0203 */
[----:B------:R-:W-:-:S07]  /*12520*/  IMAD.MOV.U32 R13, RZ, RZ, R2 ;  /* 0x000000ffff0d7224 */ /* 0x000fce00078e0002 */
[----:B------:R-:W-:Y:S05]  /*12530*/  WARPSYNC.COLLECTIVE R15, `(.L_x_574) ;  /* 0x000000000f087348 */ /* 0x000fea0003c00000 */
[----:B------:R0:W1:Y:S02]  /*12540*/  SHFL.UP P6, R14, R13, R12, R11 ;  /* 0x0400000c0d0e7389 */ /* 0x00006400000c000b */
[----:B01----:R-:W-:Y:S01]  /*12550*/  ENDCOLLECTIVE ;  /* 0x000000000000791b */ /* 0x003fe20003800000 */
.L_x_574:
[----:B------:R-:W-:Y:S01]  /*12560*/  IMAD.MOV.U32 R12, RZ, RZ, 0x10 ;  /* 0x00000010ff0c7424 */ /* 0x000fe200078e00ff */
[----:B------:R-:W-:-:S05]  /*12570*/  SEL R3, R14, RZ, P4 ;  /* 0x000000ff0e037207 */ /* 0x000fca0002000000 */
[----:B------:R-:W-:-:S04]  /*12580*/  IMAD.IADD R2, R2, 0x1, R3 ;  /* 0x0000000102027824 */ /* 0x000fc800078e0203 */
[----:B------:R-:W-:-:S07]  /*12590*/  IMAD.MOV.U32 R13, RZ, RZ, R2 ;  /* 0x000000ffff0d7224 */ /* 0x000fce00078e0002 */
[----:B------:R-:W-:Y:S05]  /*125a0*/  WARPSYNC.COLLECTIVE R15, `(.L_x_575) ;  /* 0x000000000f087348 */ /* 0x000fea0003c00000 */
[----:B------:R0:W1:Y:S02]  /*125b0*/  SHFL.UP P6, R14, R13, R12, R11 ;  /* 0x0400000c0d0e7389 */ /* 0x00006400000c000b */
[----:B01----:R-:W-:Y:S01]  /*125c0*/  ENDCOLLECTIVE ;  /* 0x000000000000791b */ /* 0x003fe20003800000 */
.L_x_575:
        /* <DEDUP_REMOVED lines=8> */
.L_x_576:
[----:B------:R-:W-:Y:S05]  /*12650*/  BRA `(.L_x_577) ;  /* 0xffffffdc00307947 */ /* 0x000fea000383ffff */
.L_x_510:
[----:B------:R-:W-:Y:S01]  /*12660*/  BSSY B0, `(.L_x_578) ;  /* 0x0000006000007945 */ /* 0x000fe20003800000 */
[----:B------:R-:W-:Y:S01]  /*12670*/  PLOP3.LUT P6, PT, P6, PT, PT, 0x8, 0x0 ;  /* 0x000000000000781c */ /* 0x000fe200037ce170 */
[----:B------:R-:W-:-:S12]  /*12680*/  IMAD.MOV.U32 R15, RZ, RZ, -0x1 ;  /* 0xffffffffff0f7424 */ /* 0x000fd800078e00ff */
[----:B0-----:R-:W-:Y:S05]  /*12690*/  WARPSYNC.COLLECTIVE R15, `(.L_x_579) ;  /* 0x000000000f087348 */ /* 0x001fea0003c00000 */
[----:B------:R-:W-:Y:S01]  /*126a0*/  VOTE.ANY R14, PT, P6 ;  /* 0x00000000000e7806 */ /* 0x000fe200030e0100 */
[----:B0-----:R-:W-:Y:S06]  /*126b0*/  ENDCOLLECTIVE ;  /* 0x000000000000791b */ /* 0x001fec0003800000 */
.L_x_579:
[----:B------:R-:W-:Y:S05]  /*126c0*/  BSYNC B0 ;  /* 0x0000000000007941 */ /* 0x000fea0003800000 */
.L_x_578:
[----:B------:R-:W-:Y:S02]  /*126d0*/  IMAD.MOV.U32 R8, RZ, RZ, R14 ;  /* 0x000000ffff087224 */ /* 0x000fe400078e000e */
[----:B------:R-:W-:Y:S02]  /*126e0*/  IMAD.MOV.U32 R13, RZ, RZ, R5 ;  /* 0x000000ffff0d7224 */ /* 0x000fe400078e0005 */
[----:B------:R-:W0:Y:S01]  /*126f0*/  POPC R4, R8 ;  /* 0x0000000800047309 */ /* 0x000e220000000000 */
[----:B------:R-:W-:Y:S02]  /*12700*/  IMAD.MOV.U32 R11, RZ, RZ, 0x1f ;  /* 0x0000001fff0b7424 */ /* 0x000fe400078e00ff */
[----:B------:R-:W-:Y:S02]  /*12710*/  IMAD.MOV.U32 R15, RZ, RZ, -0x1 ;  /* 0xffffffffff0f7424 */ /* 0x000fe400078e00ff */
[----:B0-----:R-:W-:-:S07]  /*12720*/  IMAD.MOV.U32 R12, RZ, RZ, R4 ;  /* 0x000000ffff0c7224 */ /* 0x001fce00078e0004 */
[----:B------:R-:W-:Y:S05]  /*12730*/  WARPSYNC.COLLECTIVE R15, `(.L_x_580) ;  /* 0x000000000f087348 */ /* 0x000fea0003c00000 */
[----:B------:R0:W1:Y:S02]  /*12740*/  SHFL.IDX P6, R14, R13, R12, R11 ;  /* 0x0000000c0d0e7389 */ /* 0x00006400000c000b */
[----:B01----:R-:W-:Y:S01]  /*12750*/  ENDCOLLECTIVE ;  /* 0x000000000000791b */ /* 0x003fe20003800000 */
.L_x_580:
[----:B------:R-:W-:Y:S02]  /*12760*/  IMAD.MOV.U32 R13, RZ, RZ, R7 ;  /* 0x000000ffff0d7224 */ /* 0x000fe400078e0007 */
[----:B------:R-:W-:-:S07]  /*12770*/  IMAD.MOV.U32 R5, RZ, RZ, R14 ;  /* 0x000000ffff057224 */ /* 0x000fce00078e000e */
[----:B------:R-:W-:Y:S05]  /*12780*/  WARPSYNC.COLLECTIVE R15, `(.L_x_581) ;  /* 0x000000000f087348 */ /* 0x000fea0003c00000 */
[----:B------:R0:W1:Y:S02]  /*12790*/  SHFL.IDX P6, R14, R13, R12, R11 ;  /* 0x0000000c0d0e7389 */ /* 0x00006400000c000b */
[----:B01----:R-:W-:Y:S01]  /*127a0*/  ENDCOLLECTIVE ;  /* 0x000000000000791b */ /* 0x003fe20003800000 */
.L_x_581:
[----:B------:R-:W-:Y:S01]  /*127b0*/  IMAD.MOV.U32 R7, RZ, RZ, R14 ;  /* 0x000000ffff077224 */ /* 0x000fe200078e000e */
[----:B------:R-:W-:Y:S06]  /*127c0*/  BRA `(.L_x_582) ;  /* 0xffffffdc00107947 */ /* 0x000fec000383ffff */
.L_x_512:
[----:B------:R-:W-:Y:S01]  /*127d0*/  BSSY B0, `(.L_x_583) ;  /* 0x0000007000007945 */ /* 0x000fe20003800000 */
[----:B------:R-:W-:Y:S02]  /*127e0*/  IMAD.MOV.U32 R13, RZ, RZ, R2 ;  /* 0x000000ffff0d7224 */ /* 0x000fe400078e0002 */
[----:B------:R-:W-:Y:S02]  /*127f0*/  IMAD.MOV.U32 R11, RZ, RZ, 0x1f ;  /* 0x0000001fff0b7424 */ /* 0x000fe400078e00ff */
[----:B------:R-:W-:-:S07]  /*12800*/  IMAD.MOV.U32 R15, RZ, RZ, -0x1 ;  /* 0xffffffffff0f7424 */ /* 0x000fce00078e00ff */
[----:B0123--:R-:W-:Y:S05]  /*12810*/  WARPSYNC.COLLECTIVE R15, `(.L_x_584) ;  /* 0x000000000f087348 */ /* 0x00ffea0003c00000 */
[----:B------:R4:W0:Y:S02]  /*12820*/  SHFL.IDX P6, R14, R13, R12, R11 ;  /* 0x0000000c0d0e7389 */ /* 0x00082400000c000b */
[----:B01234-:R-:W-:Y:S01]  /*12830*/  ENDCOLLECTIVE ;  /* 0x000000000000791b */ /* 0x01ffe20003800000 */
.L_x_584:
[----:B------:R-:W-:Y:S05]  /*12840*/  BSYNC B0 ;  /* 0x0000000000007941 */ /* 0x000fea0003800000 */
.L_x_583:
[----:B------:R-:W-:Y:S01]  /*12850*/  IMAD.MOV.U32 R6, RZ, RZ, R14 ;  /* 0x000000ffff067224 */ /* 0x000fe200078e000e */
[----:B------:R-:W-:Y:S06]  /*12860*/  BRA `(.L_x_511) ;  /* 0xffffffdc00007947 */ /* 0x000fec000383ffff */
.L_x_516:
[----:B0-----:R0:W1:Y:S02]  /*12870*/  SYNCS.PHASECHK.TRANS64.TRYWAIT P0, [R0+URZ+0x22820], R3 ;  /* 0x02282003000075a7 */ /* 0x001064000800017f */
[----:B-1----:R-:W-:Y:S05]  /*12880*/  @!P0 NANOSLEEP.SYNCS 0x989680 ;  /* 0x009896800000895d */ /* 0x002fea0003900000 */
[----:B------:R-:W1:Y:S02]  /*12890*/  @!P0 SYNCS.PHASECHK.TRANS64 P0, [R0+URZ+0x22820], R3 ;  /* 0x02282003000085a7 */ /* 0x000e64000800007f */
[----:B-1----:R-:W-:Y:S05]  /*128a0*/  @!P0 BRA `(.L_x_516) ;  /* 0xfffffffc00f08947 */ /* 0x002fea000383ffff */
[----:B------:R-:W-:Y:S05]  /*128b0*/  BRA `(.L_x_585) ;  /* 0xffffffe000947947 */ /* 0x000fea000383ffff */
.L_x_517:
        /* <DEDUP_REMOVED lines=8> */
[----:B0-----:R-:W-:Y:S05]  /*12940*/  WARPSYNC.COLLECTIVE R15, `(.L_x_587) ;  /* 0x000000000f087348 */ /* 0x001fea0003c00000 */
[----:B------:R1:W2:Y:S02]  /*12950*/  SHFL.IDX P6, R14, R13, R12, R11 ;  /* 0x0000000c0d0e7389 */ /* 0x0002a400000c000b */
[----:B012---:R-:W-:Y:S01]  /*12960*/  ENDCOLLECTIVE ;  /* 0x000000000000791b */ /* 0x007fe20003800000 */
.L_x_587:
[----:B------:R-:W-:Y:S05]  /*12970*/  BSYNC B0 ;  /* 0x0000000000007941 */ /* 0x000fea0003800000 */
.L_x_586:
[----:B------:R-:W-:Y:S05]  /*12980*/  BRA `(.L_x_588) ;  /* 0xffffffe0007c7947 */ /* 0x000fea000383ffff */
.L_x_520:
[----:B------:R-:W-:Y:S01]  /*12990*/  BSSY B1, `(.L_x_589) ;  /* 0x0000006000017945 */ /* 0x000fe20003800000 */
[----:B------:R-:W-:-:S07]  /*129a0*/  IMAD.MOV.U32 R15, RZ, RZ, -0x1 ;  /* 0xffffffffff0f7424 */ /* 0x000fce00078e00ff */
[----:B01----:R-:W-:Y:S05]  /*129b0*/  WARPSYNC.COLLECTIVE R15, `(.L_x_590) ;  /* 0x000000000f0c7348 */ /* 0x003fea0003c00000 */
[----:B------:R-:W-:Y:S02]  /*129c0*/  ELECT P6, UR62, PT ;  /* 0x00000000003e782f */ /* 0x000fe400038c0000 */
[----:B------:R-:W-:Y:S01]  /*129d0*/  MOV R14, UR62 ;  /* 0x0000003e000e7c02 */ /* 0x000fe20008000f00 */
[----:B01----:R-:W-:Y:S10]  /*129e0*/  ENDCOLLECTIVE ;  /* 0x000000000000791b */ /* 0x003ff40003800000 */
.L_x_590:
[----:B------:R-:W-:Y:S05]  /*129f0*/  BSYNC B1 ;  /* 0x0000000000017941 */ /* 0x000fea0003800000 */
.L_x_589:
[----:B------:R-:W-:Y:S05]  /*12a00*/  BRA `(.L_x_591) ;  /* 0xffffffe000747947 */ /* 0x000fea000383ffff */
.L_x_522:
[----:B0-----:R0:W1:Y:S02]  /*12a10*/  SYNCS.PHASECHK.TRANS64.TRYWAIT P0, [R6+URZ], R5 ;  /* 0x00000005060075a7 */ /* 0x001064000800017f */
[----:B-1----:R-:W-:Y:S05]  /*12a20*/  @!P0 NANOSLEEP.SYNCS 0x989680 ;  /* 0x009896800000895d */ /* 0x002fea0003900000 */
[----:B------:R-:W1:Y:S02]  /*12a30*/  @!P0 SYNCS.PHASECHK.TRANS64 P0, [R6+URZ], R5 ;  /* 0x00000005060085a7 */ /* 0x000e64000800007f */
[----:B-1----:R-:W-:Y:S05]  /*12a40*/  @!P0 BRA `(.L_x_522) ;  /* 0xfffffffc00f08947 */ /* 0x002fea000383ffff */
[----:B------:R-:W-:Y:S05]  /*12a50*/  BRA `(.L_x_592) ;  /* 0xffffffe000ac7947 */ /* 0x000fea000383ffff */
.L_x_523:
[----:B-1----:R1:W2:Y:S02]  /*12a60*/  SYNCS.PHASECHK.TRANS64.TRYWAIT P0, [R7+URZ], R2 ;  /* 0x00000002070075a7 */ /* 0x0022a4000800017f */
[----:B--2---:R-:W-:Y:S05]  /*12a70*/  @!P0 NANOSLEEP.SYNCS 0x989680 ;  /* 0x009896800000895d */ /* 0x004fea0003900000 */
[----:B------:R-:W2:Y:S02]  /*12a80*/  @!P0 SYNCS.PHASECHK.TRANS64 P0, [R7+URZ], R2 ;  /* 0x00000002070085a7 */ /* 0x000ea4000800007f */
[----:B--2---:R-:W-:Y:S05]  /*12a90*/  @!P0 BRA `(.L_x_523) ;  /* 0xfffffffc00f08947 */ /* 0x004fea000383ffff */
[----:B------:R-:W-:Y:S05]  /*12aa0*/  BRA `(.L_x_593) ;  /* 0xffffffe000a07947 */ /* 0x000fea000383ffff */
.L_x_525:
[----:B--2---:R2:W3:Y:S02]  /*12ab0*/  SYNCS.PHASECHK.TRANS64.TRYWAIT P0, [R4+URZ], R5 ;  /* 0x00000005040075a7 */ /* 0x0044e4000800017f */
[----:B---3--:R-:W-:Y:S05]  /*12ac0*/  @!P0 NANOSLEEP.SYNCS 0x989680 ;  /* 0x009896800000895d */ /* 0x008fea0003900000 */
[----:B------:R-:W3:Y:S02]  /*12ad0*/  @!P0 SYNCS.PHASECHK.TRANS64 P0, [R4+URZ], R5 ;  /* 0x00000005040085a7 */ /* 0x000ee4000800007f */
[----:B---3--:R-:W-:Y:S05]  /*12ae0*/  @!P0 BRA `(.L_x_525) ;  /* 0xfffffffc00f08947 */ /* 0x008fea000383ffff */
[----:B------:R-:W-:Y:S05]  /*12af0*/  BRA `(.L_x_594) ;  /* 0xffffffe000a47947 */ /* 0x000fea000383ffff */
.L_x_595:
        /* <DEDUP_REMOVED lines=16> */
.L_x_6130:


//--------------------- .text._ZN7cutlass13device_kernelIN5flash11enable_sm90INS1_16FlashAttnFwdSm90INS1_25CollectiveMainloopFwdSm90ILi2EN4cute5tupleIJNS5_1CILi1EEES8_S8_EEENS6_IJNS7_ILi128EEENS7_ILi96EEENS7_ILi64EEEEEELi256ENS_6half_tEfNS_4arch4Sm90ELb0ELb0ELb0ELb1ELb0ELb1ELb0ELb1ELb0ELb1ELb1ELb0EEENS1_21CollectiveEpilogueFwdINS6_IJSA_NS7_ILi256EEESB_EEES9_SE_SG_Li256ELb1ELb1ELb1ELb0EEENS1_36VarlenDynamicPersistentTileSchedulerILi128ELi96ELi256ELi128ELb1ELb1ELb1ELb0ELb1ELb1EEEEEEEEEvNT_6ParamsE --------------------------
	.section	.text._ZN7cutlass13device_kernelIN5flash11enable_sm90INS1_16FlashAttnFwdSm90INS1_25CollectiveMainloopFwdSm90ILi2EN4cute5tupleIJNS5_1CILi1EEES8_S8_EEENS6_IJNS7_ILi128EEENS7_ILi96EEENS7_ILi64EEEEEELi256ENS_6half_tEfNS_4arch4Sm90ELb0ELb0ELb0ELb1ELb0ELb1ELb0ELb1ELb0ELb1ELb1ELb0EEENS1_21CollectiveEpilogueFwdINS6_IJSA_NS7_ILi256EEESB_EEES9_SE_SG_Li256ELb1ELb1ELb1ELb0EEENS1_36VarlenDynamicPersistentTileSchedulerILi128ELi96ELi256ELi128ELb1ELb1ELb1ELb0ELb1ELb1EEEEEEEEEvNT_6ParamsE,"ax",@progbits
	.align	128
.text._ZN7cutlass13device_kernelIN5flash11enable_sm90INS1_16FlashAttnFwdSm90INS1_25CollectiveMainloopFwdSm90ILi2EN4cute5tupleIJNS5_1CILi1EEES8_S8_EEENS6_IJNS7_ILi128EEENS7_ILi96EEENS7_ILi64EEEEEELi256ENS_6half_tEfNS_4arch4Sm90ELb0ELb0ELb0ELb1ELb0ELb1ELb0ELb1ELb0ELb1ELb1ELb0EEENS1_21CollectiveEpilogueFwdINS6_IJSA_NS7_ILi256EEESB_EEES9_SE_SG_Li256ELb1ELb1ELb1ELb0EEENS1_36VarlenDynamicPersistentTileSchedulerILi128ELi96ELi256ELi128ELb1ELb1ELb1ELb0ELb1ELb1EEEEEEEEEvNT_6ParamsE:
        .type           _ZN7cutlass13device_kernelIN5flash11enable_sm90INS1_16FlashAttnFwdSm90INS1_25CollectiveMainloopFwdSm90ILi2EN4cute5tupleIJNS5_1CILi1EEES8_S8_EEENS6_IJNS7_ILi128EEENS7_ILi96EEENS7_ILi64EEEEEELi256ENS_6half_tEfNS_4arch4Sm90ELb0ELb0ELb0ELb1ELb0ELb1ELb0ELb1ELb0ELb1ELb1ELb0EEENS1_21CollectiveEpilogueFwdINS6_IJSA_NS7_ILi256EEESB_EEES9_SE_SG_Li256ELb1ELb1ELb1ELb0EEENS1_36VarlenDynamicPersistentTileSchedulerILi128ELi96ELi256ELi128ELb1ELb1ELb1ELb0ELb1ELb1EEEEEEEEEvNT_6ParamsE,@function
        .size           _ZN7cutlass13device_kernelIN5flash11enable_sm90INS1_16FlashAttnFwdSm90INS1_25CollectiveMainloopFwdSm90ILi2EN4cute5tupleIJNS5_1CILi1EEES8_S8_EEENS6_IJNS7_ILi128EEENS7_ILi96EEENS7_ILi64EEEEEELi256ENS_6half_tEfNS_4arch4Sm90ELb0ELb0ELb0ELb1ELb0ELb1ELb0ELb1ELb0ELb1ELb1ELb0EEENS1_21CollectiveEpilogueFwdINS6_IJSA_NS7_ILi256EEESB_EEES9_SE_SG_Li256ELb1ELb1ELb1ELb0EEENS1_36VarlenDynamicPersistentTileSchedulerILi128ELi96ELi256ELi128ELb1ELb1ELb1ELb0ELb1ELb1EEEEEEEEEvNT_6ParamsE,(.L_x_6131 - _ZN7cutlass13device_kernelIN5flash11enable_sm90INS1_16FlashAttnFwdSm90INS1_25CollectiveMainloopFwdSm90ILi2EN4cute5tupleIJNS5_1CILi1EEES8_S8_EEENS6_IJNS7_ILi128EEENS7_ILi96EEENS7_ILi64EEEEEELi256ENS_6half_tEfNS_4arch4Sm90ELb0ELb0ELb0ELb1ELb0ELb1ELb0ELb1ELb0ELb1ELb1ELb0EEENS1_21CollectiveEpilogueFwdINS6_IJSA_NS7_ILi256EEESB_EEES9_SE_SG_Li256ELb1ELb1ELb1ELb0EEENS1_36VarlenDynamicPersistentTileSchedulerILi128ELi96ELi256ELi128ELb1ELb1ELb1ELb0ELb1ELb1EEEEEEEEEvNT_6ParamsE)
        .other          _ZN7cutlass13device_kernelIN5flash11enable_sm90INS1_16FlashAttnFwdSm90INS1_25CollectiveMainloopFwdSm90ILi2EN4cute5tupleIJNS5_1CILi1EEES8_S8_EEENS6_IJNS7_ILi128EEENS7_ILi96EEENS7_ILi64EEEEEELi256ENS_6half_tEfNS_4arch4Sm90ELb0ELb0ELb0ELb1ELb0ELb1ELb0ELb1ELb0ELb1ELb1ELb0EEENS1_21CollectiveEpilogueFwdINS6_IJSA_NS7_ILi256EEESB_EEES9_SE_SG_Li256ELb1ELb1ELb1ELb0EEENS1_36VarlenDynamicPersistentTileSchedulerILi128ELi96ELi256ELi128ELb1ELb1ELb1ELb0ELb1ELb1EEEEEEEEEvNT_6ParamsE,@"STO_CUDA_ENTRY STV_DEFAULT"
_ZN7cutlass13device_kernelIN5flash11enable_sm90INS1_16FlashAttnFwdSm90INS1_25CollectiveMainloopFwdSm90ILi2EN4cute5tupleIJNS5_1CILi1EEES8_S8_EEENS6_IJNS7_ILi128EEENS7_ILi96EEENS7_ILi64EEEEEELi256ENS_6half_tEfNS_4arch4Sm90ELb0ELb0ELb0ELb1ELb0ELb1ELb0ELb1ELb0ELb1ELb1ELb0EEENS1_21CollectiveEpilogueFwdINS6_IJSA_NS7_ILi256EEESB_EEES9_SE_SG_Li256ELb1ELb1ELb1ELb0EEENS1_36VarlenDynamicPersistentTileSchedulerILi128ELi96ELi256ELi128ELb1ELb1ELb1ELb0ELb1ELb1EEEEEEEEEvNT_6ParamsE:
        /* <DEDUP_REMOVED lines=13> */
[----:B------:R-:W-:Y:S02]  /*00d0*/  UIADD3 UR10, UP2, UR4, 0x570, URZ ;  /* 0x00000570040a7890 */ /* 0x000fe4000ff5e03f */
[----:B------:R-:W-:Y:S02]  /*00e0*/  UIADD3 UR4, UP3, UR4, 0x670, URZ ;  /* 0x0000067004047890 */ /* 0x000fe4000ff7e03f */
[----:B------:R-:W-:-:S02]  /*00f0*/  UIADD3.X UR7, URZ, UR5, URZ, UP0, !UPT ;  /* 0x000000053f077290 */ /* 0x000fc400087fe43f */
[----:B------:R-:W-:Y:S02]  /*0100*/  UIADD3.X UR9, URZ, UR5, URZ, UP1, !UPT ;  /* 0x000000053f097290 */ /* 0x000fe40008ffe43f */
[----:B------:R-:W-:Y:S02]  /*0110*/  UIADD3.X UR11, URZ, UR5, URZ, UP2, !UPT ;  /* 0x000000053f0b7290 */ /* 0x000fe400097fe43f */
[----:B------:R-:W-:-:S03]  /*0120*/  UIADD3.X UR5, URZ, UR5, URZ, UP3, !UPT ;  /* 0x000000053f057290 */ /* 0x000fc60009ffe43f */
[----:B------:R0:W-:Y:S02]  /*0130*/  UTMACCTL.PF [UR6] ;  /* 0x00000000060079b9 */ /* 0x0001e40008040000 */
[----:B------:R0:W-:Y:S02]  /*0140*/  UTMACCTL.PF [UR8] ;  /* 0x00000000080079b9 */ /* 0x0001e40008040000 */
[----:B------:R0:W-:Y:S02]  /*0150*/  UTMACCTL.PF [UR10] ;  /* 0x000000000a0079b9 */ /* 0x0001e40008040000 */
[----:B------:R0:W-:Y:S02]  /*0160*/  UTMACCTL.PF [UR4] ;  /* 0x00000000040079b9 */ /* 0x0001e40008040000 */
[----:B0-----:R-:W-:Y:S01]  /*0170*/  NOP ;  /* 0x0000000000007918 */ /* 0x001fe20000000000 */
.L_x_597:
[----:B------:R-:W-:Y:S05]  /*0180*/  BSYNC B0 ;  /* 0x0000000000007941 */ /* 0x000fea0003800000 */
.L_x_596:
        /* <DEDUP_REMOVED lines=41> */
.L_x_598:
        /* <DEDUP_REMOVED lines=22> */
.L_x_599:
        /* <DEDUP_REMOVED lines=18> */
.L_x_600:
        /* <DEDUP_REMOVED lines=22> */
.L_x_601:
        /* <DEDUP_REMOVED lines=22> */
.L_x_602:
        /* <DEDUP_REMOVED lines=8> */
.L_x_605:
        /* <DEDUP_REMOVED lines=11> */
[----:B------:R-:W-:Y:S04]  /*0a90*/  BAR.SYNC.DEFER_BLOCKING 0x5, 0x180 ;  /* 0x0146000000007b1d */ /* 0x000fe80000010000 */
[----:B------:R-:W-:-:S02]  /*0aa0*/  IMAD.U32 R19, RZ, RZ, UR4 ;  /* 0x00000004ff137e24 */ /* 0x000fc4000f8e00ff */
[----:B------:R-:W-:-:S03]  /*0ab0*/  ULDC UR4, c[0x0][0xc3c] ;  /* 0x00030f0000047ab9 */ /* 0x000fc60000000800 */
[----:B------:R-:W0:Y:S01]  /*0ac0*/  LDS.128 R152, [R19+0x228d0] ;  /* 0x0228d00013987984 */ /* 0x000e220000000c00 */
[----:B------:R-:W-:Y:S06]  /*0ad0*/  BAR.ARV 0x4, 0x180 ;  /* 0x0106000000007b1d */ /* 0x000fec0000002000 */
[----:B0-----:R-:W-:-:S13]  /*0ae0*/  ISETP.GE.AND P0, PT, R155, UR4, PT ;  /* 0x000000049b007c0c */ /* 0x001fda000bf06270 */
[----:B------:R-:W-:Y:S05]  /*0af0*/  @P0 BRA `(.L_x_606) ;  /* 0x0000018c00680947 */ /* 0x000fea0003800000 */
[----:B------:R-:W-:Y:S01]  /*0b00*/  VIADD R6, R6, 0xffffff80 ;  /* 0xffffff8006067836 */ /* 0x000fe20000000000 */
[----:B------:R-:W-:Y:S01]  /*0b10*/  CS2R R200, SRZ ;  /* 0x0000000000c87805 */ /* 0x000fe2000001ff00 */
[----:B------:R-:W-:Y:S01]  /*0b20*/  IMAD.MOV.U32 R221, RZ, RZ, RZ ;  /* 0x000000ffffdd7224 */ /* 0x000fe200078e00ff */
[----:B------:R-:W-:Y:S01]  /*0b30*/  ULOP3.LUT UR44, UR36, 0x1, URZ, 0xfc, !UPT ;  /* 0x00000001242c7892 */ /* 0x000fe2000f8efc3f */
[----:B------:R-:W-:Y:S01]  /*0b40*/  IMAD.MOV.U32 R208, RZ, RZ, RZ ;  /* 0x000000ffffd07224 */ /* 0x000fe200078e00ff */
[----:B------:R-:W-:-:S04]  /*0b50*/  SHF.R.S32.HI R3, RZ, 0x1f, R6 ;  /* 0x0000001fff037819 */ /* 0x000fc80000011406 */
[CC--:B------:R-:W-:Y:S02]  /*0b60*/  LEA.HI R0, R3.reuse, R6.reuse, RZ, 0x7 ;  /* 0x0000000603007211 */ /* 0x0c0fe400078f38ff */
[CC--:B------:R-:W-:Y:S02]  /*0b70*/  LEA.HI R2, R3.reuse, R6.reuse, RZ, 0x4 ;  /* 0x0000000603027211 */ /* 0x0c0fe400078f20ff */
[----:B------:R-:W-:Y:S02]  /*0b80*/  LOP3.LUT R5, R0, 0xffffff80, RZ, 0xc0, !PT ;  /* 0xffffff8000057812 */ /* 0x000fe400078ec0ff */
[----:B------:R-:W-:Y:S02]  /*0b90*/  SHF.R.S32.HI R7, RZ, 0x4, R2 ;  /* 0x00000004ff077819 */ /* 0x000fe40000011402 */
[----:B------:R-:W-:Y:S01]  /*0ba0*/  LEA.HI R210, R3, R6, RZ, 0x5 ;  /* 0x0000000603d27211 */ /* 0x000fe200078f28ff */
[----:B------:R-:W-:Y:S01]  /*0bb0*/  IMAD.IADD R13, R6, 0x1, -R5 ;  /* 0x00000001060d7824 */ /* 0x000fe200078e0a05 */
[----:B------:R-:W-:-:S02]  /*0bc0*/  SHF.R.S32.HI R5, RZ, 0x7, R0 ;  /* 0x00000007ff057819 */ /* 0x000fc40000011400 */
[----:B------:R-:W-:Y:S02]  /*0bd0*/  LEA.HI R4, R2, R7, RZ, 0x1 ;  /* 0x0000000702047211 */ /* 0x000fe400078f08ff */
[----:B------:R-:W-:Y:S01]  /*0be0*/  SHF.R.S32.HI R8, RZ, 0x1f, R13 ;  /* 0x0000001fff087819 */ /* 0x000fe2000001140d */
[----:B------:R-:W-:Y:S01]  /*0bf0*/  STL [R1+0x54], R13 ;  /* 0x0000540d01007387 */ /* 0x000fe20000100800 */
[----:B------:R-:W-:Y:S02]  /*0c00*/  LEA.HI R0, R0, R5, RZ, 0x1 ;  /* 0x0000000500007211 */ /* 0x000fe400078f08ff */
[----:B------:R-:W-:Y:S02]  /*0c10*/  LEA.HI R9, R8, R13, RZ, 0x2 ;  /* 0x0000000d08097211 */ /* 0x000fe400078f10ff */
[----:B------:R-:W-:Y:S02]  /*0c20*/  LOP3.LUT R0, R0, 0x3fffffe, RZ, 0xc0, !PT ;  /* 0x03fffffe00007812 */ /* 0x000fe400078ec0ff */
[----:B------:R-:W-:-:S02]  /*0c30*/  SHF.R.S32.HI R10, RZ, 0x2, R9 ;  /* 0x00000002ff0a7819 */ /* 0x000fc40000011409 */
[----:B------:R-:W-:Y:S01]  /*0c40*/  SHF.R.S32.HI R11, RZ, 0x1f, R9 ;  /* 0x0000001fff0b7819 */ /* 0x000fe20000011409 */
[----:B------:R-:W-:Y:S01]  /*0c50*/  IMAD.IADD R0, R5, 0x1, -R0 ;  /* 0x0000000105007824 */ /* 0x000fe200078e0a00 */
[----:B------:R-:W-:Y:S02]  /*0c60*/  LOP3.LUT R4, R4, 0x1ffffffe, RZ, 0xc0, !PT ;  /* 0x1ffffffe04047812 */ /* 0x000fe400078ec0ff */
[CC--:B------:R-:W-:Y:S02]  /*0c70*/  LEA.HI R18, R3.reuse, R6.reuse, RZ, 0x2 ;  /* 0x0000000603127211 */ /* 0x0c0fe400078f10ff */
[----:B------:R-:W-:Y:S01]  /*0c80*/  LEA.HI R3, R3, R6, RZ, 0x3 ;  /* 0x0000000603037211 */ /* 0x000fe200078f18ff */
[----:B------:R-:W-:Y:S01]  /*0c90*/  IMAD.IADD R4, R7, 0x1, -R4 ;  /* 0x0000000107047824 */ /* 0x000fe200078e0a04 */
[----:B------:R-:W-:Y:S02]  /*0ca0*/  LEA.HI R11, R11, R10, RZ, 0x3 ;  /* 0x0000000a0b0b7211 */ /* 0x000fe400078f18ff */
[----:B------:R-:W-:Y:S01]  /*0cb0*/  LOP3.LUT R5, R2, 0x3fffff0, RZ, 0xc0, !PT ;  /* 0x03fffff002057812 */ /* 0x000fe200078ec0ff */
[----:B------:R-:W-:Y:S01]  /*0cc0*/  IMAD.MOV.U32 R2, RZ, RZ, RZ ;  /* 0x000000ffff027224 */ /* 0x000fe200078e00ff */
[----:B------:R-:W-:-:S02]  /*0cd0*/  LOP3.LUT R7, R3, 0xfffffff8, RZ, 0xc0, !PT ;  /* 0xfffffff803077812 */ /* 0x000fc400078ec0ff */
[----:B------:R-:W-:Y:S01]  /*0ce0*/  LOP3.LUT R11, R11, 0xfffffff8, RZ, 0xc0, !PT ;  /* 0xfffffff80b0b7812 */ /* 0x000fe200078ec0ff */
[----:B------:R-:W-:Y:S01]  /*0cf0*/  IMAD.IADD R5, R6, 0x1, -R5 ;  /* 0x0000000106057824 */ /* 0x000fe200078e0a05 */
[----:B------:R-:W-:Y:S01]  /*0d00*/  LEA.HI R8, R8, R13, RZ, 0x5 ;  /* 0x0000000d08087211 */ /* 0x000fe200078f28ff */
[----:B------:R-:W-:Y:S01]  /*0d10*/  IMAD.IADD R7, R6, 0x1, -R7 ;  /* 0x0000000106077824 */ /* 0x000fe200078e0a07 */
[----:B------:R-:W-:Y:S01]  /*0d20*/  LOP3.LUT R3, R18, 0xfffffffc, RZ, 0xc0, !PT ;  /* 0xfffffffc12037812 */ /* 0x000fe200078ec0ff */
[----:B------:R-:W-:Y:S01]  /*0d30*/  IMAD.IADD R11, R10, 0x1, -R11 ;  /* 0x000000010a0b7824 */ /* 0x000fe200078e0a0b */
[----:B------:R-:W-:Y:S01]  /*0d40*/  SHF.R.S32.HI R210, RZ, 0x5, R210 ;  /* 0x00000005ffd27819 */ /* 0x000fe200000114d2 */
[----:B------:R-:W-:Y:S01]  /*0d50*/  IMAD.SHL.U32 R203, R7, 0x8, RZ ;  /* 0x0000000807cb7824 */ /* 0x000fe200078e00ff */
[----:B------:R-:W-:Y:S01]  /*0d60*/  SHF.R.S32.HI R18, RZ, 0x2, R18 ;  /* 0x00000002ff127819 */ /* 0x000fe20000011412 */
[----:B------:R-:W-:Y:S01]  /*0d70*/  IMAD.IADD R3, R6, 0x1, -R3 ;  /* 0x0000000106037824 */ /* 0x000fe200078e0a03 */
[----:B------:R-:W-:Y:S01]  /*0d80*/  SHF.R.S32.HI R8, RZ, 0x5, R8 ;  /* 0x00000005ff087819 */ /* 0x000fe20000011408 */
[----:B------:R-:W-:Y:S01]  /*0d90*/  IMAD R5, R210, 0x10, R5 ;  /* 0x00000010d2057824 */ /* 0x000fe200078e0205 */
[----:B------:R-:W-:Y:S01]  /*0da0*/  LOP3.LUT R9, R9, 0x7ffffffc, RZ, 0xc0, !PT ;  /* 0x7ffffffc09097812 */ /* 0x000fe200078ec0ff */
[----:B------:R-:W-:Y:S01]  /*0db0*/  VIADD R220, R18, 0x40 ;  /* 0x0000004012dc7836 */ /* 0x000fe20000000000 */
[----:B------:R-:W-:Y:S01]  /*0dc0*/  SHF.R.S32.HI R224, RZ, 0x1f, R18 ;  /* 0x0000001fffe07819 */ /* 0x000fe20000011412 */
[----:B------:R-:W-:-:S02]  /*0dd0*/  IMAD R11, R8, 0x10, R11 ;  /* 0x00000010080b7824 */ /* 0x000fc400078e020b */
[----:B------:R-:W-:Y:S01]  /*0de0*/  IMAD R6, R5, 0x8, R4 ;  /* 0x0000000805067824 */ /* 0x000fe200078e0204 */
[----:B------:R-:W-:Y:S01]  /*0df0*/  SHF.R.S32.HI R5, RZ, 0x1f, R220 ;  /* 0x0000001fff057819 */ /* 0x000fe200000114dc */
[----:B------:R-:W-:Y:S01]  /*0e00*/  IMAD R12, R0, 0x40, R11 ;  /* 0x00000040000c7824 */ /* 0x000fe200078e020b */
[----:B------:R-:W-:Y:S01]  /*0e10*/  LEA.HI R0, R3, R3, RZ, 0x1 ;  /* 0x0000000303007211 */ /* 0x000fe200078f08ff */
[----:B------:R-:W-:Y:S01]  /*0e20*/  IMAD.SHL.U32 R209, R220, 0x40, RZ ;  /* 0x00000040dcd17824 */ /* 0x000fe200078e00ff */
[----:B------:R-:W-:Y:S01]  /*0e30*/  LEA.HI R5, R5, R220, RZ, 0x3 ;  /* 0x000000dc05057211 */ /* 0x000fe200078f18ff */
[C---:B------:R-:W-:Y:S01]  /*0e40*/  IMAD.SHL.U32 R16, R3.reuse, 0x8, RZ ;  /* 0x0000000803107824 */ /* 0x040fe200078e00ff */
[----:B------:R-:W-:Y:S01]  /*0e50*/  LOP3.LUT R0, R0, 0x1ffffffe, RZ, 0xc0, !PT ;  /* 0x1ffffffe00007812 */ /* 0x000fe200078ec0ff */
[----:B------:R-:W-:Y:S01]  /*0e60*/  IMAD.SHL.U32 R22, R3, 0x4, RZ ;  /* 0x0000000403167824 */ /* 0x000fe200078e00ff */
[----:B------:R-:W-:Y:S01]  /*0e70*/  LOP3.LUT R209, R209, 0x1c0, RZ, 0xc0, !PT ;  /* 0x000001c0d1d17812 */ /* 0x000fe200078ec0ff */
[----:B------:R-:W-:Y:S01]  /*0e80*/  IMAD.SHL.U32 R5, R5, 0x40, RZ ;  /* 0x0000004005057824 */ /* 0x000fe200078e00ff */
[----:B------:R-:W-:Y:S01]  /*0e90*/  STL [R1+0x68], R12 ;  /* 0x0000680c01007387 */ /* 0x000fe20000100800 */
[----:B------:R-:W-:Y:S01]  /*0ea0*/  IMAD.IADD R0, R3, 0x1, -R0 ;  /* 0x0000000103007824 */ /* 0x000fe200078e0a00 */
[----:B------:R-:W-:Y:S01]  /*0eb0*/  SHF.R.S32.HI R3, RZ, 0x1f, R203 ;  /* 0x0000001fff037819 */ /* 0x000fe200000114cb */
[----:B------:R-:W-:Y:S01]  /*0ec0*/  VIADD R214, R203, 0x40 ;  /* 0x00000040cbd67836 */ /* 0x000fe20000000000 */
[----:B------:R-:W-:Y:S01]  /*0ed0*/  SHF.R.U32.HI R4, RZ, 0x3, R209 ;  /* 0x00000003ff047819 */ /* 0x000fe200000116d1 */
[----:B------:R-:W-:Y:S01]  /*0ee0*/  IMAD R0, R0, 0x8, R12 ;  /* 0x0000000800007824 */ /* 0x000fe200078e020c */
[----:B------:R-:W-:Y:S01]  /*0ef0*/  LOP3.LUT R3, R209, 0x38, R16, 0xf8, !PT ;  /* 0x00000038d1037812 */ /* 0x000fe200078ef810 */
[----:B------:R-:W-:Y:S01]  /*0f00*/  IMAD.IADD R9, R13, 0x1, -R9 ;  /* 0x000000010d097824 */ /* 0x000fe200078e0a09 */
[----:B------:R-:W-:Y:S01]  /*0f10*/  LOP3.LUT R212, R5, 0xfffffe00, RZ, 0xc0, !PT ;  /* 0xfffffe0005d47812 */ /* 0x000fe200078ec0ff */
[----:B------:R-:W-:Y:S01]  /*0f20*/  VIADD R213, R203, 0x80 ;  /* 0x00000080cbd57836 */ /* 0x000fe20000000000 */
[----:B------:R-:W-:Y:S01]  /*0f30*/  SHF.R.S32.HI R5, RZ, 0x1f, R214 ;  /* 0x0000001fff057819 */ /* 0x000fe200000114d6 */
[----:B------:R-:W-:Y:S01]  /*0f40*/  IMAD.SHL.U32 R5, R6, 0x8, RZ ;  /* 0x0000000806057824 */ /* 0x000fe200078e00ff */
[----:B------:R-:W-:Y:S01]  /*0f50*/  LOP3.LUT R4, R212, R3, R4, 0xf6, !PT ;  /* 0x00000003d4047212 */ /* 0x000fe200078ef604 */
[----:B------:R-:W-:Y:S01]  /*0f60*/  IMAD.SHL.U32 R225, R9, 0x2, RZ ;  /* 0x0000000209e17824 */ /* 0x000fe200078e00ff */
[----:B------:R-:W-:Y:S01]  /*0f70*/  SHF.R.S32.HI R7, RZ, 0x1f, R213 ;  /* 0x0000001fff077819 */ /* 0x000fe200000114d5 */
[----:B------:R-:W-:Y:S01]  /*0f80*/  VIADD R202, R22, 0x10 ;  /* 0x0000001016ca7836 */ /* 0x000fe20000000000 */
[----:B------:R0:W-:Y:S01]  /*0f90*/  STL [R1+0x70], R5 ;  /* 0x0000700501007387 */ /* 0x0001e20000100800 */
[----:B------:R-:W-:-:S02]  /*0fa0*/  IMAD R3, R4, 0x2, R19 ;  /* 0x0000000204037824 */ /* 0x000fc400078e0213 */
[C---:B------:R-:W-:Y:S02]  /*0fb0*/  VIADD R27, R225.reuse, 0x18 ;  /* 0x00000018e11b7836 */ /* 0x040fe40000000000 */
[C---:B------:R-:W-:Y:S01]  /*0fc0*/  VIADD R24, R225.reuse, 0x30 ;  /* 0x00000030e1187836 */ /* 0x040fe20000000000 */
[----:B------:R1:W-:Y:S01]  /*0fd0*/  STL [R1+0x64], R3 ;  /* 0x0000640301007387 */ /* 0x0003e20000100800 */
[C---:B------:R-:W-:Y:S01]  /*0fe0*/  VIADD R15, R225.reuse, 0x48 ;  /* 0x00000048e10f7836 */ /* 0x040fe20000000000 */
[----:B------:R-:W-:Y:S01]  /*0ff0*/  SHF.R.S32.HI R4, RZ, 0x1f, R27 ;  /* 0x0000001fff047819 */ /* 0x000fe2000001141b */
[C---:B------:R-:W-:Y:S01]  /*1000*/  VIADD R11, R225.reuse, 0x60 ;  /* 0x00000060e10b7836 */ /* 0x040fe20000000000 */
[----:B------:R2:W-:Y:S01]  /*1010*/  STL [R1+0x6c], R0 ;  /* 0x00006c0001007387 */ /* 0x0005e20000100800 */
[C---:B------:R-:W-:Y:S01]  /*1020*/  VIADD R8, R225.reuse, 0x78 ;  /* 0x00000078e1087836 */ /* 0x040fe20000000000 */
[----:B------:R-:W-:Y:S01]  /*1030*/  SHF.R.S32.HI R4, RZ, 0x1f, R24 ;  /* 0x0000001fff047819 */ /* 0x000fe20000011418 */
[C---:B0-----:R-:W-:Y:S01]  /*1040*/  VIADD R5, R225.reuse, 0x90 ;  /* 0x00000090e1057836 */ /* 0x041fe20000000000 */
[----:B------:R-:W-:Y:S01]  /*1050*/  SHF.R.S32.HI R4, RZ, 0x1f, R15 ;  /* 0x0000001fff047819 */ /* 0x000fe2000001140f */
[C---:B------:R-:W-:Y:S01]  /*1060*/  VIADD R237, R225.reuse, 0xa0 ;  /* 0x000000a0e1ed7836 */ /* 0x040fe20000000000 */
[----:B------:R-:W-:Y:S01]  /*1070*/  SHF.R.S32.HI R4, RZ, 0x1f, R11 ;  /* 0x0000001fff047819 */ /* 0x000fe2000001140b */
[C---:B-1----:R-:W-:Y:S01]  /*1080*/  VIADD R3, R225.reuse, 0x98 ;  /* 0x00000098e1037836 */ /* 0x042fe20000000000 */
        /* <DEDUP_REMOVED lines=47> */
[----:B------:R-:W-:Y:S02]  /*1380*/  SHF.R.S32.HI R5, RZ, 0x1f, R228 ;  /* 0x0000001fff057819 */ /* 0x000fe400000114e4 */
[----:B------:R-:W-:Y:S02]  /*1390*/  SHF.R.S32.HI R4, RZ, 0x1f, R227 ;  /* 0x0000001fff047819 */ /* 0x000fe400000114e3 */
[----:B--2---:R-:W-:-:S07]  /*13a0*/  SHF.R.S32.HI R3, RZ, 0x1f, R226 ;  /* 0x0000001fff037819 */ /* 0x004fce00000114e2 */
.L_x_752:
[----:B0-23--:R-:W0:Y:S02]  /*13b0*/  LDC.64 R4, c[0x0][0xc88] ;  /* 0x00032200ff047b82 */ /* 0x00de240000000a00 */
[----:B0-----:R-:W-:-:S05]  /*13c0*/  IMAD.WIDE R4, R155, 0x4, R4 ;  /* 0x000000049b047825 */ /* 0x001fca00078e0204 */
[----:B------:R-:W2:Y:S01]  /*13d0*/  LDG.E R217, desc[UR40][R4.64] ;  /* 0x0000002804d97981 */ /* 0x000ea2000c1e1900 */
[----:B------:R-:W-:Y:S05]  /*13e0*/  YIELD ;  /* 0x0000000000007946 */ /* 0x000fea0003800000 */
[----:B------:R-:W-:Y:S01]  /*13f0*/  ULDC.64 UR4, c[0x0][0xa28] ;  /* 0x00028a0000047ab9 */ /* 0x000fe20000000a00 */
[----:B------:R-:W-:Y:S01]  /*1400*/  ULDC.64 UR8, c[0x0][0xa18] ;  /* 0x0002860000087ab9 */ /* 0x000fe20000000a00 */
[----:B------:R-:W-:Y:S01]  /*1410*/  ISETP.NE.U32.AND P1, PT, RZ, UR4, PT ;  /* 0x00000004ff007c0c */ /* 0x000fe2000bf25070 */
[----:B------:R-:W-:Y:S01]  /*1420*/  ULDC.64 UR6, c[0x0][0xa08] ;  /* 0x0002820000067ab9 */ /* 0x000fe20000000a00 */
[----:B----4-:R-:W-:Y:S01]  /*1430*/  IMAD.MOV.U32 R11, RZ, RZ, RZ ;  /* 0x000000ffff0b7224 */ /* 0x010fe200078e00ff */
[----:B------:R-:W-:Y:S01]  /*1440*/  ISETP.NE.U32.AND P0, PT, RZ, UR6, PT ;  /* 0x00000006ff007c0c */ /* 0x000fe2000bf05070 */
[----:B------:R-:W-:Y:S01]  /*1450*/  IMAD.MOV.U32 R31, RZ, RZ, RZ ;  /* 0x000000ffff1f7224 */ /* 0x000fe200078e00ff */
[----:B------:R-:W-:-:S02]  /*1460*/  ISETP.NE.AND.EX P1, PT, RZ, UR5, PT, P1 ;  /* 0x00000005ff007c0c */ /* 0x000fc4000bf25310 */
[----:B------:R-:W-:Y:S02]  /*1470*/  ISETP.NE.AND.EX P0, PT, RZ, UR7, PT, P0 ;  /* 0x00000007ff007c0c */ /* 0x000fe4000bf05300 */
[----:B--2---:R-:W-:Y:S01]  /*1480*/  SHF.R.S32.HI R0, RZ, 0x1f, R217 ;  /* 0x0000001fff007819 */ /* 0x004fe200000114d9 */
[----:B------:R-:W-:-:S08]  /*1490*/  IMAD.SHL.U32 R218, R217, 0x4, RZ ;  /* 0x00000004d9da7824 */ /* 0x000fd000078e00ff */
[C---:B------:R-:W-:Y:S02]  /*14a0*/  @P1 LEA R6, P2, R217.reuse, UR4, 0x2 ;  /* 0x00000004d9061c11 */ /* 0x040fe4000f8410ff */
[C-C-:B------:R-:W-:Y:S01]  /*14b0*/  SHF.L.U64.HI R219, R217.reuse, 0x2, R0.reuse ;  /* 0x00000002d9db7819 */ /* 0x140fe20000010200 */
[----:B------:R0:W-:Y:S01]  /*14c0*/  STL [R1+0x4c], R0 ;  /* 0x00004c0001007387 */ /* 0x0001e20000100800 */
[----:B------:R-:W-:Y:S02]  /*14d0*/  @P1 LEA.HI.X R7, R217, UR5, R0, 0x2, P2 ;  /* 0x00000005d9071c11 */ /* 0x000fe400090f1400 */
[----:B------:R-:W-:Y:S01]  /*14e0*/  ISETP.NE.U32.AND P2, PT, RZ, UR8, PT ;  /* 0x00000008ff007c0c */ /* 0x000fe2000bf45070 */
[----:B------:R-:W-:Y:S01]  /*14f0*/  ULDC UR4, c[0x0][0x288] ;  /* 0x0000a20000047ab9 */ /* 0x000fe20000000800 */
[----:B------:R-:W-:Y:S01]  /*1500*/  IADD3 R8, P3, R218, UR6, RZ ;  /* 0x00000006da087c10 */ /* 0x000fe2000ff7e0ff */
[----:B------:R0:W5:Y:S01]  /*1510*/  @P1 LDG.E R11, desc[UR40][R6.64] ;  /* 0x00000028060b1981 */ /* 0x000162000c1e1900 */
[----:B------:R-:W-:Y:S01]  /*1520*/  ISETP.NE.AND.EX P2, PT, RZ, UR9, PT, P2 ;  /* 0x00000009ff007c0c */ /* 0x000fe2000bf45320 */
[----:B------:R-:W-:Y:S01]  /*1530*/  IMAD.U32 R155, RZ, RZ, UR4 ;  /* 0x00000004ff9b7e24 */ /* 0x000fe2000f8e00ff */
[----:B------:R-:W-:Y:S01]  /*1540*/  IADD3.X R9, R219, UR7, RZ, P3, !PT ;  /* 0x00000007db097c10 */ /* 0x000fe20009ffe4ff */
[----:B------:R-:W-:-:S04]  /*1550*/  ULDC.64 UR4, c[0x0][0x418] ;  /* 0x0001060000047ab9 */ /* 0x000fc80000000a00 */
[----:B------:R0:W5:Y:S06]  /*1560*/  @P0 LDG.E R31, desc[UR40][R8.64] ;  /* 0x00000028081f0981 */ /* 0x00016c000c1e1900 */
[----:B------:R-:W-:-:S04]  /*1570*/  @P2 IADD3 R4, P1, R218, UR8, RZ ;  /* 0x00000008da042c10 */ /* 0x000fc8000ff3e0ff */
[----:B------:R-:W-:-:S05]  /*1580*/  @P2 IADD3.X R5, R219, UR9, RZ, P1, !PT ;  /* 0x00000009db052c10 */ /* 0x000fca0008ffe4ff */
[----:B------:R0:W5:Y:S01]  /*1590*/  @P2 LDG.E R155, desc[UR40][R4.64] ;  /* 0x00000028049b2981 */ /* 0x000162000c1e1900 */
[----:B------:R-:W-:-:S03]  /*15a0*/  UISETP.NE.U32.AND UP0, UPT, UR4, URZ, UPT ;  /* 0x0000003f0400728c */ /* 0x000fc6000bf05070 */
[----:B------:R-:W-:Y:S01]  /*15b0*/  ULDC UR4, c[0x0][0x424] ;  /* 0x0001090000047ab9 */ /* 0x000fe20000000800 */
[----:B------:R-:W-:-:S03]  /*15c0*/  UISETP.NE.AND.EX UP0, UPT, UR5, URZ, UPT, UP0 ;  /* 0x0000003f0500728c */ /* 0x000fc6000bf05300 */
[----:B------:R-:W-:Y:S01]  /*15d0*/  ULDC UR5, c[0x0][0x2f0] ;  /* 0x0000bc0000057ab9 */ /* 0x000fe20000000800 */
[----:B------:R-:W-:-:S04]  /*15e0*/  USEL UR4, UR4, 0x1, UP0 ;  /* 0x0000000104047887 */ /* 0x000fc80008000000 */
[----:B------:R-:W-:-:S03]  /*15f0*/  UIMAD UR4, UR4, UR5, URZ ;  /* 0x00000005040472a4 */ /* 0x000fc6000f8e023f */
[----:B------:R-:W-:Y:S02]  /*1600*/  ULDC UR5, c[0x0][0x348] ;  /* 0x0000d20000057ab9 */ /* 0x000fe40000000800 */
[----:B------:R-:W-:Y:S02]  /*1610*/  IMAD.U32 R24, RZ, RZ, UR5 ;  /* 0x00000005ff187e24 */ /* 0x000fe4000f8e00ff */
[----:B------:R-:W-:Y:S01]  /*1620*/  IMAD.U32 R30, RZ, RZ, UR4 ;  /* 0x00000004ff1e7e24 */ /* 0x000fe2000f8e00ff */
[----:B0-----:R-:W-:Y:S06]  /*1630*/  @P2 BRA `(.L_x_607) ;  /* 0x0000000000242947 */ /* 0x001fec0003800000 */
[----:B------:R-:W-:Y:S02]  /*1640*/  ULDC.64 UR4, c[0x0][0xa00] ;  /* 0x0002800000047ab9 */ /* 0x000fe40000000a00 */
[----:B------:R-:W-:-:S04]  /*1650*/  ISETP.NE.U32.AND P1, PT, RZ, UR4, PT ;  /* 0x00000004ff007c0c */ /* 0x000fc8000bf25070 */
[----:B------:R-:W-:-:S13]  /*1660*/  ISETP.NE.AND.EX P1, PT, RZ, UR5, PT, P1 ;  /* 0x00000005ff007c0c */ /* 0x000fda000bf25310 */
[----:B------:R-:W-:Y:S05]  /*1670*/  @!P1 BRA `(.L_x_607) ;  /* 0x0000000000149947 */ /* 0x000fea0003800000 */
[----:B------:R-:W0:Y:S02]  /*1680*/  LDC.64 R4, c[0x0][0xa00] ;  /* 0x00028000ff047b82 */ /* 0x000e240000000a00 */
[----:B0-----:R-:W-:-:S05]  /*1690*/  IMAD.WIDE R4, R217, 0x4, R4 ;  /* 0x00000004d9047825 */ /* 0x001fca00078e0204 */
[----:B-----5:R-:W2:Y:S04]  /*16a0*/  LDG.E R155, desc[UR40][R4.64] ;  /* 0x00000028049b7981 */ /* 0x020ea8000c1e1900 */
[----:B------:R-:W2:Y:S02]  /*16b0*/  LDG.E R0, desc[UR40][R4.64+0x4] ;  /* 0x0000042804007981 */ /* 0x000ea4000c1e1900 */
[----:B--2---:R-:W-:-:S07]  /*16c0*/  IMAD.IADD R155, R0, 0x1, -R155 ;  /* 0x00000001009b7824 */ /* 0x004fce00078e0a9b */
.L_x_607:
[----:B------:R-:W-:Y:S01]  /*16d0*/  ULDC.64 UR4, c[0x0][0xa20] ;  /* 0x0002880000047ab9 */ /* 0x000fe20000000a00 */
[C---:B------:R-:W-:Y:S01]  /*16e0*/  LOP3.LUT R3, R154.reuse, 0xff000000, RZ, 0xc0, !PT ;  /* 0xff0000009a037812 */ /* 0x040fe200078ec0ff */
[----:B------:R-:W-:Y:S01]  /*16f0*/  IMAD.MOV.U32 R222, RZ, RZ, R153 ;  /* 0x000000ffffde7224 */ /* 0x000fe200078e0099 */
[----:B------:R-:W-:Y:S02]  /*1700*/  ISETP.NE.U32.AND P1, PT, RZ, UR4, PT ;  /* 0x00000004ff007c0c */ /* 0x000fe4000bf25070 */
[C---:B------:R-:W-:Y:S02]  /*1710*/  LOP3.LUT R0, R154.reuse, 0xff0000, RZ, 0xc0, !PT ;  /* 0x00ff00009a007812 */ /* 0x040fe400078ec0ff */
[----:B------:R-:W-:Y:S02]  /*1720*/  ISETP.NE.AND.EX P1, PT, RZ, UR5, PT, P1 ;  /* 0x00000005ff007c0c */ /* 0x000fe4000bf25310 */
[----:B------:R-:W-:Y:S02]  /*1730*/  SHF.R.U32.HI R3, RZ, 0x8, R3 ;  /* 0x00000008ff037819 */ /* 0x000fe40000011603 */
[----:B------:R-:W-:-:S02]  /*1740*/  LOP3.LUT R215, R154, 0xffff, RZ, 0xc0, !PT ;  /* 0x0000ffff9ad77812 */ /* 0x000fc400078ec0ff */
[----:B------:R-:W-:-:S07]  /*1750*/  LEA.HI R216, R0, R3, RZ, 0x10 ;  /* 0x0000000300d87211 */ /* 0x000fce00078f80ff */
[----:B------:R-:W-:Y:S05]  /*1760*/  @!P1 BRA `(.L_x_608) ;  /* 0x0000000000109947 */ /* 0x000fea0003800000 */
[----:B------:R-:W-:-:S04]  /*1770*/  IADD3 R4, P0, R218, UR4, RZ ;  /* 0x00000004da047c10 */ /* 0x000fc8000ff1e0ff */
[----:B------:R-:W-:-:S05]  /*1780*/  IADD3.X R5, R219, UR5, RZ, P0, !PT ;  /* 0x00000005db057c10 */ /* 0x000fca00087fe4ff */
[----:B------:R0:W5:Y:S01]  /*1790*/  LDG.E R30, desc[UR40][R4.64] ;  /* 0x00000028041e7981 */ /* 0x000162000c1e1900 */
[----:B------:R-:W-:Y:S05]  /*17a0*/  BRA `(.L_x_609) ;  /* 0x0000000000107947 */ /* 0x000fea0003800000 */
.L_x_608:
[----:B------:R-:W-:Y:S05]  /*17b0*/  @!P0 BRA `(.L_x_609) ;  /* 0x00000000000c8947 */ /* 0x000fea0003800000 */
[----:B------:R-:W2:Y:S04]  /*17c0*/  LDG.E R3, desc[UR40][R8.64] ;  /* 0x0000002808037981 */ /* 0x000ea8000c1e1900 */
[----:B------:R-:W2:Y:S02]  /*17d0*/  LDG.E R30, desc[UR40][R8.64+0x4] ;  /* 0x00000428081e7981 */ /* 0x000ea4000c1e1900 */
[----:B--2---:R-:W-:-:S07]  /*17e0*/  IMAD.IADD R30, R30, 0x1, -R3 ;  /* 0x000000011e1e7824 */ /* 0x004fce00078e0a03 */
.L_x_609:
[----:B------:R-:W-:Y:S02]  /*17f0*/  ULDC.64 UR4, c[0x0][0xa10] ;  /* 0x0002840000047ab9 */ /* 0x000fe40000000a00 */
[----:B------:R-:W-:-:S04]  /*1800*/  ISETP.NE.U32.AND P0, PT, RZ, UR4, PT ;  /* 0x00000004ff007c0c */ /* 0x000fc8000bf05070 */
[----:B------:R-:W-:Y:S01]  /*1810*/  ISETP.NE.AND.EX P0, PT, RZ, UR5, PT, P0 ;  /* 0x00000005ff007c0c */ /* 0x000fe2000bf05300 */
[----:B------:R-:W-:-:S12]  /*1820*/  ULDC.64 UR4, c[0x0][0xa30] ;  /* 0x00028c0000047ab9 */ /* 0x000fd80000000a00 */
[----:B0-----:R-:W0:Y:S01]  /*1830*/  @P0 LDC.64 R4, c[0x0][0xa10] ;  /* 0x00028400ff040b82 */ /* 0x001e220000000a00 */
[----:B------:R-:W-:-:S04]  /*1840*/  ISETP.NE.U32.AND P1, PT, RZ, UR4, PT ;  /* 0x00000004ff007c0c */ /* 0x000fc8000bf25070 */
[----:B------:R-:W-:Y:S01]  /*1850*/  ISETP.NE.AND.EX P1, PT, RZ, UR5, PT, P1 ;  /* 0x00000005ff007c0c */ /* 0x000fe2000bf25310 */
[----:B0-----:R-:W-:-:S05]  /*1860*/  @P0 IMAD.WIDE R4, R217, 0x4, R4 ;  /* 0x00000004d9040825 */ /* 0x001fca00078e0204 */
[----:B------:R-:W2:Y:S04]  /*1870*/  @P0 LDG.E R0, desc[UR40][R4.64] ;  /* 0x0000002804000981 */ /* 0x000ea8000c1e1900 */
[----:B------:R-:W2:Y:S03]  /*1880*/  @P0 LDG.E R3, desc[UR40][R4.64+0x4] ;  /* 0x0000042804030981 */ /* 0x000ea6000c1e1900 */
[----:B------:R-:W-:Y:S01]  /*1890*/  @P1 IADD3 R6, P2, R218, UR4, RZ ;  /* 0x00000004da061c10 */ /* 0x000fe2000ff5e0ff */
[----:B-----5:R-:W-:-:S03]  /*18a0*/  IMAD.MOV.U32 R154, RZ, RZ, R30 ;  /* 0x000000ffff9a7224 */ /* 0x020fc600078e001e */
[----:B------:R-:W-:-:S05]  /*18b0*/  @P1 IADD3.X R7, R219, UR5, RZ, P2, !PT ;  /* 0x00000005db071c10 */ /* 0x000fca00097fe4ff */
[----:B------:R0:W5:Y:S01]  /*18c0*/  @P1 LDG.E R154, desc[UR40][R6.64] ;  /* 0x00000028069a1981 */ /* 0x000162000c1e1900 */
[----:B------:R-:W-:Y:S01]  /*18d0*/  IMAD.IADD R11, R30, 0x1, -R11 ;  /* 0x000000011e0b7824 */ /* 0x000fe200078e0a0b */
[----:B------:R-:W-:Y:S01]  /*18e0*/  BSSY B0, `(.L_x_610) ;  /* 0x000002a000007945 */ /* 0x000fe20003800000 */
[----:B------:R-:W-:Y:S02]  /*18f0*/  LOP3.LUT R223, R216, 0xff, RZ, 0xc0, !PT ;  /* 0x000000ffd8df7812 */ /* 0x000fe400078ec0ff */
[----:B------:R-:W-:Y:S01]  /*1900*/  SHF.R.U32.HI R216, RZ, 0x10, R216 ;  /* 0x00000010ffd87819 */ /* 0x000fe200000116d8 */
[----:B--2---:R-:W-:-:S04]  /*1910*/  @P0 IMAD.IADD R24, R3, 0x1, -R0 ;  /* 0x0000000103180824 */ /* 0x004fc800078e0a00 */
[----:B------:R-:W-:-:S04]  /*1920*/  IMAD.IADD R152, R11, 0x1, R24 ;  /* 0x000000010b987824 */ /* 0x000fc800078e0218 */
[C---:B------:R-:W-:Y:S01]  /*1930*/  VIADD R0, R152.reuse, 0x5f ;  /* 0x0000005f98007836 */ /* 0x040fe20000000000 */
[----:B------:R-:W-:-:S03]  /*1940*/  ISETP.GE.AND P3, PT, R152, 0x1, PT ;  /* 0x000000019800780c */ /* 0x000fc60003f66270 */
[----:B------:R-:W-:Y:S01]  /*1950*/  IMAD.HI R0, R0, 0x2aaaaaab, RZ ;  /* 0x2aaaaaab00007827 */ /* 0x000fe200078e02ff */
[----:B------:R-:W-:-:S04]  /*1960*/  P2R R29, PR, RZ, 0x8 ;  /* 0x00000008ff1d7803 */ /* 0x000fc80000000000 */
[----:B------:R-:W-:-:S04]  /*1970*/  SHF.R.U32.HI R173, RZ, 0x1f, R0 ;  /* 0x0000001fffad7819 */ /* 0x000fc80000011600 */
[----:B------:R-:W-:Y:S01]  /*1980*/  LEA.HI.SX32 R173, R0, R173, 0x1c ;  /* 0x000000ad00ad7211 */ /* 0x000fe200078fe2ff */
[----:B------:R-:W-:Y:S01]  /*1990*/  IMAD.MOV.U32 R0, RZ, RZ, RZ ;  /* 0x000000ffff007224 */ /* 0x000fe200078e00ff */
[----:B0-----:R-:W-:Y:S06]  /*19a0*/  @!P3 BRA `(.L_x_611) ;  /* 0x000000000074b947 */ /* 0x001fec0003800000 */
[----:B------:R-:W-:Y:S01]  /*19b0*/  ISETP.NE.AND P0, PT, R216, RZ, PT ;  /* 0x000000ffd800720c */ /* 0x000fe20003f05270 */
[----:B------:R-:W-:-:S03]  /*19c0*/  ULDC UR4, c[0x0][0x9f0] ;  /* 0x00027c0000047ab9 */ /* 0x000fc60000000800 */
[----:B------:R-:W-:-:S04]  /*19d0*/  SEL R9, R216, UR4, P0 ;  /* 0x00000004d8097c07 */ /* 0x000fc80008000000 */
[-C--:B------:R-:W-:Y:S02]  /*19e0*/  IABS R6, R9.reuse ;  /* 0x0000000900067213 */ /* 0x080fe40000000000 */
[----:B------:R-:W-:Y:S02]  /*19f0*/  IADD3 R0, R173, -0x1, R9 ;  /* 0xffffffffad007810 */ /* 0x000fe40007ffe009 */
[----:B------:R-:W0:Y:S01]  /*1a00*/  I2F.RP R3, R6 ;  /* 0x0000000600037306 */ /* 0x000e220000209400 */
[-C--:B------:R-:W-:Y:S02]  /*1a10*/  IABS R10, R9.reuse ;  /* 0x00000009000a7213 */ /* 0x080fe40000000000 */
[----:B------:R-:W-:Y:S02]  /*1a20*/  IABS R8, R0 ;  /* 0x0000000000087213 */ /* 0x000fe40000000000 */
[----:B------:R-:W-:-:S04]  /*1a30*/  LOP3.LUT R0, R0, R9, RZ, 0x3c, !PT ;  /* 0x0000000900007212 */ /* 0x000fc800078e3cff */
[----:B------:R-:W-:Y:S01]  /*1a40*/  ISETP.GE.AND P2, PT, R0, RZ, PT ;  /* 0x000000ff0000720c */ /* 0x000fe20003f46270 */
[----:B0-----:R-:W0:Y:S02]  /*1a50*/  MUFU.RCP R3, R3 ;  /* 0x0000000300037308 */ /* 0x001e240000001000 */
[----:B0-----:R-:W-:Y:S02]  /*1a60*/  VIADD R4, R3, 0xffffffe ;  /* 0x0ffffffe03047836 */ /* 0x001fe40000000000 */
[----:B------:R-:W-:-:S04]  /*1a70*/  IMAD.MOV R3, RZ, RZ, -R10 ;  /* 0x000000ffff037224 */ /* 0x000fc800078e0a0a */
[----:B------:R0:W1:Y:S02]  /*1a80*/  F2I.FTZ.U32.TRUNC.NTZ R5, R4 ;  /* 0x0000000400057305 */ /* 0x000064000021f000 */
[----:B0-----:R-:W-:Y:S02]  /*1a90*/  IMAD.MOV.U32 R4, RZ, RZ, RZ ;  /* 0x000000ffff047224 */ /* 0x001fe400078e00ff */
[----:B-1----:R-:W-:-:S04]  /*1aa0*/  IMAD.MOV R7, RZ, RZ, -R5 ;  /* 0x000000ffff077224 */ /* 0x002fc800078e0a05 */
[----:B------:R-:W-:-:S04]  /*1ab0*/  IMAD R7, R7, R6, RZ ;  /* 0x0000000607077224 */ /* 0x000fc800078e02ff */
[----:B------:R-:W-:-:S06]  /*1ac0*/  IMAD.HI.U32 R5, R5, R7, R4 ;  /* 0x0000000705057227 */ /* 0x000fcc00078e0004 */
[----:B------:R-:W-:-:S04]  /*1ad0*/  IMAD.HI.U32 R5, R5, R8, RZ ;  /* 0x0000000805057227 */ /* 0x000fc800078e00ff */
[----:B------:R-:W-:-:S05]  /*1ae0*/  IMAD R3, R5, R3, R8 ;  /* 0x0000000305037224 */ /* 0x000fca00078e0208 */
[----:B------:R-:W-:-:S13]  /*1af0*/  ISETP.GT.U32.AND P1, PT, R6, R3, PT ;  /* 0x000000030600720c */ /* 0x000fda0003f24070 */
[----:B------:R-:W-:Y:S02]  /*1b00*/  @!P1 IMAD.IADD R3, R3, 0x1, -R6 ;  /* 0x0000000103039824 */ /* 0x000fe400078e0a06 */
[----:B------:R-:W-:Y:S01]  /*1b10*/  @!P1 VIADD R5, R5, 0x1 ;  /* 0x0000000105059836 */ /* 0x000fe20000000000 */
[----:B------:R-:W-:Y:S02]  /*1b20*/  ISETP.NE.AND P1, PT, R9, RZ, PT ;  /* 0x000000ff0900720c */ /* 0x000fe40003f25270 */
[----:B------:R-:W-:-:S13]  /*1b30*/  ISETP.GE.U32.AND P0, PT, R3, R6, PT ;  /* 0x000000060300720c */ /* 0x000fda0003f06070 */
[----:B------:R-:W-:-:S04]  /*1b40*/  @P0 VIADD R5, R5, 0x1 ;  /* 0x0000000105050836 */ /* 0x000fc80000000000 */
[----:B------:R-:W-:-:S04]  /*1b50*/  IMAD.MOV.U32 R0, RZ, RZ, R5 ;  /* 0x000000ffff007224 */ /* 0x000fc800078e0005 */
[----:B------:R-:W-:Y:S01]  /*1b60*/  @!P2 IMAD.MOV R0, RZ, RZ, -R0 ;  /* 0x000000ffff00a224 */ /* 0x000fe200078e0a00 */
[----:B------:R-:W-:-:S07]  /*1b70*/  @!P1 LOP3.LUT R0, RZ, R9, RZ, 0x33, !PT ;  /* 0x00000009ff009212 */ /* 0x000fce00078e33ff */
.L_x_611:
[----:B------:R-:W-:Y:S05]  /*1b80*/  BSYNC B0 ;  /* 0x0000000000007941 */ /* 0x000fea0003800000 */
.L_x_610:
[----:B------:R-:W-:-:S05]  /*1b90*/  IMAD R3, R223, R0, RZ ;  /* 0x00000000df037224 */ /* 0x000fca00078e02ff */
[C---:B------:R-:W-:Y:S01]  /*1ba0*/  VIADDMNMX R0, R3.reuse, R0, R173, PT ;  /* 0x0000000003007246 */ /* 0x040fe200038001ad */
[----:B------:R-:W-:-:S04]  /*1bb0*/  IMAD R3, R3, 0x60, -R11 ;  /* 0x0000006003037824 */ /* 0x000fc800078e0a0b */
[----:B------:R-:W-:Y:S01]  /*1bc0*/  IMAD R5, R0, 0x60, -R11 ;  /* 0x0000006000057824 */ /* 0x000fe200078e0a0b */
[----:B------:R-:W-:-:S04]  /*1bd0*/  VIMNMX R3, RZ, R3, !PT ;  /* 0x00000003ff037248 */ /* 0x000fc80007fe0100 */
[----:B------:R-:W-:Y:S01]  /*1be0*/  VIMNMX R0, R5, R24, PT ;  /* 0x0000001805007248 */ /* 0x000fe20003fe0100 */
[----:B------:R-:W-:-:S03]  /*1bf0*/  IMAD.WIDE.U32 R4, R3, -0x55555555, RZ ;  /* 0xaaaaaaab03047825 */ /* 0x000fc600078e00ff */
[----:B------:R-:W-:Y:S02]  /*1c00*/  ISETP.GT.AND P0, PT, R0, R3, PT ;  /* 0x000000030000720c */ /* 0x000fe40003f04270 */
[----:B------:R-:W-:-:S05]  /*1c10*/  SHF.R.U32.HI R28, RZ, 0x6, R5 ;  /* 0x00000006ff1c7819 */ /* 0x000fca0000011605 */
[----:B------:R-:W-:-:S06]  /*1c20*/  IMAD.MOV.U32 R27, RZ, RZ, R28 ;  /* 0x000000ffff1b7224 */ /* 0x000fcc00078e001c */
[----:B------:R-:W-:-:S04]  /*1c30*/  @P0 VIADD R0, R0, 0x5f ;  /* 0x0000005f00000836 */ /* 0x000fc80000000000 */
[----:B------:R-:W-:-:S05]  /*1c40*/  @P0 IMAD.HI R0, R0, 0x2aaaaaab, RZ ;  /* 0x2aaaaaab00000827 */ /* 0x000fca00078e02ff */
[----:B------:R-:W-:-:S04]  /*1c50*/  @P0 SHF.R.U32.HI R3, RZ, 0x1f, R0 ;  /* 0x0000001fff030819 */ /* 0x000fc80000011600 */
[----:B------:R-:W-:Y:S02]  /*1c60*/  @P0 LEA.HI.SX32 R27, R0, R3, 0x1c ;  /* 0x00000003001b0211 */ /* 0x000fe400078fe2ff */
[----:B------:R-:W-:Y:S02]  /*1c70*/  PLOP3.LUT P0, PT, PT, PT, PT, 0x80, 0x0 ;  /* 0x000000000000781c */ /* 0x000fe40003f0f070 */
[----:B------:R-:W-:-:S13]  /*1c80*/  ISETP.GT.AND P1, PT, R27, R28, PT ;  /* 0x0000001c1b00720c */ /* 0x000fda0003f24270 */
[----:B------:R-:W-:Y:S05]  /*1c90*/  @!P1 BRA `(.L_x_612) ;  /* 0x0000003c00e09947 */ /* 0x000fea0003800000 */
[----:B------:R-:W-:Y:S01]  /*1ca0*/  VIADD R26, R19, 0x1c400 ;  /* 0x0001c400131a7836 */ /* 0x000fe20000000000 */
[----:B------:R-:W-:Y:S04]  /*1cb0*/  BSSY B6, `(.L_x_613) ;  /* 0x0000013000067945 */ /* 0x000fe80003800000 */
[----:B------:R-:W-:-:S13]  /*1cc0*/  LOP3.LUT P0, RZ, R26, 0x3ff, RZ, 0xc0, !PT ;  /* 0x000003ff1aff7812 */ /* 0x000fda000780c0ff */
[----:B------:R-:W-:Y:S05]  /*1cd0*/  @!P0 BRA `(.L_x_614) ;  /* 0x0000000000408947 */ /* 0x000fea0003800000 */
[----:B------:R-:W-:Y:S01]  /*1ce0*/  MOV R14, 0x0 ;  /* 0x00000000000e7802 */ /* 0x000fe20000000f00 */
[----:B------:R-:W-:Y:S01]  /*1cf0*/  ULDC.64 UR4, c[0x4][0x98] ;  /* 0x0100260000047ab9 */ /* 0x000fe20000000a00 */
[----:B------:R-:W-:Y:S01]  /*1d00*/  ULDC.64 UR6, c[0x4][0x30] ;  /* 0x01000c0000067ab9 */ /* 0x000fe20000000a00 */
[----:B------:R-:W-:Y:S02]  /*1d10*/  IMAD.U32 R4, RZ, RZ, UR4 ;  /* 0x00000004ff047e24 */ /* 0x000fe4000f8e00ff */
[----:B------:R-:W-:Y:S01]  /*1d20*/  IMAD.U32 R5, RZ, RZ, UR5 ;  /* 0x00000005ff057e24 */ /* 0x000fe2000f8e00ff */
[----:B------:R-:W0:Y:S01]  /*1d30*/  LDC.64 R14, c[0x4][R14] ;  /* 0x010000000e0e7b82 */ /* 0x000e220000000a00 */
[----:B------:R-:W-:Y:S01]  /*1d40*/  ULDC.64 UR4, c[0x4][0xa0] ;  /* 0x0100280000047ab9 */ /* 0x000fe20000000a00 */
        /* <DEDUP_REMOVED lines=8> */
[----:B0----5:R-:W-:Y:S05]  /*1dd0*/  CALL.ABS.NOINC R14 ;  /* 0x000000000e007343 */ /* 0x021fea0003c00000 */
.L_x_614:
[----:B------:R-:W-:Y:S05]  /*1de0*/  BSYNC B6 ;  /* 0x0000000000067941 */ /* 0x000fea0003800000 */
.L_x_613:
        /* <DEDUP_REMOVED lines=20> */
.L_x_616:
[----:B------:R-:W-:Y:S05]  /*1f30*/  BSYNC B6 ;  /* 0x0000000000067941 */ /* 0x000fea0003800000 */
.L_x_615:
[----:B------:R-:W-:Y:S01]  /*1f40*/  ULDC.64 UR4, c[0x0][0x9f8] ;  /* 0x00027e0000047ab9 */ /* 0x000fe20000000a00 */
[----:B------:R-:W-:Y:S01]  /*1f50*/  IMAD.MOV.U32 R0, RZ, RZ, R217 ;  /* 0x000000ffff007224 */ /* 0x000fe200078e00d9 */
[----:B------:R-:W-:Y:S01]  /*1f60*/  ISETP.NE.U32.AND P0, PT, RZ, UR4, PT ;  /* 0x00000004ff007c0c */ /* 0x000fe2000bf05070 */
[----:B------:R-:W0:Y:S03]  /*1f70*/  LDC.64 R8, c[0x0][0x300] ;  /* 0x0000c000ff087b82 */ /* 0x000e260000000a00 */
[----:B------:R-:W-:Y:S01]  /*1f80*/  ISETP.NE.AND.EX P0, PT, RZ, UR5, PT, P0 ;  /* 0x00000005ff007c0c */ /* 0x000fe2000bf05300 */
[----:B------:R-:W1:Y:S01]  /*1f90*/  S2R R38, SR_TID.X ;  /* 0x0000000000267919 */ /* 0x000e620000002100 */
[----:B------:R-:W2:Y:S01]  /*1fa0*/  S2R R11, SR_TID.X ;  /* 0x00000000000b7919 */ /* 0x000ea20000002100 */
[----:B------:R-:W-:Y:S01]  /*1fb0*/  IMAD.IADD R59, R31, 0x1, R30 ;  /* 0x000000011f3b7824 */ /* 0x000fe200078e021e */
[----:B------:R-:W-:Y:S01]  /*1fc0*/  SHF.R.S32.HI R17, RZ, 0x1f, R16 ;  /* 0x0000001fff117819 */ /* 0x000fe20000011410 */
[----:B------:R-:W3:Y:S08]  /*1fd0*/  LDC.64 R56, c[0x0][0x408] ;  /* 0x00010200ff387b82 */ /* 0x000ef00000000a00 */
[----:B------:R-:W-:Y:S01]  /*1fe0*/  @P0 IADD3 R6, P1, R218, UR4, RZ ;  /* 0x00000004da060c10 */ /* 0x000fe2000ff3e0ff */
[----:B------:R-:W-:-:S02]  /*1ff0*/  VIADD R62, R16, 0x40 ;  /* 0x00000040103e7836 */ /* 0x000fc40000000000 */
[----:B------:R-:W-:Y:S01]  /*2000*/  VIADD R63, R16, 0x60 ;  /* 0x00000060103f7836 */ /* 0x000fe20000000000 */
[----:B------:R-:W-:Y:S01]  /*2010*/  @P0 IADD3.X R7, R219, UR5, RZ, P1, !PT ;  /* 0x00000005db070c10 */ /* 0x000fe20008ffe4ff */
[----:B------:R-:W-:Y:S01]  /*2020*/  ULDC.64 UR4, c[0x0][0xa08] ;  /* 0x0002820000047ab9 */ /* 0x000fe20000000a00 */
[----:B------:R-:W4:Y:S03]  /*2030*/  LDC R43, c[0x0][0x3f4] ;  /* 0x0000fd00ff2b7b82 */ /* 0x000f260000000800 */
[----:B------:R3:W4:Y:S01]  /*2040*/  @P0 LDG.E R0, desc[UR40][R6.64] ;  /* 0x0000002806000981 */ /* 0x000722000c1e1900 */
[----:B------:R-:W-:Y:S01]  /*2050*/  SHF.R.S32.HI R33, RZ, 0x1f, R59 ;  /* 0x0000001fff217819 */ /* 0x000fe2000001143b */
[-C--:B0-----:R-:W-:Y:S01]  /*2060*/  IMAD.WIDE.U32 R4, R59, R8.reuse, RZ ;  /* 0x000000083b047225 */ /* 0x081fe200078e00ff */
[----:B------:R-:W-:Y:S02]  /*2070*/  ISETP.NE.U32.AND P0, PT, RZ, UR4, PT ;  /* 0x00000004ff007c0c */ /* 0x000fe4000bf05070 */
[----:B------:R-:W0:Y:S01]  /*2080*/  LDC.64 R14, c[0x0][0x3f8] ;  /* 0x0000fe00ff0e7b82 */ /* 0x000e220000000a00 */
[-C--:B------:R-:W-:Y:S01]  /*2090*/  IMAD R10, R33, R8.reuse, RZ ;  /* 0x00000008210a7224 */ /* 0x080fe200078e02ff */
[----:B------:R-:W-:Y:S01]  /*20a0*/  ISETP.NE.AND.EX P0, PT, RZ, UR5, PT, P0 ;  /* 0x00000005ff007c0c */ /* 0x000fe2000bf05300 */
[----:B------:R-:W-:Y:S01]  /*20b0*/  ULDC.64 UR4, c[0x0][0x308] ;  /* 0x0000c20000047ab9 */ /* 0x000fe20000000a00 */
[----:B------:R-:W-:Y:S01]  /*20c0*/  IMAD.WIDE.U32 R60, R18, R8, R16 ;  /* 0x00000008123c7225 */ /* 0x000fe200078e0010 */
[----:B------:R-:W-:-:S02]  /*20d0*/  SHF.R.S32.HI R23, RZ, 0x1f, R22 ;  /* 0x0000001fff177819 */ /* 0x000fc40000011416 */
[----:B-1----:R-:W-:Y:S01]  /*20e0*/  SHF.R.U32.HI R38, RZ, 0x7, R38 ;  /* 0x00000007ff267819 */ /* 0x002fe20000011626 */
[----:B------:R-:W-:Y:S01]  /*20f0*/  IMAD R3, R59, R9, R10 ;  /* 0x000000093b037224 */ /* 0x000fe200078e020a */
[----:B------:R-:W-:Y:S01]  /*2100*/  SHF.L.U64.HI R66, R8, 0x6, R9 ;  /* 0x0000000608427819 */ /* 0x000fe20000010209 */
[----:B--2---:R-:W-:Y:S01]  /*2110*/  VIADD R11, R11, 0xffffff80 ;  /* 0xffffff800b0b7836 */ /* 0x004fe20000000000 */
[----:B------:R-:W-:Y:S01]  /*2120*/  ISETP.NE.AND P6, PT, R38, 0x1, PT ;  /* 0x000000012600780c */ /* 0x000fe20003fc5270 */
[----:B------:R-:W-:Y:S01]  /*2130*/  IMAD.IADD R5, R5, 0x1, R3 ;  /* 0x0000000105057824 */ /* 0x000fe200078e0203 */
[----:B---3--:R-:W-:Y:S01]  /*2140*/  SHF.L.U64.HI R70, R56, 0x6, R57 ;  /* 0x0000000638467819 */ /* 0x008fe20000010239 */
[----:B------:R-:W-:Y:S01]  /*2150*/  VIADD R10, R16, 0xc0 ;  /* 0x000000c0100a7836 */ /* 0x000fe20000000000 */
[----:B------:R-:W-:Y:S01]  /*2160*/  SHF.R.S32.HI R6, RZ, 0x1f, R11 ;  /* 0x0000001fff067819 */ /* 0x000fe2000001140b */
[----:B------:R-:W-:Y:S01]  /*2170*/  IMAD.WIDE.U32 R4, R215, UR4, R4 ;  /* 0x00000004d7047c25 */ /* 0x000fe2000f8e0004 */
[----:B------:R-:W-:-:S02]  /*2180*/  SHF.R.S32.HI R72, RZ, 0x1f, R220 ;  /* 0x0000001fff487819 */ /* 0x000fc400000114dc */
[----:B------:R-:W-:Y:S01]  /*2190*/  LEA.HI R36, R6, R11, RZ, 0x2 ;  /* 0x0000000b06247211 */ /* 0x000fe200078f10ff */
[----:B------:R-:W-:Y:S01]  /*21a0*/  IMAD R5, R215, UR5, R5 ;  /* 0x00000005d7057c24 */ /* 0x000fe2000f8e0205 */
[----:B------:R-:W-:Y:S01]  /*21b0*/  ULDC.64 UR4, c[0x0][0x310] ;  /* 0x0000c40000047ab9 */ /* 0x000fe20000000a00 */
[C---:B------:R-:W-:Y:S02]  /*21c0*/  VIADD R64, R16.reuse, 0x80 ;  /* 0x0000008010407836 */ /* 0x040fe40000000000 */
[----:B------:R-:W-:Y:S01]  /*21d0*/  VIADD R65, R16, 0xa0 ;  /* 0x000000a010417836 */ /* 0x000fe20000000000 */
[----:B0-----:R-:W-:Y:S01]  /*21e0*/  SHF.L.U64.HI R68, R14, 0x6, R15 ;  /* 0x000000060e447819 */ /* 0x001fe2000001020f */
[----:B------:R-:W-:Y:S02]  /*21f0*/  IMAD R30, R224, R56, RZ ;  /* 0x00000038e01e7224 */ /* 0x000fe400078e02ff */
[----:B------:R-:W-:Y:S01]  /*2200*/  VIADD R73, R38, 0x8 ;  /* 0x0000000826497836 */ /* 0x000fe20000000000 */
[----:B------:R-:W-:Y:S01]  /*2210*/  SHF.R.U32.HI R38, RZ, 0x3, R209 ;  /* 0x00000003ff267819 */ /* 0x000fe200000116d1 */
[----:B------:R-:W-:-:S02]  /*2220*/  IMAD R39, R18, R57, R30 ;  /* 0x0000003912277224 */ /* 0x000fc400078e021e */
[----:B------:R-:W-:-:S04]  /*2230*/  IMAD.WIDE.U32 R30, R18, R56, R16 ;  /* 0x00000038121e7225 */ /* 0x000fc800078e0010 */
[----:B------:R-:W-:Y:S02]  /*2240*/  IMAD.IADD R31, R39, 0x1, R31 ;  /* 0x00000001271f7824 */ /* 0x000fe400078e021f */
[----:B------:R-:W-:Y:S02]  /*2250*/  IMAD.MOV.U32 R88, RZ, RZ, 0x20 ;  /* 0x00000020ff587424 */ /* 0x000fe400078e00ff */
[----:B------:R-:W-:Y:S02]  /*2260*/  IMAD R75, R9, 0x60, RZ ;  /* 0x00000060094b7824 */ /* 0x000fe400078e02ff */
[----:B------:R-:W-:Y:S02]  /*2270*/  IMAD.SHL.U32 R67, R8, 0x40, RZ ;  /* 0x0000004008437824 */ /* 0x000fe400078e00ff */
[----:B------:R-:W-:Y:S02]  /*2280*/  IMAD.SHL.U32 R69, R14, 0x40, RZ ;  /* 0x000000400e457824 */ /* 0x000fe400078e00ff */
[----:B------:R-:W-:-:S02]  /*2290*/  IMAD R77, R57, 0x60, RZ ;  /* 0x00000060394d7824 */ /* 0x000fc400078e02ff */
[----:B------:R-:W-:Y:S02]  /*22a0*/  IMAD.SHL.U32 R71, R56, 0x40, RZ ;  /* 0x0000004038477824 */ /* 0x000fe400078e00ff */
[----:B-----5:R-:W-:-:S04]  /*22b0*/  IMAD.WIDE.U32 R30, R154, R56, R30 ;  /* 0x000000389a1e7225 */ /* 0x020fc800078e001e */
[----:B----4-:R-:W-:Y:S01]  /*22c0*/  IMAD.SHL.U32 R74, R43, 0x2, RZ ;  /* 0x000000022b4a7824 */ /* 0x010fe200078e00ff */
[----:B------:R-:W-:Y:S02]  /*22d0*/  SHF.R.S32.HI R3, RZ, 0x1f, R0 ;  /* 0x0000001fff037819 */ /* 0x000fe40000011400 */
[----:B------:R-:W-:Y:S02]  /*22e0*/  SEL R21, R0, RZ, !P0 ;  /* 0x000000ff00157207 */ /* 0x000fe40004000000 */
[----:B------:R-:W-:Y:S01]  /*22f0*/  SEL R20, R3, RZ, !P0 ;  /* 0x000000ff03147207 */ /* 0x000fe20004000000 */
[----:B------:R-:W-:Y:S02]  /*2300*/  IMAD R3, R224, R8, RZ ;  /* 0x00000008e0037224 */ /* 0x000fe400078e02ff */
[----:B------:R-:W-:-:S04]  /*2310*/  IMAD.WIDE.U32 R4, R21, UR4, R4 ;  /* 0x0000000415047c25 */ /* 0x000fc8000f8e0004 */
[----:B------:R-:W-:Y:S02]  /*2320*/  IMAD R0, R20, UR4, RZ ;  /* 0x0000000414007c24 */ /* 0x000fe4000f8e02ff */
[----:B------:R-:W-:Y:S01]  /*2330*/  IMAD R13, R18, R9, R3 ;  /* 0x00000009120d7224 */ /* 0x000fe200078e0203 */
[----:B------:R-:W-:Y:S01]  /*2340*/  IADD3 R3, P2, R4, R60, RZ ;  /* 0x0000003c04037210 */ /* 0x000fe20007f5e0ff */
[----:B------:R-:W-:Y:S01]  /*2350*/  IMAD R11, R21, UR5, R0 ;  /* 0x00000005150b7c24 */ /* 0x000fe2000f8e0200 */
[----:B------:R-:W-:Y:S05]  /*2360*/  @!P6 WARPSYNC.ALL ;  /* 0x000000000000e948 */ /* 0x000fea0003800000 */
[C---:B------:R-:W-:Y:S01]  /*2370*/  VIADD R0, R16.reuse, 0x20 ;  /* 0x0000002010007836 */ /* 0x040fe20000000000 */
[----:B------:R-:W-:Y:S01]  /*2380*/  ULDC UR4, c[0x0][0x320] ;  /* 0x0000c80000047ab9 */ /* 0x000fe20000000800 */
[----:B------:R-:W-:Y:S01]  /*2390*/  IMAD.IADD R60, R5, 0x1, R11 ;  /* 0x00000001053c7824 */ /* 0x000fe200078e020b */
[----:B------:R-:W-:Y:S01]  /*23a0*/  @!P6 BAR.SYNC.DEFER_BLOCKING 0x9, 0x100 ;  /* 0x024400000000eb1d */ /* 0x000fe20000010000 */
[C---:B------:R-:W-:Y:S01]  /*23b0*/  ISETP.GE.AND P0, PT, R16.reuse, UR4, PT ;  /* 0x0000000410007c0c */ /* 0x040fe2000bf06270 */
[----:B------:R-:W-:Y:S01]  /*23c0*/  VIADD R11, R16, 0xe0 ;  /* 0x000000e0100b7836 */ /* 0x000fe20000000000 */
[----:B------:R-:W-:Y:S01]  /*23d0*/  ISETP.GE.AND P1, PT, R0, UR4, PT ;  /* 0x0000000400007c0c */ /* 0x000fe2000bf26270 */
[----:B------:R-:W-:Y:S01]  /*23e0*/  IMAD.WIDE.U32 R8, R8, 0x60, RZ ;  /* 0x0000006008087825 */ /* 0x000fe200078e00ff */
[----:B------:R-:W-:Y:S01]  /*23f0*/  SEL R6, RZ, 0x1, P0 ;  /* 0x00000001ff067807 */ /* 0x000fe20000000000 */
[----:B------:R-:W-:Y:S01]  /*2400*/  ULDC.64 UR6, c[0x0][0x330] ;  /* 0x0000cc0000067ab9 */ /* 0x000fe20000000a00 */
[----:B------:R-:W-:Y:S01]  /*2410*/  SEL R7, RZ, 0xffffffff, P1 ;  /* 0xffffffffff077807 */ /* 0x000fe20000800000 */
[----:B------:R-:W-:Y:S01]  /*2420*/  IMAD.IADD R75, R9, 0x1, R75 ;  /* 0x00000001094b7824 */ /* 0x000fe200078e024b */
[----:B------:R-:W-:-:S02]  /*2430*/  IADD3.X R61, R60, R61, R13, P2, !PT ;  /* 0x0000003d3c3d7210 */ /* 0x000fc400017fe40d */
[----:B------:R-:W-:Y:S01]  /*2440*/  ISETP.GE.AND P1, PT, R62, UR4, PT ;  /* 0x000000043e007c0c */ /* 0x000fe2000bf26270 */
[----:B------:R-:W-:Y:S01]  /*2450*/  IMAD.SHL.U32 R7, R7, 0x2, RZ ;  /* 0x0000000207077824 */ /* 0x000fe200078e00ff */
[----:B------:R-:W-:Y:S02]  /*2460*/  ISETP.GE.AND P2, PT, R63, UR4, PT ;  /* 0x000000043f007c0c */ /* 0x000fe4000bf46270 */
[----:B------:R-:W-:Y:S02]  /*2470*/  ISETP.GE.AND P0, PT, R10, UR4, PT ;  /* 0x000000040a007c0c */ /* 0x000fe4000bf06270 */
[----:B------:R-:W-:Y:S02]  /*2480*/  ISETP.GE.AND P3, PT, R11, UR4, PT ;  /* 0x000000040b007c0c */ /* 0x000fe4000bf66270 */
[----:B------:R-:W-:Y:S01]  /*2490*/  LOP3.LUT R10, R7, 0x2, R6, 0xe2, !PT ;  /* 0x00000002070a7812 */ /* 0x000fe200078ee206 */
[----:B------:R-:W-:Y:S01]  /*24a0*/  IMAD.WIDE.U32 R6, R215, UR6, R16 ;  /* 0x00000006d7067c25 */ /* 0x000fe2000f8e0010 */
[----:B------:R-:W-:-:S02]  /*24b0*/  SEL R11, RZ, 0x4, P1 ;  /* 0x00000004ff0b7807 */ /* 0x000fc40000800000 */
[----:B------:R-:W-:Y:S01]  /*24c0*/  SEL R12, RZ, 0x8, P2 ;  /* 0x00000008ff0c7807 */ /* 0x000fe20001000000 */
[----:B------:R-:W-:Y:S01]  /*24d0*/  IMAD R7, R215, UR7, R7 ;  /* 0x00000007d7077c24 */ /* 0x000fe2000f8e0207 */
[----:B------:R-:W-:Y:S02]  /*24e0*/  ISETP.GE.AND P1, PT, R64, UR4, PT ;  /* 0x0000000440007c0c */ /* 0x000fe4000bf26270 */
[----:B------:R-:W-:Y:S01]  /*24f0*/  ISETP.GE.AND P2, PT, R65, UR4, PT ;  /* 0x0000000441007c0c */ /* 0x000fe2000bf46270 */
[----:B------:R-:W-:Y:S01]  /*2500*/  ULDC.64 UR4, c[0x0][0x338] ;  /* 0x0000ce0000047ab9 */ /* 0x000fe20000000a00 */
[----:B------:R-:W-:Y:S01]  /*2510*/  LOP3.LUT R10, R12, R10, R11, 0xfe, !PT ;  /* 0x0000000a0c0a7212 */ /* 0x000fe200078efe0b */
[----:B------:R-:W-:Y:S01]  /*2520*/  IMAD R13, R20, UR4, RZ ;  /* 0x00000004140d7c24 */ /* 0x000fe2000f8e02ff */
[----:B------:R-:W-:Y:S01]  /*2530*/  SEL R11, RZ, 0x10, P1 ;  /* 0x00000010ff0b7807 */ /* 0x000fe20000800000 */
[C---:B------:R-:W-:Y:S01]  /*2540*/  IMAD.WIDE.U32 R6, R21.reuse, UR4, R6 ;  /* 0x0000000415067c25 */ /* 0x040fe2000f8e0006 */
[----:B------:R-:W-:Y:S01]  /*2550*/  SEL R12, RZ, 0x20, P2 ;  /* 0x00000020ff0c7807 */ /* 0x000fe20001000000 */
[----:B------:R-:W-:Y:S01]  /*2560*/  ULDC UR4, c[0x0][0x2f4] ;  /* 0x0000bd0000047ab9 */ /* 0x000fe20000000800 */
[----:B------:R-:W-:Y:S01]  /*2570*/  IADD3 R58, P1, R18, R59, RZ ;  /* 0x0000003b123a7210 */ /* 0x000fe20007f3e0ff */
[----:B------:R-:W-:Y:S01]  /*2580*/  IMAD R41, R21, UR5, R13 ;  /* 0x0000000515297c24 */ /* 0x000fe2000f8e020d */
[----:B------:R-:W-:Y:S01]  /*2590*/  LOP3.LUT R11, R12, R10, R11, 0xfe, !PT ;  /* 0x0000000a0c0b7212 */ /* 0x000fe200078efe0b */
[----:B------:R-:W-:Y:S01]  /*25a0*/  IMAD.WIDE.U32 R20, R18, R56, R22 ;  /* 0x0000003812147225 */ /* 0x000fe200078e0016 */
[----:B------:R-:W-:-:S02]  /*25b0*/  SEL R10, RZ, 0x40, P0 ;  /* 0x00000040ff0a7807 */ /* 0x000fc40000000000 */
[----:B------:R-:W-:Y:S01]  /*25c0*/  ISETP.GE.AND P0, PT, R16, R43, PT ;  /* 0x0000002b1000720c */ /* 0x000fe20003f06270 */
[----:B------:R-:W-:Y:S01]  /*25d0*/  IMAD.IADD R21, R21, 0x1, R39 ;  /* 0x0000000115157824 */ /* 0x000fe200078e0227 */
[----:B------:R-:W-:Y:S01]  /*25e0*/  SHF.R.S32.HI R39, RZ, 0x1f, R36 ;  /* 0x0000001fff277819 */ /* 0x000fe20000011424 */
[----:B------:R-:W-:Y:S01]  /*25f0*/  IMAD.WIDE.U32 R12, R18, R14, R16 ;  /* 0x0000000e120c7225 */ /* 0x000fe200078e0010 */
[----:B------:R-:W-:Y:S02]  /*2600*/  LOP3.LUT R94, R11, R10, RZ, 0xfc, !PT ;  /* 0x0000000a0b5e7212 */ /* 0x000fe400078efcff */
[----:B------:R-:W-:Y:S01]  /*2610*/  LEA.HI R39, R39, R18, RZ, 0x3 ;  /* 0x0000001227277211 */ /* 0x000fe200078f18ff */
[CC--:B------:R-:W-:Y:S01]  /*2620*/  IMAD R10, R224.reuse, R14.reuse, RZ ;  /* 0x0000000ee00a7224 */ /* 0x0c0fe200078e02ff */
[----:B------:R-:W-:Y:S01]  /*2630*/  SEL R35, R43, RZ, P0 ;  /* 0x000000ff2b237207 */ /* 0x000fe20000000000 */
[----:B------:R-:W-:Y:S01]  /*2640*/  IMAD.X R59, R224, 0x1, R33, P1 ;  /* 0x00000001e03b7824 */ /* 0x000fe200008e0621 */
[----:B------:R-:W-:Y:S01]  /*2650*/  LOP3.LUT R39, R39, 0xfffffff8, RZ, 0xc0, !PT ;  /* 0xfffffff827277812 */ /* 0x000fe200078ec0ff */
[C---:B------:R-:W-:Y:S01]  /*2660*/  IMAD R37, R18.reuse, R15, R10 ;  /* 0x0000000f12257224 */ /* 0x040fe200078e020a */
[----:B------:R-:W-:Y:S01]  /*2670*/  SEL R93, RZ, 0xffffff80, P3 ;  /* 0xffffff80ff5d7807 */ /* 0x000fe20001800000 */
[----:B------:R-:W-:Y:S01]  /*2680*/  IMAD.WIDE.U32 R10, R18, R14, R22 ;  /* 0x0000000e120a7225 */ /* 0x000fe200078e0016 */
[----:B------:R-:W-:-:S02]  /*2690*/  ISETP.GE.AND P2, PT, R0, UR4, PT ;  /* 0x0000000400007c0c */ /* 0x000fc4000bf46270 */
[----:B------:R-:W-:Y:S01]  /*26a0*/  LOP3.LUT R93, R94, 0x80, R93, 0xc8, !PT ;  /* 0x000000805e5d7812 */ /* 0x000fe200078ec85d */
[----:B------:R-:W-:Y:S01]  /*26b0*/  IMAD.IADD R35, R16, 0x1, R35 ;  /* 0x0000000110237824 */ /* 0x000fe200078e0223 */
[----:B------:R-:W-:Y:S01]  /*26c0*/  LOP3.LUT R94, R94, 0x40, RZ, 0xc0, !PT ;  /* 0x000000405e5e7812 */ /* 0x000fe200078ec0ff */
[----:B------:R-:W-:Y:S02]  /*26d0*/  IMAD.IADD R39, R18, 0x1, -R39 ;  /* 0x0000000112277824 */ /* 0x000fe400078e0a27 */
[----:B------:R-:W-:Y:S01]  /*26e0*/  IMAD.IADD R11, R11, 0x1, R37 ;  /* 0x000000010b0b7824 */ /* 0x000fe200078e0225 */
[----:B------:R-:W-:Y:S01]  /*26f0*/  SHF.R.S32.HI R32, RZ, 0x1f, R35 ;  /* 0x0000001fff207819 */ /* 0x000fe20000011423 */
[----:B------:R-:W-:Y:S01]  /*2700*/  IMAD.IADD R13, R37, 0x1, R13 ;  /* 0x00000001250d7824 */ /* 0x000fe200078e020d */
[----:B------:R-:W-:Y:S01]  /*2710*/  SHF.R.S32.HI R37, RZ, 0x1f, R154 ;  /* 0x0000001fff257819 */ /* 0x000fe2000001149a */
[----:B------:R-:W-:Y:S01]  /*2720*/  IMAD.SHL.U32 R82, R39, 0x40, RZ ;  /* 0x0000004027527824 */ /* 0x000fe200078e00ff */
[----:B------:R-:W-:Y:S01]  /*2730*/  LEA.HI R32, R32, R35, RZ, 0x3 ;  /* 0x0000002320207211 */ /* 0x000fe200078f18ff */
[----:B------:R-:W-:Y:S01]  /*2740*/  IMAD R35, R15, 0x60, RZ ;  /* 0x000000600f237824 */ /* 0x000fe200078e02ff */
[----:B------:R-:W-:Y:S01]  /*2750*/  LOP3.LUT P1, RZ, R39, 0x4, RZ, 0xc0, !PT ;  /* 0x0000000427ff7812 */ /* 0x000fe2000782c0ff */
[C---:B------:R-:W-:Y:S01]  /*2760*/  IMAD R34, R37.reuse, R14, RZ ;  /* 0x0000000e25227224 */ /* 0x040fe200078e02ff */
[----:B------:R-:W-:Y:S01]  /*2770*/  LOP3.LUT R82, R82, 0x1c0, RZ, 0xc0, !PT ;  /* 0x000001c052527812 */ /* 0x000fe200078ec0ff */
[----:B------:R-:W-:Y:S01]  /*2780*/  IMAD R37, R37, R56, RZ ;  /* 0x0000003825257224 */ /* 0x000fe200078e02ff */
[----:B------:R-:W-:Y:S01]  /*2790*/  LOP3.LUT R33, R209, 0x38, R32, 0xf8, !PT ;  /* 0x00000038d1217812 */ /* 0x000fe200078ef820 */
[C---:B------:R-:W-:Y:S01]  /*27a0*/  IMAD R79, R154.reuse, R15, R34 ;  /* 0x0000000f9a4f7224 */ /* 0x040fe200078e0222 */
[----:B------:R-:W-:Y:S01]  /*27b0*/  SHF.R.U32.HI R85, RZ, 0x3, R82 ;  /* 0x00000003ff557819 */ /* 0x000fe20000011652 */
[----:B------:R-:W-:Y:S01]  /*27c0*/  IMAD.WIDE.U32 R10, R154, R14, R10 ;  /* 0x0000000e9a0a7225 */ /* 0x000fe200078e000a */
[----:B------:R-:W-:-:S02]  /*27d0*/  LOP3.LUT R34, R82, 0x18, R16, 0xf8, !PT ;  /* 0x0000001852227812 */ /* 0x000fc400078ef810 */
[----:B------:R-:W-:Y:S01]  /*27e0*/  LOP3.LUT R33, R33, R38, RZ, 0x3c, !PT ;  /* 0x0000002621217212 */ /* 0x000fe200078e3cff */
[----:B------:R-:W-:Y:S01]  /*27f0*/  IMAD.WIDE.U32 R12, R154, R14, R12 ;  /* 0x0000000e9a0c7225 */ /* 0x000fe200078e000c */
[--C-:B------:R-:W-:Y:S02]  /*2800*/  SHF.R.S32.HI R83, RZ, 0x3, R32.reuse ;  /* 0x00000003ff537819 */ /* 0x100fe40000011420 */
[----:B------:R-:W-:Y:S01]  /*2810*/  LOP3.LUT R84, R32, 0xfffffff8, RZ, 0xc0, !PT ;  /* 0xfffffff820547812 */ /* 0x000fe200078ec0ff */
[----:B------:R-:W-:Y:S01]  /*2820*/  IMAD.IADD R87, R212, 0x1, R33 ;  /* 0x00000001d4577824 */ /* 0x000fe200078e0221 */
[----:B------:R-:W-:Y:S01]  /*2830*/  LOP3.LUT R32, R82, 0x38, R32, 0xf8, !PT ;  /* 0x0000003852207812 */ /* 0x000fe200078ef820 */
[----:B------:R-:W-:Y:S01]  /*2840*/  IMAD R37, R154, R57, R37 ;  /* 0x000000399a257224 */ /* 0x000fe200078e0225 */
[----:B------:R-:W-:Y:S01]  /*2850*/  LOP3.LUT R89, R34, R85, RZ, 0x3c, !PT ;  /* 0x0000005522597212 */ /* 0x000fe200078e3cff */
[----:B------:R-:W-:Y:S01]  /*2860*/  IMAD.WIDE.U32 R20, R154, R56, R20 ;  /* 0x000000389a147225 */ /* 0x000fe200078e0014 */
[----:B------:R-:W-:-:S02]  /*2870*/  SEL R88, R88, 0xffffffe0, !P1 ;  /* 0xffffffe058587807 */ /* 0x000fc40004800000 */
[----:B------:R-:W-:Y:S01]  /*2880*/  LOP3.LUT R33, R32, R85, RZ, 0x3c, !PT ;  /* 0x0000005520217212 */ /* 0x000fe200078e3cff */
[----:B------:R-:W-:Y:S01]  /*2890*/  IMAD.WIDE.U32 R14, R14, 0x60, RZ ;  /* 0x000000600e0e7825 */ /* 0x000fe200078e00ff */
[----:B------:R-:W-:Y:S02]  /*28a0*/  SHF.R.S32.HI R86, RZ, 0x1f, R84 ;  /* 0x0000001fff567819 */ /* 0x000fe40000011454 */
[----:B------:R-:W-:Y:S01]  /*28b0*/  ISETP.GE.AND P1, PT, R16, UR4, PT ;  /* 0x0000000410007c0c */ /* 0x000fe2000bf26270 */
[----:B------:R-:W-:-:S04]  /*28c0*/  IMAD.WIDE.U32 R56, R56, 0x60, RZ ;  /* 0x0000006038387825 */ /* 0x000fc800078e00ff */
[----:B------:R-:W-:Y:S02]  /*28d0*/  IMAD R89, R210, 0x200, R89 ;  /* 0x00000200d2597824 */ /* 0x000fe400078e0259 */
[----:B------:R-:W-:Y:S02]  /*28e0*/  IMAD.IADD R78, R11, 0x1, R79 ;  /* 0x000000010b4e7824 */ /* 0x000fe400078e024f */
[----:B------:R-:W-:Y:S02]  /*28f0*/  IMAD.IADD R76, R15, 0x1, R35 ;  /* 0x000000010f4c7824 */ /* 0x000fe400078e0223 */
[----:B------:R-:W-:Y:S02]  /*2900*/  IMAD.IADD R77, R57, 0x1, R77 ;  /* 0x00000001394d7824 */ /* 0x000fe400078e024d */
[----:B------:R-:W-:Y:S02]  /*2910*/  IMAD.IADD R79, R79, 0x1, R13 ;  /* 0x000000014f4f7824 */ /* 0x000fe400078e020d */
[----:B------:R-:W-:-:S02]  /*2920*/  IMAD.IADD R80, R21, 0x1, R37 ;  /* 0x0000000115507824 */ /* 0x000fc400078e0225 */
[----:B------:R-:W-:Y:S02]  /*2930*/  IMAD.IADD R81, R37, 0x1, R31 ;  /* 0x0000000125517824 */ /* 0x000fe400078e021f */
[----:B------:R-:W-:Y:S02]  /*2940*/  IMAD R90, R210, 0x200, R33 ;  /* 0x00000200d25a7824 */ /* 0x000fe400078e0221 */
[----:B------:R-:W-:Y:S02]  /*2950*/  IMAD.IADD R91, R88, 0x1, R89 ;  /* 0x00000001585b7824 */ /* 0x000fe400078e0259 */
[----:B------:R-:W-:-:S07]  /*2960*/  IMAD.IADD R92, R7, 0x1, R41 ;  /* 0x00000001075c7824 */ /* 0x000fce00078e0229 */
.L_x_664:
[----:B------:R-:W-:Y:S01]  /*2970*/  VIADD R45, R27, 0xffffffff ;  /* 0xffffffff1b2d7836 */ /* 0x000fe20000000000 */
[----:B0-----:R-:W0:Y:S01]  /*2980*/  LDC.64 R98, c[0x0][0x2e8] ;  /* 0x0000ba00ff627b82 */ /* 0x001e220000000a00 */
[----:B------:R-:W-:Y:S01]  /*2990*/  IMAD R103, R2, 0x1800, R91 ;  /* 0x0000180002677824 */ /* 0x000fe200078e025b */
[----:B------:R-:W-:Y:S05]  /*29a0*/  YIELD ;  /* 0x0000000000007946 */ /* 0x000fea0003800000 */
[----:B------:R-:W-:Y:S01]  /*29b0*/  SHF.R.S32.HI R39, RZ, 0x1f, R45 ;  /* 0x0000001fff277819 */ /* 0x000fe2000001142d */
[-C--:B------:R-:W-:Y:S01]  /*29c0*/  IMAD R27, R75, R45.reuse, RZ ;  /* 0x0000002d4b1b7224 */ /* 0x080fe200078e02ff */
[----:B------:R-:W1:Y:S01]  /*29d0*/  LDC R102, c[0x0][0x3f4] ;  /* 0x0000fd00ff667b82 */ /* 0x000e620000000800 */
[----:B------:R-:W-:Y:S01]  /*29e0*/  IMAD.WIDE.U32 R100, R8, R45, RZ ;  /* 0x0000002d08647225 */ /* 0x000fe200078e00ff */
[----:B------:R-:W-:Y:S03]  /*29f0*/  BSSY B0, `(.L_x_617) ;  /* 0x00002a4000007945 */ /* 0x000fe60003800000 */
[----:B------:R-:W-:Y:S01]  /*2a00*/  IMAD R33, R39, R8, R27 ;  /* 0x0000000827217224 */ /* 0x000fe200078e021b */
[----:B------:R-:W-:Y:S01]  /*2a10*/  IADD3 R27, P3, P4, R3, R100, R67 ;  /* 0x00000064031b7210 */ /* 0x000fe20007c7e043 */
[----:B------:R-:W-:-:S02]  /*2a20*/  IMAD R103, R103, 0x2, R26 ;  /* 0x0000000267677824 */ /* 0x000fc400078e021a */
[----:B------:R-:W-:-:S05]  /*2a30*/  IMAD.IADD R50, R101, 0x1, R33 ;  /* 0x0000000165327824 */ /* 0x000fca00078e0221 */
[----:B------:R-:W-:Y:S02]  /*2a40*/  IADD3.X R32, R61, R50, R66, P3, P4 ;  /* 0x000000323d207210 */ /* 0x000fe40001fe8442 */
[----:B------:R-:W-:-:S04]  /*2a50*/  IADD3 R33, P4, R3, R100, RZ ;  /* 0x0000006403217210 */ /* 0x000fc80007f9e0ff */
[-C--:B0-----:R-:W-:Y:S01]  /*2a60*/  LEA R42, P3, R33, R98.reuse, 0x1 ;  /* 0x00000062212a7211 */ /* 0x081fe200078608ff */
[----:B------:R-:W-:Y:S01]  /*2a70*/  IMAD.X R34, R50, 0x1, R61, P4 ;  /* 0x0000000132227824 */ /* 0x000fe200020e063d */
[----:B------:R-:W-:-:S04]  /*2a80*/  LEA R40, P4, R27, R98, 0x1 ;  /* 0x000000621b287211 */ /* 0x000fc800078808ff */
[-C--:B------:R-:W-:Y:S02]  /*2a90*/  LEA.HI.X R43, R33, R99.reuse, R34, 0x1, P3 ;  /* 0x00000063212b7211 */ /* 0x080fe400018f0c22 */
[----:B-1----:R-:W-:Y:S02]  /*2aa0*/  ISETP.GE.AND P3, PT, R102, 0x1, PT ;  /* 0x000000016600780c */ /* 0x002fe40003f66270 */
[----:B------:R-:W-:Y:S01]  /*2ab0*/  LEA.HI.X R41, R27, R99, R32, 0x1, P4 ;  /* 0x000000631b297211 */ /* 0x000fe200020f0c20 */
[----:B------:R-:W-:Y:S01]  /*2ac0*/  IMAD R27, R2, 0x1800, R89 ;  /* 0x00001800021b7824 */ /* 0x000fe200078e0259 */
[----:B------:R-:W-:-:S03]  /*2ad0*/  ISETP.GT.AND P4, PT, R45, R28, PT ;  /* 0x0000001c2d00720c */ /* 0x000fc60003f84270 */
[----:B------:R-:W-:Y:S01]  /*2ae0*/  IMAD R104, R27, 0x2, R26 ;  /* 0x000000021b687824 */ /* 0x000fe200078e021a */
[----:B------:R-:W-:Y:S01]  /*2af0*/  P2R R96, PR, RZ, 0x10 ;  /* 0x00000010ff607803 */ /* 0x000fe20000000000 */
[----:B------:R-:W-:-:S04]  /*2b00*/  IMAD.MOV.U32 R27, RZ, RZ, R45 ;  /* 0x000000ffff1b7224 */ /* 0x000fc800078e002d */
[----:B------:R-:W-:Y:S05]  /*2b10*/  @!P3 BRA `(.L_x_618) ;  /* 0x0000002400dcb947 */ /* 0x000fea0003800000 */
[----:B------:R-:W-:Y:S01]  /*2b20*/  ULDC.U8 UR4, c[0x0][0x410] ;  /* 0x0001040000047ab9 */ /* 0x000fe20000000000 */
[-C--:B------:R-:W-:Y:S01]  /*2b30*/  IMAD R33, R76, R45.reuse, RZ ;  /* 0x0000002d4c217224 */ /* 0x080fe200078e02ff */
[----:B------:R-:W-:Y:S01]  /*2b40*/  ISETP.NE.AND P3, PT, RZ, UR4, PT ;  /* 0x00000004ff007c0c */ /* 0x000fe2000bf65270 */
[-C--:B------:R-:W-:Y:S02]  /*2b50*/  IMAD R35, R77, R45.reuse, RZ ;  /* 0x0000002d4d237224 */ /* 0x080fe400078e02ff */
[C---:B------:R-:W-:Y:S02]  /*2b60*/  IMAD R37, R39.reuse, R14, R33 ;  /* 0x0000000e27257224 */ /* 0x040fe400078e0221 */
[----:B------:R-:W-:Y:S02]  /*2b70*/  IMAD R39, R39, R56, R35 ;  /* 0x0000003827277224 */ /* 0x000fe400078e0223 */
[----:B------:R-:W-:Y:S02]  /*2b80*/  IMAD R97, R27, -0x60, R24 ;  /* 0xffffffa01b617824 */ /* 0x000fe400078e0218 */
[----:B------:R-:W-:-:S03]  /*2b90*/  IMAD.WIDE.U32 R32, R14, R45, RZ ;  /* 0x0000002d0e207225 */ /* 0x000fc600078e00ff */
[----:B------:R-:W-:Y:S01]  /*2ba0*/  VIMNMX R97, R97, 0x60, PT ;  /* 0x0000006061617848 */ /* 0x000fe20003fe0100 */
[----:B------:R-:W-:-:S04]  /*2bb0*/  IMAD.WIDE.U32 R34, R56, R45, RZ ;  /* 0x0000002d38227225 */ /* 0x000fc800078e00ff */
[----:B------:R-:W-:Y:S02]  /*2bc0*/  IMAD.IADD R95, R33, 0x1, R37 ;  /* 0x00000001215f7824 */ /* 0x000fe400078e0225 */
[----:B------:R-:W-:Y:S01]  /*2bd0*/  IMAD.IADD R105, R35, 0x1, R39 ;  /* 0x0000000123697824 */ /* 0x000fe200078e0227 */
[----:B------:R-:W-:Y:S06]  /*2be0*/  @!P3 BRA `(.L_x_619) ;  /* 0x00000010008cb947 */ /* 0x000fec0003800000 */
[----:B------:R-:W-:Y:S01]  /*2bf0*/  ISETP.GE.AND P4, PT, R18, R97, PT ;  /* 0x000000611200720c */ /* 0x000fe20003f86270 */
[----:B------:R-:W-:Y:S01]  /*2c00*/  BSSY B1, `(.L_x_620) ;  /* 0x000001e000017945 */ /* 0x000fe20003800000 */
        /* <DEDUP_REMOVED lines=8> */
[----:B------:R-:W-:Y:S06]  /*2c90*/  @P4 BRA `(.L_x_621) ;  /* 0x0000000000504947 */ /* 0x000fec0003800000 */
[----:B------:R-:W-:Y:S01]  /*2ca0*/  IADD3 R50, P3, R10, R32, RZ ;  /* 0x000000200a327210 */ /* 0x000fe20007f7e0ff */
[----:B------:R-:W-:Y:S01]  /*2cb0*/  ULDC.64 UR4, c[0x0][0x3e8] ;  /* 0x0000fa0000047ab9 */ /* 0x000fe20000000a00 */
[----:B------:R-:W-:Y:S02]  /*2cc0*/  CS2R R52, SRZ ;  /* 0x0000000000347805 */ /* 0x000fe4000001ff00 */
[----:B------:R-:W-:Y:S01]  /*2cd0*/  CS2R R54, SRZ ;  /* 0x0000000000367805 */ /* 0x000fe2000001ff00 */
[----:B------:R-:W-:Y:S01]  /*2ce0*/  IMAD.X R51, R95, 0x1, R78, P3 ;  /* 0x000000015f337824 */ /* 0x000fe200018e064e */
[----:B------:R-:W-:-:S05]  /*2cf0*/  IADD3 R48, P3, R20, R34, RZ ;  /* 0x0000002214307210 */ /* 0x000fca0007f7e0ff */
[----:B------:R-:W-:Y:S01]  /*2d00*/  IMAD.X R49, R105, 0x1, R80, P3 ;  /* 0x0000000169317824 */ /* 0x000fe200018e0650 */
[----:B------:R-:W-:-:S04]  /*2d10*/  LEA R98, P3, R50, UR4, 0x1 ;  /* 0x0000000432627c11 */ /* 0x000fc8000f8608ff */
[----:B------:R-:W-:Y:S01]  /*2d20*/  LEA.HI.X R99, R50, UR5, R51, 0x1, P3 ;  /* 0x0000000532637c11 */ /* 0x000fe200098f0c33 */
[----:B------:R-:W-:Y:S02]  /*2d30*/  ULDC.64 UR4, c[0x0][0x400] ;  /* 0x0001000000047ab9 */ /* 0x000fe40000000a00 */
[----:B------:R-:W-:-:S04]  /*2d40*/  LEA R100, P3, R48, UR4, 0x1 ;  /* 0x0000000430647c11 */ /* 0x000fc8000f8608ff */
[----:B------:R-:W-:Y:S02]  /*2d50*/  LEA.HI.X R101, R48, UR5, R49, 0x1, P3 ;  /* 0x0000000530657c11 */ /* 0x000fe400098f0c31 */
[----:B------:R-:W-:Y:S02]  /*2d60*/  ISETP.GE.AND P3, PT, R22, R102, PT ;  /* 0x000000661600720c */ /* 0x000fe40003f66270 */
[----:B------:R-:W-:Y:S02]  /*2d70*/  CS2R R50, SRZ ;  /* 0x0000000000327805 */ /* 0x000fe4000001ff00 */
[----:B------:R-:W-:-:S09]  /*2d80*/  CS2R R48, SRZ ;  /* 0x0000000000307805 */ /* 0x000fd2000001ff00 */
[----:B------:R0:W5:Y:S04]  /*2d90*/  @!P3 LDG.E.64 R52, desc[UR40][R98.64] ;  /* 0x000000286234b981 */ /* 0x000168000c1e1b00 */
[----:B------:R0:W5:Y:S01]  /*2da0*/  @!P3 LDG.E.64 R54, desc[UR40][R100.64] ;  /* 0x000000286436b981 */ /* 0x000162000c1e1b00 */
[----:B------:R-:W-:-:S13]  /*2db0*/  ISETP.GE.AND P3, PT, R202, R102, PT ;  /* 0x00000066ca00720c */ /* 0x000fda0003f66270 */
[----:B------:R0:W5:Y:S04]  /*2dc0*/  @!P3 LDG.E.64 R50, desc[UR40][R98.64+0x20] ;  /* 0x000020286232b981 */ /* 0x000168000c1e1b00 */
[----:B------:R0:W5:Y:S02]  /*2dd0*/  @!P3 LDG.E.64 R48, desc[UR40][R100.64+0x20] ;  /* 0x000020286430b981 */ /* 0x000164000c1e1b00 */
.L_x_621:
[----:B------:R-:W-:Y:S05]  /*2de0*/  BSYNC B1 ;  /* 0x0000000000017941 */ /* 0x000fea0003800000 */
.L_x_620:
[----:B------:R-:W-:Y:S01]  /*2df0*/  ISETP.GE.AND P5, PT, R220, R97, PT ;  /* 0x00000061dc00720c */ /* 0x000fe20003fa6270 */
[----:B------:R-:W-:Y:S01]  /*2e00*/  BSSY B1, `(.L_x_622) ;  /* 0x0000018000017945 */ /* 0x000fe20003800000 */
[----:B0----5:R-:W-:Y:S02]  /*2e10*/  IMAD.MOV.U32 R98, RZ, RZ, R50 ;  /* 0x000000ffff627224 */ /* 0x021fe400078e0032 */
[----:B------:R-:W-:-:S09]  /*2e20*/  IMAD.MOV.U32 R99, RZ, RZ, R51 ;  /* 0x000000ffff637224 */ /* 0x000fd200078e0033 */
[----:B------:R-:W-:Y:S05]  /*2e30*/  @P5 BRA `(.L_x_623) ;  /* 0x0000000000505947 */ /* 0x000fea0003800000 */
[----:B------:R-:W-:Y:S01]  /*2e40*/  IADD3 R33, P3, P6, R10, R32, R69 ;  /* 0x000000200a217210 */ /* 0x000fe20007e7e045 */
[----:B------:R-:W-:Y:S01]  /*2e50*/  ULDC.64 UR4, c[0x0][0x3e8] ;  /* 0x0000fa0000047ab9 */ /* 0x000fe20000000a00 */
[----:B------:R-:W-:Y:S02]  /*2e60*/  CS2R R44, SRZ ;  /* 0x00000000002c7805 */ /* 0x000fe4000001ff00 */
[----:B------:R-:W-:Y:S02]  /*2e70*/  CS2R R46, SRZ ;  /* 0x00000000002e7805 */ /* 0x000fe4000001ff00 */
[----:B------:R-:W-:Y:S02]  /*2e80*/  IADD3.X R38, R78, R95, R68, P3, P6 ;  /* 0x0000005f4e267210 */ /* 0x000fe40001fec444 */
[----:B------:R-:W-:-:S04]  /*2e90*/  IADD3 R35, P3, P6, R20, R34, R71 ;  /* 0x0000002214237210 */ /* 0x000fc80007e7e047 */
[----:B------:R-:W-:Y:S02]  /*2ea0*/  IADD3.X R36, R80, R105, R70, P3, P6 ;  /* 0x0000006950247210 */ /* 0x000fe40001fec446 */
        /* <DEDUP_REMOVED lines=13> */
.L_x_623:
[----:B------:R-:W-:Y:S05]  /*2f80*/  BSYNC B1 ;  /* 0x0000000000017941 */ /* 0x000fea0003800000 */
.L_x_622:
[----:B0-----:R-:W-:Y:S01]  /*2f90*/  IMAD.MOV.U32 R32, RZ, RZ, R52 ;  /* 0x000000ffff207224 */ /* 0x001fe200078e0034 */
[----:B------:R-:W-:Y:S01]  /*2fa0*/  UISETP.NE.AND UP0, UPT, UR44, 0x3, UPT ;  /* 0x000000032c00788c */ /* 0x000fe2000bf05270 */
[----:B------:R-:W-:Y:S01]  /*2fb0*/  IMAD.MOV.U32 R33, RZ, RZ, R53 ;  /* 0x000000ffff217224 */ /* 0x000fe200078e0035 */
[----:B------:R-:W-:Y:S01]  /*2fc0*/  PRMT R105, R99, 0x5410, R98 ;  /* 0x0000541063697816 */ /* 0x000fe20000000062 */
[----:B------:R-:W-:Y:S02]  /*2fd0*/  IMAD.MOV.U32 R34, RZ, RZ, R54 ;  /* 0x000000ffff227224 */ /* 0x000fe400078e0036 */
[----:B------:R-:W-:Y:S01]  /*2fe0*/  IMAD.MOV.U32 R35, RZ, RZ, R55 ;  /* 0x000000ffff237224 */ /* 0x000fe200078e0037 */
[----:B------:R-:W-:Y:S01]  /*2ff0*/  PRMT R113, R32, 0x5410, R33 ;  /* 0x0000541020717816 */ /* 0x000fe20000000021 */
[----:B------:R-:W-:Y:S01]  /*3000*/  IMAD.MOV.U32 R32, RZ, RZ, R48 ;  /* 0x000000ffff207224 */ /* 0x000fe200078e0030 */
[----:B------:R-:W-:Y:S01]  /*3010*/  PLOP3.LUT P3, PT, PT, PT, UP0, 0x80, 0x0 ;  /* 0x000000000000781c */ /* 0x000fe20003f6f008 */
[----:B------:R-:W-:Y:S01]  /*3020*/  IMAD.MOV.U32 R33, RZ, RZ, R49 ;  /* 0x000000ffff217224 */ /* 0x000fe200078e0031 */
[----:B------:R-:W-:Y:S01]  /*3030*/  PRMT R114, R34, 0x5410, R35 ;  /* 0x0000541022727816 */ /* 0x000fe20000000023 */
[----:B-----5:R-:W-:-:S02]  /*3040*/  IMAD.MOV.U32 R34, RZ, RZ, R44 ;  /* 0x000000ffff227224 */ /* 0x020fc400078e002c */
[----:B------:R-:W-:Y:S01]  /*3050*/  IMAD.MOV.U32 R35, RZ, RZ, R45 ;  /* 0x000000ffff237224 */ /* 0x000fe200078e002d */
[----:B------:R-:W-:Y:S01]  /*3060*/  PRMT R107, R32, 0x5410, R33 ;  /* 0x00005410206b7816 */ /* 0x000fe20000000021 */
[----:B------:R-:W-:Y:S02]  /*3070*/  IMAD.MOV.U32 R32, RZ, RZ, R38 ;  /* 0x000000ffff207224 */ /* 0x000fe400078e0026 */
[----:B------:R-:W-:Y:S01]  /*3080*/  IMAD.MOV.U32 R33, RZ, RZ, R39 ;  /* 0x000000ffff217224 */ /* 0x000fe200078e0027 */
[----:B------:R-:W-:Y:S01]  /*3090*/  PRMT R100, R34, 0x5410, R35 ;  /* 0x0000541022647816 */ /* 0x000fe20000000023 */
[----:B------:R-:W-:Y:S02]  /*30a0*/  IMAD.MOV.U32 R34, RZ, RZ, R46 ;  /* 0x000000ffff227224 */ /* 0x000fe400078e002e */
[----:B------:R-:W-:Y:S01]  /*30b0*/  IMAD.MOV.U32 R35, RZ, RZ, R47 ;  /* 0x000000ffff237224 */ /* 0x000fe200078e002f */
[----:B------:R-:W-:Y:S01]  /*30c0*/  PRMT R98, R32, 0x5410, R33 ;  /* 0x0000541020627816 */ /* 0x000fe20000000021 */
[----:B------:R-:W-:-:S02]  /*30d0*/  IMAD.MOV.U32 R32, RZ, RZ, R36 ;  /* 0x000000ffff207224 */ /* 0x000fc400078e0024 */
[----:B------:R-:W-:Y:S01]  /*30e0*/  IMAD.MOV.U32 R33, RZ, RZ, R37 ;  /* 0x000000ffff217224 */ /* 0x000fe200078e0025 */
[----:B------:R-:W-:-:S04]  /*30f0*/  PRMT R101, R34, 0x5410, R35 ;  /* 0x0000541022657816 */ /* 0x000fc80000000023 */
[----:B------:R-:W-:Y:S01]  /*3100*/  PRMT R99, R32, 0x5410, R33 ;  /* 0x0000541020637816 */ /* 0x000fe20000000021 */
[----:B------:R-:W-:Y:S06]  /*3110*/  @!P3 BRA `(.L_x_624) ;  /* 0x000000000004b947 */ /* 0x000fec0003800000 */
[----:B------:R-:W-:Y:S01]  /*3120*/  BPT.TRAP 0x1 ;  /* 0x000000040000795c */ /* 0x000fe20000300000 */
.L_x_624:
[----:B------:R-:W-:Y:S01]  /*3130*/  IMAD R95, R2, 0x8, R19 ;  /* 0x00000008025f7824 */ /* 0x000fe200078e0213 */
[----:B------:R-:W-:Y:S01]  /*3140*/  SHF.L.U32 R106, R201, 0x1f, RZ ;  /* 0x0000001fc96a7819 */ /* 0x000fe200000006ff */
[----:B------:R-:W-:Y:S03]  /*3150*/  BSSY B1, `(.L_x_625) ;  /* 0x0000003000017945 */ /* 0x000fe60003800000 */
[----:B------:R-:W0:Y:S02]  /*3160*/  SYNCS.PHASECHK.TRANS64.TRYWAIT P6, [R95+URZ+0x22890], R106 ;  /* 0x0228906a5f0075a7 */ /* 0x000e2400080c017f */
[----:B0-----:R-:W-:Y:S05]  /*3170*/  @!P6 BRA `(.L_x_626) ;  /* 0x0000016400d0e947 */ /* 0x001fea0003800000 */
.L_x_913:
[----:B------:R-:W-:Y:S05]  /*3180*/  BSYNC B1 ;  /* 0x0000000000017941 */ /* 0x000fea0003800000 */
.L_x_625:
[----:B------:R-:W-:Y:S04]  /*3190*/  BSSY B1, `(.L_x_627) ;  /* 0x0000064000017945 */ /* 0x000fe80003800000 */
[----:B------:R-:W-:Y:S05]  /*31a0*/  @P4 BRA `(.L_x_628) ;  /* 0x0000000400884947 */ /* 0x000fea0003800000 */
[----:B------:R-:W-:Y:S04]  /*31b0*/  BSSY B2, `(.L_x_629) ;  /* 0x0000031000027945 */ /* 0x000fe80003800000 */
[----:B------:R-:W-:Y:S05]  /*31c0*/  @P1 BRA `(.L_x_630) ;  /* 0x0000000000bc1947 */ /* 0x000fea0003800000 */
[----:B------:R1:W2:Y:S01]  /*31d0*/  LDS.128 R32, [R104] ;  /* 0x0000000068207984 */ /* 0x0002a20000000c00 */
[----:B------:R-:W-:Y:S01]  /*31e0*/  ISETP.GE.AND P4, PT, R22, R102, PT ;  /* 0x000000661600720c */ /* 0x000fe20003f86270 */
[----:B------:R-:W-:-:S12]  /*31f0*/  BSSY B3, `(.L_x_631) ;  /* 0x000002b000037945 */ /* 0x000fd80003800000 */
[----:B-1----:R-:W-:Y:S05]  /*3200*/  @P4 BRA `(.L_x_632) ;  /* 0x0000000000a44947 */ /* 0x002fea0003800000 */
[----:B------:R-:W-:Y:S01]  /*3210*/  SHF.R.U64 R111, R52, 0x10, R53 ;  /* 0x00000010346f7819 */ /* 0x000fe20000001235 */
[----:B--2---:R-:W-:Y:S01]  /*3220*/  IMAD.MOV.U32 R52, RZ, RZ, R35 ;  /* 0x000000ffff347224 */ /* 0x004fe200078e0023 */
[--C-:B------:R-:W-:Y:S01]  /*3230*/  SHF.R.U64 R108, R54, 0x10, R55.reuse ;  /* 0x00000010366c7819 */ /* 0x100fe20000001237 */
[--C-:B------:R-:W-:Y:S01]  /*3240*/  HADD2.F32 R35, -RZ, R33.reuse.H1_H1 ;  /* 0x30000021ff237230 */ /* 0x100fe20000004100 */
[----:B------:R-:W-:Y:S01]  /*3250*/  SHF.R.U32.HI R109, RZ, 0x10, R55 ;  /* 0x00000010ff6d7819 */ /* 0x000fe20000011637 */
[----:B------:R-:W-:Y:S01]  /*3260*/  HADD2.F32 R33, -RZ, R33.H0_H0 ;  /* 0x20000021ff217230 */ /* 0x000fe20000004100 */
[----:B------:R-:W-:Y:S01]  /*3270*/  SHF.R.U32.HI R110, RZ, 0x10, R53 ;  /* 0x00000010ff6e7819 */ /* 0x000fe20000011635 */
[----:B------:R-:W-:Y:S02]  /*3280*/  HADD2.F32 R108, -RZ, R108.H0_H0 ;  /* 0x2000006cff6c7230 */ /* 0x000fe40000004100 */
[----:B------:R-:W-:Y:S02]  /*3290*/  HADD2.F32 R109, -RZ, R109.H0_H0 ;  /* 0x2000006dff6d7230 */ /* 0x000fe40000004100 */
[----:B------:R-:W-:-:S02]  /*32a0*/  HADD2.F32 R53, -RZ, R52.H1_H1 ;  /* 0x30000034ff357230 */ /* 0x000fc40000004100 */
[----:B------:R-:W-:Y:S02]  /*32b0*/  HADD2.F32 R54, -RZ, R111.H0_H0 ;  /* 0x2000006fff367230 */ /* 0x000fe40000004100 */
[----:B------:R-:W-:Y:S02]  /*32c0*/  HADD2.F32 R55, -RZ, R110.H0_H0 ;  /* 0x2000006eff377230 */ /* 0x000fe40000004100 */
[-C--:B------:R-:W-:Y:S01]  /*32d0*/  FMUL.FTZ R110, R35, R108.reuse ;  /* 0x0000006c236e7220 */ /* 0x080fe20000410000 */
[----:B------:R-:W-:Y:S02]  /*32e0*/  HADD2.F32 R52, -RZ, R52.H0_H0 ;  /* 0x20000034ff347230 */ /* 0x000fe40000004100 */
[----:B------:R-:W-:Y:S01]  /*32f0*/  FMUL.FTZ R108, R33, R108 ;  /* 0x0000006c216c7220 */ /* 0x000fe20000410000 */
[-C--:B------:R-:W-:Y:S01]  /*3300*/  FMUL.FTZ R111, R53, R109.reuse ;  /* 0x0000006d356f7220 */ /* 0x080fe20000410000 */
[-C--:B------:R-:W-:Y:S01]  /*3310*/  FFMA.FTZ R33, R33, R54.reuse, -R110 ;  /* 0x0000003621217223 */ /* 0x080fe2000001086e */
[C---:B------:R-:W-:Y:S01]  /*3320*/  FMUL.FTZ R112, R52.reuse, R109 ;  /* 0x0000006d34707220 */ /* 0x040fe20000410000 */
[----:B------:R-:W-:Y:S01]  /*3330*/  FFMA.FTZ R108, R35, R54, R108 ;  /* 0x00000036236c7223 */ /* 0x000fe2000001006c */
[----:B------:R-:W-:Y:S01]  /*3340*/  FFMA.FTZ R110, R52, R55, -R111 ;  /* 0x00000037346e7223 */ /* 0x000fe2000001086f */
[----:B------:R-:W-:-:S02]  /*3350*/  HADD2.F32 R54, -RZ, R114.H0_H0 ;  /* 0x20000072ff367230 */ /* 0x000fc40000004100 */
[----:B------:R-:W-:Y:S01]  /*3360*/  FFMA.FTZ R115, R53, R55, R112 ;  /* 0x0000003735737223 */ /* 0x000fe20000010070 */
[----:B------:R-:W-:Y:S01]  /*3370*/  HADD2.F32 R109, -RZ, R114.H1_H1 ;  /* 0x30000072ff6d7230 */ /* 0x000fe20000004100 */
[----:B------:R-:W-:Y:S01]  /*3380*/  F2FP.F16.F32.PACK_AB R33, R108, R33 ;  /* 0x000000216c21723e */ /* 0x000fe200000000ff */
[----:B------:R-:W-:Y:S02]  /*3390*/  HADD2.F32 R35, -RZ, R32.H1_H1 ;  /* 0x30000020ff237230 */ /* 0x000fe40000004100 */
[----:B------:R-:W-:Y:S02]  /*33a0*/  HADD2.F32 R52, -RZ, R34.H1_H1 ;  /* 0x30000022ff347230 */ /* 0x000fe40000004100 */
[----:B------:R-:W-:Y:S02]  /*33b0*/  HADD2.F32 R32, -RZ, R32.H0_H0 ;  /* 0x20000020ff207230 */ /* 0x000fe40000004100 */
[----:B------:R-:W-:Y:S01]  /*33c0*/  FMUL.FTZ R111, R35, R54 ;  /* 0x00000036236f7220 */ /* 0x000fe20000410000 */
[----:B------:R-:W-:-:S02]  /*33d0*/  HADD2.F32 R34, -RZ, R34.H0_H0 ;  /* 0x20000022ff227230 */ /* 0x000fc40000004100 */
[--C-:B------:R-:W-:Y:S02]  /*33e0*/  HADD2.F32 R53, -RZ, R113.reuse.H0_H0 ;  /* 0x20000071ff357230 */ /* 0x100fe40000004100 */
[----:B------:R-:W-:Y:S01]  /*33f0*/  FMUL.FTZ R54, R32, R54 ;  /* 0x0000003620367220 */ /* 0x000fe20000410000 */
[----:B------:R-:W-:Y:S02]  /*3400*/  HADD2.F32 R55, -RZ, R113.H1_H1 ;  /* 0x30000071ff377230 */ /* 0x000fe40000004100 */
[-C--:B------:R-:W-:Y:S01]  /*3410*/  FMUL.FTZ R113, R52, R109.reuse ;  /* 0x0000006d34717220 */ /* 0x080fe20000410000 */
[----:B------:R-:W-:Y:S01]  /*3420*/  FMUL.FTZ R109, R34, R109 ;  /* 0x0000006d226d7220 */ /* 0x000fe20000410000 */
[-C--:B------:R-:W-:Y:S01]  /*3430*/  FFMA.FTZ R111, R32, R53.reuse, -R111 ;  /* 0x00000035206f7223 */ /* 0x080fe2000001086f */
[----:B------:R-:W-:Y:S01]  /*3440*/  FFMA.FTZ R54, R35, R53, R54 ;  /* 0x0000003523367223 */ /* 0x000fe20000010036 */
[-C--:B------:R-:W-:Y:S01]  /*3450*/  FFMA.FTZ R113, R34, R55.reuse, -R113 ;  /* 0x0000003722717223 */ /* 0x080fe20000010871 */
[----:B------:R-:W-:Y:S01]  /*3460*/  FFMA.FTZ R52, R52, R55, R109 ;  /* 0x0000003734347223 */ /* 0x000fe2000001006d */
[----:B------:R-:W-:-:S02]  /*3470*/  F2FP.F16.F32.PACK_AB R35, R115, R110 ;  /* 0x0000006e7323723e */ /* 0x000fc400000000ff */
[----:B------:R-:W-:Y:S02]  /*3480*/  F2FP.F16.F32.PACK_AB R32, R54, R111 ;  /* 0x0000006f3620723e */ /* 0x000fe400000000ff */
[----:B------:R-:W-:-:S07]  /*3490*/  F2FP.F16.F32.PACK_AB R34, R52, R113 ;  /* 0x000000713422723e */ /* 0x000fce00000000ff */
.L_x_632:
[----:B------:R-:W-:Y:S05]  /*34a0*/  BSYNC B3 ;  /* 0x0000000000037941 */ /* 0x000fea0003800000 */
.L_x_631:
[----:B--2---:R1:W-:Y:S02]  /*34b0*/  STG.E.128 desc[UR40][R42.64], R32 ;  /* 0x000000202a007986 */ /* 0x0043e4000c101d28 */
.L_x_630:
[----:B------:R-:W-:Y:S05]  /*34c0*/  BSYNC B2 ;  /* 0x0000000000027941 */ /* 0x000fea0003800000 */
.L_x_629:
[----:B------:R-:W-:Y:S05]  /*34d0*/  @P2 BRA `(.L_x_628) ;  /* 0x0000000000bc2947 */ /* 0x000fea0003800000 */
[----:B-1----:R1:W2:Y:S01]  /*34e0*/  LDS.128 R32, [R103] ;  /* 0x0000000067207984 */ /* 0x0022a20000000c00 */
[----:B------:R-:W-:Y:S01]  /*34f0*/  ISETP.GE.AND P4, PT, R202, R102, PT ;  /* 0x00000066ca00720c */ /* 0x000fe20003f86270 */
[----:B------:R-:W-:-:S12]  /*3500*/  BSSY B2, `(.L_x_633) ;  /* 0x000002b000027945 */ /* 0x000fd80003800000 */
[----:B-1----:R-:W-:Y:S05]  /*3510*/  @P4 BRA `(.L_x_634) ;  /* 0x0000000000a44947 */ /* 0x002fea0003800000 */
[--C-:B------:R-:W-:Y:S02]  /*3520*/  SHF.R.U64 R50, R50, 0x10, R51.reuse ;  /* 0x0000001032327819 */ /* 0x100fe40000001233 */
[----:B------:R-:W-:Y:S02]  /*3530*/  SHF.R.U32.HI R52, RZ, 0x10, R51 ;  /* 0x00000010ff347819 */ /* 0x000fe40000011633 */
[--C-:B------:R-:W-:Y:S01]  /*3540*/  SHF.R.U64 R51, R48, 0x10, R49.reuse ;  /* 0x0000001030337819 */ /* 0x100fe20000001231 */
[----:B--2---:R-:W-:Y:S01]  /*3550*/  IMAD.MOV.U32 R48, RZ, RZ, R34 ;  /* 0x000000ffff307224 */ /* 0x004fe200078e0022 */
[----:B------:R-:W-:Y:S01]  /*3560*/  SHF.R.U32.HI R54, RZ, 0x10, R49 ;  /* 0x00000010ff367819 */ /* 0x000fe20000011631 */
[----:B------:R-:W-:Y:S02]  /*3570*/  HADD2.F32 R34, -RZ, R33.H1_H1 ;  /* 0x30000021ff227230 */ /* 0x000fe40000004100 */
[----:B------:R-:W-:Y:S02]  /*3580*/  HADD2.F32 R51, -RZ, R51.H0_H0 ;  /* 0x20000033ff337230 */ /* 0x000fe40000004100 */
[----:B------:R-:W-:-:S02]  /*3590*/  HADD2.F32 R54, -RZ, R54.H0_H0 ;  /* 0x20000036ff367230 */ /* 0x000fc40000004100 */
[--C-:B------:R-:W-:Y:S02]  /*35a0*/  HADD2.F32 R49, -RZ, R35.reuse.H1_H1 ;  /* 0x30000023ff317230 */ /* 0x100fe40000004100 */
[----:B------:R-:W-:Y:S01]  /*35b0*/  FMUL.FTZ R108, R34, R51 ;  /* 0x00000033226c7220 */ /* 0x000fe20000410000 */
[----:B------:R-:W-:Y:S02]  /*35c0*/  HADD2.F32 R35, -RZ, R35.H0_H0 ;  /* 0x20000023ff237230 */ /* 0x000fe40000004100 */
[----:B------:R-:W-:Y:S02]  /*35d0*/  HADD2.F32 R33, -RZ, R33.H0_H0 ;  /* 0x20000021ff217230 */ /* 0x000fe40000004100 */
[-C--:B------:R-:W-:Y:S01]  /*35e0*/  FMUL.FTZ R110, R49, R54.reuse ;  /* 0x00000036316e7220 */ /* 0x080fe20000410000 */
[----:B------:R-:W-:Y:S02]  /*35f0*/  HADD2.F32 R50, -RZ, R50.H0_H0 ;  /* 0x20000032ff327230 */ /* 0x000fe40000004100 */
[----:B------:R-:W-:Y:S01]  /*3600*/  FMUL.FTZ R54, R35, R54 ;  /* 0x0000003623367220 */ /* 0x000fe20000410000 */
[----:B------:R-:W-:-:S02]  /*3610*/  HADD2.F32 R52, -RZ, R52.H0_H0 ;  /* 0x20000034ff347230 */ /* 0x000fc40000004100 */
[C---:B------:R-:W-:Y:S01]  /*3620*/  FMUL.FTZ R51, R33.reuse, R51 ;  /* 0x0000003321337220 */ /* 0x040fe20000410000 */
[----:B------:R-:W-:Y:S01]  /*3630*/  FFMA.FTZ R108, R33, R50, -R108 ;  /* 0x00000032216c7223 */ /* 0x000fe2000001086c */
[--C-:B------:R-:W-:Y:S02]  /*3640*/  HADD2.F32 R33, -RZ, R32.reuse.H1_H1 ;  /* 0x30000020ff217230 */ /* 0x100fe40000004100 */
[----:B------:R-:W-:Y:S01]  /*3650*/  FFMA.FTZ R55, R49, R52, R54 ;  /* 0x0000003431377223 */ /* 0x000fe20000010036 */
[----:B------:R-:W-:Y:S01]  /*3660*/  FFMA.FTZ R53, R34, R50, R51 ;  /* 0x0000003222357223 */ /* 0x000fe20000010033 */
[--C-:B------:R-:W-:Y:S02]  /*3670*/  HADD2.F32 R49, -RZ, R107.reuse.H0_H0 ;  /* 0x2000006bff317230 */ /* 0x100fe40000004100 */
[----:B------:R-:W-:Y:S01]  /*3680*/  FFMA.FTZ R110, R35, R52, -R110 ;  /* 0x00000034236e7223 */ /* 0x000fe2000001086e */
[----:B------:R-:W-:Y:S02]  /*3690*/  HADD2.F32 R32, -RZ, R32.H0_H0 ;  /* 0x20000020ff207230 */ /* 0x000fe40000004100 */
[----:B------:R-:W-:-:S02]  /*36a0*/  HADD2.F32 R107, -RZ, R107.H1_H1 ;  /* 0x3000006bff6b7230 */ /* 0x000fc40000004100 */
[CC--:B------:R-:W-:Y:S01]  /*36b0*/  FMUL.FTZ R51, R33.reuse, R49.reuse ;  /* 0x0000003121337220 */ /* 0x0c0fe20000410000 */
[--C-:B------:R-:W-:Y:S02]  /*36c0*/  HADD2.F32 R34, -RZ, R48.reuse.H1_H1 ;  /* 0x30000030ff227230 */ /* 0x100fe40000004100 */
[----:B------:R-:W-:Y:S01]  /*36d0*/  FMUL.FTZ R50, R32, R49 ;  /* 0x0000003120327220 */ /* 0x000fe20000410000 */
[----:B------:R-:W-:Y:S02]  /*36e0*/  HADD2.F32 R48, -RZ, R48.H0_H0 ;  /* 0x20000030ff307230 */ /* 0x000fe40000004100 */
[--C-:B------:R-:W-:Y:S02]  /*36f0*/  HADD2.F32 R35, -RZ, R105.reuse.H1_H1 ;  /* 0x30000069ff237230 */ /* 0x100fe40000004100 */
[-C--:B------:R-:W-:Y:S01]  /*3700*/  FMUL.FTZ R49, R34, R107.reuse ;  /* 0x0000006b22317220 */ /* 0x080fe20000410000 */
[----:B------:R-:W-:Y:S02]  /*3710*/  HADD2.F32 R105, -RZ, R105.H0_H0 ;  /* 0x20000069ff697230 */ /* 0x000fe40000004100 */
[----:B------:R-:W-:Y:S01]  /*3720*/  FMUL.FTZ R107, R48, R107 ;  /* 0x0000006b306b7220 */ /* 0x000fe20000410000 */
[-C--:B------:R-:W-:Y:S01]  /*3730*/  FFMA.FTZ R51, R32, R35.reuse, -R51 ;  /* 0x0000002320337223 */ /* 0x080fe20000010833 */
[----:B------:R-:W-:Y:S01]  /*3740*/  FFMA.FTZ R50, R33, R35, R50 ;  /* 0x0000002321327223 */ /* 0x000fe20000010032 */
[-C--:B------:R-:W-:Y:S01]  /*3750*/  FFMA.FTZ R49, R48, R105.reuse, -R49 ;  /* 0x0000006930317223 */ /* 0x080fe20000010831 */
[----:B------:R-:W-:Y:S01]  /*3760*/  FFMA.FTZ R34, R34, R105, R107 ;  /* 0x0000006922227223 */ /* 0x000fe2000001006b */
[----:B------:R-:W-:-:S02]  /*3770*/  F2FP.F16.F32.PACK_AB R33, R53, R108 ;  /* 0x0000006c3521723e */ /* 0x000fc400000000ff */
[----:B------:R-:W-:Y:S02]  /*3780*/  F2FP.F16.F32.PACK_AB R35, R55, R110 ;  /* 0x0000006e3723723e */ /* 0x000fe400000000ff */
[----:B------:R-:W-:Y:S02]  /*3790*/  F2FP.F16.F32.PACK_AB R32, R50, R51 ;  /* 0x000000333220723e */ /* 0x000fe400000000ff */
[----:B------:R-:W-:-:S07]  /*37a0*/  F2FP.F16.F32.PACK_AB R34, R34, R49 ;  /* 0x000000312222723e */ /* 0x000fce00000000ff */
.L_x_634:
[----:B------:R-:W-:Y:S05]  /*37b0*/  BSYNC B2 ;  /* 0x0000000000027941 */ /* 0x000fea0003800000 */
.L_x_633:
[----:B--2---:R2:W-:Y:S02]  /*37c0*/  STG.E.128 desc[UR40][R42.64+0x40], R32 ;  /* 0x000040202a007986 */ /* 0x0045e4000c101d28 */
.L_x_628:
[----:B------:R-:W-:Y:S05]  /*37d0*/  BSYNC B1 ;  /* 0x0000000000017941 */ /* 0x000fea0003800000 */
.L_x_627:
[----:B------:R-:W-:Y:S05]  /*37e0*/  @P5 BRA `(.L_x_635) ;  /* 0x0000001c00105947 */ /* 0x000fea0003800000 */
[----:B------:R-:W-:Y:S04]  /*37f0*/  BSSY B1, `(.L_x_636) ;  /* 0x0000031000017945 */ /* 0x000fe80003800000 */
[----:B------:R-:W-:Y:S05]  /*3800*/  @P1 BRA `(.L_x_637) ;  /* 0x0000000000bc1947 */ /* 0x000fea0003800000 */
[----:B-12---:R1:W2:Y:S01]  /*3810*/  LDS.128 R32, [R104+0x2000] ;  /* 0x0020000068207984 */ /* 0x0062a20000000c00 */
[----:B------:R-:W-:Y:S01]  /*3820*/  ISETP.GE.AND P4, PT, R22, R102, PT ;  /* 0x000000661600720c */ /* 0x000fe20003f86270 */
[----:B------:R-:W-:-:S12]  /*3830*/  BSSY B2, `(.L_x_638) ;  /* 0x000002b000027945 */ /* 0x000fd80003800000 */
[----:B-1----:R-:W-:Y:S05]  /*3840*/  @P4 BRA `(.L_x_639) ;  /* 0x0000000000a44947 */ /* 0x002fea0003800000 */
[--C-:B------:R-:W-:Y:S01]  /*3850*/  SHF.R.U64 R44, R44, 0x10, R45.reuse ;  /* 0x000000102c2c7819 */ /* 0x100fe2000000122d */
[----:B--2---:R-:W-:Y:S01]  /*3860*/  IMAD.MOV.U32 R42, RZ, RZ, R34 ;  /* 0x000000ffff2a7224 */ /* 0x004fe200078e0022 */
[----:B------:R-:W-:Y:S01]  /*3870*/  SHF.R.U32.HI R49, RZ, 0x10, R45 ;  /* 0x00000010ff317819 */ /* 0x000fe2000001162d */
[--C-:B------:R-:W-:Y:S01]  /*3880*/  HADD2.F32 R34, -RZ, R33.reuse.H1_H1 ;  /* 0x30000021ff227230 */ /* 0x100fe20000004100 */
[--C-:B------:R-:W-:Y:S01]  /*3890*/  SHF.R.U64 R45, R46, 0x10, R47.reuse ;  /* 0x000000102e2d7819 */ /* 0x100fe2000000122f */
[----:B------:R-:W-:Y:S01]  /*38a0*/  HADD2.F32 R33, -RZ, R33.H0_H0 ;  /* 0x20000021ff217230 */ /* 0x000fe20000004100 */
[----:B------:R-:W-:Y:S01]  /*38b0*/  SHF.R.U32.HI R48, RZ, 0x10, R47 ;  /* 0x00000010ff307819 */ /* 0x000fe2000001162f */
[----:B------:R-:W-:Y:S02]  /*38c0*/  HADD2.F32 R44, -RZ, R44.H0_H0 ;  /* 0x2000002cff2c7230 */ /* 0x000fe40000004100 */
[----:B------:R-:W-:Y:S02]  /*38d0*/  HADD2.F32 R45, -RZ, R45.H0_H0 ;  /* 0x2000002dff2d7230 */ /* 0x000fe40000004100 */
[----:B------:R-:W-:-:S02]  /*38e0*/  HADD2.F32 R48, -RZ, R48.H0_H0 ;  /* 0x20000030ff307230 */ /* 0x000fc40000004100 */
[--C-:B------:R-:W-:Y:S02]  /*38f0*/  HADD2.F32 R43, -RZ, R35.reuse.H1_H1 ;  /* 0x30000023ff2b7230 */ /* 0x100fe40000004100 */
[CC--:B------:R-:W-:Y:S01]  /*3900*/  FMUL.FTZ R50, R34.reuse, R45.reuse ;  /* 0x0000002d22327220 */ /* 0x0c0fe20000410000 */
[C---:B------:R-:W-:Y:S01]  /*3910*/  FMUL.FTZ R45, R33.reuse, R45 ;  /* 0x0000002d212d7220 */ /* 0x040fe20000410000 */
[----:B------:R-:W-:Y:S02]  /*3920*/  HADD2.F32 R35, -RZ, R35.H0_H0 ;  /* 0x20000023ff237230 */ /* 0x000fe40000004100 */
[-C--:B------:R-:W-:Y:S01]  /*3930*/  FFMA.FTZ R50, R33, R44.reuse, -R50 ;  /* 0x0000002c21327223 */ /* 0x080fe20000010832 */
[----:B------:R-:W-:Y:S01]  /*3940*/  FFMA.FTZ R47, R34, R44, R45 ;  /* 0x0000002c222f7223 */ /* 0x000fe2000001002d */
[----:B------:R-:W-:Y:S02]  /*3950*/  HADD2.F32 R46, -RZ, R49.H0_H0 ;  /* 0x20000031ff2e7230 */ /* 0x000fe40000004100 */
[----:B------:R-:W-:Y:S01]  /*3960*/  FMUL.FTZ R52, R43, R48 ;  /* 0x000000302b347220 */ /* 0x000fe20000410000 */
[----:B------:R-:W-:-:S02]  /*3970*/  HADD2.F32 R44, -RZ, R101.H0_H0 ;  /* 0x20000065ff2c7230 */ /* 0x000fc40000004100 */
[C---:B------:R-:W-:Y:S01]  /*3980*/  FMUL.FTZ R48, R35.reuse, R48 ;  /* 0x0000003023307220 */ /* 0x040fe20000410000 */
[----:B------:R-:W-:Y:S02]  /*3990*/  HADD2.F32 R101, -RZ, R101.H1_H1 ;  /* 0x30000065ff657230 */ /* 0x000fe40000004100 */
[-C--:B------:R-:W-:Y:S01]  /*39a0*/  FFMA.FTZ R52, R35, R46.reuse, -R52 ;  /* 0x0000002e23347223 */ /* 0x080fe20000010834 */
[----:B------:R-:W-:Y:S02]  /*39b0*/  HADD2.F32 R33, -RZ, R32.H1_H1 ;  /* 0x30000020ff217230 */ /* 0x000fe40000004100 */
[----:B------:R-:W-:Y:S01]  /*39c0*/  FFMA.FTZ R51, R43, R46, R48 ;  /* 0x0000002e2b337223 */ /* 0x000fe20000010030 */
[----:B------:R-:W-:Y:S02]  /*39d0*/  HADD2.F32 R34, -RZ, R42.H1_H1 ;  /* 0x3000002aff227230 */ /* 0x000fe40000004100 */
[----:B------:R-:W-:Y:S02]  /*39e0*/  HADD2.F32 R32, -RZ, R32.H0_H0 ;  /* 0x20000020ff207230 */ /* 0x000fe40000004100 */
[----:B------:R-:W-:Y:S01]  /*39f0*/  FMUL.FTZ R45, R33, R44 ;  /* 0x0000002c212d7220 */ /* 0x000fe20000410000 */
[----:B------:R-:W-:-:S02]  /*3a00*/  HADD2.F32 R42, -RZ, R42.H0_H0 ;  /* 0x2000002aff2a7230 */ /* 0x000fc40000004100 */
[-C--:B------:R-:W-:Y:S01]  /*3a10*/  FMUL.FTZ R49, R34, R101.reuse ;  /* 0x0000006522317220 */ /* 0x080fe20000410000 */
[--C-:B------:R-:W-:Y:S02]  /*3a20*/  HADD2.F32 R35, -RZ, R100.reuse.H0_H0 ;  /* 0x20000064ff237230 */ /* 0x100fe40000004100 */
[----:B------:R-:W-:Y:S01]  /*3a30*/  FMUL.FTZ R44, R32, R44 ;  /* 0x0000002c202c7220 */ /* 0x000fe20000410000 */
[----:B------:R-:W-:Y:S02]  /*3a40*/  HADD2.F32 R43, -RZ, R100.H1_H1 ;  /* 0x30000064ff2b7230 */ /* 0x000fe40000004100 */
        /* <DEDUP_REMOVED lines=9> */
.L_x_639:
[----:B------:R-:W-:Y:S05]  /*3ae0*/  BSYNC B2 ;  /* 0x0000000000027941 */ /* 0x000fea0003800000 */
.L_x_638:
[----:B--2---:R3:W-:Y:S02]  /*3af0*/  STG.E.128 desc[UR40][R40.64], R32 ;  /* 0x0000002028007986 */ /* 0x0047e4000c101d28 */
.L_x_637:
[----:B------:R-:W-:Y:S05]  /*3b00*/  BSYNC B1 ;  /* 0x0000000000017941 */ /* 0x000fea0003800000 */
.L_x_636:
[----:B------:R-:W-:Y:S05]  /*3b10*/  @P2 BRA `(.L_x_635) ;  /* 0x0000001800442947 */ /* 0x000fea0003800000 */
[----:B-123--:R1:W2:Y:S01]  /*3b20*/  LDS.128 R32, [R103+0x2000] ;  /* 0x0020000067207984 */ /* 0x00e2a20000000c00 */
        /* <DEDUP_REMOVED lines=11> */
[----:B------:R-:W-:Y:S02]  /*3be0*/  HADD2.F32 R38, -RZ, R38.H0_H0 ;  /* 0x20000026ff267230 */ /* 0x000fe40000004100 */
[CC--:B------:R-:W-:Y:S01]  /*3bf0*/  FMUL.FTZ R46, R34.reuse, R39.reuse ;  /* 0x00000027222e7220 */ /* 0x0c0fe20000410000 */
[----:B------:R-:W-:Y:S02]  /*3c00*/  HADD2.F32 R44, -RZ, R44.H0_H0 ;  /* 0x2000002cff2c7230 */ /* 0x000fe40000004100 */
[C---:B------:R-:W-:Y:S01]  /*3c10*/  FMUL.FTZ R39, R33.reuse, R39 ;  /* 0x0000002721277220 */ /* 0x040fe20000410000 */
[--C-:B------:R-:W-:Y:S02]  /*3c20*/  HADD2.F32 R37, -RZ, R35.reuse.H1_H1 ;  /* 0x30000023ff257230 */ /* 0x100fe40000004100 */
[-C--:B------:R-:W-:Y:S01]  /*3c30*/  FFMA.FTZ R46, R33, R38.reuse, -R46 ;  /* 0x00000026212e7223 */ /* 0x080fe2000001082e */
[----:B------:R-:W-:Y:S02]  /*3c40*/  HADD2.F32 R35, -RZ, R35.H0_H0 ;  /* 0x20000023ff237230 */ /* 0x000fe40000004100 */
[----:B------:R-:W-:Y:S01]  /*3c50*/  FFMA.FTZ R43, R34, R38, R39 ;  /* 0x00000026222b7223 */ /* 0x000fe20000010027 */
[----:B------:R-:W-:-:S02]  /*3c60*/  HADD2.F32 R42, -RZ, R42.H0_H0 ;  /* 0x2000002aff2a7230 */ /* 0x000fc40000004100 */
[-C--:B------:R-:W-:Y:S01]  /*3c70*/  FMUL.FTZ R48, R37, R44.reuse ;  /* 0x0000002c25307220 */ /* 0x080fe20000410000 */
[--C-:B------:R-:W-:Y:S02]  /*3c80*/  HADD2.F32 R38, -RZ, R99.reuse.H0_H0 ;  /* 0x20000063ff267230 */ /* 0x100fe40000004100 */
[C---:B------:R-:W-:Y:S01]  /*3c90*/  FMUL.FTZ R44, R35.reuse, R44 ;  /* 0x0000002c232c7220 */ /* 0x040fe20000410000 */
[----:B------:R-:W-:Y:S02]  /*3ca0*/  HADD2.F32 R99, -RZ, R99.H1_H1 ;  /* 0x30000063ff637230 */ /* 0x000fe40000004100 */
[-C--:B------:R-:W-:Y:S01]  /*3cb0*/  FFMA.FTZ R48, R35, R42.reuse, -R48 ;  /* 0x0000002a23307223 */ /* 0x080fe20000010830 */
[----:B------:R-:W-:Y:S02]  /*3cc0*/  HADD2.F32 R33, -RZ, R32.H1_H1 ;  /* 0x30000020ff217230 */ /* 0x000fe40000004100 */
[----:B------:R-:W-:Y:S01]  /*3cd0*/  FFMA.FTZ R47, R37, R42, R44 ;  /* 0x0000002a252f7223 */ /* 0x000fe2000001002c */
[----:B------:R-:W-:-:S02]  /*3ce0*/  HADD2.F32 R34, -RZ, R36.H1_H1 ;  /* 0x30000024ff227230 */ /* 0x000fc40000004100 */
[----:B------:R-:W-:Y:S02]  /*3cf0*/  HADD2.F32 R32, -RZ, R32.H0_H0 ;  /* 0x20000020ff207230 */ /* 0x000fe40000004100 */
[CC--:B------:R-:W-:Y:S01]  /*3d00*/  FMUL.FTZ R39, R33.reuse, R38.reuse ;  /* 0x0000002621277220 */ /* 0x0c0fe20000410000 */
[----:B------:R-:W-:Y:S02]  /*3d10*/  HADD2.F32 R36, -RZ, R36.H0_H0 ;  /* 0x20000024ff247230 */ /* 0x000fe40000004100 */
        /* <DEDUP_REMOVED lines=13> */
.L_x_641:
[----:B------:R-:W-:Y:S05]  /*3df0*/  BSYNC B1 ;  /* 0x0000000000017941 */ /* 0x000fea0003800000 */
.L_x_640:
[----:B--2---:R4:W-:Y:S01]  /*3e00*/  STG.E.128 desc[UR40][R40.64+0x40], R32 ;  /* 0x0000402028007986 */ /* 0x0049e2000c101d28 */
[----:B------:R-:W-:Y:S05]  /*3e10*/  BRA `(.L_x_635) ;  /* 0x0000001400847947 */ /* 0x000fea0003800000 */
.L_x_619:
[----:B------:R-:W-:Y:S02]  /*3e20*/  ISETP.GE.AND P3, PT, R220, R97, PT ;  /* 0x00000061dc00720c */ /* 0x000fe40003f66270 */
[----:B------:R-:W-:Y:S02]  /*3e30*/  CS2R R38, SRZ ;  /* 0x0000000000267805 */ /* 0x000fe4000001ff00 */
[----:B------:R-:W-:-:S13]  /*3e40*/  ISETP.GE.OR P3, PT, R16, R102, P3 ;  /* 0x000000661000720c */ /* 0x000fda0001f66670 */
[----:B------:R-:W-:Y:S01]  /*3e50*/  @!P3 IADD3 R33, P4, P5, R12, R32, R69 ;  /* 0x000000200c21b210 */ /* 0x000fe20007d9e045 */
[----:B------:R-:W0:Y:S03]  /*3e60*/  @!P3 LDC.64 R44, c[0x0][0x3e8] ;  /* 0x0000fa00ff2cbb82 */ /* 0x000e260000000a00 */
[----:B------:R-:W-:Y:S02]  /*3e70*/  @!P3 IADD3.X R36, R79, R95, R68, P4, P5 ;  /* 0x0000005f4f24b210 */ /* 0x000fe400027ea444 */
[----:B------:R-:W-:-:S03]  /*3e80*/  @!P3 IADD3 R46, P4, P5, R30, R34, R71 ;  /* 0x000000221e2eb210 */ /* 0x000fc60007d9e047 */
[----:B------:R-:W1:Y:S01]  /*3e90*/  @!P3 LDC.64 R48, c[0x0][0x400] ;  /* 0x00010000ff30bb82 */ /* 0x000e620000000a00 */
[----:B------:R-:W-:Y:S02]  /*3ea0*/  @!P3 IADD3.X R47, R81, R105, R70, P4, P5 ;  /* 0x00000069512fb210 */ /* 0x000fe400027ea446 */
[----:B------:R-:W-:-:S04]  /*3eb0*/  ISETP.GE.AND P4, PT, R18, R97, PT ;  /* 0x000000611200720c */ /* 0x000fc80003f86270 */
[----:B------:R-:W-:-:S13]  /*3ec0*/  ISETP.GE.OR P4, PT, R16, R102, P4 ;  /* 0x000000661000720c */ /* 0x000fda0002786670 */
[----:B------:R-:W2:Y:S01]  /*3ed0*/  @!P4 LDC.64 R40, c[0x0][0x3e8] ;  /* 0x0000fa00ff28cb82 */ /* 0x000ea20000000a00 */
[----:B------:R-:W-:-:S05]  /*3ee0*/  @!P4 IADD3 R32, P5, R12, R32, RZ ;  /* 0x000000200c20c210 */ /* 0x000fca0007fbe0ff */
[----:B------:R-:W-:Y:S02]  /*3ef0*/  @!P4 IMAD.X R35, R95, 0x1, R79, P5 ;  /* 0x000000015f23c824 */ /* 0x000fe400028e064f */
[----:B------:R-:W3:Y:S01]  /*3f00*/  @!P4 LDC.64 R42, c[0x0][0x400] ;  /* 0x00010000ff2acb82 */ /* 0x000ee20000000a00 */
[----:B--2---:R-:W-:-:S04]  /*3f10*/  @!P4 LEA R40, P5, R32, R40, 0x1 ;  /* 0x000000282028c211 */ /* 0x004fc800078a08ff */
[----:B------:R-:W-:Y:S02]  /*3f20*/  @!P4 LEA.HI.X R41, R32, R41, R35, 0x1, P5 ;  /* 0x000000292029c211 */ /* 0x000fe400028f0c23 */
[----:B------:R-:W-:-:S05]  /*3f30*/  @!P4 IADD3 R34, P5, R30, R34, RZ ;  /* 0x000000221e22c210 */ /* 0x000fca0007fbe0ff */
[----:B------:R-:W-:Y:S01]  /*3f40*/  @!P4 IMAD.X R32, R105, 0x1, R81, P5 ;  /* 0x000000016920c824 */ /* 0x000fe200028e0651 */
[----:B---3--:R-:W-:-:S04]  /*3f50*/  @!P4 LEA R42, P5, R34, R42, 0x1 ;  /* 0x0000002a222ac211 */ /* 0x008fc800078a08ff */
[----:B------:R-:W-:Y:S02]  /*3f60*/  @!P4 LEA.HI.X R43, R34, R43, R32, 0x1, P5 ;  /* 0x0000002b222bc211 */ /* 0x000fe400028f0c20 */
[----:B------:R-:W-:Y:S02]  /*3f70*/  CS2R R34, SRZ ;  /* 0x0000000000227805 */ /* 0x000fe4000001ff00 */
[----:B0-----:R-:W-:-:S04]  /*3f80*/  @!P3 LEA R44, P5, R33, R44, 0x1 ;  /* 0x0000002c212cb211 */ /* 0x001fc800078a08ff */
[----:B------:R-:W-:Y:S02]  /*3f90*/  @!P3 LEA.HI.X R45, R33, R45, R36, 0x1, P5 ;  /* 0x0000002d212db211 */ /* 0x000fe400028f0c24 */
[----:B------:R-:W-:Y:S02]  /*3fa0*/  CS2R R32, SRZ ;  /* 0x0000000000207805 */ /* 0x000fe4000001ff00 */
[----:B------:R-:W-:-:S04]  /*3fb0*/  CS2R R36, SRZ ;  /* 0x0000000000247805 */ /* 0x000fc8000001ff00 */
[----:B------:R0:W2:Y:S04]  /*3fc0*/  @!P4 LDG.E.128 R32, desc[UR40][R40.64] ;  /* 0x000000282820c981 */ /* 0x0000a8000c1e1d00 */
[----:B------:R3:W4:Y:S01]  /*3fd0*/  @!P4 LDG.E.128 R36, desc[UR40][R42.64] ;  /* 0x000000282a24c981 */ /* 0x000722000c1e1d00 */
[----:B-1----:R-:W-:-:S04]  /*3fe0*/  @!P3 LEA R48, P4, R46, R48, 0x1 ;  /* 0x000000302e30b211 */ /* 0x002fc800078808ff */
[----:B------:R-:W-:Y:S02]  /*3ff0*/  @!P3 LEA.HI.X R49, R46, R49, R47, 0x1, P4 ;  /* 0x000000312e31b211 */ /* 0x000fe400020f0c2f */
[----:B0-----:R-:W-:Y:S02]  /*4000*/  CS2R R40, SRZ ;  /* 0x0000000000287805 */ /* 0x001fe4000001ff00 */
[----:B---3--:R-:W-:Y:S02]  /*4010*/  CS2R R42, SRZ ;  /* 0x00000000002a7805 */ /* 0x008fe4000001ff00 */
[----:B------:R-:W-:-:S04]  /*4020*/  CS2R R46, SRZ ;  /* 0x00000000002e7805 */ /* 0x000fc8000001ff00 */
[----:B------:R0:W3:Y:S02]  /*4030*/  @!P3 LDG.E.128 R40, desc[UR40][R44.64] ;  /* 0x000000282c28b981 */ /* 0x0000e4000c1e1d00 */
[----:B0-----:R-:W-:-:S06]  /*4040*/  CS2R R44, SRZ ;  /* 0x00000000002c7805 */ /* 0x001fcc000001ff00 */
[----:B------:R0:W5:Y:S01]  /*4050*/  @!P3 LDG.E.128 R44, desc[UR40][R48.64] ;  /* 0x00000028302cb981 */ /* 0x000162000c1e1d00 */
[----:B------:R-:W-:Y:S01]  /*4060*/  UISETP.NE.AND UP0, UPT, UR44, 0x3, UPT ;  /* 0x000000032c00788c */ /* 0x000fe2000bf05270 */
[----:B------:R-:W-:-:S05]  /*4070*/  ISETP.GE.AND P4, PT, R16, R102, PT ;  /* 0x000000661000720c */ /* 0x000fca0003f86270 */
[----:B------:R-:W-:Y:S01]  /*4080*/  PLOP3.LUT P3, PT, PT, PT, UP0, 0x80, 0x0 ;  /* 0x000000000000781c */ /* 0x000fe20003f6f008 */
[----:B--2---:R-:W-:Y:S02]  /*4090*/  IMAD.MOV.U32 R51, RZ, RZ, R34 ;  /* 0x000000ffff337224 */ /* 0x004fe400078e0022 */
[----:B------:R-:W-:Y:S02]  /*40a0*/  IMAD.MOV.U32 R52, RZ, RZ, R35 ;  /* 0x000000ffff347224 */ /* 0x000fe400078e0023 */
[----:B------:R-:W-:Y:S01]  /*40b0*/  IMAD.MOV.U32 R53, RZ, RZ, R32 ;  /* 0x000000ffff357224 */ /* 0x000fe200078e0020 */
[----:B------:R-:W-:Y:S01]  /*40c0*/  PRMT R119, R119, 0x5410, R51 ;  /* 0x0000541077777816 */ /* 0x000fe20000000033 */
[----:B----4-:R-:W-:Y:S01]  /*40d0*/  IMAD.MOV.U32 R51, RZ, RZ, R38 ;  /* 0x000000ffff337224 */ /* 0x010fe200078e0026 */
[----:B------:R-:W-:Y:S01]  /*40e0*/  PRMT R123, R52, 0x7610, R123 ;  /* 0x00007610347b7816 */ /* 0x000fe2000000007b */
[----:B0-----:R-:W-:Y:S01]  /*40f0*/  IMAD.MOV.U32 R48, RZ, RZ, R39 ;  /* 0x000000ffff307224 */ /* 0x001fe200078e0027 */
[----:B------:R-:W-:Y:S01]  /*4100*/  PRMT R121, R53, 0x7610, R121 ;  /* 0x0000761035797816 */ /* 0x000fe20000000079 */
[----:B------:R-:W-:Y:S01]  /*4110*/  IMAD.MOV.U32 R49, RZ, RZ, R36 ;  /* 0x000000ffff317224 */ /* 0x000fe200078e0024 */
[----:B------:R-:W-:Y:S01]  /*4120*/  PRMT R119, R51, 0x7610, R119 ;  /* 0x0000761033777816 */ /* 0x000fe20000000077 */
[----:B------:R-:W-:Y:S01]  /*4130*/  IMAD.MOV.U32 R52, RZ, RZ, R37 ;  /* 0x000000ffff347224 */ /* 0x000fe200078e0025 */
[----:B------:R-:W-:Y:S01]  /*4140*/  PRMT R123, R123, 0x5410, R48 ;  /* 0x000054107b7b7816 */ /* 0x000fe20000000030 */
[----:B------:R-:W-:Y:S01]  /*4150*/  IMAD.MOV.U32 R54, RZ, RZ, R33 ;  /* 0x000000ffff367224 */ /* 0x000fe200078e0021 */
[----:B------:R-:W-:-:S02]  /*4160*/  PRMT R121, R121, 0x5410, R49 ;  /* 0x0000541079797816 */ /* 0x000fc40000000031 */
[----:B------:R-:W-:Y:S02]  /*4170*/  PRMT R120, R52, 0x7610, R120 ;  /* 0x0000761034787816 */ /* 0x000fe40000000078 */
[----:B------:R-:W-:Y:S01]  /*4180*/  PRMT R122, R54, 0x7610, R122 ;  /* 0x00007610367a7816 */ /* 0x000fe2000000007a */
[----:B---3--:R-:W-:Y:S02]  /*4190*/  IMAD.MOV.U32 R48, RZ, RZ, R42 ;  /* 0x000000ffff307224 */ /* 0x008fe400078e002a */
[----:B------:R-:W-:Y:S02]  /*41a0*/  IMAD.MOV.U32 R49, RZ, RZ, R43 ;  /* 0x000000ffff317224 */ /* 0x000fe400078e002b */
[----:B------:R-:W-:Y:S02]  /*41b0*/  IMAD.MOV.U32 R51, RZ, RZ, R40 ;  /* 0x000000ffff337224 */ /* 0x000fe400078e0028 */
[----:B------:R-:W-:Y:S01]  /*41c0*/  IMAD.MOV.U32 R52, RZ, RZ, R41 ;  /* 0x000000ffff347224 */ /* 0x000fe200078e0029 */
[----:B------:R-:W-:-:S02]  /*41d0*/  PRMT R116, R49, 0x7610, R116 ;  /* 0x0000761031747816 */ /* 0x000fc40000000074 */
[----:B------:R-:W-:Y:S02]  /*41e0*/  PRMT R114, R48, 0x5410, R51 ;  /* 0x0000541030727816 */ /* 0x000fe40000000033 */
[----:B------:R-:W-:Y:S01]  /*41f0*/  PRMT R118, R52, 0x7610, R118 ;  /* 0x0000761034767816 */ /* 0x000fe20000000076 */
[----:B-----5:R-:W-:Y:S02]  /*4200*/  IMAD.MOV.U32 R48, RZ, RZ, R46 ;  /* 0x000000ffff307224 */ /* 0x020fe400078e002e */
[----:B------:R-:W-:Y:S02]  /*4210*/  IMAD.MOV.U32 R49, RZ, RZ, R47 ;  /* 0x000000ffff317224 */ /* 0x000fe400078e002f */
[----:B------:R-:W-:Y:S02]  /*4220*/  IMAD.MOV.U32 R51, RZ, RZ, R44 ;  /* 0x000000ffff337224 */ /* 0x000fe400078e002c */
[----:B------:R-:W-:Y:S01]  /*4230*/  IMAD.MOV.U32 R52, RZ, RZ, R45 ;  /* 0x000000ffff347224 */ /* 0x000fe200078e002d */
[----:B------:R-:W-:-:S02]  /*4240*/  PRMT R116, R116, 0x5410, R49 ;  /* 0x0000541074747816 */ /* 0x000fc40000000031 */
[----:B------:R-:W-:Y:S02]  /*4250*/  PRMT R115, R48, 0x5410, R51 ;  /* 0x0000541030737816 */ /* 0x000fe40000000033 */
[----:B------:R-:W-:Y:S01]  /*4260*/  PRMT R118, R118, 0x5410, R52 ;  /* 0x0000541076767816 */ /* 0x000fe20000000034 */
[----:B------:R-:W-:Y:S06]  /*4270*/  @!P3 BRA `(.L_x_642) ;  /* 0x000000000004b947 */ /* 0x000fec0003800000 */
[----:B------:R-:W-:Y:S01]  /*4280*/  BPT.TRAP 0x1 ;  /* 0x000000040000795c */ /* 0x000fe20000300000 */
.L_x_642:
[----:B------:R-:W-:Y:S01]  /*4290*/  IMAD R95, R2, 0x8, R19 ;  /* 0x00000008025f7824 */ /* 0x000fe200078e0213 */
[----:B------:R-:W-:Y:S01]  /*42a0*/  SHF.L.U32 R106, R201, 0x1f, RZ ;  /* 0x0000001fc96a7819 */ /* 0x000fe200000006ff */
[----:B------:R-:W0:Y:S01]  /*42b0*/  LDC R107, c[0x0][0x2f4] ;  /* 0x0000bd00ff6b7b82 */ /* 0x000e220000000800 */
[----:B------:R-:W-:Y:S01]  /*42c0*/  BSSY B1, `(.L_x_643) ;  /* 0x0000006000017945 */ /* 0x000fe20003800000 */
[----:B------:R-:W-:Y:S01]  /*42d0*/  IMAD.MOV.U32 R101, RZ, RZ, R50 ;  /* 0x000000ffff657224 */ /* 0x000fe200078e0032 */
[----:B------:R-:W1:Y:S05]  /*42e0*/  SYNCS.PHASECHK.TRANS64.TRYWAIT P5, [R95+URZ+0x22890], R106 ;  /* 0x0228906a5f0075a7 */ /* 0x000e6a00080a017f */
[----:B------:R-:W2:Y:S01]  /*42f0*/  LDC.64 R102, c[0x0][0x300] ;  /* 0x0000c000ff667b82 */ /* 0x000ea20000000a00 */
[----:B0-----:R-:W-:Y:S01]  /*4300*/  IMAD.IADD R109, R107, 0x1, -R74 ;  /* 0x000000016b6d7824 */ /* 0x001fe200078e0a4a */
[----:B-1----:R-:W-:Y:S06]  /*4310*/  @!P5 BRA `(.L_x_644) ;  /* 0x00000154007cd947 */ /* 0x002fec0003800000 */
.L_x_914:
[----:B------:R-:W-:Y:S05]  /*4320*/  BSYNC B1 ;  /* 0x0000000000017941 */ /* 0x000fea0003800000 */
.L_x_643:
[----:B------:R-:W-:Y:S01]  /*4330*/  ISETP.GE.OR P5, PT, R18, R97, P1 ;  /* 0x000000611200720c */ /* 0x000fe20000fa6670 */
[----:B------:R-:W-:-:S12]  /*4340*/  BSSY B1, `(.L_x_645) ;  /* 0x0000079000017945 */ /* 0x000fd80003800000 */
[----:B------:R-:W-:Y:S05]  /*4350*/  @P5 BRA `(.L_x_646) ;  /* 0x0000000400dc5947 */ /* 0x000fea0003800000 */
[-C--:B--2---:R-:W-:Y:S01]  /*4360*/  IMAD R48, R224, R102.reuse, RZ ;  /* 0x00000066e0307224 */ /* 0x084fe200078e02ff */
[----:B------:R-:W-:Y:S01]  /*4370*/  BSSY B2, `(.L_x_647) ;  /* 0x0000069000027945 */ /* 0x000fe20003800000 */
[----:B------:R-:W-:-:S04]  /*4380*/  IMAD.WIDE.U32 R104, R18, R102, R100 ;  /* 0x0000006612687225 */ /* 0x000fc800078e0064 */
[----:B------:R-:W-:Y:S01]  /*4390*/  IMAD R111, R18, R103, R48 ;  /* 0x00000067126f7224 */ /* 0x000fe200078e0230 */
[----:B------:R-:W-:Y:S02]  /*43a0*/  SEL R48, R74, R109, !P0 ;  /* 0x0000006d4a307207 */ /* 0x000fe40004000000 */
[----:B------:R-:W-:Y:S01]  /*43b0*/  IADD3 R108, P5, P6, R4, R104, R84 ;  /* 0x00000068046c7210 */ /* 0x000fe20007ebe054 */
[----:B------:R-:W-:Y:S01]  /*43c0*/  IMAD.IADD R111, R111, 0x1, R105 ;  /* 0x000000016f6f7824 */ /* 0x000fe200078e0269 */
[----:B------:R-:W-:-:S04]  /*43d0*/  SHF.R.S32.HI R49, RZ, 0x1f, R48 ;  /* 0x0000001fff317819 */ /* 0x000fc80000011430 */
[----:B------:R-:W-:Y:S02]  /*43e0*/  LEA.HI R48, R49, R48, RZ, 0x4 ;  /* 0x0000003031307211 */ /* 0x000fe400078f20ff */
[----:B------:R-:W-:Y:S02]  /*43f0*/  IADD3.X R110, R60, R111, R86, P5, P6 ;  /* 0x0000006f3c6e7210 */ /* 0x000fe40002fec456 */
[----:B------:R-:W-:-:S05]  /*4400*/  LEA.HI.SX32 R48, R48, R83, 0x1c ;  /* 0x0000005330307211 */ /* 0x000fca00078fe2ff */
[----:B------:R-:W-:-:S05]  /*4410*/  IMAD.SHL.U32 R113, R48, 0x8, RZ ;  /* 0x0000000830717824 */ /* 0x000fca00078e00ff */
[----:B------:R-:W-:-:S04]  /*4420*/  LOP3.LUT R48, R82, 0x38, R113, 0xf8, !PT ;  /* 0x0000003852307812 */ /* 0x000fc800078ef871 */
[----:B------:R-:W-:Y:S01]  /*4430*/  LOP3.LUT R49, R48, R85, RZ, 0x3c, !PT ;  /* 0x0000005530317212 */ /* 0x000fe200078e3cff */
[----:B------:R-:W-:-:S04]  /*4440*/  IMAD R48, R2, 0x1800, R90 ;  /* 0x0000180002307824 */ /* 0x000fc800078e025a */
[----:B------:R-:W-:Y:S02]  /*4450*/  IMAD R49, R210, 0x200, R49 ;  /* 0x00000200d2317824 */ /* 0x000fe400078e0231 */
[----:B------:R-:W-:Y:S02]  /*4460*/  IMAD R48, R48, 0x2, R19 ;  /* 0x0000000230307824 */ /* 0x000fe400078e0213 */
[----:B------:R-:W-:-:S04]  /*4470*/  IMAD R50, R2, 0x1800, R49 ;  /* 0x0000180002327824 */ /* 0x000fc800078e0231 */
[----:B------:R-:W-:Y:S02]  /*4480*/  IMAD R52, R50, 0x2, R19 ;  /* 0x0000000232347824 */ /* 0x000fe400078e0213 */
[----:B------:R-:W1:Y:S04]  /*4490*/  LDS.128 R48, [R48+0x1c400] ;  /* 0x01c4000030307984 */ /* 0x000e680000000c00 */
[----:B------:R-:W2:Y:S01]  /*44a0*/  LDS.128 R52, [R52+0x1c400] ;  /* 0x01c4000034347984 */ /* 0x000ea20000000c00 */
[----:B------:R-:W-:Y:S05]  /*44b0*/  @P4 BRA `(.L_x_648) ;  /* 0x0000000400504947 */ /* 0x000fea0003800000 */
[--C-:B------:R-:W-:Y:S01]  /*44c0*/  SHF.R.U64 R32, R32, 0x10, R33.reuse ;  /* 0x0000001020207819 */ /* 0x100fe20000001221 */
[----:B------:R-:W-:Y:S01]  /*44d0*/  HADD2.F32 R120, -RZ, R120.H0_H0 ;  /* 0x20000078ff787230 */ /* 0x000fe20000004100 */
[----:B------:R-:W-:Y:S01]  /*44e0*/  SHF.R.U32.HI R112, RZ, 0x10, R33 ;  /* 0x00000010ff707819 */ /* 0x000fe20000011621 */
[----:B------:R-:W-:Y:S01]  /*44f0*/  HADD2.F32 R122, -RZ, R122.H0_H0 ;  /* 0x2000007aff7a7230 */ /* 0x000fe20000004100 */
[----:B------:R-:W-:Y:S02]  /*4500*/  SHF.R.U64 R33, R36, 0x10, R37 ;  /* 0x0000001024217819 */ /* 0x000fe40000001225 */
[--C-:B------:R-:W-:Y:S02]  /*4510*/  SHF.R.U64 R34, R34, 0x10, R35.reuse ;  /* 0x0000001022227819 */ /* 0x100fe40000001223 */
[----:B------:R-:W-:Y:S02]  /*4520*/  SHF.R.U32.HI R36, RZ, 0x10, R35 ;  /* 0x00000010ff247819 */ /* 0x000fe40000011623 */
[----:B------:R-:W-:-:S02]  /*4530*/  SHF.R.U64 R35, R38, 0x10, R39 ;  /* 0x0000001026237819 */ /* 0x000fc40000001227 */
[----:B------:R-:W-:Y:S01]  /*4540*/  SHF.R.U32.HI R117, RZ, 0x10, R37 ;  /* 0x00000010ff757819 */ /* 0x000fe20000011625 */
[----:B-1----:R-:W-:Y:S01]  /*4550*/  HADD2.F32 R37, -RZ, R49.H0_H0 ;  /* 0x20000031ff257230 */ /* 0x002fe20000004100 */
[----:B------:R-:W-:Y:S01]  /*4560*/  SHF.R.U32.HI R38, RZ, 0x10, R39 ;  /* 0x00000010ff267819 */ /* 0x000fe20000011627 */
[----:B--2---:R-:W-:Y:S02]  /*4570*/  HADD2.F32 R39, -RZ, R53.H0_H0 ;  /* 0x20000035ff277230 */ /* 0x004fe40000004100 */
[----:B------:R-:W-:Y:S02]  /*4580*/  HADD2.F32 R117, -RZ, R117.H0_H0 ;  /* 0x20000075ff757230 */ /* 0x000fe40000004100 */
[-C--:B------:R-:W-:Y:S01]  /*4590*/  FMUL.FTZ R126, R37, R120.reuse ;  /* 0x00000078257e7220 */ /* 0x080fe20000410000 */
[----:B------:R-:W-:Y:S02]  /*45a0*/  HADD2.F32 R49, -RZ, R49.H1_H1 ;  /* 0x30000031ff317230 */ /* 0x000fe40000004100 */
[----:B------:R-:W-:Y:S01]  /*45b0*/  FMUL.FTZ R124, R39, R120 ;  /* 0x00000078277c7220 */ /* 0x000fe20000410000 */
[----:B------:R-:W-:-:S02]  /*45c0*/  HADD2.F32 R120, -RZ, R53.H1_H1 ;  /* 0x30000035ff787230 */ /* 0x000fc40000004100 */
[-C--:B------:R-:W-:Y:S01]  /*45d0*/  FFMA.FTZ R39, R39, R122.reuse, R126 ;  /* 0x0000007a27277223 */ /* 0x080fe2000001007e */
[----:B------:R-:W-:Y:S02]  /*45e0*/  HADD2.F32 R53, -RZ, R112.H0_H0 ;  /* 0x20000070ff357230 */ /* 0x000fe40000004100 */
[----:B------:R-:W-:Y:S01]  /*45f0*/  FFMA.FTZ R37, R37, R122, -R124 ;  /* 0x0000007a25257223 */ /* 0x000fe2000001087c */
[--C-:B------:R-:W-:Y:S02]  /*4600*/  HADD2.F32 R124, -RZ, R123.reuse.H1_H1 ;  /* 0x3000007bff7c7230 */ /* 0x100fe40000004100 */
[-C--:B------:R-:W-:Y:S01]  /*4610*/  FMUL.FTZ R112, R120, R117.reuse ;  /* 0x0000007578707220 */ /* 0x080fe20000410000 */
[C---:B------:R-:W-:Y:S01]  /*4620*/  FMUL.FTZ R117, R49.reuse, R117 ;  /* 0x0000007531757220 */ /* 0x040fe20000410000 */
[----:B------:R-:W-:Y:S02]  /*4630*/  HADD2.F32 R122, -RZ, R123.H0_H0 ;  /* 0x2000007bff7a7230 */ /* 0x000fe40000004100 */
[----:B------:R-:W-:Y:S01]  /*4640*/  FFMA.FTZ R112, R49, R53, -R112 ;  /* 0x0000003531707223 */ /* 0x000fe20000010870 */
[----:B------:R-:W-:-:S02]  /*4650*/  HADD2.F32 R49, -RZ, R55.H0_H0 ;  /* 0x20000037ff317230 */ /* 0x000fc40000004100 */
[----:B------:R-:W-:Y:S01]  /*4660*/  FFMA.FTZ R120, R120, R53, R117 ;  /* 0x0000003578787223 */ /* 0x000fe20000010075 */
[----:B------:R-:W-:Y:S02]  /*4670*/  HADD2.F32 R117, -RZ, R51.H0_H0 ;  /* 0x20000033ff757230 */ /* 0x000fe40000004100 */
[----:B------:R-:W-:Y:S02]  /*4680*/  HADD2.F32 R53, -RZ, R55.H1_H1 ;  /* 0x30000037ff357230 */ /* 0x000fe40000004100 */
[-C--:B------:R-:W-:Y:S01]  /*4690*/  FMUL.FTZ R128, R49, R124.reuse ;  /* 0x0000007c31807220 */ /* 0x080fe20000410000 */
[----:B------:R-:W-:Y:S02]  /*46a0*/  HADD2.F32 R126, -RZ, R38.H0_H0 ;  /* 0x20000026ff7e7230 */ /* 0x000fe40000004100 */
[C---:B------:R-:W-:Y:S01]  /*46b0*/  FMUL.FTZ R130, R117.reuse, R124 ;  /* 0x0000007c75827220 */ /* 0x040fe20000410000 */
[----:B------:R-:W-:Y:S02]  /*46c0*/  HADD2.F32 R51, -RZ, R51.H1_H1 ;  /* 0x30000033ff337230 */ /* 0x000fe40000004100 */
[----:B------:R-:W-:Y:S01]  /*46d0*/  FFMA.FTZ R38, R117, R122, -R128 ;  /* 0x0000007a75267223 */ /* 0x000fe20000010880 */
[----:B------:R-:W-:-:S02]  /*46e0*/  HADD2.F32 R124, -RZ, R36.H0_H0 ;  /* 0x20000024ff7c7230 */ /* 0x000fc40000004100 */
[----:B------:R-:W-:Y:S01]  /*46f0*/  FMUL.FTZ R128, R53, R126 ;  /* 0x0000007e35807220 */ /* 0x000fe20000410000 */
[----:B------:R-:W-:Y:S01]  /*4700*/  FFMA.FTZ R36, R49, R122, R130 ;  /* 0x0000007a31247223 */ /* 0x000fe20000010082 */
[C---:B------:R-:W-:Y:S01]  /*4710*/  FMUL.FTZ R126, R51.reuse, R126 ;  /* 0x0000007e337e7220 */ /* 0x040fe20000410000 */
[----:B------:R-:W-:Y:S02]  /*4720*/  HADD2.F32 R117, -RZ, R33.H0_H0 ;  /* 0x20000021ff757230 */ /* 0x000fe40000004100 */
[-C--:B------:R-:W-:Y:S01]  /*4730*/  FFMA.FTZ R49, R51, R124.reuse, -R128 ;  /* 0x0000007c33317223 */ /* 0x080fe20000010880 */
[----:B------:R-:W-:Y:S02]  /*4740*/  HADD2.F32 R33, -RZ, R48.H0_H0 ;  /* 0x20000030ff217230 */ /* 0x000fe40000004100 */
[----:B------:R-:W-:Y:S01]  /*4750*/  FFMA.FTZ R51, R53, R124, R126 ;  /* 0x0000007c35337223 */ /* 0x000fe2000001007e */
[----:B------:R-:W-:Y:S01]  /*4760*/  HADD2.F32 R124, -RZ, R121.H1_H1 ;  /* 0x30000079ff7c7230 */ /* 0x000fe20000004100 */
[----:B------:R-:W-:Y:S01]  /*4770*/  F2FP.F16.F32.PACK_AB R37, R112, R37 ;  /* 0x000000257025723e */ /* 0x000fe200000000ff */
[--C-:B------:R-:W-:Y:S01]  /*4780*/  HADD2.F32 R53, -RZ, R52.reuse.H0_H0 ;  /* 0x20000034ff357230 */ /* 0x100fe20000004100 */
[----:B------:R-:W-:Y:S01]  /*4790*/  F2FP.F16.F32.PACK_AB R38, R49, R38 ;  /* 0x000000263126723e */ /* 0x000fe200000000ff */
[----:B------:R-:W-:Y:S01]  /*47a0*/  HADD2.F32 R52, -RZ, R52.H1_H1 ;  /* 0x30000034ff347230 */ /* 0x000fe20000004100 */
[----:B------:R-:W-:Y:S01]  /*47b0*/  F2FP.F16.F32.PACK_AB R39, R120, R39 ;  /* 0x000000277827723e */ /* 0x000fe200000000ff */
[----:B------:R-:W-:-:S02]  /*47c0*/  HADD2.F32 R48, -RZ, R48.H1_H1 ;  /* 0x30000030ff307230 */ /* 0x000fc40000004100 */
[----:B------:R-:W-:Y:S02]  /*47d0*/  HADD2.F32 R122, -RZ, R121.H0_H0 ;  /* 0x20000079ff7a7230 */ /* 0x000fe40000004100 */
[-C--:B------:R-:W-:Y:S01]  /*47e0*/  FMUL.FTZ R121, R52, R117.reuse ;  /* 0x0000007534797220 */ /* 0x080fe20000410000 */
[----:B------:R-:W-:Y:S02]  /*47f0*/  HADD2.F32 R55, -RZ, R32.H0_H0 ;  /* 0x20000020ff377230 */ /* 0x000fe40000004100 */
[-C--:B------:R-:W-:Y:S01]  /*4800*/  FMUL.FTZ R32, R53, R124.reuse ;  /* 0x0000007c35207220 */ /* 0x080fe20000410000 */
[C---:B------:R-:W-:Y:S01]  /*4810*/  FMUL.FTZ R124, R33.reuse, R124 ;  /* 0x0000007c217c7220 */ /* 0x040fe20000410000 */
[C---:B------:R-:W-:Y:S01]  /*4820*/  FMUL.FTZ R117, R48.reuse, R117 ;  /* 0x0000007530757220 */ /* 0x040fe20000410000 */
[----:B------:R-:W-:Y:S02]  /*4830*/  IMAD.MOV.U32 R49, RZ, RZ, R37 ;  /* 0x000000ffff317224 */ /* 0x000fe400078e0025 */
[-C--:B------:R-:W-:Y:S01]  /*4840*/  FFMA.FTZ R32, R33, R122.reuse, -R32 ;  /* 0x0000007a21207223 */ /* 0x080fe20000010820 */
[----:B------:R-:W-:Y:S01]  /*4850*/  FFMA.FTZ R33, R53, R122, R124 ;  /* 0x0000007a35217223 */ /* 0x000fe2000001007c */
[-C--:B------:R-:W-:Y:S01]  /*4860*/  FFMA.FTZ R53, R48, R55.reuse, -R121 ;  /* 0x0000003730357223 */ /* 0x080fe20000010879 */
[----:B------:R-:W-:Y:S01]  /*4870*/  FFMA.FTZ R48, R52, R55, R117 ;  /* 0x0000003734307223 */ /* 0x000fe20000010075 */
[----:B------:R-:W-:-:S02]  /*4880*/  HADD2.F32 R55, -RZ, R119.H1_H1 ;  /* 0x30000077ff377230 */ /* 0x000fc40000004100 */
[----:B------:R-:W-:Y:S02]  /*4890*/  HADD2.F32 R119, -RZ, R119.H0_H0 ;  /* 0x20000077ff777230 */ /* 0x000fe40000004100 */
[----:B------:R-:W-:Y:S02]  /*48a0*/  HADD2.F32 R121, -RZ, R35.H0_H0 ;  /* 0x20000023ff797230 */ /* 0x000fe40000004100 */
[----:B------:R-:W-:Y:S02]  /*48b0*/  HADD2.F32 R52, -RZ, R54.H0_H0 ;  /* 0x20000036ff347230 */ /* 0x000fe40000004100 */
[----:B------:R-:W-:Y:S02]  /*48c0*/  HADD2.F32 R35, -RZ, R50.H0_H0 ;  /* 0x20000032ff237230 */ /* 0x000fe40000004100 */
[----:B------:R-:W-:Y:S02]  /*48d0*/  HADD2.F32 R54, -RZ, R54.H1_H1 ;  /* 0x30000036ff367230 */ /* 0x000fe40000004100 */
[----:B------:R-:W-:-:S02]  /*48e0*/  HADD2.F32 R50, -RZ, R50.H1_H1 ;  /* 0x30000032ff327230 */ /* 0x000fc40000004100 */
[----:B------:R-:W-:Y:S02]  /*48f0*/  HADD2.F32 R117, -RZ, R34.H0_H0 ;  /* 0x20000022ff757230 */ /* 0x000fe40000004100 */
[-C--:B------:R-:W-:Y:S01]  /*4900*/  FMUL.FTZ R34, R52, R119.reuse ;  /* 0x0000007734227220 */ /* 0x080fe20000410000 */
[C---:B------:R-:W-:Y:S01]  /*4910*/  FMUL.FTZ R119, R35.reuse, R119 ;  /* 0x0000007723777220 */ /* 0x040fe20000410000 */
[-C--:B------:R-:W-:Y:S01]  /*4920*/  FMUL.FTZ R123, R54, R121.reuse ;  /* 0x00000079367b7220 */ /* 0x080fe20000410000 */
[----:B------:R-:W-:Y:S01]  /*4930*/  FMUL.FTZ R121, R50, R121 ;  /* 0x0000007932797220 */ /* 0x000fe20000410000 */
[-C--:B------:R-:W-:Y:S01]  /*4940*/  FFMA.FTZ R34, R35, R55.reuse, -R34 ;  /* 0x0000003723227223 */ /* 0x080fe20000010822 */
[----:B------:R-:W-:Y:S01]  /*4950*/  FFMA.FTZ R119, R52, R55, R119 ;  /* 0x0000003734777223 */ /* 0x000fe20000010077 */
[----:B------:R-:W-:Y:S01]  /*4960*/  F2FP.F16.F32.PACK_AB R55, R51, R36 ;  /* 0x000000243337723e */ /* 0x000fe200000000ff */
[-C--:B------:R-:W-:Y:S01]  /*4970*/  FFMA.FTZ R123, R50, R117.reuse, -R123 ;  /* 0x00000075327b7223 */ /* 0x080fe2000001087b */
[----:B------:R-:W-:Y:S01]  /*4980*/  FFMA.FTZ R54, R54, R117, R121 ;  /* 0x0000007536367223 */ /* 0x000fe20000010079 */
[----:B------:R-:W-:Y:S01]  /*4990*/  F2FP.F16.F32.PACK_AB R36, R53, R32 ;  /* 0x000000203524723e */ /* 0x000fe200000000ff */
[----:B------:R-:W-:Y:S01]  /*49a0*/  IMAD.MOV.U32 R53, RZ, RZ, R39 ;  /* 0x000000ffff357224 */ /* 0x000fe200078e0027 */
[----:B------:R-:W-:Y:S01]  /*49b0*/  F2FP.F16.F32.PACK_AB R52, R48, R33 ;  /* 0x000000213034723e */ /* 0x000fe200000000ff */
[----:B------:R-:W-:Y:S01]  /*49c0*/  IMAD.MOV.U32 R51, RZ, RZ, R38 ;  /* 0x000000ffff337224 */ /* 0x000fe200078e0026 */
[----:B------:R-:W-:Y:S01]  /*49d0*/  F2FP.F16.F32.PACK_AB R50, R123, R34 ;  /* 0x000000227b32723e */ /* 0x000fe200000000ff */
[----:B------:R-:W-:Y:S01]  /*49e0*/  IMAD.MOV.U32 R48, RZ, RZ, R36 ;  /* 0x000000ffff307224 */ /* 0x000fe200078e0024 */
[----:B------:R-:W-:-:S07]  /*49f0*/  F2FP.F16.F32.PACK_AB R54, R54, R119 ;  /* 0x000000773636723e */ /* 0x000fce00000000ff */
.L_x_648:
[----:B------:R-:W-:Y:S05]  /*4a00*/  BSYNC B2 ;  /* 0x0000000000027941 */ /* 0x000fea0003800000 */
.L_x_647:
[----:B------:R-:W-:Y:S02]  /*4a10*/  ISETP.GE.AND P5, PT, R113, R107, PT ;  /* 0x0000006b7100720c */ /* 0x000fe40003fa6270 */
[----:B------:R-:W-:-:S11]  /*4a20*/  P2R R33, PR, RZ, 0x1 ;  /* 0x00000001ff217803 */ /* 0x000fd60000000000 */
[--C-:B------:R-:W-:Y:S02]  /*4a30*/  @!P5 SHF.R.S32.HI R32, RZ, 0x1f, R113.reuse ;  /* 0x0000001fff20d819 */ /* 0x100fe40000011471 */
[----:B------:R-:W-:-:S04]  /*4a40*/  @!P5 IADD3 R104, P0, P6, R4, R104, R113 ;  /* 0x000000680468d210 */ /* 0x000fc80007e1e071 */
[----:B------:R-:W-:Y:S02]  /*4a50*/  @!P5 IADD3.X R111, R60, R111, R32, P0, P6 ;  /* 0x0000006f3c6fd210 */ /* 0x000fe400007ec420 */
[CC--:B------:R-:W-:Y:S02]  /*4a60*/  LEA R32, P6, R108.reuse, R98.reuse, 0x1 ;  /* 0x000000626c207211 */ /* 0x0c0fe400078c08ff */
[----:B------:R-:W-:Y:S02]  /*4a70*/  ISETP.NE.AND P0, PT, R33, RZ, PT ;  /* 0x000000ff2100720c */ /* 0x000fe40003f05270 */
[----:B------:R-:W-:Y:S02]  /*4a80*/  LEA.HI.X R33, R108, R99, R110, 0x1, P6 ;  /* 0x000000636c217211 */ /* 0x000fe400030f0c6e */
[----:B------:R-:W-:-:S03]  /*4a90*/  @!P5 LEA R34, P6, R104, R98, 0x1 ;  /* 0x000000626822d211 */ /* 0x000fc600078c08ff */
[----:B-1----:R1:W-:Y:S01]  /*4aa0*/  STG.E.128 desc[UR40][R32.64], R48 ;  /* 0x0000003020007986 */ /* 0x0023e2000c101d28 */
[----:B------:R-:W-:-:S05]  /*4ab0*/  @!P5 LEA.HI.X R35, R104, R99, R111, 0x1, P6 ;  /* 0x000000636823d211 */ /* 0x000fca00030f0c6f */
[----:B--2---:R1:W-:Y:S04]  /*4ac0*/  @!P5 STG.E.128 desc[UR40][R34.64], R52 ;  /* 0x000000342200d986 */ /* 0x0043e8000c101d28 */
.L_x_646:
[----:B------:R-:W-:Y:S05]  /*4ad0*/  BSYNC B1 ;  /* 0x0000000000017941 */ /* 0x000fea0003800000 */
.L_x_645:
[----:B------:R-:W-:Y:S01]  /*4ae0*/  ISETP.GE.OR P5, PT, R220, R97, P1 ;  /* 0x00000061dc00720c */ /* 0x000fe20000fa6670 */
[-C--:B-12---:R-:W-:Y:S02]  /*4af0*/  IMAD R32, R72, R102.reuse, RZ ;  /* 0x0000006648207224 */ /* 0x086fe400078e02ff */
[----:B------:R-:W-:-:S04]  /*4b00*/  IMAD.WIDE.U32 R100, R220, R102, R100 ;  /* 0x00000066dc647225 */ /* 0x000fc800078e0064 */
[----:B------:R-:W-:-:S06]  /*4b10*/  IMAD R51, R220, R103, R32 ;  /* 0x00000067dc337224 */ /* 0x000fcc00078e0220 */
[----:B------:R-:W-:Y:S05]  /*4b20*/  @P5 BRA `(.L_x_635) ;  /* 0x0000000800405947 */ /* 0x000fea0003800000 */
[----:B------:R-:W-:Y:S01]  /*4b30*/  IMAD.IADD R51, R101, 0x1, R51 ;  /* 0x0000000165337824 */ /* 0x000fe200078e0233 */
[----:B------:R-:W-:Y:S01]  /*4b40*/  IADD3 R32, P5, P6, R4, R100, R84 ;  /* 0x0000006404207210 */ /* 0x000fe20007ebe054 */
[----:B------:R-:W-:Y:S01]  /*4b50*/  BSSY B1, `(.L_x_649) ;  /* 0x0000069000017945 */ /* 0x000fe20003800000 */
[----:B------:R-:W-:Y:S02]  /*4b60*/  SEL R109, R74, R109, !P0 ;  /* 0x0000006d4a6d7207 */ /* 0x000fe40004000000 */
[----:B------:R-:W-:Y:S02]  /*4b70*/  IADD3.X R33, R60, R51, R86, P5, P6 ;  /* 0x000000333c217210 */ /* 0x000fe40002fec456 */
[C---:B------:R-:W-:Y:S02]  /*4b80*/  LEA R48, P5, R32.reuse, R98, 0x1 ;  /* 0x0000006220307211 */ /* 0x040fe400078a08ff */
[----:B------:R-:W-:Y:S02]  /*4b90*/  SHF.R.U32.HI R34, RZ, 0x3, R209 ;  /* 0x00000003ff227819 */ /* 0x000fe400000116d1 */
[----:B------:R-:W-:-:S02]  /*4ba0*/  LEA.HI.X R49, R32, R99, R33, 0x1, P5 ;  /* 0x0000006320317211 */ /* 0x000fc400028f0c21 */
[----:B------:R-:W-:-:S04]  /*4bb0*/  SHF.R.S32.HI R32, RZ, 0x1f, R109 ;  /* 0x0000001fff207819 */ /* 0x000fc8000001146d */
[----:B------:R-:W-:-:S04]  /*4bc0*/  LEA.HI R32, R32, R109, RZ, 0x4 ;  /* 0x0000006d20207211 */ /* 0x000fc800078f20ff */
[----:B------:R-:W-:-:S05]  /*4bd0*/  LEA.HI.SX32 R32, R32, R83, 0x1c ;  /* 0x0000005320207211 */ /* 0x000fca00078fe2ff */
[----:B------:R-:W-:-:S05]  /*4be0*/  IMAD.SHL.U32 R50, R32, 0x8, RZ ;  /* 0x0000000820327824 */ /* 0x000fca00078e00ff */
[----:B------:R-:W-:-:S04]  /*4bf0*/  LOP3.LUT R32, R209, 0x38, R50, 0xf8, !PT ;  /* 0x00000038d1207812 */ /* 0x000fc800078ef832 */
[----:B------:R-:W-:Y:S01]  /*4c00*/  LOP3.LUT R33, R32, R34, RZ, 0x3c, !PT ;  /* 0x0000002220217212 */ /* 0x000fe200078e3cff */
[----:B------:R-:W-:-:S04]  /*4c10*/  IMAD R32, R2, 0x1800, R87 ;  /* 0x0000180002207824 */ /* 0x000fc800078e0257 */
[----:B------:R-:W-:Y:S02]  /*4c20*/  IMAD.IADD R33, R212, 0x1, R33 ;  /* 0x00000001d4217824 */ /* 0x000fe400078e0221 */
[----:B------:R-:W-:Y:S02]  /*4c30*/  IMAD R32, R32, 0x2, R19 ;  /* 0x0000000220207824 */ /* 0x000fe400078e0213 */
[----:B------:R-:W-:-:S04]  /*4c40*/  IMAD R34, R2, 0x1800, R33 ;  /* 0x0000180002227824 */ /* 0x000fc800078e0221 */
[----:B------:R-:W-:Y:S02]  /*4c50*/  IMAD R36, R34, 0x2, R19 ;  /* 0x0000000222247824 */ /* 0x000fe400078e0213 */
[----:B------:R-:W1:Y:S04]  /*4c60*/  LDS.128 R32, [R32+0x1c400] ;  /* 0x01c4000020207984 */ /* 0x000e680000000c00 */
[----:B------:R-:W2:Y:S01]  /*4c70*/  LDS.128 R36, [R36+0x1c400] ;  /* 0x01c4000024247984 */ /* 0x000ea20000000c00 */
[----:B------:R-:W-:Y:S05]  /*4c80*/  @P4 BRA `(.L_x_650) ;  /* 0x0000000400544947 */ /* 0x000fea0003800000 */
[--C-:B------:R-:W-:Y:S01]  /*4c90*/  SHF.R.U64 R40, R40, 0x10, R41.reuse ;  /* 0x0000001028287819 */ /* 0x100fe20000001229 */
[--C-:B------:R-:W-:Y:S01]  /*4ca0*/  HADD2.F32 R52, -RZ, R118.reuse.H0_H0 ;  /* 0x20000076ff347230 */ /* 0x100fe20000004100 */
[----:B------:R-:W-:Y:S01]  /*4cb0*/  SHF.R.U32.HI R53, RZ, 0x10, R41 ;  /* 0x00000010ff357819 */ /* 0x000fe20000011629 */
[----:B------:R-:W-:Y:S01]  /*4cc0*/  HADD2.F32 R118, -RZ, R118.H1_H1 ;  /* 0x30000076ff767230 */ /* 0x000fe20000004100 */
[----:B------:R-:W-:Y:S01]  /*4cd0*/  SHF.R.U64 R41, R42, 0x10, R43 ;  /* 0x000000102a297819 */ /* 0x000fe2000000122b */
[----:B------:R-:W-:Y:S01]  /*4ce0*/  HADD2.F32 R40, -RZ, R40.H0_H0 ;  /* 0x20000028ff287230 */ /* 0x000fe20000004100 */
[----:B------:R-:W-:Y:S01]  /*4cf0*/  SHF.R.U64 R42, R46, 0x10, R47 ;  /* 0x000000102e2a7819 */ /* 0x000fe2000000122f */
[----:B--2---:R-:W-:Y:S01]  /*4d00*/  IMAD.MOV.U32 R46, RZ, RZ, R37 ;  /* 0x000000ffff2e7224 */ /* 0x004fe200078e0025 */
[----:B------:R-:W-:Y:S01]  /*4d10*/  SHF.R.U32.HI R55, RZ, 0x10, R45 ;  /* 0x00000010ff377819 */ /* 0x000fe2000001162d */
[----:B-1----:R-:W-:Y:S01]  /*4d20*/  IMAD.MOV.U32 R37, RZ, RZ, R35 ;  /* 0x000000ffff257224 */ /* 0x002fe200078e0023 */
[----:B------:R-:W-:Y:S01]  /*4d30*/  SHF.R.U32.HI R102, RZ, 0x10, R47 ;  /* 0x00000010ff667819 */ /* 0x000fe2000001162f */
[----:B------:R-:W-:Y:S01]  /*4d40*/  IMAD.MOV.U32 R47, RZ, RZ, R39 ;  /* 0x000000ffff2f7224 */ /* 0x000fe200078e0027 */
[----:B------:R-:W-:Y:S01]  /*4d50*/  SHF.R.U64 R44, R44, 0x10, R45 ;  /* 0x000000102c2c7819 */ /* 0x000fe2000000122d */
[----:B------:R-:W-:Y:S01]  /*4d60*/  HADD2.F32 R39, -RZ, R46.H0_H0 ;  /* 0x2000002eff277230 */ /* 0x000fe20000004100 */
[----:B------:R-:W-:Y:S01]  /*4d70*/  SHF.R.U32.HI R45, RZ, 0x10, R43 ;  /* 0x00000010ff2d7819 */ /* 0x000fe2000001162b */
[----:B------:R-:W-:-:S02]  /*4d80*/  IMAD.MOV.U32 R43, RZ, RZ, R36 ;  /* 0x000000ffff2b7224 */ /* 0x000fc400078e0024 */
[----:B------:R-:W-:Y:S02]  /*4d90*/  HADD2.F32 R46, -RZ, R46.H1_H1 ;  /* 0x3000002eff2e7230 */ /* 0x000fe40000004100 */
[----:B------:R-:W-:Y:S01]  /*4da0*/  FMUL.FTZ R54, R39, R118 ;  /* 0x0000007627367220 */ /* 0x000fe20000410000 */
[----:B------:R-:W-:Y:S02]  /*4db0*/  HADD2.F32 R55, -RZ, R55.H0_H0 ;  /* 0x20000037ff377230 */ /* 0x000fe40000004100 */
[--C-:B------:R-:W-:Y:S02]  /*4dc0*/  HADD2.F32 R36, -RZ, R33.reuse.H1_H1 ;  /* 0x30000021ff247230 */ /* 0x100fe40000004100 */
[----:B------:R-:W-:Y:S02]  /*4dd0*/  HADD2.F32 R35, -RZ, R33.H0_H0 ;  /* 0x20000021ff237230 */ /* 0x000fe40000004100 */
[----:B------:R-:W-:Y:S01]  /*4de0*/  FMUL.FTZ R103, R46, R55 ;  /* 0x000000372e677220 */ /* 0x000fe20000410000 */
[----:B------:R-:W-:-:S02]  /*4df0*/  HADD2.F32 R53, -RZ, R53.H0_H0 ;  /* 0x20000035ff357230 */ /* 0x000fc40000004100 */
[C---:B------:R-:W-:Y:S01]  /*4e00*/  FMUL.FTZ R55, R36.reuse, R55 ;  /* 0x0000003724377220 */ /* 0x040fe20000410000 */
[----:B------:R-:W-:Y:S02]  /*4e10*/  HADD2.F32 R45, -RZ, R45.H0_H0 ;  /* 0x2000002dff2d7230 */ /* 0x000fe40000004100 */
[C---:B------:R-:W-:Y:S01]  /*4e20*/  FMUL.FTZ R118, R35.reuse, R118 ;  /* 0x0000007623767220 */ /* 0x040fe20000410000 */
[-C--:B------:R-:W-:Y:S01]  /*4e30*/  FFMA.FTZ R33, R35, R52.reuse, -R54 ;  /* 0x0000003423217223 */ /* 0x080fe20000010836 */
[-C--:B------:R-:W-:Y:S01]  /*4e40*/  FFMA.FTZ R36, R36, R53.reuse, -R103 ;  /* 0x0000003524247223 */ /* 0x080fe20000010867 */
[----:B------:R-:W-:Y:S01]  /*4e50*/  FFMA.FTZ R46, R46, R53, R55 ;  /* 0x000000352e2e7223 */ /* 0x000fe20000010037 */
[--C-:B------:R-:W-:Y:S02]  /*4e60*/  HADD2.F32 R54, -RZ, R116.reuse.H0_H0 ;  /* 0x20000074ff367230 */ /* 0x100fe40000004100 */
[----:B------:R-:W-:Y:S01]  /*4e70*/  FFMA.FTZ R35, R39, R52, R118 ;  /* 0x0000003427237223 */ /* 0x000fe20000010076 */
[----:B------:R-:W-:Y:S01]  /*4e80*/  HADD2.F32 R116, -RZ, R116.H1_H1 ;  /* 0x30000074ff747230 */ /* 0x000fe20000004100 */
[----:B------:R-:W-:Y:S01]  /*4e90*/  F2FP.F16.F32.PACK_AB R33, R36, R33 ;  /* 0x000000212421723e */ /* 0x000fe200000000ff */
[----:B------:R-:W-:-:S02]  /*4ea0*/  HADD2.F32 R53, -RZ, R47.H0_H0 ;  /* 0x2000002fff357230 */ /* 0x000fc40000004100 */
[----:B------:R-:W-:Y:S02]  /*4eb0*/  HADD2.F32 R39, -RZ, R37.H0_H0 ;  /* 0x20000025ff277230 */ /* 0x000fe40000004100 */
[----:B------:R-:W-:Y:S02]  /*4ec0*/  HADD2.F32 R47, -RZ, R47.H1_H1 ;  /* 0x3000002fff2f7230 */ /* 0x000fe40000004100 */
[----:B------:R-:W-:Y:S02]  /*4ed0*/  HADD2.F32 R55, -RZ, R102.H0_H0 ;  /* 0x20000066ff377230 */ /* 0x000fe40000004100 */
[-C--:B------:R-:W-:Y:S01]  /*4ee0*/  FMUL.FTZ R102, R53, R116.reuse ;  /* 0x0000007435667220 */ /* 0x080fe20000410000 */
[----:B------:R-:W-:Y:S02]  /*4ef0*/  HADD2.F32 R52, -RZ, R37.H1_H1 ;  /* 0x30000025ff347230 */ /* 0x000fe40000004100 */
[----:B------:R-:W-:Y:S01]  /*4f00*/  FMUL.FTZ R116, R39, R116 ;  /* 0x0000007427747220 */ /* 0x000fe20000410000 */
[----:B------:R-:W-:-:S02]  /*4f10*/  HADD2.F32 R41, -RZ, R41.H0_H0 ;  /* 0x20000029ff297230 */ /* 0x000fc40000004100 */
[-C--:B------:R-:W-:Y:S01]  /*4f20*/  FMUL.FTZ R103, R47, R55.reuse ;  /* 0x000000372f677220 */ /* 0x080fe20000410000 */
[-C--:B------:R-:W-:Y:S01]  /*4f30*/  FFMA.FTZ R37, R39, R54.reuse, -R102 ;  /* 0x0000003627257223 */ /* 0x080fe20000010866 */
[C---:B------:R-:W-:Y:S01]  /*4f40*/  FMUL.FTZ R104, R52.reuse, R55 ;  /* 0x0000003734687220 */ /* 0x040fe20000410000 */
[----:B------:R-:W-:Y:S01]  /*4f50*/  FFMA.FTZ R39, R53, R54, R116 ;  /* 0x0000003635277223 */ /* 0x000fe20000010074 */
[-C--:B------:R-:W-:Y:S01]  /*4f60*/  FFMA.FTZ R52, R52, R45.reuse, -R103 ;  /* 0x0000002d34347223 */ /* 0x080fe20000010867 */
[----:B------:R-:W-:Y:S02]  /*4f70*/  HADD2.F32 R55, -RZ, R44.H0_H0 ;  /* 0x2000002cff377230 */ /* 0x000fe40000004100 */
[----:B------:R-:W-:Y:S01]  /*4f80*/  FFMA.FTZ R54, R47, R45, R104 ;  /* 0x0000002d2f367223 */ /* 0x000fe20000010068 */
[----:B------:R-:W-:Y:S02]  /*4f90*/  HADD2.F32 R53, -RZ, R115.H1_H1 ;  /* 0x30000073ff357230 */ /* 0x000fe40000004100 */
[--C-:B------:R-:W-:Y:S01]  /*4fa0*/  HADD2.F32 R45, -RZ, R43.reuse.H0_H0 ;  /* 0x2000002bff2d7230 */ /* 0x100fe20000004100 */
[----:B------:R-:W-:Y:S01]  /*4fb0*/  F2FP.F16.F32.PACK_AB R52, R52, R37 ;  /* 0x000000253434723e */ /* 0x000fe200000000ff */
[----:B------:R-:W-:Y:S01]  /*4fc0*/  HADD2.F32 R44, -RZ, R32.H0_H0 ;  /* 0x20000020ff2c7230 */ /* 0x000fe20000004100 */
[----:B------:R-:W-:Y:S01]  /*4fd0*/  F2FP.F16.F32.PACK_AB R37, R46, R35 ;  /* 0x000000232e25723e */ /* 0x000fe200000000ff */
[----:B------:R-:W-:-:S02]  /*4fe0*/  HADD2.F32 R43, -RZ, R43.H1_H1 ;  /* 0x3000002bff2b7230 */ /* 0x000fc40000004100 */
[-C--:B------:R-:W-:Y:S01]  /*4ff0*/  FMUL.FTZ R103, R45, R53.reuse ;  /* 0x000000352d677220 */ /* 0x080fe20000410000 */
[----:B------:R-:W-:Y:S02]  /*5000*/  HADD2.F32 R32, -RZ, R32.H1_H1 ;  /* 0x30000020ff207230 */ /* 0x000fe40000004100 */
[----:B------:R-:W-:Y:S01]  /*5010*/  FMUL.FTZ R102, R44, R53 ;  /* 0x000000352c667220 */ /* 0x000fe20000410000 */
[----:B------:R-:W-:Y:S02]  /*5020*/  HADD2.F32 R47, -RZ, R114.H1_H1 ;  /* 0x30000072ff2f7230 */ /* 0x000fe40000004100 */
[-C--:B------:R-:W-:Y:S01]  /*5030*/  FMUL.FTZ R53, R43, R55.reuse ;  /* 0x000000372b357220 */ /* 0x080fe20000410000 */
[----:B------:R-:W-:Y:S02]  /*5040*/  HADD2.F32 R115, -RZ, R115.H0_H0 ;  /* 0x20000073ff737230 */ /* 0x000fe40000004100 */
[----:B------:R-:W-:Y:S01]  /*5050*/  FMUL.FTZ R104, R32, R55 ;  /* 0x0000003720687220 */ /* 0x000fe20000410000 */
[----:B------:R-:W-:Y:S01]  /*5060*/  F2FP.F16.F32.PACK_AB R39, R54, R39 ;  /* 0x000000273627723e */ /* 0x000fe200000000ff */
[-C--:B------:R-:W-:Y:S01]  /*5070*/  FFMA.FTZ R103, R44, R47.reuse, -R103 ;  /* 0x0000002f2c677223 */ /* 0x080fe20000010867 */
[----:B------:R-:W-:Y:S01]  /*5080*/  FFMA.FTZ R102, R45, R47, R102 ;  /* 0x0000002f2d667223 */ /* 0x000fe20000010066 */
[-C--:B------:R-:W-:Y:S01]  /*5090*/  FFMA.FTZ R44, R32, R40.reuse, -R53 ;  /* 0x00000028202c7223 */ /* 0x080fe20000010835 */
[----:B------:R-:W-:Y:S01]  /*50a0*/  FFMA.FTZ R47, R43, R40, R104 ;  /* 0x000000282b2f7223 */ /* 0x000fe20000010068 */
[----:B------:R-:W-:-:S02]  /*50b0*/  HADD2.F32 R40, -RZ, R38.H0_H0 ;  /* 0x20000026ff287230 */ /* 0x000fc40000004100 */
[----:B------:R-:W-:Y:S02]  /*50c0*/  HADD2.F32 R45, -RZ, R42.H0_H0 ;  /* 0x2000002aff2d7230 */ /* 0x000fe40000004100 */
[----:B------:R-:W-:Y:S02]  /*50d0*/  HADD2.F32 R32, -RZ, R34.H0_H0 ;  /* 0x20000022ff207230 */ /* 0x000fe40000004100 */
[-C--:B------:R-:W-:Y:S01]  /*50e0*/  FMUL.FTZ R53, R40, R115.reuse ;  /* 0x0000007328357220 */ /* 0x080fe20000410000 */
[----:B------:R-:W-:Y:S01]  /*50f0*/  HADD2.F32 R38, -RZ, R38.H1_H1 ;  /* 0x30000026ff267230 */ /* 0x000fe20000004100 */
[----:B------:R-:W-:Y:S01]  /*5100*/  F2FP.F16.F32.PACK_AB R36, R47, R102 ;  /* 0x000000662f24723e */ /* 0x000fe200000000ff */
[----:B------:R-:W-:Y:S02]  /*5110*/  HADD2.F32 R34, -RZ, R34.H1_H1 ;  /* 0x30000022ff227230 */ /* 0x000fe40000004100 */
[----:B------:R-:W-:Y:S01]  /*5120*/  FMUL.FTZ R115, R32, R115 ;  /* 0x0000007320737220 */ /* 0x000fe20000410000 */
[----:B------:R-:W-:-:S02]  /*5130*/  HADD2.F32 R43, -RZ, R114.H0_H0 ;  /* 0x20000072ff2b7230 */ /* 0x000fc40000004100 */
[-C--:B------:R-:W-:Y:S01]  /*5140*/  FMUL.FTZ R55, R38, R45.reuse ;  /* 0x0000002d26377220 */ /* 0x080fe20000410000 */
[----:B------:R-:W-:Y:S02]  /*5150*/  IMAD.MOV.U32 R35, RZ, RZ, R52 ;  /* 0x000000ffff237224 */ /* 0x000fe400078e0034 */
[----:B------:R-:W-:Y:S01]  /*5160*/  FMUL.FTZ R45, R34, R45 ;  /* 0x0000002d222d7220 */ /* 0x000fe20000410000 */
[-C--:B------:R-:W-:Y:S01]  /*5170*/  FFMA.FTZ R53, R32, R43.reuse, -R53 ;  /* 0x0000002b20357223 */ /* 0x080fe20000010835 */
[----:B------:R-:W-:Y:S01]  /*5180*/  FFMA.FTZ R115, R40, R43, R115 ;  /* 0x0000002b28737223 */ /* 0x000fe20000010073 */
[-C--:B------:R-:W-:Y:S01]  /*5190*/  FFMA.FTZ R34, R34, R41.reuse, -R55 ;  /* 0x0000002922227223 */ /* 0x080fe20000010837 */
[----:B------:R-:W-:Y:S01]  /*51a0*/  FFMA.FTZ R38, R38, R41, R45 ;  /* 0x0000002926267223 */ /* 0x000fe2000001002d */
[----:B------:R-:W-:-:S03]  /*51b0*/  F2FP.F16.F32.PACK_AB R32, R44, R103 ;  /* 0x000000672c20723e */ /* 0x000fc600000000ff */
[----:B------:R-:W-:Y:S02]  /*51c0*/  F2FP.F16.F32.PACK_AB R34, R34, R53 ;  /* 0x000000352222723e */ /* 0x000fe400000000ff */
[----:B------:R-:W-:-:S07]  /*51d0*/  F2FP.F16.F32.PACK_AB R38, R38, R115 ;  /* 0x000000732626723e */ /* 0x000fce00000000ff */
.L_x_650:
[----:B------:R-:W-:Y:S05]  /*51e0*/  BSYNC B1 ;  /* 0x0000000000017941 */ /* 0x000fea0003800000 */
.L_x_649:
[----:B-1----:R1:W-:Y:S01]  /*51f0*/  STG.E.128 desc[UR40][R48.64], R32 ;  /* 0x0000002030007986 */ /* 0x0023e2000c101d28 */
[----:B------:R-:W-:-:S13]  /*5200*/  ISETP.GE.AND P4, PT, R50, R107, PT ;  /* 0x0000006b3200720c */ /* 0x000fda0003f86270 */
[----:B------:R-:W-:Y:S05]  /*5210*/  @P4 BRA `(.L_x_635) ;  /* 0x0000000000844947 */ /* 0x000fea0003800000 */
[--C-:B-1----:R-:W-:Y:S02]  /*5220*/  SHF.R.S32.HI R32, RZ, 0x1f, R50.reuse ;  /* 0x0000001fff207819 */ /* 0x102fe40000011432 */
[----:B------:R-:W-:-:S04]  /*5230*/  IADD3 R50, P4, P5, R4, R100, R50 ;  /* 0x0000006404327210 */ /* 0x000fc80007d9e032 */
[----:B------:R-:W-:Y:S02]  /*5240*/  IADD3.X R51, R60, R51, R32, P4, P5 ;  /* 0x000000333c337210 */ /* 0x000fe400027ea420 */
[----:B------:R-:W-:-:S04]  /*5250*/  LEA R98, P4, R50, R98, 0x1 ;  /* 0x0000006232627211 */ /* 0x000fc800078808ff */
[----:B------:R-:W-:-:S05]  /*5260*/  LEA.HI.X R99, R50, R99, R51, 0x1, P4 ;  /* 0x0000006332637211 */ /* 0x000fca00020f0c33 */
[----:B--2---:R1:W-:Y:S01]  /*5270*/  STG.E.128 desc[UR40][R98.64], R36 ;  /* 0x0000002462007986 */ /* 0x0043e2000c101d28 */
[----:B------:R-:W-:Y:S05]  /*5280*/  BRA `(.L_x_635) ;  /* 0x0000000000687947 */ /* 0x000fea0003800000 */
.L_x_618:
[----:B------:R-:W-:-:S06]  /*5290*/  UISETP.NE.AND UP0, UPT, UR44, 0x3, UPT ;  /* 0x000000032c00788c */ /* 0x000fcc000bf05270 */
[----:B------:R-:W-:-:S13]  /*52a0*/  PLOP3.LUT P3, PT, PT, PT, UP0, 0x80, 0x0 ;  /* 0x000000000000781c */ /* 0x000fda0003f6f008 */
[----:B------:R-:W-:Y:S05]  /*52b0*/  @!P3 BRA `(.L_x_651) ;  /* 0x000000000004b947 */ /* 0x000fea0003800000 */
[----:B------:R-:W-:Y:S01]  /*52c0*/  BPT.TRAP 0x1 ;  /* 0x000000040000795c */ /* 0x000fe20000300000 */
.L_x_651:
[----:B------:R-:W-:Y:S01]  /*52d0*/  IMAD R95, R2, 0x8, R19 ;  /* 0x00000008025f7824 */ /* 0x000fe200078e0213 */
[----:B------:R-:W-:Y:S01]  /*52e0*/  SHF.L.U32 R106, R201, 0x1f, RZ ;  /* 0x0000001fc96a7819 */ /* 0x000fe200000006ff */
[----:B------:R-:W-:Y:S01]  /*52f0*/  IMAD R97, R27, -0x60, R24 ;  /* 0xffffffa01b617824 */ /* 0x000fe200078e0218 */
[----:B------:R-:W-:Y:S02]  /*5300*/  BSSY B1, `(.L_x_652) ;  /* 0x0000004000017945 */ /* 0x000fe40003800000 */
[----:B------:R-:W0:Y:S02]  /*5310*/  SYNCS.PHASECHK.TRANS64.TRYWAIT P4, [R95+URZ+0x22890], R106 ;  /* 0x0228906a5f0075a7 */ /* 0x000e24000808017f */
[----:B------:R-:W-:Y:S01]  /*5320*/  VIMNMX R97, R97, 0x60, PT ;  /* 0x0000006061617848 */ /* 0x000fe20003fe0100 */
[----:B0-----:R-:W-:Y:S06]  /*5330*/  @!P4 BRA `(.L_x_653) ;  /* 0x000001440088c947 */ /* 0x001fec0003800000 */
.L_x_915:
[----:B------:R-:W-:Y:S05]  /*5340*/  BSYNC B1 ;  /* 0x0000000000017941 */ /* 0x000fea0003800000 */
.L_x_652:
[----:B------:R-:W-:Y:S01]  /*5350*/  ISETP.GE.AND P4, PT, R18, R97, PT ;  /* 0x000000611200720c */ /* 0x000fe20003f86270 */
[----:B------:R-:W-:-:S12]  /*5360*/  BSSY B1, `(.L_x_654) ;  /* 0x0000006000017945 */ /* 0x000fd80003800000 */
[----:B------:R-:W-:Y:S05]  /*5370*/  @P4 BRA `(.L_x_655) ;  /* 0x0000000000104947 */ /* 0x000fea0003800000 */
[----:B------:R-:W1:Y:S04]  /*5380*/  @!P1 LDS.128 R32, [R104] ;  /* 0x0000000068209984 */ /* 0x000e680000000c00 */
[----:B------:R-:W2:Y:S04]  /*5390*/  @!P2 LDS.128 R36, [R103] ;  /* 0x000000006724a984 */ /* 0x000ea80000000c00 */
[----:B-1----:R1:W-:Y:S04]  /*53a0*/  @!P1 STG.E.128 desc[UR40][R42.64], R32 ;  /* 0x000000202a009986 */ /* 0x0023e8000c101d28 */
[----:B--2---:R1:W-:Y:S02]  /*53b0*/  @!P2 STG.E.128 desc[UR40][R42.64+0x40], R36 ;  /* 0x000040242a00a986 */ /* 0x0043e4000c101d28 */
.L_x_655:
[----:B------:R-:W-:Y:S05]  /*53c0*/  BSYNC B1 ;  /* 0x0000000000017941 */ /* 0x000fea0003800000 */
.L_x_654:
[----:B------:R-:W-:-:S13]  /*53d0*/  ISETP.GE.AND P4, PT, R220, R97, PT ;  /* 0x00000061dc00720c */ /* 0x000fda0003f86270 */
[----:B------:R-:W-:Y:S05]  /*53e0*/  @P4 BRA `(.L_x_635) ;  /* 0x0000000000104947 */ /* 0x000fea0003800000 */
[----:B-1----:R-:W1:Y:S04]  /*53f0*/  @!P1 LDS.128 R32, [R104+0x2000] ;  /* 0x0020000068209984 */ /* 0x002e680000000c00 */
[----:B------:R-:W2:Y:S04]  /*5400*/  @!P2 LDS.128 R36, [R103+0x2000] ;  /* 0x002000006724a984 */ /* 0x000ea80000000c00 */
[----:B-1----:R1:W-:Y:S04]  /*5410*/  @!P1 STG.E.128 desc[UR40][R40.64], R32 ;  /* 0x0000002028009986 */ /* 0x0023e8000c101d28 */
[----:B--2---:R1:W-:Y:S02]  /*5420*/  @!P2 STG.E.128 desc[UR40][R40.64+0x40], R36 ;  /* 0x000040242800a986 */ /* 0x0043e4000c101d28 */
.L_x_635:
[----:B------:R-:W-:Y:S05]  /*5430*/  BSYNC B0 ;  /* 0x0000000000007941 */ /* 0x000fea0003800000 */
.L_x_617:
[----:B-1234-:R-:W1:Y:S01]  /*5440*/  S2R R32, SR_TID.X ;  /* 0x0000000000207919 */ /* 0x01ee620000002100 */
[----:B------:R-:W-:Y:S01]  /*5450*/  @!PT LDS RZ, [RZ] ;  /* 0x00000000fffff984 */ /* 0x000fe20000000800 */
[----:B------:R-:W-:Y:S01]  /*5460*/  @!PT LDS RZ, [RZ] ;  /* 0x00000000fffff984 */ /* 0x000fe20000000800 */
[----:B------:R-:W-:Y:S01]  /*5470*/  @!PT LDS RZ, [RZ] ;  /* 0x00000000fffff984 */ /* 0x000fe20000000800 */
[----:B------:R-:W-:Y:S01]  /*5480*/  @!PT LDS RZ, [RZ] ;  /* 0x00000000fffff984 */ /* 0x000fe20000000800 */
[----:B------:R2:W-:Y:S06]  /*5490*/  MEMBAR.ALL.CTA ;  /* 0x0000000000007992 */ /* 0x0005ec0000008000 */
[----:B--2---:R-:W2:Y:S01]  /*54a0*/  FENCE.VIEW.ASYNC.S ;  /* 0x00000000000073c6 */ /* 0x004ea20000000000 */
[----:B------:R-:W-:Y:S05]  /*54b0*/  WARPSYNC.ALL ;  /* 0x0000000000007948 */ /* 0x000fea0003800000 */
[----:B------:R-:W-:Y:S01]  /*54c0*/  BSSY B0, `(.L_x_656) ;  /* 0x0000009000007945 */ /* 0x000fe20003800000 */
[----:B-1----:R-:W-:Y:S01]  /*54d0*/  LOP3.LUT R32, R32, 0x7f, RZ, 0xc0, !PT ;  /* 0x0000007f20207812 */ /* 0x002fe200078ec0ff */
[----:B--2---:R1:W-:Y:S03]  /*54e0*/  BAR.SYNC.DEFER_BLOCKING R73, 0x80 ;  /* 0x000200490000751d */ /* 0x0043e60000010000 */
[----:B------:R-:W-:-:S13]  /*54f0*/  ISETP.NE.AND P4, PT, R32, RZ, PT ;  /* 0x000000ff2000720c */ /* 0x000fda0003f85270 */
[----:B------:R-:W-:-:S05]  /*5500*/  @!P4 VIADD R32, R95, 0x228a0 ;  /* 0x000228a05f20c836 */ /* 0x000fca0000000000 */
[----:B------:R-:W-:-:S04]  /*5510*/  @!P4 PRMT R32, RZ, 0x654, R32 ;  /* 0x00000654ff20c816 */ /* 0x000fc80000000020 */
[----:B------:R1:W-:Y:S01]  /*5520*/  @!P4 SYNCS.ARRIVE.TRANS64.RED.A1T0 RZ, [R32+URZ], RZ ;  /* 0x000000ff20ffc9a7 */ /* 0x0003e2000810043f */
[----:B------:R-:W-:Y:S05]  /*5530*/  @!P3 BRA `(.L_x_657) ;  /* 0x000000000004b947 */ /* 0x000fea0003800000 */
[----:B------:R-:W-:Y:S01]  /*5540*/  BPT.TRAP 0x1 ;  /* 0x000000040000795c */ /* 0x000fe20000300000 */
.L_x_657:
[----:B------:R-:W-:Y:S05]  /*5550*/  BSYNC B0 ;  /* 0x0000000000007941 */ /* 0x000fea0003800000 */
.L_x_656:
[----:B------:R-:W2:Y:S01]  /*5560*/  SYNCS.PHASECHK.TRANS64.TRYWAIT P3, [R95+URZ+0x228b0], R106 ;  /* 0x0228b06a5f0075a7 */ /* 0x000ea2000806017f */
[----:B------:R-:W-:Y:S01]  /*5570*/  IMAD R41, R2, 0x6000, R89 ;  /* 0x0000600002297824 */ /* 0x000fe200078e0259 */
[----:B------:R-:W-:Y:S01]  /*5580*/  ULDC UR45, c[0x0][0x320] ;  /* 0x0000c800002d7ab9 */ /* 0x000fe20000000800 */
[----:B------:R-:W-:Y:S01]  /*5590*/  ULDC.64 UR42, c[0x0][0x328] ;  /* 0x0000ca00002a7ab9 */ /* 0x000fe20000000a00 */
[----:B------:R-:W-:Y:S01]  /*55a0*/  ULDC.64 UR38, c[0x0][0x318] ;  /* 0x0000c60000267ab9 */ /* 0x000fe20000000a00 */
[----:B------:R-:W-:Y:S01]  /*55b0*/  BSSY B0, `(.L_x_658) ;  /* 0x0000003000007945 */ /* 0x000fe20003800000 */
[----:B------:R-:W-:-:S03]  /*55c0*/  IMAD.IADD R40, R88, 0x1, R41 ;  /* 0x0000000158287824 */ /* 0x000fc600078e0229 */
[----:B--2---:R-:W-:Y:S05]  /*55d0*/  @!P3 BRA `(.L_x_659) ;  /* 0x0000014000f4b947 */ /* 0x004fea0003800000 */
.L_x_916:
[----:B------:R-:W-:Y:S05]  /*55e0*/  BSYNC B0 ;  /* 0x0000000000007941 */ /* 0x000fea0003800000 */
.L_x_658:
[----:B------:R-:W-:Y:S01]  /*55f0*/  ISETP.GE.AND P3, PT, R18, R97, PT ;  /* 0x000000611200720c */ /* 0x000fe20003f66270 */
[----:B------:R-:W-:Y:S01]  /*5600*/  BSSY B0, `(.L_x_660) ;  /* 0x0000025000007945 */ /* 0x000fe20003800000 */
[----:B------:R-:W-:Y:S02]  /*5610*/  IMAD R41, R41, 0x2, R25 ;  /* 0x0000000229297824 */ /* 0x000fe400078e0219 */
[----:B------:R-:W-:-:S04]  /*5620*/  IMAD.WIDE R36, R27, 0x60, R58 ;  /* 0x000000601b247825 */ /* 0x000fc800078e023a */
[----:B------:R-:W-:-:S05]  /*5630*/  IMAD R40, R40, 0x2, R25 ;  /* 0x0000000228287824 */ /* 0x000fca00078e0219 */
[----:B------:R-:W-:Y:S05]  /*5640*/  @P3 BRA `(.L_x_661) ;  /* 0x0000000000803947 */ /* 0x000fea0003800000 */
[----:B------:R-:W-:Y:S02]  /*5650*/  IMAD R35, R37, UR42, RZ ;  /* 0x0000002a25237c24 */ /* 0x000fe4000f8e02ff */
[----:B-1----:R-:W-:Y:S02]  /*5660*/  IMAD.MOV.U32 R32, RZ, RZ, R6 ;  /* 0x000000ffff207224 */ /* 0x002fe400078e0006 */
[----:B------:R-:W-:Y:S02]  /*5670*/  IMAD.MOV.U32 R33, RZ, RZ, R92 ;  /* 0x000000ffff217224 */ /* 0x000fe400078e005c */
[C---:B------:R-:W-:Y:S02]  /*5680*/  IMAD R35, R36.reuse, UR43, R35 ;  /* 0x0000002b24237c24 */ /* 0x040fe4000f8e0223 */
[----:B------:R-:W-:-:S04]  /*5690*/  IMAD.WIDE.U32 R32, R36, UR42, R32 ;  /* 0x0000002a24207c25 */ /* 0x000fc8000f8e0020 */
[----:B------:R-:W-:Y:S01]  /*56a0*/  IMAD.IADD R33, R33, 0x1, R35 ;  /* 0x0000000121217824 */ /* 0x000fe200078e0223 */
[----:B------:R-:W-:-:S04]  /*56b0*/  LEA R38, P3, R32, UR38, 0x1 ;  /* 0x0000002620267c11 */ /* 0x000fc8000f8608ff */
[----:B------:R-:W-:Y:S02]  /*56c0*/  LEA.HI.X R39, R32, UR39, R33, 0x1, P3 ;  /* 0x0000002720277c11 */ /* 0x000fe400098f0c21 */
[----:B------:R-:W-:-:S13]  /*56d0*/  ISETP.GE.AND P3, PT, R16, UR45, PT ;  /* 0x0000002d10007c0c */ /* 0x000fda000bf66270 */
[----:B------:R-:W1:Y:S04]  /*56e0*/  @!P3 LDS.128 R32, [R41] ;  /* 0x000000002920b984 */ /* 0x000e680000000c00 */
[----:B-1----:R-:W-:Y:S01]  /*56f0*/  @!P3 STG.E.128 desc[UR40][R38.64], R32 ;  /* 0x000000202600b986 */ /* 0x002fe2000c101d28 */
[----:B------:R-:W-:-:S13]  /*5700*/  ISETP.GE.AND P3, PT, R0, UR45, PT ;  /* 0x0000002d00007c0c */ /* 0x000fda000bf66270 */
[----:B------:R-:W1:Y:S04]  /*5710*/  @!P3 LDS.128 R32, [R40] ;  /* 0x000000002820b984 */ /* 0x000e680000000c00 */
[----:B-1----:R-:W-:Y:S01]  /*5720*/  @!P3 STG.E.128 desc[UR40][R38.64+0x40], R32 ;  /* 0x000040202600b986 */ /* 0x002fe2000c101d28 */
[----:B------:R-:W-:-:S13]  /*5730*/  ISETP.GE.AND P3, PT, R62, UR45, PT ;  /* 0x0000002d3e007c0c */ /* 0x000fda000bf66270 */
[----:B------:R-:W1:Y:S04]  /*5740*/  @!P3 LDS.128 R32, [R41+0x3000] ;  /* 0x003000002920b984 */ /* 0x000e680000000c00 */
        /* <DEDUP_REMOVED lines=10> */
[----:B------:R-:W-:-:S13]  /*57f0*/  ISETP.NE.AND P3, PT, R94, RZ, PT ;  /* 0x000000ff5e00720c */ /* 0x000fda0003f65270 */
[----:B------:R-:W1:Y:S04]  /*5800*/  @P3 LDS.128 R32, [R41+0x9000] ;  /* 0x0090000029203984 */ /* 0x000e680000000c00 */
[----:B-1----:R-:W-:Y:S01]  /*5810*/  @P3 STG.E.128 desc[UR40][R38.64+0x180], R32 ;  /* 0x0001802026003986 */ /* 0x002fe2000c101d28 */
[----:B------:R-:W-:-:S13]  /*5820*/  ISETP.NE.AND P3, PT, R93, RZ, PT ;  /* 0x000000ff5d00720c */ /* 0x000fda0003f65270 */
[----:B------:R-:W1:Y:S04]  /*5830*/  @P3 LDS.128 R32, [R40+0x9000] ;  /* 0x0090000028203984 */ /* 0x000e680000000c00 */
[----:B-1----:R3:W-:Y:S02]  /*5840*/  @P3 STG.E.128 desc[UR40][R38.64+0x1c0], R32 ;  /* 0x0001c02026003986 */ /* 0x0027e4000c101d28 */
.L_x_661:
[----:B------:R-:W-:Y:S05]  /*5850*/  BSYNC B0 ;  /* 0x0000000000007941 */ /* 0x000fea0003800000 */
.L_x_660:
[----:B------:R-:W-:Y:S01]  /*5860*/  ISETP.GE.AND P3, PT, R220, R97, PT ;  /* 0x00000061dc00720c */ /* 0x000fe20003f66270 */
[----:B------:R-:W-:-:S12]  /*5870*/  BSSY B0, `(.L_x_662) ;  /* 0x0000024000007945 */ /* 0x000fd80003800000 */
[----:B------:R-:W-:Y:S05]  /*5880*/  @P3 BRA `(.L_x_663) ;  /* 0x0000000000883947 */ /* 0x000fea0003800000 */
[----:B---3--:R-:W-:Y:S01]  /*5890*/  IADD3 R35, P3, R36, 0x40, RZ ;  /* 0x0000004024237810 */ /* 0x008fe20007f7e0ff */
[----:B-1----:R-:W-:Y:S02]  /*58a0*/  IMAD.MOV.U32 R32, RZ, RZ, R6 ;  /* 0x000000ffff207224 */ /* 0x002fe400078e0006 */
[----:B------:R-:W-:Y:S02]  /*58b0*/  IMAD.MOV.U32 R33, RZ, RZ, R92 ;  /* 0x000000ffff217224 */ /* 0x000fe400078e005c */
[----:B------:R-:W-:Y:S02]  /*58c0*/  IMAD.X R36, RZ, RZ, R37, P3 ;  /* 0x000000ffff247224 */ /* 0x000fe400018e0625 */
[----:B------:R-:W-:-:S04]  /*58d0*/  IMAD.WIDE.U32 R32, R35, UR42, R32 ;  /* 0x0000002a23207c25 */ /* 0x000fc8000f8e0020 */
[----:B------:R-:W-:-:S04]  /*58e0*/  IMAD R36, R36, UR42, RZ ;  /* 0x0000002a24247c24 */ /* 0x000fc8000f8e02ff */
[----:B------:R-:W-:Y:S01]  /*58f0*/  IMAD R35, R35, UR43, R36 ;  /* 0x0000002b23237c24 */ /* 0x000fe2000f8e0224 */
[----:B------:R-:W-:-:S03]  /*5900*/  LEA R36, P3, R32, UR38, 0x1 ;  /* 0x0000002620247c11 */ /* 0x000fc6000f8608ff */
[----:B------:R-:W-:-:S05]  /*5910*/  IMAD.IADD R33, R33, 0x1, R35 ;  /* 0x0000000121217824 */ /* 0x000fca00078e0223 */
[----:B------:R-:W-:Y:S02]  /*5920*/  LEA.HI.X R37, R32, UR39, R33, 0x1, P3 ;  /* 0x0000002720257c11 */ /* 0x000fe400098f0c21 */
        /* <DEDUP_REMOVED lines=23> */
[----:B-1----:R4:W-:Y:S02]  /*5aa0*/  @P3 STG.E.128 desc[UR40][R36.64+0x1c0], R32 ;  /* 0x0001c02024003986 */ /* 0x0029e4000c101d28 */
.L_x_663:
[----:B------:R-:W-:Y:S05]  /*5ab0*/  BSYNC B0 ;  /* 0x0000000000007941 */ /* 0x000fea0003800000 */
.L_x_662:
[----:B------:R-:W-:Y:S01]  /*5ac0*/  @!PT LDS RZ, [RZ] ;  /* 0x00000000fffff984 */ /* 0x000fe20000000800 */
[----:B------:R-:W-:Y:S01]  /*5ad0*/  @!PT LDS RZ, [RZ] ;  /* 0x00000000fffff984 */ /* 0x000fe20000000800 */
[----:B------:R-:W-:Y:S01]  /*5ae0*/  @!PT LDS RZ, [RZ] ;  /* 0x00000000fffff984 */ /* 0x000fe20000000800 */
[----:B------:R-:W-:Y:S01]  /*5af0*/  @!PT LDS RZ, [RZ] ;  /* 0x00000000fffff984 */ /* 0x000fe20000000800 */
[----:B------:R5:W-:Y:S06]  /*5b00*/  MEMBAR.ALL.CTA ;  /* 0x0000000000007992 */ /* 0x000bec0000008000 */
[----:B-----5:R-:W5:Y:S02]  /*5b10*/  FENCE.VIEW.ASYNC.S ;  /* 0x00000000000073c6 */ /* 0x020f640000000000 */
[----:B-----5:R1:W-:Y:S01]  /*5b20*/  BAR.SYNC.DEFER_BLOCKING R73, 0x80 ;  /* 0x000200490000751d */ /* 0x0203e20000010000 */
[----:B------:R-:W-:Y:S01]  /*5b30*/  ISETP.NE.AND P5, PT, R96, RZ, PT ;  /* 0x000000ff6000720c */ /* 0x000fe20003fa5270 */
[----:B------:R-:W-:-:S02]  /*5b40*/  VIADD R2, R2, 0x1 ;  /* 0x0000000102027836 */ /* 0x000fc40000000000 */
[----:B0-2---:R-:W-:-:S03]  /*5b50*/  @!P4 VIADD R95, R95, 0x228c0 ;  /* 0x000228c05f5fc836 */ /* 0x005fc60000000000 */
[C---:B------:R-:W-:Y:S02]  /*5b60*/  ISETP.NE.AND P3, PT, R2.reuse, 0x2, PT ;  /* 0x000000020200780c */ /* 0x040fe40003f65270 */
[----:B------:R-:W-:Y:S02]  /*5b70*/  @!P4 PRMT R95, RZ, 0x654, R95 ;  /* 0x00000654ff5fc816 */ /* 0x000fe4000000005f */
[----:B-1-34-:R-:W-:Y:S02]  /*5b80*/  SEL R32, RZ, 0x1, P3 ;  /* 0x00000001ff207807 */ /* 0x01afe40001800000 */
[----:B------:R-:W-:Y:S02]  /*5b90*/  SEL R2, R2, RZ, P3 ;  /* 0x000000ff02027207 */ /* 0x000fe40001800000 */
[----:B------:R-:W-:Y:S01]  /*5ba0*/  LOP3.LUT R201, R201, R32, RZ, 0x3c, !PT ;  /* 0x00000020c9c97212 */ /* 0x000fe200078e3cff */
[----:B------:R0:W-:Y:S01]  /*5bb0*/  @!P4 SYNCS.ARRIVE.TRANS64.RED.A1T0 RZ, [R95+URZ], RZ ;  /* 0x000000ff5fffc9a7 */ /* 0x0001e2000810043f */
[----:B------:R-:W-:Y:S05]  /*5bc0*/  @P5 BRA `(.L_x_664) ;  /* 0xffffffcc00685947 */ /* 0x000fea000383ffff */
[----:B------:R-:W1:Y:S01]  /*5bd0*/  S2R R33, SR_TID.X ;  /* 0x0000000000217919 */ /* 0x000e620000002100 */
[----:B------:R-:W-:Y:S02]  /*5be0*/  PLOP3.LUT P0, PT, PT, PT, PT, 0x8, 0x0 ;  /* 0x000000000000781c */ /* 0x000fe40003f0e170 */
[----:B-1----:R-:W-:-:S04]  /*5bf0*/  SHF.R.U32.HI R33, RZ, 0x7, R33 ;  /* 0x00000007ff217819 */ /* 0x002fc80000011621 */
[----:B------:R-:W-:-:S13]  /*5c00*/  ISETP.NE.AND P5, PT, R33, 0x1, PT ;  /* 0x000000012100780c */ /* 0x000fda0003fa5270 */
[----:B------:R-:W-:Y:S06]  /*5c10*/  @!P5 BAR.ARV 0x9, 0x100 ;  /* 0x024400000000db1d */ /* 0x000fec0000002000 */
.L_x_612:
[----:B------:R-:W-:Y:S01]  /*5c20*/  IMAD.MOV.U32 R0, RZ, RZ, RZ ;  /* 0x000000ffff007224 */ /* 0x000fe200078e00ff */
[----:B------:R-:W-:Y:S06]  /*5c30*/  @P0 BRA `(.L_x_665) ;  /* 0x00000000000c0947 */ /* 0x000fec0003800000 */
[----:B------:R-:W1:Y:S01]  /*5c40*/  FENCE.VIEW.ASYNC.G ;  /* 0x00000000000073c6 */ /* 0x000e620000000100 */
[----:B------:R-:W-:Y:S05]  /*5c50*/  WARPSYNC.ALL ;  /* 0x0000000000007948 */ /* 0x000fea0003800000 */
[----:B-1----:R-:W-:Y:S06]  /*5c60*/  BAR.ARV 0xc, 0x180 ;  /* 0x0306000000007b1d */ /* 0x002fec0000002000 */
.L_x_665:
[----:B------:R-:W-:Y:S01]  /*5c70*/  ISETP.NE.AND P0, PT, R29, RZ, PT ;  /* 0x000000ff1d00720c */ /* 0x000fe20003f05270 */
[----:B------:R-:W-:-:S12]  /*5c80*/  BSSY B0, `(.L_x_666) ;  /* 0x000001f000007945 */ /* 0x000fd80003800000 */
[----:B------:R-:W-:Y:S05]  /*5c90*/  @!P0 BRA `(.L_x_667) ;  /* 0x0000000000748947 */ /* 0x000fea0003800000 */
[----:B------:R-:W-:Y:S01]  /*5ca0*/  ISETP.NE.AND P0, PT, R216, RZ, PT ;  /* 0x000000ffd800720c */ /* 0x000fe20003f05270 */
[----:B------:R-:W-:-:S03]  /*5cb0*/  ULDC UR4, c[0x0][0x9f0] ;  /* 0x00027c0000047ab9 */ /* 0x000fc60000000800 */
[----:B------:R-:W-:-:S04]  /*5cc0*/  SEL R9, R216, UR4, P0 ;  /* 0x00000004d8097c07 */ /* 0x000fc80008000000 */
[-C--:B------:R-:W-:Y:S02]  /*5cd0*/  IABS R6, R9.reuse ;  /* 0x0000000900067213 */ /* 0x080fe40000000000 */
[----:B------:R-:W-:Y:S02]  /*5ce0*/  IADD3 R0, R173, -0x1, R9 ;  /* 0xffffffffad007810 */ /* 0x000fe40007ffe009 */
[----:B------:R-:W1:Y:S01]  /*5cf0*/  I2F.RP R3, R6 ;  /* 0x0000000600037306 */ /* 0x000e620000209400 */
[-C--:B------:R-:W-:Y:S02]  /*5d00*/  IABS R10, R9.reuse ;  /* 0x00000009000a7213 */ /* 0x080fe40000000000 */
[----:B------:R-:W-:Y:S02]  /*5d10*/  IABS R8, R0 ;  /* 0x0000000000087213 */ /* 0x000fe40000000000 */
[----:B------:R-:W-:-:S04]  /*5d20*/  LOP3.LUT R0, R0, R9, RZ, 0x3c, !PT ;  /* 0x0000000900007212 */ /* 0x000fc800078e3cff */
[----:B------:R-:W-:Y:S01]  /*5d30*/  ISETP.GE.AND P2, PT, R0, RZ, PT ;  /* 0x000000ff0000720c */ /* 0x000fe20003f46270 */
[----:B-1----:R-:W1:Y:S02]  /*5d40*/  MUFU.RCP R3, R3 ;  /* 0x0000000300037308 */ /* 0x002e640000001000 */
[----:B-1----:R-:W-:Y:S02]  /*5d50*/  VIADD R4, R3, 0xffffffe ;  /* 0x0ffffffe03047836 */ /* 0x002fe40000000000 */
[----:B------:R-:W-:-:S04]  /*5d60*/  IMAD.MOV R3, RZ, RZ, -R10 ;  /* 0x000000ffff037224 */ /* 0x000fc800078e0a0a */
[----:B------:R1:W2:Y:S02]  /*5d70*/  F2I.FTZ.U32.TRUNC.NTZ R5, R4 ;  /* 0x0000000400057305 */ /* 0x0002a4000021f000 */
[----:B-1----:R-:W-:Y:S02]  /*5d80*/  IMAD.MOV.U32 R4, RZ, RZ, RZ ;  /* 0x000000ffff047224 */ /* 0x002fe400078e00ff */
[----:B--2---:R-:W-:-:S04]  /*5d90*/  IMAD.MOV R7, RZ, RZ, -R5 ;  /* 0x000000ffff077224 */ /* 0x004fc800078e0a05 */
        /* <DEDUP_REMOVED lines=13> */
.L_x_667:
[----:B------:R-:W-:Y:S05]  /*5e70*/  BSYNC B0 ;  /* 0x0000000000007941 */ /* 0x000fea0003800000 */
.L_x_666:
[-C--:B------:R-:W-:Y:S01]  /*5e80*/  IMAD R211, R223, R0.reuse, RZ ;  /* 0x00000000dfd37224 */ /* 0x080fe200078e02ff */
[----:B------:R-:W-:Y:S01]  /*5e90*/  PLOP3.LUT P0, PT, PT, PT, PT, 0x80, 0x0 ;  /* 0x000000000000781c */ /* 0x000fe20003f0f070 */
[----:B------:R-:W-:Y:S01]  /*5ea0*/  IMAD.MOV.U32 R3, RZ, RZ, RZ ;  /* 0x000000ffff037224 */ /* 0x000fe200078e00ff */
[----:B------:R-:W-:Y:S01]  /*5eb0*/  CS2R R150, SRZ ;  /* 0x0000000000967805 */ /* 0x000fe2000001ff00 */
[----:B------:R-:W-:Y:S01]  /*5ec0*/  IMAD.MOV.U32 R20, RZ, RZ, RZ ;  /* 0x000000ffff147224 */ /* 0x000fe200078e00ff */
[----:B------:R-:W-:Y:S02]  /*5ed0*/  VIADDMNMX R173, R211, R0, R173, PT ;  /* 0x00000000d3ad7246 */ /* 0x000fe400038001ad */
[----:B------:R-:W-:Y:S02]  /*5ee0*/  CS2R R148, SRZ ;  /* 0x0000000000947805 */ /* 0x000fe4000001ff00 */
[----:B------:R-:W-:Y:S02]  /*5ef0*/  CS2R R146, SRZ ;  /* 0x0000000000927805 */ /* 0x000fe4000001ff00 */
[----:B------:R-:W-:-:S02]  /*5f00*/  CS2R R144, SRZ ;  /* 0x0000000000907805 */ /* 0x000fc4000001ff00 */
[----:B------:R-:W-:Y:S02]  /*5f10*/  ISETP.GT.AND P1, PT, R173, R211, PT ;  /* 0x000000d3ad00720c */ /* 0x000fe40003f24270 */
        /* <DEDUP_REMOVED lines=24> */
[----:B0-----:R-:W-:Y:S02]  /*60a0*/  CS2R R94, SRZ ;  /* 0x00000000005e7805 */ /* 0x001fe4000001ff00 */
        /* <DEDUP_REMOVED lines=34> */
[----:B------:R-:W-:Y:S01]  /*62d0*/  CS2R R24, SRZ ;  /* 0x0000000000187805 */ /* 0x000fe2000001ff00 */
[----:B------:R-:W-:Y:S06]  /*62e0*/  @!P1 BRA `(.L_x_668) ;  /* 0x0000006800b89947 */ /* 0x000fec0003800000 */
[----:B------:R-:W0:Y:S01]  /*62f0*/  S2R R0, SR_TID.X ;  /* 0x0000000000007919 */ /* 0x000e220000002100 */
[----:B------:R-:W-:Y:S01]  /*6300*/  UMOV UR4, 0xffffffff ;  /* 0xffffffff00047882 */ /* 0x000fe20000000000 */
[----:B0-----:R-:W-:-:S05]  /*6310*/  VIADD R29, R0, 0xffffff80 ;  /* 0xffffff80001d7836 */ /* 0x001fca0000000000 */
[----:B------:R-:W-:-:S04]  /*6320*/  SHF.R.S32.HI R30, RZ, 0x1f, R29 ;  /* 0x0000001fff1e7819 */ /* 0x000fc8000001141d */
[----:B------:R-:W-:-:S04]  /*6330*/  LEA.HI R13, R30, R29, RZ, 0x7 ;  /* 0x0000001d1e0d7211 */ /* 0x000fc800078f38ff */
[----:B------:R-:W-:Y:S01]  /*6340*/  SHF.R.S32.HI R13, RZ, 0x7, R13 ;  /* 0x00000007ff0d7819 */ /* 0x000fe2000001140d */
[----:B------:R-:W-:Y:S06]  /*6350*/  BRA.DIV UR4, `(.L_x_669) ;  /* 0x0000013604a87947 */ /* 0x000fec000b800000 */
[----:B------:R0:W1:Y:S02]  /*6360*/  SHFL.IDX PT, R14, R13, RZ, 0x1f ;  /* 0x00001fff0d0e7589 */ /* 0x00006400000e0000 */
.L_x_919:
[----:B-1----:R-:W-:Y:S01]  /*6370*/  LEA.HI R0, R14, R14, RZ, 0x1 ;  /* 0x0000000e0e007211 */ /* 0x002fe200078f08ff */
[----:B------:R-:W-:Y:S01]  /*6380*/  VIADD R24, R19, 0x18400 ;  /* 0x0001840013187836 */ /* 0x000fe20000000000 */
[----:B------:R-:W-:Y:S02]  /*6390*/  BSSY B6, `(.L_x_670) ;  /* 0x0000018000067945 */ /* 0x000fe40003800000 */
[----:B------:R-:W-:Y:S02]  /*63a0*/  LOP3.LUT R3, R0, 0x1e, RZ, 0xc0, !PT ;  /* 0x0000001e00037812 */ /* 0x000fe400078ec0ff */
[----:B------:R-:W-:-:S03]  /*63b0*/  LOP3.LUT P0, RZ, R24, 0x1bf, RZ, 0xc0, !PT ;  /* 0x000001bf18ff7812 */ /* 0x000fc6000780c0ff */
[----:B------:R-:W-:-:S04]  /*63c0*/  IMAD.IADD R3, R14, 0x1, -R3 ;  /* 0x000000010e037824 */ /* 0x000fc800078e0a03 */
[----:B------:R-:W-:-:S05]  /*63d0*/  IMAD R3, R3, 0x2000, R24 ;  /* 0x0000200003037824 */ /* 0x000fca00078e0218 */
[----:B------:R-:W-:-:S04]  /*63e0*/  SHF.R.U32.HI R3, RZ, 0x4, R3 ;  /* 0x00000004ff037819 */ /* 0x000fc80000011603 */
[----:B------:R-:W-:Y:S01]  /*63f0*/  LOP3.LUT R28, R3, 0x3fff, RZ, 0xc0, !PT ;  /* 0x00003fff031c7812 */ /* 0x000fe200078ec0ff */
[----:B------:R-:W-:Y:S06]  /*6400*/  @!P0 BRA `(.L_x_671) ;  /* 0x0000000000408947 */ /* 0x000fec0003800000 */
[----:B------:R-:W-:Y:S01]  /*6410*/  MOV R14, 0x0 ;  /* 0x00000000000e7802 */ /* 0x000fe20000000f00 */
[----:B------:R-:W-:Y:S01]  /*6420*/  ULDC.64 UR4, c[0x4][0x98] ;  /* 0x0100260000047ab9 */ /* 0x000fe20000000a00 */
[----:B------:R-:W-:Y:S01]  /*6430*/  ULDC.64 UR6, c[0x4][0xa0] ;  /* 0x0100280000067ab9 */ /* 0x000fe20000000a00 */
[----:B------:R-:W-:Y:S02]  /*6440*/  IMAD.U32 R4, RZ, RZ, UR4 ;  /* 0x00000004ff047e24 */ /* 0x000fe4000f8e00ff */
[----:B------:R-:W-:Y:S01]  /*6450*/  IMAD.U32 R5, RZ, RZ, UR5 ;  /* 0x00000005ff057e24 */ /* 0x000fe2000f8e00ff */
[----:B------:R-:W1:Y:S01]  /*6460*/  LDC.64 R14, c[0x4][R14] ;  /* 0x010000000e0e7b82 */ /* 0x000e620000000a00 */
[----:B------:R-:W-:Y:S01]  /*6470*/  ULDC.64 UR4, c[0x4][0x38] ;  /* 0x01000e0000047ab9 */ /* 0x000fe20000000a00 */
        /* <DEDUP_REMOVED lines=8> */
[----:B-1---5:R-:W-:Y:S05]  /*6500*/  CALL.ABS.NOINC R14 ;  /* 0x000000000e007343 */ /* 0x022fea0003c00000 */
.L_x_671:
[----:B------:R-:W-:Y:S05]  /*6510*/  BSYNC B6 ;  /* 0x0000000000067941 */ /* 0x000fea0003800000 */
.L_x_670:
[----:B------:R-:W-:Y:S02]  /*6520*/  ULDC UR4, c[0x0][0x3f4] ;  /* 0x0000fd0000047ab9 */ /* 0x000fe40000000800 */
[----:B------:R-:W-:-:S13]  /*6530*/  ISETP.LT.AND P0, PT, RZ, UR4, PT ;  /* 0x00000004ff007c0c */ /* 0x000fda000bf01270 */
[----:B------:R-:W-:Y:S05]  /*6540*/  @P0 BRA `(.L_x_672) ;  /* 0x00000000003c0947 */ /* 0x000fea0003800000 */
[----:B------:R-:W-:-:S04]  /*6550*/  LEA.HI R0, R221, R221, RZ, 0x1 ;  /* 0x000000dddd007211 */ /* 0x000fc800078f08ff */
[----:B------:R-:W-:-:S05]  /*6560*/  LOP3.LUT R0, R0, 0xfffffffe, RZ, 0xc0, !PT ;  /* 0xfffffffe00007812 */ /* 0x000fca00078ec0ff */
[----:B------:R-:W-:-:S05]  /*6570*/  IMAD.IADD R0, R221, 0x1, -R0 ;  /* 0x00000001dd007824 */ /* 0x000fca00078e0a00 */
[----:B------:R-:W-:-:S04]  /*6580*/  SHF.L.U32 R0, R0, 0x1f, RZ ;  /* 0x0000001f00007819 */ /* 0x000fc800000006ff */
[----:B------:R1:W2:Y:S03]  /*6590*/  SYNCS.PHASECHK.TRANS64.TRYWAIT P0, [R19+URZ+0x22800], R0 ;  /* 0x02280000130075a7 */ /* 0x0002a6000800017f */
[----:B--2---:R-:W-:Y:S05]  /*65a0*/  @!P0 NANOSLEEP.SYNCS 0x989680 ;  /* 0x009896800000895d */ /* 0x004fea0003900000 */
[----:B------:R-:W2:Y:S01]  /*65b0*/  @!P0 SYNCS.PHASECHK.TRANS64 P0, [R19+URZ+0x22800], R0 ;  /* 0x02280000130085a7 */ /* 0x000ea2000800007f */
[----:B------:R-:W-:Y:S04]  /*65c0*/  BSSY B0, `(.L_x_673) ;  /* 0x0000006000007945 */ /* 0x000fe80003800000 */
[----:B--2---:R-:W-:Y:S05]  /*65d0*/  @P0 BRA `(.L_x_674) ;  /* 0x0000000000100947 */ /* 0x004fea0003800000 */
.L_x_675:
[----:B--2---:R2:W3:Y:S02]  /*65e0*/  SYNCS.PHASECHK.TRANS64.TRYWAIT P0, [R19+URZ+0x22800], R0 ;  /* 0x02280000130075a7 */ /* 0x0044e4000800017f */
[----:B---3--:R-:W-:Y:S05]  /*65f0*/  @!P0 NANOSLEEP.SYNCS 0x989680 ;  /* 0x009896800000895d */ /* 0x008fea0003900000 */
[----:B------:R-:W3:Y:S02]  /*6600*/  @!P0 SYNCS.PHASECHK.TRANS64 P0, [R19+URZ+0x22800], R0 ;  /* 0x02280000130085a7 */ /* 0x000ee4000800007f */
[----:B---3--:R-:W-:Y:S05]  /*6610*/  @!P0 BRA `(.L_x_675) ;  /* 0xfffffffc00f08947 */ /* 0x008fea000383ffff */
.L_x_674:
[----:B------:R-:W-:Y:S05]  /*6620*/  BSYNC B0 ;  /* 0x0000000000007941 */ /* 0x000fea0003800000 */
.L_x_673:
[----:B------:R-:W-:Y:S05]  /*6630*/  BRA `(.L_x_676) ;  /* 0x0000002000a47947 */ /* 0x000fea0003800000 */
.L_x_672:
[----:B-----5:R-:W-:Y:S01]  /*6640*/  SHF.R.S32.HI R0, RZ, 0x1f, R154 ;  /* 0x0000001fff007819 */ /* 0x020fe2000001149a */
[----:B------:R-:W-:Y:S01]  /*6650*/  ULDC.64 UR4, c[0x0][0x3f8] ;  /* 0x0000fe0000047ab9 */ /* 0x000fe20000000a00 */
[----:B------:R-:W-:Y:S01]  /*6660*/  ULDC.64 UR6, c[0x0][0x408] ;  /* 0x0001020000067ab9 */ /* 0x000fe20000000a00 */
[----:B------:R-:W-:Y:S01]  /*6670*/  LOP3.LUT P0, RZ, R24, 0x3ff, RZ, 0xc0, !PT ;  /* 0x000003ff18ff7812 */ /* 0x000fe2000780c0ff */
[----:B------:R-:W-:Y:S01]  /*6680*/  IMAD.WIDE.U32 R4, R154, UR4, RZ ;  /* 0x000000049a047c25 */ /* 0x000fe2000f8e00ff */
[----:B------:R-:W-:Y:S03]  /*6690*/  BSSY B6, `(.L_x_677) ;  /* 0x000001f000067945 */ /* 0x000fe60003800000 */
[C---:B------:R-:W-:Y:S02]  /*66a0*/  IMAD R3, R0.reuse, UR4, RZ ;  /* 0x0000000400037c24 */ /* 0x040fe4000f8e02ff */
[----:B------:R-:W-:-:S02]  /*66b0*/  IMAD R9, R0, UR6, RZ ;  /* 0x0000000600097c24 */ /* 0x000fc4000f8e02ff */
[C---:B------:R-:W-:Y:S01]  /*66c0*/  IMAD R3, R154.reuse, UR5, R3 ;  /* 0x000000059a037c24 */ /* 0x040fe2000f8e0203 */
[----:B------:R-:W-:Y:S01]  /*66d0*/  ULDC.64 UR4, c[0x0][0x3e8] ;  /* 0x0000fa0000047ab9 */ /* 0x000fe20000000a00 */
[----:B------:R-:W-:Y:S01]  /*66e0*/  IMAD.WIDE.U32 R6, R154, UR6, RZ ;  /* 0x000000069a067c25 */ /* 0x000fe2000f8e00ff */
[----:B------:R-:W-:-:S03]  /*66f0*/  LEA R24, P1, R4, UR4, 0x1 ;  /* 0x0000000404187c11 */ /* 0x000fc6000f8208ff */
[----:B------:R-:W-:Y:S01]  /*6700*/  IMAD R9, R154, UR7, R9 ;  /* 0x000000079a097c24 */ /* 0x000fe2000f8e0209 */
[----:B------:R-:W-:Y:S01]  /*6710*/  ULDC.64 UR6, c[0x0][0x400] ;  /* 0x0001000000067ab9 */ /* 0x000fe20000000a00 */
[----:B------:R-:W-:Y:S01]  /*6720*/  IMAD.IADD R25, R3, 0x1, R5 ;  /* 0x0000000103197824 */ /* 0x000fe200078e0205 */
[----:B------:R-:W-:Y:S01]  /*6730*/  LEA R26, P2, R6, UR6, 0x1 ;  /* 0x00000006061a7c11 */ /* 0x000fe2000f8408ff */
[----:B------:R-:W-:-:S03]  /*6740*/  IMAD.IADD R27, R9, 0x1, R7 ;  /* 0x00000001091b7824 */ /* 0x000fc600078e0207 */
[----:B------:R-:W-:Y:S02]  /*6750*/  LEA.HI.X R25, R4, UR5, R25, 0x1, P1 ;  /* 0x0000000504197c11 */ /* 0x000fe400088f0c19 */
[----:B------:R-:W-:Y:S01]  /*6760*/  LEA.HI.X R27, R6, UR7, R27, 0x1, P2 ;  /* 0x00000007061b7c11 */ /* 0x000fe200090f0c1b */
        /* <DEDUP_REMOVED lines=17> */
.L_x_678:
[----:B------:R-:W-:Y:S05]  /*6880*/  BSYNC B6 ;  /* 0x0000000000067941 */ /* 0x000fea0003800000 */
.L_x_677:
[----:B------:R-:W-:Y:S01]  /*6890*/  LEA.HI R29, R30, R29, RZ, 0x2 ;  /* 0x0000001d1e1d7211 */ /* 0x000fe200078f10ff */
[----:B------:R-:W-:Y:S01]  /*68a0*/  ULDC.U8 UR4, c[0x0][0x410] ;  /* 0x0001040000047ab9 */ /* 0x000fe20000000000 */
[----:B------:R-:W-:Y:S01]  /*68b0*/  BSSY B0, `(.L_x_679) ;  /* 0x00001f9000007945 */ /* 0x000fe20003800000 */
[----:B------:R-:W-:Y:S01]  /*68c0*/  ISETP.NE.AND P0, PT, RZ, UR4, PT ;  /* 0x00000004ff007c0c */ /* 0x000fe2000bf05270 */
[----:B------:R-:W-:Y:S01]  /*68d0*/  IMAD R4, R153, 0x80, R18 ;  /* 0x0000008099047824 */ /* 0x000fe200078e0212 */
[----:B------:R-:W-:-:S04]  /*68e0*/  SHF.R.S32.HI R29, RZ, 0x1f, R29 ;  /* 0x0000001fff1d7819 */ /* 0x000fc8000001141d */
[----:B------:R-:W-:-:S04]  /*68f0*/  LEA.HI R29, R29, R18, RZ, 0x3 ;  /* 0x000000121d1d7211 */ /* 0x000fc800078f18ff */
[----:B------:R-:W-:-:S05]  /*6900*/  LOP3.LUT R29, R29, 0xfffffff8, RZ, 0xc0, !PT ;  /* 0xfffffff81d1d7812 */ /* 0x000fca00078ec0ff */
[----:B------:R-:W-:Y:S01]  /*6910*/  IMAD.IADD R29, R18, 0x1, -R29 ;  /* 0x00000001121d7824 */ /* 0x000fe200078e0a1d */
[----:B------:R-:W-:Y:S06]  /*6920*/  @!P0 BRA `(.L_x_680) ;  /* 0x0000001000048947 */ /* 0x000fec0003800000 */
[----:B------:R-:W-:-:S03]  /*6930*/  UMOV UR4, 0xffffffff ;  /* 0xffffffff00047882 */ /* 0x000fc60000000000 */
[----:B------:R-:W-:Y:S05]  /*6940*/  BRA.DIV UR4, `(.L_x_681) ;  /* 0x0000013204507947 */ /* 0x000fea000b800000 */
[----:B------:R1:W2:Y:S04]  /*6950*/  SHFL.IDX PT, R3, R25, RZ, 0x1c1f ;  /* 0x001c1fff19037589 */ /* 0x0002a800000e0000 */
[----:B------:R1:W3:Y:S04]  /*6960*/  SHFL.IDX PT, R0, R24, RZ, 0x1c1f ;  /* 0x001c1fff18007589 */ /* 0x0002e800000e0000 */
[----:B------:R1:W4:Y:S04]  /*6970*/  SHFL.IDX PT, R5, R27, RZ, 0x1c1f ;  /* 0x001c1fff1b057589 */ /* 0x00032800000e0000 */
[----:B------:R1:W0:Y:S02]  /*6980*/  SHFL.IDX PT, R14, R26, RZ, 0x1c1f ;  /* 0x001c1fff1a0e7589 */ /* 0x00022400000e0000 */
.L_x_925:
[----:B------:R-:W-:Y:S01]  /*6990*/  ULDC UR4, c[0x0][0x448] ;  /* 0x0001120000047ab9 */ /* 0x000fe20000000800 */
[----:B------:R-:W-:Y:S01]  /*69a0*/  IMAD.SHL.U32 R6, R29, 0x40, RZ ;  /* 0x000000401d067824 */ /* 0x000fe200078e00ff */
[----:B------:R-:W-:Y:S01]  /*69b0*/  BSSY B1, `(.L_x_682) ;  /* 0x0000029000017945 */ /* 0x000fe20003800000 */
[----:B-1----:R-:W-:Y:S01]  /*69c0*/  IMAD R26, R155, UR4, RZ ;  /* 0x000000049b1a7c24 */ /* 0x002fe2000f8e02ff */
[----:B------:R-:W-:Y:S02]  /*69d0*/  LOP3.LUT P0, RZ, R29, 0x4, RZ, 0xc0, !PT ;  /* 0x000000041dff7812 */ /* 0x000fe4000780c0ff */
[----:B------:R-:W-:Y:S02]  /*69e0*/  CS2R R10, SRZ ;  /* 0x00000000000a7805 */ /* 0x000fe4000001ff00 */
[----:B------:R-:W-:Y:S02]  /*69f0*/  LOP3.LUT R7, R6, 0x1c0, RZ, 0xc0, !PT ;  /* 0x000001c006077812 */ /* 0x000fe400078ec0ff */
[----:B------:R-:W-:-:S02]  /*6a00*/  CS2R R20, SRZ ;  /* 0x0000000000147805 */ /* 0x000fc4000001ff00 */
[----:B------:R-:W-:Y:S01]  /*6a10*/  ISETP.GE.AND P1, PT, R4, R26, PT ;  /* 0x0000001a0400720c */ /* 0x000fe20003f26270 */
[----:B------:R-:W-:Y:S01]  /*6a20*/  IMAD R26, R153, -0x80, R26 ;  /* 0xffffff80991a7824 */ /* 0x000fe200078e021a */
[----:B------:R-:W-:Y:S02]  /*6a30*/  LEA.HI R6, R221, R221, RZ, 0x1 ;  /* 0x000000dddd067211 */ /* 0x000fe400078f08ff */
[----:B------:R-:W-:Y:S02]  /*6a40*/  LOP3.LUT R8, R7, 0x18, R16, 0xf8, !PT ;  /* 0x0000001807087812 */ /* 0x000fe400078ef810 */
[----:B------:R-:W-:Y:S02]  /*6a50*/  LOP3.LUT R6, R6, 0xfffffffe, RZ, 0xc0, !PT ;  /* 0xfffffffe06067812 */ /* 0x000fe400078ec0ff */
[----:B------:R-:W-:-:S03]  /*6a60*/  SHF.R.U32.HI R7, RZ, 0x3, R7 ;  /* 0x00000003ff077819 */ /* 0x000fc60000011607 */
[----:B------:R-:W-:Y:S01]  /*6a70*/  IMAD.IADD R30, R221, 0x1, -R6 ;  /* 0x00000001dd1e7824 */ /* 0x000fe200078e0a06 */
[----:B------:R-:W-:Y:S02]  /*6a80*/  LOP3.LUT R27, R8, R7, RZ, 0x3c, !PT ;  /* 0x00000007081b7212 */ /* 0x000fe400078e3cff */
[----:B------:R-:W-:Y:S02]  /*6a90*/  CS2R R8, SRZ ;  /* 0x0000000000087805 */ /* 0x000fe4000001ff00 */
[----:B------:R-:W-:Y:S02]  /*6aa0*/  CS2R R6, SRZ ;  /* 0x0000000000067805 */ /* 0x000fe4000001ff00 */
[----:B------:R-:W-:Y:S01]  /*6ab0*/  SHF.L.U32 R30, R30, 0x1f, RZ ;  /* 0x0000001f1e1e7819 */ /* 0x000fe200000006ff */
[----:B------:R-:W-:Y:S06]  /*6ac0*/  @P1 BRA `(.L_x_683) ;  /* 0x00000000005c1947 */ /* 0x000fec0003800000 */
[----:B------:R-:W-:Y:S01]  /*6ad0*/  ULDC UR4, c[0x0][0x3f4] ;  /* 0x0000fd0000047ab9 */ /* 0x000fe20000000800 */
[----:B0-----:R-:W-:Y:S01]  /*6ae0*/  IMAD.SHL.U32 R13, R202, 0x2, RZ ;  /* 0x00000002ca0d7824 */ /* 0x001fe200078e00ff */
[----:B------:R-:W-:Y:S01]  /*6af0*/  ISETP.GE.AND P3, PT, R22, UR4, PT ;  /* 0x0000000416007c0c */ /* 0x000fe2000bf66270 */
[----:B---3--:R-:W-:Y:S01]  /*6b00*/  IMAD.MOV.U32 R8, RZ, RZ, R0 ;  /* 0x000000ffff087224 */ /* 0x008fe200078e0000 */
[----:B------:R-:W-:Y:S01]  /*6b10*/  ISETP.GE.AND P4, PT, R202, UR4, PT ;  /* 0x00000004ca007c0c */ /* 0x000fe2000bf86270 */
[----:B--2---:R-:W-:Y:S01]  /*6b20*/  IMAD.MOV.U32 R9, RZ, RZ, R3 ;  /* 0x000000ffff097224 */ /* 0x004fe200078e0003 */
[----:B------:R-:W-:Y:S01]  /*6b30*/  SHF.R.S32.HI R11, RZ, 0x1f, R202 ;  /* 0x0000001fff0b7819 */ /* 0x000fe200000114ca */
[----:B----4-:R-:W-:Y:S01]  /*6b40*/  IMAD.MOV.U32 R15, RZ, RZ, R5 ;  /* 0x000000ffff0f7224 */ /* 0x010fe200078e0005 */
[----:B------:R-:W-:-:S07]  /*6b50*/  CS2R R6, SRZ ;  /* 0x0000000000067805 */ /* 0x000fce000001ff00 */
[----:B------:R-:W-:Y:S01]  /*6b60*/  @!P3 IMAD.WIDE R24, R22, 0x2, R8 ;  /* 0x000000021618b825 */ /* 0x000fe200078e0208 */
[----:B------:R-:W-:Y:S02]  /*6b70*/  SHF.L.U64.HI R8, R202, 0x1, R11 ;  /* 0x00000001ca087819 */ /* 0x000fe4000001020b */
[-C--:B------:R-:W-:Y:S02]  /*6b80*/  @!P4 IADD3 R12, P1, R0, R13.reuse, RZ ;  /* 0x0000000d000cc210 */ /* 0x080fe40007f3e0ff */
[----:B------:R-:W-:Y:S02]  /*6b90*/  @!P4 IADD3 R4, P2, R14, R13, RZ ;  /* 0x0000000d0e04c210 */ /* 0x000fe40007f5e0ff */
[----:B------:R-:W-:Y:S02]  /*6ba0*/  CS2R R10, SRZ ;  /* 0x00000000000a7805 */ /* 0x000fe4000001ff00 */
[----:B------:R-:W-:Y:S01]  /*6bb0*/  CS2R R20, SRZ ;  /* 0x0000000000147805 */ /* 0x000fe2000001ff00 */
[--C-:B------:R-:W-:Y:S01]  /*6bc0*/  @!P4 IMAD.X R13, R3, 0x1, R8.reuse, P1 ;  /* 0x00000001030dc824 */ /* 0x100fe200008e0608 */
[----:B------:R1:W5:Y:S01]  /*6bd0*/  @!P3 LD.E.64 R6, desc[UR40][R24.64] ;  /* 0x000000281806b980 */ /* 0x000362000c101b00 */
[----:B------:R-:W-:Y:S01]  /*6be0*/  @!P4 IMAD.X R5, R5, 0x1, R8, P2 ;  /* 0x000000010505c824 */ /* 0x000fe200010e0608 */
[----:B------:R-:W-:Y:S01]  /*6bf0*/  CS2R R8, SRZ ;  /* 0x0000000000087805 */ /* 0x000fe2000001ff00 */
[----:B------:R-:W-:Y:S01]  /*6c00*/  @!P3 IMAD.WIDE R14, R22, 0x2, R14 ;  /* 0x00000002160eb825 */ /* 0x000fe200078e020e */
[----:B------:R1:W5:Y:S04]  /*6c10*/  @!P4 LD.E.64 R20, desc[UR40][R12.64] ;  /* 0x000000280c14c980 */ /* 0x000368000c101b00 */
[----:B------:R1:W5:Y:S04]  /*6c20*/  @!P3 LD.E.64 R10, desc[UR40][R14.64] ;  /* 0x000000280e0ab980 */ /* 0x000368000c101b00 */
[----:B------:R1:W5:Y:S02]  /*6c30*/  @!P4 LD.E.64 R8, desc[UR40][R4.64] ;  /* 0x000000280408c980 */ /* 0x000364000c101b00 */
.L_x_683:
[----:B------:R-:W-:Y:S05]  /*6c40*/  BSYNC B1 ;  /* 0x0000000000017941 */ /* 0x000fea0003800000 */
.L_x_682:
[----:B------:R-:W4:Y:S01]  /*6c50*/  SYNCS.PHASECHK.TRANS64.TRYWAIT P1, [R19+URZ+0x22800], R30 ;  /* 0x0228001e130075a7 */ /* 0x000f22000802017f */
[----:B---3--:R-:W-:Y:S01]  /*6c60*/  IMAD R0, R210, 0x200, R27 ;  /* 0x00000200d2007824 */ /* 0x008fe200078e021b */
[--C-:B-----5:R-:W-:Y:S01]  /*6c70*/  SHF.R.U64 R34, R6, 0x10, R7.reuse ;  /* 0x0000001006227819 */ /* 0x120fe20000001207 */
[----:B------:R-:W-:Y:S01]  /*6c80*/  IMAD.MOV.U32 R32, RZ, RZ, R6 ;  /* 0x000000ffff207224 */ /* 0x000fe200078e0006 */
[----:B01----:R-:W-:Y:S01]  /*6c90*/  SHF.R.U32.HI R13, RZ, 0x10, R7 ;  /* 0x00000010ff0d7819 */ /* 0x003fe20000011607 */
[----:B--2---:R-:W-:Y:S01]  /*6ca0*/  IMAD R3, R0, 0x2, R19 ;  /* 0x0000000200037824 */ /* 0x004fe200078e0213 */
[----:B------:R-:W-:Y:S01]  /*6cb0*/  SHF.R.U64 R36, R10, 0x10, R11 ;  /* 0x000000100a247819 */ /* 0x000fe2000000120b */
[----:B------:R-:W-:Y:S01]  /*6cc0*/  IMAD.MOV.U32 R12, RZ, RZ, R7 ;  /* 0x000000ffff0c7224 */ /* 0x000fe200078e0007 */
[--C-:B------:R-:W-:Y:S01]  /*6cd0*/  SHF.R.U64 R35, R20, 0x10, R21.reuse ;  /* 0x0000001014237819 */ /* 0x100fe20000001215 */
[----:B------:R-:W-:Y:S01]  /*6ce0*/  IMAD.MOV.U32 R33, RZ, RZ, R20 ;  /* 0x000000ffff217224 */ /* 0x000fe200078e0014 */
[--C-:B------:R-:W-:Y:S01]  /*6cf0*/  SHF.R.U32.HI R14, RZ, 0x10, R21.reuse ;  /* 0x00000010ff0e7819 */ /* 0x100fe20000011615 */
[----:B------:R-:W-:Y:S01]  /*6d00*/  IMAD.MOV.U32 R7, RZ, RZ, R21 ;  /* 0x000000ffff077224 */ /* 0x000fe200078e0015 */
[----:B------:R-:W-:Y:S01]  /*6d10*/  VIMNMX R27, R26, 0x80, PT ;  /* 0x000000801a1b7848 */ /* 0x000fe20003fe0100 */
[----:B------:R-:W-:Y:S01]  /*6d20*/  IMAD.MOV.U32 R29, RZ, RZ, R10 ;  /* 0x000000ffff1d7224 */ /* 0x000fe200078e000a */
[--C-:B------:R-:W-:Y:S01]  /*6d30*/  SHF.R.U32.HI R10, RZ, 0x10, R11.reuse ;  /* 0x00000010ff0a7819 */ /* 0x100fe2000001160b */
[----:B----4-:R-:W-:Y:S01]  /*6d40*/  IMAD.MOV.U32 R5, RZ, RZ, R11 ;  /* 0x000000ffff057224 */ /* 0x010fe200078e000b */
[----:B------:R-:W-:Y:S01]  /*6d50*/  BSSY B1, `(.L_x_684) ;  /* 0x0000011000017945 */ /* 0x000fe20003800000 */
[----:B------:R-:W-:Y:S01]  /*6d60*/  IMAD.MOV.U32 R31, RZ, RZ, R8 ;  /* 0x000000ffff1f7224 */ /* 0x000fe200078e0008 */
[--C-:B------:R-:W-:Y:S01]  /*6d70*/  SHF.R.U64 R8, R8, 0x10, R9.reuse ;  /* 0x0000001008087819 */ /* 0x100fe20000001209 */
[--C-:B------:R-:W-:Y:S01]  /*6d80*/  IMAD.MOV.U32 R6, RZ, RZ, R9.reuse ;  /* 0x000000ffff067224 */ /* 0x100fe200078e0009 */
[----:B------:R-:W-:Y:S01]  /*6d90*/  SHF.R.U32.HI R9, RZ, 0x10, R9 ;  /* 0x00000010ff097819 */ /* 0x000fe20000011609 */
[C---:B------:R-:W-:Y:S01]  /*6da0*/  VIADD R4, R3.reuse, 0x18400 ;  /* 0x0001840003047836 */ /* 0x040fe20000000000 */
[----:B------:R-:W-:Y:S01]  /*6db0*/  PRMT R32, R32, 0x5410, R12 ;  /* 0x0000541020207816 */ /* 0x000fe2000000000c */
[----:B------:R-:W-:Y:S01]  /*6dc0*/  VIADD R0, R3, 0x18440 ;  /* 0x0001844003007836 */ /* 0x000fe20000000000 */
[----:B------:R-:W-:Y:S01]  /*6dd0*/  PRMT R34, R34, 0x5410, R13 ;  /* 0x0000541022227816 */ /* 0x000fe2000000000d */
[----:B------:R-:W-:Y:S01]  /*6de0*/  @P0 VIADD R0, R4, 0xffffffc0 ;  /* 0xffffffc004000836 */ /* 0x000fe20000000000 */
[----:B------:R-:W-:-:S02]  /*6df0*/  PRMT R33, R33, 0x5410, R7 ;  /* 0x0000541021217816 */ /* 0x000fc40000000007 */
[----:B------:R-:W-:Y:S02]  /*6e00*/  PRMT R35, R35, 0x5410, R14 ;  /* 0x0000541023237816 */ /* 0x000fe4000000000e */
[----:B------:R-:W-:Y:S02]  /*6e10*/  ISETP.GE.AND P2, PT, R18, R27, PT ;  /* 0x0000001b1200720c */ /* 0x000fe40003f46270 */
[----:B------:R-:W-:Y:S02]  /*6e20*/  PRMT R29, R29, 0x5410, R5 ;  /* 0x000054101d1d7816 */ /* 0x000fe40000000005 */
[----:B------:R-:W-:Y:S02]  /*6e30*/  PRMT R36, R36, 0x5410, R10 ;  /* 0x0000541024247816 */ /* 0x000fe4000000000a */
[----:B------:R-:W-:Y:S01]  /*6e40*/  PRMT R31, R31, 0x5410, R6 ;  /* 0x000054101f1f7816 */ /* 0x000fe20000000006 */
[----:B------:R-:W-:Y:S06]  /*6e50*/  @!P1 BRA `(.L_x_685) ;  /* 0x0000012c007c9947 */ /* 0x000fec0003800000 */
.L_x_926:
[----:B------:R-:W-:Y:S05]  /*6e60*/  BSYNC B1 ;  /* 0x0000000000017941 */ /* 0x000fea0003800000 */
.L_x_684:
[----:B------:R-:W-:Y:S01]  /*6e70*/  BSSY B1, `(.L_x_686) ;  /* 0x0000056000017945 */ /* 0x000fe20003800000 */
[----:B0-----:R-:W-:-:S03]  /*6e80*/  PRMT R30, R8, 0x5410, R9 ;  /* 0x00005410081e7816 */ /* 0x001fc60000000009 */
[----:B------:R-:W-:Y:S05]  /*6e90*/  @P2 BRA `(.L_x_687) ;  /* 0x00000004004c2947 */ /* 0x000fea0003800000 */
[----:B------:R-:W0:Y:S01]  /*6ea0*/  LDC R5, c[0x0][0x3f4] ;  /* 0x0000fd00ff057b82 */ /* 0x000e220000000800 */
[----:B------:R-:W-:Y:S01]  /*6eb0*/  BSSY B2, `(.L_x_688) ;  /* 0x000002a000027945 */ /* 0x000fe20003800000 */
[-C--:B0-----:R-:W-:Y:S02]  /*6ec0*/  ISETP.GE.AND P0, PT, R22, R5.reuse, PT ;  /* 0x000000051600720c */ /* 0x081fe40003f06270 */
[----:B------:R-:W-:-:S11]  /*6ed0*/  ISETP.GE.AND P1, PT, R202, R5, PT ;  /* 0x00000005ca00720c */ /* 0x000fd60003f26270 */
[----:B------:R-:W-:Y:S05]  /*6ee0*/  @P0 BRA `(.L_x_689) ;  /* 0x0000000000980947 */ /* 0x000fea0003800000 */
[----:B------:R-:W0:Y:S01]  /*6ef0*/  LDS.128 R4, [R3+0x18400] ;  /* 0x0184000003047984 */ /* 0x000e220000000c00 */
[----:B------:R-:W-:Y:S02]  /*6f00*/  HADD2.F32 R15, -RZ, R29.H0_H0 ;  /* 0x2000001dff0f7230 */ /* 0x000fe40000004100 */
[----:B------:R-:W-:Y:S02]  /*6f10*/  HADD2.F32 R13, -RZ, R32.H0_H0 ;  /* 0x20000020ff0d7230 */ /* 0x000fe40000004100 */
[----:B------:R-:W-:Y:S02]  /*6f20*/  HADD2.F32 R12, -RZ, R34.H0_H0 ;  /* 0x20000022ff0c7230 */ /* 0x000fe40000004100 */
[----:B------:R-:W-:Y:S02]  /*6f30*/  HADD2.F32 R14, -RZ, R36.H0_H0 ;  /* 0x20000024ff0e7230 */ /* 0x000fe40000004100 */
[--C-:B0-----:R-:W-:Y:S02]  /*6f40*/  HADD2.F32 R8, -RZ, R4.reuse.H0_H0 ;  /* 0x20000004ff087230 */ /* 0x101fe40000004100 */
[----:B------:R-:W-:-:S02]  /*6f50*/  HADD2.F32 R4, -RZ, R4.H1_H1 ;  /* 0x30000004ff047230 */ /* 0x000fc40000004100 */
[--C-:B------:R-:W-:Y:S02]  /*6f60*/  HADD2.F32 R9, -RZ, R5.reuse.H0_H0 ;  /* 0x20000005ff097230 */ /* 0x100fe40000004100 */
[----:B------:R-:W-:Y:S02]  /*6f70*/  HADD2.F32 R5, -RZ, R5.H1_H1 ;  /* 0x30000005ff057230 */ /* 0x000fe40000004100 */
[C---:B------:R-:W-:Y:S01]  /*6f80*/  FMUL.FTZ R21, R4.reuse, R15 ;  /* 0x0000000f04157220 */ /* 0x040fe20000410000 */
[-C--:B------:R-:W-:Y:S01]  /*6f90*/  FMUL.FTZ R4, R4, R13.reuse ;  /* 0x0000000d04047220 */ /* 0x080fe20000410000 */
[--C-:B------:R-:W-:Y:S02]  /*6fa0*/  HADD2.F32 R10, -RZ, R6.reuse.H0_H0 ;  /* 0x20000006ff0a7230 */ /* 0x100fe40000004100 */
[----:B------:R-:W-:Y:S02]  /*6fb0*/  HADD2.F32 R11, -RZ, R7.H0_H0 ;  /* 0x20000007ff0b7230 */ /* 0x000fe40000004100 */
[C---:B------:R-:W-:Y:S01]  /*6fc0*/  FMUL.FTZ R24, R5.reuse, R14 ;  /* 0x0000000e05187220 */ /* 0x040fe20000410000 */
[C---:B------:R-:W-:Y:S01]  /*6fd0*/  FFMA.FTZ R21, R8.reuse, R13, -R21 ;  /* 0x0000000d08157223 */ /* 0x040fe20000010815 */
[----:B------:R-:W-:Y:S01]  /*6fe0*/  FFMA.FTZ R20, R8, R15, R4 ;  /* 0x0000000f08147223 */ /* 0x000fe20000010004 */
[----:B------:R-:W-:Y:S01]  /*6ff0*/  FMUL.FTZ R26, R5, R12 ;  /* 0x0000000c051a7220 */ /* 0x000fe20000410000 */
[----:B------:R-:W-:-:S02]  /*7000*/  HADD2.F32 R6, -RZ, R6.H1_H1 ;  /* 0x30000006ff067230 */ /* 0x000fc40000004100 */
[C---:B------:R-:W-:Y:S01]  /*7010*/  FFMA.FTZ R24, R9.reuse, R12, -R24 ;  /* 0x0000000c09187223 */ /* 0x040fe20000010818 */
[----:B------:R-:W-:Y:S02]  /*7020*/  HADD2.F32 R7, -RZ, R7.H1_H1 ;  /* 0x30000007ff077230 */ /* 0x000fe40000004100 */
[----:B------:R-:W-:Y:S01]  /*7030*/  FFMA.FTZ R9, R9, R14, R26 ;  /* 0x0000000e09097223 */ /* 0x000fe2000001001a */
[----:B------:R-:W-:Y:S02]  /*7040*/  HADD2.F32 R13, -RZ, R29.H1_H1 ;  /* 0x3000001dff0d7230 */ /* 0x000fe40000004100 */
[----:B------:R-:W-:Y:S02]  /*7050*/  HADD2.F32 R5, -RZ, R32.H1_H1 ;  /* 0x30000020ff057230 */ /* 0x000fe40000004100 */
[----:B------:R-:W-:Y:S02]  /*7060*/  HADD2.F32 R8, -RZ, R36.H1_H1 ;  /* 0x30000024ff087230 */ /* 0x000fe40000004100 */
[----:B------:R-:W-:Y:S01]  /*7070*/  FMUL.FTZ R15, R6, R13 ;  /* 0x0000000d060f7220 */ /* 0x000fe20000410000 */
[----:B------:R-:W-:-:S02]  /*7080*/  HADD2.F32 R4, -RZ, R34.H1_H1 ;  /* 0x30000022ff047230 */ /* 0x000fc40000004100 */
[-C--:B------:R-:W-:Y:S01]  /*7090*/  FMUL.FTZ R12, R6, R5.reuse ;  /* 0x00000005060c7220 */ /* 0x080fe20000410000 */
[C---:B------:R-:W-:Y:S01]  /*70a0*/  FMUL.FTZ R14, R7.reuse, R8 ;  /* 0x00000008070e7220 */ /* 0x040fe20000410000 */
[C---:B------:R-:W-:Y:S01]  /*70b0*/  FFMA.FTZ R6, R10.reuse, R5, -R15 ;  /* 0x000000050a067223 */ /* 0x040fe2000001080f */
[-C--:B------:R-:W-:Y:S01]  /*70c0*/  FMUL.FTZ R25, R7, R4.reuse ;  /* 0x0000000407197220 */ /* 0x080fe20000410000 */
[----:B------:R-:W-:Y:S01]  /*70d0*/  FFMA.FTZ R13, R10, R13, R12 ;  /* 0x0000000d0a0d7223 */ /* 0x000fe2000001000c */
[C---:B------:R-:W-:Y:S01]  /*70e0*/  FFMA.FTZ R7, R11.reuse, R4, -R14 ;  /* 0x000000040b077223 */ /* 0x040fe2000001080e */
[----:B------:R-:W-:Y:S01]  /*70f0*/  F2FP.F16.F32.PACK_AB R4, R20, R21 ;  /* 0x000000151404723e */ /* 0x000fe200000000ff */
[----:B------:R-:W-:Y:S01]  /*7100*/  FFMA.FTZ R8, R11, R8, R25 ;  /* 0x000000080b087223 */ /* 0x000fe20000010019 */
[----:B------:R-:W-:Y:S02]  /*7110*/  F2FP.F16.F32.PACK_AB R5, R9, R24 ;  /* 0x000000180905723e */ /* 0x000fe400000000ff */
[----:B------:R-:W-:-:S02]  /*7120*/  F2FP.F16.F32.PACK_AB R6, R13, R6 ;  /* 0x000000060d06723e */ /* 0x000fc400000000ff */
[----:B------:R-:W-:-:S05]  /*7130*/  F2FP.F16.F32.PACK_AB R7, R8, R7 ;  /* 0x000000070807723e */ /* 0x000fca00000000ff */
[----:B------:R0:W-:Y:S02]  /*7140*/  STS.128 [R3+0x18400], R4 ;  /* 0x0184000403007388 */ /* 0x0001e40000000c00 */
.L_x_689:
[----:B------:R-:W-:Y:S05]  /*7150*/  BSYNC B2 ;  /* 0x0000000000027941 */ /* 0x000fea0003800000 */
.L_x_688:
[----:B------:R-:W-:Y:S05]  /*7160*/  @P1 BRA `(.L_x_687) ;  /* 0x0000000000981947 */ /* 0x000fea0003800000 */
[----:B0-----:R-:W0:Y:S01]  /*7170*/  LDS.128 R4, [R0] ;  /* 0x0000000000047984 */ /* 0x001e220000000c00 */
        /* <DEDUP_REMOVED lines=36> */
[----:B------:R1:W-:Y:S02]  /*73c0*/  STS.128 [R0], R4 ;  /* 0x0000000400007388 */ /* 0x0003e40000000c00 */
.L_x_687:
[----:B------:R-:W-:Y:S05]  /*73d0*/  BSYNC B1 ;  /* 0x0000000000017941 */ /* 0x000fea0003800000 */
.L_x_686:
[----:B------:R-:W-:-:S13]  /*73e0*/  ISETP.GE.AND P0, PT, R220, R27, PT ;  /* 0x0000001bdc00720c */ /* 0x000fda0003f06270 */
[----:B------:R-:W-:Y:S05]  /*73f0*/  @P0 BRA `(.L_x_690) ;  /* 0x0000001400100947 */ /* 0x000fea0003800000 */
[----:B01----:R-:W0:Y:S01]  /*7400*/  LDC R5, c[0x0][0x3f4] ;  /* 0x0000fd00ff057b82 */ /* 0x003e220000000800 */
[----:B------:R-:W-:Y:S01]  /*7410*/  BSSY B1, `(.L_x_691) ;  /* 0x000002a000017945 */ /* 0x000fe20003800000 */
[-C--:B0-----:R-:W-:Y:S02]  /*7420*/  ISETP.GE.AND P0, PT, R22, R5.reuse, PT ;  /* 0x000000051600720c */ /* 0x081fe40003f06270 */
[----:B------:R-:W-:-:S11]  /*7430*/  ISETP.GE.AND P1, PT, R202, R5, PT ;  /* 0x00000005ca00720c */ /* 0x000fd60003f26270 */
[----:B------:R-:W-:Y:S05]  /*7440*/  @P0 BRA `(.L_x_692) ;  /* 0x0000000000980947 */ /* 0x000fea0003800000 */
[----:B------:R-:W0:Y:S01]  /*7450*/  LDS.128 R4, [R3+0x1a400] ;  /* 0x01a4000003047984 */ /* 0x000e220000000c00 */
[----:B------:R-:W-:Y:S02]  /*7460*/  HADD2.F32 R14, -RZ, R32.H0_H0 ;  /* 0x20000020ff0e7230 */ /* 0x000fe40000004100 */
[--C-:B------:R-:W-:Y:S02]  /*7470*/  HADD2.F32 R20, -RZ, R29.reuse.H0_H0 ;  /* 0x2000001dff147230 */ /* 0x100fe40000004100 */
[----:B------:R-:W-:Y:S02]  /*7480*/  HADD2.F32 R25, -RZ, R36.H0_H0 ;  /* 0x20000024ff197230 */ /* 0x000fe40000004100 */
[----:B------:R-:W-:Y:S02]  /*7490*/  HADD2.F32 R21, -RZ, R34.H0_H0 ;  /* 0x20000022ff157230 */ /* 0x000fe40000004100 */
[----:B------:R-:W-:Y:S02]  /*74a0*/  HADD2.F32 R24, -RZ, R29.H1_H1 ;  /* 0x3000001dff187230 */ /* 0x000fe40000004100 */
[----:B------:R-:W-:-:S02]  /*74b0*/  HADD2.F32 R27, -RZ, R36.H1_H1 ;  /* 0x30000024ff1b7230 */ /* 0x000fc40000004100 */
[--C-:B0-----:R-:W-:Y:S02]  /*74c0*/  HADD2.F32 R8, -RZ, R4.reuse.H0_H0 ;  /* 0x20000004ff087230 */ /* 0x101fe40000004100 */
[----:B------:R-:W-:Y:S02]  /*74d0*/  HADD2.F32 R4, -RZ, R4.H1_H1 ;  /* 0x30000004ff047230 */ /* 0x000fe40000004100 */
[--C-:B------:R-:W-:Y:S02]  /*74e0*/  HADD2.F32 R9, -RZ, R5.reuse.H0_H0 ;  /* 0x20000005ff097230 */ /* 0x100fe40000004100 */
[----:B------:R-:W-:Y:S02]  /*74f0*/  HADD2.F32 R5, -RZ, R5.H1_H1 ;  /* 0x30000005ff057230 */ /* 0x000fe40000004100 */
[-C--:B------:R-:W-:Y:S01]  /*7500*/  FMUL.FTZ R13, R20, R4.reuse ;  /* 0x00000004140d7220 */ /* 0x080fe20000410000 */
[----:B------:R-:W-:Y:S01]  /*7510*/  FMUL.FTZ R15, R14, R4 ;  /* 0x000000040e0f7220 */ /* 0x000fe20000410000 */
[----:B------:R-:W-:-:S02]  /*7520*/  HADD2.F32 R10, -RZ, R6.H0_H0 ;  /* 0x20000006ff0a7230 */ /* 0x000fc40000004100 */
[-C--:B------:R-:W-:Y:S01]  /*7530*/  FMUL.FTZ R12, R25, R5.reuse ;  /* 0x00000005190c7220 */ /* 0x080fe20000410000 */
[-C--:B------:R-:W-:Y:S01]  /*7540*/  FFMA.FTZ R4, R14, R8.reuse, -R13 ;  /* 0x000000080e047223 */ /* 0x080fe2000001080d */
[----:B------:R-:W-:Y:S01]  /*7550*/  FFMA.FTZ R15, R20, R8, R15 ;  /* 0x00000008140f7223 */ /* 0x000fe2000001000f */
[C---:B------:R-:W-:Y:S01]  /*7560*/  FMUL.FTZ R8, R21.reuse, R5 ;  /* 0x0000000515087220 */ /* 0x040fe20000410000 */
[--C-:B------:R-:W-:Y:S02]  /*7570*/  HADD2.F32 R11, -RZ, R7.reuse.H0_H0 ;  /* 0x20000007ff0b7230 */ /* 0x100fe40000004100 */
[-C--:B------:R-:W-:Y:S01]  /*7580*/  FFMA.FTZ R5, R21, R9.reuse, -R12 ;  /* 0x0000000915057223 */ /* 0x080fe2000001080c */
[----:B------:R-:W-:Y:S02]  /*7590*/  HADD2.F32 R6, -RZ, R6.H1_H1 ;  /* 0x30000006ff067230 */ /* 0x000fe40000004100 */
[----:B------:R-:W-:Y:S01]  /*75a0*/  FFMA.FTZ R8, R25, R9, R8 ;  /* 0x0000000919087223 */ /* 0x000fe20000010008 */
[----:B------:R-:W-:Y:S01]  /*75b0*/  HADD2.F32 R7, -RZ, R7.H1_H1 ;  /* 0x30000007ff077230 */ /* 0x000fe20000004100 */
[----:B------:R-:W-:Y:S01]  /*75c0*/  F2FP.F16.F32.PACK_AB R4, R15, R4 ;  /* 0x000000040f04723e */ /* 0x000fe200000000ff */
[----:B------:R-:W-:-:S02]  /*75d0*/  HADD2.F32 R20, -RZ, R32.H1_H1 ;  /* 0x30000020ff147230 */ /* 0x000fc40000004100 */
[-C--:B------:R-:W-:Y:S01]  /*75e0*/  FMUL.FTZ R9, R24, R6.reuse ;  /* 0x0000000618097220 */ /* 0x080fe20000410000 */
[----:B------:R-:W-:Y:S02]  /*75f0*/  HADD2.F32 R21, -RZ, R34.H1_H1 ;  /* 0x30000022ff157230 */ /* 0x000fe40000004100 */
[----:B------:R-:W-:Y:S01]  /*7600*/  FMUL.FTZ R12, R27, R7 ;  /* 0x000000071b0c7220 */ /* 0x000fe20000410000 */
[----:B------:R-:W-:Y:S01]  /*7610*/  F2FP.F16.F32.PACK_AB R5, R8, R5 ;  /* 0x000000050805723e */ /* 0x000fe200000000ff */
[C---:B------:R-:W-:Y:S01]  /*7620*/  FMUL.FTZ R13, R20.reuse, R6 ;  /* 0x00000006140d7220 */ /* 0x040fe20000410000 */
[-C--:B------:R-:W-:Y:S01]  /*7630*/  FFMA.FTZ R6, R20, R10.reuse, -R9 ;  /* 0x0000000a14067223 */ /* 0x080fe20000010809 */
[C---:B------:R-:W-:Y:S01]  /*7640*/  FMUL.FTZ R14, R21.reuse, R7 ;  /* 0x00000007150e7220 */ /* 0x040fe20000410000 */
[-C--:B------:R-:W-:Y:S01]  /*7650*/  FFMA.FTZ R7, R21, R11.reuse, -R12 ;  /* 0x0000000b15077223 */ /* 0x080fe2000001080c */
[----:B------:R-:W-:Y:S02]  /*7660*/  FFMA.FTZ R13, R24, R10, R13 ;  /* 0x0000000a180d7223 */ /* 0x000fe4000001000d */
[----:B------:R-:W-:-:S03]  /*7670*/  FFMA.FTZ R14, R27, R11, R14 ;  /* 0x0000000b1b0e7223 */ /* 0x000fc6000001000e */
[----:B------:R-:W-:Y:S02]  /*7680*/  F2FP.F16.F32.PACK_AB R6, R13, R6 ;  /* 0x000000060d06723e */ /* 0x000fe400000000ff */
[----:B------:R-:W-:-:S05]  /*7690*/  F2FP.F16.F32.PACK_AB R7, R14, R7 ;  /* 0x000000070e07723e */ /* 0x000fca00000000ff */
[----:B------:R0:W-:Y:S02]  /*76a0*/  STS.128 [R3+0x1a400], R4 ;  /* 0x01a4000403007388 */ /* 0x0001e40000000c00 */
.L_x_692:
[----:B------:R-:W-:Y:S05]  /*76b0*/  BSYNC B1 ;  /* 0x0000000000017941 */ /* 0x000fea0003800000 */
.L_x_691:
[----:B------:R-:W-:Y:S05]  /*76c0*/  @P1 BRA `(.L_x_690) ;  /* 0x00000010005c1947 */ /* 0x000fea0003800000 */
[----:B0-----:R-:W0:Y:S01]  /*76d0*/  LDS.128 R4, [R0+0x2000] ;  /* 0x0020000000047984 */ /* 0x001e220000000c00 */
[----:B------:R-:W-:Y:S02]  /*76e0*/  HADD2.F32 R15, -RZ, R31.H0_H0 ;  /* 0x2000001fff0f7230 */ /* 0x000fe40000004100 */
[----:B------:R-:W-:Y:S02]  /*76f0*/  HADD2.F32 R13, -RZ, R33.H0_H0 ;  /* 0x20000021ff0d7230 */ /* 0x000fe40000004100 */
[--C-:B------:R-:W-:Y:S02]  /*7700*/  HADD2.F32 R24, -RZ, R30.reuse.H0_H0 ;  /* 0x2000001eff187230 */ /* 0x100fe40000004100 */
        /* <DEDUP_REMOVED lines=10> */
[----:B------:R-:W-:Y:S01]  /*77b0*/  FMUL.FTZ R11, R24, R5 ;  /* 0x00000005180b7220 */ /* 0x000fe20000410000 */
[----:B------:R-:W-:Y:S01]  /*77c0*/  FFMA.FTZ R4, R13, R3, -R12 ;  /* 0x000000030d047223 */ /* 0x000fe2000001080c */
[--C-:B------:R-:W-:Y:S02]  /*77d0*/  HADD2.F32 R10, -RZ, R7.reuse.H0_H0 ;  /* 0x20000007ff0a7230 */ /* 0x100fe40000004100 */
[C---:B------:R-:W-:Y:S01]  /*77e0*/  FMUL.FTZ R13, R20.reuse, R5 ;  /* 0x00000005140d7220 */ /* 0x040fe20000410000 */
[----:B------:R-:W-:Y:S02]  /*77f0*/  HADD2.F32 R6, -RZ, R6.H1_H1 ;  /* 0x30000006ff067230 */ /* 0x000fe40000004100 */
[----:B------:R-:W-:Y:S01]  /*7800*/  FFMA.FTZ R3, R15, R3, R14 ;  /* 0x000000030f037223 */ /* 0x000fe2000001000e */
[----:B------:R-:W-:Y:S02]  /*7810*/  HADD2.F32 R7, -RZ, R7.H1_H1 ;  /* 0x30000007ff077230 */ /* 0x000fe40000004100 */
[----:B------:R-:W-:Y:S01]  /*7820*/  FFMA.FTZ R5, R20, R8, -R11 ;  /* 0x0000000814057223 */ /* 0x000fe2000001080b */
[----:B------:R-:W-:-:S02]  /*7830*/  HADD2.F32 R15, -RZ, R33.H1_H1 ;  /* 0x30000021ff0f7230 */ /* 0x000fc40000004100 */
[----:B------:R-:W-:Y:S01]  /*7840*/  FFMA.FTZ R8, R24, R8, R13 ;  /* 0x0000000818087223 */ /* 0x000fe2000001000d */
[----:B------:R-:W-:Y:S02]  /*7850*/  HADD2.F32 R20, -RZ, R35.H1_H1 ;  /* 0x30000023ff147230 */ /* 0x000fe40000004100 */
[-C--:B------:R-:W-:Y:S01]  /*7860*/  FMUL.FTZ R12, R21, R6.reuse ;  /* 0x00000006150c7220 */ /* 0x080fe20000410000 */
[-C--:B------:R-:W-:Y:S01]  /*7870*/  FMUL.FTZ R11, R26, R7.reuse ;  /* 0x000000071a0b7220 */ /* 0x080fe20000410000 */
[----:B------:R-:W-:Y:S01]  /*7880*/  FMUL.FTZ R14, R15, R6 ;  /* 0x000000060f0e7220 */ /* 0x000fe20000410000 */
[----:B------:R-:W-:Y:S01]  /*7890*/  F2FP.F16.F32.PACK_AB R4, R3, R4 ;  /* 0x000000040304723e */ /* 0x000fe200000000ff */
[C---:B------:R-:W-:Y:S01]  /*78a0*/  FMUL.FTZ R13, R20.reuse, R7 ;  /* 0x00000007140d7220 */ /* 0x040fe20000410000 */
[-C--:B------:R-:W-:Y:S01]  /*78b0*/  FFMA.FTZ R6, R15, R9.reuse, -R12 ;  /* 0x000000090f067223 */ /* 0x080fe2000001080c */
[-C--:B------:R-:W-:Y:S01]  /*78c0*/  FFMA.FTZ R7, R20, R10.reuse, -R11 ;  /* 0x0000000a14077223 */ /* 0x080fe2000001080b */
[----:B------:R-:W-:Y:S01]  /*78d0*/  FFMA.FTZ R9, R21, R9, R14 ;  /* 0x0000000915097223 */ /* 0x000fe2000001000e */
[----:B------:R-:W-:Y:S01]  /*78e0*/  FFMA.FTZ R10, R26, R10, R13 ;  /* 0x0000000a1a0a7223 */ /* 0x000fe2000001000d */
[----:B------:R-:W-:-:S03]  /*78f0*/  F2FP.F16.F32.PACK_AB R5, R8, R5 ;  /* 0x000000050805723e */ /* 0x000fc600000000ff */
[----:B------:R-:W-:Y:S02]  /*7900*/  F2FP.F16.F32.PACK_AB R6, R9, R6 ;  /* 0x000000060906723e */ /* 0x000fe400000000ff */
[----:B------:R-:W-:-:S05]  /*7910*/  F2FP.F16.F32.PACK_AB R7, R10, R7 ;  /* 0x000000070a07723e */ /* 0x000fca00000000ff */
[----:B------:R3:W-:Y:S01]  /*7920*/  STS.128 [R0+0x2000], R4 ;  /* 0x0020000400007388 */ /* 0x0007e20000000c00 */
[----:B------:R-:W-:Y:S05]  /*7930*/  BRA `(.L_x_690) ;  /* 0x0000000c00c07947 */ /* 0x000fea0003800000 */
.L_x_680:
[----:B------:R-:W-:-:S03]  /*7940*/  UMOV UR4, 0xffffffff ;  /* 0xffffffff00047882 */ /* 0x000fc60000000000 */
[----:B------:R-:W-:Y:S05]  /*7950*/  BRA.DIV UR4, `(.L_x_693) ;  /* 0x0000012204d07947 */ /* 0x000fea000b800000 */
[----:B------:R1:W2:Y:S04]  /*7960*/  SHFL.IDX PT, R0, R25, RZ, 0x1c1f ;  /* 0x001c1fff19007589 */ /* 0x0002a800000e0000 */
[----:B------:R1:W3:Y:S04]  /*7970*/  SHFL.IDX PT, R3, R24, RZ, 0x1c1f ;  /* 0x001c1fff18037589 */ /* 0x0002e800000e0000 */
[----:B------:R1:W4:Y:S04]  /*7980*/  SHFL.IDX PT, R20, R27, RZ, 0x1c1f ;  /* 0x001c1fff1b147589 */ /* 0x00032800000e0000 */
[----:B------:R1:W0:Y:S02]  /*7990*/  SHFL.IDX PT, R14, R26, RZ, 0x1c1f ;  /* 0x001c1fff1a0e7589 */ /* 0x00022400000e0000 */
.L_x_932:
[----:B------:R-:W-:Y:S01]  /*79a0*/  ULDC UR4, c[0x0][0x448] ;  /* 0x0001120000047ab9 */ /* 0x000fe20000000800 */
[----:B------:R-:W-:Y:S01]  /*79b0*/  LEA.HI R5, R221, R221, RZ, 0x1 ;  /* 0x000000dddd057211 */ /* 0x000fe200078f08ff */
[----:B------:R-:W-:Y:S01]  /*79c0*/  IMAD R21, R155, UR4, RZ ;  /* 0x000000049b157c24 */ /* 0x000fe2000f8e02ff */
[----:B------:R-:W-:Y:S01]  /*79d0*/  BSSY B1, `(.L_x_694) ;  /* 0x0000018000017945 */ /* 0x000fe20003800000 */
[----:B------:R-:W-:Y:S02]  /*79e0*/  CS2R R10, SRZ ;  /* 0x00000000000a7805 */ /* 0x000fe4000001ff00 */
[----:B------:R-:W-:Y:S02]  /*79f0*/  LOP3.LUT R6, R5, 0xfffffffe, RZ, 0xc0, !PT ;  /* 0xfffffffe05067812 */ /* 0x000fe400078ec0ff */
[----:B------:R-:W-:Y:S02]  /*7a00*/  CS2R R8, SRZ ;  /* 0x0000000000087805 */ /* 0x000fe4000001ff00 */
[----:B------:R-:W-:Y:S01]  /*7a10*/  ISETP.GE.AND P0, PT, R4, R21, PT ;  /* 0x000000150400720c */ /* 0x000fe20003f06270 */
[----:B------:R-:W-:Y:S01]  /*7a20*/  IMAD R21, R153, -0x80, R21 ;  /* 0xffffff8099157824 */ /* 0x000fe200078e0215 */
[----:B------:R-:W-:Y:S01]  /*7a30*/  CS2R R4, SRZ ;  /* 0x0000000000047805 */ /* 0x000fe2000001ff00 */
[----:B-1----:R-:W-:Y:S01]  /*7a40*/  IMAD.IADD R24, R221, 0x1, -R6 ;  /* 0x00000001dd187824 */ /* 0x002fe200078e0a06 */
[----:B------:R-:W-:-:S04]  /*7a50*/  CS2R R6, SRZ ;  /* 0x0000000000067805 */ /* 0x000fc8000001ff00 */
[----:B------:R-:W-:-:S05]  /*7a60*/  SHF.L.U32 R24, R24, 0x1f, RZ ;  /* 0x0000001f18187819 */ /* 0x000fca00000006ff */
[----:B------:R-:W-:Y:S05]  /*7a70*/  @P0 BRA `(.L_x_695) ;  /* 0x0000000000340947 */ /* 0x000fea0003800000 */
[----:B------:R-:W-:Y:S01]  /*7a80*/  ULDC UR4, c[0x0][0x3f4] ;  /* 0x0000fd0000047ab9 */ /* 0x000fe20000000800 */
[C---:B------:R-:W-:Y:S01]  /*7a90*/  IMAD.SHL.U32 R15, R16.reuse, 0x2, RZ ;  /* 0x00000002100f7824 */ /* 0x040fe200078e00ff */
[C---:B------:R-:W-:Y:S02]  /*7aa0*/  ISETP.GE.AND P2, PT, R16.reuse, UR4, PT ;  /* 0x0000000410007c0c */ /* 0x040fe4000bf46270 */
[----:B------:R-:W-:Y:S02]  /*7ab0*/  SHF.R.S32.HI R7, RZ, 0x1f, R16 ;  /* 0x0000001fff077819 */ /* 0x000fe40000011410 */
[----:B---3--:R-:W-:Y:S02]  /*7ac0*/  IADD3 R12, P0, R3, R15, RZ ;  /* 0x0000000f030c7210 */ /* 0x008fe40007f1e0ff */
[----:B------:R-:W-:Y:S02]  /*7ad0*/  SHF.L.U64.HI R3, R16, 0x1, R7 ;  /* 0x0000000110037819 */ /* 0x000fe40000010207 */
[----:B------:R-:W-:-:S02]  /*7ae0*/  CS2R R6, SRZ ;  /* 0x0000000000067805 */ /* 0x000fc4000001ff00 */
[----:B0-----:R-:W-:Y:S01]  /*7af0*/  IADD3 R14, P1, R14, R15, RZ ;  /* 0x0000000f0e0e7210 */ /* 0x001fe20007f3e0ff */
[----:B--2---:R-:W-:-:S04]  /*7b00*/  IMAD.X R13, R0, 0x1, R3, P0 ;  /* 0x00000001000d7824 */ /* 0x004fc800000e0603 */
[----:B----4-:R-:W-:Y:S01]  /*7b10*/  IMAD.X R15, R20, 0x1, R3, P1 ;  /* 0x00000001140f7824 */ /* 0x010fe200008e0603 */
[----:B------:R-:W-:Y:S07]  /*7b20*/  @P2 BRA `(.L_x_695) ;  /* 0x0000000000082947 */ /* 0x000fee0003800000 */
[----:B------:R1:W5:Y:S04]  /*7b30*/  LD.E.128 R8, desc[UR40][R12.64] ;  /* 0x000000280c087980 */ /* 0x000368000c101d00 */
[----:B------:R1:W5:Y:S02]  /*7b40*/  LD.E.128 R4, desc[UR40][R14.64] ;  /* 0x000000280e047980 */ /* 0x000364000c101d00 */
.L_x_695:
[----:B------:R-:W-:Y:S05]  /*7b50*/  BSYNC B1 ;  /* 0x0000000000017941 */ /* 0x000fea0003800000 */
.L_x_694:
[----:B------:R-:W4:Y:S01]  /*7b60*/  SYNCS.PHASECHK.TRANS64.TRYWAIT P1, [R19+URZ+0x22800], R24 ;  /* 0x02280018130075a7 */ /* 0x000f22000802017f */
[----:B-----5:R-:W-:Y:S01]  /*7b70*/  IMAD.MOV.U32 R40, RZ, RZ, R8 ;  /* 0x000000ffff287224 */ /* 0x020fe200078e0008 */
[--C-:B------:R-:W-:Y:S01]  /*7b80*/  SHF.R.U64 R41, R8, 0x10, R9.reuse ;  /* 0x0000001008297819 */ /* 0x100fe20000001209 */
[--C-:B-1----:R-:W-:Y:S01]  /*7b90*/  IMAD.MOV.U32 R12, RZ, RZ, R9.reuse ;  /* 0x000000ffff0c7224 */ /* 0x102fe200078e0009 */
[----:B0-----:R-:W-:Y:S01]  /*7ba0*/  SHF.R.U32.HI R13, RZ, 0x10, R9 ;  /* 0x00000010ff0d7819 */ /* 0x001fe20000011609 */
[----:B------:R-:W-:Y:S01]  /*7bb0*/  IMAD.MOV.U32 R38, RZ, RZ, R4 ;  /* 0x000000ffff267224 */ /* 0x000fe200078e0004 */
[----:B------:R-:W-:Y:S01]  /*7bc0*/  SHF.R.U64 R43, R4, 0x10, R5 ;  /* 0x00000010042b7819 */ /* 0x000fe20000001205 */
[----:B------:R-:W-:Y:S01]  /*7bd0*/  IMAD.MOV.U32 R37, RZ, RZ, R6 ;  /* 0x000000ffff257224 */ /* 0x000fe200078e0006 */
[----:B------:R-:W-:Y:S01]  /*7be0*/  SHF.R.U64 R42, R10, 0x10, R11 ;  /* 0x000000100a2a7819 */ /* 0x000fe2000000120b */
[----:B--2---:R-:W-:Y:S01]  /*7bf0*/  IMAD.MOV.U32 R0, RZ, RZ, R7 ;  /* 0x000000ffff007224 */ /* 0x004fe200078e0007 */
[----:B------:R-:W-:Y:S01]  /*7c00*/  SHF.R.U32.HI R4, RZ, 0x10, R5 ;  /* 0x00000010ff047819 */ /* 0x000fe20000011605 */
[----:B------:R-:W-:Y:S01]  /*7c10*/  IMAD.MOV.U32 R39, RZ, RZ, R10 ;  /* 0x000000ffff277224 */ /* 0x000fe200078e000a */
[----:B------:R-:W-:Y:S01]  /*7c20*/  VIMNMX R21, R21, 0x80, PT ;  /* 0x0000008015157848 */ /* 0x000fe20003fe0100 */
[--C-:B------:R-:W-:Y:S01]  /*7c30*/  IMAD.MOV.U32 R9, RZ, RZ, R11.reuse ;  /* 0x000000ffff097224 */ /* 0x100fe200078e000b */
[----:B------:R-:W-:Y:S01]  /*7c40*/  SHF.R.U32.HI R10, RZ, 0x10, R11 ;  /* 0x00000010ff0a7819 */ /* 0x000fe2000001160b */
[----:B------:R-:W-:Y:S01]  /*7c50*/  IMAD.MOV.U32 R8, RZ, RZ, R5 ;  /* 0x000000ffff087224 */ /* 0x000fe200078e0005 */
[----:B---3--:R-:W0:Y:S01]  /*7c60*/  LDC R3, c[0x0][0x3f4] ;  /* 0x0000fd00ff037b82 */ /* 0x008e220000000800 */
[--C-:B------:R-:W-:Y:S01]  /*7c70*/  SHF.R.U64 R44, R6, 0x10, R7.reuse ;  /* 0x00000010062c7819 */ /* 0x100fe20000001207 */
[----:B------:R-:W-:Y:S01]  /*7c80*/  BSSY B1, `(.L_x_696) ;  /* 0x000000f000017945 */ /* 0x000fe20003800000 */
[----:B------:R-:W-:-:S02]  /*7c90*/  SHF.R.U32.HI R5, RZ, 0x10, R7 ;  /* 0x00000010ff057819 */ /* 0x000fc40000011607 */
[----:B------:R-:W-:Y:S02]  /*7ca0*/  PRMT R37, R37, 0x5410, R0 ;  /* 0x0000541025257816 */ /* 0x000fe40000000000 */
[----:B------:R-:W-:Y:S02]  /*7cb0*/  PRMT R40, R40, 0x5410, R12 ;  /* 0x0000541028287816 */ /* 0x000fe4000000000c */
[----:B------:R-:W-:Y:S02]  /*7cc0*/  PRMT R41, R41, 0x5410, R13 ;  /* 0x0000541029297816 */ /* 0x000fe4000000000d */
[----:B------:R-:W-:Y:S02]  /*7cd0*/  PRMT R39, R39, 0x5410, R9 ;  /* 0x0000541027277816 */ /* 0x000fe40000000009 */
[----:B------:R-:W-:Y:S02]  /*7ce0*/  PRMT R42, R42, 0x5410, R10 ;  /* 0x000054102a2a7816 */ /* 0x000fe4000000000a */
[----:B------:R-:W-:-:S02]  /*7cf0*/  PRMT R38, R38, 0x5410, R8 ;  /* 0x0000541026267816 */ /* 0x000fc40000000008 */
[----:B------:R-:W-:Y:S02]  /*7d00*/  PRMT R43, R43, 0x5410, R4 ;  /* 0x000054102b2b7816 */ /* 0x000fe40000000004 */
[----:B------:R-:W-:Y:S02]  /*7d10*/  PRMT R44, R44, 0x5410, R5 ;  /* 0x000054102c2c7816 */ /* 0x000fe40000000005 */
[C---:B0-----:R-:W-:Y:S01]  /*7d20*/  ISETP.GE.AND P0, PT, R16.reuse, R3, PT ;  /* 0x000000031000720c */ /* 0x041fe20003f06270 */
[----:B------:R-:W-:-:S03]  /*7d30*/  IMAD.IADD R0, R16, 0x1, R3 ;  /* 0x0000000110007824 */ /* 0x000fc600078e0203 */
[-C--:B------:R-:W-:Y:S02]  /*7d40*/  ISETP.GE.OR P2, PT, R18, R21.reuse, P0 ;  /* 0x000000151200720c */ /* 0x080fe40000746670 */
[----:B------:R-:W-:Y:S01]  /*7d50*/  ISETP.GE.OR P0, PT, R220, R21, P0 ;  /* 0x00000015dc00720c */ /* 0x000fe20000706670 */
[----:B----4-:R-:W-:-:S12]  /*7d60*/  @!P1 BRA `(.L_x_697) ;  /* 0x00000120003c9947 */ /* 0x010fd80003800000 */
.L_x_933:
[----:B------:R-:W-:Y:S05]  /*7d70*/  BSYNC B1 ;  /* 0x0000000000017941 */ /* 0x000fea0003800000 */
.L_x_696:
[----:B------:R-:W-:Y:S01]  /*7d80*/  BSSY B1, `(.L_x_698) ;  /* 0x0000059000017945 */ /* 0x000fe20003800000 */
[----:B------:R-:W-:-:S03]  /*7d90*/  LOP3.LUT R0, R0, 0x38, RZ, 0xc0, !PT ;  /* 0x0000003800007812 */ /* 0x000fc600078ec0ff */
[----:B------:R-:W-:Y:S05]  /*7da0*/  @P2 BRA `(.L_x_699) ;  /* 0x0000000400582947 */ /* 0x000fea0003800000 */
[----:B------:R-:W-:Y:S02]  /*7db0*/  IMAD.SHL.U32 R3, R29, 0x40, RZ ;  /* 0x000000401d037824 */ /* 0x000fe400078e00ff */
[----:B------:R-:W-:Y:S02]  /*7dc0*/  HADD2.F32 R26, -RZ, R40.H0_H0 ;  /* 0x20000028ff1a7230 */ /* 0x000fe40000004100 */
[--C-:B------:R-:W-:Y:S01]  /*7dd0*/  HADD2.F32 R30, -RZ, R38.reuse.H0_H0 ;  /* 0x20000026ff1e7230 */ /* 0x100fe20000004100 */
[----:B------:R-:W-:Y:S01]  /*7de0*/  LOP3.LUT R5, R3, 0x1c0, RZ, 0xc0, !PT ;  /* 0x000001c003057812 */ /* 0x000fe200078ec0ff */
[----:B------:R-:W-:Y:S02]  /*7df0*/  HADD2.F32 R25, -RZ, R43.H0_H0 ;  /* 0x2000002bff197230 */ /* 0x000fe40000004100 */
[----:B------:R-:W-:Y:S01]  /*7e00*/  HADD2.F32 R27, -RZ, R38.H1_H1 ;  /* 0x30000026ff1b7230 */ /* 0x000fe20000004100 */
[----:B------:R-:W-:Y:S02]  /*7e10*/  LOP3.LUT R3, R5, 0x38, R16, 0xf8, !PT ;  /* 0x0000003805037812 */ /* 0x000fe400078ef810 */
[----:B------:R-:W-:-:S04]  /*7e20*/  SHF.R.U32.HI R6, RZ, 0x3, R5 ;  /* 0x00000003ff067819 */ /* 0x000fc80000011605 */
[----:B------:R-:W-:-:S05]  /*7e30*/  LOP3.LUT R3, R3, R6, RZ, 0x3c, !PT ;  /* 0x0000000603037212 */ /* 0x000fca00078e3cff */
[----:B------:R-:W-:Y:S01]  /*7e40*/  IMAD R4, R210, 0x200, R3 ;  /* 0x00000200d2047824 */ /* 0x000fe200078e0203 */
[----:B------:R-:W-:-:S03]  /*7e50*/  LOP3.LUT R3, R6, R0, R5, 0x1e, !PT ;  /* 0x0000000006037212 */ /* 0x000fc600078e1e05 */
[----:B------:R-:W-:Y:S02]  /*7e60*/  IMAD R33, R4, 0x2, R19 ;  /* 0x0000000204217824 */ /* 0x000fe400078e0213 */
[----:B------:R-:W-:-:S03]  /*7e70*/  IMAD R8, R210, 0x200, R3 ;  /* 0x00000200d2087824 */ /* 0x000fc600078e0203 */
[----:B------:R-:W1:Y:S01]  /*7e80*/  LDS.128 R4, [R33+0x18400] ;  /* 0x0184000021047984 */ /* 0x000e620000000c00 */
[----:B------:R-:W-:-:S05]  /*7e90*/  IMAD R35, R8, 0x2, R19 ;  /* 0x0000000208237824 */ /* 0x000fca00078e0213 */
[----:B------:R-:W2:Y:S01]  /*7ea0*/  LDS.128 R8, [R35+0x18400] ;  /* 0x0184000023087984 */ /* 0x000ea20000000c00 */
[--C-:B-1----:R-:W-:Y:S02]  /*7eb0*/  HADD2.F32 R3, -RZ, R4.reuse.H0_H0 ;  /* 0x20000004ff037230 */ /* 0x102fe40000004100 */
[----:B------:R-:W-:Y:S02]  /*7ec0*/  HADD2.F32 R4, -RZ, R4.H1_H1 ;  /* 0x30000004ff047230 */ /* 0x000fe40000004100 */
[----:B------:R-:W-:Y:S02]  /*7ed0*/  HADD2.F32 R12, -RZ, R5.H0_H0 ;  /* 0x20000005ff0c7230 */ /* 0x000fe40000004100 */
[--C-:B--2---:R-:W-:Y:S02]  /*7ee0*/  HADD2.F32 R15, -RZ, R8.reuse.H0_H0 ;  /* 0x20000008ff0f7230 */ /* 0x104fe40000004100 */
[----:B------:R-:W-:Y:S02]  /*7ef0*/  HADD2.F32 R8, -RZ, R8.H1_H1 ;  /* 0x30000008ff087230 */ /* 0x000fe40000004100 */
[----:B------:R-:W-:-:S02]  /*7f00*/  HADD2.F32 R20, -RZ, R9.H0_H0 ;  /* 0x20000009ff147230 */ /* 0x000fc40000004100 */
[C---:B------:R-:W-:Y:S01]  /*7f10*/  FMUL.FTZ R32, R15.reuse, R30 ;  /* 0x0000001e0f207220 */ /* 0x040fe20000410000 */
[-C--:B------:R-:W-:Y:S01]  /*7f20*/  FMUL.FTZ R34, R15, R26.reuse ;  /* 0x0000001a0f227220 */ /* 0x080fe20000410000 */
[----:B------:R-:W-:Y:S02]  /*7f30*/  HADD2.F32 R15, -RZ, R41.H0_H0 ;  /* 0x20000029ff0f7230 */ /* 0x000fe40000004100 */
[C---:B------:R-:W-:Y:S01]  /*7f40*/  FMUL.FTZ R29, R8.reuse, R25 ;  /* 0x00000019081d7220 */ /* 0x040fe20000410000 */
[C---:B------:R-:W-:Y:S01]  /*7f50*/  FFMA.FTZ R32, R3.reuse, R26, -R32 ;  /* 0x0000001a03207223 */ /* 0x040fe20000010820 */
[----:B------:R-:W-:Y:S01]  /*7f60*/  FFMA.FTZ R34, R3, R30, R34 ;  /* 0x0000001e03227223 */ /* 0x000fe20000010022 */
[----:B------:R-:W-:Y:S02]  /*7f70*/  HADD2.F32 R3, -RZ, R40.H1_H1 ;  /* 0x30000028ff037230 */ /* 0x000fe40000004100 */
[-C--:B------:R-:W-:Y:S01]  /*7f80*/  FMUL.FTZ R31, R8, R15.reuse ;  /* 0x0000000f081f7220 */ /* 0x080fe20000410000 */
[----:B------:R-:W-:Y:S01]  /*7f90*/  FFMA.FTZ R29, R4, R15, -R29 ;  /* 0x0000000f041d7223 */ /* 0x000fe2000001081d */
[----:B------:R-:W-:Y:S01]  /*7fa0*/  FMUL.FTZ R15, R20, R27 ;  /* 0x0000001b140f7220 */ /* 0x000fe20000410000 */
[----:B------:R-:W-:-:S02]  /*7fb0*/  HADD2.F32 R9, -RZ, R9.H1_H1 ;  /* 0x30000009ff097230 */ /* 0x000fc40000004100 */
[----:B------:R-:W-:Y:S01]  /*7fc0*/  FMUL.FTZ R20, R20, R3 ;  /* 0x0000000314147220 */ /* 0x000fe20000410000 */
[----:B------:R-:W-:Y:S02]  /*7fd0*/  HADD2.F32 R26, -RZ, R43.H1_H1 ;  /* 0x3000002bff1a7230 */ /* 0x000fe40000004100 */
[----:B------:R-:W-:Y:S01]  /*7fe0*/  FFMA.FTZ R31, R4, R25, R31 ;  /* 0x00000019041f7223 */ /* 0x000fe2000001001f */
[----:B------:R-:W-:Y:S02]  /*7ff0*/  HADD2.F32 R4, -RZ, R41.H1_H1 ;  /* 0x30000029ff047230 */ /* 0x000fe40000004100 */
[C---:B------:R-:W-:Y:S01]  /*8000*/  FFMA.FTZ R15, R12.reuse, R3, -R15 ;  /* 0x000000030c0f7223 */ /* 0x040fe2000001080f */
[----:B------:R-:W-:Y:S02]  /*8010*/  HADD2.F32 R5, -RZ, R5.H1_H1 ;  /* 0x30000005ff057230 */ /* 0x000fe40000004100 */
[----:B------:R-:W-:Y:S01]  /*8020*/  FFMA.FTZ R20, R12, R27, R20 ;  /* 0x0000001b0c147223 */ /* 0x000fe20000010014 */
[----:B------:R-:W-:-:S02]  /*8030*/  HADD2.F32 R21, -RZ, R10.H0_H0 ;  /* 0x2000000aff157230 */ /* 0x000fc40000004100 */
[C---:B------:R-:W-:Y:S01]  /*8040*/  FMUL.FTZ R30, R9.reuse, R26 ;  /* 0x0000001a091e7220 */ /* 0x040fe20000410000 */
[----:B------:R-:W-:Y:S02]  /*8050*/  HADD2.F32 R8, -RZ, R39.H0_H0 ;  /* 0x20000027ff087230 */ /* 0x000fe40000004100 */
[-C--:B------:R-:W-:Y:S01]  /*8060*/  FMUL.FTZ R36, R9, R4.reuse ;  /* 0x0000000409247220 */ /* 0x080fe20000410000 */
[----:B------:R-:W-:Y:S02]  /*8070*/  HADD2.F32 R12, -RZ, R37.H0_H0 ;  /* 0x20000025ff0c7230 */ /* 0x000fe40000004100 */
[----:B------:R-:W-:Y:S01]  /*8080*/  FFMA.FTZ R30, R5, R4, -R30 ;  /* 0x00000004051e7223 */ /* 0x000fe2000001081e */
[----:B------:R-:W-:Y:S02]  /*8090*/  HADD2.F32 R10, -RZ, R10.H1_H1 ;  /* 0x3000000aff0a7230 */ /* 0x000fe40000004100 */
[----:B------:R-:W-:Y:S01]  /*80a0*/  FMUL.FTZ R27, R21, R8 ;  /* 0x00000008151b7220 */ /* 0x000fe20000410000 */
[----:B------:R-:W-:-:S02]  /*80b0*/  HADD2.F32 R9, -RZ, R44.H0_H0 ;  /* 0x2000002cff097230 */ /* 0x000fc40000004100 */
[----:B------:R-:W-:Y:S01]  /*80c0*/  FMUL.FTZ R4, R21, R12 ;  /* 0x0000000c15047220 */ /* 0x000fe20000410000 */
[----:B------:R-:W-:Y:S02]  /*80d0*/  HADD2.F32 R13, -RZ, R6.H0_H0 ;  /* 0x20000006ff0d7230 */ /* 0x000fe40000004100 */
[----:B------:R-:W-:Y:S01]  /*80e0*/  FFMA.FTZ R21, R5, R26, R36 ;  /* 0x0000001a05157223 */ /* 0x000fe20000010024 */
[----:B------:R-:W-:Y:S02]  /*80f0*/  HADD2.F32 R3, -RZ, R42.H0_H0 ;  /* 0x2000002aff037230 */ /* 0x000fe40000004100 */
[C---:B------:R-:W-:Y:S01]  /*8100*/  FMUL.FTZ R5, R10.reuse, R9 ;  /* 0x000000090a057220 */ /* 0x040fe20000410000 */
[----:B------:R-:W-:Y:S02]  /*8110*/  HADD2.F32 R6, -RZ, R6.H1_H1 ;  /* 0x30000006ff067230 */ /* 0x000fe40000004100 */
[C---:B------:R-:W-:Y:S01]  /*8120*/  FFMA.FTZ R25, R13.reuse, R8, -R4 ;  /* 0x000000080d197223 */ /* 0x040fe20000010804 */
[----:B------:R-:W-:Y:S01]  /*8130*/  FFMA.FTZ R27, R13, R12, R27 ;  /* 0x0000000c0d1b7223 */ /* 0x000fe2000001001b */
[----:B------:R-:W-:Y:S01]  /*8140*/  FMUL.FTZ R13, R10, R3 ;  /* 0x000000030a0d7220 */ /* 0x000fe20000410000 */
[----:B0-----:R-:W-:-:S02]  /*8150*/  HADD2.F32 R24, -RZ, R11.H0_H0 ;  /* 0x2000000bff187230 */ /* 0x001fc40000004100 */
[C---:B------:R-:W-:Y:S01]  /*8160*/  FFMA.FTZ R10, R6.reuse, R3, -R5 ;  /* 0x00000003060a7223 */ /* 0x040fe20000010805 */
[----:B------:R-:W-:Y:S02]  /*8170*/  HADD2.F32 R5, -RZ, R37.H1_H1 ;  /* 0x30000025ff057230 */ /* 0x000fe40000004100 */
[----:B------:R-:W-:Y:S01]  /*8180*/  FFMA.FTZ R12, R6, R9, R13 ;  /* 0x00000009060c7223 */ /* 0x000fe2000001000d */
[----:B------:R-:W-:Y:S02]  /*8190*/  HADD2.F32 R3, -RZ, R39.H1_H1 ;  /* 0x30000027ff037230 */ /* 0x000fe40000004100 */
[----:B------:R-:W-:Y:S02]  /*81a0*/  HADD2.F32 R11, -RZ, R11.H1_H1 ;  /* 0x3000000bff0b7230 */ /* 0x000fe40000004100 */
[C---:B------:R-:W-:Y:S01]  /*81b0*/  FMUL.FTZ R9, R24.reuse, R5 ;  /* 0x0000000518097220 */ /* 0x040fe20000410000 */
[----:B------:R-:W-:Y:S02]  /*81c0*/  HADD2.F32 R8, -RZ, R44.H1_H1 ;  /* 0x3000002cff087230 */ /* 0x000fe40000004100 */
[----:B------:R-:W-:Y:S01]  /*81d0*/  FMUL.FTZ R24, R24, R3 ;  /* 0x0000000318187220 */ /* 0x000fe20000410000 */
[----:B------:R-:W-:-:S02]  /*81e0*/  HADD2.F32 R4, -RZ, R42.H1_H1 ;  /* 0x3000002aff047230 */ /* 0x000fc40000004100 */
[--C-:B------:R-:W-:Y:S02]  /*81f0*/  HADD2.F32 R14, -RZ, R7.reuse.H0_H0 ;  /* 0x20000007ff0e7230 */ /* 0x100fe40000004100 */
[C---:B------:R-:W-:Y:S01]  /*8200*/  FMUL.FTZ R6, R11.reuse, R8 ;  /* 0x000000080b067220 */ /* 0x040fe20000410000 */
[----:B------:R-:W-:Y:S02]  /*8210*/  HADD2.F32 R7, -RZ, R7.H1_H1 ;  /* 0x30000007ff077230 */ /* 0x000fe40000004100 */
[-C--:B------:R-:W-:Y:S01]  /*8220*/  FMUL.FTZ R13, R11, R4.reuse ;  /* 0x000000040b0d7220 */ /* 0x080fe20000410000 */
[C---:B------:R-:W-:Y:S01]  /*8230*/  FFMA.FTZ R3, R14.reuse, R3, -R9 ;  /* 0x000000030e037223 */ /* 0x040fe20000010809 */
[----:B------:R-:W-:Y:S01]  /*8240*/  FFMA.FTZ R11, R14, R5, R24 ;  /* 0x000000050e0b7223 */ /* 0x000fe20000010018 */
[C---:B------:R-:W-:Y:S01]  /*8250*/  FFMA.FTZ R14, R7.reuse, R4, -R6 ;  /* 0x00000004070e7223 */ /* 0x040fe20000010806 */
[----:B------:R-:W-:Y:S01]  /*8260*/  FFMA.FTZ R24, R7, R8, R13 ;  /* 0x0000000807187223 */ /* 0x000fe2000001000d */
[----:B------:R-:W-:-:S02]  /*8270*/  F2FP.F16.F32.PACK_AB R4, R29, R32 ;  /* 0x000000201d04723e */ /* 0x000fc400000000ff */
[----:B------:R-:W-:Y:S02]  /*8280*/  F2FP.F16.F32.PACK_AB R5, R30, R15 ;  /* 0x0000000f1e05723e */ /* 0x000fe400000000ff */
[----:B------:R-:W-:Y:S02]  /*8290*/  F2FP.F16.F32.PACK_AB R6, R10, R25 ;  /* 0x000000190a06723e */ /* 0x000fe400000000ff */
[----:B------:R-:W-:Y:S02]  /*82a0*/  F2FP.F16.F32.PACK_AB R7, R14, R3 ;  /* 0x000000030e07723e */ /* 0x000fe400000000ff */
[----:B------:R-:W-:Y:S02]  /*82b0*/  F2FP.F16.F32.PACK_AB R8, R31, R34 ;  /* 0x000000221f08723e */ /* 0x000fe400000000ff */
[----:B------:R-:W-:Y:S01]  /*82c0*/  F2FP.F16.F32.PACK_AB R9, R21, R20 ;  /* 0x000000141509723e */ /* 0x000fe200000000ff */
[----:B------:R1:W-:Y:S01]  /*82d0*/  STS.128 [R33+0x18400], R4 ;  /* 0x0184000421007388 */ /* 0x0003e20000000c00 */
[----:B------:R-:W-:-:S02]  /*82e0*/  F2FP.F16.F32.PACK_AB R10, R12, R27 ;  /* 0x0000001b0c0a723e */ /* 0x000fc400000000ff */
[----:B------:R-:W-:-:S05]  /*82f0*/  F2FP.F16.F32.PACK_AB R11, R24, R11 ;  /* 0x0000000b180b723e */ /* 0x000fca00000000ff */
[----:B------:R1:W-:Y:S02]  /*8300*/  STS.128 [R35+0x18400], R8 ;  /* 0x0184000823007388 */ /* 0x0003e40000000c00 */
.L_x_699:
[----:B------:R-:W-:Y:S05]  /*8310*/  BSYNC B1 ;  /* 0x0000000000017941 */ /* 0x000fea0003800000 */
.L_x_698:
[----:B------:R-:W-:Y:S05]  /*8320*/  @P0 BRA `(.L_x_690) ;  /* 0x0000000400440947 */ /* 0x000fea0003800000 */
[----:B------:R-:W2:Y:S01]  /*8330*/  LDL R45, [R1+0x64] ;  /* 0x00006400012d7983 */ /* 0x000ea20000100800 */
[----:B------:R-:W-:-:S04]  /*8340*/  SHF.R.U32.HI R3, RZ, 0x3, R209 ;  /* 0x00000003ff037819 */ /* 0x000fc800000116d1 */
[----:B------:R-:W-:-:S05]  /*8350*/  LOP3.LUT R3, R3, R0, R209, 0x1e, !PT ;  /* 0x0000000003037212 */ /* 0x000fca00078e1ed1 */
[----:B------:R-:W-:-:S04]  /*8360*/  IMAD.IADD R0, R212, 0x1, R3 ;  /* 0x00000001d4007824 */ /* 0x000fc800078e0203 */
[----:B------:R-:W-:-:S05]  /*8370*/  IMAD R0, R0, 0x2, R19 ;  /* 0x0000000200007824 */ /* 0x000fca00078e0213 */
[----:B-1----:R-:W1:Y:S01]  /*8380*/  LDS.128 R8, [R0+0x18400] ;  /* 0x0184000000087984 */ /* 0x002e620000000c00 */
[----:B------:R-:W-:Y:S02]  /*8390*/  HADD2.F32 R25, -RZ, R40.H0_H0 ;  /* 0x20000028ff197230 */ /* 0x000fe40000004100 */
[--C-:B------:R-:W-:Y:S02]  /*83a0*/  HADD2.F32 R27, -RZ, R38.reuse.H0_H0 ;  /* 0x20000026ff1b7230 */ /* 0x100fe40000004100 */
[----:B------:R-:W-:Y:S02]  /*83b0*/  HADD2.F32 R36, -RZ, R43.H0_H0 ;  /* 0x2000002bff247230 */ /* 0x000fe40000004100 */
[----:B------:R-:W-:Y:S02]  /*83c0*/  HADD2.F32 R32, -RZ, R41.H0_H0 ;  /* 0x20000029ff207230 */ /* 0x000fe40000004100 */
[----:B------:R-:W-:Y:S02]  /*83d0*/  HADD2.F32 R38, -RZ, R38.H1_H1 ;  /* 0x30000026ff267230 */ /* 0x000fe40000004100 */
[----:B------:R-:W-:-:S02]  /*83e0*/  HADD2.F32 R34, -RZ, R40.H1_H1 ;  /* 0x30000028ff227230 */ /* 0x000fc40000004100 */
[----:B------:R-:W-:Y:S02]  /*83f0*/  HADD2.F32 R33, -RZ, R43.H1_H1 ;  /* 0x3000002bff217230 */ /* 0x000fe40000004100 */
[----:B------:R-:W-:Y:S02]  /*8400*/  HADD2.F32 R29, -RZ, R41.H1_H1 ;  /* 0x30000029ff1d7230 */ /* 0x000fe40000004100 */
[----:B------:R-:W-:Y:S02]  /*8410*/  HADD2.F32 R35, -RZ, R37.H0_H0 ;  /* 0x20000025ff237230 */ /* 0x000fe40000004100 */
[----:B------:R-:W-:Y:S02]  /*8420*/  HADD2.F32 R31, -RZ, R39.H0_H0 ;  /* 0x20000027ff1f7230 */ /* 0x000fe40000004100 */
[--C-:B-1----:R-:W-:Y:S02]  /*8430*/  HADD2.F32 R15, -RZ, R8.reuse.H0_H0 ;  /* 0x20000008ff0f7230 */ /* 0x102fe40000004100 */
[----:B------:R-:W-:-:S03]  /*8440*/  HADD2.F32 R8, -RZ, R8.H1_H1 ;  /* 0x30000008ff087230 */ /* 0x000fc60000004100 */
[-C--:B------:R-:W-:Y:S01]  /*8450*/  FMUL.FTZ R26, R27, R15.reuse ;  /* 0x0000000f1b1a7220 */ /* 0x080fe20000410000 */
[----:B------:R-:W-:Y:S01]  /*8460*/  FMUL.FTZ R30, R25, R15 ;  /* 0x0000000f191e7220 */ /* 0x000fe20000410000 */
[--C-:B------:R-:W-:Y:S02]  /*8470*/  HADD2.F32 R20, -RZ, R9.reuse.H0_H0 ;  /* 0x20000009ff147230 */ /* 0x100fe40000004100 */
[----:B------:R-:W-:Y:S01]  /*8480*/  FMUL.FTZ R15, R36, R8 ;  /* 0x00000008240f7220 */ /* 0x000fe20000410000 */
[----:B------:R-:W-:Y:S02]  /*8490*/  HADD2.F32 R9, -RZ, R9.H1_H1 ;  /* 0x30000009ff097230 */ /* 0x000fe40000004100 */
[--C-:B------:R-:W-:Y:S02]  /*84a0*/  HADD2.F32 R21, -RZ, R10.reuse.H0_H0 ;  /* 0x2000000aff157230 */ /* 0x100fe40000004100 */
[----:B------:R-:W-:Y:S02]  /*84b0*/  HADD2.F32 R10, -RZ, R10.H1_H1 ;  /* 0x3000000aff0a7230 */ /* 0x000fe40000004100 */
[----:B0-----:R-:W-:-:S02]  /*84c0*/  HADD2.F32 R24, -RZ, R11.H0_H0 ;  /* 0x2000000bff187230 */ /* 0x001fc40000004100 */
[----:B------:R-:W-:Y:S01]  /*84d0*/  HADD2.F32 R11, -RZ, R11.H1_H1 ;  /* 0x3000000bff0b7230 */ /* 0x000fe20000004100 */
[----:B--2---:R-:W0:Y:S02]  /*84e0*/  LDS.128 R4, [R45+0x18400] ;  /* 0x018400002d047984 */ /* 0x004e240000000c00 */
[--C-:B0-----:R-:W-:Y:S02]  /*84f0*/  HADD2.F32 R3, -RZ, R4.reuse.H0_H0 ;  /* 0x20000004ff037230 */ /* 0x101fe40000004100 */
[----:B------:R-:W-:-:S03]  /*8500*/  HADD2.F32 R4, -RZ, R4.H1_H1 ;  /* 0x30000004ff047230 */ /* 0x000fc60000004100 */
[-C--:B------:R-:W-:Y:S01]  /*8510*/  FFMA.FTZ R26, R25, R3.reuse, -R26 ;  /* 0x00000003191a7223 */ /* 0x080fe2000001081a */
[----:B------:R-:W-:Y:S01]  /*8520*/  FFMA.FTZ R30, R27, R3, R30 ;  /* 0x000000031b1e7223 */ /* 0x000fe2000001001e */
[----:B------:R-:W-:Y:S01]  /*8530*/  FMUL.FTZ R3, R32, R8 ;  /* 0x0000000820037220 */ /* 0x000fe20000410000 */
[--C-:B------:R-:W-:Y:S02]  /*8540*/  HADD2.F32 R12, -RZ, R5.reuse.H0_H0 ;  /* 0x20000005ff0c7230 */ /* 0x100fe40000004100 */
[----:B------:R-:W-:Y:S01]  /*8550*/  FMUL.FTZ R25, R38, R20 ;  /* 0x0000001426197220 */ /* 0x000fe20000410000 */
[----:B------:R-:W-:Y:S02]  /*8560*/  HADD2.F32 R5, -RZ, R5.H1_H1 ;  /* 0x30000005ff057230 */ /* 0x000fe40000004100 */
[----:B------:R-:W-:Y:S01]  /*8570*/  FFMA.FTZ R15, R32, R4, -R15 ;  /* 0x00000004200f7223 */ /* 0x000fe2000001080f */
[----:B------:R-:W-:Y:S01]  /*8580*/  FMUL.FTZ R27, R34, R20 ;  /* 0x00000014221b7220 */ /* 0x000fe20000410000 */
[----:B------:R-:W-:Y:S01]  /*8590*/  FFMA.FTZ R3, R36, R4, R3 ;  /* 0x0000000424037223 */ /* 0x000fe20000010003 */
[-C--:B------:R-:W-:Y:S01]  /*85a0*/  FMUL.FTZ R4, R33, R9.reuse ;  /* 0x0000000921047220 */ /* 0x080fe20000410000 */
[----:B------:R-:W-:Y:S01]  /*85b0*/  FMUL.FTZ R8, R29, R9 ;  /* 0x000000091d087220 */ /* 0x000fe20000410000 */
[----:B------:R-:W-:-:S02]  /*85c0*/  HADD2.F32 R36, -RZ, R44.H0_H0 ;  /* 0x2000002cff247230 */ /* 0x000fc40000004100 */
[-C--:B------:R-:W-:Y:S01]  /*85d0*/  FFMA.FTZ R25, R34, R12.reuse, -R25 ;  /* 0x0000000c22197223 */ /* 0x080fe20000010819 */
[----:B------:R-:W-:Y:S02]  /*85e0*/  HADD2.F32 R13, -RZ, R6.H0_H0 ;  /* 0x20000006ff0d7230 */ /* 0x000fe40000004100 */
[----:B------:R-:W-:Y:S01]  /*85f0*/  FFMA.FTZ R27, R38, R12, R27 ;  /* 0x0000000c261b7223 */ /* 0x000fe2000001001b */
[----:B------:R-:W-:Y:S02]  /*8600*/  HADD2.F32 R34, -RZ, R42.H0_H0 ;  /* 0x2000002aff227230 */ /* 0x000fe40000004100 */
[-C--:B------:R-:W-:Y:S01]  /*8610*/  FFMA.FTZ R12, R29, R5.reuse, -R4 ;  /* 0x000000051d0c7223 */ /* 0x080fe20000010804 */
[----:B------:R-:W-:Y:S02]  /*8620*/  HADD2.F32 R6, -RZ, R6.H1_H1 ;  /* 0x30000006ff067230 */ /* 0x000fe40000004100 */
[----:B------:R-:W-:Y:S01]  /*8630*/  FFMA.FTZ R20, R33, R5, R8 ;  /* 0x0000000521147223 */ /* 0x000fe20000010008 */
[-C--:B------:R-:W-:Y:S01]  /*8640*/  FMUL.FTZ R4, R35, R21.reuse ;  /* 0x0000001523047220 */ /* 0x080fe20000410000 */
[-C--:B------:R-:W-:Y:S01]  /*8650*/  FMUL.FTZ R5, R36, R10.reuse ;  /* 0x0000000a24057220 */ /* 0x080fe20000410000 */
[C---:B------:R-:W-:Y:S01]  /*8660*/  FMUL.FTZ R32, R31.reuse, R21 ;  /* 0x000000151f207220 */ /* 0x040fe20000410000 */
[C---:B------:R-:W-:Y:S01]  /*8670*/  FMUL.FTZ R9, R34.reuse, R10 ;  /* 0x0000000a22097220 */ /* 0x040fe20000410000 */
[----:B------:R-:W-:Y:S01]  /*8680*/  FFMA.FTZ R21, R31, R13, -R4 ;  /* 0x0000000d1f157223 */ /* 0x000fe20000010804 */
[----:B------:R-:W-:Y:S01]  /*8690*/  FFMA.FTZ R10, R34, R6, -R5 ;  /* 0x00000006220a7223 */ /* 0x000fe20000010805 */
[----:B------:R-:W-:-:S02]  /*86a0*/  HADD2.F32 R34, -RZ, R37.H1_H1 ;  /* 0x30000025ff227230 */ /* 0x000fc40000004100 */
[----:B------:R-:W-:Y:S02]  /*86b0*/  HADD2.F32 R31, -RZ, R44.H1_H1 ;  /* 0x3000002cff1f7230 */ /* 0x000fe40000004100 */
[----:B------:R-:W-:Y:S02]  /*86c0*/  HADD2.F32 R8, -RZ, R39.H1_H1 ;  /* 0x30000027ff087230 */ /* 0x000fe40000004100 */
[----:B------:R-:W-:Y:S02]  /*86d0*/  HADD2.F32 R29, -RZ, R42.H1_H1 ;  /* 0x3000002aff1d7230 */ /* 0x000fe40000004100 */
[----:B------:R-:W-:Y:S01]  /*86e0*/  FFMA.FTZ R32, R35, R13, R32 ;  /* 0x0000000d23207223 */ /* 0x000fe20000010020 */
[--C-:B------:R-:W-:Y:S02]  /*86f0*/  HADD2.F32 R14, -RZ, R7.reuse.H0_H0 ;  /* 0x20000007ff0e7230 */ /* 0x100fe40000004100 */
[----:B------:R-:W-:Y:S01]  /*8700*/  FFMA.FTZ R13, R36, R6, R9 ;  /* 0x00000006240d7223 */ /* 0x000fe20000010009 */
[----:B------:R-:W-:-:S02]  /*8710*/  HADD2.F32 R7, -RZ, R7.H1_H1 ;  /* 0x30000007ff077230 */ /* 0x000fc40000004100 */
[-C--:B------:R-:W-:Y:S01]  /*8720*/  FMUL.FTZ R5, R34, R24.reuse ;  /* 0x0000001822057220 */ /* 0x080fe20000410000 */
[-C--:B------:R-:W-:Y:S01]  /*8730*/  FMUL.FTZ R4, R31, R11.reuse ;  /* 0x0000000b1f047220 */ /* 0x080fe20000410000 */
[C---:B------:R-:W-:Y:S01]  /*8740*/  FMUL.FTZ R9, R8.reuse, R24 ;  /* 0x0000001808097220 */ /* 0x040fe20000410000 */
[C---:B------:R-:W-:Y:S01]  /*8750*/  FMUL.FTZ R6, R29.reuse, R11 ;  /* 0x0000000b1d067220 */ /* 0x040fe20000410000 */
[-C--:B------:R-:W-:Y:S01]  /*8760*/  FFMA.FTZ R11, R8, R14.reuse, -R5 ;  /* 0x0000000e080b7223 */ /* 0x080fe20000010805 */
[-C--:B------:R-:W-:Y:S01]  /*8770*/  FFMA.FTZ R24, R29, R7.reuse, -R4 ;  /* 0x000000071d187223 */ /* 0x080fe20000010804 */
[----:B------:R-:W-:Y:S01]  /*8780*/  FFMA.FTZ R14, R34, R14, R9 ;  /* 0x0000000e220e7223 */ /* 0x000fe20000010009 */
[----:B------:R-:W-:Y:S01]  /*8790*/  FFMA.FTZ R29, R31, R7, R6 ;  /* 0x000000071f1d7223 */ /* 0x000fe20000010006 */
[----:B------:R-:W-:Y:S02]  /*87a0*/  F2FP.F16.F32.PACK_AB R4, R15, R26 ;  /* 0x0000001a0f04723e */ /* 0x000fe400000000ff */
[----:B------:R-:W-:-:S02]  /*87b0*/  F2FP.F16.F32.PACK_AB R5, R12, R25 ;  /* 0x000000190c05723e */ /* 0x000fc400000000ff */
[----:B------:R-:W-:Y:S02]  /*87c0*/  F2FP.F16.F32.PACK_AB R6, R10, R21 ;  /* 0x000000150a06723e */ /* 0x000fe400000000ff */
[----:B------:R-:W-:Y:S02]  /*87d0*/  F2FP.F16.F32.PACK_AB R7, R24, R11 ;  /* 0x0000000b1807723e */ /* 0x000fe400000000ff */
[----:B------:R-:W-:Y:S02]  /*87e0*/  F2FP.F16.F32.PACK_AB R8, R3, R30 ;  /* 0x0000001e0308723e */ /* 0x000fe400000000ff */
[----:B------:R-:W-:Y:S02]  /*87f0*/  F2FP.F16.F32.PACK_AB R9, R20, R27 ;  /* 0x0000001b1409723e */ /* 0x000fe400000000ff */
[----:B------:R-:W-:Y:S02]  /*8800*/  F2FP.F16.F32.PACK_AB R10, R13, R32 ;  /* 0x000000200d0a723e */ /* 0x000fe400000000ff */
[----:B------:R-:W-:Y:S01]  /*8810*/  F2FP.F16.F32.PACK_AB R11, R29, R14 ;  /* 0x0000000e1d0b723e */ /* 0x000fe200000000ff */
[----:B------:R2:W-:Y:S04]  /*8820*/  STS.128 [R45+0x18400], R4 ;  /* 0x018400042d007388 */ /* 0x0005e80000000c00 */
[----:B------:R2:W-:Y:S02]  /*8830*/  STS.128 [R0+0x18400], R8 ;  /* 0x0184000800007388 */ /* 0x0005e40000000c00 */
.L_x_690:
[----:B------:R-:W-:Y:S05]  /*8840*/  BSYNC B0 ;  /* 0x0000000000007941 */ /* 0x000fea0003800000 */
.L_x_679:
[----:B------:R-:W-:Y:S01]  /*8850*/  @!PT LDS RZ, [RZ] ;  /* 0x00000000fffff984 */ /* 0x000fe20000000800 */
[----:B------:R-:W-:Y:S01]  /*8860*/  @!PT LDS RZ, [RZ] ;  /* 0x00000000fffff984 */ /* 0x000fe20000000800 */
[----:B------:R-:W-:Y:S01]  /*8870*/  @!PT LDS RZ, [RZ] ;  /* 0x00000000fffff984 */ /* 0x000fe20000000800 */
[----:B------:R-:W-:Y:S01]  /*8880*/  @!PT LDS RZ, [RZ] ;  /* 0x00000000fffff984 */ /* 0x000fe20000000800 */
[----:B------:R4:W-:Y:S06]  /*8890*/  MEMBAR.ALL.CTA ;  /* 0x0000000000007992 */ /* 0x0009ec0000008000 */
[----:B----4-:R-:W4:Y:S01]  /*88a0*/  FENCE.VIEW.ASYNC.S ;  /* 0x00000000000073c6 */ /* 0x010f220000000000 */
[----:B------:R-:W-:Y:S05]  /*88b0*/  WARPSYNC.ALL ;  /* 0x0000000000007948 */ /* 0x000fea0003800000 */
[----:B----4-:R-:W-:Y:S06]  /*88c0*/  BAR.SYNC.DEFER_BLOCKING 0xd, 0x100 ;  /* 0x0344000000007b1d */ /* 0x010fec0000010000 */
.L_x_676:
[----:B-123--:R-:W1:Y:S01]  /*88d0*/  S2R R0, SR_TID.X ;  /* 0x0000000000007919 */ /* 0x00ee620000002100 */
[----:B------:R-:W-:Y:S05]  /*88e0*/  WARPSYNC.ALL ;  /* 0x0000000000007948 */ /* 0x000fea0003800000 */
[----:B-1----:R-:W-:-:S05]  /*88f0*/  SHF.R.U32.HI R0, RZ, 0x7, R0 ;  /* 0x00000007ff007819 */ /* 0x002fca0000011600 */
[----:B------:R-:W-:Y:S02]  /*8900*/  VIADD R72, R0, 0x8 ;  /* 0x0000000800487836 */ /* 0x000fe40000000000 */
[----:B------:R-:W-:-:S03]  /*8910*/  IMAD.U32 R0, RZ, RZ, UR44 ;  /* 0x0000002cff007e24 */ /* 0x000fc6000f8e00ff */
[----:B------:R1:W-:Y:S02]  /*8920*/  BAR.SYNC.DEFER_BLOCKING R72, 0x100 ;  /* 0x000400480000751d */ /* 0x0003e40000010000 */
[----:B------:R-:W-:-:S13]  /*8930*/  ISETP.NE.AND P0, PT, R0, 0x3, PT ;  /* 0x000000030000780c */ /* 0x000fda0003f05270 */
[----:B-1----:R-:W-:Y:S05]  /*8940*/  @!P0 BRA `(.L_x_700) ;  /* 0x0000000000048947 */ /* 0x002fea0003800000 */
[----:B------:R-:W-:Y:S01]  /*8950*/  BPT.TRAP 0x1 ;  /* 0x000000040000795c */ /* 0x000fe20000300000 */
.L_x_700:
[----:B------:R-:W-:Y:S01]  /*8960*/  IMAD R15, R200, 0x8, R19 ;  /* 0x00000008c80f7824 */ /* 0x000fe200078e0213 */
[----:B------:R-:W-:-:S04]  /*8970*/  SHF.L.U32 R20, R208, 0x1f, RZ ;  /* 0x0000001fd0147819 */ /* 0x000fc800000006ff */
[----:B------:R1:W2:Y:S01]  /*8980*/  SYNCS.PHASECHK.TRANS64.TRYWAIT P1, [R15+URZ+0x22830], R20 ;  /* 0x022830140f0075a7 */ /* 0x0002a2000802017f */
[----:B------:R-:W-:Y:S05]  /*8990*/  @!P0 BRA `(.L_x_701) ;  /* 0x0000000000048947 */ /* 0x000fea0003800000 */
[----:B------:R-:W-:Y:S01]  /*89a0*/  BPT.TRAP 0x1 ;  /* 0x000000040000795c */ /* 0x000fe20000300000 */
.L_x_701:
[----:B------:R-:W-:Y:S01]  /*89b0*/  VIADD R0, R19, 0x1c400 ;  /* 0x0001c40013007836 */ /* 0x000fe20000000000 */
[----:B0-----:R-:W-:Y:S01]  /*89c0*/  LOP3.LUT R4, R28, 0x10000, RZ, 0xfc, !PT ;  /* 0x000100001c047812 */ /* 0x001fe200078efcff */
[----:B------:R-:W-:-:S03]  /*89d0*/  IMAD.MOV.U32 R5, RZ, RZ, 0x40000040 ;  /* 0x40000040ff057424 */ /* 0x000fc600078e00ff */
[----:B------:R-:W-:-:S04]  /*89e0*/  SHF.R.U32.HI R0, RZ, 0x4, R0 ;  /* 0x00000004ff007819 */ /* 0x000fc80000011600 */
[----:B------:R-:W-:-:S04]  /*89f0*/  LOP3.LUT R0, R0, 0x3fff, RZ, 0xc0, !PT ;  /* 0x00003fff00007812 */ /* 0x000fc800078ec0ff */
[----:B------:R-:W-:Y:S01]  /*8a00*/  LOP3.LUT R0, R0, 0x10000, RZ, 0xfc, !PT ;  /* 0x0001000000007812 */ /* 0x000fe200078efcff */
[----:B--2---:R-:W-:Y:S06]  /*8a10*/  @P1 BRA `(.L_x_702) ;  /* 0x0000000000081947 */ /* 0x004fec0003800000 */
[----:B------:R-:W0:Y:S02]  /*8a20*/  SYNCS.PHASECHK.TRANS64.TRYWAIT P1, [R15+URZ+0x22830], R20 ;  /* 0x022830140f0075a7 */ /* 0x000e24000802017f */
[----:B0-----:R-:W-:Y:S05]  /*8a30*/  @!P1 BRA `(.L_x_703) ;  /* 0x00000114001c9947 */ /* 0x001fea0003800000 */
.L_x_702:
[----:B------:R-:W-:Y:S01]  /*8a40*/  IMAD R12, R200, 0x300, R0 ;  /* 0x00000300c80c7824 */ /* 0x000fe200078e0200 */
[----:B------:R-:W-:Y:S05]  /*8a50*/  WARPSYNC.ALL ;  /* 0x0000000000007948 */ /* 0x000fea0003800000 */
[----:B------:R-:W-:Y:S01]  /*8a60*/  IMAD.MOV.U32 R13, RZ, RZ, 0x40000040 ;  /* 0x40000040ff0d7424 */ /* 0x000fe200078e00ff */
[C---:B------:R-:W-:Y:S01]  /*8a70*/  R2UR UR4, R4.reuse ;  /* 0x00000000040472ca */ /* 0x040fe200000e0000 */
[----:B------:R-:W-:Y:S01]  /*8a80*/  WARPGROUP.ARRIVE ;  /* 0x00000000000079c5 */ /* 0x000fe20000000000 */
[----:B------:R-:W-:Y:S01]  /*8a90*/  R2UR UR5, R5 ;  /* 0x00000000050572ca */ /* 0x000fe200000e0000 */
[----:B------:R-:W-:Y:S01]  /*8aa0*/  VIADD R10, R4, 0x2 ;  /* 0x00000002040a7836 */ /* 0x000fe20000000000 */
[C---:B------:R-:W-:Y:S01]  /*8ab0*/  R2UR UR6, R12.reuse ;  /* 0x000000000c0672ca */ /* 0x040fe200000e0000 */
[----:B------:R-:W-:Y:S01]  /*8ac0*/  VIADD R6, R12, 0x2 ;  /* 0x000000020c067836 */ /* 0x000fe20000000000 */
[----:B------:R-:W-:Y:S01]  /*8ad0*/  R2UR UR7, R13 ;  /* 0x000000000d0772ca */ /* 0x000fe200000e0000 */
[----:B------:R-:W-:Y:S01]  /*8ae0*/  IMAD.MOV.U32 R11, RZ, RZ, 0x40000040 ;  /* 0x40000040ff0b7424 */ /* 0x000fe200078e00ff */
[----:B------:R-:W2:Y:S01]  /*8af0*/  S2R R73, SR_TID.X ;  /* 0x0000000000497919 */ /* 0x000ea20000002100 */
[----:B------:R-:W-:-:S02]  /*8b00*/  IMAD.MOV.U32 R7, RZ, RZ, 0x40000040 ;  /* 0x40000040ff077424 */ /* 0x000fc400078e00ff */
[----:B------:R-:W-:Y:S02]  /*8b10*/  VIADD R8, R4, 0x4 ;  /* 0x0000000404087836 */ /* 0x000fe40000000000 */
[----:B------:R-:W-:Y:S02]  /*8b20*/  IMAD.MOV.U32 R9, RZ, RZ, 0x40000040 ;  /* 0x40000040ff097424 */ /* 0x000fe400078e00ff */
[----:B------:R-:W-:Y:S02]  /*8b30*/  IMAD.MOV.U32 R13, RZ, RZ, 0x40000040 ;  /* 0x40000040ff0d7424 */ /* 0x000fe400078e00ff */
[----:B------:R-:W-:Y:S02]  /*8b40*/  IMAD R152, R173, -0x60, R152 ;  /* 0xffffffa0ad987824 */ /* 0x000fe400078e0298 */
[----:B------:R-:W-:Y:S01]  /*8b50*/  HGMMA.64x96x16.F32 R24, gdesc[UR4], RZ, !UPT, gsb0 ;  /* 0x01600000041879f0 */ /* 0x000fe2000c0008ff */
[----:B------:R-:W-:Y:S02]  /*8b60*/  R2UR UR4, R10 ;  /* 0x000000000a0472ca */ /* 0x000fe400000e0000 */
[----:B------:R-:W-:-:S02]  /*8b70*/  R2UR UR5, R11 ;  /* 0x000000000b0572ca */ /* 0x000fc400000e0000 */
[----:B------:R-:W-:Y:S01]  /*8b80*/  R2UR UR6, R6 ;  /* 0x00000000060672ca */ /* 0x000fe200000e0000 */
[C---:B------:R-:W-:Y:S01]  /*8b90*/  VIADD R6, R12.reuse, 0x4 ;  /* 0x000000040c067836 */ /* 0x040fe20000000000 */
[----:B------:R-:W-:Y:S01]  /*8ba0*/  R2UR UR7, R7 ;  /* 0x00000000070772ca */ /* 0x000fe200000e0000 */
[----:B------:R-:W-:Y:S01]  /*8bb0*/  IMAD.MOV.U32 R7, RZ, RZ, 0x40000040 ;  /* 0x40000040ff077424 */ /* 0x000fe200078e00ff */
[----:B------:R-:W-:Y:S01]  /*8bc0*/  IADD3 R152, -R225, 0x60, R152 ;  /* 0x00000060e1987810 */ /* 0x000fe20007ffe198 */
[----:B------:R-:W-:-:S03]  /*8bd0*/  VIADD R12, R12, 0x6 ;  /* 0x000000060c0c7836 */ /* 0x000fc60000000000 */
[C---:B------:R-:W-:Y:S02]  /*8be0*/  ISETP.GT.AND P2, PT, R152.reuse, RZ, PT ;  /* 0x000000ff9800720c */ /* 0x040fe40003f44270 */
[C---:B------:R-:W-:Y:S02]  /*8bf0*/  ISETP.GT.AND P3, PT, R152.reuse, 0x1, PT ;  /* 0x000000019800780c */ /* 0x040fe40003f64270 */
[C---:B------:R-:W-:Y:S02]  /*8c00*/  ISETP.GT.AND P4, PT, R152.reuse, 0x8, PT ;  /* 0x000000089800780c */ /* 0x040fe40003f84270 */
[C---:B------:R-:W-:Y:S02]  /*8c10*/  ISETP.GT.AND P5, PT, R152.reuse, 0x9, PT ;  /* 0x000000099800780c */ /* 0x040fe40003fa4270 */
[----:B------:R-:W-:Y:S02]  /*8c20*/  ISETP.GT.AND P1, PT, R152, 0x10, PT ;  /* 0x000000109800780c */ /* 0x000fe40003f24270 */
[----:B--2---:R-:W-:Y:S01]  /*8c30*/  LOP3.LUT R73, R73, 0x7f, RZ, 0xc0, !PT ;  /* 0x0000007f49497812 */ /* 0x004fe200078ec0ff */
[----:B------:R-:W-:-:S02]  /*8c40*/  WARPGROUP.DEPBAR.LE gsb0, 0x0 ;  /* 0x00008000000079c5 */ /* 0x000fc40000010000 */
[----:B------:R-:W-:-:S06]  /*8c50*/  WARPGROUP.ARRIVE ;  /* 0x00000000000079c5 */ /* 0x000fcc0000000000 */
[----:B------:R-:W-:Y:S01]  /*8c60*/  HGMMA.64x96x16.F32 R24, gdesc[UR4], R24, gsb0 ;  /* 0x01600000041879f0 */ /* 0x000fe20008000818 */
[----:B------:R-:W-:Y:S02]  /*8c70*/  R2UR UR4, R8 ;  /* 0x00000000080472ca */ /* 0x000fe400000e0000 */
[----:B------:R-:W-:Y:S02]  /*8c80*/  R2UR UR5, R9 ;  /* 0x00000000090572ca */ /* 0x000fe400000e0000 */
[----:B------:R-:W-:Y:S01]  /*8c90*/  R2UR UR6, R6 ;  /* 0x00000000060672ca */ /* 0x000fe200000e0000 */
[----:B------:R-:W-:Y:S01]  /*8ca0*/  VIADD R6, R4, 0x6 ;  /* 0x0000000604067836 */ /* 0x000fe20000000000 */
[----:B------:R-:W-:Y:S01]  /*8cb0*/  R2UR UR7, R7 ;  /* 0x00000000070772ca */ /* 0x000fe200000e0000 */
[----:B------:R-:W-:Y:S01]  /*8cc0*/  IMAD.MOV.U32 R7, RZ, RZ, 0x40000040 ;  /* 0x40000040ff077424 */ /* 0x000fe200078e00ff */
[----:B------:R-:W-:Y:S02]  /*8cd0*/  WARPGROUP.DEPBAR.LE gsb0, 0x0 ;  /* 0x00008000000079c5 */ /* 0x000fe40000010000 */
[----:B------:R-:W-:-:S09]  /*8ce0*/  WARPGROUP.ARRIVE ;  /* 0x00000000000079c5 */ /* 0x000fd20000000000 */
[----:B------:R-:W-:Y:S01]  /*8cf0*/  HGMMA.64x96x16.F32 R24, gdesc[UR4], R24, gsb0 ;  /* 0x01600000041879f0 */ /* 0x000fe20008000818 */
[----:B------:R-:W-:Y:S02]  /*8d00*/  R2UR UR4, R6 ;  /* 0x00000000060472ca */ /* 0x000fe400000e0000 */
[----:B------:R-:W-:Y:S02]  /*8d10*/  R2UR UR5, R7 ;  /* 0x00000000070572ca */ /* 0x000fe400000e0000 */
[----:B------:R-:W-:Y:S02]  /*8d20*/  R2UR UR6, R12 ;  /* 0x000000000c0672ca */ /* 0x000fe400000e0000 */
[----:B------:R-:W-:Y:S01]  /*8d30*/  R2UR UR7, R13 ;  /* 0x000000000d0772ca */ /* 0x000fe200000e0000 */
[----:B------:R-:W-:Y:S02]  /*8d40*/  WARPGROUP.DEPBAR.LE gsb0, 0x0 ;  /* 0x00008000000079c5 */ /* 0x000fe40000010000 */
[----:B------:R-:W-:-:S10]  /*8d50*/  WARPGROUP.ARRIVE ;  /* 0x00000000000079c5 */ /* 0x000fd40000000000 */
[----:B------:R-:W-:Y:S01]  /*8d60*/  HGMMA.64x96x16.F32 R24, gdesc[UR4], R24, gsb0 ;  /* 0x01600000041879f0 */ /* 0x000fe20008000818 */
[----:B------:R-:W-:Y:S02]  /*8d70*/  ULDC UR4, c[0x0][0x988] ;  /* 0x0002620000047ab9 */ /* 0x000fe40000000800 */
        /* <DEDUP_REMOVED lines=84> */
[----:B------:R-:W-:Y:S02]  /*92c0*/  FMNMX.FTZ R3, R68, R3, !PT ;  /* 0x0000000344037209 */ /* 0x000fe40007810000 */
[----:B------:R-:W-:Y:S02]  /*92d0*/  FMNMX.FTZ R21, R26, R27, !PT ;  /* 0x0000001b1a157209 */ /* 0x000fe40007810000 */
[----:B------:R-:W-:Y:S01]  /*92e0*/  FMNMX.FTZ R29, R108, R3, !PT ;  /* 0x000000036c1d7209 */ /* 0x000fe20007810000 */
[----:B------:R-:W-:Y:S01]  /*92f0*/  IMAD.U32 R3, RZ, RZ, UR4 ;  /* 0x00000004ff037e24 */ /* 0x000fe2000f8e00ff */
[----:B------:R-:W-:Y:S02]  /*9300*/  FMNMX.FTZ R21, R30, R21, !PT ;  /* 0x000000151e157209 */ /* 0x000fe40007810000 */
[----:B------:R-:W-:Y:S01]  /*9310*/  FSEL R66, R66, -INF , P2 ;  /* 0xff80000042427808 */ /* 0x000fe20001000000 */
[----:B------:R-:W2:Y:S01]  /*9320*/  SHFL.BFLY PT, R12, R29, 0x2, 0x1f ;  /* 0x0c401f001d0c7f89 */ /* 0x000ea200000e0000 */
[----:B------:R-:W-:-:S02]  /*9330*/  FMNMX.FTZ R21, R14, R21, !PT ;  /* 0x000000150e157209 */ /* 0x000fc40007810000 */
[----:B------:R-:W-:Y:S02]  /*9340*/  FSEL R70, R70, -INF , P4 ;  /* 0xff80000046467808 */ /* 0x000fe40002000000 */
[----:B------:R-:W-:-:S04]  /*9350*/  FMNMX.FTZ R21, R34, R21, !PT ;  /* 0x0000001522157209 */ /* 0x000fc80007810000 */
[----:B------:R-:W-:-:S04]  /*9360*/  FMNMX.FTZ R21, R24, R21, !PT ;  /* 0x0000001518157209 */ /* 0x000fc80007810000 */
[----:B------:R-:W-:-:S04]  /*9370*/  FMNMX.FTZ R21, R38, R21, !PT ;  /* 0x0000001526157209 */ /* 0x000fc80007810000 */
[----:B------:R-:W-:-:S04]  /*9380*/  FMNMX.FTZ R21, R28, R21, !PT ;  /* 0x000000151c157209 */ /* 0x000fc80007810000 */
[----:B------:R-:W-:Y:S02]  /*9390*/  FMNMX.FTZ R21, R42, R21, !PT ;  /* 0x000000152a157209 */ /* 0x000fe40007810000 */
[----:B--2---:R-:W-:Y:S02]  /*93a0*/  FMNMX.FTZ R31, R29, R12, !PT ;  /* 0x0000000c1d1f7209 */ /* 0x004fe40007810000 */
[----:B------:R-:W-:-:S03]  /*93b0*/  FMNMX.FTZ R29, R32, R21, !PT ;  /* 0x00000015201d7209 */ /* 0x000fc60007810000 */
[----:B------:R-:W2:Y:S01]  /*93c0*/  SHFL.BFLY PT, R12, R31, 0x1, 0x1f ;  /* 0x0c201f001f0c7f89 */ /* 0x000ea200000e0000 */
[----:B------:R-:W-:-:S04]  /*93d0*/  FMNMX.FTZ R29, R46, R29, !PT ;  /* 0x0000001d2e1d7209 */ /* 0x000fc80007810000 */
[----:B------:R-:W-:-:S04]  /*93e0*/  FMNMX.FTZ R29, R36, R29, !PT ;  /* 0x0000001d241d7209 */ /* 0x000fc80007810000 */
[----:B------:R-:W-:Y:S02]  /*93f0*/  FMNMX.FTZ R29, R50, R29, !PT ;  /* 0x0000001d321d7209 */ /* 0x000fe40007810000 */
[----:B--2---:R-:W-:Y:S02]  /*9400*/  FMNMX.FTZ R12, R31, R12, !PT ;  /* 0x0000000c1f0c7209 */ /* 0x004fe40007810000 */
[----:B------:R-:W-:Y:S02]  /*9410*/  FMNMX.FTZ R31, R40, R29, !PT ;  /* 0x0000001d281f7209 */ /* 0x000fe40007810000 */
[C---:B------:R-:W-:Y:S01]  /*9420*/  FSETP.NEU.FTZ.AND P6, PT, R12.reuse, -INF , PT ;  /* 0xff8000000c00780b */ /* 0x040fe20003fdd000 */
[----:B------:R-:W-:Y:S01]  /*9430*/  FMUL.FTZ R25, R12, R3 ;  /* 0x000000030c197220 */ /* 0x000fe20000410000 */
[----:B------:R-:W-:-:S04]  /*9440*/  FMNMX.FTZ R31, R54, R31, !PT ;  /* 0x0000001f361f7209 */ /* 0x000fc80007810000 */
[----:B------:R-:W-:Y:S02]  /*9450*/  FMNMX.FTZ R31, R44, R31, !PT ;  /* 0x0000001f2c1f7209 */ /* 0x000fe40007810000 */
[----:B------:R-:W-:Y:S02]  /*9460*/  FSEL R25, R25, RZ, P6 ;  /* 0x000000ff19197208 */ /* 0x000fe40003000000 */
[----:B------:R-:W-:-:S03]  /*9470*/  FMNMX.FTZ R31, R58, R31, !PT ;  /* 0x0000001f3a1f7209 */ /* 0x000fc60007810000 */
[--C-:B-----5:R-:W-:Y:S01]  /*9480*/  FFMA.FTZ R154, R80, R3, -R25.reuse ;  /* 0x00000003509a7223 */ /* 0x120fe20000010819 */
[----:B------:R-:W-:Y:S01]  /*9490*/  FMNMX.FTZ R33, R48, R31, !PT ;  /* 0x0000001f30217209 */ /* 0x000fe20007810000 */
[-CC-:B------:R-:W-:Y:S01]  /*94a0*/  FFMA.FTZ R156, R76, R3.reuse, -R25.reuse ;  /* 0x000000034c9c7223 */ /* 0x180fe20000010819 */
[----:B------:R-:W-:Y:S01]  /*94b0*/  FSEL R80, R63, -INF , P1 ;  /* 0xff8000003f507808 */ /* 0x000fe20000800000 */
[--C-:B------:R-:W-:Y:S01]  /*94c0*/  FFMA.FTZ R37, R74, R3, -R25.reuse ;  /* 0x000000034a257223 */ /* 0x100fe20000010819 */
        /* <DEDUP_REMOVED lines=9> */
[----:B------:R-:W-:Y:S01]  /*9560*/  MUFU.EX2 R204, R204 ;  /* 0x000000cc00cc7308 */ /* 0x000fe20000000800 */
[-CC-:B------:R-:W-:Y:S01]  /*9570*/  FFMA.FTZ R82, R82, R3.reuse, -R25.reuse ;  /* 0x0000000352527223 */ /* 0x180fe20000010819 */
[--C-:B------:R-:W-:Y:S01]  /*9580*/  FFMA.FTZ R152, R88, R3, -R25.reuse ;  /* 0x0000000358987223 */ /* 0x100fe20000010819 */
[----:B------:R-:W-:Y:S01]  /*9590*/  FMNMX.FTZ R35, R76, R33, !PT ;  /* 0x000000214c237209 */ /* 0x000fe20007810000 */
[-CC-:B------:R-:W-:Y:S01]  /*95a0*/  FFMA.FTZ R86, R86, R3.reuse, -R25.reuse ;  /* 0x0000000356567223 */ /* 0x180fe20000010819 */
[-CC-:B------:R-:W-:Y:S01]  /*95b0*/  FFMA.FTZ R84, R84, R3.reuse, -R25.reuse ;  /* 0x0000000354547223 */ /* 0x180fe20000010819 */
[--C-:B------:R-:W-:Y:S01]  /*95c0*/  FFMA.FTZ R160, R92, R3, -R25.reuse ;  /* 0x000000035ca07223 */ /* 0x100fe20000010819 */
[----:B------:R-:W-:Y:S01]  /*95d0*/  FMNMX.FTZ R35, R70, R35, !PT ;  /* 0x0000002346237209 */ /* 0x000fe20007810000 */
[----:B------:R-:W2:Y:S01]  /*95e0*/  MUFU.EX2 R13, R13 ;  /* 0x0000000d000d7308 */ /* 0x000ea20000000800 */
[-CC-:B------:R-:W-:Y:S01]  /*95f0*/  FFMA.FTZ R96, R96, R3.reuse, -R25.reuse ;  /* 0x0000000360607223 */ /* 0x180fe20000010819 */
[--C-:B------:R-:W-:Y:S01]  /*9600*/  FFMA.FTZ R162, R52, R3, -R25.reuse ;  /* 0x0000000334a27223 */ /* 0x100fe20000010819 */
[----:B------:R-:W-:Y:S01]  /*9610*/  FMNMX.FTZ R41, R74, R35, !PT ;  /* 0x000000234a297209 */ /* 0x000fe20007810000 */
[-CC-:B------:R-:W-:Y:S01]  /*9620*/  FFMA.FTZ R35, R90, R3.reuse, -R25.reuse ;  /* 0x000000035a237223 */ /* 0x180fe20000010819 */
[-CC-:B------:R-:W-:Y:S01]  /*9630*/  FFMA.FTZ R39, R100, R3.reuse, -R25.reuse ;  /* 0x0000000364277223 */ /* 0x180fe20000010819 */
[-CC-:B------:R-:W-:Y:S01]  /*9640*/  FFMA.FTZ R164, R56, R3.reuse, -R25.reuse ;  /* 0x0000000338a47223 */ /* 0x180fe20000010819 */
[-CC-:B------:R-:W-:Y:S01]  /*9650*/  FFMA.FTZ R166, R60, R3.reuse, -R25.reuse ;  /* 0x000000033ca67223 */ /* 0x180fe20000010819 */
[----:B------:R-:W3:Y:S01]  /*9660*/  SHFL.BFLY PT, R78, R41, 0x2, 0x1f ;  /* 0x0c401f00294e7f89 */ /* 0x000ee200000e0000 */
[----:B------:R-:W4:Y:S01]  /*9670*/  MUFU.EX2 R206, R206 ;  /* 0x000000ce00ce7308 */ /* 0x000f220000000800 */
[-CC-:B------:R-:W-:Y:S01]  /*9680*/  FFMA.FTZ R43, R104, R3.reuse, -R25.reuse ;  /* 0x00000003682b7223 */ /* 0x180fe20000010819 */
[-CC-:B------:R-:W-:Y:S01]  /*9690*/  FFMA.FTZ R168, R64, R3.reuse, -R25.reuse ;  /* 0x0000000340a87223 */ /* 0x180fe20000010819 */
[-CC-:B------:R-:W-:Y:S01]  /*96a0*/  FFMA.FTZ R106, R106, R3.reuse, -R25.reuse ;  /* 0x000000036a6a7223 */ /* 0x180fe20000010819 */
[----:B------:R-:W-:-:S04]  /*96b0*/  FFMA.FTZ R170, R68, R3, -R25 ;  /* 0x0000000344aa7223 */ /* 0x000fc80000010819 */
[----:B------:R-:W0:Y:S08]  /*96c0*/  MUFU.EX2 R21, R82 ;  /* 0x0000005200157308 */ /* 0x000e300000000800 */
[----:B------:R-:W1:Y:S01]  /*96d0*/  MUFU.EX2 R152, R152 ;  /* 0x0000009800987308 */ /* 0x000e620000000800 */
[----:B---3--:R-:W-:-:S07]  /*96e0*/  FMNMX.FTZ R78, R41, R78, !PT ;  /* 0x0000004e294e7209 */ /* 0x008fce0007810000 */
[----:B------:R-:W3:Y:S01]  /*96f0*/  MUFU.EX2 R29, R86 ;  /* 0x00000056001d7308 */ /* 0x000ee20000000800 */
[-CC-:B------:R-:W-:Y:S01]  /*9700*/  FFMA.FTZ R41, R102, R3.reuse, -R25.reuse ;  /* 0x0000000366297223 */ /* 0x180fe20000010819 */
[----:B------:R-:W-:Y:S01]  /*9710*/  FFMA.FTZ R25, R108, R3, -R25 ;  /* 0x000000036c197223 */ /* 0x000fe20000010819 */
[----:B------:R-:W2:Y:S05]  /*9720*/  SHFL.BFLY PT, R45, R78, 0x1, 0x1f ;  /* 0x0c201f004e2d7f89 */ /* 0x000eaa00000e0000 */
[----:B------:R-:W3:Y:S08]  /*9730*/  MUFU.EX2 R154, R154 ;  /* 0x0000009a009a7308 */ /* 0x000ef00000000800 */
[----:B------:R-:W3:Y:S08]  /*9740*/  MUFU.EX2 R31, R84 ;  /* 0x00000054001f7308 */ /* 0x000ef00000000800 */
[----:B------:R-:W-:Y:S01]  /*9750*/  MUFU.EX2 R156, R156 ;  /* 0x0000009c009c7308 */ /* 0x000fe20000000800 */
[----:B--2---:R-:W-:-:S04]  /*9760*/  FMNMX.FTZ R172, R78, R45, !PT ;  /* 0x0000002d4eac7209 */ /* 0x004fc80007810000 */
[C---:B------:R-:W-:Y:S01]  /*9770*/  FSETP.NEU.FTZ.AND P1, PT, R172.reuse, -INF , PT ;  /* 0xff800000ac00780b */ /* 0x040fe20003f3d000 */
[-C--:B------:R-:W-:Y:S02]  /*9780*/  FMUL.FTZ R47, R172, R3.reuse ;  /* 0x00000003ac2f7220 */ /* 0x080fe40000410000 */
[----:B------:R-:W-:Y:S03]  /*9790*/  MUFU.EX2 R33, R37 ;  /* 0x0000002500217308 */ /* 0x000fe60000000800 */
[----:B------:R-:W-:Y:S02]  /*97a0*/  FSEL R47, R47, RZ, P1 ;  /* 0x000000ff2f2f7208 */ /* 0x000fe40000800000 */
[----:B------:R-:W-:Y:S02]  /*97b0*/  ISETP.NE.AND P1, PT, R73, RZ, PT ;  /* 0x000000ff4900720c */ /* 0x000fe40003f25270 */
[----:B------:R-:W2:Y:S01]  /*97c0*/  S2R R73, SR_TID.X ;  /* 0x0000000000497919 */ /* 0x000ea20000002100 */
[-CC-:B------:R-:W-:Y:S01]  /*97d0*/  FFMA.FTZ R205, R26, R3.reuse, -R47.reuse ;  /* 0x000000031acd7223 */ /* 0x180fe2000001082f */
[-CC-:B------:R-:W-:Y:S01]  /*97e0*/  FFMA.FTZ R26, R27, R3.reuse, -R47.reuse ;  /* 0x000000031b1a7223 */ /* 0x180fe2000001082f */
[-CC-:B------:R-:W-:Y:S01]  /*97f0*/  FFMA.FTZ R207, R30, R3.reuse, -R47.reuse ;  /* 0x000000031ecf7223 */ /* 0x180fe2000001082f */
[-C--:B------:R-:W-:Y:S01]  /*9800*/  FFMA.FTZ R14, R14, R3.reuse, -R47 ;  /* 0x000000030e0e7223 */ /* 0x080fe2000001082f */
[----:B------:R-:W-:Y:S01]  /*9810*/  FADD.FTZ R27, R204, R13 ;  /* 0x0000000dcc1b7221 */ /* 0x000fe20000010000 */
[-CC-:B------:R-:W-:Y:S01]  /*9820*/  FFMA.FTZ R153, R34, R3.reuse, -R47.reuse ;  /* 0x0000000322997223 */ /* 0x180fe2000001082f */
[----:B------:R-:W-:Y:S01]  /*9830*/  MUFU.EX2 R205, R205 ;  /* 0x000000cd00cd7308 */ /* 0x000fe20000000800 */
[-CC-:B------:R-:W-:Y:S01]  /*9840*/  FFMA.FTZ R30, R32, R3.reuse, -R47.reuse ;  /* 0x00000003201e7223 */ /* 0x180fe2000001082f */
[-C--:B------:R-:W-:Y:S01]  /*9850*/  FFMA.FTZ R32, R36, R3.reuse, -R47 ;  /* 0x0000000324207223 */ /* 0x080fe2000001082f */
[----:B----4-:R-:W-:Y:S01]  /*9860*/  FADD.FTZ R36, R206, R27 ;  /* 0x0000001bce247221 */ /* 0x010fe20000010000 */
[-CC-:B------:R-:W-:Y:S01]  /*9870*/  FFMA.FTZ R24, R24, R3.reuse, -R47.reuse ;  /* 0x0000000318187223 */ /* 0x180fe2000001082f */
[-CC-:B------:R-:W-:Y:S01]  /*9880*/  FFMA.FTZ R155, R38, R3.reuse, -R47.reuse ;  /* 0x00000003269b7223 */ /* 0x180fe2000001082f */
[-CC-:B------:R-:W-:Y:S01]  /*9890*/  FFMA.FTZ R28, R28, R3.reuse, -R47.reuse ;  /* 0x000000031c1c7223 */ /* 0x180fe2000001082f */
[----:B0-----:R-:W-:Y:S01]  /*98a0*/  FADD.FTZ R27, R21, R36 ;  /* 0x00000024151b7221 */ /* 0x001fe20000010000 */
[----:B------:R-:W0:Y:S01]  /*98b0*/  MUFU.EX2 R26, R26 ;  /* 0x0000001a001a7308 */ /* 0x000e220000000800 */
[-CC-:B------:R-:W-:Y:S01]  /*98c0*/  FFMA.FTZ R157, R42, R3.reuse, -R47.reuse ;  /* 0x000000032a9d7223 */ /* 0x180fe2000001082f */
[-C--:B------:R-:W-:Y:S01]  /*98d0*/  FFMA.FTZ R34, R40, R3.reuse, -R47 ;  /* 0x0000000328227223 */ /* 0x080fe2000001082f */
[----:B-1----:R-:W-:Y:S01]  /*98e0*/  FADD.FTZ R38, R152, R27 ;  /* 0x0000001b98267221 */ /* 0x002fe20000010000 */
[-CC-:B------:R-:W-:Y:S01]  /*98f0*/  FFMA.FTZ R159, R46, R3.reuse, -R47.reuse ;  /* 0x000000032e9f7223 */ /* 0x180fe2000001082f */
[-CC-:B------:R-:W-:Y:S01]  /*9900*/  FFMA.FTZ R161, R50, R3.reuse, -R47.reuse ;  /* 0x0000000332a17223 */ /* 0x180fe2000001082f */
[-CC-:B------:R-:W-:Y:S01]  /*9910*/  FFMA.FTZ R163, R54, R3.reuse, -R47.reuse ;  /* 0x0000000336a37223 */ /* 0x180fe2000001082f */
[----:B---3--:R-:W-:Y:S01]  /*9920*/  FADD.FTZ R49, R29, R38 ;  /* 0x000000261d317221 */ /* 0x008fe20000010000 */
[----:B------:R-:W1:Y:S01]  /*9930*/  MUFU.EX2 R207, R207 ;  /* 0x000000cf00cf7308 */ /* 0x000e620000000800 */
[-CC-:B------:R-:W-:Y:S01]  /*9940*/  FFMA.FTZ R58, R58, R3.reuse, -R47.reuse ;  /* 0x000000033a3a7223 */ /* 0x180fe2000001082f */
[-C--:B------:R-:W-:Y:S01]  /*9950*/  FFMA.FTZ R48, R48, R3.reuse, -R47 ;  /* 0x0000000330307223 */ /* 0x080fe2000001082f */
[----:B------:R-:W-:Y:S01]  /*9960*/  FADD.FTZ R40, R154, R49 ;  /* 0x000000319a287221 */ /* 0x000fe20000010000 */
[----:B------:R-:W-:Y:S01]  /*9970*/  F2FP.F16.F32.PACK_AB R204, R13, R204 ;  /* 0x000000cc0dcc723e */ /* 0x000fe200000000ff */
[-C--:B------:R-:W-:Y:S01]  /*9980*/  FFMA.FTZ R62, R62, R3.reuse, -R47 ;  /* 0x000000033e3e7223 */ /* 0x080fe2000001082f */
[----:B------:R-:W-:Y:S01]  /*9990*/  F2FP.F16.F32.PACK_AB R206, R21, R206 ;  /* 0x000000ce15ce723e */ /* 0x000fe200000000ff */
[----:B------:R-:W-:Y:S01]  /*99a0*/  FADD.FTZ R51, R31, R40 ;  /* 0x000000281f337221 */ /* 0x000fe20000010000 */
[----:B------:R-:W3:Y:S01]  /*99b0*/  MUFU.EX2 R14, R14 ;  /* 0x0000000e000e7308 */ /* 0x000ee20000000800 */
[----:B0-----:R-:W-:Y:S01]  /*99c0*/  FADD.FTZ R36, R205, R26 ;  /* 0x0000001acd247221 */ /* 0x001fe20000010000 */
[----:B--2---:R-:W-:Y:S01]  /*99d0*/  SHF.R.U32.HI R73, RZ, 0x7, R73 ;  /* 0x00000007ff497819 */ /* 0x004fe20000011649 */
[----:B------:R-:W-:Y:S01]  /*99e0*/  FADD.FTZ R40, R156, R51 ;  /* 0x000000339c287221 */ /* 0x000fe20000010000 */
[-CC-:B------:R-:W-:Y:S01]  /*99f0*/  FFMA.FTZ R80, R80, R3.reuse, -R47.reuse ;  /* 0x0000000350507223 */ /* 0x180fe2000001082f */
[-CC-:B------:R-:W-:Y:S01]  /*9a00*/  FFMA.FTZ R66, R66, R3.reuse, -R47.reuse ;  /* 0x0000000342427223 */ /* 0x180fe2000001082f */
[----:B------:R-:W-:Y:S01]  /*9a10*/  IADD3 R197, -R73, 0xb, RZ ;  /* 0x0000000b49c57810 */ /* 0x000fe20007ffe1ff */
[----:B------:R-:W-:Y:S01]  /*9a20*/  FADD.FTZ R51, R33, R40 ;  /* 0x0000002821337221 */ /* 0x000fe20000010000 */
[----:B------:R-:W0:Y:S01]  /*9a30*/  MUFU.EX2 R153, R153 ;  /* 0x0000009900997308 */ /* 0x000e220000000800 */
[----:B-1----:R-:W-:Y:S01]  /*9a40*/  FADD.FTZ R27, R207, R36 ;  /* 0x00000024cf1b7221 */ /* 0x002fe20000010000 */
[-CC-:B------:R-:W-:Y:S01]  /*9a50*/  FFMA.FTZ R36, R44, R3.reuse, -R47.reuse ;  /* 0x000000032c247223 */ /* 0x180fe2000001082f */
[-CC-:B------:R-:W-:Y:S01]  /*9a60*/  FFMA.FTZ R76, R76, R3.reuse, -R47.reuse ;  /* 0x000000034c4c7223 */ /* 0x180fe2000001082f */
[-CC-:B------:R-:W-:Y:S01]  /*9a70*/  FFMA.FTZ R70, R70, R3.reuse, -R47.reuse ;  /* 0x0000000346467223 */ /* 0x180fe2000001082f */
[----:B------:R-:W-:Y:S01]  /*9a80*/  FFMA.FTZ R47, R74, R3, -R47 ;  /* 0x000000034a2f7223 */ /* 0x000fe2000001082f */
[----:B------:R-:W-:-:S02]  /*9a90*/  F2FP.F16.F32.PACK_AB R152, R29, R152 ;  /* 0x000000981d98723e */ /* 0x000fc400000000ff */
[----:B------:R-:W1:Y:S01]  /*9aa0*/  MUFU.EX2 R24, R24 ;  /* 0x0000001800187308 */ /* 0x000e620000000800 */
[C---:B---3--:R-:W-:Y:S01]  /*9ab0*/  FADD.FTZ R38, R14.reuse, R27 ;  /* 0x0000001b0e267221 */ /* 0x048fe20000010000 */
[----:B------:R-:W-:Y:S01]  /*9ac0*/  @!P1 VIADD R27, R15, 0x22840 ;  /* 0x000228400f1b9836 */ /* 0x000fe20000000000 */
[----:B------:R-:W-:Y:S02]  /*9ad0*/  F2FP.F16.F32.PACK_AB R207, R14, R207 ;  /* 0x000000cf0ecf723e */ /* 0x000fe400000000ff */
[----:B------:R-:W-:Y:S02]  /*9ae0*/  F2FP.F16.F32.PACK_AB R154, R31, R154 ;  /* 0x0000009a1f9a723e */ /* 0x000fe400000000ff */
[----:B------:R-:W-:Y:S01]  /*9af0*/  @!P1 PRMT R27, RZ, 0x654, R27 ;  /* 0x00000654ff1b9816 */ /* 0x000fe2000000001b */
[----:B------:R-:W2:Y:S01]  /*9b00*/  MUFU.EX2 R155, R155 ;  /* 0x0000009b009b7308 */ /* 0x000ea20000000800 */
[----:B0-----:R-:W-:Y:S01]  /*9b10*/  FADD.FTZ R49, R153, R38 ;  /* 0x0000002699317221 */ /* 0x001fe20000010000 */
[----:B------:R0:W-:Y:S06]  /*9b20*/  BAR.ARV R197, 0x100 ;  /* 0x000400c50000751d */ /* 0x0001ec0000002000 */
[----:B------:R-:W3:Y:S01]  /*9b30*/  MUFU.EX2 R158, R158 ;  /* 0x0000009e009e7308 */ /* 0x000ee20000000800 */
[----:B-1----:R-:W-:Y:S01]  /*9b40*/  FADD.FTZ R38, R24, R49 ;  /* 0x0000003118267221 */ /* 0x002fe20000010000 */
[----:B------:R1:W-:Y:S01]  /*9b50*/  @!P1 SYNCS.ARRIVE.TRANS64.RED.A1T0 RZ, [R27+URZ], RZ ;  /* 0x000000ff1bff99a7 */ /* 0x0003e2000810043f */
[----:B------:R-:W-:-:S02]  /*9b60*/  F2FP.F16.F32.PACK_AB R156, R33, R156 ;  /* 0x0000009c219c723e */ /* 0x000fc400000000ff */
[----:B------:R-:W-:Y:S02]  /*9b70*/  F2FP.F16.F32.PACK_AB R205, R26, R205 ;  /* 0x000000cd1acd723e */ /* 0x000fe400000000ff */
[----:B------:R-:W-:Y:S01]  /*9b80*/  F2FP.F16.F32.PACK_AB R153, R24, R153 ;  /* 0x000000991899723e */ /* 0x000fe200000000ff */
[----:B------:R-:W4:Y:S01]  /*9b90*/  MUFU.EX2 R28, R28 ;  /* 0x0000001c001c7308 */ /* 0x000f220000000800 */
[----:B--2---:R-:W-:-:S07]  /*9ba0*/  FADD.FTZ R49, R155, R38 ;  /* 0x000000269b317221 */ /* 0x004fce0000010000 */
[----:B------:R-:W2:Y:S01]  /*9bb0*/  MUFU.EX2 R35, R35 ;  /* 0x0000002300237308 */ /* 0x000ea20000000800 */
[----:B---3--:R-:W-:-:S07]  /*9bc0*/  FADD.FTZ R40, R158, R51 ;  /* 0x000000339e287221 */ /* 0x008fce0000010000 */
[----:B------:R-:W1:Y:S01]  /*9bd0*/  MUFU.EX2 R157, R157 ;  /* 0x0000009d009d7308 */ /* 0x000e620000000800 */
[C---:B----4-:R-:W-:Y:S01]  /*9be0*/  FADD.FTZ R38, R28.reuse, R49 ;  /* 0x000000311c267221 */ /* 0x050fe20000010000 */
[----:B------:R-:W-:-:S06]  /*9bf0*/  F2FP.F16.F32.PACK_AB R155, R28, R155 ;  /* 0x0000009b1c9b723e */ /* 0x000fcc00000000ff */
[----:B------:R-:W3:Y:S01]  /*9c00*/  MUFU.EX2 R160, R160 ;  /* 0x000000a000a07308 */ /* 0x000ee20000000800 */
[C---:B--2---:R-:W-:Y:S01]  /*9c10*/  FADD.FTZ R49, R35.reuse, R40 ;  /* 0x0000002823317221 */ /* 0x044fe20000010000 */
[----:B------:R-:W-:-:S06]  /*9c20*/  F2FP.F16.F32.PACK_AB R158, R35, R158 ;  /* 0x0000009e239e723e */ /* 0x000fcc00000000ff */
[----:B------:R-:W2:Y:S01]  /*9c30*/  MUFU.EX2 R30, R30 ;  /* 0x0000001e001e7308 */ /* 0x000ea20000000800 */
[----:B-1----:R-:W-:-:S07]  /*9c40*/  FADD.FTZ R27, R157, R38 ;  /* 0x000000269d1b7221 */ /* 0x002fce0000010000 */
[----:B------:R-:W1:Y:S01]  /*9c50*/  MUFU.EX2 R37, R96 ;  /* 0x0000006000257308 */ /* 0x000e620000000800 */
[----:B---3--:R-:W-:-:S07]  /*9c60*/  FADD.FTZ R40, R160, R49 ;  /* 0x00000031a0287221 */ /* 0x008fce0000010000 */
[----:B------:R-:W3:Y:S01]  /*9c70*/  MUFU.EX2 R159, R159 ;  /* 0x0000009f009f7308 */ /* 0x000ee20000000800 */
[C---:B--2---:R-:W-:Y:S01]  /*9c80*/  FADD.FTZ R38, R30.reuse, R27 ;  /* 0x0000001b1e267221 */ /* 0x044fe20000010000 */
[----:B------:R-:W-:-:S06]  /*9c90*/  F2FP.F16.F32.PACK_AB R157, R30, R157 ;  /* 0x0000009d1e9d723e */ /* 0x000fcc00000000ff */
[----:B------:R-:W2:Y:S01]  /*9ca0*/  MUFU.EX2 R162, R162 ;  /* 0x000000a200a27308 */ /* 0x000ea20000000800 */
[C---:B-1----:R-:W-:Y:S01]  /*9cb0*/  FADD.FTZ R49, R37.reuse, R40 ;  /* 0x0000002825317221 */ /* 0x042fe20000010000 */
[----:B------:R-:W-:-:S06]  /*9cc0*/  F2FP.F16.F32.PACK_AB R160, R37, R160 ;  /* 0x000000a025a0723e */ /* 0x000fcc00000000ff */
[----:B------:R-:W1:Y:S01]  /*9cd0*/  MUFU.EX2 R32, R32 ;  /* 0x0000002000207308 */ /* 0x000e620000000800 */
[----:B---3--:R-:W-:-:S07]  /*9ce0*/  FADD.FTZ R27, R159, R38 ;  /* 0x000000269f1b7221 */ /* 0x008fce0000010000 */
[----:B------:R-:W3:Y:S01]  /*9cf0*/  MUFU.EX2 R39, R39 ;  /* 0x0000002700277308 */ /* 0x000ee20000000800 */
[----:B--2---:R-:W-:-:S07]  /*9d00*/  FADD.FTZ R40, R162, R49 ;  /* 0x00000031a2287221 */ /* 0x004fce0000010000 */
[----:B------:R-:W2:Y:S01]  /*9d10*/  MUFU.EX2 R161, R161 ;  /* 0x000000a100a17308 */ /* 0x000ea20000000800 */
[C---:B-1----:R-:W-:Y:S01]  /*9d20*/  FADD.FTZ R38, R32.reuse, R27 ;  /* 0x0000001b20267221 */ /* 0x042fe20000010000 */
[----:B------:R-:W-:-:S06]  /*9d30*/  F2FP.F16.F32.PACK_AB R159, R32, R159 ;  /* 0x0000009f209f723e */ /* 0x000fcc00000000ff */
[----:B------:R-:W1:Y:S01]  /*9d40*/  MUFU.EX2 R164, R164 ;  /* 0x000000a400a47308 */ /* 0x000e620000000800 */
[C---:B---3--:R-:W-:Y:S01]  /*9d50*/  FADD.FTZ R27, R39.reuse, R40 ;  /* 0x00000028271b7221 */ /* 0x048fe20000010000 */
[----:B------:R-:W-:-:S06]  /*9d60*/  F2FP.F16.F32.PACK_AB R162, R39, R162 ;  /* 0x000000a227a2723e */ /* 0x000fcc00000000ff */
[----:B------:R-:W3:Y:S01]  /*9d70*/  MUFU.EX2 R34, R34 ;  /* 0x0000002200227308 */ /* 0x000ee20000000800 */
[----:B--2---:R-:W-:-:S07]  /*9d80*/  FADD.FTZ R13, R161, R38 ;  /* 0x00000026a10d7221 */ /* 0x004fce0000010000 */
[----:B------:R-:W2:Y:S01]  /*9d90*/  MUFU.EX2 R41, R41 ;  /* 0x0000002900297308 */ /* 0x000ea20000000800 */
[----:B-1----:R-:W-:-:S07]  /*9da0*/  FADD.FTZ R40, R164, R27 ;  /* 0x0000001ba4287221 */ /* 0x002fce0000010000 */
[----:B------:R-:W1:Y:S01]  /*9db0*/  MUFU.EX2 R163, R163 ;  /* 0x000000a300a37308 */ /* 0x000e620000000800 */
[C---:B---3--:R-:W-:Y:S01]  /*9dc0*/  FADD.FTZ R38, R34.reuse, R13 ;  /* 0x0000000d22267221 */ /* 0x048fe20000010000 */
        /* <DEDUP_REMOVED lines=32> */
[----:B--2---:R-:W-:-:S07]  /*9fd0*/  FADD.FTZ R14, R66, R21 ;  /* 0x00000015420e7221 */ /* 0x004fce0000010000 */
[----:B------:R-:W2:Y:S01]  /*9fe0*/  MUFU.EX2 R25, R25 ;  /* 0x0000001900197308 */ /* 0x000ea20000000800 */
[C---:B-1----:R-:W-:Y:S01]  /*9ff0*/  FADD.FTZ R21, R169.reuse, R14 ;  /* 0x0000000ea9157221 */ /* 0x042fe20000010000 */
[----:B------:R-:W-:-:S06]  /*a000*/  F2FP.F16.F32.PACK_AB R169, R169, R66 ;  /* 0x00000042a9a9723e */ /* 0x000fcc00000000ff */
[----:B------:R-:W1:Y:S01]  /*a010*/  MUFU.EX2 R47, R47 ;  /* 0x0000002f002f7308 */ /* 0x000e620000000800 */
[----:B---3--:R-:W-:Y:S01]  /*a020*/  FADD.FTZ R14, R70, R21 ;  /* 0x00000015460e7221 */ /* 0x008fe20000010000 */
[C---:B--2---:R-:W-:Y:S01]  /*a030*/  FADD.FTZ R13, R25.reuse, R40 ;  /* 0x00000028190d7221 */ /* 0x044fe20000010000 */
[----:B------:R-:W-:Y:S02]  /*a040*/  F2FP.F16.F32.PACK_AB R170, R25, R170 ;  /* 0x000000aa19aa723e */ /* 0x000fe400000000ff */
[C---:B-1----:R-:W-:Y:S01]  /*a050*/  FADD.FTZ R14, R47.reuse, R14 ;  /* 0x0000000e2f0e7221 */ /* 0x042fe20000010000 */
[----:B------:R-:W-:Y:S01]  /*a060*/  F2FP.F16.F32.PACK_AB R171, R47, R70 ;  /* 0x000000462fab723e */ /* 0x000fe200000000ff */
[----:B0-----:R-:W-:Y:S06]  /*a070*/  @!P0 BRA `(.L_x_704) ;  /* 0x0000000000048947 */ /* 0x001fec0003800000 */
[----:B------:R-:W-:Y:S01]  /*a080*/  BPT.TRAP 0x1 ;  /* 0x000000040000795c */ /* 0x000fe20000300000 */
.L_x_704:
[----:B------:R0:W1:Y:S01]  /*a090*/  SYNCS.PHASECHK.TRANS64.TRYWAIT P2, [R15+URZ+0x22850], R20 ;  /* 0x022850140f0075a7 */ /* 0x000062000804017f */
[----:B------:R-:W-:Y:S05]  /*a0a0*/  @!P0 BRA `(.L_x_705) ;  /* 0x0000000000048947 */ /* 0x000fea0003800000 */
[----:B------:R-:W-:Y:S01]  /*a0b0*/  BPT.TRAP 0x1 ;  /* 0x000000040000795c */ /* 0x000fe20000300000 */
.L_x_705:
[----:B------:R-:W-:Y:S04]  /*a0c0*/  BSSY B0, `(.L_x_706) ;  /* 0x0000004000007945 */ /* 0x000fe80003800000 */
[----:B-1----:R-:W-:Y:S05]  /*a0d0*/  @P2 BRA `(.L_x_707) ;  /* 0x0000000000082947 */ /* 0x002fea0003800000 */
[----:B------:R-:W1:Y:S02]  /*a0e0*/  SYNCS.PHASECHK.TRANS64.TRYWAIT P2, [R15+URZ+0x22850], R20 ;  /* 0x022850140f0075a7 */ /* 0x000e64000804017f */
[----:B-1----:R-:W-:Y:S05]  /*a0f0*/  @!P2 BRA `(.L_x_708) ;  /* 0x000000fc0080a947 */ /* 0x002fea0003800000 */
.L_x_707:
[----:B------:R-:W-:Y:S05]  /*a100*/  BSYNC B0 ;  /* 0x0000000000007941 */ /* 0x000fea0003800000 */
.L_x_706:
[----:B------:R-:W-:Y:S05]  /*a110*/  WARPSYNC.ALL ;  /* 0x0000000000007948 */ /* 0x000fea0003800000 */
[----:B------:R-:W-:Y:S01]  /*a120*/  R2UR UR4, R19 ;  /* 0x00000000130472ca */ /* 0x000fe200000e0000 */
[----:B------:R2:W-:Y:S01]  /*a130*/  BAR.SYNC.DEFER_BLOCKING R72, 0x100 ;  /* 0x000400480000751d */ /* 0x0005e20000010000 */
[----:B------:R-:W-:Y:S02]  /*a140*/  IMAD.MOV.U32 R21, RZ, RZ, 0xc00 ;  /* 0x00000c00ff157424 */ /* 0x000fe400078e00ff */
[----:B------:R-:W-:Y:S02]  /*a150*/  IMAD.MOV.U32 R27, RZ, RZ, 0x40000040 ;  /* 0x40000040ff1b7424 */ /* 0x000fe400078e00ff */
[----:B------:R-:W-:Y:S01]  /*a160*/  IMAD.MOV.U32 R25, RZ, RZ, 0x40000040 ;  /* 0x40000040ff197424 */ /* 0x000fe200078e00ff */
[----:B------:R-:W-:Y:S01]  /*a170*/  ULDC UR46, c[0x0][0x988] ;  /* 0x00026200002e7ab9 */ /* 0x000fe20000000800 */
[----:B------:R-:W-:Y:S01]  /*a180*/  IMAD.MOV.U32 R29, RZ, RZ, 0x40000040 ;  /* 0x40000040ff1d7424 */ /* 0x000fe200078e00ff */
[----:B------:R-:W-:Y:S01]  /*a190*/  R2UR UR11, R27 ;  /* 0x000000001b0b72ca */ /* 0x000fe200000e0000 */
[----:B01----:R-:W-:Y:S01]  /*a1a0*/  @!P1 VIADD R15, R15, 0x22860 ;  /* 0x000228600f0f9836 */ /* 0x003fe20000000000 */
[----:B------:R-:W-:-:S02]  /*a1b0*/  R2UR UR15, R25 ;  /* 0x00000000190f72ca */ /* 0x000fc400000e0000 */
[----:B------:R-:W-:Y:S01]  /*a1c0*/  UIADD3 UR4, UR4, 0x400, URZ ;  /* 0x0000040004047890 */ /* 0x000fe2000fffe03f */
[----:B------:R-:W-:Y:S02]  /*a1d0*/  R2UR UR19, R27 ;  /* 0x000000001b1372ca */ /* 0x000fe400000e0000 */
[----:B------:R-:W-:Y:S01]  /*a1e0*/  R2UR UR23, R29 ;  /* 0x000000001d1772ca */ /* 0x000fe200000e0000 */
[----:B------:R-:W-:Y:S01]  /*a1f0*/  USHF.R.U32.HI UR4, URZ, 0x4, UR4 ;  /* 0x000000043f047899 */ /* 0x000fe20008011604 */
[----:B------:R-:W-:-:S03]  /*a200*/  @!P1 PRMT R15, RZ, 0x654, R15 ;  /* 0x00000654ff0f9816 */ /* 0x000fc6000000000f */
[----:B------:R-:W-:-:S04]  /*a210*/  ULOP3.LUT UR4, UR4, 0x3fff, URZ, 0xc0, !UPT ;  /* 0x00003fff04047892 */ /* 0x000fc8000f8ec03f */
[----:B------:R-:W-:-:S06]  /*a220*/  ULOP3.LUT UR37, UR4, 0x3000000, URZ, 0xfc, !UPT ;  /* 0x0300000004257892 */ /* 0x000fcc000f8efc3f */
[----:B------:R-:W-:Y:S02]  /*a230*/  IMAD R20, R200, R21, UR37 ;  /* 0x00000025c8147e24 */ /* 0x000fe4000f8e0215 */
[----:B------:R-:W-:Y:S02]  /*a240*/  IMAD.MOV.U32 R21, RZ, RZ, 0x40000040 ;  /* 0x40000040ff157424 */ /* 0x000fe400078e00ff */
[C---:B------:R-:W-:Y:S01]  /*a250*/  VIADD R26, R20.reuse, 0x80 ;  /* 0x00000080141a7836 */ /* 0x040fe20000000000 */
[C---:B------:R-:W-:Y:S01]  /*a260*/  R2UR UR6, R20.reuse ;  /* 0x00000000140672ca */ /* 0x040fe200000e0000 */
[C---:B------:R-:W-:Y:S01]  /*a270*/  VIADD R24, R20.reuse, 0x100 ;  /* 0x0000010014187836 */ /* 0x040fe20000000000 */
[----:B------:R-:W-:Y:S01]  /*a280*/  R2UR UR7, R21 ;  /* 0x00000000150772ca */ /* 0x000fe200000e0000 */
[----:B------:R-:W-:Y:S01]  /*a290*/  VIADD R28, R20, 0x200 ;  /* 0x00000200141c7836 */ /* 0x000fe20000000000 */
[----:B------:R-:W-:Y:S01]  /*a2a0*/  R2UR UR10, R26 ;  /* 0x000000001a0a72ca */ /* 0x000fe200000e0000 */
[----:B------:R-:W-:Y:S01]  /*a2b0*/  VIADD R26, R20, 0x180 ;  /* 0x00000180141a7836 */ /* 0x000fe20000000000 */
[----:B------:R-:W-:Y:S01]  /*a2c0*/  R2UR UR14, R24 ;  /* 0x00000000180e72ca */ /* 0x000fe200000e0000 */
[----:B------:R-:W-:Y:S01]  /*a2d0*/  VIADD R20, R20, 0x280 ;  /* 0x0000028014147836 */ /* 0x000fe20000000000 */
[----:B------:R-:W-:-:S02]  /*a2e0*/  R2UR UR22, R28 ;  /* 0x000000001c1672ca */ /* 0x000fc400000e0000 */
[----:B------:R-:W-:Y:S02]  /*a2f0*/  R2UR UR18, R26 ;  /* 0x000000001a1272ca */ /* 0x000fe400000e0000 */
[----:B--2---:R-:W-:Y:S01]  /*a300*/  WARPGROUP.ARRIVE ;  /* 0x00000000000079c5 */ /* 0x004fe20000000000 */
[----:B------:R-:W-:Y:S02]  /*a310*/  R2UR UR26, R20 ;  /* 0x00000000141a72ca */ /* 0x000fe400000e0000 */
[----:B------:R-:W-:-:S03]  /*a320*/  R2UR UR27, R21 ;  /* 0x00000000151b72ca */ /* 0x000fc600000e0000 */
[----:B------:R-:W-:Y:S03]  /*a330*/  HGMMA.64x256x16.F32 R24, R204, gdesc[UR4].tnspB, RZ, !UPT, gsb0 ;  /* 0x43e00004cc187df0 */ /* 0x000fe6000c0008ff */
[----:B------:R-:W-:Y:S02]  /*a340*/  WARPGROUP.DEPBAR.LE gsb0, 0x0 ;  /* 0x00008000000079c5 */ /* 0x000fe40000010000 */
[----:B------:R-:W-:-:S15]  /*a350*/  WARPGROUP.ARRIVE ;  /* 0x00000000000079c5 */ /* 0x000fde0000000000 */
[----:B------:R-:W-:-:S08]  /*a360*/  NOP ;  /* 0x0000000000007918 */ /* 0x000fd00000000000 */
[----:B------:R-:W-:Y:S03]  /*a370*/  HGMMA.64x256x16.F32 R24, R152, gdesc[UR8].tnspB, R24, gsb0 ;  /* 0x43e0000898187df0 */ /* 0x000fe60008000818 */
        /* <DEDUP_REMOVED lines=17> */
[----:B------:R0:W-:Y:S02]  /*a490*/  @!P1 SYNCS.ARRIVE.TRANS64.RED.A1T0 RZ, [R15+URZ], RZ ;  /* 0x000000ff0fff99a7 */ /* 0x0001e4000810043f */
[----:B0-----:R-:W-:-:S05]  /*a4a0*/  VIADD R15, R173, 0xfffffffe ;  /* 0xfffffffead0f7836 */ /* 0x001fca0000000000 */
[----:B------:R-:W-:-:S13]  /*a4b0*/  ISETP.GE.AND P2, PT, R15, R211, PT ;  /* 0x000000d30f00720c */ /* 0x000fda0003f46270 */
[----:B------:R-:W-:Y:S05]  /*a4c0*/  @!P2 BRA `(.L_x_709) ;  /* 0x0000001c00b8a947 */ /* 0x000fea0003800000 */
[----:B------:R-:W-:Y:S02]  /*a4d0*/  IMAD.MOV.U32 R205, RZ, RZ, R172 ;  /* 0x000000ffffcd7224 */ /* 0x000fe400078e00ac */
[----:B------:R-:W-:-:S07]  /*a4e0*/  IMAD.MOV.U32 R206, RZ, RZ, R12 ;  /* 0x000000ffffce7224 */ /* 0x000fce00078e000c */
.L_x_719:
[----:B------:R-:W-:Y:S01]  /*a4f0*/  VIADD R200, R200, 0x1 ;  /* 0x00000001c8c87836 */ /* 0x000fe20000000000 */
[----:B------:R-:W-:Y:S05]  /*a500*/  YIELD ;  /* 0x0000000000007946 */ /* 0x000fea0003800000 */
[----:B------:R-:W-:Y:S01]  /*a510*/  IMAD.MOV.U32 R3, RZ, RZ, R15 ;  /* 0x000000ffff037224 */ /* 0x000fe200078e000f */
[----:B------:R-:W-:Y:S01]  /*a520*/  ISETP.NE.AND P3, PT, R200, 0x2, PT ;  /* 0x00000002c800780c */ /* 0x000fe20003f65270 */
[----:B------:R-:W-:-:S03]  /*a530*/  VIADD R15, R15, 0xffffffff ;  /* 0xffffffff0f0f7836 */ /* 0x000fc60000000000 */
[----:B------:R-:W-:Y:S02]  /*a540*/  ISETP.GT.AND P2, PT, R3, R211, PT ;  /* 0x000000d30300720c */ /* 0x000fe40003f44270 */
[----:B------:R-:W-:Y:S02]  /*a550*/  SEL R3, RZ, 0x1, P3 ;  /* 0x00000001ff037807 */ /* 0x000fe40001800000 */
[----:B------:R-:W-:Y:S02]  /*a560*/  SEL R200, R200, RZ, P3 ;  /* 0x000000ffc8c87207 */ /* 0x000fe40001800000 */
[----:B------:R-:W-:Y:S01]  /*a570*/  LOP3.LUT R208, R208, R3, RZ, 0x3c, !PT ;  /* 0x00000003d0d07212 */ /* 0x000fe200078e3cff */
[----:B0-----:R-:W-:Y:S06]  /*a580*/  @!P0 BRA `(.L_x_710) ;  /* 0x0000000000048947 */ /* 0x001fec0003800000 */
[----:B------:R-:W-:Y:S01]  /*a590*/  BPT.TRAP 0x1 ;  /* 0x000000040000795c */ /* 0x000fe20000300000 */
.L_x_710:
[----:B------:R-:W-:Y:S01]  /*a5a0*/  IMAD R20, R200, 0x8, R19 ;  /* 0x00000008c8147824 */ /* 0x000fe200078e0213 */
[----:B------:R-:W-:-:S04]  /*a5b0*/  SHF.L.U32 R21, R208, 0x1f, RZ ;  /* 0x0000001fd0157819 */ /* 0x000fc800000006ff */
[----:B------:R0:W1:Y:S01]  /*a5c0*/  SYNCS.PHASECHK.TRANS64.TRYWAIT P3, [R20+URZ+0x22830], R21 ;  /* 0x02283015140075a7 */ /* 0x000062000806017f */
[----:B------:R-:W-:Y:S05]  /*a5d0*/  @!P0 BRA `(.L_x_711) ;  /* 0x0000000000048947 */ /* 0x000fea0003800000 */
[----:B------:R-:W-:Y:S01]  /*a5e0*/  BPT.TRAP 0x1 ;  /* 0x000000040000795c */ /* 0x000fe20000300000 */
.L_x_711:
[----:B------:R-:W-:Y:S02]  /*a5f0*/  IMAD R156, R200, 0x300, R0 ;  /* 0x00000300c89c7824 */ /* 0x000fe400078e0200 */
[----:B------:R-:W-:Y:S01]  /*a600*/  IMAD.MOV.U32 R157, RZ, RZ, 0x40000040 ;  /* 0x40000040ff9d7424 */ /* 0x000fe200078e00ff */
[----:B-1----:R-:W-:Y:S06]  /*a610*/  @P3 BRA `(.L_x_712) ;  /* 0x0000000000083947 */ /* 0x002fec0003800000 */
[----:B------:R-:W1:Y:S02]  /*a620*/  SYNCS.PHASECHK.TRANS64.TRYWAIT P3, [R20+URZ+0x22830], R21 ;  /* 0x02283015140075a7 */ /* 0x000e64000806017f */
[----:B-1----:R-:W-:Y:S05]  /*a630*/  @!P3 BRA `(.L_x_713) ;  /* 0x000000f80044b947 */ /* 0x002fea0003800000 */
.L_x_712:
[----:B------:R-:W-:Y:S05]  /*a640*/  WARPSYNC.ALL ;  /* 0x0000000000007948 */ /* 0x000fea0003800000 */
[C---:B------:R-:W-:Y:S01]  /*a650*/  R2UR UR6, R156.reuse ;  /* 0x000000009c0672ca */ /* 0x040fe200000e0000 */
[C---:B------:R-:W-:Y:S01]  /*a660*/  VIADD R154, R156.reuse, 0x2 ;  /* 0x000000029c9a7836 */ /* 0x040fe20000000000 */
[----:B------:R-:W-:Y:S01]  /*a670*/  R2UR UR7, R157 ;  /* 0x000000009d0772ca */ /* 0x000fe200000e0000 */
[----:B------:R-:W-:Y:S01]  /*a680*/  VIADD R152, R156, 0x4 ;  /* 0x000000049c987836 */ /* 0x000fe20000000000 */
[----:B------:R-:W-:Y:S01]  /*a690*/  R2UR UR4, R4 ;  /* 0x00000000040472ca */ /* 0x000fe200000e0000 */
[----:B------:R-:W-:Y:S01]  /*a6a0*/  VIADD R156, R156, 0x6 ;  /* 0x000000069c9c7836 */ /* 0x000fe20000000000 */
[----:B------:R-:W-:Y:S01]  /*a6b0*/  R2UR UR5, R5 ;  /* 0x00000000050572ca */ /* 0x000fe200000e0000 */
[----:B------:R-:W-:Y:S01]  /*a6c0*/  IMAD.MOV.U32 R155, RZ, RZ, 0x40000040 ;  /* 0x40000040ff9b7424 */ /* 0x000fe200078e00ff */
[----:B------:R-:W-:Y:S01]  /*a6d0*/  R2UR UR10, R154 ;  /* 0x000000009a0a72ca */ /* 0x000fe200000e0000 */
[----:B------:R-:W-:Y:S01]  /*a6e0*/  IMAD.MOV.U32 R153, RZ, RZ, 0x40000040 ;  /* 0x40000040ff997424 */ /* 0x000fe200078e00ff */
[----:B------:R-:W-:Y:S01]  /*a6f0*/  R2UR UR14, R152 ;  /* 0x00000000980e72ca */ /* 0x000fe200000e0000 */
[----:B------:R-:W-:Y:S01]  /*a700*/  IMAD.MOV.U32 R157, RZ, RZ, 0x40000040 ;  /* 0x40000040ff9d7424 */ /* 0x000fe200078e00ff */
[----:B------:R-:W-:-:S02]  /*a710*/  R2UR UR11, R155 ;  /* 0x000000009b0b72ca */ /* 0x000fc400000e0000 */
[----:B------:R-:W-:Y:S02]  /*a720*/  R2UR UR15, R153 ;  /* 0x00000000990f72ca */ /* 0x000fe400000e0000 */
[----:B------:R-:W-:Y:S02]  /*a730*/  R2UR UR18, R156 ;  /* 0x000000009c1272ca */ /* 0x000fe400000e0000 */
[----:B------:R-:W-:Y:S02]  /*a740*/  R2UR UR19, R157 ;  /* 0x000000009d1372ca */ /* 0x000fe400000e0000 */
[----:B------:R-:W-:Y:S01]  /*a750*/  WARPGROUP.ARRIVE ;  /* 0x00000000000079c5 */ /* 0x000fe20000000000 */
[----:B------:R-:W-:Y:S02]  /*a760*/  R2UR UR8, R10 ;  /* 0x000000000a0872ca */ /* 0x000fe400000e0000 */
[----:B------:R-:W-:Y:S02]  /*a770*/  R2UR UR9, R11 ;  /* 0x000000000b0972ca */ /* 0x000fe400000e0000 */
[----:B------:R-:W-:Y:S01]  /*a780*/  R2UR UR12, R8 ;  /* 0x00000000080c72ca */ /* 0x000fe200000e0000 */
[----:B------:R-:W-:Y:S01]  /*a790*/  HGMMA.64x96x16.F32 R152, gdesc[UR4], RZ, !UPT, gsb0 ;  /* 0x01600000049879f0 */ /* 0x000fe2000c0008ff */
[----:B------:R-:W-:-:S02]  /*a7a0*/  R2UR UR13, R9 ;  /* 0x00000000090d72ca */ /* 0x000fc400000e0000 */
[----:B------:R-:W-:Y:S02]  /*a7b0*/  R2UR UR16, R6 ;  /* 0x00000000061072ca */ /* 0x000fe400000e0000 */
[----:B------:R-:W-:Y:S01]  /*a7c0*/  R2UR UR17, R7 ;  /* 0x00000000071172ca */ /* 0x000fe200000e0000 */
        /* <DEDUP_REMOVED lines=34> */
[----:B------:R-:W2:Y:S02]  /*a9f0*/  SHFL.BFLY PT, R12, R3, 0x2, 0x1f ;  /* 0x0c401f00030c7f89 */ /* 0x000ea400000e0000 */
[----:B--2---:R-:W-:-:S05]  /*aa00*/  FMNMX.FTZ R12, R3, R12, !PT ;  /* 0x0000000c030c7209 */ /* 0x004fca0007810000 */
[----:B------:R-:W2:Y:S02]  /*aa10*/  SHFL.BFLY PT, R3, R12, 0x1, 0x1f ;  /* 0x0c201f000c037f89 */ /* 0x000ea400000e0000 */
[----:B--2---:R-:W-:Y:S01]  /*aa20*/  FMNMX.FTZ R12, R12, R3, !PT ;  /* 0x000000030c0c7209 */ /* 0x004fe20007810000 */
[----:B------:R-:W-:-:S04]  /*aa30*/  IMAD.U32 R3, RZ, RZ, UR46 ;  /* 0x0000002eff037e24 */ /* 0x000fc8000f8e00ff */
[C---:B------:R-:W-:Y:S01]  /*aa40*/  FMUL.FTZ R204, R12.reuse, R3 ;  /* 0x000000030ccc7220 */ /* 0x040fe20000410000 */
[----:B------:R-:W-:-:S03]  /*aa50*/  FADD.FTZ R206, -R12, R206 ;  /* 0x000000ce0cce7221 */ /* 0x000fc60000010100 */
[-CC-:B------:R-:W-:Y:S01]  /*aa60*/  FFMA.FTZ R152, R152, R3.reuse, -R204.reuse ;  /* 0x0000000398987223 */ /* 0x180fe200000108cc */
[-CC-:B------:R-:W-:Y:S01]  /*aa70*/  FFMA.FTZ R153, R153, R3.reuse, -R204.reuse ;  /* 0x0000000399997223 */ /* 0x180fe200000108cc */
[-C--:B------:R-:W-:Y:S01]  /*aa80*/  FMUL.FTZ R206, R206, R3.reuse ;  /* 0x00000003cece7220 */ /* 0x080fe20000410000 */
[-CC-:B------:R-:W-:Y:S01]  /*aa90*/  FFMA.FTZ R156, R156, R3.reuse, -R204.reuse ;  /* 0x000000039c9c7223 */ /* 0x180fe200000108cc */
[-CC-:B------:R-:W-:Y:S01]  /*aaa0*/  FFMA.FTZ R157, R157, R3.reuse, -R204.reuse ;  /* 0x000000039d9d7223 */ /* 0x180fe200000108cc */
[-CC-:B------:R-:W-:Y:S01]  /*aab0*/  FFMA.FTZ R160, R160, R3.reuse, -R204.reuse ;  /* 0x00000003a0a07223 */ /* 0x180fe200000108cc */
[----:B------:R-:W-:Y:S01]  /*aac0*/  MUFU.EX2 R152, R152 ;  /* 0x0000009800987308 */ /* 0x000fe20000000800 */
[-CC-:B------:R-:W-:Y:S01]  /*aad0*/  FFMA.FTZ R161, R161, R3.reuse, -R204.reuse ;  /* 0x00000003a1a17223 */ /* 0x180fe200000108cc */
[-CC-:B------:R-:W-:Y:S01]  /*aae0*/  FFMA.FTZ R164, R164, R3.reuse, -R204.reuse ;  /* 0x00000003a4a47223 */ /* 0x180fe200000108cc */
[-CC-:B------:R-:W-:Y:S01]  /*aaf0*/  FFMA.FTZ R165, R165, R3.reuse, -R204.reuse ;  /* 0x00000003a5a57223 */ /* 0x180fe200000108cc */
[-CC-:B------:R-:W-:Y:S01]  /*ab00*/  FFMA.FTZ R168, R168, R3.reuse, -R204.reuse ;  /* 0x00000003a8a87223 */ /* 0x180fe200000108cc */
[-CC-:B------:R-:W-:Y:S01]  /*ab10*/  FFMA.FTZ R169, R169, R3.reuse, -R204.reuse ;  /* 0x00000003a9a97223 */ /* 0x180fe200000108cc */
[-CC-:B------:R-:W-:Y:S01]  /*ab20*/  FFMA.FTZ R172, R172, R3.reuse, -R204.reuse ;  /* 0x00000003acac7223 */ /* 0x180fe200000108cc */
[-CC-:B------:R-:W-:Y:S01]  /*ab30*/  FFMA.FTZ R173, R173, R3.reuse, -R204.reuse ;  /* 0x00000003adad7223 */ /* 0x180fe200000108cc */
[----:B------:R-:W2:Y:S01]  /*ab40*/  MUFU.EX2 R206, R206 ;  /* 0x000000ce00ce7308 */ /* 0x000ea20000000800 */
[-CC-:B------:R-:W-:Y:S01]  /*ab50*/  FFMA.FTZ R176, R176, R3.reuse, -R204.reuse ;  /* 0x00000003b0b07223 */ /* 0x180fe200000108cc */
[-CC-:B------:R-:W-:Y:S01]  /*ab60*/  FFMA.FTZ R177, R177, R3.reuse, -R204.reuse ;  /* 0x00000003b1b17223 */ /* 0x180fe200000108cc */
[-CC-:B------:R-:W-:Y:S01]  /*ab70*/  FFMA.FTZ R180, R180, R3.reuse, -R204.reuse ;  /* 0x00000003b4b47223 */ /* 0x180fe200000108cc */
[-CC-:B------:R-:W-:Y:S01]  /*ab80*/  FFMA.FTZ R181, R181, R3.reuse, -R204.reuse ;  /* 0x00000003b5b57223 */ /* 0x180fe200000108cc */
[-CC-:B------:R-:W-:Y:S01]  /*ab90*/  FFMA.FTZ R184, R184, R3.reuse, -R204.reuse ;  /* 0x00000003b8b87223 */ /* 0x180fe200000108cc */
[-CC-:B------:R-:W-:Y:S01]  /*aba0*/  FFMA.FTZ R185, R185, R3.reuse, -R204.reuse ;  /* 0x00000003b9b97223 */ /* 0x180fe200000108cc */
[-CC-:B------:R-:W-:Y:S01]  /*abb0*/  FFMA.FTZ R188, R188, R3.reuse, -R204.reuse ;  /* 0x00000003bcbc7223 */ /* 0x180fe200000108cc */
[----:B------:R-:W3:Y:S01]  /*abc0*/  MUFU.EX2 R153, R153 ;  /* 0x0000009900997308 */ /* 0x000ee20000000800 */
[-CC-:B------:R-:W-:Y:S01]  /*abd0*/  FFMA.FTZ R189, R189, R3.reuse, -R204.reuse ;  /* 0x00000003bdbd7223 */ /* 0x180fe200000108cc */
[-CC-:B------:R-:W-:Y:S01]  /*abe0*/  FFMA.FTZ R192, R192, R3.reuse, -R204.reuse ;  /* 0x00000003c0c07223 */ /* 0x180fe200000108cc */
[-CC-:B------:R-:W-:Y:S01]  /*abf0*/  FFMA.FTZ R193, R193, R3.reuse, -R204.reuse ;  /* 0x00000003c1c17223 */ /* 0x180fe200000108cc */
[-CC-:B------:R-:W-:Y:S01]  /*ac00*/  FFMA.FTZ R196, R196, R3.reuse, -R204.reuse ;  /* 0x00000003c4c47223 */ /* 0x180fe200000108cc */
[----:B------:R-:W-:-:S03]  /*ac10*/  FFMA.FTZ R197, R197, R3, -R204 ;  /* 0x00000003c5c57223 */ /* 0x000fc600000108cc */
[----:B------:R-:W4:Y:S01]  /*ac20*/  MUFU.EX2 R156, R156 ;  /* 0x0000009c009c7308 */ /* 0x000f220000000800 */
[----:B--2---:R-:W-:Y:S01]  /*ac30*/  FFMA.FTZ R13, R206, R13, R152 ;  /* 0x0000000dce0d7223 */ /* 0x004fe20000010098 */
[-C--:B------:R-:W-:Y:S01]  /*ac40*/  FMUL.FTZ R24, R24, R206.reuse ;  /* 0x000000ce18187220 */ /* 0x080fe20000410000 */
[-C--:B------:R-:W-:Y:S01]  /*ac50*/  FMUL.FTZ R25, R25, R206.reuse ;  /* 0x000000ce19197220 */ /* 0x080fe20000410000 */
[-C--:B------:R-:W-:Y:S01]  /*ac60*/  FMUL.FTZ R28, R28, R206.reuse ;  /* 0x000000ce1c1c7220 */ /* 0x080fe20000410000 */
[-C--:B------:R-:W-:Y:S01]  /*ac70*/  FMUL.FTZ R29, R29, R206.reuse ;  /* 0x000000ce1d1d7220 */ /* 0x080fe20000410000 */
[-C--:B------:R-:W-:Y:S01]  /*ac80*/  FMUL.FTZ R32, R32, R206.reuse ;  /* 0x000000ce20207220 */ /* 0x080fe20000410000 */
[----:B------:R-:W-:Y:S01]  /*ac90*/  FMUL.FTZ R33, R33, R206 ;  /* 0x000000ce21217220 */ /* 0x000fe20000410000 */
[----:B------:R-:W2:Y:S01]  /*aca0*/  MUFU.EX2 R157, R157 ;  /* 0x0000009d009d7308 */ /* 0x000ea20000000800 */
[C---:B---3--:R-:W-:Y:S01]  /*acb0*/  F2FP.F16.F32.PACK_AB R204, R153.reuse, R152 ;  /* 0x0000009899cc723e */ /* 0x048fe200000000ff */
[----:B------:R-:W-:Y:S01]  /*acc0*/  FADD.FTZ R13, R153, R13 ;  /* 0x0000000d990d7221 */ /* 0x000fe20000010000 */
[----:B------:R-:W-:Y:S01]  /*acd0*/  FMNMX.FTZ R152, R154, R205, !PT ;  /* 0x000000cd9a987209 */ /* 0x000fe20007810000 */
[-C--:B------:R-:W-:Y:S01]  /*ace0*/  FMUL.FTZ R36, R36, R206.reuse ;  /* 0x000000ce24247220 */ /* 0x080fe20000410000 */
[-C--:B------:R-:W-:Y:S01]  /*acf0*/  FMUL.FTZ R37, R37, R206.reuse ;  /* 0x000000ce25257220 */ /* 0x080fe20000410000 */
[----:B------:R-:W-:Y:S01]  /*ad00*/  FMUL.FTZ R40, R40, R206 ;  /* 0x000000ce28287220 */ /* 0x000fe20000410000 */
[----:B------:R-:W-:Y:S01]  /*ad10*/  FMNMX.FTZ R152, R155, R152, !PT ;  /* 0x000000989b987209 */ /* 0x000fe20007810000 */
[-C--:B------:R-:W-:Y:S01]  /*ad20*/  FMUL.FTZ R41, R41, R206.reuse ;  /* 0x000000ce29297220 */ /* 0x080fe20000410000 */
[----:B----4-:R-:W-:Y:S01]  /*ad30*/  FADD.FTZ R13, R156, R13 ;  /* 0x0000000d9c0d7221 */ /* 0x010fe20000010000 */
[----:B------:R-:W-:Y:S01]  /*ad40*/  FMUL.FTZ R44, R44, R206 ;  /* 0x000000ce2c2c7220 */ /* 0x000fe20000410000 */
[----:B------:R-:W-:Y:S01]  /*ad50*/  FMNMX.FTZ R152, R158, R152, !PT ;  /* 0x000000989e987209 */ /* 0x000fe20007810000 */
[-C--:B------:R-:W-:Y:S01]  /*ad60*/  FMUL.FTZ R45, R45, R206.reuse ;  /* 0x000000ce2d2d7220 */ /* 0x080fe20000410000 */
[-C--:B------:R-:W-:Y:S01]  /*ad70*/  FMUL.FTZ R48, R48, R206.reuse ;  /* 0x000000ce30307220 */ /* 0x080fe20000410000 */
        /* <DEDUP_REMOVED lines=67> */
[----:B------:R-:W-:Y:S01]  /*b1b0*/  FMUL.FTZ R149, R149, R206 ;  /* 0x000000ce95957220 */ /* 0x000fe20000410000 */
[C---:B--2---:R-:W-:Y:S01]  /*b1c0*/  FADD.FTZ R13, R157.reuse, R13 ;  /* 0x0000000d9d0d7221 */ /* 0x044fe20000010000 */
[----:B------:R-:W-:Y:S01]  /*b1d0*/  FMNMX.FTZ R152, R194, R152, !PT ;  /* 0x00000098c2987209 */ /* 0x000fe20007810000 */
[----:B------:R-:W-:Y:S01]  /*b1e0*/  MUFU.EX2 R161, R161 ;  /* 0x000000a100a17308 */ /* 0x000fe20000000800 */
[----:B------:R-:W-:-:S02]  /*b1f0*/  F2FP.F16.F32.PACK_AB R206, R157, R156 ;  /* 0x0000009c9dce723e */ /* 0x000fc400000000ff */
[----:B------:R-:W-:-:S04]  /*b200*/  FMNMX.FTZ R152, R195, R152, !PT ;  /* 0x00000098c3987209 */ /* 0x000fc80007810000 */
[----:B------:R-:W-:Y:S01]  /*b210*/  FMNMX.FTZ R152, R198, R152, !PT ;  /* 0x00000098c6987209 */ /* 0x000fe20007810000 */
[----:B------:R-:W-:Y:S03]  /*b220*/  MUFU.EX2 R156, R168 ;  /* 0x000000a8009c7308 */ /* 0x000fe60000000800 */
[----:B------:R-:W-:-:S05]  /*b230*/  FMNMX.FTZ R157, R199, R152, !PT ;  /* 0x00000098c79d7209 */ /* 0x000fca0007810000 */
[----:B------:R-:W2:Y:S01]  /*b240*/  SHFL.BFLY PT, R153, R157, 0x2, 0x1f ;  /* 0x0c401f009d997f89 */ /* 0x000ea200000e0000 */
[----:B------:R-:W3:Y:S08]  /*b250*/  MUFU.EX2 R152, R160 ;  /* 0x000000a000987308 */ /* 0x000ef00000000800 */
[----:B------:R-:W-:Y:S08]  /*b260*/  MUFU.EX2 R160, R176 ;  /* 0x000000b000a07308 */ /* 0x000ff00000000800 */
[----:B------:R-:W-:Y:S01]  /*b270*/  MUFU.EX2 R168, R192 ;  /* 0x000000c000a87308 */ /* 0x000fe20000000800 */
[----:B---3--:R-:W-:Y:S01]  /*b280*/  FADD.FTZ R13, R152, R13 ;  /* 0x0000000d980d7221 */ /* 0x008fe20000010000 */
[----:B------:R-:W-:-:S03]  /*b290*/  F2FP.F16.F32.PACK_AB R152, R161, R152 ;  /* 0x00000098a198723e */ /* 0x000fc600000000ff */
[----:B------:R-:W-:Y:S01]  /*b2a0*/  FADD.FTZ R13, R161, R13 ;  /* 0x0000000da10d7221 */ /* 0x000fe20000010000 */
[----:B--2---:R-:W-:Y:S02]  /*b2b0*/  FMNMX.FTZ R157, R157, R153, !PT ;  /* 0x000000999d9d7209 */ /* 0x004fe40007810000 */
[----:B------:R-:W2:Y:S03]  /*b2c0*/  MUFU.EX2 R164, R164 ;  /* 0x000000a400a47308 */ /* 0x000ea60000000800 */
[----:B------:R-:W3:Y:S05]  /*b2d0*/  SHFL.BFLY PT, R207, R157, 0x1, 0x1f ;  /* 0x0c201f009dcf7f89 */ /* 0x000eea00000e0000 */
[----:B------:R3:W-:Y:S08]  /*b2e0*/  MUFU.EX2 R153, R172 ;  /* 0x000000ac00997308 */ /* 0x0007f00000000800 */
[----:B------:R-:W4:Y:S01]  /*b2f0*/  MUFU.EX2 R165, R165 ;  /* 0x000000a500a57308 */ /* 0x000f220000000800 */
[----:B--2---:R-:W-:-:S07]  /*b300*/  FADD.FTZ R13, R164, R13 ;  /* 0x0000000da40d7221 */ /* 0x004fce0000010000 */
[----:B------:R-:W-:Y:S01]  /*b310*/  MUFU.EX2 R169, R169 ;  /* 0x000000a900a97308 */ /* 0x000fe20000000800 */
[----:B---3--:R-:W-:-:S07]  /*b320*/  FMNMX.FTZ R172, R157, R207, !PT ;  /* 0x000000cf9dac7209 */ /* 0x008fce0007810000 */
[----:B------:R-:W-:Y:S01]  /*b330*/  MUFU.EX2 R173, R173 ;  /* 0x000000ad00ad7308 */ /* 0x000fe20000000800 */
[C---:B------:R-:W-:Y:S01]  /*b340*/  FADD.FTZ R157, -R172.reuse, R205 ;  /* 0x000000cdac9d7221 */ /* 0x040fe20000010100 */
[-C--:B------:R-:W-:Y:S01]  /*b350*/  FMUL.FTZ R176, R172, R3.reuse ;  /* 0x00000003acb07220 */ /* 0x080fe20000410000 */
[----:B----4-:R-:W-:Y:S02]  /*b360*/  FADD.FTZ R13, R165, R13 ;  /* 0x0000000da50d7221 */ /* 0x010fe40000010000 */
[-C--:B------:R-:W-:Y:S01]  /*b370*/  FMUL.FTZ R157, R157, R3.reuse ;  /* 0x000000039d9d7220 */ /* 0x080fe20000410000 */
[-CC-:B------:R-:W-:Y:S01]  /*b380*/  FFMA.FTZ R154, R154, R3.reuse, -R176.reuse ;  /* 0x000000039a9a7223 */ /* 0x180fe200000108b0 */
        /* <DEDUP_REMOVED lines=24> */
[-CC-:B------:R-:W-:Y:S01]  /*b510*/  FFMA.FTZ R198, R198, R3.reuse, -R176.reuse ;  /* 0x00000003c6c67223 */ /* 0x180fe200000108b0 */
[----:B------:R-:W-:Y:S01]  /*b520*/  FFMA.FTZ R176, R199, R3, -R176 ;  /* 0x00000003c7b07223 */ /* 0x000fe200000108b0 */
[----:B------:R-:W-:Y:S01]  /*b530*/  FADD.FTZ R13, R156, R13 ;  /* 0x0000000d9c0d7221 */ /* 0x000fe20000010000 */
[----:B------:R-:W4:Y:S01]  /*b540*/  MUFU.EX2 R207, R158 ;  /* 0x0000009e00cf7308 */ /* 0x000f220000000800 */
[----:B--2---:R-:W-:Y:S01]  /*b550*/  FFMA.FTZ R14, R157, R14, R205 ;  /* 0x0000000e9d0e7223 */ /* 0x004fe200000100cd */
[----:B------:R-:W-:-:S02]  /*b560*/  @!P1 VIADD R154, R20, 0x22840 ;  /* 0x00022840149a9836 */ /* 0x000fc40000000000 */
[C---:B------:R-:W-:Y:S01]  /*b570*/  FADD.FTZ R13, R169.reuse, R13 ;  /* 0x0000000da90d7221 */ /* 0x040fe20000010000 */
[----:B------:R-:W-:Y:S01]  /*b580*/  F2FP.F16.F32.PACK_AB R156, R169, R156 ;  /* 0x0000009ca99c723e */ /* 0x000fe200000000ff */
[-C--:B------:R-:W-:Y:S01]  /*b590*/  FMUL.FTZ R26, R26, R157.reuse ;  /* 0x0000009d1a1a7220 */ /* 0x080fe20000410000 */
[-C--:B------:R-:W-:Y:S01]  /*b5a0*/  FMUL.FTZ R27, R27, R157.reuse ;  /* 0x0000009d1b1b7220 */ /* 0x080fe20000410000 */
[----:B------:R-:W-:Y:S01]  /*b5b0*/  FADD.FTZ R13, R153, R13 ;  /* 0x0000000d990d7221 */ /* 0x000fe20000010000 */
[----:B------:R-:W2:Y:S01]  /*b5c0*/  MUFU.EX2 R159, R159 ;  /* 0x0000009f009f7308 */ /* 0x000ea20000000800 */
[----:B---3--:R-:W-:Y:S01]  /*b5d0*/  FADD.FTZ R14, R155, R14 ;  /* 0x0000000e9b0e7221 */ /* 0x008fe20000010000 */
[----:B------:R-:W-:Y:S01]  /*b5e0*/  @!P1 PRMT R154, RZ, 0x654, R154 ;  /* 0x00000654ff9a9816 */ /* 0x000fe2000000009a */
[----:B------:R-:W-:Y:S01]  /*b5f0*/  FADD.FTZ R13, R173, R13 ;  /* 0x0000000dad0d7221 */ /* 0x000fe20000010000 */
[-C--:B------:R-:W-:Y:S01]  /*b600*/  FMUL.FTZ R30, R30, R157.reuse ;  /* 0x0000009d1e1e7220 */ /* 0x080fe20000410000 */
[-C--:B------:R-:W-:Y:S01]  /*b610*/  FMUL.FTZ R31, R31, R157.reuse ;  /* 0x0000009d1f1f7220 */ /* 0x080fe20000410000 */
[-C--:B------:R-:W-:Y:S01]  /*b620*/  FMUL.FTZ R34, R34, R157.reuse ;  /* 0x0000009d22227220 */ /* 0x080fe20000410000 */
[----:B------:R-:W-:Y:S01]  /*b630*/  FADD.FTZ R13, R160, R13 ;  /* 0x0000000da00d7221 */ /* 0x000fe20000010000 */
[----:B------:R-:W3:Y:S01]  /*b640*/  MUFU.EX2 R199, R162 ;  /* 0x000000a200c77308 */ /* 0x000ee20000000800 */
[----:B----4-:R-:W-:Y:S01]  /*b650*/  FADD.FTZ R14, R207, R14 ;  /* 0x0000000ecf0e7221 */ /* 0x010fe20000010000 */
[-C--:B------:R-:W-:Y:S01]  /*b660*/  FMUL.FTZ R35, R35, R157.reuse ;  /* 0x0000009d23237220 */ /* 0x080fe20000410000 */
[-C--:B------:R-:W-:Y:S01]  /*b670*/  FMUL.FTZ R38, R38, R157.reuse ;  /* 0x0000009d26267220 */ /* 0x080fe20000410000 */
[-C--:B------:R-:W-:Y:S01]  /*b680*/  FMUL.FTZ R39, R39, R157.reuse ;  /* 0x0000009d27277220 */ /* 0x080fe20000410000 */
[-C--:B------:R-:W-:Y:S01]  /*b690*/  FMUL.FTZ R42, R42, R157.reuse ;  /* 0x0000009d2a2a7220 */ /* 0x080fe20000410000 */
[-C--:B------:R-:W-:Y:S01]  /*b6a0*/  FMUL.FTZ R43, R43, R157.reuse ;  /* 0x0000009d2b2b7220 */ /* 0x080fe20000410000 */
[-C--:B------:R-:W-:Y:S01]  /*b6b0*/  FMUL.FTZ R46, R46, R157.reuse ;  /* 0x0000009d2e2e7220 */ /* 0x080fe20000410000 */
[----:B------:R4:W-:Y:S01]  /*b6c0*/  MUFU.EX2 R170, R197 ;  /* 0x000000c500aa7308 */ /* 0x0009e20000000800 */
        /* <DEDUP_REMOVED lines=8> */
[----:B----4-:R-:W4:Y:S01]  /*b750*/  S2R R197, SR_TID.X ;  /* 0x0000000000c57919 */ /* 0x010f220000002100 */
[----:B---3--:R-:W-:Y:S01]  /*b760*/  FADD.FTZ R14, R199, R14 ;  /* 0x0000000ec70e7221 */ /* 0x008fe20000010000 */
[-C--:B------:R-:W-:Y:S01]  /*b770*/  FMUL.FTZ R59, R59, R157.reuse ;  /* 0x0000009d3b3b7220 */ /* 0x080fe20000410000 */
[-C--:B------:R-:W-:Y:S01]  /*b780*/  FMUL.FTZ R62, R62, R157.reuse ;  /* 0x0000009d3e3e7220 */ /* 0x080fe20000410000 */
[-C--:B------:R-:W-:Y:S01]  /*b790*/  FMUL.FTZ R63, R63, R157.reuse ;  /* 0x0000009d3f3f7220 */ /* 0x080fe20000410000 */
[-C--:B------:R-:W-:Y:S01]  /*b7a0*/  FMUL.FTZ R66, R66, R157.reuse ;  /* 0x0000009d42427220 */ /* 0x080fe20000410000 */
[-C--:B------:R-:W-:Y:S01]  /*b7b0*/  FMUL.FTZ R67, R67, R157.reuse ;  /* 0x0000009d43437220 */ /* 0x080fe20000410000 */
[----:B------:R-:W3:Y:S01]  /*b7c0*/  MUFU.EX2 R161, R166 ;  /* 0x000000a600a17308 */ /* 0x000ee20000000800 */
        /* <DEDUP_REMOVED lines=24> */
[----:B-----5:R-:W-:Y:S01]  /*b950*/  FADD.FTZ R14, R167, R14 ;  /* 0x0000000ea70e7221 */ /* 0x020fe20000010000 */
[----:B----4-:R-:W-:Y:S01]  /*b960*/  SHF.R.U32.HI R197, RZ, 0x7, R197 ;  /* 0x00000007ffc57819 */ /* 0x010fe200000116c5 */
[-C--:B------:R-:W-:Y:S01]  /*b970*/  FMUL.FTZ R107, R107, R157.reuse ;  /* 0x0000009d6b6b7220 */ /* 0x080fe20000410000 */
[-C--:B------:R-:W-:Y:S01]  /*b980*/  FMUL.FTZ R110, R110, R157.reuse ;  /* 0x0000009d6e6e7220 */ /* 0x080fe20000410000 */
[-C--:B------:R-:W-:Y:S01]  /*b990*/  FMUL.FTZ R111, R111, R157.reuse ;  /* 0x0000009d6f6f7220 */ /* 0x080fe20000410000 */
[----:B------:R-:W-:Y:S01]  /*b9a0*/  IADD3 R197, -R197, 0xb, RZ ;  /* 0x0000000bc5c57810 */ /* 0x000fe20007ffe1ff */
[-C--:B------:R-:W-:Y:S01]  /*b9b0*/  FMUL.FTZ R114, R114, R157.reuse ;  /* 0x0000009d72727220 */ /* 0x080fe20000410000 */
[----:B------:R-:W4:Y:S01]  /*b9c0*/  MUFU.EX2 R174, R174 ;  /* 0x000000ae00ae7308 */ /* 0x000f220000000800 */
[----:B--2---:R-:W-:Y:S01]  /*b9d0*/  FADD.FTZ R14, R192, R14 ;  /* 0x0000000ec00e7221 */ /* 0x004fe20000010000 */
[-C--:B------:R-:W-:Y:S01]  /*b9e0*/  FMUL.FTZ R115, R115, R157.reuse ;  /* 0x0000009d73737220 */ /* 0x080fe20000410000 */
[----:B------:R2:W-:Y:S06]  /*b9f0*/  BAR.ARV R197, 0x100 ;  /* 0x000400c50000751d */ /* 0x0005ec0000002000 */
[----:B------:R-:W5:Y:S01]  /*ba00*/  MUFU.EX2 R175, R175 ;  /* 0x000000af00af7308 */ /* 0x000f620000000800 */
[----:B---3--:R-:W-:Y:S01]  /*ba10*/  FADD.FTZ R14, R171, R14 ;  /* 0x0000000eab0e7221 */ /* 0x008fe20000010000 */
[----:B------:R3:W-:Y:S01]  /*ba20*/  @!P1 SYNCS.ARRIVE.TRANS64.RED.A1T0 RZ, [R154+URZ], RZ ;  /* 0x000000ff9aff99a7 */ /* 0x0007e2000810043f */
[-C--:B------:R-:W-:Y:S01]  /*ba30*/  FMUL.FTZ R118, R118, R157.reuse ;  /* 0x0000009d76767220 */ /* 0x080fe20000410000 */
[-C--:B------:R-:W-:Y:S01]  /*ba40*/  FMUL.FTZ R119, R119, R157.reuse ;  /* 0x0000009d77777220 */ /* 0x080fe20000410000 */
[-C--:B------:R-:W-:Y:S01]  /*ba50*/  FMUL.FTZ R122, R122, R157.reuse ;  /* 0x0000009d7a7a7220 */ /* 0x080fe20000410000 */
[-C--:B------:R-:W-:Y:S01]  /*ba60*/  FMUL.FTZ R123, R123, R157.reuse ;  /* 0x0000009d7b7b7220 */ /* 0x080fe20000410000 */
[-C--:B------:R-:W-:Y:S01]  /*ba70*/  FMUL.FTZ R126, R126, R157.reuse ;  /* 0x0000009d7e7e7220 */ /* 0x080fe20000410000 */
[----:B------:R-:W0:Y:S01]  /*ba80*/  MUFU.EX2 R178, R178 ;  /* 0x000000b200b27308 */ /* 0x000e220000000800 */
[----:B----4-:R-:W-:Y:S01]  /*ba90*/  FADD.FTZ R14, R174, R14 ;  /* 0x0000000eae0e7221 */ /* 0x010fe20000010000 */
[----:B---3--:R-:W-:Y:S01]  /*baa0*/  F2FP.F16.F32.PACK_AB R154, R165, R164 ;  /* 0x000000a4a59a723e */ /* 0x008fe200000000ff */
[-C--:B------:R-:W-:Y:S01]  /*bab0*/  FMUL.FTZ R127, R127, R157.reuse ;  /* 0x0000009d7f7f7220 */ /* 0x080fe20000410000 */
[-C--:B------:R-:W-:Y:S01]  /*bac0*/  FMUL.FTZ R130, R130, R157.reuse ;  /* 0x0000009d82827220 */ /* 0x080fe20000410000 */
[-C--:B------:R-:W-:Y:S01]  /*bad0*/  FMUL.FTZ R131, R131, R157.reuse ;  /* 0x0000009d83837220 */ /* 0x080fe20000410000 */
[-C--:B------:R-:W-:Y:S01]  /*bae0*/  FMUL.FTZ R134, R134, R157.reuse ;  /* 0x0000009d86867220 */ /* 0x080fe20000410000 */
[-C--:B------:R-:W-:Y:S01]  /*baf0*/  FMUL.FTZ R135, R135, R157.reuse ;  /* 0x0000009d87877220 */ /* 0x080fe20000410000 */
[----:B------:R-:W3:Y:S01]  /*bb00*/  MUFU.EX2 R177, R177 ;  /* 0x000000b100b17308 */ /* 0x000ee20000000800 */
[----:B-----5:R-:W-:Y:S01]  /*bb10*/  FADD.FTZ R14, R175, R14 ;  /* 0x0000000eaf0e7221 */ /* 0x020fe20000010000 */
[-C--:B------:R-:W-:Y:S01]  /*bb20*/  FMUL.FTZ R138, R138, R157.reuse ;  /* 0x0000009d8a8a7220 */ /* 0x080fe20000410000 */
[-C--:B------:R-:W-:Y:S01]  /*bb30*/  FMUL.FTZ R139, R139, R157.reuse ;  /* 0x0000009d8b8b7220 */ /* 0x080fe20000410000 */
[-C--:B------:R-:W-:Y:S01]  /*bb40*/  FMUL.FTZ R142, R142, R157.reuse ;  /* 0x0000009d8e8e7220 */ /* 0x080fe20000410000 */
[-C--:B------:R-:W-:Y:S01]  /*bb50*/  FMUL.FTZ R143, R143, R157.reuse ;  /* 0x0000009d8f8f7220 */ /* 0x080fe20000410000 */
[-C--:B------:R-:W-:Y:S01]  /*bb60*/  FMUL.FTZ R146, R146, R157.reuse ;  /* 0x0000009d92927220 */ /* 0x080fe20000410000 */
[-C--:B------:R-:W-:Y:S01]  /*bb70*/  FMUL.FTZ R147, R147, R157.reuse ;  /* 0x0000009d93937220 */ /* 0x080fe20000410000 */
[----:B------:R-:W4:Y:S01]  /*bb80*/  MUFU.EX2 R179, R179 ;  /* 0x000000b300b37308 */ /* 0x000f220000000800 */
[----:B0-----:R-:W-:Y:S01]  /*bb90*/  FADD.FTZ R14, R178, R14 ;  /* 0x0000000eb20e7221 */ /* 0x001fe20000010000 */
[-C--:B------:R-:W-:Y:S01]  /*bba0*/  FMUL.FTZ R150, R150, R157.reuse ;  /* 0x0000009d96967220 */ /* 0x080fe20000410000 */
[----:B------:R-:W-:Y:S01]  /*bbb0*/  FMUL.FTZ R151, R151, R157 ;  /* 0x0000009d97977220 */ /* 0x000fe20000410000 */
[----:B------:R-:W-:-:S02]  /*bbc0*/  F2FP.F16.F32.PACK_AB R157, R171, R192 ;  /* 0x000000c0ab9d723e */ /* 0x000fc400000000ff */
[----:B------:R-:W-:Y:S02]  /*bbd0*/  F2FP.F16.F32.PACK_AB R158, R173, R153 ;  /* 0x00000099ad9e723e */ /* 0x000fe400000000ff */
[----:B------:R-:W0:Y:S01]  /*bbe0*/  MUFU.EX2 R180, R180 ;  /* 0x000000b400b47308 */ /* 0x000e220000000800 */
[----:B---3--:R-:W-:Y:S01]  /*bbf0*/  FADD.FTZ R13, R177, R13 ;  /* 0x0000000db10d7221 */ /* 0x008fe20000010000 */
[----:B------:R-:W-:Y:S02]  /*bc00*/  F2FP.F16.F32.PACK_AB R205, R155, R205 ;  /* 0x000000cd9bcd723e */ /* 0x000fe400000000ff */
[----:B------:R-:W-:Y:S02]  /*bc10*/  F2FP.F16.F32.PACK_AB R207, R159, R207 ;  /* 0x000000cf9fcf723e */ /* 0x000fe400000000ff */
[----:B------:R-:W-:Y:S02]  /*bc20*/  F2FP.F16.F32.PACK_AB R153, R163, R199 ;  /* 0x000000c7a399723e */ /* 0x000fe400000000ff */
[----:B------:R-:W3:Y:S01]  /*bc30*/  MUFU.EX2 R182, R182 ;  /* 0x000000b600b67308 */ /* 0x000ee20000000800 */
[----:B----4-:R-:W-:Y:S01]  /*bc40*/  FADD.FTZ R14, R179, R14 ;  /* 0x0000000eb30e7221 */ /* 0x010fe20000010000 */
[----:B------:R-:W-:-:S02]  /*bc50*/  F2FP.F16.F32.PACK_AB R155, R167, R161 ;  /* 0x000000a1a79b723e */ /* 0x000fc400000000ff */
[----:B------:R-:W-:Y:S02]  /*bc60*/  F2FP.F16.F32.PACK_AB R160, R177, R160 ;  /* 0x000000a0b1a0723e */ /* 0x000fe400000000ff */
[----:B------:R-:W-:Y:S02]  /*bc70*/  F2FP.F16.F32.PACK_AB R159, R175, R174 ;  /* 0x000000aeaf9f723e */ /* 0x000fe400000000ff */
[----:B------:R-:W4:Y:S01]  /*bc80*/  MUFU.EX2 R181, R181 ;  /* 0x000000b500b57308 */ /* 0x000f220000000800 */
[----:B0-----:R-:W-:Y:S01]  /*bc90*/  FADD.FTZ R13, R180, R13 ;  /* 0x0000000db40d7221 */ /* 0x001fe20000010000 */
[----:B------:R-:W-:-:S06]  /*bca0*/  F2FP.F16.F32.PACK_AB R161, R179, R178 ;  /* 0x000000b2b3a1723e */ /* 0x000fcc00000000ff */
[----:B------:R-:W0:Y:S01]  /*bcb0*/  MUFU.EX2 R183, R183 ;  /* 0x000000b700b77308 */ /* 0x000e220000000800 */
[----:B---3--:R-:W-:-:S07]  /*bcc0*/  FADD.FTZ R14, R182, R14 ;  /* 0x0000000eb60e7221 */ /* 0x008fce0000010000 */
[----:B------:R-:W3:Y:S01]  /*bcd0*/  MUFU.EX2 R184, R184 ;  /* 0x000000b800b87308 */ /* 0x000ee20000000800 */
[C---:B----4-:R-:W-:Y:S01]  /*bce0*/  FADD.FTZ R13, R181.reuse, R13 ;  /* 0x0000000db50d7221 */ /* 0x050fe20000010000 */
[----:B------:R-:W-:-:S06]  /*bcf0*/  F2FP.F16.F32.PACK_AB R162, R181, R180 ;  /* 0x000000b4b5a2723e */ /* 0x000fcc00000000ff */
[----:B------:R-:W4:Y:S01]  /*bd00*/  MUFU.EX2 R165, R186 ;  /* 0x000000ba00a57308 */ /* 0x000f220000000800 */
[C---:B0-----:R-:W-:Y:S01]  /*bd10*/  FADD.FTZ R14, R183.reuse, R14 ;  /* 0x0000000eb70e7221 */ /* 0x041fe20000010000 */
[----:B------:R-:W-:-:S06]  /*bd20*/  F2FP.F16.F32.PACK_AB R163, R183, R182 ;  /* 0x000000b6b7a3723e */ /* 0x000fcc00000000ff */
[----:B------:R-:W0:Y:S01]  /*bd30*/  MUFU.EX2 R185, R185 ;  /* 0x000000b900b97308 */ /* 0x000e220000000800 */
[----:B---3--:R-:W-:-:S07]  /*bd40*/  FADD.FTZ R13, R184, R13 ;  /* 0x0000000db80d7221 */ /* 0x008fce0000010000 */
[----:B------:R-:W3:Y:S01]  /*bd50*/  MUFU.EX2 R187, R187 ;  /* 0x000000bb00bb7308 */ /* 0x000ee20000000800 */
[----:B----4-:R-:W-:-:S07]  /*bd60*/  FADD.FTZ R14, R165, R14 ;  /* 0x0000000ea50e7221 */ /* 0x010fce0000010000 */
[----:B------:R-:W4:Y:S01]  /*bd70*/  MUFU.EX2 R188, R188 ;  /* 0x000000bc00bc7308 */ /* 0x000f220000000800 */
[C---:B0-----:R-:W-:Y:S01]  /*bd80*/  FADD.FTZ R13, R185.reuse, R13 ;  /* 0x0000000db90d7221 */ /* 0x041fe20000010000 */
[----:B------:R-:W-:-:S06]  /*bd90*/  F2FP.F16.F32.PACK_AB R164, R185, R184 ;  /* 0x000000b8b9a4723e */ /* 0x000fcc00000000ff */
[----:B------:R-:W0:Y:S01]  /*bda0*/  MUFU.EX2 R190, R190 ;  /* 0x000000be00be7308 */ /* 0x000e220000000800 */
[C---:B---3--:R-:W-:Y:S01]  /*bdb0*/  FADD.FTZ R14, R187.reuse, R14 ;  /* 0x0000000ebb0e7221 */ /* 0x048fe20000010000 */
[----:B------:R-:W-:-:S06]  /*bdc0*/  F2FP.F16.F32.PACK_AB R165, R187, R165 ;  /* 0x000000a5bba5723e */ /* 0x000fcc00000000ff */
[----:B------:R-:W3:Y:S01]  /*bdd0*/  MUFU.EX2 R189, R189 ;  /* 0x000000bd00bd7308 */ /* 0x000ee20000000800 */
[----:B----4-:R-:W-:-:S07]  /*bde0*/  FADD.FTZ R13, R188, R13 ;  /* 0x0000000dbc0d7221 */ /* 0x010fce0000010000 */
[----:B------:R-:W4:Y:S01]  /*bdf0*/  MUFU.EX2 R191, R191 ;  /* 0x000000bf00bf7308 */ /* 0x000f220000000800 */
[----:B0-----:R-:W-:-:S07]  /*be00*/  FADD.FTZ R14, R190, R14 ;  /* 0x0000000ebe0e7221 */ /* 0x001fce0000010000 */
[----:B------:R-:W0:Y:S01]  /*be10*/  MUFU.EX2 R169, R194 ;  /* 0x000000c200a97308 */ /* 0x000e220000000800 */
[C---:B---3--:R-:W-:Y:S01]  /*be20*/  FADD.FTZ R13, R189.reuse, R13 ;  /* 0x0000000dbd0d7221 */ /* 0x048fe20000010000 */
[----:B------:R-:W-:-:S03]  /*be30*/  F2FP.F16.F32.PACK_AB R166, R189, R188 ;  /* 0x000000bcbda6723e */ /* 0x000fc600000000ff */
[----:B------:R-:W-:-:S03]  /*be40*/  FADD.FTZ R13, R168, R13 ;  /* 0x0000000da80d7221 */ /* 0x000fc60000010000 */
[----:B------:R-:W3:Y:S01]  /*be50*/  MUFU.EX2 R193, R193 ;  /* 0x000000c100c17308 */ /* 0x000ee20000000800 */
[C---:B----4-:R-:W-:Y:S01]  /*be60*/  FADD.FTZ R14, R191.reuse, R14 ;  /* 0x0000000ebf0e7221 */ /* 0x050fe20000010000 */
[----:B------:R-:W-:-:S06]  /*be70*/  F2FP.F16.F32.PACK_AB R167, R191, R190 ;  /* 0x000000bebfa7723e */ /* 0x000fcc00000000ff */
[----:B------:R-:W4:Y:S01]  /*be80*/  MUFU.EX2 R195, R195 ;  /* 0x000000c300c37308 */ /* 0x000f220000000800 */
[----:B0-----:R-:W-:-:S07]  /*be90*/  FADD.FTZ R14, R169, R14 ;  /* 0x0000000ea90e7221 */ /* 0x001fce0000010000 */
[----:B------:R-:W0:Y:S01]  /*bea0*/  MUFU.EX2 R196, R196 ;  /* 0x000000c400c47308 */ /* 0x000e220000000800 */
[C---:B---3--:R-:W-:Y:S01]  /*beb0*/  FADD.FTZ R13, R193.reuse, R13 ;  /* 0x0000000dc10d7221 */ /* 0x048fe20000010000 */
[----:B------:R-:W-:-:S06]  /*bec0*/  F2FP.F16.F32.PACK_AB R168, R193, R168 ;  /* 0x000000a8c1a8723e */ /* 0x000fcc00000000ff */
[----:B------:R-:W3:Y:S01]  /*bed0*/  MUFU.EX2 R171, R198 ;  /* 0x000000c600ab7308 */ /* 0x000ee20000000800 */
[C---:B----4-:R-:W-:Y:S01]  /*bee0*/  FADD.FTZ R14, R195.reuse, R14 ;  /* 0x0000000ec30e7221 */ /* 0x050fe20000010000 */
[----:B------:R-:W-:-:S06]  /*bef0*/  F2FP.F16.F32.PACK_AB R169, R195, R169 ;  /* 0x000000a9c3a9723e */ /* 0x000fcc00000000ff */
[----:B------:R-:W4:Y:S01]  /*bf00*/  MUFU.EX2 R176, R176 ;  /* 0x000000b000b07308 */ /* 0x000f220000000800 */
[----:B0-----:R-:W-:-:S04]  /*bf10*/  FADD.FTZ R13, R196, R13 ;  /* 0x0000000dc40d7221 */ /* 0x001fc80000010000 */
[C---:B------:R-:W-:Y:S01]  /*bf20*/  FADD.FTZ R13, R170.reuse, R13 ;  /* 0x0000000daa0d7221 */ /* 0x040fe20000010000 */
[----:B------:R-:W-:Y:S01]  /*bf30*/  F2FP.F16.F32.PACK_AB R170, R170, R196 ;  /* 0x000000c4aaaa723e */ /* 0x000fe200000000ff */
[----:B---3--:R-:W-:-:S04]  /*bf40*/  FADD.FTZ R14, R171, R14 ;  /* 0x0000000eab0e7221 */ /* 0x008fc80000010000 */
[C---:B----4-:R-:W-:Y:S01]  /*bf50*/  FADD.FTZ R14, R176.reuse, R14 ;  /* 0x0000000eb00e7221 */ /* 0x050fe20000010000 */
[----:B------:R-:W-:Y:S01]  /*bf60*/  F2FP.F16.F32.PACK_AB R171, R176, R171 ;  /* 0x000000abb0ab723e */ /* 0x000fe200000000ff */
[----:B--2---:R-:W-:Y:S06]  /*bf70*/  @!P0 BRA `(.L_x_714) ;  /* 0x0000000000048947 */ /* 0x004fec0003800000 */
[----:B------:R-:W-:Y:S01]  /*bf80*/  BPT.TRAP 0x1 ;  /* 0x000000040000795c */ /* 0x000fe20000300000 */
.L_x_714:
[----:B------:R0:W2:Y:S01]  /*bf90*/  SYNCS.PHASECHK.TRANS64.TRYWAIT P3, [R20+URZ+0x22850], R21 ;  /* 0x02285015140075a7 */ /* 0x0000a2000806017f */
[----:B------:R-:W-:Y:S05]  /*bfa0*/  @!P0 BRA `(.L_x_715) ;  /* 0x0000000000048947 */ /* 0x000fea0003800000 */
[----:B------:R-:W-:Y:S01]  /*bfb0*/  BPT.TRAP 0x1 ;  /* 0x000000040000795c */ /* 0x000fe20000300000 */
.L_x_715:
[----:B------:R-:W-:Y:S04]  /*bfc0*/  BSSY B0, `(.L_x_716) ;  /* 0x0000004000007945 */ /* 0x000fe80003800000 */
[----:B--2---:R-:W-:Y:S05]  /*bfd0*/  @P3 BRA `(.L_x_717) ;  /* 0x0000000000083947 */ /* 0x004fea0003800000 */
[----:B------:R-:W2:Y:S02]  /*bfe0*/  SYNCS.PHASECHK.TRANS64.TRYWAIT P3, [R20+URZ+0x22850], R21 ;  /* 0x02285015140075a7 */ /* 0x000ea4000806017f */
[----:B--2---:R-:W-:Y:S05]  /*bff0*/  @!P3 BRA `(.L_x_718) ;  /* 0x000000dc00e8b947 */ /* 0x004fea0003800000 */
.L_x_717:
[----:B------:R-:W-:Y:S05]  /*c000*/  BSYNC B0 ;  /* 0x0000000000007941 */ /* 0x000fea0003800000 */
.L_x_716:
[----:B------:R-:W3:Y:S01]  /*c010*/  S2R R173, SR_TID.X ;  /* 0x0000000000ad7919 */ /* 0x000ee20000002100 */
[----:B------:R-:W-:Y:S05]  /*c020*/  WARPSYNC.ALL ;  /* 0x0000000000007948 */ /* 0x000fea0003800000 */
[----:B------:R-:W-:Y:S02]  /*c030*/  IMAD.MOV.U32 R174, RZ, RZ, 0xc00 ;  /* 0x00000c00ffae7424 */ /* 0x000fe400078e00ff */
[----:B------:R-:W-:Y:S02]  /*c040*/  IMAD.MOV.U32 R175, RZ, RZ, 0x40000040 ;  /* 0x40000040ffaf7424 */ /* 0x000fe400078e00ff */
[----:B------:R-:W-:-:S02]  /*c050*/  IMAD R174, R200, R174, UR37 ;  /* 0x00000025c8ae7e24 */ /* 0x000fc4000f8e02ae */
[----:B------:R-:W-:Y:S01]  /*c060*/  IMAD.MOV.U32 R177, RZ, RZ, 0x40000040 ;  /* 0x40000040ffb17424 */ /* 0x000fe200078e00ff */
[----:B------:R-:W-:Y:S01]  /*c070*/  R2UR UR7, R175 ;  /* 0x00000000af0772ca */ /* 0x000fe200000e0000 */
[C---:B------:R-:W-:Y:S01]  /*c080*/  VIADD R176, R174.reuse, 0x80 ;  /* 0x00000080aeb07836 */ /* 0x040fe20000000000 */
[----:B------:R-:W-:Y:S01]  /*c090*/  R2UR UR6, R174 ;  /* 0x00000000ae0672ca */ /* 0x000fe200000e0000 */
[----:B------:R-:W-:Y:S02]  /*c0a0*/  IMAD.MOV.U32 R175, RZ, RZ, 0x40000040 ;  /* 0x40000040ffaf7424 */ /* 0x000fe400078e00ff */
[----:B012---:R-:W-:-:S05]  /*c0b0*/  @!P1 VIADD R20, R20, 0x22860 ;  /* 0x0002286014149836 */ /* 0x007fca0000000000 */
[----:B------:R-:W-:Y:S02]  /*c0c0*/  @!P1 PRMT R20, RZ, 0x654, R20 ;  /* 0x00000654ff149816 */ /* 0x000fe40000000014 */
[----:B---3--:R-:W-:-:S05]  /*c0d0*/  SHF.R.U32.HI R173, RZ, 0x7, R173 ;  /* 0x00000007ffad7819 */ /* 0x008fca00000116ad */
[----:B------:R-:W-:-:S05]  /*c0e0*/  VIADD R21, R173, 0x8 ;  /* 0x00000008ad157836 */ /* 0x000fca0000000000 */
[----:B------:R0:W-:Y:S06]  /*c0f0*/  BAR.SYNC.DEFER_BLOCKING R21, 0x100 ;  /* 0x000400150000751d */ /* 0x0001ec0000010000 */
[----:B------:R-:W-:-:S06]  /*c100*/  WARPGROUP.ARRIVE ;  /* 0x00000000000079c5 */ /* 0x000fcc0000000000 */
[----:B------:R-:W-:Y:S01]  /*c110*/  HGMMA.64x256x16.F32 R24, R204, gdesc[UR4].tnspB, R24, gsb0 ;  /* 0x43e00004cc187df0 */ /* 0x000fe20008000818 */
[----:B------:R-:W-:Y:S02]  /*c120*/  R2UR UR6, R176 ;  /* 0x00000000b00672ca */ /* 0x000fe400000e0000 */
[----:B------:R-:W-:Y:S01]  /*c130*/  R2UR UR7, R177 ;  /* 0x00000000b10772ca */ /* 0x000fe200000e0000 */
[----:B------:R-:W-:Y:S02]  /*c140*/  WARPGROUP.DEPBAR.LE gsb0, 0x0 ;  /* 0x00008000000079c5 */ /* 0x000fe40000010000 */
[----:B------:R-:W-:Y:S01]  /*c150*/  WARPGROUP.ARRIVE ;  /* 0x00000000000079c5 */ /* 0x000fe20000000000 */
[----:B------:R-:W-:Y:S02]  /*c160*/  IMAD.MOV.U32 R205, RZ, RZ, R172 ;  /* 0x000000ffffcd7224 */ /* 0x000fe400078e00ac */
[----:B------:R-:W-:-:S15]  /*c170*/  IMAD.MOV.U32 R206, RZ, RZ, R12 ;  /* 0x000000ffffce7224 */ /* 0x000fde00078e000c */
[----:B------:R-:W-:-:S04]  /*c180*/  NOP ;  /* 0x0000000000007918 */ /* 0x000fc80000000000 */
[----:B------:R-:W-:Y:S03]  /*c190*/  HGMMA.64x256x16.F32 R24, R152, gdesc[UR4].tnspB, R24, gsb0 ;  /* 0x43e0000498187df0 */ /* 0x000fe60008000818 */
[----:B------:R-:W-:Y:S02]  /*c1a0*/  WARPGROUP.DEPBAR.LE gsb0, 0x0 ;  /* 0x00008000000079c5 */ /* 0x000fe40000010000 */
[----:B------:R-:W-:Y:S01]  /*c1b0*/  VIADD R152, R174, 0x100 ;  /* 0x00000100ae987836 */ /* 0x000fe20000000000 */
[----:B------:R-:W-:Y:S01]  /*c1c0*/  WARPGROUP.ARRIVE ;  /* 0x00000000000079c5 */ /* 0x000fe20000000000 */
[----:B------:R-:W-:-:S03]  /*c1d0*/  IMAD.MOV.U32 R153, RZ, RZ, 0x40000040 ;  /* 0x40000040ff997424 */ /* 0x000fc600078e00ff */
[----:B------:R-:W-:Y:S01]  /*c1e0*/  R2UR UR6, R152 ;  /* 0x00000000980672ca */ /* 0x000fe200000e0000 */
[----:B------:R-:W-:Y:S01]  /*c1f0*/  VIADD R152, R174, 0x180 ;  /* 0x00000180ae987836 */ /* 0x000fe20000000000 */
[----:B------:R-:W-:Y:S01]  /*c200*/  R2UR UR7, R153 ;  /* 0x00000000990772ca */ /* 0x000fe200000e0000 */
[----:B------:R-:W-:-:S15]  /*c210*/  IMAD.MOV.U32 R153, RZ, RZ, 0x40000040 ;  /* 0x40000040ff997424 */ /* 0x000fde00078e00ff */
[----:B------:R-:W-:Y:S01]  /*c220*/  HGMMA.64x256x16.F32 R24, R156, gdesc[UR4].tnspB, R24, gsb0 ;  /* 0x43e000049c187df0 */ /* 0x000fe20008000818 */
[----:B------:R-:W-:Y:S01]  /*c230*/  R2UR UR6, R152 ;  /* 0x00000000980672ca */ /* 0x000fe200000e0000 */
[C---:B------:R-:W-:Y:S01]  /*c240*/  VIADD R152, R174.reuse, 0x200 ;  /* 0x00000200ae987836 */ /* 0x040fe20000000000 */
[----:B------:R-:W-:Y:S01]  /*c250*/  R2UR UR7, R153 ;  /* 0x00000000990772ca */ /* 0x000fe200000e0000 */
[----:B------:R-:W-:Y:S02]  /*c260*/  IMAD.MOV.U32 R153, RZ, RZ, 0x40000040 ;  /* 0x40000040ff997424 */ /* 0x000fe400078e00ff */
[----:B------:R-:W-:Y:S01]  /*c270*/  VIADD R174, R174, 0x280 ;  /* 0x00000280aeae7836 */ /* 0x000fe20000000000 */
[----:B------:R-:W-:Y:S02]  /*c280*/  WARPGROUP.DEPBAR.LE gsb0, 0x0 ;  /* 0x00008000000079c5 */ /* 0x000fe40000010000 */
[----:B------:R-:W-:-:S15]  /*c290*/  WARPGROUP.ARRIVE ;  /* 0x00000000000079c5 */ /* 0x000fde0000000000 */
[----:B------:R-:W-:-:S04]  /*c2a0*/  NOP ;  /* 0x0000000000007918 */ /* 0x000fc80000000000 */
[----:B------:R-:W-:Y:S01]  /*c2b0*/  HGMMA.64x256x16.F32 R24, R160, gdesc[UR4].tnspB, R24, gsb0 ;  /* 0x43e00004a0187df0 */ /* 0x000fe20008000818 */
[----:B------:R-:W-:Y:S02]  /*c2c0*/  R2UR UR6, R152 ;  /* 0x00000000980672ca */ /* 0x000fe400000e0000 */
[----:B------:R-:W-:Y:S01]  /*c2d0*/  R2UR UR7, R153 ;  /* 0x00000000990772ca */ /* 0x000fe200000e0000 */
[----:B------:R-:W-:Y:S02]  /*c2e0*/  WARPGROUP.DEPBAR.LE gsb0, 0x0 ;  /* 0x00008000000079c5 */ /* 0x000fe40000010000 */
[----:B------:R-:W-:-:S15]  /*c2f0*/  WARPGROUP.ARRIVE ;  /* 0x00000000000079c5 */ /* 0x000fde0000000000 */
[----:B------:R-:W-:-:S07]  /*c300*/  NOP ;  /* 0x0000000000007918 */ /* 0x000fce0000000000 */
[----:B------:R-:W-:Y:S01]  /*c310*/  HGMMA.64x256x16.F32 R24, R164, gdesc[UR4].tnspB, R24, gsb0 ;  /* 0x43e00004a4187df0 */ /* 0x000fe20008000818 */
[----:B------:R-:W-:Y:S02]  /*c320*/  R2UR UR6, R174 ;  /* 0x00000000ae0672ca */ /* 0x000fe400000e0000 */
[----:B------:R-:W-:Y:S01]  /*c330*/  R2UR UR7, R175 ;  /* 0x00000000af0772ca */ /* 0x000fe200000e0000 */
[----:B------:R-:W-:Y:S02]  /*c340*/  WARPGROUP.DEPBAR.LE gsb0, 0x0 ;  /* 0x00008000000079c5 */ /* 0x000fe40000010000 */
[----:B------:R-:W-:-:S15]  /*c350*/  WARPGROUP.ARRIVE ;  /* 0x00000000000079c5 */ /* 0x000fde0000000000 */
[----:B------:R-:W-:-:S07]  /*c360*/  NOP ;  /* 0x0000000000007918 */ /* 0x000fce0000000000 */
[----:B------:R-:W-:Y:S03]  /*c370*/  HGMMA.64x256x16.F32 R24, R168, gdesc[UR4].tnspB, R24, gsb0 ;  /* 0x43e00004a8187df0 */ /* 0x000fe60008000818 */
[----:B------:R-:W-:Y:S02]  /*c380*/  WARPGROUP.DEPBAR.LE gsb0, 0x0 ;  /* 0x00008000000079c5 */ /* 0x000fe40000010000 */
[----:B------:R0:W-:Y:S01]  /*c390*/  @!P1 SYNCS.ARRIVE.TRANS64.RED.A1T0 RZ, [R20+URZ], RZ ;  /* 0x000000ff14ff99a7 */ /* 0x0001e2000810043f */
[----:B------:R-:W-:Y:S05]  /*c3a0*/  @P2 BRA `(.L_x_719) ;  /* 0xffffffe000502947 */ /* 0x000fea000383ffff */
.L_x_709:
[----:B------:R-:W-:Y:S05]  /*c3b0*/  WARPSYNC.ALL ;  /* 0x0000000000007948 */ /* 0x000fea0003800000 */
[----:B------:R-:W1:Y:S01]  /*c3c0*/  SHFL.BFLY PT, R0, R13, 0x2, 0x1f ;  /* 0x0c401f000d007f89 */ /* 0x000e6200000e0000 */
[----:B0-----:R-:W-:Y:S02]  /*c3d0*/  IMAD.MOV.U32 R20, RZ, RZ, -0x800000 ;  /* 0xff800000ff147424 */ /* 0x001fe400078e00ff */
[----:B------:R-:W-:Y:S01]  /*c3e0*/  IMAD.MOV.U32 R4, RZ, RZ, RZ ;  /* 0x000000ffff047224 */ /* 0x000fe200078e00ff */
[----:B------:R0:W-:Y:S06]  /*c3f0*/  BAR.ARV R197, 0x100 ;  /* 0x000400c50000751d */ /* 0x0001ec0000002000 */
[----:B------:R-:W-:-:S02]  /*c400*/  VIADD R200, R200, 0x1 ;  /* 0x00000001c8c87836 */ /* 0x000fc40000000000 */
[----:B------:R-:W-:Y:S06]  /*c410*/  BAR.ARV 0x8, 0x180 ;  /* 0x0206000000007b1d */ /* 0x000fec0000002000 */
[----:B------:R-:W-:Y:S01]  /*c420*/  ISETP.NE.AND P1, PT, R200, 0x2, PT ;  /* 0x00000002c800780c */ /* 0x000fe20003f25270 */
[----:B------:R-:W-:-:S03]  /*c430*/  VIADD R221, R221, 0x1 ;  /* 0x00000001dddd7836 */ /* 0x000fc60000000000 */
[----:B------:R-:W-:Y:S01]  /*c440*/  SEL R200, R200, RZ, P1 ;  /* 0x000000ffc8c87207 */ /* 0x000fe20000800000 */
[----:B-1----:R-:W-:-:S05]  /*c450*/  FADD.FTZ R0, R0, R13 ;  /* 0x0000000d00007221 */ /* 0x002fca0000010000 */
[----:B------:R-:W1:Y:S02]  /*c460*/  SHFL.BFLY PT, R5, R0, 0x1, 0x1f ;  /* 0x0c201f0000057f89 */ /* 0x000e6400000e0000 */
[----:B-1----:R-:W-:-:S05]  /*c470*/  FADD.FTZ R7, R0, R5 ;  /* 0x0000000500077221 */ /* 0x002fca0000010000 */
[----:B------:R-:W-:-:S13]  /*c480*/  FSETP.NE.FTZ.AND P0, PT, R7, RZ, PT ;  /* 0x000000ff0700720b */ /* 0x000fda0003f15000 */
[----:B------:R-:W1:Y:S08]  /*c490*/  @P0 MUFU.LG2 R5, R7 ;  /* 0x0000000700050308 */ /* 0x000e700000000c00 */
[----:B------:R-:W2:Y:S01]  /*c4a0*/  @P0 MUFU.RCP R4, R7 ;  /* 0x0000000700040308 */ /* 0x000ea20000001000 */
[----:B-1----:R-:W-:Y:S01]  /*c4b0*/  @P0 FMUL.FTZ R6, R5, 0.69314718246459960938 ;  /* 0x3f31721805060820 */ /* 0x002fe20000410000 */
[----:B------:R-:W-:-:S04]  /*c4c0*/  @P0 FMUL.FTZ R5, R3, 0.69314718246459960938 ;  /* 0x3f31721803050820 */ /* 0x000fc80000410000 */
[----:B------:R-:W-:Y:S02]  /*c4d0*/  @P0 FFMA.FTZ R20, R5, R12, R6 ;  /* 0x0000000c05140223 */ /* 0x000fe40000010006 */
[----:B------:R-:W1:Y:S01]  /*c4e0*/  SHFL.BFLY PT, R5, R14, 0x2, 0x1f ;  /* 0x0c401f000e057f89 */ /* 0x000e6200000e0000 */
[-C--:B--2---:R-:W-:Y:S01]  /*c4f0*/  FMUL.FTZ R24, R24, R4.reuse ;  /* 0x0000000418187220 */ /* 0x084fe20000410000 */
        /* <DEDUP_REMOVED lines=22> */
[----:B-1----:R-:W-:Y:S01]  /*c660*/  FADD.FTZ R5, R5, R14 ;  /* 0x0000000e05057221 */ /* 0x002fe20000010000 */
[-C--:B------:R-:W-:Y:S01]  /*c670*/  FMUL.FTZ R69, R69, R4.reuse ;  /* 0x0000000445457220 */ /* 0x080fe20000410000 */
[-C--:B------:R-:W-:Y:S01]  /*c680*/  FMUL.FTZ R72, R72, R4.reuse ;  /* 0x0000000448487220 */ /* 0x080fe20000410000 */
[-C--:B------:R-:W-:Y:S01]  /*c690*/  FMUL.FTZ R73, R73, R4.reuse ;  /* 0x0000000449497220 */ /* 0x080fe20000410000 */
[-C--:B------:R-:W-:Y:S01]  /*c6a0*/  FMUL.FTZ R76, R76, R4.reuse ;  /* 0x000000044c4c7220 */ /* 0x080fe20000410000 */
[----:B------:R-:W1:Y:S01]  /*c6b0*/  SHFL.BFLY PT, R0, R5, 0x1, 0x1f ;  /* 0x0c201f0005007f89 */ /* 0x000e6200000e0000 */
        /* <DEDUP_REMOVED lines=24> */
[----:B------:R-:W-:Y:S01]  /*c840*/  IMAD.MOV.U32 R0, RZ, RZ, RZ ;  /* 0x000000ffff007224 */ /* 0x000fe200078e00ff */
[----:B------:R-:W-:Y:S01]  /*c850*/  SEL R5, RZ, 0x1, P1 ;  /* 0x00000001ff057807 */ /* 0x000fe20000800000 */
[-C--:B------:R-:W-:Y:S01]  /*c860*/  FMUL.FTZ R124, R124, R4.reuse ;  /* 0x000000047c7c7220 */ /* 0x080fe20000410000 */
[-C--:B------:R-:W-:Y:S01]  /*c870*/  FMUL.FTZ R125, R125, R4.reuse ;  /* 0x000000047d7d7220 */ /* 0x080fe20000410000 */
[----:B------:R-:W-:Y:S01]  /*c880*/  FSETP.NE.FTZ.AND P0, PT, R8, RZ, PT ;  /* 0x000000ff0800720b */ /* 0x000fe20003f15000 */
        /* <DEDUP_REMOVED lines=12> */
[----:B------:R-:W1:Y:S01]  /*c950*/  @P0 MUFU.LG2 R6, R8 ;  /* 0x0000000800060308 */ /* 0x000e620000000c00 */
[----:B------:R-:W-:Y:S01]  /*c960*/  @P0 FMUL.FTZ R10, R3, 0.69314718246459960938 ;  /* 0x3f317218030a0820 */ /* 0x000fe20000410000 */
[----:B------:R-:W-:Y:S01]  /*c970*/  IMAD.MOV.U32 R3, RZ, RZ, -0x800000 ;  /* 0xff800000ff037424 */ /* 0x000fe200078e00ff */
[----:B------:R-:W-:-:S05]  /*c980*/  LOP3.LUT R208, R208, R5, RZ, 0x3c, !PT ;  /* 0x00000005d0d07212 */ /* 0x000fca00078e3cff */
[----:B------:R-:W2:Y:S01]  /*c990*/  @P0 MUFU.RCP R0, R8 ;  /* 0x0000000800000308 */ /* 0x000ea20000001000 */
[----:B-1----:R-:W-:-:S04]  /*c9a0*/  @P0 FMUL.FTZ R7, R6, 0.69314718246459960938 ;  /* 0x3f31721806070820 */ /* 0x002fc80000410000 */
[----:B------:R-:W-:Y:S01]  /*c9b0*/  @P0 FFMA.FTZ R3, R10, R172, R7 ;  /* 0x000000ac0a030223 */ /* 0x000fe20000010007 */
[----:B------:R-:W-:Y:S01]  /*c9c0*/  PLOP3.LUT P0, PT, PT, PT, PT, 0x8, 0x0 ;  /* 0x000000000000781c */ /* 0x000fe20003f0e170 */
        /* <DEDUP_REMOVED lines=63> */
[----:B0-----:R-:W-:-:S07]  /*cdc0*/  FMUL.FTZ R151, R151, R0 ;  /* 0x0000000097977220 */ /* 0x001fce0000410000 */
.L_x_668:
[----:B------:R-:W-:Y:S05]  /*cdd0*/  WARPSYNC.ALL ;  /* 0x0000000000007948 */ /* 0x000fea0003800000 */
[----:B------:R-:W0:Y:S08]  /*cde0*/  S2UR UR5, SR_CgaCtaId ;  /* 0x00000000000579c3 */ /* 0x000e300000008800 */
[----:B------:R-:W-:Y:S06]  /*cdf0*/  BAR.SYNC.DEFER_BLOCKING 0x5, 0x180 ;  /* 0x0146000000007b1d */ /* 0x000fec0000010000 */
[----:B------:R-:W-:Y:S01]  /*ce00*/  UMOV UR4, 0x400 ;  /* 0x0000040000047882 */ /* 0x000fe20000000000 */
[----:B------:R-:W-:Y:S01]  /*ce10*/  BSSY B0, `(.L_x_720) ;  /* 0x00004e0000007945 */ /* 0x000fe20003800000 */
[----:B0-----:R-:W-:-:S06]  /*ce20*/  ULEA UR4, UR5, UR4, 0x18 ;  /* 0x0000000405047291 */ /* 0x001fcc000f8ec03f */
[----:B------:R-:W-:-:S05]  /*ce30*/  IMAD.U32 R19, RZ, RZ, UR4 ;  /* 0x00000004ff137e24 */ /* 0x000fca000f8e00ff */
[----:B-----5:R0:W1:Y:S01]  /*ce40*/  LDS.128 R152, [R19+0x228d0] ;  /* 0x0228d00013987984 */ /* 0x0200620000000c00 */
[----:B------:R-:W-:Y:S06]  /*ce50*/  BAR.ARV 0x4, 0x180 ;  /* 0x0106000000007b1d */ /* 0x000fec0000002000 */
[----:B------:R-:W-:Y:S05]  /*ce60*/  @P0 BRA `(.L_x_721) ;  /* 0x0000003c00940947 */ /* 0x000fea0003800000 */
[----:B------:R-:W2:Y:S01]  /*ce70*/  LDL R4, [R1+0x70] ;  /* 0x0000700001047983 */ /* 0x000ea20000100800 */
[C---:B------:R-:W-:Y:S01]  /*ce80*/  ISETP.NE.AND P0, PT, R216.reuse, RZ, PT ;  /* 0x000000ffd800720c */ /* 0x040fe20003f05270 */
[----:B------:R-:W-:Y:S01]  /*ce90*/  ULDC UR4, c[0x0][0xad4] ;  /* 0x0002b50000047ab9 */ /* 0x000fe20000000800 */
[----:B------:R-:W-:Y:S01]  /*cea0*/  F2FP.F16.F32.PACK_AB R6, R29, R28 ;  /* 0x0000001c1d06723e */ /* 0x000fe200000000ff */
[----:B------:R-:W3:Y:S01]  /*ceb0*/  S2R R0, SR_SWINHI ;  /* 0x0000000000007919 */ /* 0x000ee20000002f00 */
[----:B------:R-:W-:Y:S01]  /*cec0*/  SEL R216, R216, UR4, P0 ;  /* 0x00000004d8d87c07 */ /* 0x000fe20008000000 */
[----:B------:R-:W-:Y:S05]  /*ced0*/  WARPSYNC.ALL ;  /* 0x0000000000007948 */ /* 0x000fea0003800000 */
[----:B------:R-:W-:Y:S01]  /*cee0*/  F2FP.F16.F32.PACK_AB R7, R31, R30 ;  /* 0x0000001e1f07723e */ /* 0x000fe200000000ff */
[----:B------:R-:W-:Y:S01]  /*cef0*/  ULDC.64 UR4, c[0x0][0xc00] ;  /* 0x0003000000047ab9 */ /* 0x000fe20000000a00 */
[----:B------:R-:W-:Y:S01]  /*cf00*/  F2FP.F16.F32.PACK_AB R8, R33, R32 ;  /* 0x000000202108723e */ /* 0x000fe200000000ff */
[----:B------:R-:W-:Y:S01]  /*cf10*/  ULDC.64 UR6, c[0x0][0xc08] ;  /* 0x0003020000067ab9 */ /* 0x000fe20000000a00 */
[----:B------:R-:W-:-:S02]  /*cf20*/  F2FP.F16.F32.PACK_AB R9, R35, R34 ;  /* 0x000000222309723e */ /* 0x000fc400000000ff */
[----:B------:R-:W-:Y:S02]  /*cf30*/  F2FP.F16.F32.PACK_AB R10, R37, R36 ;  /* 0x00000024250a723e */ /* 0x000fe400000000ff */
[----:B------:R-:W-:Y:S01]  /*cf40*/  F2FP.F16.F32.PACK_AB R11, R39, R38 ;  /* 0x00000026270b723e */ /* 0x000fe200000000ff */
[----:B------:R-:W-:Y:S01]  /*cf50*/  BAR.SYNC.DEFER_BLOCKING 0x1, 0x100 ;  /* 0x0044000000007b1d */ /* 0x000fe20000010000 */
[----:B------:R-:W-:-:S04]  /*cf60*/  ISETP.NE.U32.AND P1, PT, RZ, UR4, PT ;  /* 0x00000004ff007c0c */ /* 0x000fc8000bf25070 */
[----:B------:R-:W-:Y:S02]  /*cf70*/  ISETP.NE.AND.EX P1, PT, RZ, UR5, PT, P1 ;  /* 0x00000005ff007c0c */ /* 0x000fe4000bf25310 */
[----:B------:R-:W-:Y:S02]  /*cf80*/  MOV R12, R19 ;  /* 0x00000013000c7202 */ /* 0x000fe40000000f00 */
[----:B---3--:R-:W-:-:S03]  /*cf90*/  MOV R13, R0 ;  /* 0x00000000000d7202 */ /* 0x008fc60000000f00 */
[----:B--2---:R-:W-:-:S04]  /*cfa0*/  IMAD.WIDE R14, R4, 0x2, R12 ;  /* 0x00000002040e7825 */ /* 0x004fc800078e020c */
[----:B------:R-:W-:Y:S01]  /*cfb0*/  IMAD.MOV.U32 R5, RZ, RZ, R15 ;  /* 0x000000ffff057224 */ /* 0x000fe200078e000f */
[----:B------:R-:W-:-:S04]  /*cfc0*/  LOP3.LUT R0, R14, 0x380, RZ, 0xc0, !PT ;  /* 0x000003800e007812 */ /* 0x000fc800078ec0ff */
[----:B------:R-:W-:-:S04]  /*cfd0*/  SHF.R.U64 R0, R0, 0x3, RZ ;  /* 0x0000000300007819 */ /* 0x000fc800000012ff */
[----:B------:R-:W-:-:S04]  /*cfe0*/  LOP3.LUT R4, R0, R14, RZ, 0x3c, !PT ;  /* 0x0000000e00047212 */ /* 0x000fc800078e3cff */
[----:B------:R-:W-:Y:S02]  /*cff0*/  MOV R0, R4 ;  /* 0x0000000400007202 */ /* 0x000fe40000000f00 */
[----:B------:R-:W-:Y:S02]  /*d000*/  F2FP.F16.F32.PACK_AB R4, R25, R24 ;  /* 0x000000181904723e */ /* 0x000fe400000000ff */
[----:B------:R-:W-:-:S05]  /*d010*/  F2FP.F16.F32.PACK_AB R5, R27, R26 ;  /* 0x0000001a1b05723e */ /* 0x000fca00000000ff */
[----:B------:R2:W-:Y:S02]  /*d020*/  STSM.16.M88.4 [R0], R4 ;  /* 0x0000000400007844 */ /* 0x0005e40000000200 */
[----:B--2---:R-:W-:Y:S02]  /*d030*/  IADD3 R4, P0, R14, 0x20, RZ ;  /* 0x000000200e047810 */ /* 0x004fe40007f1e0ff */
[----:B------:R-:W-:Y:S02]  /*d040*/  F2FP.F16.F32.PACK_AB R6, R45, R44 ;  /* 0x0000002c2d06723e */ /* 0x000fe400000000ff */
[----:B------:R-:W-:Y:S01]  /*d050*/  LOP3.LUT R0, R4, 0x380, RZ, 0xc0, !PT ;  /* 0x0000038004007812 */ /* 0x000fe200078ec0ff */
[----:B------:R-:W-:Y:S01]  /*d060*/  IMAD.X R5, RZ, RZ, R15, P0 ;  /* 0x000000ffff057224 */ /* 0x000fe200000e060f */
[----:B------:R-:W-:Y:S02]  /*d070*/  F2FP.F16.F32.PACK_AB R7, R47, R46 ;  /* 0x0000002e2f07723e */ /* 0x000fe400000000ff */
[----:B------:R-:W-:-:S04]  /*d080*/  SHF.R.U64 R0, R0, 0x3, RZ ;  /* 0x0000000300007819 */ /* 0x000fc800000012ff */
[----:B------:R-:W-:-:S04]  /*d090*/  LOP3.LUT R4, R0, R4, RZ, 0x3c, !PT ;  /* 0x0000000400047212 */ /* 0x000fc800078e3cff */
[----:B------:R-:W-:-:S05]  /*d0a0*/  MOV R4, R4 ;  /* 0x0000000400047202 */ /* 0x000fca0000000f00 */
[----:B------:R2:W-:Y:S02]  /*d0b0*/  STSM.16.M88.4 [R4], R8 ;  /* 0x0000000804007844 */ /* 0x0005e40000000200 */
[----:B--2---:R-:W-:Y:S02]  /*d0c0*/  IADD3 R4, P0, R14, 0x40, RZ ;  /* 0x000000400e047810 */ /* 0x004fe40007f1e0ff */
[----:B------:R-:W-:Y:S02]  /*d0d0*/  F2FP.F16.F32.PACK_AB R8, R49, R48 ;  /* 0x000000303108723e */ /* 0x000fe400000000ff */
[----:B------:R-:W-:Y:S01]  /*d0e0*/  LOP3.LUT R0, R4, 0x380, RZ, 0xc0, !PT ;  /* 0x0000038004007812 */ /* 0x000fe200078ec0ff */
[----:B------:R-:W-:Y:S01]  /*d0f0*/  IMAD.X R5, RZ, RZ, R15, P0 ;  /* 0x000000ffff057224 */ /* 0x000fe200000e060f */
[----:B------:R-:W-:Y:S02]  /*d100*/  F2FP.F16.F32.PACK_AB R9, R51, R50 ;  /* 0x000000323309723e */ /* 0x000fe400000000ff */
[----:B------:R-:W-:-:S02]  /*d110*/  SHF.R.U64 R0, R0, 0x3, RZ ;  /* 0x0000000300007819 */ /* 0x000fc400000012ff */
[----:B------:R-:W-:Y:S02]  /*d120*/  F2FP.F16.F32.PACK_AB R10, R53, R52 ;  /* 0x00000034350a723e */ /* 0x000fe400000000ff */
[----:B------:R-:W-:Y:S02]  /*d130*/  LOP3.LUT R4, R0, R4, RZ, 0x3c, !PT ;  /* 0x0000000400047212 */ /* 0x000fe400078e3cff */
[----:B------:R-:W-:Y:S02]  /*d140*/  F2FP.F16.F32.PACK_AB R11, R55, R54 ;  /* 0x00000036370b723e */ /* 0x000fe400000000ff */
        /* <DEDUP_REMOVED lines=136> */
[----:B--2---:R-:W-:-:S04]  /*d9d0*/  IADD3 R0, P0, R14, 0xc060, RZ ;  /* 0x0000c0600e007810 */ /* 0x004fc80007f1e0ff */
[----:B------:R-:W-:Y:S01]  /*d9e0*/  LOP3.LUT R4, R0, 0x380, RZ, 0xc0, !PT ;  /* 0x0000038000047812 */ /* 0x000fe200078ec0ff */
[----:B------:R-:W-:Y:S01]  /*d9f0*/  IMAD.X R15, RZ, RZ, R15, P0 ;  /* 0x000000ffff0f7224 */ /* 0x000fe200000e060f */
[----:B------:R-:W-:Y:S02]  /*da00*/  IADD3 R6, P0, R218, UR4, RZ ;  /* 0x00000004da067c10 */ /* 0x000fe4000ff1e0ff */
[----:B------:R-:W-:Y:S02]  /*da10*/  SHF.R.U64 R4, R4, 0x3, RZ ;  /* 0x0000000304047819 */ /* 0x000fe400000012ff */
[----:B------:R-:W-:Y:S02]  /*da20*/  IADD3.X R7, R219, UR5, RZ, P0, !PT ;  /* 0x00000005db077c10 */ /* 0x000fe400087fe4ff */
[----:B------:R-:W-:Y:S01]  /*da30*/  LOP3.LUT R14, R4, R0, RZ, 0x3c, !PT ;  /* 0x00000000040e7212 */ /* 0x000fe200078e3cff */
[----:B------:R-:W-:-:S03]  /*da40*/  IMAD.MOV.U32 R4, RZ, RZ, RZ ;  /* 0x000000ffff047224 */ /* 0x000fc600078e00ff */
[----:B------:R-:W-:Y:S02]  /*da50*/  MOV R14, R14 ;  /* 0x0000000e000e7202 */ /* 0x000fe40000000f00 */
[----:B------:R-:W-:-:S03]  /*da60*/  ISETP.NE.U32.AND P0, PT, RZ, UR6, PT ;  /* 0x00000006ff007c0c */ /* 0x000fc6000bf05070 */
[----:B------:R2:W-:Y:S01]  /*da70*/  STSM.16.M88.4 [R14], R8 ;  /* 0x000000080e007844 */ /* 0x0005e20000000200 */
[----:B------:R-:W-:Y:S01]  /*da80*/  BAR.SYNC.DEFER_BLOCKING 0x1, 0x100 ;  /* 0x0044000000007b1d */ /* 0x000fe20000010000 */
[----:B------:R-:W-:-:S13]  /*da90*/  ISETP.NE.AND.EX P0, PT, RZ, UR7, PT, P0 ;  /* 0x00000007ff007c0c */ /* 0x000fda000bf05300 */
[----:B------:R-:W-:Y:S01]  /*daa0*/  @P0 IADD3 R218, P2, R218, UR6, RZ ;  /* 0x00000006dada0c10 */ /* 0x000fe2000ff5e0ff */
[----:B------:R-:W-:Y:S02]  /*dab0*/  ULDC UR6, c[0x0][0xa88] ;  /* 0x0002a20000067ab9 */ /* 0x000fe40000000800 */
[----:B------:R-:W-:Y:S01]  /*dac0*/  IMAD.U32 R0, RZ, RZ, UR6 ;  /* 0x00000006ff007e24 */ /* 0x000fe2000f8e00ff */
[----:B------:R-:W-:Y:S01]  /*dad0*/  @P0 IADD3.X R219, R219, UR7, RZ, P2, !PT ;  /* 0x00000007dbdb0c10 */ /* 0x000fe200097fe4ff */
[----:B------:R3:W5:Y:S04]  /*dae0*/  @P1 LDG.E R4, desc[UR40][R6.64] ;  /* 0x0000002806041981 */ /* 0x000768000c1e1900 */
[----:B------:R3:W5:Y:S01]  /*daf0*/  @P0 LDG.E R0, desc[UR40][R218.64] ;  /* 0x00000028da000981 */ /* 0x000762000c1e1900 */
[----:B------:R-:W-:Y:S01]  /*db00*/  IMAD.MOV.U32 R15, RZ, RZ, 0x9b8 ;  /* 0x000009b8ff0f7424 */ /* 0x000fe200078e00ff */
[----:B------:R-:W-:-:S04]  /*db10*/  ISETP.GT.AND P2, PT, R216, 0x1, PT ;  /* 0x00000001d800780c */ /* 0x000fc80003f44270 */
[----:B------:R-:W-:-:S04]  /*db20*/  SEL R15, R15, 0x978, P2 ;  /* 0x000009780f0f7807 */ /* 0x000fc80001000000 */
[----:B--2---:R3:W2:Y:S08]  /*db30*/  LDC.64 R10, c[0x0][R15+0x220] ;  /* 0x000088000f0a7b82 */ /* 0x0046b00000000a00 */
[----:B------:R3:W4:Y:S01]  /*db40*/  LDC.64 R8, c[0x0][R15+0x218] ;  /* 0x000086000f087b82 */ /* 0x0007220000000a00 */
[----:B------:R-:W-:Y:S05]  /*db50*/  @P0 BRA `(.L_x_722) ;  /* 0x0000000000100947 */ /* 0x000fea0003800000 */
[----:B------:R-:W-:Y:S05]  /*db60*/  @!P1 BRA `(.L_x_722) ;  /* 0x00000000000c9947 */ /* 0x000fea0003800000 */
[----:B-----5:R-:W2:Y:S04]  /*db70*/  LDG.E R0, desc[UR40][R6.64] ;  /* 0x0000002806007981 */ /* 0x020ea8000c1e1900 */
[----:B---3--:R-:W2:Y:S02]  /*db80*/  LDG.E R6, desc[UR40][R6.64+0x4] ;  /* 0x0000042806067981 */ /* 0x008ea4000c1e1900 */
[----:B--2---:R-:W-:-:S07]  /*db90*/  IMAD.IADD R0, R6, 0x1, -R0 ;  /* 0x0000000106007824 */ /* 0x004fce00078e0a00 */
.L_x_722:
[----:B------:R-:W4:Y:S01]  /*dba0*/  LDL.LU R5, [R1+0x4c] ;  /* 0x00004c0001057983 */ /* 0x000f220000300800 */
[----:B------:R-:W0:Y:S03]  /*dbb0*/  LDC R157, c[0x0][0xbe8] ;  /* 0x0002fa00ff9d7b82 */ /* 0x000e260000000800 */
[----:B------:R-:W4:Y:S01]  /*dbc0*/  LDL R160, [R1+0x6c] ;  /* 0x00006c0001a07983 */ /* 0x000f220000100800 */
[----:B------:R-:W-:-:S03]  /*dbd0*/  ISETP.NE.U32.AND P0, PT, RZ, UR4, PT ;  /* 0x00000004ff007c0c */ /* 0x000fc6000bf05070 */
[----:B------:R-:W4:Y:S01]  /*dbe0*/  LDL R159, [R1+0x68] ;  /* 0x00006800019f7983 */ /* 0x000f220000100800 */
[----:B---3--:R-:W3:Y:S01]  /*dbf0*/  LDC.64 R6, c[0x0][R15+0x228] ;  /* 0x00008a000f067b82 */ /* 0x008ee20000000a00 */
[----:B------:R-:W-:Y:S02]  /*dc00*/  ISETP.NE.AND.EX P0, PT, RZ, UR5, PT, P0 ;  /* 0x00000005ff007c0c */ /* 0x000fe4000bf05300 */
[----:B------:R-:W3:Y:S02]  /*dc10*/  LDL R158, [R1+0x54] ;  /* 0x00005400019e7983 */ /* 0x000ee40000100800 */
[----:B------:R-:W-:Y:S02]  /*dc20*/  SEL R217, R217, RZ, !P0 ;  /* 0x000000ffd9d97207 */ /* 0x000fe40004000000 */
[----:B0-----:R-:W-:-:S03]  /*dc30*/  ISETP.NE.AND P1, PT, R157, 0x1, PT ;  /* 0x000000019d00780c */ /* 0x001fc60003f25270 */
[----:B--2---:R-:W-:Y:S02]  /*dc40*/  IMAD R11, R11, R217, RZ ;  /* 0x000000d90b0b7224 */ /* 0x004fe400078e02ff */
[----:B----4-:R-:W-:-:S08]  /*dc50*/  IMAD R14, R9, R215, RZ ;  /* 0x000000d7090e7224 */ /* 0x010fd000078e02ff */
[----:B-1----:R-:W0:Y:S01]  /*dc60*/  @P1 LDC R152, c[0x0][0xbec] ;  /* 0x0002fb00ff981b82 */ /* 0x002e220000000800 */
[----:B------:R-:W-:-:S07]  /*dc70*/  IMAD.WIDE.U32 R8, R8, R215, RZ ;  /* 0x000000d708087225 */ /* 0x000fce00078e00ff */
[----:B------:R-:W1:Y:S01]  /*dc80*/  @P1 LDC R156, c[0x0][0xbf0] ;  /* 0x0002fc00ff9c1b82 */ /* 0x000e620000000800 */
[----:B------:R-:W-:Y:S02]  /*dc90*/  IMAD.IADD R14, R9, 0x1, R14 ;  /* 0x00000001090e7824 */ /* 0x000fe400078e020e */
[----:B-----5:R-:W-:Y:S01]  /*dca0*/  IMAD R0, R0, R157, RZ ;  /* 0x0000009d00007224 */ /* 0x020fe200078e02ff */
[----:B------:R-:W-:-:S05]  /*dcb0*/  SEL R5, R5, RZ, !P0 ;  /* 0x000000ff05057207 */ /* 0x000fca0004000000 */
[C---:B------:R-:W-:Y:S02]  /*dcc0*/  IMAD R5, R10.reuse, R5, R11 ;  /* 0x000000050a057224 */ /* 0x040fe400078e020b */
[----:B------:R-:W-:-:S04]  /*dcd0*/  IMAD.WIDE.U32 R10, R10, R217, RZ ;  /* 0x000000d90a0a7225 */ /* 0x000fc800078e00ff */
[----:B------:R-:W-:Y:S01]  /*dce0*/  IMAD.IADD R11, R11, 0x1, R5 ;  /* 0x000000010b0b7824 */ /* 0x000fe200078e0205 */
[--C-:B------:R-:W-:Y:S02]  /*dcf0*/  IADD3 R10, P0, P3, R10, R8, R4.reuse ;  /* 0x000000080a0a7210 */ /* 0x100fe40007b1e004 */
[----:B------:R-:W-:Y:S02]  /*dd00*/  SHF.R.S32.HI R5, RZ, 0x1f, R4 ;  /* 0x0000001fff057819 */ /* 0x000fe40000011404 */
[----:B------:R-:W-:Y:S02]  /*dd10*/  SEL R8, R223, RZ, P2 ;  /* 0x000000ffdf087207 */ /* 0x000fe40001000000 */
[----:B------:R-:W-:Y:S01]  /*dd20*/  IADD3.X R11, R11, R14, R5, P0, P3 ;  /* 0x0000000e0b0b7210 */ /* 0x000fe200007e6405 */
[----:B------:R-:W-:Y:S02]  /*dd30*/  IMAD R14, R222, 0x80, R160 ;  /* 0x00000080de0e7824 */ /* 0x000fe400078e02a0 */
[----:B---3--:R-:W-:-:S02]  /*dd40*/  IMAD R21, R7, R8, RZ ;  /* 0x0000000807157224 */ /* 0x008fc400078e02ff */
[----:B------:R-:W-:-:S04]  /*dd50*/  IMAD.WIDE.U32 R8, R6, R8, RZ ;  /* 0x0000000806087225 */ /* 0x000fc800078e00ff */
[----:B0-----:R-:W-:-:S04]  /*dd60*/  @P1 IMAD.HI.U32 R6, R14, R152, RZ ;  /* 0x000000980e061227 */ /* 0x001fc800078e00ff */
[----:B------:R-:W-:Y:S01]  /*dd70*/  IMAD.MOV.U32 R152, RZ, RZ, R14 ;  /* 0x000000ffff987224 */ /* 0x000fe200078e000e */
[----:B-1----:R-:W-:Y:S02]  /*dd80*/  @P1 SHF.R.U32.HI R152, RZ, R156, R6 ;  /* 0x0000009cff981219 */ /* 0x002fe40000011606 */
[----:B------:R0:W1:Y:S03]  /*dd90*/  LDC.64 R6, c[0x0][R15+0x210] ;  /* 0x000084000f067b82 */ /* 0x0000660000000a00 */
[----:B0-----:R-:W-:-:S04]  /*dda0*/  IMAD.MOV R15, RZ, RZ, -R152 ;  /* 0x000000ffff0f7224 */ /* 0x001fc800078e0a98 */
[----:B------:R-:W-:Y:S01]  /*ddb0*/  IMAD R15, R157, R15, R14 ;  /* 0x0000000f9d0f7224 */ /* 0x000fe200078e020e */
[----:B------:R-:W-:Y:S01]  /*ddc0*/  IADD3 R8, P0, P3, R152, R10, R8 ;  /* 0x0000000a98087210 */ /* 0x000fe20007b1e008 */
[----:B------:R-:W-:Y:S01]  /*ddd0*/  IMAD.IADD R21, R9, 0x1, R21 ;  /* 0x0000000109157824 */ /* 0x000fe200078e0215 */
[----:B------:R-:W-:Y:S02]  /*dde0*/  SHF.R.S32.HI R9, RZ, 0x1f, R152 ;  /* 0x0000001fff097819 */ /* 0x000fe40000011498 */
[----:B------:R-:W-:Y:S02]  /*ddf0*/  SHF.R.S32.HI R10, RZ, 0x1f, R15 ;  /* 0x0000001fff0a7819 */ /* 0x000fe4000001140f */
[----:B------:R-:W-:Y:S01]  /*de00*/  IADD3.X R9, R9, R11, R21, P0, P3 ;  /* 0x0000000b09097210 */ /* 0x000fe200007e6415 */
[----:B-1----:R-:W-:-:S04]  /*de10*/  IMAD R7, R7, R15, RZ ;  /* 0x0000000f07077224 */ /* 0x002fc800078e02ff */
[C---:B------:R-:W-:Y:S02]  /*de20*/  IMAD R7, R6.reuse, R10, R7 ;  /* 0x0000000a06077224 */ /* 0x040fe400078e0207 */
[----:B------:R-:W0:Y:S01]  /*de30*/  LDC.64 R10, c[0x0][0xba8] ;  /* 0x0002ea00ff0a7b82 */ /* 0x000e220000000a00 */
[----:B------:R-:W-:-:S07]  /*de40*/  IMAD.WIDE.U32 R8, R6, R15, R8 ;  /* 0x0000000f06087225 */ /* 0x000fce00078e0008 */
[----:B0-----:R-:W0:Y:S08]  /*de50*/  @!P2 LDC R10, c[0x0][0xb50] ;  /* 0x0002d400ff0aab82 */ /* 0x001e300000000800 */
[----:B------:R-:W1:Y:S01]  /*de60*/  @!P2 LDC R11, c[0x0][0xb54] ;  /* 0x0002d500ff0bab82 */ /* 0x000e620000000800 */
[----:B------:R-:W-:Y:S02]  /*de70*/  IMAD.IADD R7, R9, 0x1, R7 ;  /* 0x0000000109077824 */ /* 0x000fe400078e0207 */
[----:B------:R-:W-:Y:S01]  /*de80*/  IMAD R21, R222, 0x80, R159 ;  /* 0x00000080de157824 */ /* 0x000fe200078e029f */
[----:B0-----:R-:W-:-:S04]  /*de90*/  LEA R10, P0, R8, R10, 0x2 ;  /* 0x0000000a080a7211 */ /* 0x001fc800078010ff */
[----:B-1----:R-:W-:Y:S01]  /*dea0*/  LEA.HI.X R11, R8, R11, R7, 0x2, P0 ;  /* 0x0000000b080b7211 */ /* 0x002fe200000f1407 */
[----:B------:R-:W-:Y:S04]  /*deb0*/  SHFL.IDX PT, R6, R10, RZ, 0x1c1f ;  /* 0x001c1fff0a067589 */ /* 0x000fe800000e0000 */
[----:B------:R-:W0:Y:S04]  /*dec0*/  SHFL.IDX PT, R7, R11, RZ, 0x1c1f ;  /* 0x001c1fff0b077589 */ /* 0x000e2800000e0000 */
[----:B------:R1:W-:Y:S04]  /*ded0*/  SHFL.IDX PT, R8, R10, 0x1, 0x1c1f ;  /* 0x003c1f000a087f89 */ /* 0x0003e800000e0000 */
[----:B------:R-:W2:Y:S01]  /*dee0*/  SHFL.IDX PT, R9, R11, 0x1, 0x1c1f ;  /* 0x003c1f000b097f89 */ /* 0x000ea200000e0000 */
[----:B------:R-:W-:Y:S01]  /*def0*/  LOP3.LUT P0, RZ, R158, 0x3, RZ, 0xc0, !PT ;  /* 0x000000039eff7812 */ /* 0x000fe2000780c0ff */
[----:B-1----:R-:W-:-:S03]  /*df00*/  VIADD R10, R21, 0x8 ;  /* 0x00000008150a7836 */ /* 0x002fc60000000000 */
[-C--:B------:R-:W-:Y:S02]  /*df10*/  ISETP.GE.OR P3, PT, R21, R0.reuse, P0 ;  /* 0x000000001500720c */ /* 0x080fe40000766670 */
[----:B------:R-:W-:-:S11]  /*df20*/  ISETP.GE.OR P0, PT, R10, R0, P0 ;  /* 0x000000000a00720c */ /* 0x000fd60000706670 */
[----:B0-----:R0:W-:Y:S04]  /*df30*/  @!P3 ST.E desc[UR40][R6.64], R20 ;  /* 0x000000140600b985 */ /* 0x0011e8000c101928 */
[----:B--2---:R0:W-:Y:S01]  /*df40*/  @!P0 ST.E desc[UR40][R8.64], R3 ;  /* 0x0000000308008985 */ /* 0x0041e2000c101928 */
[----:B------:R-:W-:Y:S05]  /*df50*/  @P2 BRA `(.L_x_723) ;  /* 0x0000001000382947 */ /* 0x000fea0003800000 */
[----:B0-----:R-:W0:Y:S01]  /*df60*/  S2R R3, SR_TID.X ;  /* 0x0000000000037919 */ /* 0x001e220000002100 */
[----:B------:R-:W1:Y:S01]  /*df70*/  @P1 LDC R10, c[0x0][0xbec] ;  /* 0x0002fb00ff0a1b82 */ /* 0x000e620000000800 */
[----:B------:R-:W-:Y:S01]  /*df80*/  ULDC.64 UR4, c[0x0][0xaa0] ;  /* 0x0002a80000047ab9 */ /* 0x000fe20000000a00 */
[----:B0-----:R-:W-:-:S05]  /*df90*/  VIADD R3, R3, 0xffffff80 ;  /* 0xffffff8003037836 */ /* 0x001fca0000000000 */
[----:B------:R-:W-:-:S04]  /*dfa0*/  SHF.R.S32.HI R6, RZ, 0x1f, R3 ;  /* 0x0000001fff067819 */ /* 0x000fc80000011403 */
[----:B------:R-:W-:-:S04]  /*dfb0*/  LEA.HI R7, R6, R3, RZ, 0x3 ;  /* 0x0000000306077211 */ /* 0x000fc800078f18ff */
[----:B------:R-:W-:-:S05]  /*dfc0*/  SHF.R.S32.HI R6, RZ, 0x3, R7 ;  /* 0x00000003ff067819 */ /* 0x000fca0000011407 */
[----:B------:R-:W-:-:S04]  /*dfd0*/  IMAD R9, R6, 0x40, R203 ;  /* 0x0000004006097824 */ /* 0x000fc800078e02cb */
[----:B------:R-:W-:-:S03]  /*dfe0*/  IMAD.WIDE R12, R9, 0x2, R12 ;  /* 0x00000002090c7825 */ /* 0x000fc600078e020c */
[C---:B------:R-:W-:Y:S02]  /*dff0*/  IADD3 R45, P5, R12.reuse, 0x5000, RZ ;  /* 0x000050000c2d7810 */ /* 0x040fe40007fbe0ff */
[C---:B------:R-:W-:Y:S02]  /*e000*/  IADD3 R29, P0, R12.reuse, 0x1000, RZ ;  /* 0x000010000c1d7810 */ /* 0x040fe40007f1e0ff */
[C---:B------:R-:W-:Y:S02]  /*e010*/  IADD3 R33, P2, R12.reuse, 0x2000, RZ ;  /* 0x000020000c217810 */ /* 0x040fe40007f5e0ff */
[C---:B------:R-:W-:Y:S02]  /*e020*/  IADD3 R37, P3, R12.reuse, 0x3000, RZ ;  /* 0x000030000c257810 */ /* 0x040fe40007f7e0ff */
[----:B------:R-:W-:Y:S02]  /*e030*/  IADD3 R41, P4, R12, 0x4000, RZ ;  /* 0x000040000c297810 */ /* 0x000fe40007f9e0ff */
[----:B------:R-:W-:-:S02]  /*e040*/  LOP3.LUT R44, R45, 0x380, RZ, 0xc0, !PT ;  /* 0x000003802d2c7812 */ /* 0x000fc400078ec0ff */
[----:B------:R-:W-:Y:S02]  /*e050*/  LOP3.LUT R28, R29, 0x380, RZ, 0xc0, !PT ;  /* 0x000003801d1c7812 */ /* 0x000fe400078ec0ff */
[----:B------:R-:W-:Y:S02]  /*e060*/  LOP3.LUT R32, R33, 0x380, RZ, 0xc0, !PT ;  /* 0x0000038021207812 */ /* 0x000fe400078ec0ff */
[----:B------:R-:W-:Y:S02]  /*e070*/  LOP3.LUT R36, R37, 0x380, RZ, 0xc0, !PT ;  /* 0x0000038025247812 */ /* 0x000fe400078ec0ff */
[----:B------:R-:W-:Y:S02]  /*e080*/  LOP3.LUT R40, R41, 0x380, RZ, 0xc0, !PT ;  /* 0x0000038029287812 */ /* 0x000fe400078ec0ff */
[----:B------:R-:W-:Y:S02]  /*e090*/  SHF.R.U64 R44, R44, 0x3, RZ ;  /* 0x000000032c2c7819 */ /* 0x000fe400000012ff */
[----:B------:R-:W-:-:S02]  /*e0a0*/  SHF.R.U64 R28, R28, 0x3, RZ ;  /* 0x000000031c1c7819 */ /* 0x000fc400000012ff */
[----:B------:R-:W-:Y:S02]  /*e0b0*/  SHF.R.U64 R32, R32, 0x3, RZ ;  /* 0x0000000320207819 */ /* 0x000fe400000012ff */
[----:B------:R-:W-:Y:S02]  /*e0c0*/  SHF.R.U64 R36, R36, 0x3, RZ ;  /* 0x0000000324247819 */ /* 0x000fe400000012ff */
[----:B------:R-:W-:Y:S02]  /*e0d0*/  SHF.R.U64 R40, R40, 0x3, RZ ;  /* 0x0000000328287819 */ /* 0x000fe400000012ff */
[----:B------:R-:W-:Y:S01]  /*e0e0*/  LOP3.LUT R44, R44, R45, RZ, 0x3c, !PT ;  /* 0x0000002d2c2c7212 */ /* 0x000fe200078e3cff */
[--C-:B------:R-:W-:Y:S01]  /*e0f0*/  IMAD.X R45, RZ, RZ, R13.reuse, P5 ;  /* 0x000000ffff2d7224 */ /* 0x100fe200028e060d */
[----:B------:R-:W-:Y:S02]  /*e100*/  IADD3 R65, P5, R12, 0xa000, RZ ;  /* 0x0000a0000c417810 */ /* 0x000fe40007fbe0ff */
        /* <DEDUP_REMOVED lines=8> */
[C---:B------:R-:W-:Y:S01]  /*e190*/  IADD3 R49, P0, R12.reuse, 0x6000, RZ ;  /* 0x000060000c317810 */ /* 0x040fe20007f1e0ff */
[----:B------:R-:W-:Y:S01]  /*e1a0*/  IMAD R5, R5, UR4, RZ ;  /* 0x0000000405057c24 */ /* 0x000fe2000f8e02ff */
[C---:B------:R-:W-:Y:S01]  /*e1b0*/  IADD3 R53, P2, R12.reuse, 0x7000, RZ ;  /* 0x000070000c357810 */ /* 0x040fe20007f5e0ff */
[----:B------:R-:W5:Y:S01]  /*e1c0*/  LD.E.128 R28, desc[UR40][R28.64] ;  /* 0x000000281c1c7980 */ /* 0x000f62000c101d00 */
[----:B------:R-:W-:-:S02]  /*e1d0*/  IADD3 R57, P3, R12, 0x8000, RZ ;  /* 0x000080000c397810 */ /* 0x000fc40007f7e0ff */
[----:B------:R-:W-:Y:S01]  /*e1e0*/  IADD3 R61, P4, R12, 0x9000, RZ ;  /* 0x000090000c3d7810 */ /* 0x000fe20007f9e0ff */
[----:B------:R-:W5:Y:S01]  /*e1f0*/  LD.E.128 R32, desc[UR40][R32.64] ;  /* 0x0000002820207980 */ /* 0x000f62000c101d00 */
[----:B------:R-:W-:Y:S02]  /*e200*/  LOP3.LUT R64, R65, 0x380, RZ, 0xc0, !PT ;  /* 0x0000038041407812 */ /* 0x000fe400078ec0ff */
[----:B------:R-:W-:Y:S01]  /*e210*/  LOP3.LUT R48, R49, 0x380, RZ, 0xc0, !PT ;  /* 0x0000038031307812 */ /* 0x000fe200078ec0ff */
[----:B------:R-:W5:Y:S01]  /*e220*/  LD.E.128 R36, desc[UR40][R36.64] ;  /* 0x0000002824247980 */ /* 0x000f62000c101d00 */
[----:B------:R-:W-:Y:S02]  /*e230*/  LOP3.LUT R52, R53, 0x380, RZ, 0xc0, !PT ;  /* 0x0000038035347812 */ /* 0x000fe400078ec0ff */
[----:B------:R-:W-:Y:S01]  /*e240*/  LOP3.LUT R56, R57, 0x380, RZ, 0xc0, !PT ;  /* 0x0000038039387812 */ /* 0x000fe200078ec0ff */
[----:B------:R-:W5:Y:S01]  /*e250*/  LD.E.128 R40, desc[UR40][R40.64] ;  /* 0x0000002828287980 */ /* 0x000f62000c101d00 */
[----:B------:R-:W-:-:S02]  /*e260*/  LOP3.LUT R60, R61, 0x380, RZ, 0xc0, !PT ;  /* 0x000003803d3c7812 */ /* 0x000fc400078ec0ff */
[----:B------:R-:W-:Y:S01]  /*e270*/  SHF.R.U64 R64, R64, 0x3, RZ ;  /* 0x0000000340407819 */ /* 0x000fe200000012ff */
[----:B------:R-:W5:Y:S01]  /*e280*/  LD.E.128 R44, desc[UR40][R44.64] ;  /* 0x000000282c2c7980 */ /* 0x000f62000c101d00 */
[----:B------:R-:W-:Y:S02]  /*e290*/  LOP3.LUT R11, R12, 0x380, RZ, 0xc0, !PT ;  /* 0x000003800c0b7812 */ /* 0x000fe400078ec0ff */
[----:B------:R-:W-:Y:S02]  /*e2a0*/  SHF.R.U64 R48, R48, 0x3, RZ ;  /* 0x0000000330307819 */ /* 0x000fe400000012ff */
[----:B------:R-:W-:Y:S02]  /*e2b0*/  SHF.R.U64 R52, R52, 0x3, RZ ;  /* 0x0000000334347819 */ /* 0x000fe400000012ff */
[----:B------:R-:W-:Y:S02]  /*e2c0*/  SHF.R.U64 R56, R56, 0x3, RZ ;  /* 0x0000000338387819 */ /* 0x000fe400000012ff */
[----:B------:R-:W-:-:S02]  /*e2d0*/  SHF.R.U64 R60, R60, 0x3, RZ ;  /* 0x000000033c3c7819 */ /* 0x000fc400000012ff */
[----:B------:R-:W-:Y:S01]  /*e2e0*/  LOP3.LUT R64, R64, R65, RZ, 0x3c, !PT ;  /* 0x0000004140407212 */ /* 0x000fe200078e3cff */
[--C-:B------:R-:W-:Y:S01]  /*e2f0*/  IMAD.X R65, RZ, RZ, R13.reuse, P5 ;  /* 0x000000ffff417224 */ /* 0x100fe200028e060d */
[----:B------:R-:W-:Y:S02]  /*e300*/  IADD3 R9, P5, R12, 0xf000, RZ ;  /* 0x0000f0000c097810 */ /* 0x000fe40007fbe0ff */
[----:B------:R-:W-:Y:S02]  /*e310*/  SHF.R.U64 R11, R11, 0x3, RZ ;  /* 0x000000030b0b7819 */ /* 0x000fe400000012ff */
[----:B------:R-:W-:Y:S01]  /*e320*/  LOP3.LUT R48, R48, R49, RZ, 0x3c, !PT ;  /* 0x0000003130307212 */ /* 0x000fe200078e3cff */
[--C-:B------:R-:W-:Y:S01]  /*e330*/  IMAD.X R49, RZ, RZ, R13.reuse, P0 ;  /* 0x000000ffff317224 */ /* 0x100fe200000e060d */
[----:B------:R-:W-:Y:S01]  /*e340*/  LOP3.LUT R52, R52, R53, RZ, 0x3c, !PT ;  /* 0x0000003534347212 */ /* 0x000fe200078e3cff */
[--C-:B------:R-:W-:Y:S01]  /*e350*/  IMAD.X R53, RZ, RZ, R13.reuse, P2 ;  /* 0x000000ffff357224 */ /* 0x100fe200010e060d */
[----:B------:R-:W-:Y:S01]  /*e360*/  LOP3.LUT R56, R56, R57, RZ, 0x3c, !PT ;  /* 0x0000003938387212 */ /* 0x000fe200078e3cff */
[--C-:B------:R-:W-:Y:S01]  /*e370*/  IMAD.X R57, RZ, RZ, R13.reuse, P3 ;  /* 0x000000ffff397224 */ /* 0x100fe200018e060d */
[----:B------:R-:W-:Y:S01]  /*e380*/  LOP3.LUT R60, R60, R61, RZ, 0x3c, !PT ;  /* 0x0000003d3c3c7212 */ /* 0x000fe200078e3cff */
[--C-:B------:R-:W-:Y:S01]  /*e390*/  IMAD.X R61, RZ, RZ, R13.reuse, P4 ;  /* 0x000000ffff3d7224 */ /* 0x100fe200020e060d */
[C---:B------:R-:W-:Y:S01]  /*e3a0*/  IADD3 R69, P0, R12.reuse, 0xb000, RZ ;  /* 0x0000b0000c457810 */ /* 0x040fe20007f1e0ff */
[----:B------:R-:W-:Y:S01]  /*e3b0*/  IMAD.X R85, RZ, RZ, R13, P5 ;  /* 0x000000ffff557224 */ /* 0x000fe200028e060d */
[C---:B------:R-:W-:Y:S01]  /*e3c0*/  IADD3 R73, P2, R12.reuse, 0xc000, RZ ;  /* 0x0000c0000c497810 */ /* 0x040fe20007f5e0ff */
[----:B------:R-:W5:Y:S01]  /*e3d0*/  LD.E.128 R48, desc[UR40][R48.64] ;  /* 0x0000002830307980 */ /* 0x000f62000c101d00 */
[----:B------:R-:W-:-:S02]  /*e3e0*/  IADD3 R77, P3, R12, 0xd000, RZ ;  /* 0x0000d0000c4d7810 */ /* 0x000fc40007f7e0ff */
[----:B------:R-:W-:Y:S01]  /*e3f0*/  IADD3 R81, P4, R12, 0xe000, RZ ;  /* 0x0000e0000c517810 */ /* 0x000fe20007f9e0ff */
[----:B------:R-:W5:Y:S01]  /*e400*/  LD.E.128 R52, desc[UR40][R52.64] ;  /* 0x0000002834347980 */ /* 0x000f62000c101d00 */
[----:B------:R-:W-:Y:S02]  /*e410*/  LOP3.LUT R8, R9, 0x380, RZ, 0xc0, !PT ;  /* 0x0000038009087812 */ /* 0x000fe400078ec0ff */
[----:B------:R-:W-:Y:S01]  /*e420*/  LOP3.LUT R12, R11, R12, RZ, 0x3c, !PT ;  /* 0x0000000c0b0c7212 */ /* 0x000fe200078e3cff */
[----:B------:R-:W5:Y:S01]  /*e430*/  LD.E.128 R56, desc[UR40][R56.64] ;  /* 0x0000002838387980 */ /* 0x000f62000c101d00 */
[----:B------:R-:W-:Y:S02]  /*e440*/  SHF.R.U64 R8, R8, 0x3, RZ ;  /* 0x0000000308087819 */ /* 0x000fe400000012ff */
[----:B------:R-:W-:Y:S01]  /*e450*/  LOP3.LUT R68, R69, 0x380, RZ, 0xc0, !PT ;  /* 0x0000038045447812 */ /* 0x000fe200078ec0ff */
[----:B------:R0:W5:Y:S01]  /*e460*/  LD.E.128 R24, desc[UR40][R12.64] ;  /* 0x000000280c187980 */ /* 0x000162000c101d00 */
[----:B------:R-:W-:-:S02]  /*e470*/  LOP3.LUT R84, R8, R9, RZ, 0x3c, !PT ;  /* 0x0000000908547212 */ /* 0x000fc400078e3cff */
[----:B------:R-:W-:Y:S01]  /*e480*/  LOP3.LUT R8, R7, 0xfffffff8, RZ, 0xc0, !PT ;  /* 0xfffffff807087812 */ /* 0x000fe200078ec0ff */
[----:B------:R-:W5:Y:S01]  /*e490*/  LD.E.128 R60, desc[UR40][R60.64] ;  /* 0x000000283c3c7980 */ /* 0x000f62000c101d00 */
[----:B------:R-:W-:Y:S02]  /*e4a0*/  LOP3.LUT R72, R73, 0x380, RZ, 0xc0, !PT ;  /* 0x0000038049487812 */ /* 0x000fe400078ec0ff */
[----:B------:R-:W-:Y:S01]  /*e4b0*/  LOP3.LUT R76, R77, 0x380, RZ, 0xc0, !PT ;  /* 0x000003804d4c7812 */ /* 0x000fe200078ec0ff */
[----:B------:R-:W5:Y:S01]  /*e4c0*/  LD.E.128 R64, desc[UR40][R64.64] ;  /* 0x0000002840407980 */ /* 0x000f62000c101d00 */
[----:B------:R-:W-:Y:S01]  /*e4d0*/  LOP3.LUT R80, R81, 0x380, RZ, 0xc0, !PT ;  /* 0x0000038051507812 */ /* 0x000fe200078ec0ff */
[----:B0-----:R-:W0:Y:S01]  /*e4e0*/  @P1 LDC R12, c[0x0][0xbf0] ;  /* 0x0002fc00ff0c1b82 */ /* 0x001e220000000800 */
[----:B------:R-:W-:Y:S01]  /*e4f0*/  IMAD.IADD R3, R3, 0x1, -R8 ;  /* 0x0000000103037824 */ /* 0x000fe200078e0a08 */
[----:B------:R-:W-:Y:S01]  /*e500*/  SHF.R.U64 R68, R68, 0x3, RZ ;  /* 0x0000000344447819 */ /* 0x000fe200000012ff */
[----:B------:R-:W-:Y:S01]  /*e510*/  IMAD R9, R4, UR5, R5 ;  /* 0x0000000504097c24 */ /* 0x000fe2000f8e0205 */
[----:B------:R-:W-:Y:S01]  /*e520*/  SHF.R.U64 R72, R72, 0x3, RZ ;  /* 0x0000000348487819 */ /* 0x000fe200000012ff */
[----:B------:R-:W-:Y:S01]  /*e530*/  IMAD.WIDE.U32 R4, R4, UR4, RZ ;  /* 0x0000000404047c25 */ /* 0x000fe2000f8e00ff */
[----:B------:R-:W-:Y:S01]  /*e540*/  SHF.R.U64 R76, R76, 0x3, RZ ;  /* 0x000000034c4c7819 */ /* 0x000fe200000012ff */
[----:B------:R-:W-:Y:S01]  /*e550*/  ULDC.64 UR4, c[0x0][0xae8] ;  /* 0x0002ba0000047ab9 */ /* 0x000fe20000000a00 */
[----:B------:R-:W-:Y:S01]  /*e560*/  SHF.R.U64 R80, R80, 0x3, RZ ;  /* 0x0000000350507819 */ /* 0x000fe200000012ff */
[----:B------:R-:W-:Y:S01]  /*e570*/  IMAD R3, R3, 0x20, R6 ;  /* 0x0000002003037824 */ /* 0x000fe200078e0206 */
[----:B------:R-:W-:Y:S01]  /*e580*/  LOP3.LUT R68, R68, R69, RZ, 0x3c, !PT ;  /* 0x0000004544447212 */ /* 0x000fe200078e3cff */
[----:B------:R-:W-:Y:S01]  /*e590*/  IMAD.IADD R5, R5, 0x1, R9 ;  /* 0x0000000105057824 */ /* 0x000fe200078e0209 */
[----:B------:R-:W-:Y:S01]  /*e5a0*/  LOP3.LUT R72, R72, R73, RZ, 0x3c, !PT ;  /* 0x0000004948487212 */ /* 0x000fe200078e3cff */
[----:B------:R-:W-:Y:S01]  /*e5b0*/  IMAD R11, R222, 0x80, R3 ;  /* 0x00000080de0b7824 */ /* 0x000fe200078e0203 */
[----:B------:R-:W-:Y:S01]  /*e5c0*/  LOP3.LUT R76, R76, R77, RZ, 0x3c, !PT ;  /* 0x0000004d4c4c7212 */ /* 0x000fe200078e3cff */
[----:B------:R-:W-:Y:S01]  /*e5d0*/  IMAD.WIDE.U32 R4, R215, UR4, R4 ;  /* 0x00000004d7047c25 */ /* 0x000fe2000f8e0004 */
[----:B------:R-:W-:Y:S01]  /*e5e0*/  LOP3.LUT R80, R80, R81, RZ, 0x3c, !PT ;  /* 0x0000005150507212 */ /* 0x000fe200078e3cff */
[----:B------:R-:W5:Y:S01]  /*e5f0*/  LD.E.128 R84, desc[UR40][R84.64] ;  /* 0x0000002854547980 */ /* 0x000f62000c101d00 */
[----:B------:R-:W-:Y:S01]  /*e600*/  SHF.R.S32.HI R8, RZ, 0x1f, R217 ;  /* 0x0000001fff087819 */ /* 0x000fe200000114d9 */
[----:B-1----:R-:W-:-:S04]  /*e610*/  @P1 IMAD.HI.U32 R3, R11, R10, RZ ;  /* 0x0000000a0b031227 */ /* 0x002fc800078e00ff */
[--C-:B------:R-:W-:Y:S02]  /*e620*/  IMAD.X R69, RZ, RZ, R13.reuse, P0 ;  /* 0x000000ffff457224 */ /* 0x100fe400000e060d */
[--C-:B------:R-:W-:Y:S02]  /*e630*/  IMAD.X R73, RZ, RZ, R13.reuse, P2 ;  /* 0x000000ffff497224 */ /* 0x100fe400010e060d */
[--C-:B------:R-:W-:Y:S02]  /*e640*/  IMAD.X R77, RZ, RZ, R13.reuse, P3 ;  /* 0x000000ffff4d7224 */ /* 0x100fe400018e060d */
[----:B------:R-:W-:Y:S01]  /*e650*/  IMAD.X R81, RZ, RZ, R13, P4 ;  /* 0x000000ffff517224 */ /* 0x000fe200020e060d */
[----:B------:R-:W5:Y:S01]  /*e660*/  LD.E.128 R68, desc[UR40][R68.64] ;  /* 0x0000002844447980 */ /* 0x000f62000c101d00 */
[----:B------:R-:W-:Y:S01]  /*e670*/  IMAD R5, R215, UR5, R5 ;  /* 0x00000005d7057c24 */ /* 0x000fe2000f8e0205 */
[----:B------:R-:W-:Y:S01]  /*e680*/  ULDC.64 UR4, c[0x0][0xaf0] ;  /* 0x0002bc0000047ab9 */ /* 0x000fe20000000a00 */
[----:B------:R-:W-:Y:S01]  /*e690*/  IMAD.MOV.U32 R7, RZ, RZ, R11 ;  /* 0x000000ffff077224 */ /* 0x000fe200078e000b */
[----:B0-----:R-:W-:Y:S01]  /*e6a0*/  @P1 SHF.R.U32.HI R7, RZ, R12, R3 ;  /* 0x0000000cff071219 */ /* 0x001fe20000011603 */
[----:B------:R-:W-:Y:S01]  /*e6b0*/  IMAD R8, R8, UR4, RZ ;  /* 0x0000000408087c24 */ /* 0x000fe2000f8e02ff */
[----:B------:R-:W5:Y:S01]  /*e6c0*/  LD.E.128 R72, desc[UR40][R72.64] ;  /* 0x0000002848487980 */ /* 0x000f62000c101d00 */
[----:B------:R-:W-:Y:S01]  /*e6d0*/  IMAD.WIDE.U32 R4, R217, UR4, R4 ;  /* 0x00000004d9047c25 */ /* 0x000fe2000f8e0004 */
[----:B------:R-:W-:-:S02]  /*e6e0*/  SHF.R.S32.HI R3, RZ, 0x1f, R7 ;  /* 0x0000001fff037819 */ /* 0x000fc40000011407 */
[----:B------:R-:W5:Y:S01]  /*e6f0*/  LD.E.128 R76, desc[UR40][R76.64] ;  /* 0x000000284c4c7980 */ /* 0x000f62000c101d00 */
[----:B------:R-:W-:Y:S01]  /*e700*/  IMAD R9, R217, UR5, R8 ;  /* 0x00000005d9097c24 */ /* 0x000fe2000f8e0208 */
[----:B------:R-:W-:Y:S02]  /*e710*/  ULDC.64 UR4, c[0x0][0xae0] ;  /* 0x0002b80000047ab9 */ /* 0x000fe40000000a00 */
[----:B------:R-:W5:Y:S01]  /*e720*/  LD.E.128 R80, desc[UR40][R80.64] ;  /* 0x0000002850507980 */ /* 0x000f62000c101d00 */
[----:B------:R-:W-:Y:S01]  /*e730*/  IMAD.MOV R10, RZ, RZ, -R7 ;  /* 0x000000ffff0a7224 */ /* 0x000fe200078e0a07 */
[----:B------:R-:W-:Y:S01]  /*e740*/  @!PT LDS RZ, [RZ] ;  /* 0x00000000fffff984 */ /* 0x000fe20000000800 */
[----:B------:R-:W-:Y:S01]  /*e750*/  @!PT LDS RZ, [RZ] ;  /* 0x00000000fffff984 */ /* 0x000fe20000000800 */
[----:B------:R-:W-:Y:S01]  /*e760*/  @!PT LDS RZ, [RZ] ;  /* 0x00000000fffff984 */ /* 0x000fe20000000800 */
[----:B------:R-:W-:Y:S01]  /*e770*/  @!PT LDS RZ, [RZ] ;  /* 0x00000000fffff984 */ /* 0x000fe20000000800 */
[----:B------:R0:W-:Y:S06]  /*e780*/  MEMBAR.ALL.CTA ;  /* 0x0000000000007992 */ /* 0x0001ec0000008000 */
[----:B0-----:R-:W0:Y:S01]  /*e790*/  FENCE.VIEW.ASYNC.S ;  /* 0x00000000000073c6 */ /* 0x001e220000000000 */
[----:B------:R-:W-:-:S02]  /*e7a0*/  IMAD.IADD R5, R5, 0x1, R9 ;  /* 0x0000000105057824 */ /* 0x000fc400078e0209 */
[----:B------:R-:W-:Y:S02]  /*e7b0*/  IMAD R8, R3, UR4, RZ ;  /* 0x0000000403087c24 */ /* 0x000fe4000f8e02ff */
[----:B------:R-:W-:Y:S02]  /*e7c0*/  IMAD R157, R157, R10, R11 ;  /* 0x0000000a9d9d7224 */ /* 0x000fe400078e020b */
[----:B------:R-:W-:-:S04]  /*e7d0*/  IMAD.WIDE.U32 R4, R7, UR4, R4 ;  /* 0x0000000407047c25 */ /* 0x000fc8000f8e0004 */
[----:B------:R-:W-:Y:S01]  /*e7e0*/  IMAD R9, R7, UR5, R8 ;  /* 0x0000000507097c24 */ /* 0x000fe2000f8e0208 */
[----:B------:R-:W-:Y:S01]  /*e7f0*/  SHF.R.S32.HI R7, RZ, 0x1f, R157 ;  /* 0x0000001fff077819 */ /* 0x000fe2000001149d */
[----:B------:R-:W-:Y:S01]  /*e800*/  ULDC.64 UR4, c[0x0][0xad8] ;  /* 0x0002b60000047ab9 */ /* 0x000fe20000000a00 */
[----:B------:R-:W-:Y:S02]  /*e810*/  VIADD R3, R19, 0x22820 ;  /* 0x0002282013037836 */ /* 0x000fe40000000000 */
[----:B------:R-:W-:Y:S02]  /*e820*/  IMAD.IADD R5, R5, 0x1, R9 ;  /* 0x0000000105057824 */ /* 0x000fe400078e0209 */
[----:B------:R-:W-:Y:S01]  /*e830*/  IMAD R8, R7, UR4, RZ ;  /* 0x0000000407087c24 */ /* 0x000fe2000f8e02ff */
[----:B------:R-:W-:Y:S01]  /*e840*/  PRMT R3, RZ, 0x654, R3 ;  /* 0x00000654ff037816 */ /* 0x000fe20000000003 */
[----:B------:R-:W-:-:S04]  /*e850*/  IMAD.WIDE.U32 R4, R157, UR4, R4 ;  /* 0x000000049d047c25 */ /* 0x000fc8000f8e0004 */
[----:B------:R-:W-:Y:S01]  /*e860*/  IMAD R21, R157, UR5, R8 ;  /* 0x000000059d157c24 */ /* 0x000fe2000f8e0208 */
[----:B------:R-:W-:Y:S01]  /*e870*/  ULDC.64 UR4, c[0x0][0xa80] ;  /* 0x0002a00000047ab9 */ /* 0x000fe20000000a00 */
[----:B0-----:R0:W-:Y:S02]  /*e880*/  SYNCS.ARRIVE.TRANS64.RED.A1T0 RZ, [R3+URZ], RZ ;  /* 0x000000ff03ff79a7 */ /* 0x0011e4000810043f */
[----:B------:R-:W-:Y:S01]  /*e890*/  IMAD.IADD R21, R5, 0x1, R21 ;  /* 0x0000000105157824 */ /* 0x000fe200078e0215 */
[----:B0-----:R-:W-:Y:S01]  /*e8a0*/  LEA R3, P0, R4, UR4, 0x1 ;  /* 0x0000000404037c11 */ /* 0x001fe2000f8008ff */
[----:B------:R-:W-:-:S03]  /*e8b0*/  UMOV UR4, 0xffffffff ;  /* 0xffffffff00047882 */ /* 0x000fc60000000000 */
[----:B------:R-:W-:Y:S01]  /*e8c0*/  LEA.HI.X R21, R4, UR5, R21, 0x1, P0 ;  /* 0x0000000504157c11 */ /* 0x000fe200080f0c15 */
[----:B------:R-:W-:Y:S08]  /*e8d0*/  BRA.DIV UR4, `(.L_x_724) ;  /* 0x000000b604c47947 */ /* 0x000ff0000b800000 */
[----:B------:R0:W1:Y:S04]  /*e8e0*/  SHFL.IDX PT, R20, R21, RZ, 0x181f ;  /* 0x00181fff15147589 */ /* 0x00006800000e0000 */
[----:B------:R0:W2:Y:S02]  /*e8f0*/  SHFL.IDX PT, R14, R3, RZ, 0x181f ;  /* 0x00181fff030e7589 */ /* 0x0000a400000e0000 */
.L_x_936:
[----:B------:R-:W-:Y:S01]  /*e900*/  IMAD R89, R222, 0x80, R6 ;  /* 0x00000080de597824 */ /* 0x000fe200078e0206 */
[----:B------:R-:W-:Y:S01]  /*e910*/  BSSY B1, `(.L_x_725) ;  /* 0x000001a000017945 */ /* 0x000fe20003800000 */
[----:B------:R-:W-:-:S03]  /*e920*/  VIADD R91, R203, 0xc0 ;  /* 0x000000c0cb5b7836 */ /* 0x000fc60000000000 */
[----:B------:R-:W-:-:S13]  /*e930*/  ISETP.GE.AND P0, PT, R89, R0, PT ;  /* 0x000000005900720c */ /* 0x000fda0003f06270 */
[----:B------:R-:W-:Y:S05]  /*e940*/  @P0 BRA `(.L_x_726) ;  /* 0x0000000000580947 */ /* 0x000fea0003800000 */
[----:B------:R-:W-:Y:S01]  /*e950*/  ULDC UR4, c[0x0][0xac8] ;  /* 0x0002b20000047ab9 */ /* 0x000fe20000000800 */
[C---:B------:R-:W-:Y:S01]  /*e960*/  VIADD R11, R203.reuse, 0xc0 ;  /* 0x000000c0cb0b7836 */ /* 0x040fe20000000000 */
[----:B------:R-:W-:Y:S02]  /*e970*/  ISETP.GE.AND P3, PT, R203, UR4, PT ;  /* 0x00000004cb007c0c */ /* 0x000fe4000bf66270 */
[----:B------:R-:W-:Y:S02]  /*e980*/  ISETP.GE.AND P2, PT, R214, UR4, PT ;  /* 0x00000004d6007c0c */ /* 0x000fe4000bf46270 */
[----:B------:R-:W-:Y:S02]  /*e990*/  ISETP.GE.AND P1, PT, R213, UR4, PT ;  /* 0x00000004d5007c0c */ /* 0x000fe4000bf26270 */
[----:B------:R-:W-:Y:S02]  /*e9a0*/  ISETP.GE.AND P0, PT, R11, UR4, PT ;  /* 0x000000040b007c0c */ /* 0x000fe4000bf06270 */
[----:B------:R-:W-:-:S02]  /*e9b0*/  SHF.R.S32.HI R8, RZ, 0x1f, R203 ;  /* 0x0000001fff087819 */ /* 0x000fc400000114cb */
[----:B------:R-:W-:Y:S02]  /*e9c0*/  SHF.R.S32.HI R10, RZ, 0x1f, R214 ;  /* 0x0000001fff0a7819 */ /* 0x000fe400000114d6 */
[----:B------:R-:W-:Y:S02]  /*e9d0*/  SHF.R.S32.HI R13, RZ, 0x1f, R213 ;  /* 0x0000001fff0d7819 */ /* 0x000fe400000114d5 */
[CC--:B--2---:R-:W-:Y:S02]  /*e9e0*/  @!P3 LEA R4, P5, R203.reuse, R14.reuse, 0x1 ;  /* 0x0000000ecb04b211 */ /* 0x0c4fe400078a08ff */
[----:B------:R-:W-:Y:S02]  /*e9f0*/  @!P2 LEA R6, P4, R214, R14, 0x1 ;  /* 0x0000000ed606a211 */ /* 0x000fe400078808ff */
[----:B-1----:R-:W-:Y:S02]  /*ea00*/  @!P3 LEA.HI.X R5, R203, R20, R8, 0x1, P5 ;  /* 0x00000014cb05b211 */ /* 0x002fe400028f0c08 */
[----:B------:R-:W-:-:S02]  /*ea10*/  @!P1 LEA R8, P5, R213, R14, 0x1 ;  /* 0x0000000ed5089211 */ /* 0x000fc400078a08ff */
[----:B------:R-:W-:Y:S01]  /*ea20*/  @!P2 LEA.HI.X R7, R214, R20, R10, 0x1, P4 ;  /* 0x00000014d607a211 */ /* 0x000fe200020f0c0a */
[----:B-----5:R3:W-:Y:S01]  /*ea30*/  @!P3 ST.E.128 desc[UR40][R4.64], R24 ;  /* 0x000000180400b985 */ /* 0x0207e2000c101d28 */
[----:B------:R-:W-:Y:S02]  /*ea40*/  SHF.R.S32.HI R12, RZ, 0x1f, R11 ;  /* 0x0000001fff0c7819 */ /* 0x000fe4000001140b */
[----:B------:R-:W-:Y:S01]  /*ea50*/  @!P0 LEA R10, P4, R11, R14, 0x1 ;  /* 0x0000000e0b0a8211 */ /* 0x000fe200078808ff */
[----:B------:R3:W-:Y:S01]  /*ea60*/  @!P2 ST.E.128 desc[UR40][R6.64], R40 ;  /* 0x000000280600a985 */ /* 0x0007e2000c101d28 */
[-C--:B------:R-:W-:Y:S02]  /*ea70*/  @!P1 LEA.HI.X R9, R213, R20.reuse, R13, 0x1, P5 ;  /* 0x00000014d5099211 */ /* 0x080fe400028f0c0d */
[----:B------:R-:W-:-:S03]  /*ea80*/  @!P0 LEA.HI.X R11, R11, R20, R12, 0x1, P4 ;  /* 0x000000140b0b8211 */ /* 0x000fc600020f0c0c */
[----:B------:R3:W-:Y:S04]  /*ea90*/  @!P1 ST.E.128 desc[UR40][R8.64], R56 ;  /* 0x0000003808009985 */ /* 0x0007e8000c101d28 */
[----:B------:R3:W-:Y:S02]  /*eaa0*/  @!P0 ST.E.128 desc[UR40][R10.64], R72 ;  /* 0x000000480a008985 */ /* 0x0007e4000c101d28 */
.L_x_726:
[----:B------:R-:W-:Y:S05]  /*eab0*/  BSYNC B1 ;  /* 0x0000000000017941 */ /* 0x000fea0003800000 */
.L_x_725:
[----:B------:R-:W-:Y:S01]  /*eac0*/  UMOV UR4, 0xffffffff ;  /* 0xffffffff00047882 */ /* 0x000fe20000000000 */
[----:B---3-5:R-:W-:Y:S02]  /*ead0*/  SHF.R.S32.HI R24, RZ, 0x1f, R91 ;  /* 0x0000001fff187819 */ /* 0x028fe4000001145b */
[----:B------:R-:W-:Y:S05]  /*eae0*/  BRA.DIV UR4, `(.L_x_727) ;  /* 0x000000b604747947 */ /* 0x000fea000b800000 */
[----:B-1----:R1:W3:Y:S04]  /*eaf0*/  SHFL.IDX PT, R20, R21, 0x1, 0x181f ;  /* 0x00381f0015147f89 */ /* 0x0022e800000e0000 */
[----:B--2---:R1:W2:Y:S02]  /*eb00*/  SHFL.IDX PT, R14, R3, 0x1, 0x181f ;  /* 0x00381f00030e7f89 */ /* 0x0042a400000e0000 */
.L_x_940:
[----:B------:R-:W-:Y:S01]  /*eb10*/  VIADD R5, R89, 0x20 ;  /* 0x0000002059057836 */ /* 0x000fe20000000000 */
[----:B------:R-:W-:Y:S04]  /*eb20*/  BSSY B1, `(.L_x_728) ;  /* 0x0000017000017945 */ /* 0x000fe80003800000 */
[----:B------:R-:W-:-:S13]  /*eb30*/  ISETP.GE.AND P0, PT, R5, R0, PT ;  /* 0x000000000500720c */ /* 0x000fda0003f06270 */
[----:B------:R-:W-:Y:S05]  /*eb40*/  @P0 BRA `(.L_x_729) ;  /* 0x0000000000500947 */ /* 0x000fea0003800000 */
[----:B------:R-:W-:Y:S01]  /*eb50*/  ULDC UR4, c[0x0][0xac8] ;  /* 0x0002b20000047ab9 */ /* 0x000fe20000000800 */
[----:B------:R-:W-:Y:S02]  /*eb60*/  SHF.R.S32.HI R8, RZ, 0x1f, R203 ;  /* 0x0000001fff087819 */ /* 0x000fe400000114cb */
[----:B------:R-:W-:Y:S02]  /*eb70*/  ISETP.GE.AND P3, PT, R203, UR4, PT ;  /* 0x00000004cb007c0c */ /* 0x000fe4000bf66270 */
[----:B------:R-:W-:Y:S02]  /*eb80*/  ISETP.GE.AND P2, PT, R214, UR4, PT ;  /* 0x00000004d6007c0c */ /* 0x000fe4000bf46270 */
[----:B------:R-:W-:Y:S02]  /*eb90*/  ISETP.GE.AND P1, PT, R213, UR4, PT ;  /* 0x00000004d5007c0c */ /* 0x000fe4000bf26270 */
[----:B------:R-:W-:Y:S02]  /*eba0*/  ISETP.GE.AND P0, PT, R91, UR4, PT ;  /* 0x000000045b007c0c */ /* 0x000fe4000bf06270 */
[----:B------:R-:W-:-:S02]  /*ebb0*/  SHF.R.S32.HI R10, RZ, 0x1f, R214 ;  /* 0x0000001fff0a7819 */ /* 0x000fc400000114d6 */
[----:B------:R-:W-:-:S03]  /*ebc0*/  SHF.R.S32.HI R12, RZ, 0x1f, R213 ;  /* 0x0000001fff0c7819 */ /* 0x000fc600000114d5 */
[CC--:B--2---:R-:W-:Y:S02]  /*ebd0*/  @!P3 LEA R4, P5, R203.reuse, R14.reuse, 0x1 ;  /* 0x0000000ecb04b211 */ /* 0x0c4fe400078a08ff */
[C---:B------:R-:W-:Y:S02]  /*ebe0*/  @!P2 LEA R6, P4, R214.reuse, R14, 0x1 ;  /* 0x0000000ed606a211 */ /* 0x040fe400078808ff */
        /* <DEDUP_REMOVED lines=10> */
.L_x_729:
[----:B------:R-:W-:Y:S05]  /*ec90*/  BSYNC B1 ;  /* 0x0000000000017941 */ /* 0x000fea0003800000 */
.L_x_728:
[----:B------:R-:W-:-:S03]  /*eca0*/  UMOV UR4, 0xffffffff ;  /* 0xffffffff00047882 */ /* 0x000fc60000000000 */
[----:B------:R-:W-:Y:S05]  /*ecb0*/  BRA.DIV UR4, `(.L_x_730) ;  /* 0x000000b604487947 */ /* 0x000fea000b800000 */
[----:B----4-:R4:W0:Y:S04]  /*ecc0*/  SHFL.IDX PT, R4, R21, 0x2, 0x181f ;  /* 0x00581f0015047f89 */ /* 0x01082800000e0000 */
[----:B--2---:R4:W2:Y:S02]  /*ecd0*/  SHFL.IDX PT, R14, R3, 0x2, 0x181f ;  /* 0x00581f00030e7f89 */ /* 0x0048a400000e0000 */
.L_x_944:
        /* <DEDUP_REMOVED lines=14> */
[----:B0-----:R-:W-:Y:S02]  /*edc0*/  @!P3 LEA.HI.X R11, R203, R4, R6, 0x1, P5 ;  /* 0x00000004cb0bb211 */ /* 0x001fe400028f0c06 */
        /* <DEDUP_REMOVED lines=9> */
.L_x_732:
[----:B------:R-:W-:Y:S05]  /*ee60*/  BSYNC B1 ;  /* 0x0000000000017941 */ /* 0x000fea0003800000 */
.L_x_731:
[----:B------:R-:W-:-:S03]  /*ee70*/  UMOV UR4, 0xffffffff ;  /* 0xffffffff00047882 */ /* 0x000fc60000000000 */
[----:B------:R-:W-:Y:S05]  /*ee80*/  BRA.DIV UR4, `(.L_x_733) ;  /* 0x000000b6041c7947 */ /* 0x000fea000b800000 */
[----:B0-----:R0:W0:Y:S04]  /*ee90*/  SHFL.IDX PT, R4, R21, 0x3, 0x181f ;  /* 0x00781f0015047f89 */ /* 0x00102800000e0000 */
[----:B--2---:R2:W0:Y:S02]  /*eea0*/  SHFL.IDX PT, R14, R3, 0x3, 0x181f ;  /* 0x00781f00030e7f89 */ /* 0x00442400000e0000 */
.L_x_948:
[----:B-12-4-:R-:W-:-:S05]  /*eeb0*/  VIADD R3, R89, 0x60 ;  /* 0x0000006059037836 */ /* 0x016fca0000000000 */
[----:B------:R-:W-:-:S13]  /*eec0*/  ISETP.GE.AND P0, PT, R3, R0, PT ;  /* 0x000000000300720c */ /* 0x000fda0003f06270 */
[----:B------:R-:W-:Y:S05]  /*eed0*/  @P0 BRA `(.L_x_734) ;  /* 0x0000002c004c0947 */ /* 0x000fea0003800000 */
[----:B------:R-:W-:Y:S01]  /*eee0*/  ULDC UR4, c[0x0][0xac8] ;  /* 0x0002b20000047ab9 */ /* 0x000fe20000000800 */
[----:B------:R-:W-:Y:S02]  /*eef0*/  SHF.R.S32.HI R13, RZ, 0x1f, R203 ;  /* 0x0000001fff0d7819 */ /* 0x000fe400000114cb */
[----:B------:R-:W-:Y:S02]  /*ef00*/  ISETP.GE.AND P3, PT, R203, UR4, PT ;  /* 0x00000004cb007c0c */ /* 0x000fe4000bf66270 */
[----:B------:R-:W-:Y:S02]  /*ef10*/  ISETP.GE.AND P4, PT, R214, UR4, PT ;  /* 0x00000004d6007c0c */ /* 0x000fe4000bf86270 */
[----:B------:R-:W-:Y:S02]  /*ef20*/  ISETP.GE.AND P5, PT, R213, UR4, PT ;  /* 0x00000004d5007c0c */ /* 0x000fe4000bfa6270 */
[----:B------:R-:W-:Y:S02]  /*ef30*/  SHF.R.S32.HI R12, RZ, 0x1f, R214 ;  /* 0x0000001fff0c7819 */ /* 0x000fe400000114d6 */
[----:B------:R-:W-:-:S05]  /*ef40*/  SHF.R.S32.HI R5, RZ, 0x1f, R213 ;  /* 0x0000001fff057819 */ /* 0x000fca00000114d5 */
[-C--:B0-----:R-:W-:Y:S02]  /*ef50*/  @!P3 LEA R6, P0, R203, R14.reuse, 0x1 ;  /* 0x0000000ecb06b211 */ /* 0x081fe400078008ff */
[CC--:B------:R-:W-:Y:S02]  /*ef60*/  @!P4 LEA R8, P1, R214.reuse, R14.reuse, 0x1 ;  /* 0x0000000ed608c211 */ /* 0x0c0fe400078208ff */
[----:B------:R-:W-:Y:S02]  /*ef70*/  @!P5 LEA R10, P2, R213, R14, 0x1 ;  /* 0x0000000ed50ad211 */ /* 0x000fe400078408ff */
[-C--:B------:R-:W-:Y:S02]  /*ef80*/  @!P3 LEA.HI.X R7, R203, R4.reuse, R13, 0x1, P0 ;  /* 0x00000004cb07b211 */ /* 0x080fe400000f0c0d */
[-C--:B------:R-:W-:Y:S02]  /*ef90*/  @!P4 LEA.HI.X R9, R214, R4.reuse, R12, 0x1, P1 ;  /* 0x00000004d609c211 */ /* 0x080fe400008f0c0c */
[----:B------:R-:W-:Y:S01]  /*efa0*/  @!P5 LEA.HI.X R11, R213, R4, R5, 0x1, P2 ;  /* 0x00000004d50bd211 */ /* 0x000fe200010f0c05 */
[----:B------:R4:W-:Y:S01]  /*efb0*/  @!P3 ST.E.128 desc[UR40][R6.64], R36 ;  /* 0x000000240600b985 */ /* 0x0009e2000c101d28 */
[----:B------:R-:W-:-:S03]  /*efc0*/  ISETP.GE.AND P0, PT, R91, UR4, PT ;  /* 0x000000045b007c0c */ /* 0x000fc6000bf06270 */
[----:B------:R4:W-:Y:S04]  /*efd0*/  @!P4 ST.E.128 desc[UR40][R8.64], R52 ;  /* 0x000000340800c985 */ /* 0x0009e8000c101d28 */
[----:B------:R4:W-:Y:S06]  /*efe0*/  @!P5 ST.E.128 desc[UR40][R10.64], R68 ;  /* 0x000000440a00d985 */ /* 0x0009ec000c101d28 */
[----:B------:R-:W-:Y:S05]  /*eff0*/  @P0 BRA `(.L_x_734) ;  /* 0x0000002c00040947 */ /* 0x000fea0003800000 */
[----:B------:R-:W-:-:S04]  /*f000*/  LEA R14, P0, R91, R14, 0x1 ;  /* 0x0000000e5b0e7211 */ /* 0x000fc800078008ff */
[----:B------:R-:W-:-:S05]  /*f010*/  LEA.HI.X R15, R91, R4, R24, 0x1, P0 ;  /* 0x000000045b0f7211 */ /* 0x000fca00000f0c18 */
[----:B------:R0:W-:Y:S01]  /*f020*/  ST.E.128 desc[UR40][R14.64], R84 ;  /* 0x000000540e007985 */ /* 0x0001e2000c101d28 */
[----:B------:R-:W-:Y:S05]  /*f030*/  BRA `(.L_x_734) ;  /* 0x0000002800f47947 */ /* 0x000fea0003800000 */
.L_x_723:
[----:B0-----:R-:W0:Y:S01]  /*f040*/  @P1 LDC R7, c[0x0][0xbec] ;  /* 0x0002fb00ff071b82 */ /* 0x001e220000000800 */
[----:B------:R-:W-:Y:S01]  /*f050*/  ULDC.64 UR4, c[0x0][0xb08] ;  /* 0x0002c20000047ab9 */ /* 0x000fe20000000a00 */
[----:B------:R-:W-:Y:S02]  /*f060*/  IMAD.MOV.U32 R3, RZ, RZ, R14 ;  /* 0x000000ffff037224 */ /* 0x000fe400078e000e */
[----:B------:R-:W-:-:S04]  /*f070*/  IMAD R5, R5, UR4, RZ ;  /* 0x0000000405057c24 */ /* 0x000fc8000f8e02ff */
[----:B------:R-:W1:Y:S01]  /*f080*/  @P1 LDC R6, c[0x0][0xbf0] ;  /* 0x0002fc00ff061b82 */ /* 0x000e620000000800 */
[----:B0-----:R-:W-:-:S05]  /*f090*/  @P1 IMAD.HI.U32 R7, R14, R7, RZ ;  /* 0x000000070e071227 */ /* 0x001fca00078e00ff */
[----:B-1----:R-:W-:Y:S01]  /*f0a0*/  @P1 SHF.R.U32.HI R3, RZ, R6, R7 ;  /* 0x00000006ff031219 */ /* 0x002fe20000011607 */
[C---:B------:R-:W-:Y:S02]  /*f0b0*/  IMAD R6, R4.reuse, UR5, R5 ;  /* 0x0000000504067c24 */ /* 0x040fe4000f8e0205 */
[----:B------:R-:W-:Y:S01]  /*f0c0*/  IMAD.WIDE.U32 R4, R4, UR4, RZ ;  /* 0x0000000404047c25 */ /* 0x000fe2000f8e00ff */
[----:B------:R-:W-:-:S03]  /*f0d0*/  ULDC.64 UR4, c[0x0][0xb38] ;  /* 0x0002ce0000047ab9 */ /* 0x000fc60000000a00 */
[----:B------:R-:W-:Y:S01]  /*f0e0*/  IMAD.IADD R5, R5, 0x1, R6 ;  /* 0x0000000105057824 */ /* 0x000fe200078e0206 */
[----:B------:R-:W-:Y:S01]  /*f0f0*/  SHF.R.S32.HI R6, RZ, 0x1f, R217 ;  /* 0x0000001fff067819 */ /* 0x000fe200000114d9 */
[----:B------:R-:W-:-:S04]  /*f100*/  IMAD.WIDE.U32 R4, R215, UR4, R4 ;  /* 0x00000004d7047c25 */ /* 0x000fc8000f8e0004 */
[----:B------:R-:W-:Y:S01]  /*f110*/  IMAD R5, R215, UR5, R5 ;  /* 0x00000005d7057c24 */ /* 0x000fe2000f8e0205 */
[----:B------:R-:W-:Y:S02]  /*f120*/  ULDC.64 UR4, c[0x0][0xb40] ;  /* 0x0002d00000047ab9 */ /* 0x000fe40000000a00 */
[----:B------:R-:W-:Y:S02]  /*f130*/  IMAD R6, R6, UR4, RZ ;  /* 0x0000000406067c24 */ /* 0x000fe4000f8e02ff */
[----:B------:R-:W-:-:S04]  /*f140*/  IMAD.WIDE.U32 R4, R217, UR4, R4 ;  /* 0x00000004d9047c25 */ /* 0x000fc8000f8e0004 */
[----:B------:R-:W-:Y:S01]  /*f150*/  IMAD R7, R217, UR5, R6 ;  /* 0x00000005d9077c24 */ /* 0x000fe2000f8e0206 */
[----:B------:R-:W-:Y:S01]  /*f160*/  ULDC.64 UR4, c[0x0][0xb48] ;  /* 0x0002d20000047ab9 */ /* 0x000fe20000000a00 */
[----:B------:R-:W-:Y:S02]  /*f170*/  IMAD.MOV R6, RZ, RZ, -R3 ;  /* 0x000000ffff067224 */ /* 0x000fe400078e0a03 */
[----:B------:R-:W-:Y:S01]  /*f180*/  IMAD.IADD R5, R5, 0x1, R7 ;  /* 0x0000000105057824 */ /* 0x000fe200078e0207 */
[----:B------:R-:W-:Y:S01]  /*f190*/  SHF.R.S32.HI R7, RZ, 0x1f, R3 ;  /* 0x0000001fff077819 */ /* 0x000fe20000011403 */
[----:B------:R-:W-:Y:S02]  /*f1a0*/  IMAD R6, R157, R6, R14 ;  /* 0x000000069d067224 */ /* 0x000fe400078e020e */
[----:B------:R-:W-:-:S04]  /*f1b0*/  IMAD.WIDE.U32 R4, R223, UR4, R4 ;  /* 0x00000004df047c25 */ /* 0x000fc8000f8e0004 */
[----:B------:R-:W-:Y:S01]  /*f1c0*/  IMAD R5, R223, UR5, R5 ;  /* 0x00000005df057c24 */ /* 0x000fe2000f8e0205 */
[----:B------:R-:W-:Y:S02]  /*f1d0*/  ULDC.64 UR4, c[0x0][0xb30] ;  /* 0x0002cc0000047ab9 */ /* 0x000fe40000000a00 */
[----:B------:R-:W-:Y:S02]  /*f1e0*/  IMAD R8, R7, UR4, RZ ;  /* 0x0000000407087c24 */ /* 0x000fe4000f8e02ff */
[----:B------:R-:W-:-:S04]  /*f1f0*/  IMAD.WIDE.U32 R4, R3, UR4, R4 ;  /* 0x0000000403047c25 */ /* 0x000fc8000f8e0004 */
[----:B------:R-:W-:Y:S01]  /*f200*/  IMAD R7, R3, UR5, R8 ;  /* 0x0000000503077c24 */ /* 0x000fe2000f8e0208 */
[----:B------:R-:W-:Y:S01]  /*f210*/  ULDC.64 UR4, c[0x0][0xb28] ;  /* 0x0002ca0000047ab9 */ /* 0x000fe20000000a00 */
[----:B------:R-:W-:Y:S02]  /*f220*/  VIADD R3, R19, 0x22820 ;  /* 0x0002282013037836 */ /* 0x000fe40000000000 */
[----:B------:R-:W-:-:S03]  /*f230*/  IMAD.IADD R5, R5, 0x1, R7 ;  /* 0x0000000105057824 */ /* 0x000fc600078e0207 */
[----:B------:R-:W-:Y:S01]  /*f240*/  PRMT R3, RZ, 0x654, R3 ;  /* 0x00000654ff037816 */ /* 0x000fe20000000003 */
[----:B------:R-:W-:-:S03]  /*f250*/  IMAD.WIDE.U32 R4, R6, UR4, R4 ;  /* 0x0000000406047c25 */ /* 0x000fc6000f8e0004 */
[----:B------:R0:W-:Y:S02]  /*f260*/  SYNCS.ARRIVE.TRANS64.RED.A1T0 RZ, [R3+URZ], RZ ;  /* 0x000000ff03ff79a7 */ /* 0x0001e4000810043f */
[----:B0-----:R-:W-:-:S05]  /*f270*/  SHF.R.S32.HI R3, RZ, 0x1f, R6 ;  /* 0x0000001fff037819 */ /* 0x001fca0000011406 */
[----:B------:R-:W-:-:S04]  /*f280*/  IMAD R3, R3, UR4, RZ ;  /* 0x0000000403037c24 */ /* 0x000fc8000f8e02ff */
[----:B------:R-:W-:Y:S01]  /*f290*/  IMAD R7, R6, UR5, R3 ;  /* 0x0000000506077c24 */ /* 0x000fe2000f8e0203 */
[----:B------:R-:W-:Y:S02]  /*f2a0*/  ULDC.64 UR4, c[0x0][0xb00] ;  /* 0x0002c00000047ab9 */ /* 0x000fe40000000a00 */
[----:B------:R-:W-:Y:S01]  /*f2b0*/  LEA R3, P0, R4, UR4, 0x2 ;  /* 0x0000000404037c11 */ /* 0x000fe2000f8010ff */
[----:B------:R-:W-:Y:S01]  /*f2c0*/  IMAD.IADD R5, R5, 0x1, R7 ;  /* 0x0000000105057824 */ /* 0x000fe200078e0207 */
[----:B------:R-:W-:-:S04]  /*f2d0*/  UMOV UR4, 0xffffffff ;  /* 0xffffffff00047882 */ /* 0x000fc80000000000 */
[----:B------:R-:W-:Y:S01]  /*f2e0*/  LEA.HI.X R8, R4, UR5, R5, 0x2, P0 ;  /* 0x0000000504087c11 */ /* 0x000fe200080f1405 */
[----:B------:R-:W-:Y:S06]  /*f2f0*/  BRA.DIV UR4, `(.L_x_735) ;  /* 0x000000b204487947 */ /* 0x000fec000b800000 */
[----:B------:R0:W1:Y:S04]  /*f300*/  SHFL.IDX PT, R9, R8, RZ, 0x1c1f ;  /* 0x001c1fff08097589 */ /* 0x00006800000e0000 */
[----:B------:R0:W2:Y:S02]  /*f310*/  SHFL.IDX PT, R11, R3, RZ, 0x1c1f ;  /* 0x001c1fff030b7589 */ /* 0x0000a400000e0000 */
.L_x_951:
[----:B------:R-:W-:Y:S01]  /*f320*/  ISETP.GE.AND P0, PT, R21, R0, PT ;  /* 0x000000001500720c */ /* 0x000fe20003f06270 */
[----:B------:R-:W-:-:S12]  /*f330*/  BSSY B1, `(.L_x_736) ;  /* 0x00000c9000017945 */ /* 0x000fd80003800000 */
[----:B------:R-:W-:Y:S05]  /*f340*/  @P0 BRA `(.L_x_737) ;  /* 0x0000000c001c0947 */ /* 0x000fea0003800000 */
[----:B------:R-:W-:Y:S01]  /*f350*/  ULDC UR4, c[0x0][0xac8] ;  /* 0x0002b20000047ab9 */ /* 0x000fe20000000800 */
[C---:B------:R-:W-:Y:S01]  /*f360*/  VIADD R12, R225.reuse, 0x8 ;  /* 0x00000008e10c7836 */ /* 0x040fe20000000000 */
[C---:B------:R-:W-:Y:S01]  /*f370*/  ISETP.GE.AND P0, PT, R225.reuse, UR4, PT ;  /* 0x00000004e1007c0c */ /* 0x040fe2000bf06270 */
[C---:B------:R-:W-:Y:S02]  /*f380*/  VIADD R7, R225.reuse, 0x10 ;  /* 0x00000010e1077836 */ /* 0x040fe40000000000 */
[C---:B------:R-:W-:Y:S01]  /*f390*/  VIADD R13, R225.reuse, 0x8 ;  /* 0x00000008e10d7836 */ /* 0x040fe20000000000 */
[----:B------:R-:W-:Y:S01]  /*f3a0*/  ISETP.GE.AND P1, PT, R12, UR4, PT ;  /* 0x000000040c007c0c */ /* 0x000fe2000bf26270 */
[C---:B------:R-:W-:Y:S02]  /*f3b0*/  VIADD R6, R225.reuse, 0x18 ;  /* 0x00000018e1067836 */ /* 0x040fe40000000000 */
[C---:B------:R-:W-:Y:S01]  /*f3c0*/  VIADD R20, R225.reuse, 0x40 ;  /* 0x00000040e1147836 */ /* 0x040fe20000000000 */
[----:B------:R-:W-:Y:S01]  /*f3d0*/  SHF.R.S32.HI R13, RZ, 0x1f, R13 ;  /* 0x0000001fff0d7819 */ /* 0x000fe2000001140d */
[----:B------:R-:W-:-:S02]  /*f3e0*/  VIADD R15, R225, 0x38 ;  /* 0x00000038e10f7836 */ /* 0x000fc40000000000 */
[C---:B------:R-:W-:Y:S02]  /*f3f0*/  VIADD R14, R225.reuse, 0x50 ;  /* 0x00000050e10e7836 */ /* 0x040fe40000000000 */
[----:B--2---:R-:W-:Y:S01]  /*f400*/  @!P0 IMAD.MOV.U32 R4, RZ, RZ, R11 ;  /* 0x000000ffff048224 */ /* 0x004fe200078e000b */
[----:B------:R-:W-:Y:S01]  /*f410*/  SHF.R.S32.HI R15, RZ, 0x1f, R15 ;  /* 0x0000001fff0f7819 */ /* 0x000fe2000001140f */
[----:B-1----:R-:W-:Y:S02]  /*f420*/  @!P0 IMAD.MOV.U32 R5, RZ, RZ, R9 ;  /* 0x000000ffff058224 */ /* 0x002fe400078e0009 */
[C---:B------:R-:W-:Y:S02]  /*f430*/  VIADD R21, R225.reuse, 0x40 ;  /* 0x00000040e1157836 */ /* 0x040fe40000000000 */
[----:B------:R-:W-:-:S03]  /*f440*/  @!P0 IMAD.WIDE R4, R225, 0x4, R4 ;  /* 0x00000004e1048825 */ /* 0x000fc600078e0204 */
[----:B------:R-:W-:Y:S02]  /*f450*/  SHF.R.S32.HI R21, RZ, 0x1f, R21 ;  /* 0x0000001fff157819 */ /* 0x000fe40000011415 */
[----:B------:R1:W-:Y:S01]  /*f460*/  @!P0 ST.E.64 desc[UR40][R4.64], R24 ;  /* 0x0000001804008985 */ /* 0x0003e2000c101b28 */
[----:B------:R-:W-:Y:S02]  /*f470*/  ISETP.GE.AND P0, PT, R7, UR4, PT ;  /* 0x0000000407007c0c */ /* 0x000fe4000bf06270 */
[----:B-1----:R-:W-:-:S04]  /*f480*/  @!P1 LEA R4, P2, R12, R11, 0x2 ;  /* 0x0000000b0c049211 */ /* 0x002fc800078410ff */
[----:B------:R-:W-:Y:S01]  /*f490*/  @!P1 LEA.HI.X R5, R12, R9, R13, 0x2, P2 ;  /* 0x000000090c059211 */ /* 0x000fe200010f140d */
[C---:B------:R-:W-:Y:S02]  /*f4a0*/  VIADD R13, R225.reuse, 0x10 ;  /* 0x00000010e10d7836 */ /* 0x040fe40000000000 */
[----:B------:R-:W-:Y:S02]  /*f4b0*/  VIADD R12, R225, 0x20 ;  /* 0x00000020e10c7836 */ /* 0x000fe40000000000 */
[----:B------:R1:W-:Y:S01]  /*f4c0*/  @!P1 ST.E.64 desc[UR40][R4.64], R28 ;  /* 0x0000001c04009985 */ /* 0x0003e2000c101b28 */
[----:B------:R-:W-:Y:S02]  /*f4d0*/  SHF.R.S32.HI R13, RZ, 0x1f, R13 ;  /* 0x0000001fff0d7819 */ /* 0x000fe4000001140d */
[----:B------:R-:W-:Y:S02]  /*f4e0*/  ISETP.GE.AND P1, PT, R6, UR4, PT ;  /* 0x0000000406007c0c */ /* 0x000fe4000bf26270 */
[----:B-1----:R-:W-:-:S04]  /*f4f0*/  @!P0 LEA R4, P2, R7, R11, 0x2 ;  /* 0x0000000b07048211 */ /* 0x002fc800078410ff */
[----:B------:R-:W-:Y:S01]  /*f500*/  @!P0 LEA.HI.X R5, R7, R9, R13, 0x2, P2 ;  /* 0x0000000907058211 */ /* 0x000fe200010f140d */
[C---:B------:R-:W-:Y:S02]  /*f510*/  VIADD R13, R225.reuse, 0x18 ;  /* 0x00000018e10d7836 */ /* 0x040fe40000000000 */
[----:B------:R-:W-:Y:S02]  /*f520*/  VIADD R7, R225, 0x28 ;  /* 0x00000028e1077836 */ /* 0x000fe40000000000 */
[----:B------:R1:W-:Y:S01]  /*f530*/  @!P0 ST.E.64 desc[UR40][R4.64], R32 ;  /* 0x0000002004008985 */ /* 0x0003e2000c101b28 */
[----:B------:R-:W-:Y:S02]  /*f540*/  ISETP.GE.AND P0, PT, R12, UR4, PT ;  /* 0x000000040c007c0c */ /* 0x000fe4000bf06270 */
[----:B------:R-:W-:Y:S02]  /*f550*/  SHF.R.S32.HI R13, RZ, 0x1f, R13 ;  /* 0x0000001fff0d7819 */ /* 0x000fe4000001140d */
[----:B-1----:R-:W-:-:S04]  /*f560*/  @!P1 LEA R4, P2, R6, R11, 0x2 ;  /* 0x0000000b06049211 */ /* 0x002fc800078410ff */
[----:B------:R-:W-:Y:S01]  /*f570*/  @!P1 LEA.HI.X R5, R6, R9, R13, 0x2, P2 ;  /* 0x0000000906059211 */ /* 0x000fe200010f140d */
[----:B------:R-:W-:Y:S01]  /*f580*/  VIADD R13, R225, 0x20 ;  /* 0x00000020e10d7836 */ /* 0x000fe20000000000 */
[----:B------:R-:W-:Y:S01]  /*f590*/  ISETP.GE.AND P2, PT, R7, UR4, PT ;  /* 0x0000000407007c0c */ /* 0x000fe2000bf46270 */
        /* <DEDUP_REMOVED lines=13> */
[C---:B------:R-:W-:Y:S01]  /*f670*/  VIADD R7, R225.reuse, 0x30 ;  /* 0x00000030e1077836 */ /* 0x040fe20000000000 */
[----:B------:R-:W-:Y:S01]  /*f680*/  ISETP.GE.AND P0, PT, R20, UR4, PT ;  /* 0x0000000414007c0c */ /* 0x000fe2000bf06270 */
[----:B------:R-:W-:Y:S02]  /*f690*/  VIADD R13, R225, 0x48 ;  /* 0x00000048e10d7836 */ /* 0x000fe40000000000 */
[----:B------:R1:W-:Y:S01]  /*f6a0*/  @!P2 ST.E.64 desc[UR40][R4.64], R44 ;  /* 0x0000002c0400a985 */ /* 0x0003e2000c101b28 */
[----:B------:R-:W-:Y:S02]  /*f6b0*/  SHF.R.S32.HI R7, RZ, 0x1f, R7 ;  /* 0x0000001fff077819 */ /* 0x000fe40000011407 */
[----:B-1----:R-:W-:-:S04]  /*f6c0*/  @!P3 LEA R4, P2, R6, R11, 0x2 ;  /* 0x0000000b0604b211 */ /* 0x002fc800078410ff */
[----:B------:R-:W-:Y:S02]  /*f6d0*/  @!P3 LEA.HI.X R5, R6, R9, R7, 0x2, P2 ;  /* 0x000000090605b211 */ /* 0x000fe400010f1407 */
[----:B------:R-:W-:Y:S02]  /*f6e0*/  ISETP.GE.AND P2, PT, R13, UR4, PT ;  /* 0x000000040d007c0c */ /* 0x000fe4000bf46270 */
[----:B------:R-:W-:Y:S01]  /*f6f0*/  @!P1 LEA R6, P4, R12, R11, 0x2 ;  /* 0x0000000b0c069211 */ /* 0x000fe200078810ff */
[----:B------:R1:W-:Y:S01]  /*f700*/  @!P3 ST.E.64 desc[UR40][R4.64], R48 ;  /* 0x000000300400b985 */ /* 0x0003e2000c101b28 */
[----:B------:R-:W-:Y:S02]  /*f710*/  ISETP.GE.AND P3, PT, R14, UR4, PT ;  /* 0x000000040e007c0c */ /* 0x000fe4000bf66270 */
[----:B------:R-:W-:Y:S01]  /*f720*/  @!P1 LEA.HI.X R7, R12, R9, R15, 0x2, P4 ;  /* 0x000000090c079211 */ /* 0x000fe200020f140f */
[C---:B------:R-:W-:Y:S02]  /*f730*/  VIADD R12, R225.reuse, 0x58 ;  /* 0x00000058e10c7836 */ /* 0x040fe40000000000 */
[----:B------:R-:W-:-:S02]  /*f740*/  VIADD R15, R225, 0x48 ;  /* 0x00000048e10f7836 */ /* 0x000fc40000000000 */
[----:B------:R2:W-:Y:S01]  /*f750*/  @!P1 ST.E.64 desc[UR40][R6.64], R52 ;  /* 0x0000003406009985 */ /* 0x0005e2000c101b28 */
[----:B------:R-:W-:Y:S02]  /*f760*/  ISETP.GE.AND P1, PT, R12, UR4, PT ;  /* 0x000000040c007c0c */ /* 0x000fe4000bf26270 */
[----:B------:R-:W-:Y:S02]  /*f770*/  SHF.R.S32.HI R15, RZ, 0x1f, R15 ;  /* 0x0000001fff0f7819 */ /* 0x000fe4000001140f */
[----:B-1----:R-:W-:-:S04]  /*f780*/  @!P0 LEA R4, P4, R20, R11, 0x2 ;  /* 0x0000000b14048211 */ /* 0x002fc800078810ff */
[----:B------:R-:W-:Y:S01]  /*f790*/  @!P0 LEA.HI.X R5, R20, R9, R21, 0x2, P4 ;  /* 0x0000000914058211 */ /* 0x000fe200020f1415 */
[C---:B------:R-:W-:Y:S02]  /*f7a0*/  VIADD R20, R225.reuse, 0x60 ;  /* 0x00000060e1147836 */ /* 0x040fe40000000000 */
[----:B------:R-:W-:Y:S01]  /*f7b0*/  VIADD R21, R225, 0x50 ;  /* 0x00000050e1157836 */ /* 0x000fe20000000000 */
[C---:B--2---:R-:W-:Y:S01]  /*f7c0*/  @!P2 LEA R6, P5, R13.reuse, R11, 0x2 ;  /* 0x0000000b0d06a211 */ /* 0x044fe200078a10ff */
[----:B------:R1:W-:Y:S01]  /*f7d0*/  @!P0 ST.E.64 desc[UR40][R4.64], R56 ;  /* 0x0000003804008985 */ /* 0x0003e2000c101b28 */
[----:B------:R-:W-:Y:S02]  /*f7e0*/  ISETP.GE.AND P0, PT, R20, UR4, PT ;  /* 0x0000000414007c0c */ /* 0x000fe4000bf06270 */
[----:B------:R-:W-:Y:S01]  /*f7f0*/  @!P2 LEA.HI.X R7, R13, R9, R15, 0x2, P5 ;  /* 0x000000090d07a211 */ /* 0x000fe200028f140f */
[C---:B------:R-:W-:Y:S01]  /*f800*/  VIADD R13, R225.reuse, 0x68 ;  /* 0x00000068e10d7836 */ /* 0x040fe20000000000 */
[----:B------:R-:W-:Y:S01]  /*f810*/  SHF.R.S32.HI R21, RZ, 0x1f, R21 ;  /* 0x0000001fff157819 */ /* 0x000fe20000011415 */
[----:B------:R-:W-:-:S02]  /*f820*/  VIADD R15, R225, 0x58 ;  /* 0x00000058e10f7836 */ /* 0x000fc40000000000 */
[----:B------:R2:W-:Y:S01]  /*f830*/  @!P2 ST.E.64 desc[UR40][R6.64], R60 ;  /* 0x0000003c0600a985 */ /* 0x0005e2000c101b28 */
[----:B------:R-:W-:Y:S02]  /*f840*/  ISETP.GE.AND P2, PT, R13, UR4, PT ;  /* 0x000000040d007c0c */ /* 0x000fe4000bf46270 */
[----:B------:R-:W-:Y:S02]  /*f850*/  SHF.R.S32.HI R15, RZ, 0x1f, R15 ;  /* 0x0000001fff0f7819 */ /* 0x000fe4000001140f */
[----:B-1----:R-:W-:-:S04]  /*f860*/  @!P3 LEA R4, P4, R14, R11, 0x2 ;  /* 0x0000000b0e04b211 */ /* 0x002fc800078810ff */
[----:B------:R-:W-:Y:S01]  /*f870*/  @!P3 LEA.HI.X R5, R14, R9, R21, 0x2, P4 ;  /* 0x000000090e05b211 */ /* 0x000fe200020f1415 */
[C---:B------:R-:W-:Y:S02]  /*f880*/  VIADD R14, R225.reuse, 0x70 ;  /* 0x00000070e10e7836 */ /* 0x040fe40000000000 */
[C---:B------:R-:W-:Y:S01]  /*f890*/  VIADD R21, R225.reuse, 0x60 ;  /* 0x00000060e1157836 */ /* 0x040fe20000000000 */
[----:B--2---:R-:W-:Y:S01]  /*f8a0*/  @!P1 LEA R6, P5, R12, R11, 0x2 ;  /* 0x0000000b0c069211 */ /* 0x004fe200078a10ff */
        /* <DEDUP_REMOVED lines=35> */
[----:B------:R-:W-:Y:S02]  /*fae0*/  SHF.R.S32.HI R15, RZ, 0x1f, R15 ;  /* 0x0000001fff0f7819 */ /* 0x000fe4000001140f */
[----:B------:R-:W-:Y:S02]  /*faf0*/  ISETP.GE.AND P1, PT, R12, UR4, PT ;  /* 0x000000040c007c0c */ /* 0x000fe4000bf26270 */
[----:B-1----:R-:W-:-:S04]  /*fb00*/  @!P0 LEA R4, P4, R20, R11, 0x2 ;  /* 0x0000000b14048211 */ /* 0x002fc800078810ff */
[----:B------:R-:W-:Y:S02]  /*fb10*/  @!P0 LEA.HI.X R5, R20, R9, R21, 0x2, P4 ;  /* 0x0000000914058211 */ /* 0x000fe400020f1415 */
[----:B------:R-:W-:Y:S02]  /*fb20*/  SHF.R.S32.HI R21, RZ, 0x1f, R227 ;  /* 0x0000001fff157819 */ /* 0x000fe400000114e3 */
        /* <DEDUP_REMOVED lines=9> */
[----:B------:R-:W-:Y:S02]  /*fbc0*/  SHF.R.S32.HI R13, RZ, 0x1f, R13 ;  /* 0x0000001fff0d7819 */ /* 0x000fe4000001140d */
[----:B------:R-:W-:Y:S02]  /*fbd0*/  ISETP.GE.AND P2, PT, R236, UR4, PT ;  /* 0x00000004ec007c0c */ /* 0x000fe4000bf46270 */
[----:B-1----:R-:W-:-:S04]  /*fbe0*/  @!P3 LEA R4, P4, R14, R11, 0x2 ;  /* 0x0000000b0e04b211 */ /* 0x002fc800078810ff */
[----:B------:R-:W-:Y:S02]  /*fbf0*/  @!P3 LEA.HI.X R5, R14, R9, R15, 0x2, P4 ;  /* 0x000000090e05b211 */ /* 0x000fe400020f140f */
[----:B------:R-:W-:Y:S02]  /*fc00*/  ISETP.GE.AND P4, PT, R235, UR4, PT ;  /* 0x00000004eb007c0c */ /* 0x000fe4000bf86270 */
[C---:B--2---:R-:W-:Y:S01]  /*fc10*/  @!P1 LEA R6, P5, R12.reuse, R11, 0x2 ;  /* 0x0000000b0c069211 */ /* 0x044fe200078a10ff */
[----:B------:R1:W-:Y:S01]  /*fc20*/  @!P3 ST.E.64 desc[UR40][R4.64], R96 ;  /* 0x000000600400b985 */ /* 0x0003e2000c101b28 */
[----:B------:R-:W-:Y:S02]  /*fc30*/  SHF.R.S32.HI R15, RZ, 0x1f, R232 ;  /* 0x0000001fff0f7819 */ /* 0x000fe400000114e8 */
[----:B------:R-:W-:Y:S02]  /*fc40*/  @!P1 LEA.HI.X R7, R12, R9, R13, 0x2, P5 ;  /* 0x000000090c079211 */ /* 0x000fe400028f140d */
[----:B------:R-:W-:-:S02]  /*fc50*/  SHF.R.S32.HI R13, RZ, 0x1f, R237 ;  /* 0x0000001fff0d7819 */ /* 0x000fc400000114ed */
[----:B------:R-:W-:Y:S01]  /*fc60*/  SHF.R.S32.HI R12, RZ, 0x1f, R236 ;  /* 0x0000001fff0c7819 */ /* 0x000fe200000114ec */
[----:B------:R2:W-:Y:S01]  /*fc70*/  @!P1 ST.E.64 desc[UR40][R6.64], R100 ;  /* 0x0000006406009985 */ /* 0x0005e2000c101b28 */
[----:B------:R-:W-:Y:S02]  /*fc80*/  ISETP.GE.AND P1, PT, R234, UR4, PT ;  /* 0x00000004ea007c0c */ /* 0x000fe4000bf26270 */
[----:B------:R-:W-:Y:S02]  /*fc90*/  SHF.R.S32.HI R14, RZ, 0x1f, R231 ;  /* 0x0000001fff0e7819 */ /* 0x000fe400000114e7 */
[----:B-1----:R-:W-:-:S04]  /*fca0*/  @!P0 LEA R4, P3, R237, R11, 0x2 ;  /* 0x0000000bed048211 */ /* 0x002fc800078610ff */
[----:B------:R-:W-:Y:S02]  /*fcb0*/  @!P0 LEA.HI.X R5, R237, R9, R13, 0x2, P3 ;  /* 0x00000009ed058211 */ /* 0x000fe400018f140d */
[----:B------:R-:W-:Y:S02]  /*fcc0*/  SHF.R.S32.HI R13, RZ, 0x1f, R235 ;  /* 0x0000001fff0d7819 */ /* 0x000fe400000114eb */
[C---:B--2---:R-:W-:Y:S01]  /*fcd0*/  @!P2 LEA R6, P5, R236.reuse, R11, 0x2 ;  /* 0x0000000bec06a211 */ /* 0x044fe200078a10ff */
[----:B------:R1:W-:Y:S01]  /*fce0*/  @!P0 ST.E.64 desc[UR40][R4.64], R104 ;  /* 0x0000006804008985 */ /* 0x0003e2000c101b28 */
[----:B------:R-:W-:Y:S02]  /*fcf0*/  ISETP.GE.AND P0, PT, R233, UR4, PT ;  /* 0x00000004e9007c0c */ /* 0x000fe4000bf06270 */
[----:B------:R-:W-:Y:S02]  /*fd00*/  @!P2 LEA.HI.X R7, R236, R9, R12, 0x2, P5 ;  /* 0x00000009ec07a211 */ /* 0x000fe400028f140c */
[----:B------:R-:W-:-:S03]  /*fd10*/  SHF.R.S32.HI R12, RZ, 0x1f, R234 ;  /* 0x0000001fff0c7819 */ /* 0x000fc600000114ea */
[----:B------:R2:W-:Y:S01]  /*fd20*/  @!P2 ST.E.64 desc[UR40][R6.64], R108 ;  /* 0x0000006c0600a985 */ /* 0x0005e2000c101b28 */
[----:B------:R-:W-:Y:S02]  /*fd30*/  ISETP.GE.AND P2, PT, R232, UR4, PT ;  /* 0x00000004e8007c0c */ /* 0x000fe4000bf46270 */
[----:B-1----:R-:W-:-:S04]  /*fd40*/  @!P4 LEA R4, P3, R235, R11, 0x2 ;  /* 0x0000000beb04c211 */ /* 0x002fc800078610ff */
[----:B------:R-:W-:Y:S02]  /*fd50*/  @!P4 LEA.HI.X R5, R235, R9, R13, 0x2, P3 ;  /* 0x00000009eb05c211 */ /* 0x000fe400018f140d */
[----:B------:R-:W-:Y:S02]  /*fd60*/  ISETP.GE.AND P3, PT, R231, UR4, PT ;  /* 0x00000004e7007c0c */ /* 0x000fe4000bf66270 */
[C---:B--2---:R-:W-:Y:S01]  /*fd70*/  @!P1 LEA R6, P5, R234.reuse, R11, 0x2 ;  /* 0x0000000bea069211 */ /* 0x044fe200078a10ff */
[----:B------:R1:W-:Y:S03]  /*fd80*/  @!P4 ST.E.64 desc[UR40][R4.64], R112 ;  /* 0x000000700400c985 */ /* 0x0003e6000c101b28 */
[----:B------:R-:W-:Y:S02]  /*fd90*/  @!P1 LEA.HI.X R7, R234, R9, R12, 0x2, P5 ;  /* 0x00000009ea079211 */ /* 0x000fe400028f140c */
[----:B------:R-:W-:-:S03]  /*fda0*/  SHF.R.S32.HI R12, RZ, 0x1f, R233 ;  /* 0x0000001fff0c7819 */ /* 0x000fc600000114e9 */
[----:B------:R2:W-:Y:S01]  /*fdb0*/  @!P1 ST.E.64 desc[UR40][R6.64], R116 ;  /* 0x0000007406009985 */ /* 0x0005e2000c101b28 */
[----:B------:R-:W-:Y:S02]  /*fdc0*/  ISETP.GE.AND P1, PT, R230, UR4, PT ;  /* 0x00000004e6007c0c */ /* 0x000fe4000bf26270 */
[----:B-1----:R-:W-:-:S04]  /*fdd0*/  @!P0 LEA R4, P4, R233, R11, 0x2 ;  /* 0x0000000be9048211 */ /* 0x002fc800078810ff */
[----:B------:R-:W-:Y:S02]  /*fde0*/  @!P0 LEA.HI.X R5, R233, R9, R12, 0x2, P4 ;  /* 0x00000009e9058211 */ /* 0x000fe400020f140c */
[-C--:B------:R-:W-:Y:S02]  /*fdf0*/  @!P3 LEA R12, P4, R231, R11.reuse, 0x2 ;  /* 0x0000000be70cb211 */ /* 0x080fe400078810ff */
[C---:B--2---:R-:W-:Y:S01]  /*fe00*/  @!P2 LEA R6, P5, R232.reuse, R11, 0x2 ;  /* 0x0000000be806a211 */ /* 0x044fe200078a10ff */
[----:B------:R1:W-:Y:S01]  /*fe10*/  @!P0 ST.E.64 desc[UR40][R4.64], R120 ;  /* 0x0000007804008985 */ /* 0x0003e2000c101b28 */
[----:B------:R-:W-:Y:S02]  /*fe20*/  ISETP.GE.AND P0, PT, R229, UR4, PT ;  /* 0x00000004e5007c0c */ /* 0x000fe4000bf06270 */
[-C--:B------:R-:W-:Y:S02]  /*fe30*/  @!P2 LEA.HI.X R7, R232, R9.reuse, R15, 0x2, P5 ;  /* 0x00000009e807a211 */ /* 0x080fe400028f140f */
[----:B------:R-:W-:-:S02]  /*fe40*/  @!P3 LEA.HI.X R13, R231, R9, R14, 0x2, P4 ;  /* 0x00000009e70db211 */ /* 0x000fc400020f140e */
[----:B------:R-:W-:Y:S01]  /*fe50*/  ISETP.GE.AND P4, PT, R228, UR4, PT ;  /* 0x00000004e4007c0c */ /* 0x000fe2000bf86270 */
[----:B------:R2:W-:Y:S01]  /*fe60*/  @!P2 ST.E.64 desc[UR40][R6.64], R124 ;  /* 0x0000007c0600a985 */ /* 0x0005e2000c101b28 */
[----:B------:R-:W-:Y:S02]  /*fe70*/  SHF.R.S32.HI R14, RZ, 0x1f, R230 ;  /* 0x0000001fff0e7819 */ /* 0x000fe400000114e6 */
[----:B------:R-:W-:Y:S01]  /*fe80*/  ISETP.GE.AND P2, PT, R227, UR4, PT ;  /* 0x00000004e3007c0c */ /* 0x000fe2000bf46270 */
[----:B------:R3:W-:Y:S01]  /*fe90*/  @!P3 ST.E.64 desc[UR40][R12.64], R128 ;  /* 0x000000800c00b985 */ /* 0x0007e2000c101b28 */
[----:B------:R-:W-:Y:S02]  /*fea0*/  ISETP.GE.AND P3, PT, R226, UR4, PT ;  /* 0x00000004e2007c0c */ /* 0x000fe4000bf66270 */
[----:B-1----:R-:W-:-:S04]  /*feb0*/  @!P1 LEA R4, P5, R230, R11, 0x2 ;  /* 0x0000000be6049211 */ /* 0x002fc800078a10ff */
[----:B------:R-:W-:Y:S02]  /*fec0*/  @!P1 LEA.HI.X R5, R230, R9, R14, 0x2, P5 ;  /* 0x00000009e6059211 */ /* 0x000fe400028f140e */
[----:B------:R-:W-:Y:S02]  /*fed0*/  SHF.R.S32.HI R14, RZ, 0x1f, R229 ;  /* 0x0000001fff0e7819 */ /* 0x000fe400000114e5 */
[CC--:B--2---:R-:W-:Y:S01]  /*fee0*/  @!P0 LEA R6, P5, R229.reuse, R11.reuse, 0x2 ;  /* 0x0000000be5068211 */ /* 0x0c4fe200078a10ff */
[----:B------:R1:W-:Y:S01]  /*fef0*/  @!P1 ST.E.64 desc[UR40][R4.64], R132 ;  /* 0x0000008404009985 */ /* 0x0003e2000c101b28 */
[----:B---3--:R-:W-:Y:S02]  /*ff00*/  @!P4 LEA R12, P1, R228, R11, 0x2 ;  /* 0x0000000be40cc211 */ /* 0x008fe400078210ff */
[----:B------:R-:W-:Y:S02]  /*ff10*/  @!P0 LEA.HI.X R7, R229, R9, R14, 0x2, P5 ;  /* 0x00000009e5078211 */ /* 0x000fe400028f140e */
[----:B------:R-:W-:-:S03]  /*ff20*/  SHF.R.S32.HI R14, RZ, 0x1f, R228 ;  /* 0x0000001fff0e7819 */ /* 0x000fc600000114e4 */
[----:B------:R3:W-:Y:S01]  /*ff30*/  @!P0 ST.E.64 desc[UR40][R6.64], R136 ;  /* 0x0000008806008985 */ /* 0x0007e2000c101b28 */
[----:B------:R-:W-:Y:S02]  /*ff40*/  @!P4 LEA.HI.X R13, R228, R9, R14, 0x2, P1 ;  /* 0x00000009e40dc211 */ /* 0x000fe400008f140e */
[CC--:B------:R-:W-:Y:S02]  /*ff50*/  @!P3 LEA R14, P1, R226.reuse, R11.reuse, 0x2 ;  /* 0x0000000be20eb211 */ /* 0x0c0fe400078210ff */
[C---:B-1----:R-:W-:Y:S01]  /*ff60*/  @!P2 LEA R4, P5, R227.reuse, R11, 0x2 ;  /* 0x0000000be304a211 */ /* 0x042fe200078a10ff */
[----:B------:R3:W-:Y:S01]  /*ff70*/  @!P4 ST.E.64 desc[UR40][R12.64], R140 ;  /* 0x0000008c0c00c985 */ /* 0x0007e2000c101b28 */
[-C--:B------:R-:W-:Y:S02]  /*ff80*/  @!P3 LEA.HI.X R15, R226, R9.reuse, R20, 0x2, P1 ;  /* 0x00000009e20fb211 */ /* 0x080fe400008f1414 */
[----:B------:R-:W-:-:S05]  /*ff90*/  @!P2 LEA.HI.X R5, R227, R9, R21, 0x2, P5 ;  /* 0x00000009e305a211 */ /* 0x000fca00028f1415 */
[----:B------:R3:W-:Y:S04]  /*ffa0*/  @!P2 ST.E.64 desc[UR40][R4.64], R144 ;  /* 0x000000900400a985 */ /* 0x0007e8000c101b28 */
[----:B------:R3:W-:Y:S02]  /*ffb0*/  @!P3 ST.E.64 desc[UR40][R14.64], R148 ;  /* 0x000000940e00b985 */ /* 0x0007e4000c101b28 */
.L_x_737:
[----:B------:R-:W-:Y:S05]  /*ffc0*/  BSYNC B1 ;  /* 0x0000000000017941 */ /* 0x000fea0003800000 */
.L_x_736:
[----:B------:R-:W-:-:S03]  /*ffd0*/  UMOV UR4, 0xffffffff ;  /* 0xffffffff00047882 */ /* 0x000fc60000000000 */
[----:B------:R-:W-:Y:S05]  /*ffe0*/  BRA.DIV UR4, `(.L_x_738) ;  /* 0x000000a604447947 */ /* 0x000fea000b800000 */
[----:B------:R4:W0:Y:S04]  /*fff0*/  SHFL.IDX PT, R20, R8, 0x1, 0x1c1f ;  /* 0x003c1f0008147f89 */ /* 0x00082800000e0000 */
[----:B---3--:R4:W3:Y:S02]  /*10000*/  SHFL.IDX PT, R14, R3, 0x1, 0x1c1f ;  /* 0x003c1f00030e7f89 */ /* 0x0088e400000e0000 */
.L_x_955:
[----:B------:R-:W-:-:S13]  /*10010*/  ISETP.GE.AND P0, PT, R10, R0, PT ;  /* 0x000000000a00720c */ /* 0x000fda0003f06270 */
[----:B------:R-:W-:Y:S05]  /*10020*/  @P0 BRA `(.L_x_734) ;  /* 0x0000001800f80947 */ /* 0x000fea0003800000 */
[----:B------:R-:W-:Y:S01]  /*10030*/  ULDC UR4, c[0x0][0xac8] ;  /* 0x0002b20000047ab9 */ /* 0x000fe20000000800 */
[C---:B-1----:R-:W-:Y:S01]  /*10040*/  VIADD R9, R225.reuse, 0x8 ;  /* 0x00000008e1097836 */ /* 0x042fe20000000000 */
[C---:B------:R-:W-:Y:S01]  /*10050*/  ISETP.GE.AND P2, PT, R225.reuse, UR4, PT ;  /* 0x00000004e1007c0c */ /* 0x040fe2000bf46270 */
[C---:B0---4-:R-:W-:Y:S02]  /*10060*/  VIADD R3, R225.reuse, 0x10 ;  /* 0x00000010e1037836 */ /* 0x051fe40000000000 */
[----:B------:R-:W-:Y:S01]  /*10070*/  VIADD R12, R225, 0x18 ;  /* 0x00000018e10c7836 */ /* 0x000fe20000000000 */
[----:B------:R-:W-:Y:S01]  /*10080*/  ISETP.GE.AND P3, PT, R9, UR4, PT ;  /* 0x0000000409007c0c */ /* 0x000fe2000bf66270 */
[----:B------:R-:W-:Y:S01]  /*10090*/  VIADD R8, R225, 0x20 ;  /* 0x00000020e1087836 */ /* 0x000fe20000000000 */
[----:B------:R-:W-:Y:S01]  /*100a0*/  ISETP.GE.AND P1, PT, R3, UR4, PT ;  /* 0x0000000403007c0c */ /* 0x000fe2000bf26270 */
[C---:B------:R-:W-:Y:S01]  /*100b0*/  VIADD R13, R225.reuse, 0x8 ;  /* 0x00000008e10d7836 */ /* 0x040fe20000000000 */
[----:B------:R-:W-:Y:S01]  /*100c0*/  ISETP.GE.AND P0, PT, R12, UR4, PT ;  /* 0x000000040c007c0c */ /* 0x000fe2000bf06270 */
[----:B--2---:R-:W-:-:S02]  /*100d0*/  VIADD R11, R225, 0x10 ;  /* 0x00000010e10b7836 */ /* 0x004fc40000000000 */
[----:B------:R-:W-:Y:S01]  /*100e0*/  VIADD R15, R225, 0x58 ;  /* 0x00000058e10f7836 */ /* 0x000fe20000000000 */
[----:B------:R-:W-:Y:S01]  /*100f0*/  SHF.R.S32.HI R13, RZ, 0x1f, R13 ;  /* 0x0000001fff0d7819 */ /* 0x000fe2000001140d */
[----:B---3--:R-:W-:Y:S01]  /*10100*/  @!P2 IMAD.MOV.U32 R4, RZ, RZ, R14 ;  /* 0x000000ffff04a224 */ /* 0x008fe200078e000e */
[----:B------:R-:W-:Y:S01]  /*10110*/  SHF.R.S32.HI R11, RZ, 0x1f, R11 ;  /* 0x0000001fff0b7819 */ /* 0x000fe2000001140b */
[----:B------:R-:W-:Y:S02]  /*10120*/  @!P2 IMAD.MOV.U32 R5, RZ, RZ, R20 ;  /* 0x000000ffff05a224 */ /* 0x000fe400078e0014 */
[----:B------:R-:W-:Y:S01]  /*10130*/  @!P3 LEA R6, P4, R9, R14, 0x2 ;  /* 0x0000000e0906b211 */ /* 0x000fe200078810ff */
[C---:B------:R-:W-:Y:S02]  /*10140*/  VIADD R24, R225.reuse, 0x68 ;  /* 0x00000068e1187836 */ /* 0x040fe40000000000 */
[----:B------:R-:W-:Y:S01]  /*10150*/  @!P2 IMAD.WIDE R4, R225, 0x4, R4 ;  /* 0x00000004e104a825 */ /* 0x000fe200078e0204 */
[----:B------:R-:W-:-:S03]  /*10160*/  @!P3 LEA.HI.X R7, R9, R20, R13, 0x2, P4 ;  /* 0x000000140907b211 */ /* 0x000fc600020f140d */
[C---:B------:R-:W-:Y:S01]  /*10170*/  VIADD R9, R225.reuse, 0x28 ;  /* 0x00000028e1097836 */ /* 0x040fe20000000000 */
[----:B------:R0:W-:Y:S01]  /*10180*/  @!P2 ST.E.64 desc[UR40][R4.64], R26 ;  /* 0x0000001a0400a985 */ /* 0x0001e2000c101b28 */
[----:B------:R-:W-:Y:S01]  /*10190*/  ISETP.GE.AND P2, PT, R8, UR4, PT ;  /* 0x0000000408007c0c */ /* 0x000fe2000bf46270 */
[----:B------:R-:W-:Y:S02]  /*101a0*/  VIADD R13, R225, 0x18 ;  /* 0x00000018e10d7836 */ /* 0x000fe40000000000 */
[----:B------:R1:W-:Y:S01]  /*101b0*/  @!P3 ST.E.64 desc[UR40][R6.64], R30 ;  /* 0x0000001e0600b985 */ /* 0x0003e2000c101b28 */
[----:B------:R-:W-:Y:S01]  /*101c0*/  ISETP.GE.AND P3, PT, R9, UR4, PT ;  /* 0x0000000409007c0c */ /* 0x000fe2000bf66270 */
[C---:B------:R-:W-:Y:S01]  /*101d0*/  VIADD R21, R225.reuse, 0x58 ;  /* 0x00000058e1157836 */ /* 0x040fe20000000000 */
[----:B------:R-:W-:Y:S01]  /*101e0*/  SHF.R.S32.HI R13, RZ, 0x1f, R13 ;  /* 0x0000001fff0d7819 */ /* 0x000fe2000001140d */
[C---:B------:R-:W-:Y:S02]  /*101f0*/  VIADD R28, R225.reuse, 0x78 ;  /* 0x00000078e11c7836 */ /* 0x040fe40000000000 */
[C---:B------:R-:W-:Y:S01]  /*10200*/  VIADD R25, R225.reuse, 0x68 ;  /* 0x00000068e1197836 */ /* 0x040fe20000000000 */
[----:B------:R-:W-:Y:S01]  /*10210*/  SHF.R.S32.HI R21, RZ, 0x1f, R21 ;  /* 0x0000001fff157819 */ /* 0x000fe20000011415 */
[----:B------:R-:W-:Y:S01]  /*10220*/  VIADD R29, R225, 0x78 ;  /* 0x00000078e11d7836 */ /* 0x000fe20000000000 */
[----:B0-----:R-:W-:-:S02]  /*10230*/  @!P1 LEA R4, P5, R3, R14, 0x2 ;  /* 0x0000000e03049211 */ /* 0x001fc400078a10ff */
[----:B------:R-:W-:Y:S02]  /*10240*/  SHF.R.S32.HI R25, RZ, 0x1f, R25 ;  /* 0x0000001fff197819 */ /* 0x000fe40000011419 */
[----:B------:R-:W-:Y:S01]  /*10250*/  @!P1 LEA.HI.X R5, R3, R20, R11, 0x2, P5 ;  /* 0x0000001403059211 */ /* 0x000fe200028f140b */
[C---:B------:R-:W-:Y:S01]  /*10260*/  VIADD R3, R225.reuse, 0x30 ;  /* 0x00000030e1037836 */ /* 0x040fe20000000000 */
[----:B-1----:R-:W-:Y:S01]  /*10270*/  @!P0 LEA R6, P4, R12, R14, 0x2 ;  /* 0x0000000e0c068211 */ /* 0x002fe200078810ff */
[----:B------:R-:W-:Y:S01]  /*10280*/  VIADD R11, R225, 0x20 ;  /* 0x00000020e10b7836 */ /* 0x000fe20000000000 */
[----:B------:R-:W-:Y:S01]  /*10290*/  SHF.R.S32.HI R29, RZ, 0x1f, R29 ;  /* 0x0000001fff1d7819 */ /* 0x000fe2000001141d */
[----:B------:R0:W-:Y:S01]  /*102a0*/  @!P1 ST.E.64 desc[UR40][R4.64], R34 ;  /* 0x0000002204009985 */ /* 0x0001e2000c101b28 */
[----:B------:R-:W-:Y:S02]  /*102b0*/  ISETP.GE.AND P1, PT, R3, UR4, PT ;  /* 0x0000000403007c0c */ /* 0x000fe4000bf26270 */
[----:B------:R-:W-:-:S02]  /*102c0*/  SHF.R.S32.HI R11, RZ, 0x1f, R11 ;  /* 0x0000001fff0b7819 */ /* 0x000fc4000001140b */
[----:B------:R-:W-:Y:S01]  /*102d0*/  @!P0 LEA.HI.X R7, R12, R20, R13, 0x2, P4 ;  /* 0x000000140c078211 */ /* 0x000fe200020f140d */
[C---:B------:R-:W-:Y:S02]  /*102e0*/  VIADD R12, R225.reuse, 0x38 ;  /* 0x00000038e10c7836 */ /* 0x040fe40000000000 */
[----:B------:R-:W-:Y:S02]  /*102f0*/  VIADD R13, R225, 0x28 ;  /* 0x00000028e10d7836 */ /* 0x000fe40000000000 */
[----:B------:R1:W-:Y:S01]  /*10300*/  @!P0 ST.E.64 desc[UR40][R6.64], R38 ;  /* 0x0000002606008985 */ /* 0x0003e2000c101b28 */
[----:B------:R-:W-:Y:S02]  /*10310*/  ISETP.GE.AND P0, PT, R12, UR4, PT ;  /* 0x000000040c007c0c */ /* 0x000fe4000bf06270 */
[----:B------:R-:W-:Y:S02]  /*10320*/  SHF.R.S32.HI R13, RZ, 0x1f, R13 ;  /* 0x0000001fff0d7819 */ /* 0x000fe4000001140d */
[----:B0-----:R-:W-:-:S04]  /*10330*/  @!P2 LEA R4, P5, R8, R14, 0x2 ;  /* 0x0000000e0804a211 */ /* 0x001fc800078a10ff */
[----:B------:R-:W-:Y:S01]  /*10340*/  @!P2 LEA.HI.X R5, R8, R20, R11, 0x2, P5 ;  /* 0x000000140805a211 */ /* 0x000fe200028f140b */
[C---:B------:R-:W-:Y:S02]  /*10350*/  VIADD R8, R225.reuse, 0x40 ;  /* 0x00000040e1087836 */ /* 0x040fe40000000000 */
[----:B------:R-:W-:Y:S02]  /*10360*/  VIADD R11, R225, 0x30 ;  /* 0x00000030e10b7836 */ /* 0x000fe40000000000 */
[----:B------:R0:W-:Y:S01]  /*10370*/  @!P2 ST.E.64 desc[UR40][R4.64], R42 ;  /* 0x0000002a0400a985 */ /* 0x0001e2000c101b28 */
[----:B-1----:R-:W-:Y:S02]  /*10380*/  @!P3 LEA R6, P4, R9, R14, 0x2 ;  /* 0x0000000e0906b211 */ /* 0x002fe400078810ff */
[----:B------:R-:W-:Y:S02]  /*10390*/  ISETP.GE.AND P2, PT, R8, UR4, PT ;  /* 0x0000000408007c0c */ /* 0x000fe4000bf46270 */
[----:B------:R-:W-:-:S02]  /*103a0*/  SHF.R.S32.HI R11, RZ, 0x1f, R11 ;  /* 0x0000001fff0b7819 */ /* 0x000fc4000001140b */
[----:B------:R-:W-:Y:S01]  /*103b0*/  @!P3 LEA.HI.X R7, R9, R20, R13, 0x2, P4 ;  /* 0x000000140907b211 */ /* 0x000fe200020f140d */
[C---:B------:R-:W-:Y:S02]  /*103c0*/  VIADD R9, R225.reuse, 0x48 ;  /* 0x00000048e1097836 */ /* 0x040fe40000000000 */
[----:B------:R-:W-:Y:S02]  /*103d0*/  VIADD R13, R225, 0x38 ;  /* 0x00000038e10d7836 */ /* 0x000fe40000000000 */
[----:B------:R1:W-:Y:S01]  /*103e0*/  @!P3 ST.E.64 desc[UR40][R6.64], R46 ;  /* 0x0000002e0600b985 */ /* 0x0003e2000c101b28 */
[----:B------:R-:W-:Y:S02]  /*103f0*/  ISETP.GE.AND P3, PT, R9, UR4, PT ;  /* 0x0000000409007c0c */ /* 0x000fe4000bf66270 */
[----:B0-----:R-:W-:Y:S02]  /*10400*/  @!P1 LEA R4, P5, R3, R14, 0x2 ;  /* 0x0000000e03049211 */ /* 0x001fe400078a10ff */
[----:B------:R-:W-:-:S02]  /*10410*/  SHF.R.S32.HI R13, RZ, 0x1f, R13 ;  /* 0x0000001fff0d7819 */ /* 0x000fc4000001140d */
[----:B------:R-:W-:Y:S01]  /*10420*/  @!P1 LEA.HI.X R5, R3, R20, R11, 0x2, P5 ;  /* 0x0000001403059211 */ /* 0x000fe200028f140b */
[C---:B------:R-:W-:Y:S02]  /*10430*/  VIADD R3, R225.reuse, 0x50 ;  /* 0x00000050e1037836 */ /* 0x040fe40000000000 */
[----:B------:R-:W-:Y:S02]  /*10440*/  VIADD R11, R225, 0x40 ;  /* 0x00000040e10b7836 */ /* 0x000fe40000000000 */
[----:B------:R0:W-:Y:S01]  /*10450*/  @!P1 ST.E.64 desc[UR40][R4.64], R50 ;  /* 0x0000003204009985 */ /* 0x0001e2000c101b28 */
[----:B------:R-:W-:Y:S02]  /*10460*/  ISETP.GE.AND P1, PT, R3, UR4, PT ;  /* 0x0000000403007c0c */ /* 0x000fe4000bf26270 */
[----:B-1----:R-:W-:Y:S02]  /*10470*/  @!P0 LEA R6, P4, R12, R14, 0x2 ;  /* 0x0000000e0c068211 */ /* 0x002fe400078810ff */
        /* <DEDUP_REMOVED lines=12> */
[----:B------:R-:W-:Y:S02]  /*10540*/  SHF.R.S32.HI R11, RZ, 0x1f, R11 ;  /* 0x0000001fff0b7819 */ /* 0x000fe4000001140b */
[----:B-1----:R-:W-:Y:S02]  /*10550*/  @!P3 LEA R6, P4, R9, R14, 0x2 ;  /* 0x0000000e0906b211 */ /* 0x002fe400078810ff */
[----:B------:R-:W-:-:S02]  /*10560*/  ISETP.GE.AND P2, PT, R12, UR4, PT ;  /* 0x000000040c007c0c */ /* 0x000fc4000bf46270 */
[----:B------:R-:W-:Y:S02]  /*10570*/  SHF.R.S32.HI R8, RZ, 0x1f, R8 ;  /* 0x0000001fff087819 */ /* 0x000fe40000011408 */
[----:B------:R-:W-:Y:S02]  /*10580*/  @!P3 LEA.HI.X R7, R9, R20, R11, 0x2, P4 ;  /* 0x000000140907b211 */ /* 0x000fe400020f140b */
[----:B0-----:R-:W-:-:S03]  /*10590*/  @!P1 LEA R4, P5, R3, R14, 0x2 ;  /* 0x0000000e03049211 */ /* 0x001fc600078a10ff */
[----:B------:R0:W-:Y:S01]  /*105a0*/  @!P3 ST.E.64 desc[UR40][R6.64], R62 ;  /* 0x0000003e0600b985 */ /* 0x0001e2000c101b28 */
[----:B------:R-:W-:Y:S02]  /*105b0*/  ISETP.GE.AND P3, PT, R24, UR4, PT ;  /* 0x0000000418007c0c */ /* 0x000fe4000bf66270 */
[----:B------:R-:W-:Y:S01]  /*105c0*/  @!P1 LEA.HI.X R5, R3, R20, R8, 0x2, P5 ;  /* 0x0000001403059211 */ /* 0x000fe200028f1408 */
[----:B------:R-:W-:Y:S01]  /*105d0*/  VIADD R3, R225, 0x70 ;  /* 0x00000070e1037836 */ /* 0x000fe20000000000 */
[-C--:B------:R-:W-:Y:S02]  /*105e0*/  @!P0 LEA R8, P4, R15, R14.reuse, 0x2 ;  /* 0x0000000e0f088211 */ /* 0x080fe400078810ff */
[C---:B------:R-:W-:Y:S01]  /*105f0*/  @!P2 LEA R10, P5, R12.reuse, R14, 0x2 ;  /* 0x0000000e0c0aa211 */ /* 0x040fe200078a10ff */
[----:B------:R1:W-:Y:S01]  /*10600*/  @!P1 ST.E.64 desc[UR40][R4.64], R66 ;  /* 0x0000004204009985 */ /* 0x0003e2000c101b28 */
[----:B------:R-:W-:Y:S02]  /*10610*/  ISETP.GE.AND P1, PT, R3, UR4, PT ;  /* 0x0000000403007c0c */ /* 0x000fe4000bf26270 */
[-C--:B------:R-:W-:Y:S01]  /*10620*/  @!P0 LEA.HI.X R9, R15, R20.reuse, R21, 0x2, P4 ;  /* 0x000000140f098211 */ /* 0x080fe200020f1415 */
[C---:B------:R-:W-:Y:S01]  /*10630*/  VIADD R21, R225.reuse, 0x80 ;  /* 0x00000080e1157836 */ /* 0x040fe20000000000 */
[----:B------:R-:W-:Y:S01]  /*10640*/  @!P2 LEA.HI.X R11, R12, R20, R13, 0x2, P5 ;  /* 0x000000140c0ba211 */ /* 0x000fe200028f140d */
[----:B------:R-:W-:Y:S01]  /*10650*/  VIADD R15, R225, 0x70 ;  /* 0x00000070e10f7836 */ /* 0x000fe20000000000 */
[----:B------:R-:W-:Y:S01]  /*10660*/  @!P3 LEA R12, P4, R24, R14, 0x2 ;  /* 0x0000000e180cb211 */ /* 0x000fe200078810ff */
[----:B------:R2:W-:Y:S01]  /*10670*/  @!P0 ST.E.64 desc[UR40][R8.64], R70 ;  /* 0x0000004608008985 */ /* 0x0005e2000c101b28 */
[----:B------:R-:W-:-:S02]  /*10680*/  ISETP.GE.AND P0, PT, R28, UR4, PT ;  /* 0x000000041c007c0c */ /* 0x000fc4000bf06270 */
[----:B------:R-:W-:Y:S01]  /*10690*/  SHF.R.S32.HI R15, RZ, 0x1f, R15 ;  /* 0x0000001fff0f7819 */ /* 0x000fe2000001140f */
[----:B------:R3:W-:Y:S01]  /*106a0*/  @!P2 ST.E.64 desc[UR40][R10.64], R74 ;  /* 0x0000004a0a00a985 */ /* 0x0007e2000c101b28 */
[----:B------:R-:W-:Y:S02]  /*106b0*/  ISETP.GE.AND P2, PT, R21, UR4, PT ;  /* 0x0000000415007c0c */ /* 0x000fe4000bf46270 */
[----:B0-----:R-:W-:Y:S02]  /*106c0*/  @!P1 LEA R6, P5, R3, R14, 0x2 ;  /* 0x0000000e03069211 */ /* 0x001fe400078a10ff */
[-C--:B------:R-:W-:Y:S01]  /*106d0*/  @!P3 LEA.HI.X R13, R24, R20.reuse, R25, 0x2, P4 ;  /* 0x00000014180db211 */ /* 0x080fe200020f1419 */
[----:B------:R-:W-:Y:S01]  /*106e0*/  VIADD R24, R225, 0x88 ;  /* 0x00000088e1187836 */ /* 0x000fe20000000000 */
[----:B------:R-:W-:Y:S01]  /*106f0*/  @!P1 LEA.HI.X R7, R3, R20, R15, 0x2, P5 ;  /* 0x0000001403079211 */ /* 0x000fe200028f140f */
[C---:B------:R-:W-:Y:S02]  /*10700*/  VIADD R3, R225.reuse, 0x90 ;  /* 0x00000090e1037836 */ /* 0x040fe40000000000 */
[----:B------:R0:W-:Y:S01]  /*10710*/  @!P3 ST.E.64 desc[UR40][R12.64], R78 ;  /* 0x0000004e0c00b985 */ /* 0x0001e2000c101b28 */
[C---:B------:R-:W-:Y:S01]  /*10720*/  VIADD R25, R225.reuse, 0x80 ;  /* 0x00000080e1197836 */ /* 0x040fe20000000000 */
[----:B------:R-:W-:Y:S01]  /*10730*/  ISETP.GE.AND P3, PT, R24, UR4, PT ;  /* 0x0000000418007c0c */ /* 0x000fe2000bf66270 */
[----:B------:R-:W-:Y:S01]  /*10740*/  VIADD R15, R225, 0x98 ;  /* 0x00000098e10f7836 */ /* 0x000fe20000000000 */
[----:B------:R4:W-:Y:S01]  /*10750*/  @!P1 ST.E.64 desc[UR40][R6.64], R82 ;  /* 0x0000005206009985 */ /* 0x0009e2000c101b28 */
[----:B-1----:R-:W-:-:S02]  /*10760*/  @!P0 LEA R4, P4, R28, R14, 0x2 ;  /* 0x0000000e1c048211 */ /* 0x002fc400078810ff */
[----:B------:R-:W-:Y:S02]  /*10770*/  ISETP.GE.AND P1, PT, R3, UR4, PT ;  /* 0x0000000403007c0c */ /* 0x000fe4000bf26270 */
[----:B------:R-:W-:Y:S02]  /*10780*/  SHF.R.S32.HI R25, RZ, 0x1f, R25 ;  /* 0x0000001fff197819 */ /* 0x000fe40000011419 */
[C---:B--2---:R-:W-:Y:S02]  /*10790*/  @!P2 LEA R8, P5, R21.reuse, R14, 0x2 ;  /* 0x0000000e1508a211 */ /* 0x044fe400078a10ff */
[-C--:B------:R-:W-:Y:S02]  /*107a0*/  @!P0 LEA.HI.X R5, R28, R20.reuse, R29, 0x2, P4 ;  /* 0x000000141c058211 */ /* 0x080fe400020f141d */
[----:B------:R-:W-:Y:S01]  /*107b0*/  @!P2 LEA.HI.X R9, R21, R20, R25, 0x2, P5 ;  /* 0x000000141509a211 */ /* 0x000fe200028f1419 */
[C---:B------:R-:W-:Y:S01]  /*107c0*/  VIADD R21, R225.reuse, 0x90 ;  /* 0x00000090e1157836 */ /* 0x040fe20000000000 */
[----:B---3--:R-:W-:Y:S01]  /*107d0*/  @!P3 LEA R10, P4, R24, R14, 0x2 ;  /* 0x0000000e180ab211 */ /* 0x008fe200078810ff */
[----:B------:R-:W-:Y:S01]  /*107e0*/  VIADD R25, R225, 0x88 ;  /* 0x00000088e1197836 */ /* 0x000fe20000000000 */
[----:B------:R1:W-:Y:S01]  /*107f0*/  @!P0 ST.E.64 desc[UR40][R4.64], R86 ;  /* 0x0000005604008985 */ /* 0x0003e2000c101b28 */
[----:B------:R-:W-:-:S02]  /*10800*/  ISETP.GE.AND P0, PT, R15, UR4, PT ;  /* 0x000000040f007c0c */ /* 0x000fc4000bf06270 */
[----:B------:R-:W-:Y:S01]  /*10810*/  SHF.R.S32.HI R21, RZ, 0x1f, R21 ;  /* 0x0000001fff157819 */ /* 0x000fe20000011415 */
[----:B------:R2:W-:Y:S01]  /*10820*/  @!P2 ST.E.64 desc[UR40][R8.64], R90 ;  /* 0x0000005a0800a985 */ /* 0x0005e2000c101b28 */
[----:B------:R-:W-:Y:S02]  /*10830*/  SHF.R.S32.HI R25, RZ, 0x1f, R25 ;  /* 0x0000001fff197819 */ /* 0x000fe40000011419 */
[----:B0-----:R-:W-:Y:S02]  /*10840*/  @!P1 LEA R12, P5, R3, R14, 0x2 ;  /* 0x0000000e030c9211 */ /* 0x001fe400078a10ff */
[----:B------:R-:W-:Y:S02]  /*10850*/  ISETP.GE.AND P2, PT, R237, UR4, PT ;  /* 0x00000004ed007c0c */ /* 0x000fe4000bf46270 */
[-C--:B------:R-:W-:Y:S02]  /*10860*/  @!P3 LEA.HI.X R11, R24, R20.reuse, R25, 0x2, P4 ;  /* 0x00000014180bb211 */ /* 0x080fe400020f1419 */
[----:B------:R-:W-:Y:S01]  /*10870*/  @!P1 LEA.HI.X R13, R3, R20, R21, 0x2, P5 ;  /* 0x00000014030d9211 */ /* 0x000fe200028f1415 */
[----:B------:R-:W-:Y:S01]  /*10880*/  VIADD R21, R225, 0x98 ;  /* 0x00000098e1157836 */ /* 0x000fe20000000000 */
[----:B------:R-:W-:Y:S01]  /*10890*/  ISETP.GE.AND P4, PT, R236, UR4, PT ;  /* 0x00000004ec007c0c */ /* 0x000fe2000bf86270 */
[----:B------:R0:W-:Y:S01]  /*108a0*/  @!P3 ST.E.64 desc[UR40][R10.64], R94 ;  /* 0x0000005e0a00b985 */ /* 0x0001e2000c101b28 */
[----:B----4-:R-:W-:-:S02]  /*108b0*/  @!P0 LEA R6, P5, R15, R14, 0x2 ;  /* 0x0000000e0f068211 */ /* 0x010fc400078a10ff */
[----:B------:R-:W-:Y:S01]  /*108c0*/  SHF.R.S32.HI R21, RZ, 0x1f, R21 ;  /* 0x0000001fff157819 */ /* 0x000fe20000011415 */
[----:B------:R3:W-:Y:S01]  /*108d0*/  @!P1 ST.E.64 desc[UR40][R12.64], R98 ;  /* 0x000000620c009985 */ /* 0x0007e2000c101b28 */
[----:B------:R-:W-:Y:S02]  /*108e0*/  ISETP.GE.AND P3, PT, R235, UR4, PT ;  /* 0x00000004eb007c0c */ /* 0x000fe4000bf66270 */
[----:B------:R-:W-:Y:S02]  /*108f0*/  SHF.R.S32.HI R3, RZ, 0x1f, R237 ;  /* 0x0000001fff037819 */ /* 0x000fe400000114ed */
[----:B-1----:R-:W-:Y:S02]  /*10900*/  @!P2 LEA R4, P1, R237, R14, 0x2 ;  /* 0x0000000eed04a211 */ /* 0x002fe400078210ff */
[-C--:B------:R-:W-:Y:S02]  /*10910*/  @!P0 LEA.HI.X R7, R15, R20.reuse, R21, 0x2, P5 ;  /* 0x000000140f078211 */ /* 0x080fe400028f1415 */
[----:B------:R-:W-:-:S02]  /*10920*/  @!P2 LEA.HI.X R5, R237, R20, R3, 0x2, P1 ;  /* 0x00000014ed05a211 */ /* 0x000fc400008f1403 */
[----:B------:R-:W-:Y:S01]  /*10930*/  ISETP.GE.AND P1, PT, R234, UR4, PT ;  /* 0x00000004ea007c0c */ /* 0x000fe2000bf26270 */
[----:B------:R1:W-:Y:S01]  /*10940*/  @!P0 ST.E.64 desc[UR40][R6.64], R102 ;  /* 0x0000006606008985 */ /* 0x0003e2000c101b28 */
[-C--:B--2---:R-:W-:Y:S02]  /*10950*/  @!P4 LEA R8, P0, R236, R14.reuse, 0x2 ;  /* 0x0000000eec08c211 */ /* 0x084fe400078010ff */
[----:B------:R-:W-:Y:S01]  /*10960*/  SHF.R.S32.HI R15, RZ, 0x1f, R236 ;  /* 0x0000001fff0f7819 */ /* 0x000fe200000114ec */
[----:B------:R2:W-:Y:S01]  /*10970*/  @!P2 ST.E.64 desc[UR40][R4.64], R106 ;  /* 0x0000006a0400a985 */ /* 0x0005e2000c101b28 */
[----:B------:R-:W-:Y:S02]  /*10980*/  SHF.R.S32.HI R3, RZ, 0x1f, R235 ;  /* 0x0000001fff037819 */ /* 0x000fe400000114eb */
[----:B0-----:R-:W-:Y:S02]  /*10990*/  @!P3 LEA R10, P5, R235, R14, 0x2 ;  /* 0x0000000eeb0ab211 */ /* 0x001fe400078a10ff */
[----:B------:R-:W-:-:S02]  /*109a0*/  ISETP.GE.AND P2, PT, R233, UR4, PT ;  /* 0x00000004e9007c0c */ /* 0x000fc4000bf46270 */
[-C--:B------:R-:W-:Y:S02]  /*109b0*/  @!P4 LEA.HI.X R9, R236, R20.reuse, R15, 0x2, P0 ;  /* 0x00000014ec09c211 */ /* 0x080fe400000f140f */
[----:B------:R-:W-:Y:S02]  /*109c0*/  ISETP.GE.AND P0, PT, R232, UR4, PT ;  /* 0x00000004e8007c0c */ /* 0x000fe4000bf06270 */
[----:B------:R-:W-:Y:S01]  /*109d0*/  @!P3 LEA.HI.X R11, R235, R20, R3, 0x2, P5 ;  /* 0x00000014eb0bb211 */ /* 0x000fe200028f1403 */
[----:B------:R0:W-:Y:S01]  /*109e0*/  @!P4 ST.E.64 desc[UR40][R8.64], R110 ;  /* 0x0000006e0800c985 */ /* 0x0001e2000c101b28 */
[----:B---3--:R-:W-:Y:S02]  /*109f0*/  @!P1 LEA R12, P4, R234, R14, 0x2 ;  /* 0x0000000eea0c9211 */ /* 0x008fe400078810ff */
[----:B------:R-:W-:Y:S01]  /*10a00*/  SHF.R.S32.HI R3, RZ, 0x1f, R234 ;  /* 0x0000001fff037819 */ /* 0x000fe200000114ea */
[----:B------:R3:W-:Y:S01]  /*10a10*/  @!P3 ST.E.64 desc[UR40][R10.64], R114 ;  /* 0x000000720a00b985 */ /* 0x0007e2000c101b28 */
[----:B------:R-:W-:-:S02]  /*10a20*/  ISETP.GE.AND P3, PT, R231, UR4, PT ;  /* 0x00000004e7007c0c */ /* 0x000fc4000bf66270 */
[----:B------:R-:W-:Y:S02]  /*10a30*/  @!P1 LEA.HI.X R13, R234, R20, R3, 0x2, P4 ;  /* 0x00000014ea0d9211 */ /* 0x000fe400020f1403 */
[CC--:B-1----:R-:W-:Y:S02]  /*10a40*/  @!P2 LEA R6, P5, R233.reuse, R14.reuse, 0x2 ;  /* 0x0000000ee906a211 */ /* 0x0c2fe400078a10ff */
[----:B------:R-:W-:Y:S01]  /*10a50*/  SHF.R.S32.HI R15, RZ, 0x1f, R233 ;  /* 0x0000001fff0f7819 */ /* 0x000fe200000114e9 */
[----:B------:R1:W-:Y:S01]  /*10a60*/  @!P1 ST.E.64 desc[UR40][R12.64], R118 ;  /* 0x000000760c009985 */ /* 0x0003e2000c101b28 */
[----:B--2---:R-:W-:Y:S02]  /*10a70*/  @!P0 LEA R4, P4, R232, R14, 0x2 ;  /* 0x0000000ee8048211 */ /* 0x004fe400078810ff */
[----:B------:R-:W-:Y:S02]  /*10a80*/  SHF.R.S32.HI R3, RZ, 0x1f, R232 ;  /* 0x0000001fff037819 */ /* 0x000fe400000114e8 */
[----:B------:R-:W-:-:S02]  /*10a90*/  @!P2 LEA.HI.X R7, R233, R20, R15, 0x2, P5 ;  /* 0x00000014e907a211 */ /* 0x000fc400028f140f */
[----:B------:R-:W-:Y:S02]  /*10aa0*/  ISETP.GE.AND P1, PT, R230, UR4, PT ;  /* 0x00000004e6007c0c */ /* 0x000fe4000bf26270 */
[----:B------:R-:W-:Y:S01]  /*10ab0*/  @!P0 LEA.HI.X R5, R232, R20, R3, 0x2, P4 ;  /* 0x00000014e8058211 */ /* 0x000fe200020f1403 */
[----:B------:R2:W-:Y:S01]  /*10ac0*/  @!P2 ST.E.64 desc[UR40][R6.64], R122 ;  /* 0x0000007a0600a985 */ /* 0x0005e2000c101b28 */
[----:B------:R-:W-:Y:S02]  /*10ad0*/  ISETP.GE.AND P4, PT, R229, UR4, PT ;  /* 0x00000004e5007c0c */ /* 0x000fe4000bf86270 */
[----:B------:R-:W-:Y:S01]  /*10ae0*/  SHF.R.S32.HI R3, RZ, 0x1f, R231 ;  /* 0x0000001fff037819 */ /* 0x000fe200000114e7 */
[----:B------:R4:W-:Y:S01]  /*10af0*/  @!P0 ST.E.64 desc[UR40][R4.64], R126 ;  /* 0x0000007e04008985 */ /* 0x0009e2000c101b28 */
[----:B0-----:R-:W-:Y:S02]  /*10b00*/  @!P3 LEA R8, P5, R231, R14, 0x2 ;  /* 0x0000000ee708b211 */ /* 0x001fe400078a10ff */
[----:B------:R-:W-:-:S02]  /*10b10*/  ISETP.GE.AND P2, PT, R228, UR4, PT ;  /* 0x00000004e4007c0c */ /* 0x000fc4000bf46270 */
[----:B------:R-:W-:Y:S02]  /*10b20*/  ISETP.GE.AND P0, PT, R227, UR4, PT ;  /* 0x00000004e3007c0c */ /* 0x000fe4000bf06270 */
[----:B------:R-:W-:Y:S02]  /*10b30*/  @!P3 LEA.HI.X R9, R231, R20, R3, 0x2, P5 ;  /* 0x00000014e709b211 */ /* 0x000fe400028f1403 */
[----:B------:R-:W-:Y:S02]  /*10b40*/  SHF.R.S32.HI R3, RZ, 0x1f, R230 ;  /* 0x0000001fff037819 */ /* 0x000fe400000114e6 */
[-C--:B---3--:R-:W-:Y:S01]  /*10b50*/  @!P1 LEA R10, P5, R230, R14.reuse, 0x2 ;  /* 0x0000000ee60a9211 */ /* 0x088fe200078a10ff */
[----:B------:R4:W-:Y:S01]  /*10b60*/  @!P3 ST.E.64 desc[UR40][R8.64], R130 ;  /* 0x000000820800b985 */ /* 0x0009e2000c101b28 */
[----:B-1----:R-:W-:Y:S02]  /*10b70*/  @!P4 LEA R12, P3, R229, R14, 0x2 ;  /* 0x0000000ee50cc211 */ /* 0x002fe400078610ff */
[----:B------:R-:W-:-:S02]  /*10b80*/  SHF.R.S32.HI R21, RZ, 0x1f, R229 ;  /* 0x0000001fff157819 */ /* 0x000fc400000114e5 */
[----:B------:R-:W-:Y:S02]  /*10b90*/  @!P1 LEA.HI.X R11, R230, R20, R3, 0x2, P5 ;  /* 0x00000014e60b9211 */ /* 0x000fe400028f1403 */
[C---:B--2---:R-:W-:Y:S02]  /*10ba0*/  @!P2 LEA R6, P5, R228.reuse, R14, 0x2 ;  /* 0x0000000ee406a211 */ /* 0x044fe400078a10ff */
[----:B------:R-:W-:Y:S01]  /*10bb0*/  SHF.R.S32.HI R15, RZ, 0x1f, R228 ;  /* 0x0000001fff0f7819 */ /* 0x000fe200000114e4 */
[----:B------:R4:W-:Y:S01]  /*10bc0*/  @!P1 ST.E.64 desc[UR40][R10.64], R134 ;  /* 0x000000860a009985 */ /* 0x0009e2000c101b28 */
[----:B------:R-:W-:Y:S02]  /*10bd0*/  @!P4 LEA.HI.X R13, R229, R20, R21, 0x2, P3 ;  /* 0x00000014e50dc211 */ /* 0x000fe400018f1415 */
[----:B------:R-:W-:Y:S02]  /*10be0*/  SHF.R.S32.HI R3, RZ, 0x1f, R227 ;  /* 0x0000001fff037819 */ /* 0x000fe400000114e3 */
[----:B------:R-:W-:Y:S01]  /*10bf0*/  @!P0 LEA R24, P3, R227, R14, 0x2 ;  /* 0x0000000ee3188211 */ /* 0x000fe200078610ff */
[----:B------:R4:W-:Y:S01]  /*10c00*/  @!P4 ST.E.64 desc[UR40][R12.64], R138 ;  /* 0x0000008a0c00c985 */ /* 0x0009e2000c101b28 */
[----:B------:R-:W-:-:S02]  /*10c10*/  @!P2 LEA.HI.X R7, R228, R20, R15, 0x2, P5 ;  /* 0x00000014e407a211 */ /* 0x000fc400028f140f */
[----:B------:R-:W-:-:S03]  /*10c20*/  @!P0 LEA.HI.X R25, R227, R20, R3, 0x2, P3 ;  /* 0x00000014e3198211 */ /* 0x000fc600018f1403 */
[----:B------:R4:W-:Y:S04]  /*10c30*/  @!P2 ST.E.64 desc[UR40][R6.64], R142 ;  /* 0x0000008e0600a985 */ /* 0x0009e8000c101b28 */
[----:B------:R4:W-:Y:S01]  /*10c40*/  @!P0 ST.E.64 desc[UR40][R24.64], R146 ;  /* 0x0000009218008985 */ /* 0x0009e2000c101b28 */
[----:B------:R-:W-:-:S13]  /*10c50*/  ISETP.GE.AND P0, PT, R226, UR4, PT ;  /* 0x00000004e2007c0c */ /* 0x000fda000bf06270 */
[----:B----4-:R-:W-:Y:S05]  /*10c60*/  @P0 BRA `(.L_x_734) ;  /* 0x0000000c00e80947 */ /* 0x010fea0003800000 */
[----:B------:R-:W-:Y:S02]  /*10c70*/  SHF.R.S32.HI R3, RZ, 0x1f, R226 ;  /* 0x0000001fff037819 */ /* 0x000fe400000114e2 */
[----:B------:R-:W-:-:S04]  /*10c80*/  LEA R14, P0, R226, R14, 0x2 ;  /* 0x0000000ee20e7211 */ /* 0x000fc800078010ff */
[----:B------:R-:W-:-:S05]  /*10c90*/  LEA.HI.X R15, R226, R20, R3, 0x2, P0 ;  /* 0x00000014e20f7211 */ /* 0x000fca00000f1403 */
[----:B------:R0:W-:Y:S01]  /*10ca0*/  ST.E.64 desc[UR40][R14.64], R150 ;  /* 0x000000960e007985 */ /* 0x0001e2000c101b28 */
[----:B------:R-:W-:Y:S05]  /*10cb0*/  BRA `(.L_x_734) ;  /* 0x0000000c00d47947 */ /* 0x000fea0003800000 */
.L_x_721:
[----:B------:R-:W-:Y:S01]  /*10cc0*/  ULDC.64 UR6, c[0x0][0xc08] ;  /* 0x0003020000067ab9 */ /* 0x000fe20000000a00 */
[----:B------:R-:W-:Y:S01]  /*10cd0*/  ULDC.64 UR4, c[0x0][0xc00] ;  /* 0x0003000000047ab9 */ /* 0x000fe20000000a00 */
[----:B------:R-:W-:Y:S01]  /*10ce0*/  ISETP.NE.U32.AND P1, PT, RZ, UR6, PT ;  /* 0x00000006ff007c0c */ /* 0x000fe2000bf25070 */
[----:B------:R-:W-:Y:S01]  /*10cf0*/  IMAD.MOV.U32 R3, RZ, RZ, RZ ;  /* 0x000000ffff037224 */ /* 0x000fe200078e00ff */
[----:B------:R-:W-:Y:S02]  /*10d00*/  ISETP.NE.U32.AND P0, PT, RZ, UR4, PT ;  /* 0x00000004ff007c0c */ /* 0x000fe4000bf05070 */
[----:B------:R-:W-:Y:S02]  /*10d10*/  ISETP.NE.AND.EX P1, PT, RZ, UR7, PT, P1 ;  /* 0x00000007ff007c0c */ /* 0x000fe4000bf25310 */
[----:B------:R-:W-:Y:S02]  /*10d20*/  IADD3 R4, P2, R218, UR4, RZ ;  /* 0x00000004da047c10 */ /* 0x000fe4000ff5e0ff */
[----:B------:R-:W-:-:S02]  /*10d30*/  ISETP.NE.AND.EX P0, PT, RZ, UR5, PT, P0 ;  /* 0x00000005ff007c0c */ /* 0x000fc4000bf05300 */
[----:B------:R-:W-:Y:S01]  /*10d40*/  IADD3.X R5, R219, UR5, RZ, P2, !PT ;  /* 0x00000005db057c10 */ /* 0x000fe200097fe4ff */
[----:B------:R-:W-:Y:S02]  /*10d50*/  ULDC UR4, c[0x0][0xa88] ;  /* 0x0002a20000047ab9 */ /* 0x000fe40000000800 */
[----:B------:R-:W-:-:S04]  /*10d60*/  IMAD.U32 R20, RZ, RZ, UR4 ;  /* 0x00000004ff147e24 */ /* 0x000fc8000f8e00ff */
[----:B------:R-:W-:-:S04]  /*10d70*/  @P1 IADD3 R218, P2, R218, UR6, RZ ;  /* 0x00000006dada1c10 */ /* 0x000fc8000ff5e0ff */
[----:B------:R-:W-:Y:S01]  /*10d80*/  @P1 IADD3.X R219, R219, UR7, RZ, P2, !PT ;  /* 0x00000007dbdb1c10 */ /* 0x000fe200097fe4ff */
[----:B------:R2:W5:Y:S04]  /*10d90*/  @P0 LDG.E R3, desc[UR40][R4.64] ;  /* 0x0000002804030981 */ /* 0x000568000c1e1900 */
[----:B------:R2:W5:Y:S01]  /*10da0*/  @P1 LDG.E R20, desc[UR40][R218.64] ;  /* 0x00000028da141981 */ /* 0x000562000c1e1900 */
[----:B------:R-:W-:Y:S01]  /*10db0*/  ISETP.NE.AND P2, PT, R216, RZ, PT ;  /* 0x000000ffd800720c */ /* 0x000fe20003f45270 */
[----:B------:R-:W3:-:S12]  /*10dc0*/  S2R R0, SR_TID.X ;  /* 0x0000000000007919 */ /* 0x000ed80000002100 */
[----:B------:R-:W4:Y:S01]  /*10dd0*/  @!P2 LDC R216, c[0x0][0xad4] ;  /* 0x0002b500ffd8ab82 */ /* 0x000f220000000800 */
[----:B---3--:R-:W-:Y:S01]  /*10de0*/  VIADD R28, R0, 0xffffff80 ;  /* 0xffffff80001c7836 */ /* 0x008fe20000000000 */
[----:B----4-:R-:W-:-:S04]  /*10df0*/  ISETP.GT.AND P2, PT, R216, 0x1, PT ;  /* 0x00000001d800780c */ /* 0x010fc80003f44270 */
[----:B------:R-:W-:Y:S01]  /*10e00*/  ISETP.GT.AND P3, PT, R28, 0x7f, PT ;  /* 0x0000007f1c00780c */ /* 0x000fe20003f64270 */
[----:B--2---:R-:W-:-:S12]  /*10e10*/  @P1 BRA `(.L_x_739) ;  /* 0x0000000000101947 */ /* 0x004fd80003800000 */
[----:B------:R-:W-:Y:S05]  /*10e20*/  @!P0 BRA `(.L_x_739) ;  /* 0x00000000000c8947 */ /* 0x000fea0003800000 */
[----:B------:R-:W2:Y:S04]  /*10e30*/  LDG.E R7, desc[UR40][R4.64] ;  /* 0x0000002804077981 */ /* 0x000ea8000c1e1900 */
[----:B-----5:R-:W2:Y:S02]  /*10e40*/  LDG.E R20, desc[UR40][R4.64+0x4] ;  /* 0x0000042804147981 */ /* 0x020ea4000c1e1900 */
[----:B--2---:R-:W-:-:S07]  /*10e50*/  IMAD.IADD R20, R20, 0x1, -R7 ;  /* 0x0000000114147824 */ /* 0x004fce00078e0a07 */
.L_x_739:
[----:B------:R-:W2:Y:S01]  /*10e60*/  LDL.LU R0, [R1+0x4c] ;  /* 0x00004c0001007983 */ /* 0x000ea20000300800 */
[----:B------:R-:W-:Y:S01]  /*10e70*/  BSSY B1, `(.L_x_740) ;  /* 0x0000037000017945 */ /* 0x000fe20003800000 */
[----:B------:R-:W-:Y:S02]  /*10e80*/  SEL R217, R217, RZ, !P0 ;  /* 0x000000ffd9d97207 */ /* 0x000fe40004000000 */
[----:B-----5:R-:W-:Y:S02]  /*10e90*/  SHF.R.S32.HI R26, RZ, 0x1f, R3 ;  /* 0x0000001fff1a7819 */ /* 0x020fe40000011403 */
[----:B--2---:R-:W-:Y:S01]  /*10ea0*/  SEL R27, R0, RZ, !P0 ;  /* 0x000000ff001b7207 */ /* 0x004fe20004000000 */
[----:B------:R-:W-:Y:S06]  /*10eb0*/  @P3 BRA `(.L_x_741) ;  /* 0x0000000000c83947 */ /* 0x000fec0003800000 */
[----:B------:R-:W2:Y:S01]  /*10ec0*/  S2R R5, SR_TID.X ;  /* 0x0000000000057919 */ /* 0x000ea20000002100 */
[----:B------:R-:W3:Y:S02]  /*10ed0*/  LDC R31, c[0x0][0xbe8] ;  /* 0x0002fa00ff1f7b82 */ /* 0x000ee40000000800 */
[----:B---3--:R-:W-:Y:S02]  /*10ee0*/  IMAD R4, R20, R31, RZ ;  /* 0x0000001f14047224 */ /* 0x008fe400078e02ff */
[----:B--2---:R-:W-:-:S04]  /*10ef0*/  IMAD R0, R222, 0x80, R5 ;  /* 0x00000080de007824 */ /* 0x004fc800078e0205 */
[----:B------:R-:W-:-:S05]  /*10f00*/  VIADD R29, R0, 0xffffff80 ;  /* 0xffffff80001d7836 */ /* 0x000fca0000000000 */
[----:B------:R-:W-:-:S13]  /*10f10*/  ISETP.GE.AND P0, PT, R29, R4, PT ;  /* 0x000000041d00720c */ /* 0x000fda0003f06270 */
[----:B------:R-:W-:Y:S05]  /*10f20*/  @P0 BRA `(.L_x_741) ;  /* 0x0000000000ac0947 */ /* 0x000fea0003800000 */
[----:B------:R-:W-:Y:S01]  /*10f30*/  IMAD.MOV.U32 R24, RZ, RZ, 0x9b8 ;  /* 0x000009b8ff187424 */ /* 0x000fe200078e00ff */
[----:B------:R-:W-:Y:S01]  /*10f40*/  ISETP.GT.AND P0, PT, R216, 0x1, PT ;  /* 0x00000001d800780c */ /* 0x000fe20003f04270 */
[----:B------:R-:W2:Y:S01]  /*10f50*/  LDC.64 R4, c[0x0][0xba8] ;  /* 0x0002ea00ff047b82 */ /* 0x000ea20000000a00 */
[----:B------:R-:W-:Y:S01]  /*10f60*/  ISETP.NE.AND P1, PT, R31, 0x1, PT ;  /* 0x000000011f00780c */ /* 0x000fe20003f25270 */
[----:B------:R-:W-:Y:S01]  /*10f70*/  IMAD.MOV.U32 R21, RZ, RZ, R29 ;  /* 0x000000ffff157224 */ /* 0x000fe200078e001d */
[----:B------:R-:W-:Y:S02]  /*10f80*/  SEL R24, R24, 0x978, P0 ;  /* 0x0000097818187807 */ /* 0x000fe40000000000 */
[----:B------:R-:W-:-:S03]  /*10f90*/  SEL R223, R223, RZ, P0 ;  /* 0x000000ffdfdf7207 */ /* 0x000fc60000000000 */
[----:B------:R-:W3:Y:S08]  /*10fa0*/  LDC.64 R12, c[0x0][R24+0x220] ;  /* 0x00008800180c7b82 */ /* 0x000ef00000000a00 */
[----:B------:R-:W4:Y:S08]  /*10fb0*/  LDC.64 R14, c[0x0][R24+0x218] ;  /* 0x00008600180e7b82 */ /* 0x000f300000000a00 */
[----:B------:R-:W5:Y:S08]  /*10fc0*/  LDC.64 R8, c[0x0][R24+0x228] ;  /* 0x00008a0018087b82 */ /* 0x000f700000000a00 */
[----:B------:R-:W0:Y:S08]  /*10fd0*/  LDC.64 R6, c[0x0][R24+0x210] ;  /* 0x0000840018067b82 */ /* 0x000e300000000a00 */
[----:B------:R-:W1:Y:S08]  /*10fe0*/  @P1 LDC R0, c[0x0][0xbec] ;  /* 0x0002fb00ff001b82 */ /* 0x000e700000000800 */
[----:B------:R-:W5:Y:S01]  /*10ff0*/  @P1 LDC R33, c[0x0][0xbf0] ;  /* 0x0002fc00ff211b82 */ /* 0x000f620000000800 */
[----:B---3--:R-:W-:-:S07]  /*11000*/  IMAD R13, R13, R217, RZ ;  /* 0x000000d90d0d7224 */ /* 0x008fce00078e02ff */
[----:B--2---:R-:W2:Y:S01]  /*11010*/  @!P0 LDC R4, c[0x0][0xb50] ;  /* 0x0002d400ff048b82 */ /* 0x004ea20000000800 */
[----:B------:R-:W-:-:S04]  /*11020*/  IMAD.WIDE.U32 R10, R12, R217, RZ ;  /* 0x000000d90c0a7225 */ /* 0x000fc800078e00ff */
[----:B------:R-:W-:Y:S02]  /*11030*/  IMAD R13, R12, R27, R13 ;  /* 0x0000001b0c0d7224 */ /* 0x000fe400078e020d */
[----:B-1----:R-:W-:Y:S01]  /*11040*/  @P1 IMAD.HI.U32 R0, R29, R0, RZ ;  /* 0x000000001d001227 */ /* 0x002fe200078e00ff */
[----:B------:R-:W1:Y:S03]  /*11050*/  @!P0 LDC R5, c[0x0][0xb54] ;  /* 0x0002d500ff058b82 */ /* 0x000e660000000800 */
[-C--:B----4-:R-:W-:Y:S02]  /*11060*/  IMAD R25, R15, R215.reuse, RZ ;  /* 0x000000d70f197224 */ /* 0x090fe400078e02ff */
[----:B------:R-:W-:Y:S01]  /*11070*/  IMAD.WIDE.U32 R14, R14, R215, RZ ;  /* 0x000000d70e0e7225 */ /* 0x000fe200078e00ff */
[----:B-----5:R-:W-:-:S03]  /*11080*/  @P1 SHF.R.U32.HI R21, RZ, R33, R0 ;  /* 0x00000021ff151219 */ /* 0x020fc60000011600 */
[----:B------:R-:W-:Y:S01]  /*11090*/  IMAD.IADD R25, R15, 0x1, R25 ;  /* 0x000000010f197824 */ /* 0x000fe200078e0219 */
[----:B------:R-:W-:Y:S01]  /*110a0*/  IADD3 R14, P1, P3, R10, R14, R3 ;  /* 0x0000000e0a0e7210 */ /* 0x000fe20007b3e003 */
[----:B------:R-:W-:Y:S02]  /*110b0*/  IMAD.IADD R10, R11, 0x1, R13 ;  /* 0x000000010b0a7824 */ /* 0x000fe400078e020d */
[----:B------:R-:W-:Y:S02]  /*110c0*/  IMAD.MOV R0, RZ, RZ, -R21 ;  /* 0x000000ffff007224 */ /* 0x000fe400078e0a15 */
[-C--:B------:R-:W-:Y:S02]  /*110d0*/  IMAD R13, R9, R223.reuse, RZ ;  /* 0x000000df090d7224 */ /* 0x080fe400078e02ff */
[----:B------:R-:W-:-:S04]  /*110e0*/  IMAD.WIDE.U32 R8, R8, R223, RZ ;  /* 0x000000df08087225 */ /* 0x000fc800078e00ff */
[----:B------:R-:W-:Y:S01]  /*110f0*/  IMAD R11, R31, R0, R29 ;  /* 0x000000001f0b7224 */ /* 0x000fe200078e021d */
[----:B------:R-:W-:Y:S01]  /*11100*/  IADD3.X R0, R10, R25, R26, P1, P3 ;  /* 0x000000190a007210 */ /* 0x000fe20000fe641a */
[----:B------:R-:W-:Y:S01]  /*11110*/  IMAD.IADD R13, R9, 0x1, R13 ;  /* 0x00000001090d7824 */ /* 0x000fe200078e020d */
[----:B------:R-:W-:Y:S02]  /*11120*/  IADD3 R8, P0, P1, R21, R14, R8 ;  /* 0x0000000e15087210 */ /* 0x000fe4000791e008 */
[----:B------:R-:W-:-:S04]  /*11130*/  SHF.R.S32.HI R21, RZ, 0x1f, R21 ;  /* 0x0000001fff157819 */ /* 0x000fc80000011415 */
[----:B------:R-:W-:Y:S01]  /*11140*/  IADD3.X R9, R21, R0, R13, P0, P1 ;  /* 0x0000000015097210 */ /* 0x000fe200007e240d */
[----:B0-----:R-:W-:Y:S01]  /*11150*/  IMAD R0, R7, R11, RZ ;  /* 0x0000000b07007224 */ /* 0x001fe200078e02ff */
[----:B------:R-:W-:-:S05]  /*11160*/  SHF.R.S32.HI R13, RZ, 0x1f, R11 ;  /* 0x0000001fff0d7819 */ /* 0x000fca000001140b */
[C---:B------:R-:W-:Y:S02]  /*11170*/  IMAD R13, R6.reuse, R13, R0 ;  /* 0x0000000d060d7224 */ /* 0x040fe400078e0200 */
[----:B------:R-:W-:-:S04]  /*11180*/  IMAD.WIDE.U32 R6, R6, R11, R8 ;  /* 0x0000000b06067225 */ /* 0x000fc800078e0008 */
[----:B------:R-:W-:Y:S01]  /*11190*/  IMAD.IADD R0, R7, 0x1, R13 ;  /* 0x0000000107007824 */ /* 0x000fe200078e020d */
[----:B--2---:R-:W-:Y:S01]  /*111a0*/  LEA R4, P0, R6, R4, 0x2 ;  /* 0x0000000406047211 */ /* 0x004fe200078010ff */
[----:B------:R-:W-:-:S03]  /*111b0*/  IMAD.MOV.U32 R7, RZ, RZ, -0x800000 ;  /* 0xff800000ff077424 */ /* 0x000fc600078e00ff */
[----:B-1----:R-:W-:-:S05]  /*111c0*/  LEA.HI.X R5, R6, R5, R0, 0x2, P0 ;  /* 0x0000000506057211 */ /* 0x002fca00000f1400 */
[----:B------:R2:W-:Y:S04]  /*111d0*/  STG.E desc[UR40][R4.64], R7 ;  /* 0x0000000704007986 */ /* 0x0005e8000c101928 */
.L_x_741:
[----:B------:R-:W-:Y:S05]  /*111e0*/  BSYNC B1 ;  /* 0x0000000000017941 */ /* 0x000fea0003800000 */
.L_x_740:
[----:B------:R-:W-:Y:S05]  /*111f0*/  @P2 BRA `(.L_x_734) ;  /* 0x0000000800842947 */ /* 0x000fea0003800000 */
[----:B------:R-:W3:Y:S01]  /*11200*/  LDC R21, c[0x0][0xbe8] ;  /* 0x0002fa00ff157b82 */ /* 0x000ee20000000800 */
[----:B--2---:R-:W-:Y:S01]  /*11210*/  SHF.R.S32.HI R5, RZ, 0x1f, R28 ;  /* 0x0000001fff057819 */ /* 0x004fe2000001141c */
[----:B------:R-:W-:Y:S02]  /*11220*/  ULDC.64 UR4, c[0x0][0xaa0] ;  /* 0x0002a80000047ab9 */ /* 0x000fe40000000a00 */
[----:B------:R-:W-:Y:S01]  /*11230*/  IMAD R0, R26, UR4, RZ ;  /* 0x000000041a007c24 */ /* 0x000fe2000f8e02ff */
[----:B------:R-:W-:Y:S01]  /*11240*/  LEA.HI R8, R5, R28, RZ, 0x3 ;  /* 0x0000001c05087211 */ /* 0x000fe200078f18ff */
[----:B------:R-:W-:-:S03]  /*11250*/  IMAD.WIDE.U32 R4, R3, UR4, RZ ;  /* 0x0000000403047c25 */ /* 0x000fc6000f8e00ff */
[----:B------:R-:W-:Y:S01]  /*11260*/  LOP3.LUT R9, R8, 0xfffffff8, RZ, 0xc0, !PT ;  /* 0xfffffff808097812 */ /* 0x000fe200078ec0ff */
[----:B------:R-:W-:Y:S01]  /*11270*/  IMAD R7, R3, UR5, R0 ;  /* 0x0000000503077c24 */ /* 0x000fe2000f8e0200 */
[----:B------:R-:W-:Y:S01]  /*11280*/  SHF.R.S32.HI R8, RZ, 0x3, R8 ;  /* 0x00000003ff087819 */ /* 0x000fe20000011408 */
[----:B------:R-:W-:Y:S02]  /*11290*/  ULDC.64 UR4, c[0x0][0xae8] ;  /* 0x0002ba0000047ab9 */ /* 0x000fe40000000a00 */
[----:B------:R-:W-:Y:S02]  /*112a0*/  IMAD.IADD R3, R28, 0x1, -R9 ;  /* 0x000000011c037824 */ /* 0x000fe400078e0a09 */
[----:B------:R-:W-:Y:S02]  /*112b0*/  IMAD.IADD R5, R5, 0x1, R7 ;  /* 0x0000000105057824 */ /* 0x000fe400078e0207 */
[----:B------:R-:W-:Y:S02]  /*112c0*/  IMAD R3, R3, 0x20, R8 ;  /* 0x0000002003037824 */ /* 0x000fe400078e0208 */
[----:B------:R-:W-:Y:S01]  /*112d0*/  IMAD.WIDE.U32 R4, R215, UR4, R4 ;  /* 0x00000004d7047c25 */ /* 0x000fe2000f8e0004 */
[----:B---3--:R-:W-:-:S03]  /*112e0*/  ISETP.NE.AND P0, PT, R21, 0x1, PT ;  /* 0x000000011500780c */ /* 0x008fc60003f05270 */
[----:B------:R-:W-:Y:S02]  /*112f0*/  IMAD R9, R222, 0x80, R3 ;  /* 0x00000080de097824 */ /* 0x000fe400078e0203 */
[----:B------:R-:W-:Y:S01]  /*11300*/  IMAD R5, R215, UR5, R5 ;  /* 0x00000005d7057c24 */ /* 0x000fe2000f8e0205 */
[----:B------:R-:W-:Y:S01]  /*11310*/  ULDC.64 UR4, c[0x0][0xaf0] ;  /* 0x0002bc0000047ab9 */ /* 0x000fe20000000a00 */
[----:B------:R-:W-:Y:S02]  /*11320*/  IMAD.MOV.U32 R3, RZ, RZ, R9 ;  /* 0x000000ffff037224 */ /* 0x000fe400078e0009 */
[----:B------:R-:W-:-:S04]  /*11330*/  IMAD.WIDE.U32 R4, R217, UR4, R4 ;  /* 0x00000004d9047c25 */ /* 0x000fc8000f8e0004 */
[----:B------:R-:W2:Y:S08]  /*11340*/  @P0 LDC R6, c[0x0][0xbec] ;  /* 0x0002fb00ff060b82 */ /* 0x000eb00000000800 */
[----:B------:R-:W3:Y:S01]  /*11350*/  @P0 LDC R11, c[0x0][0xbf0] ;  /* 0x0002fc00ff0b0b82 */ /* 0x000ee20000000800 */
[----:B--2---:R-:W-:-:S04]  /*11360*/  @P0 IMAD.HI.U32 R0, R9, R6, RZ ;  /* 0x0000000609000227 */ /* 0x004fc800078e00ff */
[----:B------:R-:W-:Y:S01]  /*11370*/  IMAD R6, R27, UR4, RZ ;  /* 0x000000041b067c24 */ /* 0x000fe2000f8e02ff */
[----:B---3--:R-:W-:-:S03]  /*11380*/  @P0 SHF.R.U32.HI R3, RZ, R11, R0 ;  /* 0x0000000bff030219 */ /* 0x008fc60000011600 */
[----:B------:R-:W-:Y:S01]  /*11390*/  IMAD R7, R217, UR5, R6 ;  /* 0x00000005d9077c24 */ /* 0x000fe2000f8e0206 */
[----:B------:R-:W-:Y:S01]  /*113a0*/  ULDC.64 UR4, c[0x0][0xae0] ;  /* 0x0002b80000047ab9 */ /* 0x000fe20000000a00 */
[--C-:B------:R-:W-:Y:S01]  /*113b0*/  SHF.R.S32.HI R0, RZ, 0x1f, R3.reuse ;  /* 0x0000001fff007819 */ /* 0x100fe20000011403 */
[----:B------:R-:W-:Y:S02]  /*113c0*/  IMAD.MOV R6, RZ, RZ, -R3 ;  /* 0x000000ffff067224 */ /* 0x000fe400078e0a03 */
[----:B------:R-:W-:Y:S02]  /*113d0*/  IMAD.IADD R5, R5, 0x1, R7 ;  /* 0x0000000105057824 */ /* 0x000fe400078e0207 */
[----:B------:R-:W-:Y:S02]  /*113e0*/  IMAD R7, R21, R6, R9 ;  /* 0x0000000615077224 */ /* 0x000fe400078e0209 */
[----:B------:R-:W-:Y:S02]  /*113f0*/  IMAD R0, R0, UR4, RZ ;  /* 0x0000000400007c24 */ /* 0x000fe4000f8e02ff */
[----:B------:R-:W-:-:S04]  /*11400*/  IMAD.WIDE.U32 R4, R3, UR4, R4 ;  /* 0x0000000403047c25 */ /* 0x000fc8000f8e0004 */
[----:B------:R-:W-:Y:S01]  /*11410*/  IMAD R9, R3, UR5, R0 ;  /* 0x0000000503097c24 */ /* 0x000fe2000f8e0200 */
[----:B------:R-:W-:Y:S01]  /*11420*/  SHF.R.S32.HI R0, RZ, 0x1f, R7 ;  /* 0x0000001fff007819 */ /* 0x000fe20000011407 */
[----:B------:R-:W-:Y:S02]  /*11430*/  ULDC.64 UR4, c[0x0][0xad8] ;  /* 0x0002b60000047ab9 */ /* 0x000fe40000000a00 */
[----:B------:R-:W-:Y:S02]  /*11440*/  IMAD.IADD R5, R5, 0x1, R9 ;  /* 0x0000000105057824 */ /* 0x000fe400078e0209 */
[----:B------:R-:W-:Y:S02]  /*11450*/  IMAD R0, R0, UR4, RZ ;  /* 0x0000000400007c24 */ /* 0x000fe4000f8e02ff */
[----:B------:R-:W-:-:S04]  /*11460*/  IMAD.WIDE.U32 R4, R7, UR4, R4 ;  /* 0x0000000407047c25 */ /* 0x000fc8000f8e0004 */
[----:B------:R-:W-:Y:S01]  /*11470*/  IMAD R3, R7, UR5, R0 ;  /* 0x0000000507037c24 */ /* 0x000fe2000f8e0200 */
[----:B------:R-:W-:Y:S01]  /*11480*/  ULDC.64 UR4, c[0x0][0xa80] ;  /* 0x0002a00000047ab9 */ /* 0x000fe20000000a00 */
[----:B------:R-:W-:Y:S02]  /*11490*/  VIADD R9, R203, 0xc0 ;  /* 0x000000c0cb097836 */ /* 0x000fe40000000000 */
[----:B------:R-:W-:Y:S01]  /*114a0*/  IMAD.IADD R5, R5, 0x1, R3 ;  /* 0x0000000105057824 */ /* 0x000fe200078e0203 */
[C---:B------:R-:W-:Y:S01]  /*114b0*/  LEA R3, P0, R4.reuse, UR4, 0x1 ;  /* 0x0000000404037c11 */ /* 0x040fe2000f8008ff */
[----:B------:R-:W-:Y:S01]  /*114c0*/  UMOV UR4, 0xffffffff ;  /* 0xffffffff00047882 */ /* 0x000fe20000000000 */
[----:B------:R-:W-:Y:S02]  /*114d0*/  SHF.R.S32.HI R6, RZ, 0x1f, R9 ;  /* 0x0000001fff067819 */ /* 0x000fe40000011409 */
[----:B------:R-:W-:Y:S01]  /*114e0*/  LEA.HI.X R4, R4, UR5, R5, 0x1, P0 ;  /* 0x0000000504047c11 */ /* 0x000fe200080f0c05 */
[----:B------:R-:W-:Y:S08]  /*114f0*/  BRA.DIV UR4, `(.L_x_742) ;  /* 0x0000009204487947 */ /* 0x000ff0000b800000 */
[----:B------:R2:W3:Y:S04]  /*11500*/  SHFL.IDX PT, R0, R4, RZ, 0x181f ;  /* 0x00181fff04007589 */ /* 0x0004e800000e0000 */
[----:B------:R2:W4:Y:S02]  /*11510*/  SHFL.IDX PT, R14, R3, RZ, 0x181f ;  /* 0x00181fff030e7589 */ /* 0x00052400000e0000 */
.L_x_958:
[----:B------:R-:W-:Y:S01]  /*11520*/  IMAD R20, R20, R21, RZ ;  /* 0x0000001514147224 */ /* 0x000fe200078e02ff */
[----:B------:R-:W-:Y:S01]  /*11530*/  BSSY B1, `(.L_x_743) ;  /* 0x0000018000017945 */ /* 0x000fe20003800000 */
[----:B------:R-:W-:-:S05]  /*11540*/  IMAD R7, R222, 0x80, R8 ;  /* 0x00000080de077824 */ /* 0x000fca00078e0208 */
        /* <DEDUP_REMOVED lines=8> */
[----:B------:R-:W-:-:S05]  /*115d0*/  SHF.R.S32.HI R15, RZ, 0x1f, R214 ;  /* 0x0000001fff0f7819 */ /* 0x000fca00000114d6 */
[CC--:B----4-:R-:W-:Y:S02]  /*115e0*/  @!P3 LEA R10, P5, R203.reuse, R14.reuse, 0x1 ;  /* 0x0000000ecb0ab211 */ /* 0x0d0fe400078a08ff */
[C---:B------:R-:W-:Y:S02]  /*115f0*/  @!P2 LEA R12, P4, R214.reuse, R14, 0x1 ;  /* 0x0000000ed60ca211 */ /* 0x040fe400078808ff */
[----:B---3--:R-:W-:Y:S02]  /*11600*/  @!P3 LEA.HI.X R11, R203, R0, R5, 0x1, P5 ;  /* 0x00000000cb0bb211 */ /* 0x008fe400028f0c05 */
[----:B------:R-:W-:Y:S02]  /*11610*/  SHF.R.S32.HI R5, RZ, 0x1f, R213 ;  /* 0x0000001fff057819 */ /* 0x000fe400000114d5 */
[----:B------:R-:W-:Y:S01]  /*11620*/  @!P1 LEA R24, P5, R213, R14, 0x1 ;  /* 0x0000000ed5189211 */ /* 0x000fe200078a08ff */
[----:B------:R3:W-:Y:S01]  /*11630*/  @!P3 ST.E.128 desc[UR40][R10.64], RZ ;  /* 0x000000ff0a00b985 */ /* 0x0007e2000c101d28 */
[----:B------:R-:W-:-:S02]  /*11640*/  @!P2 LEA.HI.X R13, R214, R0, R15, 0x1, P4 ;  /* 0x00000000d60da211 */ /* 0x000fc400020f0c0f */
[----:B------:R-:W-:Y:S02]  /*11650*/  @!P0 LEA R14, P4, R9, R14, 0x1 ;  /* 0x0000000e090e8211 */ /* 0x000fe400078808ff */
[-C--:B------:R-:W-:Y:S01]  /*11660*/  @!P1 LEA.HI.X R25, R213, R0.reuse, R5, 0x1, P5 ;  /* 0x00000000d5199211 */ /* 0x080fe200028f0c05 */
[----:B------:R3:W-:Y:S01]  /*11670*/  @!P2 ST.E.128 desc[UR40][R12.64], RZ ;  /* 0x000000ff0c00a985 */ /* 0x0007e2000c101d28 */
[----:B------:R-:W-:-:S03]  /*11680*/  @!P0 LEA.HI.X R15, R9, R0, R6, 0x1, P4 ;  /* 0x00000000090f8211 */ /* 0x000fc600020f0c06 */
[----:B------:R3:W-:Y:S04]  /*11690*/  @!P1 ST.E.128 desc[UR40][R24.64], RZ ;  /* 0x000000ff18009985 */ /* 0x0007e8000c101d28 */
[----:B------:R3:W-:Y:S02]  /*116a0*/  @!P0 ST.E.128 desc[UR40][R14.64], RZ ;  /* 0x000000ff0e008985 */ /* 0x0007e4000c101d28 */
.L_x_744:
[----:B------:R-:W-:Y:S05]  /*116b0*/  BSYNC B1 ;  /* 0x0000000000017941 */ /* 0x000fea0003800000 */
.L_x_743:
[----:B------:R-:W-:-:S03]  /*116c0*/  UMOV UR4, 0xffffffff ;  /* 0xffffffff00047882 */ /* 0x000fc60000000000 */
[----:B------:R-:W-:Y:S05]  /*116d0*/  BRA.DIV UR4, `(.L_x_745) ;  /* 0x0000009204047947 */ /* 0x000fea000b800000 */
[----:B---3--:R3:W0:Y:S04]  /*116e0*/  SHFL.IDX PT, R0, R4, 0x1, 0x181f ;  /* 0x00381f0004007f89 */ /* 0x00862800000e0000 */
[----:B----4-:R3:W4:Y:S02]  /*116f0*/  SHFL.IDX PT, R14, R3, 0x1, 0x181f ;  /* 0x00381f00030e7f89 */ /* 0x01072400000e0000 */
.L_x_962:
        /* <DEDUP_REMOVED lines=13> */
[----:B0-----:R-:W-:Y:S02]  /*117d0*/  @!P3 LEA.HI.X R11, R203, R0, R8, 0x1, P5 ;  /* 0x00000000cb0bb211 */ /* 0x001fe400028f0c08 */
        /* <DEDUP_REMOVED lines=10> */
.L_x_747:
[----:B------:R-:W-:Y:S05]  /*11880*/  BSYNC B1 ;  /* 0x0000000000017941 */ /* 0x000fea0003800000 */
.L_x_746:
[----:B------:R-:W-:-:S03]  /*11890*/  UMOV UR4, 0xffffffff ;  /* 0xffffffff00047882 */ /* 0x000fc60000000000 */
[----:B------:R-:W-:Y:S05]  /*118a0*/  BRA.DIV UR4, `(.L_x_748) ;  /* 0x0000008e04d87947 */ /* 0x000fea000b800000 */
[----:B0-----:R0:W0:Y:S04]  /*118b0*/  SHFL.IDX PT, R0, R4, 0x2, 0x181f ;  /* 0x00581f0004007f89 */ /* 0x00102800000e0000 */
[----:B----4-:R4:W0:Y:S02]  /*118c0*/  SHFL.IDX PT, R14, R3, 0x2, 0x181f ;  /* 0x00581f00030e7f89 */ /* 0x01082400000e0000 */
.L_x_966:
        /* <DEDUP_REMOVED lines=11> */
[CC--:B0-----:R-:W-:Y:S02]  /*11980*/  @!P3 LEA R10, P5, R203.reuse, R14.reuse, 0x1 ;  /* 0x0000000ecb0ab211 */ /* 0x0c1fe400078a08ff */
[C---:B------:R-:W-:Y:S02]  /*11990*/  @!P2 LEA R12, P4, R214.reuse, R14, 0x1 ;  /* 0x0000000ed60ca211 */ /* 0x040fe400078808ff */
[----:B------:R-:W-:Y:S02]  /*119a0*/  @!P3 LEA.HI.X R11, R203, R0, R8, 0x1, P5 ;  /* 0x00000000cb0bb211 */ /* 0x000fe400028f0c08 */
        /* <DEDUP_REMOVED lines=10> */
.L_x_750:
[----:B------:R-:W-:Y:S05]  /*11a50*/  BSYNC B1 ;  /* 0x0000000000017941 */ /* 0x000fea0003800000 */
.L_x_749:
[----:B------:R-:W-:-:S03]  /*11a60*/  UMOV UR4, 0xffffffff ;  /* 0xffffffff00047882 */ /* 0x000fc60000000000 */
[----:B------:R-:W-:Y:S05]  /*11a70*/  BRA.DIV UR4, `(.L_x_751) ;  /* 0x0000008e04ac7947 */ /* 0x000fea000b800000 */
[----:B0-----:R0:W0:Y:S04]  /*11a80*/  SHFL.IDX PT, R0, R4, 0x3, 0x181f ;  /* 0x00781f0004007f89 */ /* 0x00102800000e0000 */
[----:B------:R0:W0:Y:S02]  /*11a90*/  SHFL.IDX PT, R14, R3, 0x3, 0x181f ;  /* 0x00781f00030e7f89 */ /* 0x00002400000e0000 */
.L_x_970:
[----:B0-234-:R-:W-:-:S05]  /*11aa0*/  VIADD R3, R7, 0x60 ;  /* 0x0000006007037836 */ /* 0x01dfca0000000000 */
        /* <DEDUP_REMOVED lines=9> */
[CC--:B------:R-:W-:Y:S02]  /*11b40*/  @!P3 LEA R4, P5, R203.reuse, R14.reuse, 0x1 ;  /* 0x0000000ecb04b211 */ /* 0x0c0fe400078a08ff */
        /* <DEDUP_REMOVED lines=12> */
.L_x_734:
[----:B------:R-:W-:Y:S05]  /*11c10*/  BSYNC B0 ;  /* 0x0000000000007941 */ /* 0x000fea0003800000 */
.L_x_720:
[----:B------:R-:W-:Y:S02]  /*11c20*/  ULDC UR4, c[0x0][0xc3c] ;  /* 0x00030f0000047ab9 */ /* 0x000fe40000000800 */
[----:B-1----:R-:W-:-:S13]  /*11c30*/  ISETP.GE.AND P0, PT, R155, UR4, PT ;  /* 0x000000049b007c0c */ /* 0x002fda000bf06270 */
[----:B------:R-:W-:Y:S05]  /*11c40*/  @!P0 BRA `(.L_x_752) ;  /* 0xfffffef400d88947 */ /* 0x000fea000383ffff */
[----:B------:R-:W-:Y:S05]  /*11c50*/  BRA `(.L_x_606) ;  /* 0x0000007c00107947 */ /* 0x000fea0003800000 */
.L_x_604:
[----:B------:R-:W-:-:S08]  /*11c60*/  NOP ;  /* 0x0000000000007918 */ /* 0x000fd00000000000 */
[----:B------:R-:W0:-:S00]  /*11c70*/  USETMAXREG.DEALLOC.CTAPOOL 0x18 ;  /* 0x00000018000079c8 */ /* 0x000e0000080e0500 */
[----:B0-----:R-:W2:Y:S01]  /*11c80*/  LDL.LU R2, [R1+0x1c] ;  /* 0x00001c0001027983 */ /* 0x001ea20000300800 */
[----:B------:R-:W-:Y:S01]  /*11c90*/  LOP3.LUT R0, R0, 0x3, RZ, 0xc0, !PT ;  /* 0x0000000300007812 */ /* 0x000fe200078ec0ff */
[----:B------:R-:W-:-:S05]  /*11ca0*/  IMAD.MOV.U32 R7, RZ, RZ, RZ ;  /* 0x000000ffff077224 */ /* 0x000fca00078e00ff */
[----:B------:R-:W0:Y:S02]  /*11cb0*/  SHFL.IDX PT, R0, R0, RZ, 0x1f ;  /* 0x00001fff00007589 */ /* 0x000e2400000e0000 */
[----:B0-----:R-:W-:Y:S02]  /*11cc0*/  ISETP.NE.AND P0, PT, R0, RZ, PT ;  /* 0x000000ff0000720c */ /* 0x001fe40003f05270 */
[----:B--2---:R-:W-:-:S11]  /*11cd0*/  LOP3.LUT R2, R2, 0xfffffffd, RZ, 0xc0, !PT ;  /* 0xfffffffd02027812 */ /* 0x004fd600078ec0ff */
[----:B------:R-:W-:-:S05]  /*11ce0*/  @P0 LOP3.LUT R2, R2, 0x2, RZ, 0xfc, !PT ;  /* 0x0000000202020812 */ /* 0x000fca00078efcff */
[----:B------:R0:W-:Y:S01]  /*11cf0*/  STL [R1+0x1c], R2 ;  /* 0x00001c0201007387 */ /* 0x0001e20000100800 */
        /* <DEDUP_REMOVED lines=10> */
.L_x_753:
[----:B------:R-:W-:Y:S01]  /*11da0*/  LOP3.LUT R0, R6, 0x1f, RZ, 0xc0, !PT ;  /* 0x0000001f06007812 */ /* 0x000fe200078ec0ff */
[----:B------:R-:W-:Y:S01]  /*11db0*/  ULDC UR4, c[0x0][0xc3c] ;  /* 0x00030f0000047ab9 */ /* 0x000fe20000000800 */
[----:B------:R-:W-:Y:S01]  /*11dc0*/  IMAD.MOV.U32 R10, RZ, RZ, RZ ;  /* 0x000000ffff0a7224 */ /* 0x000fe200078e00ff */
[----:B------:R-:W1:Y:S01]  /*11dd0*/  S2UR UR6, SR_CTAID.X ;  /* 0x00000000000679c3 */ /* 0x000e620000002500 */
[----:B------:R-:W-:Y:S01]  /*11de0*/  ISETP.NE.AND P0, PT, R0, 0x1f, PT ;  /* 0x0000001f0000780c */ /* 0x000fe20003f05270 */
[----:B------:R-:W-:-:S03]  /*11df0*/  ULDC UR5, c[0x0][0xc38] ;  /* 0x00030e0000057ab9 */ /* 0x000fc60000000800 */
[----:B------:R-:W-:-:S13]  /*11e00*/  ISETP.GE.OR P1, PT, R0, UR4, !P0 ;  /* 0x0000000400007c0c */ /* 0x000fda000c726670 */
[----:B0-----:R-:W0:Y:S08]  /*11e10*/  @!P1 LDC.64 R2, c[0x0][0xc80] ;  /* 0x00032000ff029b82 */ /* 0x001e300000000a00 */
[----:B------:R-:W2:Y:S01]  /*11e20*/  @!P1 LDC.64 R4, c[0x0][0xc78] ;  /* 0x00031e00ff049b82 */ /* 0x000ea20000000a00 */
[----:B0-----:R-:W-:-:S05]  /*11e30*/  @!P1 IMAD.WIDE.U32 R2, R0, 0x4, R2 ;  /* 0x0000000400029825 */ /* 0x001fca00078e0002 */
        /* <DEDUP_REMOVED lines=27> */
[----:B------:R-:W-:Y:S01]  /*11ff0*/  IMAD.MOV.U32 R11, RZ, RZ, R8 ;  /* 0x000000ffff0b7224 */ /* 0x000fe200078e0008 */
[----:B-1----:R-:W-:-:S13]  /*12000*/  ISETP.GT.AND P6, PT, R8, UR6, PT ;  /* 0x0000000608007c0c */ /* 0x002fda000bfc4270 */
[----:B------:R-:W-:Y:S05]  /*12010*/  @P6 BRA `(.L_x_755) ;  /* 0x0000000000a46947 */ /* 0x000fea0003800000 */
[----:B------:R-:W-:Y:S01]  /*12020*/  IMAD.MOV.U32 R8, RZ, RZ, R11 ;  /* 0x000000ffff087224 */ /* 0x000fe200078e000b */
[----:B------:R-:W-:Y:S01]  /*12030*/  UMOV UR4, URZ ;  /* 0x0000003f00047c82 */ /* 0x000fe20008000000 */
[----:B------:R-:W-:-:S05]  /*12040*/  ULDC UR5, c[0x0][0xc38] ;  /* 0x00030e0000057ab9 */ /* 0x000fca0000000800 */
.L_x_757:
        /* <DEDUP_REMOVED lines=38> */
.L_x_755:
        /* <DEDUP_REMOVED lines=20> */
.L_x_758:
        /* <DEDUP_REMOVED lines=54> */
.L_x_756:
[----:B------:R-:W-:Y:S01]  /*12750*/  IMAD.U32 R2, RZ, RZ, UR6 ;  /* 0x00000006ff027e24 */ /* 0x000fe2000f8e00ff */
[----:B------:R0:W-:Y:S04]  /*12760*/  STL [R1+0x4], RZ ;  /* 0x000004ff01007387 */ /* 0x0001e80000100800 */
[----:B------:R0:W-:Y:S04]  /*12770*/  STL [R1+0x8], RZ ;  /* 0x000008ff01007387 */ /* 0x0001e80000100800 */
[----:B------:R0:W-:Y:S02]  /*12780*/  STL [R1], R2 ;  /* 0x0000000201007387 */ /* 0x0001e40000100800 */
.L_x_759:
[----:B------:R-:W2:Y:S04]  /*12790*/  LDL R8, [R1] ;  /* 0x0000000001087983 */ /* 0x000ea80000100800 */
[----:B------:R-:W2:Y:S04]  /*127a0*/  LDL R9, [R1+0x4] ;  /* 0x0000040001097983 */ /* 0x000ea80000100800 */
[----:B------:R-:W2:Y:S04]  /*127b0*/  LDL R10, [R1+0x8] ;  /* 0x00000800010a7983 */ /* 0x000ea80000100800 */
[----:B------:R-:W2:Y:S01]  /*127c0*/  LDL R11, [R1+0xc] ;  /* 0x00000c00010b7983 */ /* 0x000ea20000100800 */
[----:B------:R-:W-:-:S13]  /*127d0*/  ISETP.NE.AND P0, PT, R0, RZ, PT ;  /* 0x000000ff0000720c */ /* 0x000fda0003f05270 */
[----:B-1----:R-:W1:Y:S01]  /*127e0*/  @!P0 S2R R3, SR_CgaCtaId ;  /* 0x0000000000038919 */ /* 0x002e620000008800 */
[----:B------:R-:W-:-:S04]  /*127f0*/  @!P0 MOV R0, 0x400 ;  /* 0x0000040000008802 */ /* 0x000fc80000000f00 */
[----:B-1----:R-:W-:-:S05]  /*12800*/  @!P0 LEA R0, R3, R0, 0x18 ;  /* 0x0000000003008211 */ /* 0x002fca00078ec0ff */
[----:B--2---:R1:W-:Y:S01]  /*12810*/  @!P0 STS.128 [R0+0x228d0], R8 ;  /* 0x0228d00800008388 */ /* 0x0043e20000000c00 */
[----:B------:R-:W-:Y:S06]  /*12820*/  BAR.ARV 0x5, 0x180 ;  /* 0x0146000000007b1d */ /* 0x000fec0000002000 */
.L_x_754:
[----:B-1----:R-:W3:Y:S01]  /*12830*/  LDL R0, [R1+0xc] ;  /* 0x00000c0001007983 */ /* 0x002ee20000100800 */
[----:B------:R-:W-:Y:S01]  /*12840*/  ULDC UR4, c[0x0][0xc3c] ;  /* 0x00030f0000047ab9 */ /* 0x000fe20000000800 */
[----:B------:R-:W-:Y:S01]  /*12850*/  IMAD.MOV.U32 R19, RZ, RZ, RZ ;  /* 0x000000ffff137224 */ /* 0x000fe200078e00ff */
[----:B---3--:R-:W-:Y:S01]  /*12860*/  ISETP.GE.AND P0, PT, R0, UR4, PT ;  /* 0x0000000400007c0c */ /* 0x008fe2000bf06270 */
[----:B------:R-:W-:-:S05]  /*12870*/  IMAD.MOV.U32 R0, RZ, RZ, 0x1 ;  /* 0x00000001ff007424 */ /* 0x000fca00078e00ff */
[----:B------:R1:W-:Y:S04]  /*12880*/  STL [R1+0x14], R0 ;  /* 0x0000140001007387 */ /* 0x0003e80000100800 */
[----:B------:R1:W-:Y:S03]  /*12890*/  STL [R1+0x54], RZ ;  /* 0x000054ff01007387 */ /* 0x0003e60000100800 */
[----:B------:R-:W-:Y:S05]  /*128a0*/  @P0 BRA `(.L_x_760) ;  /* 0x0000006c001c0947 */ /* 0x000fea0003800000 */
[----:B------:R-:W3:Y:S01]  /*128b0*/  S2UR UR5, SR_CgaCtaId ;  /* 0x00000000000579c3 */ /* 0x000ee20000008800 */
[C---:B-1----:R-:W-:Y:S01]  /*128c0*/  IMAD.SHL.U32 R0, R6.reuse, 0x8, RZ ;  /* 0x0000000806007824 */ /* 0x042fe200078e00ff */
[----:B------:R-:W-:Y:S01]  /*128d0*/  LOP3.LUT R4, R6, 0x7f, RZ, 0xc0, !PT ;  /* 0x0000007f06047812 */ /* 0x000fe200078ec0ff */
[----:B------:R-:W-:Y:S01]  /*128e0*/  UMOV UR4, 0x400 ;  /* 0x0000040000047882 */ /* 0x000fe20000000000 */
[----:B------:R-:W-:Y:S01]  /*128f0*/  BSSY B8, `(.L_x_760) ;  /* 0x00006c2000087945 */ /* 0x000fe20003800000 */
[----:B------:R-:W-:Y:S01]  /*12900*/  IMAD.MOV.U32 R19, RZ, RZ, RZ ;  /* 0x000000ffff137224 */ /* 0x000fe200078e00ff */
[----:B------:R-:W-:Y:S01]  /*12910*/  LOP3.LUT R3, R0, 0x1f8, RZ, 0xc0, !PT ;  /* 0x000001f800037812 */ /* 0x000fe200078ec0ff */
[----:B0-----:R-:W-:Y:S01]  /*12920*/  IMAD.SHL.U32 R2, R4, 0x8, RZ ;  /* 0x0000000804027824 */ /* 0x001fe200078e00ff */
[----:B------:R-:W-:Y:S01]  /*12930*/  ULDC.64 UR38, c[0x0][0x198] ;  /* 0x0000660000267ab9 */ /* 0x000fe20000000a00 */
[----:B------:R-:W-:Y:S01]  /*12940*/  IMAD.MOV.U32 R0, RZ, RZ, 0x1 ;  /* 0x00000001ff007424 */ /* 0x000fe200078e00ff */
[----:B------:R-:W-:Y:S01]  /*12950*/  LOP3.LUT R3, R3, 0x38, R6, 0x78, !PT ;  /* 0x0000003803037812 */ /* 0x000fe200078e7806 */
[----:B------:R-:W-:Y:S01]  /*12960*/  IMAD.SHL.U32 R6, R6, 0x10, RZ ;  /* 0x0000001006067824 */ /* 0x000fe200078e00ff */
[----:B------:R-:W-:-:S02]  /*12970*/  ULDC UR37, c[0x0][0xc] ;  /* 0x0000030000257ab9 */ /* 0x000fc40000000800 */
[----:B------:R-:W-:Y:S02]  /*12980*/  LOP3.LUT R3, R3, 0x200, R2, 0xf8, !PT ;  /* 0x0000020003037812 */ /* 0x000fe400078ef802 */
[----:B------:R-:W-:-:S04]  /*12990*/  SHF.R.U32.HI R2, RZ, 0x3, R4 ;  /* 0x00000003ff027819 */ /* 0x000fc80000011604 */
[----:B------:R-:W-:Y:S01]  /*129a0*/  LOP3.LUT R4, R2, 0x70, R6, 0xf8, !PT ;  /* 0x0000007002047812 */ /* 0x000fe200078ef806 */
[----:B---3--:R-:W-:-:S06]  /*129b0*/  ULEA UR4, UR5, UR4, 0x18 ;  /* 0x0000000405047291 */ /* 0x008fcc000f8ec03f */
[----:B------:R-:W-:-:S04]  /*129c0*/  IMAD.U32 R18, RZ, RZ, UR4 ;  /* 0x00000004ff127e24 */ /* 0x000fc8000f8e00ff */
[----:B------:R-:W-:-:S05]  /*129d0*/  IMAD R2, R3, 0x2, R18 ;  /* 0x0000000203027824 */ /* 0x000fca00078e0212 */
[----:B------:R0:W-:Y:S04]  /*129e0*/  STL [R1+0x34], R2 ;  /* 0x0000340201007387 */ /* 0x0001e80000100800 */
[----:B------:R0:W-:Y:S04]  /*129f0*/  STL [R1+0x54], RZ ;  /* 0x000054ff01007387 */ /* 0x0001e80000100800 */
[----:B------:R0:W-:Y:S04]  /*12a00*/  STL [R1+0x18], R0 ;  /* 0x0000180001007387 */ /* 0x0001e80000100800 */
[----:B------:R0:W-:Y:S04]  /*12a10*/  STL [R1+0x10], RZ ;  /* 0x000010ff01007387 */ /* 0x0001e80000100800 */
[----:B------:R0:W-:Y:S02]  /*12a20*/  STL [R1+0x14], R0 ;  /* 0x0000140001007387 */ /* 0x0001e40000100800 */
.L_x_902:
[----:B0--3--:R-:W3:Y:S01]  /*12a30*/  LDL R0, [R1+0xc] ;  /* 0x00000c0001007983 */ /* 0x009ee20000100800 */
[----:B-1----:R-:W3:Y:S01]  /*12a40*/  LDC.64 R2, c[0x0][0xc88] ;  /* 0x00032200ff027b82 */ /* 0x002ee20000000a00 */
[----:B------:R-:W-:Y:S05]  /*12a50*/  YIELD ;  /* 0x0000000000007946 */ /* 0x000fea0003800000 */
[----:B------:R-:W-:Y:S01]  /*12a60*/  ULDC.64 UR4, c[0x0][0xa28] ;  /* 0x00028a0000047ab9 */ /* 0x000fe20000000a00 */
[----:B--2---:R-:W-:Y:S02]  /*12a70*/  CS2R R8, SRZ ;  /* 0x0000000000087805 */ /* 0x004fe4000001ff00 */
[----:B------:R-:W-:Y:S01]  /*12a80*/  ISETP.NE.U32.AND P0, PT, RZ, UR4, PT ;  /* 0x00000004ff007c0c */ /* 0x000fe2000bf05070 */
[----:B------:R-:W-:Y:S01]  /*12a90*/  ULDC.64 UR10, c[0x0][0xa18] ;  /* 0x00028600000a7ab9 */ /* 0x000fe20000000a00 */
[----:B------:R-:W-:Y:S01]  /*12aa0*/  ULDC.64 UR8, c[0x0][0xa10] ;  /* 0x0002840000087ab9 */ /* 0x000fe20000000a00 */
[----:B------:R-:W-:Y:S01]  /*12ab0*/  ULDC.64 UR6, c[0x0][0xa08] ;  /* 0x0002820000067ab9 */ /* 0x000fe20000000a00 */
[----:B---3--:R-:W-:-:S05]  /*12ac0*/  IMAD.WIDE R2, R0, 0x4, R2 ;  /* 0x0000000400027825 */ /* 0x008fca00078e0202 */
[----:B------:R-:W2:Y:S01]  /*12ad0*/  LDG.E R13, desc[UR40][R2.64] ;  /* 0x00000028020d7981 */ /* 0x000ea2000c1e1900 */
[----:B------:R-:W-:Y:S02]  /*12ae0*/  ISETP.NE.AND.EX P0, PT, RZ, UR5, PT, P0 ;  /* 0x00000005ff007c0c */ /* 0x000fe4000bf05300 */
        /* <DEDUP_REMOVED lines=14> */
[----:B------:R-:W-:Y:S01]  /*12bd0*/  ISETP.NE.U32.AND P0, PT, RZ, UR6, PT ;  /* 0x00000006ff007c0c */ /* 0x000fe2000bf05070 */
[----:B0-----:R-:W-:Y:S01]  /*12be0*/  IMAD.MOV.U32 R0, RZ, RZ, RZ ;  /* 0x000000ffff007224 */ /* 0x001fe200078e00ff */
[----:B------:R-:W-:Y:S02]  /*12bf0*/  ISETP.NE.U32.AND P2, PT, RZ, UR8, PT ;  /* 0x00000008ff007c0c */ /* 0x000fe4000bf45070 */
[C---:B------:R-:W-:Y:S02]  /*12c00*/  IADD3 R6, P5, R17.reuse, UR6, RZ ;  /* 0x0000000611067c10 */ /* 0x040fe4000ffbe0ff */
[----:B-1----:R-:W-:-:S02]  /*12c10*/  IADD3 R2, P4, R17, UR4, RZ ;  /* 0x0000000411027c10 */ /* 0x002fc4000ff9e0ff */
[----:B------:R-:W-:Y:S02]  /*12c20*/  ISETP.NE.AND.EX P3, PT, RZ, UR11, PT, P3 ;  /* 0x0000000bff007c0c */ /* 0x000fe4000bf65330 */
[C---:B------:R-:W-:Y:S02]  /*12c30*/  IADD3.X R3, R14.reuse, UR5, RZ, P4, !PT ;  /* 0x000000050e037c10 */ /* 0x040fe4000a7fe4ff */
[----:B------:R-:W-:Y:S02]  /*12c40*/  IADD3 R4, P4, R17, UR8, RZ ;  /* 0x0000000811047c10 */ /* 0x000fe4000ff9e0ff */
[----:B------:R-:W-:Y:S01]  /*12c50*/  ISETP.NE.AND.EX P0, PT, RZ, UR7, PT, P0 ;  /* 0x00000007ff007c0c */ /* 0x000fe2000bf05300 */
[----:B------:R-:W2:Y:S01]  /*12c60*/  @P1 LDG.E R9, desc[UR40][R2.64] ;  /* 0x0000002802091981 */ /* 0x000ea2000c1e1900 */
[----:B------:R-:W-:Y:S01]  /*12c70*/  IADD3.X R5, R14, UR9, RZ, P4, !PT ;  /* 0x000000090e057c10 */ /* 0x000fe2000a7fe4ff */
[----:B------:R-:W-:Y:S01]  /*12c80*/  ULDC UR4, c[0x0][0x288] ;  /* 0x0000a20000047ab9 */ /* 0x000fe20000000800 */
[----:B------:R-:W-:-:S02]  /*12c90*/  ISETP.NE.AND.EX P2, PT, RZ, UR9, PT, P2 ;  /* 0x00000009ff007c0c */ /* 0x000fc4000bf45320 */
[----:B------:R-:W-:Y:S02]  /*12ca0*/  IADD3.X R7, R14, UR7, RZ, P5, !PT ;  /* 0x000000070e077c10 */ /* 0x000fe4000affe4ff */
[----:B------:R-:W-:-:S04]  /*12cb0*/  @P3 IADD3 R10, P4, R17, UR10, RZ ;  /* 0x0000000a110a3c10 */ /* 0x000fc8000ff9e0ff */
[----:B------:R-:W-:Y:S01]  /*12cc0*/  @P3 IADD3.X R11, R14, UR11, RZ, P4, !PT ;  /* 0x0000000b0e0b3c10 */ /* 0x000fe2000a7fe4ff */
[----:B------:R-:W5:Y:S04]  /*12cd0*/  @P0 LDG.E R12, desc[UR40][R6.64] ;  /* 0x00000028060c0981 */ /* 0x000f68000c1e1900 */
[----:B------:R-:W5:Y:S04]  /*12ce0*/  @P2 LDG.E R0, desc[UR40][R4.64] ;  /* 0x0000002804002981 */ /* 0x000f68000c1e1900 */
[----:B--2---:R0:W-:Y:S02]  /*12cf0*/  STL [R1+0x48], R9 ;  /* 0x0000480901007387 */ /* 0x0041e40000100800 */
[----:B0-----:R-:W-:Y:S01]  /*12d00*/  IMAD.U32 R9, RZ, RZ, UR4 ;  /* 0x00000004ff097e24 */ /* 0x001fe2000f8e00ff */
[----:B------:R-:W-:-:S05]  /*12d10*/  ULDC.64 UR4, c[0x0][0x418] ;  /* 0x0001060000047ab9 */ /* 0x000fca0000000a00 */
[----:B------:R0:W2:Y:S01]  /*12d20*/  @P3 LDG.E R9, desc[UR40][R10.64] ;  /* 0x000000280a093981 */ /* 0x0000a2000c1e1900 */
[----:B------:R-:W-:-:S03]  /*12d30*/  UISETP.NE.U32.AND UP0, UPT, UR4, URZ, UPT ;  /* 0x0000003f0400728c */ /* 0x000fc6000bf05070 */
[----:B------:R-:W-:Y:S01]  /*12d40*/  ULDC UR4, c[0x0][0x424] ;  /* 0x0001090000047ab9 */ /* 0x000fe20000000800 */
[----:B------:R-:W-:-:S03]  /*12d50*/  UISETP.NE.AND.EX UP0, UPT, UR5, URZ, UPT, UP0 ;  /* 0x0000003f0500728c */ /* 0x000fc6000bf05300 */
[----:B------:R-:W-:Y:S01]  /*12d60*/  ULDC UR5, c[0x0][0x2f0] ;  /* 0x0000bc0000057ab9 */ /* 0x000fe20000000800 */
[----:B------:R-:W-:-:S04]  /*12d70*/  USEL UR4, UR4, 0x1, UP0 ;  /* 0x0000000104047887 */ /* 0x000fc80008000000 */
[----:B------:R-:W-:-:S03]  /*12d80*/  UIMAD UR4, UR4, UR5, URZ ;  /* 0x00000005040472a4 */ /* 0x000fc6000f8e023f */
[----:B------:R-:W-:Y:S02]  /*12d90*/  ULDC UR5, c[0x0][0x348] ;  /* 0x0000d20000057ab9 */ /* 0x000fe40000000800 */
[----:B0-----:R-:W-:Y:S01]  /*12da0*/  IMAD.U32 R11, RZ, RZ, UR5 ;  /* 0x00000005ff0b7e24 */ /* 0x001fe2000f8e00ff */
[----:B--2---:R0:W-:Y:S02]  /*12db0*/  STL [R1+0x58], R9 ;  /* 0x0000580901007387 */ /* 0x0041e40000100800 */
[----:B0-----:R-:W-:Y:S01]  /*12dc0*/  IMAD.U32 R9, RZ, RZ, UR4 ;  /* 0x00000004ff097e24 */ /* 0x001fe2000f8e00ff */
[----:B------:R-:W-:Y:S06]  /*12dd0*/  @P3 BRA `(.L_x_761) ;  /* 0x0000000000143947 */ /* 0x000fec0003800000 */
[----:B------:R-:W-:Y:S05]  /*12de0*/  @!P1 BRA `(.L_x_761) ;  /* 0x0000000000109947 */ /* 0x000fea0003800000 */
[----:B------:R-:W2:Y:S04]  /*12df0*/  LDG.E R10, desc[UR40][R2.64] ;  /* 0x00000028020a7981 */ /* 0x000ea8000c1e1900 */
[----:B------:R-:W2:Y:S02]  /*12e00*/  LDG.E R2, desc[UR40][R2.64+0x4] ;  /* 0x0000042802027981 */ /* 0x000ea4000c1e1900 */
[----:B--2---:R-:W-:-:S05]  /*12e10*/  IMAD.IADD R2, R2, 0x1, -R10 ;  /* 0x0000000102027824 */ /* 0x004fca00078e0a0a */
[----:B------:R0:W-:Y:S02]  /*12e20*/  STL [R1+0x58], R2 ;  /* 0x0000580201007387 */ /* 0x0001e40000100800 */
.L_x_761:
[----:B------:R-:W2:Y:S01]  /*12e30*/  LDL.LU R3, [R1+0x8] ;  /* 0x0000080001037983 */ /* 0x000ea20000300800 */
[----:B------:R-:W-:Y:S02]  /*12e40*/  ULDC.64 UR4, c[0x0][0xa20] ;  /* 0x0002880000047ab9 */ /* 0x000fe40000000a00 */
[----:B------:R-:W-:Y:S01]  /*12e50*/  ISETP.NE.U32.AND P1, PT, RZ, UR4, PT ;  /* 0x00000004ff007c0c */ /* 0x000fe2000bf25070 */
[----:B------:R1:W-:Y:S03]  /*12e60*/  STL [R1+0x8], R13 ;  /* 0x0000080d01007387 */ /* 0x0003e60000100800 */
[----:B------:R-:W-:Y:S02]  /*12e70*/  ISETP.NE.AND.EX P1, PT, RZ, UR5, PT, P1 ;  /* 0x00000005ff007c0c */ /* 0x000fe4000bf25310 */
[C---:B--2---:R-:W-:Y:S02]  /*12e80*/  LOP3.LUT R10, R3.reuse, 0xff000000, RZ, 0xc0, !PT ;  /* 0xff000000030a7812 */ /* 0x044fe400078ec0ff */
[----:B0-----:R-:W-:-:S02]  /*12e90*/  LOP3.LUT R2, R3, 0xff0000, RZ, 0xc0, !PT ;  /* 0x00ff000003027812 */ /* 0x001fc400078ec0ff */
[----:B------:R-:W-:Y:S02]  /*12ea0*/  SHF.R.U32.HI R10, RZ, 0x8, R10 ;  /* 0x00000008ff0a7819 */ /* 0x000fe4000001160a */
[----:B------:R-:W-:Y:S02]  /*12eb0*/  LOP3.LUT R16, R3, 0xffff, RZ, 0xc0, !PT ;  /* 0x0000ffff03107812 */ /* 0x000fe400078ec0ff */
[----:B------:R-:W-:Y:S01]  /*12ec0*/  LEA.HI R10, R2, R10, RZ, 0x10 ;  /* 0x0000000a020a7211 */ /* 0x000fe200078f80ff */
[----:B-----5:R-:W-:-:S05]  /*12ed0*/  IMAD.IADD R2, R12, 0x1, R8 ;  /* 0x000000010c027824 */ /* 0x020fca00078e0208 */
[----:B------:R1:W-:Y:S01]  /*12ee0*/  STL [R1+0x24], R2 ;  /* 0x0000240201007387 */ /* 0x0003e20000100800 */
[----:B------:R-:W-:Y:S05]  /*12ef0*/  @!P1 BRA `(.L_x_762) ;  /* 0x0000000000109947 */ /* 0x000fea0003800000 */
[----:B-1----:R-:W-:-:S04]  /*12f00*/  IADD3 R2, P0, R17, UR4, RZ ;  /* 0x0000000411027c10 */ /* 0x002fc8000ff1e0ff */
[----:B------:R-:W-:-:S05]  /*12f10*/  IADD3.X R3, R14, UR5, RZ, P0, !PT ;  /* 0x000000050e037c10 */ /* 0x000fca00087fe4ff */
[----:B------:R0:W5:Y:S01]  /*12f20*/  LDG.E R9, desc[UR40][R2.64] ;  /* 0x0000002802097981 */ /* 0x000162000c1e1900 */
[----:B------:R-:W-:Y:S05]  /*12f30*/  BRA `(.L_x_763) ;  /* 0x0000000000107947 */ /* 0x000fea0003800000 */
.L_x_762:
[----:B------:R-:W-:Y:S05]  /*12f40*/  @!P0 BRA `(.L_x_763) ;  /* 0x00000000000c8947 */ /* 0x000fea0003800000 */
[----:B------:R-:W2:Y:S04]  /*12f50*/  LDG.E R9, desc[UR40][R6.64] ;  /* 0x0000002806097981 */ /* 0x000ea8000c1e1900 */
[----:B------:R-:W2:Y:S02]  /*12f60*/  LDG.E R6, desc[UR40][R6.64+0x4] ;  /* 0x0000042806067981 */ /* 0x000ea4000c1e1900 */
[----:B--2---:R-:W-:-:S07]  /*12f70*/  IMAD.IADD R9, R6, 0x1, -R9 ;  /* 0x0000000106097824 */ /* 0x004fce00078e0a09 */
.L_x_763:
[----:B01----:R-:W2:Y:S01]  /*12f80*/  @P2 LDG.E R2, desc[UR40][R4.64] ;  /* 0x0000002804022981 */ /* 0x003ea2000c1e1900 */
[----:B-----5:R-:W-:-:S03]  /*12f90*/  IMAD.IADD R6, R9, 0x1, -R8 ;  /* 0x0000000109067824 */ /* 0x020fc600078e0a08 */
[----:B------:R-:W2:Y:S01]  /*12fa0*/  @P2 LDG.E R4, desc[UR40][R4.64+0x4] ;  /* 0x0000042804042981 */ /* 0x000ea2000c1e1900 */
[----:B------:R-:W-:Y:S01]  /*12fb0*/  LOP3.LUT R14, R10, 0xff, RZ, 0xc0, !PT ;  /* 0x000000ff0a0e7812 */ /* 0x000fe200078ec0ff */
[----:B------:R-:W-:Y:S01]  /*12fc0*/  BSSY B0, `(.L_x_764) ;  /* 0x000002a000007945 */ /* 0x000fe20003800000 */
[----:B------:R-:W-:Y:S01]  /*12fd0*/  SHF.R.U32.HI R10, RZ, 0x10, R10 ;  /* 0x00000010ff0a7819 */ /* 0x000fe2000001160a */
[----:B--2---:R-:W-:-:S04]  /*12fe0*/  @P2 IMAD.IADD R11, R4, 0x1, -R2 ;  /* 0x00000001040b2824 */ /* 0x004fc800078e0a02 */
[----:B------:R-:W-:-:S04]  /*12ff0*/  IMAD.IADD R3, R6, 0x1, R11 ;  /* 0x0000000106037824 */ /* 0x000fc800078e020b */
[----:B------:R-:W-:-:S04]  /*13000*/  VIADD R2, R3, 0x5f ;  /* 0x0000005f03027836 */ /* 0x000fc80000000000 */
[----:B------:R-:W-:Y:S01]  /*13010*/  IMAD.HI R2, R2, 0x2aaaaaab, RZ ;  /* 0x2aaaaaab02027827 */ /* 0x000fe200078e02ff */
[----:B------:R-:W-:-:S04]  /*13020*/  ISETP.GE.AND P1, PT, R3, 0x1, PT ;  /* 0x000000010300780c */ /* 0x000fc80003f26270 */
[----:B------:R-:W-:-:S04]  /*13030*/  SHF.R.U32.HI R3, RZ, 0x1f, R2 ;  /* 0x0000001fff037819 */ /* 0x000fc80000011602 */
[----:B------:R-:W-:-:S05]  /*13040*/  LEA.HI.SX32 R12, R2, R3, 0x1c ;  /* 0x00000003020c7211 */ /* 0x000fca00078fe2ff */
[----:B------:R0:W-:Y:S04]  /*13050*/  STL [R1+0x38], R12 ;  /* 0x0000380c01007387 */ /* 0x0001e80000100800 */
[----:B------:R0:W-:Y:S01]  /*13060*/  STL [R1+0x5c], R14 ;  /* 0x00005c0e01007387 */ /* 0x0001e20000100800 */
[----:B------:R-:W-:Y:S01]  /*13070*/  IMAD.MOV.U32 R4, RZ, RZ, RZ ;  /* 0x000000ffff047224 */ /* 0x000fe200078e00ff */
[----:B------:R-:W-:Y:S06]  /*13080*/  @!P1 BRA `(.L_x_765) ;  /* 0x0000000000749947 */ /* 0x000fec0003800000 */
[----:B------:R-:W-:Y:S01]  /*13090*/  ISETP.NE.AND P0, PT, R10, RZ, PT ;  /* 0x000000ff0a00720c */ /* 0x000fe20003f05270 */
[----:B------:R-:W-:-:S03]  /*130a0*/  ULDC UR4, c[0x0][0x9f0] ;  /* 0x00027c0000047ab9 */ /* 0x000fc60000000800 */
[----:B------:R-:W-:-:S04]  /*130b0*/  SEL R2, R10, UR4, P0 ;  /* 0x000000040a027c07 */ /* 0x000fc80008000000 */
[----:B------:R-:W-:Y:S02]  /*130c0*/  IABS R3, R2 ;  /* 0x0000000200037213 */ /* 0x000fe40000000000 */
[----:B------:R-:W-:Y:S02]  /*130d0*/  IADD3 R7, R2, -0x1, R12 ;  /* 0xffffffff02077810 */ /* 0x000fe40007ffe00c */
[----:B------:R-:W1:Y:S08]  /*130e0*/  I2F.RP R4, R3 ;  /* 0x0000000300047306 */ /* 0x000e700000209400 */
[----:B-1----:R-:W1:Y:S02]  /*130f0*/  MUFU.RCP R4, R4 ;  /* 0x0000000400047308 */ /* 0x002e640000001000 */
[----:B-1----:R-:W-:-:S06]  /*13100*/  VIADD R4, R4, 0xffffffe ;  /* 0x0ffffffe04047836 */ /* 0x002fcc0000000000 */
[----:B------:R1:W2:Y:S02]  /*13110*/  F2I.FTZ.U32.TRUNC.NTZ R5, R4 ;  /* 0x0000000400057305 */ /* 0x0002a4000021f000 */
[----:B-1----:R-:W-:-:S04]  /*13120*/  LOP3.LUT R4, R7, R2, RZ, 0x3c, !PT ;  /* 0x0000000207047212 */ /* 0x002fc800078e3cff */
[----:B------:R-:W-:Y:S01]  /*13130*/  ISETP.GE.AND P4, PT, R4, RZ, PT ;  /* 0x000000ff0400720c */ /* 0x000fe20003f86270 */
[----:B--2---:R-:W-:-:S04]  /*13140*/  IMAD.MOV R4, RZ, RZ, -R5 ;  /* 0x000000ffff047224 */ /* 0x004fc800078e0a05 */
[----:B------:R-:W-:Y:S02]  /*13150*/  IMAD R8, R4, R3, RZ ;  /* 0x0000000304087224 */ /* 0x000fe400078e02ff */
[----:B------:R-:W-:-:S04]  /*13160*/  IMAD.MOV.U32 R4, RZ, RZ, RZ ;  /* 0x000000ffff047224 */ /* 0x000fc800078e00ff */
[----:B------:R-:W-:Y:S01]  /*13170*/  IMAD.HI.U32 R8, R5, R8, R4 ;  /* 0x0000000805087227 */ /* 0x000fe200078e0004 */
[----:B------:R-:W-:Y:S02]  /*13180*/  IABS R4, R2 ;  /* 0x0000000200047213 */ /* 0x000fe40000000000 */
[----:B------:R-:W-:-:S03]  /*13190*/  IABS R5, R7 ;  /* 0x0000000700057213 */ /* 0x000fc60000000000 */
[----:B------:R-:W-:-:S04]  /*131a0*/  IMAD.MOV R4, RZ, RZ, -R4 ;  /* 0x000000ffff047224 */ /* 0x000fc800078e0a04 */
[----:B------:R-:W-:Y:S02]  /*131b0*/  IMAD.MOV.U32 R7, RZ, RZ, R4 ;  /* 0x000000ffff077224 */ /* 0x000fe400078e0004 */
        /* <DEDUP_REMOVED lines=9> */
[----:B------:R-:W-:-:S07]  /*13250*/  @!P3 LOP3.LUT R4, RZ, R2, RZ, 0x33, !PT ;  /* 0x00000002ff04b212 */ /* 0x000fce00078e33ff */
.L_x_765:
[----:B------:R-:W-:Y:S05]  /*13260*/  BSYNC B0 ;  /* 0x0000000000007941 */ /* 0x000fea0003800000 */
.L_x_764:
[-C--:B------:R-:W-:Y:S01]  /*13270*/  IMAD R2, R14, R4.reuse, RZ ;  /* 0x000000040e027224 */ /* 0x080fe200078e02ff */
[----:B------:R-:W-:Y:S04]  /*13280*/  BSSY B0, `(.L_x_766) ;  /* 0x0000141000007945 */ /* 0x000fe80003800000 */
[C---:B------:R-:W-:Y:S01]  /*13290*/  VIADDMNMX R4, R2.reuse, R4, R12, PT ;  /* 0x0000000402047246 */ /* 0x040fe2000380010c */
[----:B------:R-:W-:-:S04]  /*132a0*/  IMAD R2, R2, 0x60, -R6 ;  /* 0x0000006002027824 */ /* 0x000fc800078e0a06 */
[----:B------:R-:W-:Y:S01]  /*132b0*/  IMAD R6, R4, 0x60, -R6 ;  /* 0x0000006004067824 */ /* 0x000fe200078e0a06 */
[----:B------:R-:W-:-:S04]  /*132c0*/  VIMNMX R2, RZ, R2, !PT ;  /* 0x00000002ff027248 */ /* 0x000fc80007fe0100 */
[----:B------:R-:W-:-:S04]  /*132d0*/  VIMNMX R11, R6, R11, PT ;  /* 0x0000000b060b7248 */ /* 0x000fc80003fe0100 */
[----:B------:R-:W-:Y:S01]  /*132e0*/  ISETP.GT.AND P0, PT, R11, R2, PT ;  /* 0x000000020b00720c */ /* 0x000fe20003f04270 */
[----:B------:R-:W-:-:S05]  /*132f0*/  IMAD.WIDE.U32 R2, R2, -0x55555555, RZ ;  /* 0xaaaaaaab02027825 */ /* 0x000fca00078e00ff */
[----:B------:R-:W-:-:S05]  /*13300*/  SHF.R.U32.HI R3, RZ, 0x6, R3 ;  /* 0x00000006ff037819 */ /* 0x000fca0000011603 */
[----:B------:R-:W-:Y:S02]  /*13310*/  IMAD.MOV.U32 R8, RZ, RZ, R3 ;  /* 0x000000ffff087224 */ /* 0x000fe400078e0003 */
[----:B------:R-:W-:-:S04]  /*13320*/  @P0 VIADD R11, R11, 0x5f ;  /* 0x0000005f0b0b0836 */ /* 0x000fc80000000000 */
[----:B------:R-:W-:-:S05]  /*13330*/  @P0 IMAD.HI R2, R11, 0x2aaaaaab, RZ ;  /* 0x2aaaaaab0b020827 */ /* 0x000fca00078e02ff */
[----:B------:R-:W-:-:S04]  /*13340*/  @P0 SHF.R.U32.HI R4, RZ, 0x1f, R2 ;  /* 0x0000001fff040819 */ /* 0x000fc80000011602 */
[----:B------:R-:W-:Y:S02]  /*13350*/  @P0 LEA.HI.SX32 R8, R2, R4, 0x1c ;  /* 0x0000000402080211 */ /* 0x000fe400078fe2ff */
[----:B------:R-:W-:Y:S02]  /*13360*/  PLOP3.LUT P0, PT, PT, PT, PT, 0x80, 0x0 ;  /* 0x000000000000781c */ /* 0x000fe40003f0f070 */
[----:B------:R-:W-:-:S13]  /*13370*/  ISETP.GT.AND P3, PT, R8, R3, PT ;  /* 0x000000030800720c */ /* 0x000fda0003f64270 */
[----:B------:R-:W-:Y:S05]  /*13380*/  @!P3 BRA `(.L_x_767) ;  /* 0x0000001000c0b947 */ /* 0x000fea0003800000 */
[----:B------:R-:W-:Y:S01]  /*13390*/  UMOV UR4, 0xffffffff ;  /* 0xffffffff00047882 */ /* 0x000fe20000000000 */
[----:B------:R-:W-:Y:S02]  /*133a0*/  SEL R2, R13, RZ, !P2 ;  /* 0x000000ff0d027207 */ /* 0x000fe40005000000 */
[----:B------:R-:W-:Y:S05]  /*133b0*/  BRA.DIV UR4, `(.L_x_768) ;  /* 0x0000007604a47947 */ /* 0x000fea000b800000 */
[----:B------:R-:W1:Y:S02]  /*133c0*/  S2R R4, SR_TID.X ;  /* 0x0000000000047919 */ /* 0x000e640000002100 */
[----:B-1----:R-:W-:-:S04]  /*133d0*/  SHF.R.U32.HI R4, RZ, 0x5, R4 ;  /* 0x00000005ff047819 */ /* 0x002fc80000011604 */
[----:B------:R-:W-:-:S05]  /*133e0*/  LOP3.LUT R4, R4, 0x3, RZ, 0xc0, !PT ;  /* 0x0000000304047812 */ /* 0x000fca00078ec0ff */
[----:B0-----:R0:W1:Y:S02]  /*133f0*/  SHFL.IDX PT, R14, R4, RZ, 0x1f ;  /* 0x00001fff040e7589 */ /* 0x00106400000e0000 */
.L_x_973:
[----:B-1----:R-:W-:Y:S02]  /*13400*/  ISETP.NE.AND P0, PT, R14, RZ, PT ;  /* 0x000000ff0e00720c */ /* 0x002fe40003f05270 */
[----:B------:R-:W-:-:S11]  /*13410*/  PLOP3.LUT P6, PT, PT, PT, PT, 0x8, 0x0 ;  /* 0x000000000000781c */ /* 0x000fd60003fce170 */
[----:B------:R-:W-:Y:S05]  /*13420*/  @P0 BRA `(.L_x_769) ;  /* 0x00000000000c0947 */ /* 0x000fea0003800000 */
[----:B------:R-:W-:-:S03]  /*13430*/  UMOV UR4, 0xffffffff ;  /* 0xffffffff00047882 */ /* 0x000fc60000000000 */
[----:B------:R-:W-:Y:S05]  /*13440*/  BRA.DIV UR4, `(.L_x_770) ;  /* 0x0000007604b47947 */ /* 0x000fea000b800000 */
[----:B------:R-:W-:-:S13]  /*13450*/  ELECT P6, URZ, PT ;  /* 0x00000000003f782f */ /* 0x000fda00038c0000 */
.L_x_769:
[----:B0-----:R-:W2:Y:S01]  /*13460*/  LDL R4, [R1+0x54] ;  /* 0x0000540001047983 */ /* 0x001ea20000100800 */
[----:B------:R-:W-:Y:S01]  /*13470*/  BSSY B1, `(.L_x_771) ;  /* 0x0000008000017945 */ /* 0x000fe20003800000 */
[----:B--2---:R-:W-:-:S05]  /*13480*/  VIADD R4, R4, 0x1 ;  /* 0x0000000104047836 */ /* 0x004fca0000000000 */
[----:B------:R-:W-:-:S04]  /*13490*/  LEA.HI R5, R4, R4, RZ, 0x1 ;  /* 0x0000000404057211 */ /* 0x000fc800078f08ff */
[----:B------:R-:W-:-:S05]  /*134a0*/  LOP3.LUT R5, R5, 0xfffffffe, RZ, 0xc0, !PT ;  /* 0xfffffffe05057812 */ /* 0x000fca00078ec0ff */
[----:B------:R-:W-:-:S05]  /*134b0*/  IMAD.IADD R4, R4, 0x1, -R5 ;  /* 0x0000000104047824 */ /* 0x000fca00078e0a05 */
[----:B------:R-:W-:-:S04]  /*134c0*/  SHF.L.U32 R4, R4, 0x1f, RZ ;  /* 0x0000001f04047819 */ /* 0x000fc800000006ff */
[----:B------:R-:W0:Y:S02]  /*134d0*/  SYNCS.PHASECHK.TRANS64.TRYWAIT P0, [R18+URZ+0x22820], R4 ;  /* 0x02282004120075a7 */ /* 0x000e24000800017f */
[----:B0-----:R-:W-:Y:S05]  /*134e0*/  @!P0 BRA `(.L_x_772) ;  /* 0x0000007400ac8947 */ /* 0x001fea0003800000 */
.L_x_976:
[----:B------:R-:W-:Y:S05]  /*134f0*/  BSYNC B1 ;  /* 0x0000000000017941 */ /* 0x000fea0003800000 */
.L_x_771:
[----:B------:R-:W-:Y:S04]  /*13500*/  BSSY B1, `(.L_x_773) ;  /* 0x000007f000017945 */ /* 0x000fe80003800000 */
[----:B------:R-:W-:Y:S05]  /*13510*/  @!P6 BRA `(.L_x_774) ;  /* 0x0000000400f4e947 */ /* 0x000fea0003800000 */
[----:B------:R-:W0:Y:S04]  /*13520*/  LDL R7, [R1+0x10] ;  /* 0x0000100001077983 */ /* 0x000e280000100800 */
[----:B------:R-:W2:Y:S01]  /*13530*/  LDL R6, [R1+0x18] ;  /* 0x0000180001067983 */ /* 0x000ea20000100800 */
[----:B------:R-:W-:Y:S01]  /*13540*/  BSSY B2, `(.L_x_775) ;  /* 0x0000008000027945 */ /* 0x000fe20003800000 */
[----:B------:R-:W1:Y:S02]  /*13550*/  S2R R5, SR_TID.X ;  /* 0x0000000000057919 */ /* 0x000e640000002100 */
[----:B-1----:R-:W-:-:S04]  /*13560*/  LOP3.LUT R5, R5, 0x7f, RZ, 0xc0, !PT ;  /* 0x0000007f05057812 */ /* 0x002fc800078ec0ff */
[----:B------:R-:W-:Y:S01]  /*13570*/  ISETP.NE.AND P2, PT, R5, RZ, PT ;  /* 0x000000ff0500720c */ /* 0x000fe20003f45270 */
[----:B0-----:R-:W-:Y:S01]  /*13580*/  IMAD R4, R7, 0x8, R18 ;  /* 0x0000000807047824 */ /* 0x001fe200078e0212 */
[----:B--2---:R-:W-:-:S04]  /*13590*/  SHF.L.U32 R9, R6, 0x1f, RZ ;  /* 0x0000001f06097819 */ /* 0x004fc800000006ff */
[----:B------:R-:W0:Y:S02]  /*135a0*/  SYNCS.PHASECHK.TRANS64.TRYWAIT P0, [R4+URZ+0x228a0], R9 ;  /* 0x0228a009040075a7 */ /* 0x000e24000800017f */
[----:B0-----:R-:W-:Y:S05]  /*135b0*/  @!P0 BRA `(.L_x_776) ;  /* 0x00000074008c8947 */ /* 0x001fea0003800000 */
.L_x_977:
[----:B------:R-:W-:Y:S05]  /*135c0*/  BSYNC B2 ;  /* 0x0000000000027941 */ /* 0x000fea0003800000 */
.L_x_775:
[----:B------:R-:W-:Y:S04]  /*135d0*/  BSSY B2, `(.L_x_777) ;  /* 0x0000009000027945 */ /* 0x000fe80003800000 */
[----:B------:R-:W-:Y:S05]  /*135e0*/  @P2 BRA `(.L_x_778) ;  /* 0x00000000001c2947 */ /* 0x000fea0003800000 */
[----:B------:R-:W1:Y:S01]  /*135f0*/  S2R R6, SR_TID.X ;  /* 0x0000000000067919 */ /* 0x000e620000002100 */
[----:B------:R-:W-:-:S04]  /*13600*/  IMAD.MOV.U32 R5, RZ, RZ, 0x3000 ;  /* 0x00003000ff057424 */ /* 0x000fc800078e00ff */
[----:B------:R2:W-:Y:S01]  /*13610*/  SYNCS.ARRIVE.TRANS64 RZ, [R4+URZ+0x22890], R5 ;  /* 0x0228900504ff79a7 */ /* 0x0005e2000800003f */
[----:B-1----:R-:W-:-:S04]  /*13620*/  LOP3.LUT R6, R6, 0x1f, RZ, 0xc0, !PT ;  /* 0x0000001f06067812 */ /* 0x002fc800078ec0ff */
[----:B------:R-:W-:-:S13]  /*13630*/  ISETP.NE.AND P0, PT, R6, RZ, PT ;  /* 0x000000ff0600720c */ /* 0x000fda0003f05270 */
[----:B--2---:R-:W-:Y:S05]  /*13640*/  @!P0 BRA `(.L_x_778) ;  /* 0x0000000000048947 */ /* 0x004fea0003800000 */
[----:B------:R-:W-:Y:S01]  /*13650*/  BPT.TRAP 0x1 ;  /* 0x000000040000795c */ /* 0x000fe20000300000 */
.L_x_778:
[----:B------:R-:W-:Y:S05]  /*13660*/  BSYNC B2 ;  /* 0x0000000000027941 */ /* 0x000fea0003800000 */
.L_x_777:
[----:B------:R-:W2:Y:S01]  /*13670*/  LDL R6, [R1+0x10] ;  /* 0x0000100001067983 */ /* 0x000ea20000100800 */
[----:B------:R-:W-:Y:S01]  /*13680*/  IMAD.MOV.U32 R11, RZ, RZ, RZ ;  /* 0x000000ffff0b7224 */ /* 0x000fe200078e00ff */
[----:B------:R-:W-:Y:S01]  /*13690*/  UIADD3 UR4, UP0, UR38, 0x570, URZ ;  /* 0x0000057026047890 */ /* 0x000fe2000ff1e03f */
[----:B------:R-:W-:Y:S01]  /*136a0*/  IMAD R5, R8, 0x60, R0 ;  /* 0x0000006008057824 */ /* 0x000fe200078e0200 */
[----:B------:R-:W-:Y:S01]  /*136b0*/  PLOP3.LUT P0, PT, PT, PT, PT, 0x80, 0x0 ;  /* 0x000000000000781c */ /* 0x000fe20003f0f070 */
[----:B------:R-:W-:Y:S01]  /*136c0*/  VIADD R7, R4, 0x22890 ;  /* 0x0002289004077836 */ /* 0x000fe20000000000 */
[----:B------:R-:W-:Y:S01]  /*136d0*/  R2UR UR10, R11 ;  /* 0x000000000b0a72ca */ /* 0x000fe200000e0000 */
[----:B------:R-:W-:Y:S01]  /*136e0*/  VIADD R5, R5, 0xffffffa0 ;  /* 0xffffffa005057836 */ /* 0x000fe20000000000 */
[----:B------:R-:W-:Y:S01]  /*136f0*/  UIADD3.X UR5, URZ, UR39, URZ, UP0, !UPT ;  /* 0x000000273f057290 */ /* 0x000fe200087fe43f */
[----:B------:R-:W-:Y:S01]  /*13700*/  UMOV UR6, 0x0 ;  /* 0x0000000000067882 */ /* 0x000fe20000000000 */
[----:B------:R-:W-:Y:S01]  /*13710*/  UMOV UR7, 0x12f00000 ;  /* 0x12f0000000077882 */ /* 0x000fe20000000000 */
[----:B--2---:R-:W-:-:S04]  /*13720*/  IMAD R6, R6, 0x3000, R18 ;  /* 0x0000300006067824 */ /* 0x004fc800078e0212 */
[----:B------:R-:W-:-:S07]  /*13730*/  VIADD R6, R6, 0x1c400 ;  /* 0x0001c40006067836 */ /* 0x000fce0000000000 */
.L_x_779:
        /* <DEDUP_REMOVED lines=10> */
[----:B------:R-:W1:Y:S01]  /*137e0*/  SYNCS.PHASECHK.TRANS64.TRYWAIT P0, [R4+URZ+0x228c0], R9 ;  /* 0x0228c009040075a7 */ /* 0x000e62000800017f */
[----:B------:R-:W-:Y:S04]  /*137f0*/  BSSY B2, `(.L_x_780) ;  /* 0x0000002000027945 */ /* 0x000fe80003800000 */
[----:B-1----:R-:W-:Y:S05]  /*13800*/  @!P0 BRA `(.L_x_781) ;  /* 0x00000074000c8947 */ /* 0x002fea0003800000 */
.L_x_978:
[----:B------:R-:W-:Y:S05]  /*13810*/  BSYNC B2 ;  /* 0x0000000000027941 */ /* 0x000fea0003800000 */
.L_x_780:
[----:B------:R-:W-:Y:S01]  /*13820*/  BSSY B2, `(.L_x_782) ;  /* 0x000000b000027945 */ /* 0x000fe20003800000 */
[----:B------:R-:W-:Y:S02]  /*13830*/  IMAD.MOV.U32 R12, RZ, RZ, 0x0 ;  /* 0x00000000ff0c7424 */ /* 0x000fe400078e00ff */
[----:B------:R-:W-:Y:S01]  /*13840*/  IMAD.MOV.U32 R13, RZ, RZ, 0x12f00000 ;  /* 0x12f00000ff0d7424 */ /* 0x000fe200078e00ff */
[----:B------:R-:W-:Y:S06]  /*13850*/  @P2 BRA `(.L_x_783) ;  /* 0x00000000001c2947 */ /* 0x000fec0003800000 */
[----:B------:R-:W2:Y:S01]  /*13860*/  S2R R7, SR_TID.X ;  /* 0x0000000000077919 */ /* 0x000ea20000002100 */
[----:B------:R-:W-:-:S04]  /*13870*/  IMAD.MOV.U32 R6, RZ, RZ, 0xc000 ;  /* 0x0000c000ff067424 */ /* 0x000fc800078e00ff */
[----:B------:R3:W-:Y:S01]  /*13880*/  SYNCS.ARRIVE.TRANS64 RZ, [R4+URZ+0x228b0], R6 ;  /* 0x0228b00604ff79a7 */ /* 0x0007e2000800003f */
[----:B--2---:R-:W-:-:S04]  /*13890*/  LOP3.LUT R7, R7, 0x1f, RZ, 0xc0, !PT ;  /* 0x0000001f07077812 */ /* 0x004fc800078ec0ff */
[----:B------:R-:W-:-:S13]  /*138a0*/  ISETP.NE.AND P0, PT, R7, RZ, PT ;  /* 0x000000ff0700720c */ /* 0x000fda0003f05270 */
[----:B---3--:R-:W-:Y:S05]  /*138b0*/  @!P0 BRA `(.L_x_783) ;  /* 0x0000000000048947 */ /* 0x008fea0003800000 */
[----:B------:R-:W-:Y:S01]  /*138c0*/  BPT.TRAP 0x1 ;  /* 0x000000040000795c */ /* 0x000fe20000300000 */
.L_x_783:
[----:B------:R-:W-:Y:S05]  /*138d0*/  BSYNC B2 ;  /* 0x0000000000027941 */ /* 0x000fea0003800000 */
.L_x_782:
[----:B------:R-:W2:Y:S01]  /*138e0*/  LDL R6, [R1+0x10] ;  /* 0x0000100001067983 */ /* 0x000ea20000100800 */
[----:B------:R-:W-:Y:S01]  /*138f0*/  R2UR UR10, R11 ;  /* 0x000000000b0a72ca */ /* 0x000fe200000e0000 */
[----:B------:R-:W-:Y:S01]  /*13900*/  UIADD3 UR4, UP0, UR38, 0x670, URZ ;  /* 0x0000067026047890 */ /* 0x000fe2000ff1e03f */
[----:B------:R-:W-:Y:S01]  /*13910*/  R2UR UR6, R12 ;  /* 0x000000000c0672ca */ /* 0x000fe200000e0000 */
[----:B01----:R-:W-:Y:S01]  /*13920*/  VIADD R4, R4, 0x228b0 ;  /* 0x000228b004047836 */ /* 0x003fe20000000000 */
[----:B------:R-:W-:Y:S01]  /*13930*/  R2UR UR7, R13 ;  /* 0x000000000d0772ca */ /* 0x000fe200000e0000 */
[----:B------:R-:W-:Y:S01]  /*13940*/  UIADD3.X UR5, URZ, UR39, URZ, UP0, !UPT ;  /* 0x000000273f057290 */ /* 0x000fe200087fe43f */
[----:B------:R-:W-:Y:S01]  /*13950*/  PLOP3.LUT P0, PT, PT, PT, PT, 0x80, 0x0 ;  /* 0x000000000000781c */ /* 0x000fe20003f0f070 */
[----:B--2---:R-:W-:-:S04]  /*13960*/  IMAD R7, R6, 0xc000, R18 ;  /* 0x0000c00006077824 */ /* 0x004fc800078e0212 */
[----:B------:R-:W-:-:S08]  /*13970*/  VIADD R6, R7, 0x400 ;  /* 0x0000040007067836 */ /* 0x000fd00000000000 */
.L_x_784:
        /* <DEDUP_REMOVED lines=15> */
.L_x_785:
        /* <DEDUP_REMOVED lines=15> */
.L_x_786:
        /* <DEDUP_REMOVED lines=15> */
.L_x_787:
        /* <DEDUP_REMOVED lines=10> */
.L_x_774:
[----:B------:R-:W-:Y:S05]  /*13cf0*/  BSYNC B1 ;  /* 0x0000000000017941 */ /* 0x000fea0003800000 */
.L_x_773:
[----:B------:R-:W2:Y:S04]  /*13d00*/  LDL.LU R9, [R1+0x10] ;  /* 0x0000100001097983 */ /* 0x000ea80000300800 */
[----:B------:R-:W3:Y:S01]  /*13d10*/  LDL.LU R7, [R1+0x18] ;  /* 0x0000180001077983 */ /* 0x000ee20000300800 */
[----:B0-----:R-:W-:Y:S01]  /*13d20*/  VIADD R4, R8, 0xfffffffe ;  /* 0xfffffffe08047836 */ /* 0x001fe20000000000 */
[----:B------:R-:W-:-:S04]  /*13d30*/  PLOP3.LUT P0, PT, PT, PT, PT, 0x8, 0x0 ;  /* 0x000000000000781c */ /* 0x000fc80003f0e170 */
[----:B------:R-:W-:Y:S01]  /*13d40*/  ISETP.GE.AND P3, PT, R4, R3, PT ;  /* 0x000000030400720c */ /* 0x000fe20003f66270 */
[----:B--2---:R-:W-:-:S05]  /*13d50*/  VIADD R5, R9, 0x1 ;  /* 0x0000000109057836 */ /* 0x004fca0000000000 */
[----:B------:R-:W-:-:S04]  /*13d60*/  ISETP.NE.AND P2, PT, R5, 0x2, PT ;  /* 0x000000020500780c */ /* 0x000fc80003f45270 */
[----:B------:R-:W-:Y:S02]  /*13d70*/  SEL R6, RZ, 0x1, P2 ;  /* 0x00000001ff067807 */ /* 0x000fe40001000000 */
[----:B------:R-:W-:Y:S02]  /*13d80*/  SEL R5, R5, RZ, P2 ;  /* 0x000000ff05057207 */ /* 0x000fe40001000000 */
[----:B---3--:R-:W-:-:S03]  /*13d90*/  LOP3.LUT R7, R7, R6, RZ, 0x3c, !PT ;  /* 0x0000000607077212 */ /* 0x008fc600078e3cff */
[----:B------:R1:W-:Y:S04]  /*13da0*/  STL [R1+0x10], R5 ;  /* 0x0000100501007387 */ /* 0x0003e80000100800 */
[----:B------:R1:W-:Y:S01]  /*13db0*/  STL [R1+0x18], R7 ;  /* 0x0000180701007387 */ /* 0x0003e20000100800 */
[----:B------:R-:W-:Y:S05]  /*13dc0*/  @!P3 BRA `(.L_x_767) ;  /* 0x000000080030b947 */ /* 0x000fea0003800000 */
.L_x_803:
[----:B------:R-:W-:Y:S05]  /*13dd0*/  YIELD ;  /* 0x0000000000007946 */ /* 0x000fea0003800000 */
[----:B------:R-:W-:Y:S04]  /*13de0*/  BSSY B1, `(.L_x_788) ;  /* 0x000007e000017945 */ /* 0x000fe80003800000 */
[----:B--2---:R-:W-:Y:S05]  /*13df0*/  @!P6 BRA `(.L_x_789) ;  /* 0x0000000400f0e947 */ /* 0x004fea0003800000 */
[----:B-1----:R-:W2:Y:S04]  /*13e00*/  LDL R5, [R1+0x10] ;  /* 0x0000100001057983 */ /* 0x002ea80000100800 */
[----:B------:R-:W3:Y:S01]  /*13e10*/  LDL R6, [R1+0x18] ;  /* 0x0000180001067983 */ /* 0x000ee20000100800 */
[----:B------:R-:W-:Y:S01]  /*13e20*/  BSSY B2, `(.L_x_790) ;  /* 0x0000008000027945 */ /* 0x000fe20003800000 */
[----:B------:R-:W0:Y:S02]  /*13e30*/  S2R R7, SR_TID.X ;  /* 0x0000000000077919 */ /* 0x000e240000002100 */
[----:B0-----:R-:W-:-:S04]  /*13e40*/  LOP3.LUT R7, R7, 0x7f, RZ, 0xc0, !PT ;  /* 0x0000007f07077812 */ /* 0x001fc800078ec0ff */
[----:B------:R-:W-:Y:S01]  /*13e50*/  ISETP.NE.AND P3, PT, R7, RZ, PT ;  /* 0x000000ff0700720c */ /* 0x000fe20003f65270 */
[----:B--2---:R-:W-:Y:S01]  /*13e60*/  IMAD R5, R5, 0x8, R18 ;  /* 0x0000000805057824 */ /* 0x004fe200078e0212 */
[----:B---3--:R-:W-:-:S04]  /*13e70*/  SHF.L.U32 R6, R6, 0x1f, RZ ;  /* 0x0000001f06067819 */ /* 0x008fc800000006ff */
[----:B------:R-:W0:Y:S02]  /*13e80*/  SYNCS.PHASECHK.TRANS64.TRYWAIT P2, [R5+URZ+0x228a0], R6 ;  /* 0x0228a006050075a7 */ /* 0x000e24000804017f */
[----:B0-----:R-:W-:Y:S05]  /*13e90*/  @!P2 BRA `(.L_x_791) ;  /* 0x0000006c007ca947 */ /* 0x001fea0003800000 */
.L_x_979:
[----:B------:R-:W-:Y:S05]  /*13ea0*/  BSYNC B2 ;  /* 0x0000000000027941 */ /* 0x000fea0003800000 */
.L_x_790:
        /* <DEDUP_REMOVED lines=9> */
.L_x_793:
[----:B------:R-:W-:Y:S05]  /*13f40*/  BSYNC B2 ;  /* 0x0000000000027941 */ /* 0x000fea0003800000 */
.L_x_792:
[----:B------:R-:W2:Y:S01]  /*13f50*/  LDL R7, [R1+0x10] ;  /* 0x0000100001077983 */ /* 0x000ea20000100800 */
[----:B------:R-:W-:Y:S01]  /*13f60*/  IMAD.MOV.U32 R11, RZ, RZ, RZ ;  /* 0x000000ffff0b7224 */ /* 0x000fe200078e00ff */
[----:B------:R-:W-:Y:S01]  /*13f70*/  UIADD3 UR4, UP0, UR38, 0x570, URZ ;  /* 0x0000057026047890 */ /* 0x000fe2000ff1e03f */
[----:B------:R-:W-:Y:S01]  /*13f80*/  PLOP3.LUT P2, PT, PT, PT, PT, 0x80, 0x0 ;  /* 0x000000000000781c */ /* 0x000fe20003f4f070 */
[----:B------:R-:W-:Y:S01]  /*13f90*/  IMAD R8, R4, 0x60, R0 ;  /* 0x0000006004087824 */ /* 0x000fe200078e0200 */
[----:B------:R-:W-:Y:S01]  /*13fa0*/  UMOV UR6, 0x0 ;  /* 0x0000000000067882 */ /* 0x000fe20000000000 */
[----:B------:R-:W-:Y:S01]  /*13fb0*/  R2UR UR10, R11 ;  /* 0x000000000b0a72ca */ /* 0x000fe200000e0000 */
[----:B------:R-:W-:Y:S01]  /*13fc0*/  VIADD R9, R5, 0x22890 ;  /* 0x0002289005097836 */ /* 0x000fe20000000000 */
[----:B------:R-:W-:Y:S01]  /*13fd0*/  UIADD3.X UR5, URZ, UR39, URZ, UP0, !UPT ;  /* 0x000000273f057290 */ /* 0x000fe200087fe43f */
[----:B------:R-:W-:Y:S01]  /*13fe0*/  UMOV UR7, 0x12f00000 ;  /* 0x12f0000000077882 */ /* 0x000fe20000000000 */
[----:B--2---:R-:W-:-:S04]  /*13ff0*/  IMAD R7, R7, 0x3000, R18 ;  /* 0x0000300007077824 */ /* 0x004fc800078e0212 */
[----:B------:R-:W-:-:S07]  /*14000*/  VIADD R7, R7, 0x1c400 ;  /* 0x0001c40007077836 */ /* 0x000fce0000000000 */
.L_x_794:
        /* <DEDUP_REMOVED lines=13> */
.L_x_980:
[----:B------:R-:W-:Y:S05]  /*140e0*/  BSYNC B2 ;  /* 0x0000000000027941 */ /* 0x000fea0003800000 */
.L_x_795:
[----:B------:R-:W-:Y:S01]  /*140f0*/  BSSY B2, `(.L_x_797) ;  /* 0x000000b000027945 */ /* 0x000fe20003800000 */
[----:B------:R-:W-:Y:S02]  /*14100*/  IMAD.MOV.U32 R12, RZ, RZ, 0x0 ;  /* 0x00000000ff0c7424 */ /* 0x000fe400078e00ff */
[----:B------:R-:W-:Y:S01]  /*14110*/  IMAD.MOV.U32 R13, RZ, RZ, 0x12f00000 ;  /* 0x12f00000ff0d7424 */ /* 0x000fe200078e00ff */
[----:B------:R-:W-:Y:S06]  /*14120*/  @P3 BRA `(.L_x_798) ;  /* 0x00000000001c3947 */ /* 0x000fec0003800000 */
[----:B------:R-:W2:Y:S01]  /*14130*/  S2R R7, SR_TID.X ;  /* 0x0000000000077919 */ /* 0x000ea20000002100 */
[----:B01----:R-:W-:-:S04]  /*14140*/  IMAD.MOV.U32 R6, RZ, RZ, 0xc000 ;  /* 0x0000c000ff067424 */ /* 0x003fc800078e00ff */
[----:B------:R3:W-:Y:S01]  /*14150*/  SYNCS.ARRIVE.TRANS64 RZ, [R5+URZ+0x228b0], R6 ;  /* 0x0228b00605ff79a7 */ /* 0x0007e2000800003f */
[----:B--2---:R-:W-:-:S04]  /*14160*/  LOP3.LUT R7, R7, 0x1f, RZ, 0xc0, !PT ;  /* 0x0000001f07077812 */ /* 0x004fc800078ec0ff */
[----:B------:R-:W-:-:S13]  /*14170*/  ISETP.NE.AND P2, PT, R7, RZ, PT ;  /* 0x000000ff0700720c */ /* 0x000fda0003f45270 */
[----:B---3--:R-:W-:Y:S05]  /*14180*/  @!P2 BRA `(.L_x_798) ;  /* 0x000000000004a947 */ /* 0x008fea0003800000 */
[----:B------:R-:W-:Y:S01]  /*14190*/  BPT.TRAP 0x1 ;  /* 0x000000040000795c */ /* 0x000fe20000300000 */
.L_x_798:
[----:B------:R-:W-:Y:S05]  /*141a0*/  BSYNC B2 ;  /* 0x0000000000027941 */ /* 0x000fea0003800000 */
.L_x_797:
[----:B01----:R-:W2:Y:S01]  /*141b0*/  LDL R6, [R1+0x10] ;  /* 0x0000100001067983 */ /* 0x003ea20000100800 */
[----:B------:R-:W-:Y:S01]  /*141c0*/  R2UR UR10, R11 ;  /* 0x000000000b0a72ca */ /* 0x000fe200000e0000 */
[----:B------:R-:W-:Y:S01]  /*141d0*/  UIADD3 UR4, UP0, UR38, 0x670, URZ ;  /* 0x0000067026047890 */ /* 0x000fe2000ff1e03f */
[----:B------:R-:W-:Y:S01]  /*141e0*/  R2UR UR6, R12 ;  /* 0x000000000c0672ca */ /* 0x000fe200000e0000 */
[----:B------:R-:W-:Y:S01]  /*141f0*/  VIADD R5, R5, 0x228b0 ;  /* 0x000228b005057836 */ /* 0x000fe20000000000 */
[----:B------:R-:W-:Y:S01]  /*14200*/  R2UR UR7, R13 ;  /* 0x000000000d0772ca */ /* 0x000fe200000e0000 */
[----:B------:R-:W-:Y:S01]  /*14210*/  UIADD3.X UR5, URZ, UR39, URZ, UP0, !UPT ;  /* 0x000000273f057290 */ /* 0x000fe200087fe43f */
[----:B------:R-:W-:Y:S01]  /*14220*/  PLOP3.LUT P2, PT, PT, PT, PT, 0x80, 0x0 ;  /* 0x000000000000781c */ /* 0x000fe20003f4f070 */
[----:B--2---:R-:W-:-:S04]  /*14230*/  IMAD R6, R6, 0xc000, R18 ;  /* 0x0000c00006067824 */ /* 0x004fc800078e0212 */
[----:B------:R-:W-:-:S08]  /*14240*/  VIADD R7, R6, 0x400 ;  /* 0x0000040006077836 */ /* 0x000fd00000000000 */
.L_x_799:
        /* <DEDUP_REMOVED lines=15> */
.L_x_800:
        /* <DEDUP_REMOVED lines=15> */
.L_x_801:
        /* <DEDUP_REMOVED lines=15> */
.L_x_802:
        /* <DEDUP_REMOVED lines=10> */
.L_x_789:
[----:B------:R-:W-:Y:S05]  /*145c0*/  BSYNC B1 ;  /* 0x0000000000017941 */ /* 0x000fea0003800000 */
.L_x_788:
[----:B------:R-:W2:Y:S04]  /*145d0*/  LDL.LU R9, [R1+0x10] ;  /* 0x0000100001097983 */ /* 0x000ea80000300800 */
[----:B-1----:R-:W3:Y:S01]  /*145e0*/  LDL.LU R7, [R1+0x18] ;  /* 0x0000180001077983 */ /* 0x002ee20000300800 */
[C---:B------:R-:W-:Y:S01]  /*145f0*/  ISETP.GT.AND P3, PT, R4.reuse, R3, PT ;  /* 0x000000030400720c */ /* 0x040fe20003f64270 */
[----:B------:R-:W-:Y:S02]  /*14600*/  VIADD R4, R4, 0xffffffff ;  /* 0xffffffff04047836 */ /* 0x000fe40000000000 */
[----:B--2---:R-:W-:-:S05]  /*14610*/  VIADD R5, R9, 0x1 ;  /* 0x0000000109057836 */ /* 0x004fca0000000000 */
[----:B------:R-:W-:-:S04]  /*14620*/  ISETP.NE.AND P2, PT, R5, 0x2, PT ;  /* 0x000000020500780c */ /* 0x000fc80003f45270 */
[----:B------:R-:W-:Y:S02]  /*14630*/  SEL R6, RZ, 0x1, P2 ;  /* 0x00000001ff067807 */ /* 0x000fe40001000000 */
[----:B------:R-:W-:Y:S02]  /*14640*/  SEL R5, R5, RZ, P2 ;  /* 0x000000ff05057207 */ /* 0x000fe40001000000 */
[----:B---3--:R-:W-:-:S05]  /*14650*/  LOP3.LUT R7, R7, R6, RZ, 0x3c, !PT ;  /* 0x0000000607077212 */ /* 0x008fca00078e3cff */
[----:B------:R2:W-:Y:S04]  /*14660*/  STL [R1+0x18], R7 ;  /* 0x0000180701007387 */ /* 0x0005e80000100800 */
[----:B------:R2:W-:Y:S01]  /*14670*/  STL [R1+0x10], R5 ;  /* 0x0000100501007387 */ /* 0x0005e20000100800 */
[----:B------:R-:W-:Y:S05]  /*14680*/  @P3 BRA `(.L_x_803) ;  /* 0xfffffff400d03947 */ /* 0x000fea000383ffff */
.L_x_767:
[----:B------:R-:W-:Y:S05]  /*14690*/  BSYNC B0 ;  /* 0x0000000000007941 */ /* 0x000fea0003800000 */
.L_x_766:
[----:B-12---:R1:W5:Y:S01]  /*146a0*/  LDL R7, [R1+0x38] ;  /* 0x0000380001077983 */ /* 0x0063620000100800 */
[----:B------:R-:W-:Y:S05]  /*146b0*/  @!P0 WARPSYNC.ALL ;  /* 0x0000000000008948 */ /* 0x000fea0003800000 */
[----:B------:R1:W-:Y:S01]  /*146c0*/  STL [R1+0x3c], RZ ;  /* 0x00003cff01007387 */ /* 0x0003e20000100800 */
[----:B------:R-:W-:Y:S01]  /*146d0*/  BSSY B0, `(.L_x_804) ;  /* 0x0000020000007945 */ /* 0x000fe20003800000 */
[----:B------:R-:W-:Y:S06]  /*146e0*/  @!P0 BAR.SYNC.DEFER_BLOCKING 0xc, 0x180 ;  /* 0x0306000000008b1d */ /* 0x000fec0000010000 */
[----:B-1----:R-:W-:Y:S05]  /*146f0*/  @!P1 BRA `(.L_x_805) ;  /* 0x0000000000749947 */ /* 0x002fea0003800000 */
[----:B------:R-:W-:-:S13]  /*14700*/  ISETP.NE.AND P0, PT, R10, RZ, PT ;  /* 0x000000ff0a00720c */ /* 0x000fda0003f05270 */
[----:B------:R-:W1:Y:S02]  /*14710*/  @!P0 LDC R10, c[0x0][0x9f0] ;  /* 0x00027c00ff0a8b82 */ /* 0x000e640000000800 */
[----:B-1----:R-:W-:-:S04]  /*14720*/  IABS R0, R10 ;  /* 0x0000000a00007213 */ /* 0x002fc80000000000 */
        /* <DEDUP_REMOVED lines=9> */
[----:B-----5:R-:W-:-:S03]  /*147c0*/  IADD3 R4, R7, -0x1, R10 ;  /* 0xffffffff07047810 */ /* 0x020fc60007ffe00a */
        /* <DEDUP_REMOVED lines=15> */
[----:B------:R1:W-:Y:S02]  /*148c0*/  STL [R1+0x3c], R2 ;  /* 0x00003c0201007387 */ /* 0x0003e40000100800 */
.L_x_805:
[----:B------:R-:W-:Y:S05]  /*148d0*/  BSYNC B0 ;  /* 0x0000000000007941 */ /* 0x000fea0003800000 */
.L_x_804:
[----:B------:R-:W2:Y:S04]  /*148e0*/  LDL R0, [R1+0x3c] ;  /* 0x00003c0001007983 */ /* 0x000ea80000100800 */
[----:B-1----:R-:W2:Y:S01]  /*148f0*/  LDL R2, [R1+0x5c] ;  /* 0x00005c0001027983 */ /* 0x002ea20000100800 */
[----:B------:R-:W-:Y:S01]  /*14900*/  BSSY B7, `(.L_x_806) ;  /* 0x00003e6000077945 */ /* 0x000fe20003800000 */
[----:B--2---:R-:W-:-:S05]  /*14910*/  IMAD R2, R2, R0, RZ ;  /* 0x0000000002027224 */ /* 0x004fca00078e02ff */
[----:B-----5:R-:W-:Y:S01]  /*14920*/  VIADDMNMX R0, R2, R0, R7, PT ;  /* 0x0000000002007246 */ /* 0x020fe20003800107 */
[----:B------:R1:W-:Y:S03]  /*14930*/  STL [R1+0x28], R2 ;  /* 0x0000280201007387 */ /* 0x0003e60000100800 */
[----:B------:R-:W-:Y:S01]  /*14940*/  ISETP.GT.AND P0, PT, R0, R2, PT ;  /* 0x000000020000720c */ /* 0x000fe20003f04270 */
[----:B------:R1:W-:-:S12]  /*14950*/  STL [R1+0x40], R0 ;  /* 0x0000400001007387 */ /* 0x0003d80000100800 */
[----:B-1----:R-:W-:Y:S05]  /*14960*/  @P0 BRA `(.L_x_807) ;  /* 0x0000000000480947 */ /* 0x002fea0003800000 */
[----:B------:R-:W1:Y:S02]  /*14970*/  S2R R0, SR_TID.X ;  /* 0x0000000000007919 */ /* 0x000e640000002100 */
[----:B-1----:R-:W-:-:S04]  /*14980*/  LOP3.LUT R0, R0, 0x7f, RZ, 0xc0, !PT ;  /* 0x0000007f00007812 */ /* 0x002fc800078ec0ff */
[----:B------:R-:W-:-:S13]  /*14990*/  ISETP.NE.AND P0, PT, R0, RZ, PT ;  /* 0x000000ff0000720c */ /* 0x000fda0003f05270 */
[----:B------:R-:W-:Y:S05]  /*149a0*/  @P0 BRA `(.L_x_808) ;  /* 0x0000003c006c0947 */ /* 0x000fea0003800000 */
[----:B------:R-:W1:Y:S01]  /*149b0*/  S2R R5, SR_LANEID ;  /* 0x0000000000057919 */ /* 0x000e620000000000 */
[----:B------:R-:W-:Y:S01]  /*149c0*/  VOTEU.ANY UR4, UPT, PT ;  /* 0x0000000000047886 */ /* 0x000fe200038e0100 */
[----:B------:R-:W2:Y:S01]  /*149d0*/  LDC.64 R2, c[0x0][0xc60] ;  /* 0x00031800ff027b82 */ /* 0x000ea20000000a00 */
[----:B------:R-:W1:Y:S02]  /*149e0*/  FLO.U32 R0, UR4 ;  /* 0x0000000400007d00 */ /* 0x000e6400080e0000 */
[----:B-1----:R-:W-:-:S06]  /*149f0*/  ISETP.EQ.U32.AND P0, PT, R0, R5, PT ;  /* 0x000000050000720c */ /* 0x002fcc0003f02070 */
[----:B------:R-:W2:Y:S07]  /*14a00*/  POPC R5, UR4 ;  /* 0x0000000400057d09 */ /* 0x000eae0008000000 */
[----:B--2---:R-:W2:Y:S01]  /*14a10*/  @P0 ATOMG.E.ADD.STRONG.GPU PT, R3, desc[UR40][R2.64], R5 ;  /* 0x00000005020309a8 */ /* 0x004ea200081ee1e8 */
[----:B------:R-:W1:Y:S02]  /*14a20*/  S2R R4, SR_LTMASK ;  /* 0x0000000000047919 */ /* 0x000e640000003900 */
[----:B-1----:R-:W-:-:S04]  /*14a30*/  LOP3.LUT R4, R4, UR4, RZ, 0xc0, !PT ;  /* 0x0000000404047c12 */ /* 0x002fc8000f8ec0ff */
[----:B------:R-:W1:Y:S01]  /*14a40*/  POPC R7, R4 ;  /* 0x0000000400077309 */ /* 0x000e620000000000 */
[----:B--2---:R-:W1:Y:S02]  /*14a50*/  SHFL.IDX PT, R0, R3, R0, 0x1f ;  /* 0x00001f0003007589 */ /* 0x004e6400000e0000 */
[----:B-1----:R-:W-:-:S05]  /*14a60*/  IADD3 R0, R0, UR37, R7 ;  /* 0x0000002500007c10 */ /* 0x002fca000fffe007 */
[----:B------:R3:W-:Y:S01]  /*14a70*/  STL [R1], R0 ;  /* 0x0000000001007387 */ /* 0x0007e20000100800 */
[----:B------:R-:W-:Y:S05]  /*14a80*/  BRA `(.L_x_808) ;  /* 0x0000003c00347947 */ /* 0x000fea0003800000 */
.L_x_807:
        /* <DEDUP_REMOVED lines=11> */
[----:B------:R-:W-:Y:S02]  /*14b40*/  IMAD.U32 R6, RZ, RZ, UR8 ;  /* 0x00000008ff067e24 */ /* 0x000fe4000f8e00ff */
[----:B------:R-:W-:-:S02]  /*14b50*/  IMAD.U32 R7, RZ, RZ, UR9 ;  /* 0x00000009ff077e24 */ /* 0x000fc4000f8e00ff */
[----:B------:R-:W-:Y:S02]  /*14b60*/  IMAD.U32 R10, RZ, RZ, UR4 ;  /* 0x00000004ff0a7e24 */ /* 0x000fe4000f8e00ff */
[----:B------:R-:W-:Y:S02]  /*14b70*/  IMAD.U32 R11, RZ, RZ, UR5 ;  /* 0x00000005ff0b7e24 */ /* 0x000fe4000f8e00ff */
[----:B------:R-:W-:Y:S02]  /*14b80*/  IMAD.MOV.U32 R8, RZ, RZ, 0x70 ;  /* 0x00000070ff087424 */ /* 0x000fe400078e00ff */
[----:B0-----:R-:W-:Y:S02]  /*14b90*/  IMAD.MOV.U32 R12, RZ, RZ, 0x1 ;  /* 0x00000001ff0c7424 */ /* 0x001fe400078e00ff */
[----:B------:R-:W-:-:S07]  /*14ba0*/  IMAD.MOV.U32 R13, RZ, RZ, RZ ;  /* 0x000000ffff0d7224 */ /* 0x000fce00078e00ff */
[----:B------:R-:W-:-:S07]  /*14bb0*/  LEPC R20, `(.L_x_810) ;  /* 0x000000001014794e */ /* 0x000fce0000000000 */
[----:B-1----:R-:W-:Y:S05]  /*14bc0*/  CALL.ABS.NOINC R2 ;  /* 0x0000000002007343 */ /* 0x002fea0003c00000 */
.L_x_810:
[----:B------:R-:W-:Y:S05]  /*14bd0*/  BSYNC B6 ;  /* 0x0000000000067941 */ /* 0x000fea0003800000 */
.L_x_809:
        /* <DEDUP_REMOVED lines=8> */
[----:B------:R1:W2:Y:S01]  /*14c60*/  LDC.64 R2, c[0x4][R0] ;  /* 0x0100000000027b82 */ /* 0x0002a20000000a00 */
[----:B------:R-:W-:Y:S02]  /*14c70*/  IMAD.U32 R4, RZ, RZ, UR6 ;  /* 0x00000006ff047e24 */ /* 0x000fe4000f8e00ff */
[----:B------:R-:W-:Y:S02]  /*14c80*/  IMAD.U32 R5, RZ, RZ, UR7 ;  /* 0x00000007ff057e24 */ /* 0x000fe4000f8e00ff */
[----:B------:R-:W-:Y:S02]  /*14c90*/  IMAD.U32 R6, RZ, RZ, UR8 ;  /* 0x00000008ff067e24 */ /* 0x000fe4000f8e00ff */
[----:B------:R-:W-:-:S02]  /*14ca0*/  IMAD.U32 R7, RZ, RZ, UR9 ;  /* 0x00000009ff077e24 */ /* 0x000fc4000f8e00ff */
[----:B------:R-:W-:Y:S02]  /*14cb0*/  IMAD.U32 R10, RZ, RZ, UR4 ;  /* 0x00000004ff0a7e24 */ /* 0x000fe4000f8e00ff */
[----:B------:R-:W-:Y:S02]  /*14cc0*/  IMAD.U32 R11, RZ, RZ, UR5 ;  /* 0x00000005ff0b7e24 */ /* 0x000fe4000f8e00ff */
[----:B------:R-:W-:Y:S02]  /*14cd0*/  IMAD.MOV.U32 R8, RZ, RZ, 0x70 ;  /* 0x00000070ff087424 */ /* 0x000fe400078e00ff */
[----:B0-----:R-:W-:Y:S02]  /*14ce0*/  IMAD.MOV.U32 R12, RZ, RZ, 0x1 ;  /* 0x00000001ff0c7424 */ /* 0x001fe400078e00ff */
[----:B-1----:R-:W-:-:S07]  /*14cf0*/  IMAD.MOV.U32 R13, RZ, RZ, RZ ;  /* 0x000000ffff0d7224 */ /* 0x002fce00078e00ff */
[----:B------:R-:W-:-:S07]  /*14d00*/  LEPC R20, `(.L_x_813) ;  /* 0x000000001014794e */ /* 0x000fce0000000000 */
[----:B--2---:R-:W-:Y:S05]  /*14d10*/  CALL.ABS.NOINC R2 ;  /* 0x0000000002007343 */ /* 0x004fea0003c00000 */
.L_x_813:
        /* <DEDUP_REMOVED lines=16> */
.L_x_812:
[----:B------:R-:W-:Y:S05]  /*14e20*/  BSYNC B6 ;  /* 0x0000000000067941 */ /* 0x000fea0003800000 */
.L_x_811:
[----:B------:R-:W2:Y:S01]  /*14e30*/  LDL.LU R4, [R1+0x20] ;  /* 0x0000200001047983 */ /* 0x000ea20000300800 */
        /* <DEDUP_REMOVED lines=8> */
[----:B---3--:R1:W2:Y:S02]  /*14ec0*/  @P0 LDG.E R7, desc[UR40][R2.64] ;  /* 0x0000002802070981 */ /* 0x0082a4000c1e1900 */
[----:B-1----:R-:W1:Y:S01]  /*14ed0*/  LDC.64 R2, c[0x0][0x418] ;  /* 0x00010600ff027b82 */ /* 0x002e620000000a00 */
[----:B----4-:R-:W-:Y:S01]  /*14ee0*/  VIADD R0, R0, 0xffffffff ;  /* 0xffffffff00007836 */ /* 0x010fe20000000000 */
[----:B--2---:R-:W-:Y:S01]  /*14ef0*/  SHF.R.S32.HI R8, RZ, 0x1f, R7 ;  /* 0x0000001fff087819 */ /* 0x004fe20000011407 */
[----:B------:R2:W-:Y:S04]  /*14f00*/  @P0 STL [R1+0x8], R7 ;  /* 0x0000080701000387 */ /* 0x0005e80000100800 */
[----:B------:R2:W-:Y:S01]  /*14f10*/  STL [R1+0x20], R8 ;  /* 0x0000200801007387 */ /* 0x0005e20000100800 */
[----:B-1----:R-:W-:Y:S01]  /*14f20*/  LOP3.LUT P0, RZ, R2, UR4, RZ, 0xfc, !PT ;  /* 0x0000000402ff7c12 */ /* 0x002fe2000f80fcff */
[----:B------:R-:W-:-:S03]  /*14f30*/  UMOV UR4, 0xffffffff ;  /* 0xffffffff00047882 */ /* 0x000fc60000000000 */
[----:B------:R-:W-:-:S04]  /*14f40*/  LOP3.LUT P0, RZ, R3, UR5, RZ, 0xfc, P0 ;  /* 0x0000000503ff7c12 */ /* 0x000fc8000800fcff */
[----:B------:R-:W-:Y:S01]  /*14f50*/  SEL R17, R7, RZ, !P0 ;  /* 0x000000ff07117207 */ /* 0x000fe20004000000 */
[----:B--2---:R-:W-:Y:S08]  /*14f60*/  BRA.DIV UR4, `(.L_x_814) ;  /* 0x0000005e04707947 */ /* 0x004ff0000b800000 */
[----:B------:R-:W1:Y:S02]  /*14f70*/  S2R R4, SR_TID.X ;  /* 0x0000000000047919 */ /* 0x000e640000002100 */
[----:B-1----:R-:W-:-:S04]  /*14f80*/  SHF.R.U32.HI R4, RZ, 0x5, R4 ;  /* 0x00000005ff047819 */ /* 0x002fc80000011604 */
[----:B------:R-:W-:-:S05]  /*14f90*/  LOP3.LUT R4, R4, 0x3, RZ, 0xc0, !PT ;  /* 0x0000000304047812 */ /* 0x000fca00078ec0ff */
[----:B0-----:R0:W1:Y:S02]  /*14fa0*/  SHFL.IDX PT, R14, R4, RZ, 0x1f ;  /* 0x00001fff040e7589 */ /* 0x00106400000e0000 */
.L_x_983:
[----:B0-----:R-:W2:Y:S01]  /*14fb0*/  LDL.LU R4, [R1+0x1c] ;  /* 0x00001c0001047983 */ /* 0x001ea20000300800 */
[----:B------:R-:W-:Y:S02]  /*14fc0*/  PLOP3.LUT P1, PT, PT, PT, PT, 0x8, 0x0 ;  /* 0x000000000000781c */ /* 0x000fe40003f2e170 */
[----:B-1----:R-:W-:Y:S01]  /*14fd0*/  ISETP.NE.AND P0, PT, R14, RZ, PT ;  /* 0x000000ff0e00720c */ /* 0x002fe20003f05270 */
[----:B------:R0:W-:Y:S01]  /*14fe0*/  STL [R1+0x30], R0 ;  /* 0x0000300001007387 */ /* 0x0001e20000100800 */
[----:B--2---:R-:W-:-:S09]  /*14ff0*/  LOP3.LUT R4, R4, 0xfffffffe, RZ, 0xc0, !PT ;  /* 0xfffffffe04047812 */ /* 0x004fd200078ec0ff */
[----:B------:R-:W-:-:S05]  /*15000*/  @P1 LOP3.LUT R4, R4, 0x1, RZ, 0xfc, !PT ;  /* 0x0000000104041812 */ /* 0x000fca00078efcff */
[----:B------:R0:W-:Y:S01]  /*15010*/  STL [R1+0x1c], R4 ;  /* 0x00001c0401007387 */ /* 0x0001e20000100800 */
[----:B------:R-:W-:Y:S05]  /*15020*/  @P0 BRA `(.L_x_815) ;  /* 0x00000004000c0947 */ /* 0x000fea0003800000 */
[----:B------:R-:W-:-:S03]  /*15030*/  UMOV UR4, 0xffffffff ;  /* 0xffffffff00047882 */ /* 0x000fc60000000000 */
[----:B------:R-:W-:Y:S05]  /*15040*/  BRA.DIV UR4, `(.L_x_816) ;  /* 0x0000005e046c7947 */ /* 0x000fea000b800000 */
[----:B------:R-:W-:-:S13]  /*15050*/  ELECT P6, URZ, PT ;  /* 0x00000000003f782f */ /* 0x000fda00038c0000 */
.L_x_986:
[----:B------:R-:W-:Y:S05]  /*15060*/  @!P6 BRA `(.L_x_815) ;  /* 0x0000000000fce947 */ /* 0x000fea0003800000 */
[----:B------:R-:W-:-:S04]  /*15070*/  ISETP.NE.U32.AND P0, PT, R2, RZ, PT ;  /* 0x000000ff0200720c */ /* 0x000fc80003f05070 */
[----:B------:R-:W-:-:S13]  /*15080*/  ISETP.NE.AND.EX P0, PT, R3, RZ, PT, P0 ;  /* 0x000000ff0300720c */ /* 0x000fda0003f05300 */
[----:B------:R-:W-:Y:S05]  /*15090*/  @!P0 BRA `(.L_x_817) ;  /* 0x0000000000508947 */ /* 0x000fea0003800000 */
[----:B------:R-:W1:Y:S01]  /*150a0*/  LDC R6, c[0x0][0x43c] ;  /* 0x00010f00ff067b82 */ /* 0x000e620000000800 */
[----:B------:R-:W-:Y:S01]  /*150b0*/  IMAD.MOV.U32 R9, RZ, RZ, R0 ;  /* 0x000000ffff097224 */ /* 0x000fe200078e0000 */
[----:B------:R-:W-:-:S03]  /*150c0*/  ULDC.64 UR4, c[0x0][0x428] ;  /* 0x00010a0000047ab9 */ /* 0x000fc60000000a00 */
[----:B0-----:R-:W-:Y:S01]  /*150d0*/  IMAD.MOV.U32 R0, RZ, RZ, R9 ;  /* 0x000000ffff007224 */ /* 0x001fe200078e0009 */
[----:B-1----:R-:W-:-:S13]  /*150e0*/  ISETP.NE.AND P0, PT, R6, 0x1, PT ;  /* 0x000000010600780c */ /* 0x002fda0003f05270 */
[----:B------:R-:W0:Y:S02]  /*150f0*/  @P0 LDC.64 R4, c[0x0][0x440] ;  /* 0x00011000ff040b82 */ /* 0x000e240000000a00 */
[----:B0-----:R-:W-:-:S05]  /*15100*/  @P0 IMAD.HI.U32 R4, R9, R4, RZ ;  /* 0x0000000409040227 */ /* 0x001fca00078e00ff */
        /* <DEDUP_REMOVED lines=13> */
.L_x_817:
[----:B-1----:R-:W2:Y:S01]  /*151e0*/  LDL R2, [R1+0x14] ;  /* 0x0000140001027983 */ /* 0x002ea20000100800 */
[----:B0-----:R-:W-:Y:S01]  /*151f0*/  IMAD R0, R19, 0x8, R18 ;  /* 0x0000000813007824 */ /* 0x001fe200078e0212 */
[----:B--2---:R-:W-:-:S04]  /*15200*/  SHF.L.U32 R2, R2, 0x1f, RZ ;  /* 0x0000001f02027819 */ /* 0x004fc800000006ff */
[----:B------:R-:W0:Y:S02]  /*15210*/  SYNCS.PHASECHK.TRANS64.TRYWAIT P0, [R0+URZ+0x22840], R2 ;  /* 0x02284002000075a7 */ /* 0x000e24000800017f */
[----:B0-----:R-:W-:Y:S05]  /*15220*/  @!P0 BRA `(.L_x_818) ;  /* 0x0000005c00148947 */ /* 0x001fea0003800000 */
.L_x_987:
[----:B------:R-:W1:Y:S02]  /*15230*/  S2R R3, SR_TID.X ;  /* 0x0000000000037919 */ /* 0x000e640000002100 */
[----:B-1----:R-:W-:-:S04]  /*15240*/  LOP3.LUT R3, R3, 0x7f, RZ, 0xc0, !PT ;  /* 0x0000007f03037812 */ /* 0x002fc800078ec0ff */
[----:B------:R-:W-:-:S13]  /*15250*/  ISETP.NE.AND P0, PT, R3, RZ, PT ;  /* 0x000000ff0300720c */ /* 0x000fda0003f05270 */
        /* <DEDUP_REMOVED lines=8> */
.L_x_819:
[----:B------:R-:W2:Y:S04]  /*152e0*/  LDL R4, [R1+0x30] ;  /* 0x0000300001047983 */ /* 0x000ea80000100800 */
[----:B------:R-:W3:Y:S04]  /*152f0*/  LDL R3, [R1+0x24] ;  /* 0x0000240001037983 */ /* 0x000ee80000100800 */
[----:B0-----:R-:W4:Y:S01]  /*15300*/  LDL.LU R2, [R1+0x1c] ;  /* 0x00001c0001027983 */ /* 0x001f220000300800 */
[----:B------:R-:W-:Y:S01]  /*15310*/  R2UR UR9, R0 ;  /* 0x00000000000972ca */ /* 0x000fe200000e0000 */
[----:B------:R-:W-:Y:S01]  /*15320*/  IMAD R0, R19, 0x3000, R18 ;  /* 0x0000300013007824 */ /* 0x000fe200078e0212 */
[----:B------:R-:W-:Y:S01]  /*15330*/  PLOP3.LUT P0, PT, PT, PT, PT, 0x80, 0x0 ;  /* 0x000000000000781c */ /* 0x000fe20003f0f070 */
[----:B------:R-:W-:Y:S01]  /*15340*/  UIADD3 UR6, UP0, UR38, 0x370, URZ ;  /* 0x0000037026067890 */ /* 0x000fe2000ff1e03f */
[----:B------:R-:W-:Y:S01]  /*15350*/  R2UR UR12, R16 ;  /* 0x00000000100c72ca */ /* 0x000fe200000e0000 */
[----:B------:R-:W-:Y:S01]  /*15360*/  UMOV UR5, 0x14f00000 ;  /* 0x14f0000000057882 */ /* 0x000fe20000000000 */
[----:B------:R-:W-:Y:S01]  /*15370*/  R2UR UR8, R0 ;  /* 0x00000000000872ca */ /* 0x000fe200000e0000 */
[----:B------:R-:W-:Y:S01]  /*15380*/  UIADD3.X UR7, URZ, UR39, URZ, UP0, !UPT ;  /* 0x000000273f077290 */ /* 0x000fe200087fe43f */
[----:B-----5:R-:W-:Y:S01]  /*15390*/  R2UR UR13, R17 ;  /* 0x00000000110d72ca */ /* 0x020fe200000e0000 */
[----:B------:R-:W-:-:S04]  /*153a0*/  UMOV UR10, URZ ;  /* 0x0000003f000a7c82 */ /* 0x000fc80008000000 */
[----:B------:R-:W-:-:S06]  /*153b0*/  UIADD3 UR9, UR9, 0x22830, URZ ;  /* 0x0002283009097890 */ /* 0x000fcc000fffe03f */
[----:B------:R-:W-:Y:S01]  /*153c0*/  UIADD3 UR8, UR8, 0x1c400, URZ ;  /* 0x0001c40008087890 */ /* 0x000fe2000fffe03f */
[----:B--2---:R-:W-:Y:S02]  /*153d0*/  R2UR UR11, R4 ;  /* 0x00000000040b72ca */ /* 0x004fe400000e0000 */
[----:B---3--:R-:W-:Y:S02]  /*153e0*/  R2UR UR4, R3 ;  /* 0x00000000030472ca */ /* 0x008fe400000e0000 */
[----:B----4-:R-:W-:-:S04]  /*153f0*/  LOP3.LUT R2, R2, 0xfffffffe, RZ, 0xc0, !PT ;  /* 0xfffffffe02027812 */ /* 0x010fc800078ec0ff */
[----:B------:R-:W-:-:S07]  /*15400*/  @P0 LOP3.LUT R2, R2, 0x1, RZ, 0xfc, !PT ;  /* 0x0000000102020812 */ /* 0x000fce00078efcff */
[----:B------:R-:W-:Y:S01]  /*15410*/  UIMAD UR11, UR11, 0x60, UR4 ;  /* 0x000000600b0b78a4 */ /* 0x000fe2000f8e0204 */
[----:B------:R1:W-:Y:S02]  /*15420*/  STL [R1+0x1c], R2 ;  /* 0x00001c0201007387 */ /* 0x0003e40000100800 */
[----:B------:R-:W-:-:S06]  /*15430*/  UMOV UR4, 0x0 ;  /* 0x0000000000047882 */ /* 0x000fcc0000000000 */
[----:B------:R1:W-:Y:S01]  /*15440*/  UTMALDG.4D [UR8], [UR6], desc[UR4] ;  /* 0x00000408060075b4 */ /* 0x0003e20008019000 */
[----:B------:R-:W-:Y:S02]  /*15450*/  NOP ;  /* 0x0000000000007918 */ /* 0x000fe40000000000 */
.L_x_815:
[----:B------:R-:W2:Y:S04]  /*15460*/  LDL.LU R3, [R1+0x48] ;  /* 0x0000480001037983 */ /* 0x000ea80000300800 */
[----:B------:R-:W3:Y:S04]  /*15470*/  LDL.LU R5, [R1+0x2c] ;  /* 0x00002c0001057983 */ /* 0x000ee80000300800 */
[----:B0-----:R-:W4:Y:S01]  /*15480*/  LDL.LU R4, [R1+0x50] ;  /* 0x0000500001047983 */ /* 0x001f220000300800 */
[----:B------:R-:W-:Y:S05]  /*15490*/  WARPSYNC.ALL ;  /* 0x0000000000007948 */ /* 0x000fea0003800000 */
[----:B-1----:R-:W-:Y:S01]  /*154a0*/  ULDC.64 UR6, c[0x0][0xa00] ;  /* 0x0002800000067ab9 */ /* 0x002fe20000000a00 */
        /* <DEDUP_REMOVED lines=19> */
[----:B0-----:R-:W-:Y:S01]  /*155e0*/  MOV R2, 0x0 ;  /* 0x0000000000027802 */ /* 0x001fe20000000f00 */
        /* <DEDUP_REMOVED lines=15> */
.L_x_821:
[----:B------:R-:W-:Y:S05]  /*156e0*/  BSYNC B6 ;  /* 0x0000000000067941 */ /* 0x000fea0003800000 */
.L_x_820:
[----:B0-----:R-:W2:Y:S01]  /*156f0*/  LDL.LU R0, [R1+0x60] ;  /* 0x0000600001007983 */ /* 0x001ea20000300800 */
[----:B------:R-:W-:Y:S01]  /*15700*/  ULDC.64 UR4, c[0x0][0x2d8] ;  /* 0x0000b60000047ab9 */ /* 0x000fe20000000a00 */
[----:B------:R-:W0:Y:S01]  /*15710*/  LDC R8, c[0x0][0x448] ;  /* 0x00011200ff087b82 */ /* 0x000e220000000800 */
[----:B------:R-:W-:Y:S01]  /*15720*/  ULDC UR6, c[0x0][0x2b8] ;  /* 0x0000ae0000067ab9 */ /* 0x000fe20000000800 */
[----:B------:R-:W3:Y:S04]  /*15730*/  LDL.LU R5, [R1+0x50] ;  /* 0x0000500001057983 */ /* 0x000ee80000300800 */
[----:B------:R-:W3:Y:S04]  /*15740*/  LDL.LU.64 R2, [R1+0x48] ;  /* 0x0000480001027983 */ /* 0x000ee80000300a00 */
[----:B------:R-:W4:Y:S01]  /*15750*/  LDL.LU R4, [R1+0x2c] ;  /* 0x00002c0001047983 */ /* 0x000f220000300800 */
[----:B0-----:R-:W-:-:S13]  /*15760*/  ISETP.NE.AND P0, PT, R8, 0x1, PT ;  /* 0x000000010800780c */ /* 0x001fda0003f05270 */
[----:B------:R-:W0:Y:S01]  /*15770*/  @P0 LDC R7, c[0x0][0x450] ;  /* 0x00011400ff070b82 */ /* 0x000e220000000800 */
[----:B---3--:R-:W-:Y:S02]  /*15780*/  IMAD.MOV.U32 R3, RZ, RZ, R5 ;  /* 0x000000ffff037224 */ /* 0x008fe400078e0005 */
[----:B------:R-:W3:Y:S01]  /*15790*/  LDL.LU R5, [R1+0x4] ;  /* 0x0000040001057983 */ /* 0x000ee20000300800 */
[----:B------:R-:W-:-:S03]  /*157a0*/  IMAD.WIDE.U32 R2, R16, UR4, R2 ;  /* 0x0000000410027c25 */ /* 0x000fc6000f8e0002 */
[----:B------:R1:W5:Y:S01]  /*157b0*/  LDL R9, [R1+0x34] ;  /* 0x0000340001097983 */ /* 0x0003620000100800 */
[----:B------:R-:W-:Y:S01]  /*157c0*/  IMAD R3, R16, UR5, R3 ;  /* 0x0000000510037c24 */ /* 0x000fe2000f8e0203 */
[----:B------:R-:W-:Y:S02]  /*157d0*/  ULDC.64 UR4, c[0x0][0x2e0] ;  /* 0x0000b80000047ab9 */ /* 0x000fe40000000a00 */
[----:B--2---:R-:W-:Y:S02]  /*157e0*/  IMAD R0, R0, UR4, RZ ;  /* 0x0000000400007c24 */ /* 0x004fe4000f8e02ff */
[----:B----4-:R-:W-:-:S04]  /*157f0*/  IMAD.WIDE.U32 R2, R4, UR4, R2 ;  /* 0x0000000404027c25 */ /* 0x010fc8000f8e0002 */
[----:B------:R-:W-:Y:S01]  /*15800*/  IMAD R0, R4, UR5, R0 ;  /* 0x0000000504007c24 */ /* 0x000fe2000f8e0200 */
[----:B------:R-:W2:Y:S01]  /*15810*/  S2R R10, SR_TID.X ;  /* 0x00000000000a7919 */ /* 0x000ea20000002100 */
[----:B------:R-:W-:Y:S02]  /*15820*/  ULDC.64 UR4, c[0x0][0x2d0] ;  /* 0x0000b40000047ab9 */ /* 0x000fe40000000a00 */
[----:B------:R-:W-:Y:S01]  /*15830*/  IMAD.IADD R3, R3, 0x1, R0 ;  /* 0x0000000103037824 */ /* 0x000fe200078e0200 */
[----:B------:R-:W4:Y:S02]  /*15840*/  S2R R4, SR_TID.X ;  /* 0x0000000000047919 */ /* 0x000f240000002100 */
[----:B----4-:R-:W-:-:S04]  /*15850*/  LOP3.LUT R4, R4, 0x7f, RZ, 0xc0, !PT ;  /* 0x0000007f04047812 */ /* 0x010fc800078ec0ff */
[----:B------:R-:W-:Y:S02]  /*15860*/  SHF.R.U32.HI R6, RZ, 0x3, R4 ;  /* 0x00000003ff067819 */ /* 0x000fe40000011604 */
[----:B------:R-:W4:Y:S02]  /*15870*/  S2R R4, SR_TID.X ;  /* 0x0000000000047919 */ /* 0x000f240000002100 */
[----:B----4-:R-:W-:-:S05]  /*15880*/  IMAD.SHL.U32 R4, R4, 0x10, RZ ;  /* 0x0000001004047824 */ /* 0x010fca00078e00ff */
[----:B------:R-:W-:Y:S02]  /*15890*/  LOP3.LUT R4, R6, 0x70, R4, 0xf8, !PT ;  /* 0x0000007006047812 */ /* 0x000fe400078ef804 */
[----:B------:R-:W4:Y:S01]  /*158a0*/  @P0 LDC R6, c[0x0][0x44c] ;  /* 0x00011300ff060b82 */ /* 0x000f220000000800 */
[----:B--2---:R-:W-:-:S05]  /*158b0*/  IMAD.SHL.U32 R10, R10, 0x8, RZ ;  /* 0x000000080a0a7824 */ /* 0x004fca00078e00ff */
[----:B------:R-:W-:Y:S01]  /*158c0*/  LOP3.LUT R10, R10, 0x38, RZ, 0xc0, !PT ;  /* 0x000000380a0a7812 */ /* 0x000fe200078ec0ff */
[----:B---3--:R-:W-:-:S05]  /*158d0*/  IMAD.SHL.U32 R5, R5, 0x80, RZ ;  /* 0x0000008005057824 */ /* 0x008fca00078e00ff */
[----:B------:R-:W-:-:S05]  /*158e0*/  LOP3.LUT R4, R4, R5, RZ, 0xfc, !PT ;  /* 0x0000000504047212 */ /* 0x000fca00078efcff */
[----:B----4-:R-:W-:-:S04]  /*158f0*/  @P0 IMAD.HI.U32 R6, R4, R6, RZ ;  /* 0x0000000604060227 */ /* 0x010fc800078e00ff */
[----:B------:R-:W-:Y:S01]  /*15900*/  IMAD.MOV.U32 R0, RZ, RZ, R4 ;  /* 0x000000ffff007224 */ /* 0x000fe200078e0004 */
[----:B0-----:R-:W-:-:S05]  /*15910*/  @P0 SHF.R.U32.HI R0, RZ, R7, R6 ;  /* 0x00000007ff000219 */ /* 0x001fca0000011606 */
        /* <DEDUP_REMOVED lines=18> */
[----:B-1----:R-:W-:Y:S09]  /*15a40*/  BRA.DIV UR4, `(.L_x_822) ;  /* 0x0000005604207947 */ /* 0x002ff2000b800000 */
[----:B------:R-:W2:Y:S01]  /*15a50*/  LDL.LU R6, [R1+0x58] ;  /* 0x0000580001067983 */ /* 0x000ea20000300800 */
[----:B------:R-:W0:Y:S02]  /*15a60*/  S2R R7, SR_TID.X ;  /* 0x0000000000077919 */ /* 0x000e240000002100 */
[----:B0-----:R-:W-:-:S04]  /*15a70*/  LOP3.LUT R7, R7, 0x7f, RZ, 0xc0, !PT ;  /* 0x0000007f07077812 */ /* 0x001fc800078ec0ff */
[----:B------:R-:W-:Y:S02]  /*15a80*/  SHF.R.U32.HI R11, RZ, 0x3, R7 ;  /* 0x00000003ff0b7819 */ /* 0x000fe40000011607 */
[----:B------:R-:W0:Y:S03]  /*15a90*/  SHFL.IDX PT, R7, R4, RZ, 0x181f ;  /* 0x00181fff04077589 */ /* 0x000e2600000e0000 */
[----:B------:R-:W-:-:S04]  /*15aa0*/  IMAD.IADD R0, R11, 0x1, R5 ;  /* 0x000000010b007824 */ /* 0x000fc800078e0205 */
[----:B------:R-:W-:Y:S02]  /*15ab0*/  VIADD R5, R0, 0x10 ;  /* 0x0000001000057836 */ /* 0x000fe40000000000 */
        /* <DEDUP_REMOVED lines=62> */
[----:B------:R0:W1:Y:S04]  /*15ea0*/  SHFL.IDX PT, R5, R3, 0x7, 0x181f ;  /* 0x00f81f0003057f89 */ /* 0x00006800000e0000 */
[----:B------:R0:W-:Y:S04]  /*15eb0*/  @!P1 LDGSTS.E.BYPASS.LTC128B.128 [R9+0x1b400], desc[UR40][R6.64], !P0 ;  /* 0x1b40000006099fae */ /* 0x0001e8000c101d68 */
[----:B------:R0:W2:Y:S02]  /*15ec0*/  SHFL.IDX PT, R3, R4, 0x7, 0x181f ;  /* 0x00f81f0004037f89 */ /* 0x0000a400000e0000 */
.L_x_1004:
[----:B------:R-:W-:-:S05]  /*15ed0*/  VIADD R0, R0, 0x70 ;  /* 0x0000007000007836 */ /* 0x000fca0000000000 */
[----:B------:R-:W-:-:S13]  /*15ee0*/  ISETP.GE.AND P1, PT, R0, R2, PT ;  /* 0x000000020000720c */ /* 0x000fda0003f26270 */
[----:B--2---:R-:W-:-:S05]  /*15ef0*/  @!P1 LEA R2, P2, R10, R3, 0x1 ;  /* 0x000000030a029211 */ /* 0x004fca00078408ff */
[----:B01----:R-:W-:-:S05]  /*15f00*/  @!P1 IMAD.X R3, RZ, RZ, R5, P2 ;  /* 0x000000ffff039224 */ /* 0x003fca00010e0605 */
[----:B------:R-:W-:Y:S01]  /*15f10*/  @!PT LDS RZ, [RZ] ;  /* 0x00000000fffff984 */ /* 0x000fe20000000800 */
[----:B------:R-:W-:Y:S01]  /*15f20*/  @!PT LDS RZ, [RZ] ;  /* 0x00000000fffff984 */ /* 0x000fe20000000800 */
[----:B------:R-:W-:Y:S01]  /*15f30*/  @!PT LDS RZ, [RZ] ;  /* 0x00000000fffff984 */ /* 0x000fe20000000800 */
[----:B------:R0:W-:Y:S01]  /*15f40*/  @!P1 LDGSTS.E.BYPASS.LTC128B.128 [R9+0x1bc00], desc[UR40][R2.64], !P0 ;  /* 0x1bc0000002099fae */ /* 0x0001e2000c101d68 */
[----:B------:R-:W-:Y:S01]  /*15f50*/  PLOP3.LUT P0, PT, PT, PT, PT, 0x80, 0x0 ;  /* 0x000000000000781c */ /* 0x000fe20003f0f070 */
[----:B------:R-:W-:-:S12]  /*15f60*/  NOP ;  /* 0x0000000000007918 */ /* 0x000fd80000000000 */
.L_x_823:
        /* <DEDUP_REMOVED lines=18> */
.L_x_1005:
[----:B------:R-:W-:Y:S05]  /*16090*/  BSYNC B0 ;  /* 0x0000000000007941 */ /* 0x000fea0003800000 */
.L_x_824:
[----:B------:R-:W2:Y:S01]  /*160a0*/  LDL R2, [R1+0x1c] ;  /* 0x00001c0001027983 */ /* 0x000ea20000100800 */
[----:B------:R-:W-:Y:S01]  /*160b0*/  BSSY B0, `(.L_x_826) ;  /* 0x000005a000007945 */ /* 0x000fe20003800000 */
[----:B--2---:R-:W-:-:S13]  /*160c0*/  LOP3.LUT P0, RZ, R2, 0x1, RZ, 0xc0, !PT ;  /* 0x0000000102ff7812 */ /* 0x004fda000780c0ff */
        /* <DEDUP_REMOVED lines=10> */
.L_x_1006:
[----:B------:R-:W-:Y:S05]  /*16170*/  BSYNC B1 ;  /* 0x0000000000017941 */ /* 0x000fea0003800000 */
.L_x_828:
        /* <DEDUP_REMOVED lines=9> */
.L_x_831:
[----:B------:R-:W-:Y:S05]  /*16210*/  BSYNC B1 ;  /* 0x0000000000017941 */ /* 0x000fea0003800000 */
.L_x_830:
        /* <DEDUP_REMOVED lines=12> */
.L_x_832:
        /* <DEDUP_REMOVED lines=15> */
.L_x_833:
        /* <DEDUP_REMOVED lines=15> */
.L_x_834:
        /* <DEDUP_REMOVED lines=15> */
.L_x_835:
        /* <DEDUP_REMOVED lines=10> */
.L_x_827:
[----:B------:R-:W-:Y:S05]  /*16650*/  BSYNC B0 ;  /* 0x0000000000007941 */ /* 0x000fea0003800000 */
.L_x_826:
        /* <DEDUP_REMOVED lines=9> */
[----:B------:R-:W-:Y:S01]  /*166f0*/  BSSY B2, `(.L_x_838) ;  /* 0x00000a9000027945 */ /* 0x000fe20003800000 */
[----:B--2---:R-:W-:-:S04]  /*16700*/  VIADD R2, R7, 0x1 ;  /* 0x0000000107027836 */ /* 0x004fc80000000000 */
[----:B---3--:R-:W-:-:S05]  /*16710*/  IMAD R2, R2, R6, RZ ;  /* 0x0000000602027224 */ /* 0x008fca00078e02ff */
[----:B----4-:R-:W-:Y:S02]  /*16720*/  VIMNMX R4, R4, R2, PT ;  /* 0x0000000204047248 */ /* 0x010fe40003fe0100 */
[----:B------:R-:W-:-:S03]  /*16730*/  LOP3.LUT R2, RZ, R5, RZ, 0x33, !PT ;  /* 0x00000005ff027212 */ /* 0x000fc600078e33ff */
        /* <DEDUP_REMOVED lines=13> */
[----:B--2---:R-:W-:Y:S02]  /*16810*/  LOP3.LUT P2, RZ, R5, 0x1, RZ, 0xc0, !PT ;  /* 0x0000000105ff7812 */ /* 0x004fe4000784c0ff */
        /* <DEDUP_REMOVED lines=26> */
.L_x_842:
[----:B------:R-:W-:Y:S01]  /*169c0*/  IMAD R2, R19, 0x8, R18 ;  /* 0x0000000813027824 */ /* 0x000fe200078e0212 */
[----:B-1----:R-:W-:Y:S01]  /*169d0*/  SHF.L.U32 R6, R9, 0x1f, RZ ;  /* 0x0000001f09067819 */ /* 0x002fe200000006ff */
[----:B------:R-:W1:Y:S01]  /*169e0*/  S2R R3, SR_TID.X ;  /* 0x0000000000037919 */ /* 0x000e620000002100 */
[----:B------:R-:W-:Y:S02]  /*169f0*/  BSSY B3, `(.L_x_843) ;  /* 0x0000005000037945 */ /* 0x000fe40003800000 */
[----:B------:R-:W2:Y:S01]  /*16a00*/  SYNCS.PHASECHK.TRANS64.TRYWAIT P0, [R2+URZ+0x22840], R6 ;  /* 0x02284006020075a7 */ /* 0x000ea2000800017f */
[----:B-1----:R-:W-:-:S04]  /*16a10*/  LOP3.LUT R3, R3, 0x7f, RZ, 0xc0, !PT ;  /* 0x0000007f03037812 */ /* 0x002fc800078ec0ff */
[----:B------:R-:W-:Y:S01]  /*16a20*/  ISETP.NE.AND P1, PT, R3, RZ, PT ;  /* 0x000000ff0300720c */ /* 0x000fe20003f25270 */
[----:B--2---:R-:W-:-:S12]  /*16a30*/  @!P0 BRA `(.L_x_844) ;  /* 0x0000004c00e88947 */ /* 0x004fd80003800000 */
.L_x_1007:
[----:B------:R-:W-:Y:S05]  /*16a40*/  BSYNC B3 ;  /* 0x0000000000037941 */ /* 0x000fea0003800000 */
.L_x_843:
        /* <DEDUP_REMOVED lines=9> */
.L_x_846:
[----:B------:R-:W-:Y:S05]  /*16ae0*/  BSYNC B3 ;  /* 0x0000000000037941 */ /* 0x000fea0003800000 */
.L_x_845:
        /* <DEDUP_REMOVED lines=12> */
.L_x_847:
        /* <DEDUP_REMOVED lines=13> */
.L_x_1008:
[----:B------:R-:W-:Y:S05]  /*16c80*/  BSYNC B3 ;  /* 0x0000000000037941 */ /* 0x000fea0003800000 */
.L_x_848:
        /* <DEDUP_REMOVED lines=11> */
.L_x_851:
[----:B------:R-:W-:Y:S05]  /*16d40*/  BSYNC B3 ;  /* 0x0000000000037941 */ /* 0x000fea0003800000 */
.L_x_850:
        /* <DEDUP_REMOVED lines=9> */
.L_x_852:
        /* <DEDUP_REMOVED lines=15> */
.L_x_853:
        /* <DEDUP_REMOVED lines=15> */
.L_x_854:
        /* <DEDUP_REMOVED lines=15> */
.L_x_855:
        /* <DEDUP_REMOVED lines=10> */
.L_x_841:
[----:B------:R-:W-:Y:S05]  /*17150*/  BSYNC B1 ;  /* 0x0000000000017941 */ /* 0x000fea0003800000 */
.L_x_840:
[----:B------:R-:W2:Y:S02]  /*17160*/  LDL.LU R5, [R1+0x40] ;  /* 0x0000400001057983 */ /* 0x000ea40000300800 */
[----:B--2---:R-:W-:-:S07]  /*17170*/  VIADD R0, R5, 0xfffffffd ;  /* 0xfffffffd05007836 */ /* 0x004fce0000000000 */
.L_x_839:
[----:B------:R-:W-:Y:S05]  /*17180*/  BSYNC B2 ;  /* 0x0000000000027941 */ /* 0x000fea0003800000 */
.L_x_838:
[----:B------:R-:W-:Y:S01]  /*17190*/  VIADD R8, R8, 0xfffffffe ;  /* 0xfffffffe08087836 */ /* 0x000fe20000000000 */
[----:B------:R-:W-:-:S04]  /*171a0*/  LOP3.LUT R4, RZ, R4, RZ, 0x33, !PT ;  /* 0x00000004ff047212 */ /* 0x000fc800078e33ff */
[----:B------:R-:W-:-:S13]  /*171b0*/  ISETP.NE.AND P0, PT, R8, R4, PT ;  /* 0x000000040800720c */ /* 0x000fda0003f05270 */
[----:B------:R-:W-:Y:S05]  /*171c0*/  @!P0 BRA `(.L_x_837) ;  /* 0x0000001000f88947 */ /* 0x000fea0003800000 */
.L_x_888:
        /* <DEDUP_REMOVED lines=8> */
[----:B--2---:R-:W-:Y:S02]  /*17250*/  LOP3.LUT P1, RZ, R3, 0x1, RZ, 0xc0, !PT ;  /* 0x0000000103ff7812 */ /* 0x004fe4000782c0ff */
[----:B---3--:R-:W-:-:S11]  /*17260*/  LOP3.LUT R6, R2, R6, RZ, 0x3c, !PT ;  /* 0x0000000602067212 */ /* 0x008fd600078e3cff */
[----:B------:R-:W-:Y:S05]  /*17270*/  @!P1 BRA `(.L_x_857) ;  /* 0x0000000800449947 */ /* 0x000fea0003800000 */
        /* <DEDUP_REMOVED lines=24> */
.L_x_858:
[----:B------:R-:W-:Y:S01]  /*17400*/  IMAD R3, R7, 0x8, R18 ;  /* 0x0000000807037824 */ /* 0x000fe200078e0212 */
[----:B------:R-:W-:Y:S01]  /*17410*/  SHF.L.U32 R2, R6, 0x1f, RZ ;  /* 0x0000001f06027819 */ /* 0x000fe200000006ff */
[----:B-1----:R-:W1:Y:S01]  /*17420*/  S2R R4, SR_TID.X ;  /* 0x0000000000047919 */ /* 0x002e620000002100 */
[----:B------:R-:W-:Y:S02]  /*17430*/  BSSY B2, `(.L_x_859) ;  /* 0x0000005000027945 */ /* 0x000fe40003800000 */
[----:B------:R-:W2:Y:S01]  /*17440*/  SYNCS.PHASECHK.TRANS64.TRYWAIT P0, [R3+URZ+0x22840], R2 ;  /* 0x02284002030075a7 */ /* 0x000ea2000800017f */
[----:B-1----:R-:W-:-:S04]  /*17450*/  LOP3.LUT R4, R4, 0x7f, RZ, 0xc0, !PT ;  /* 0x0000007f04047812 */ /* 0x002fc800078ec0ff */
[----:B------:R-:W-:Y:S01]  /*17460*/  ISETP.NE.AND P1, PT, R4, RZ, PT ;  /* 0x000000ff0400720c */ /* 0x000fe20003f25270 */
[----:B--2---:R-:W-:-:S12]  /*17470*/  @!P0 BRA `(.L_x_860) ;  /* 0x0000004400808947 */ /* 0x004fd80003800000 */
.L_x_1009:
[----:B------:R-:W-:Y:S05]  /*17480*/  BSYNC B2 ;  /* 0x0000000000027941 */ /* 0x000fea0003800000 */
.L_x_859:
        /* <DEDUP_REMOVED lines=9> */
.L_x_862:
[----:B------:R-:W-:Y:S05]  /*17520*/  BSYNC B2 ;  /* 0x0000000000027941 */ /* 0x000fea0003800000 */
.L_x_861:
[----:B------:R-:W2:Y:S01]  /*17530*/  LDL R4, [R1+0x24] ;  /* 0x0000240001047983 */ /* 0x000ea20000100800 */
        /* <DEDUP_REMOVED lines=11> */
.L_x_863:
        /* <DEDUP_REMOVED lines=10> */
[----:B------:R-:W2:Y:S01]  /*17690*/  SYNCS.PHASECHK.TRANS64.TRYWAIT P0, [R3+URZ+0x22860], R2 ;  /* 0x02286002030075a7 */ /* 0x000ea2000800017f */
[----:B------:R-:W-:Y:S04]  /*176a0*/  BSSY B2, `(.L_x_864) ;  /* 0x0000002000027945 */ /* 0x000fe80003800000 */
[----:B--2---:R-:W-:Y:S05]  /*176b0*/  @!P0 BRA `(.L_x_865) ;  /* 0x0000004400048947 */ /* 0x004fea0003800000 */
.L_x_1010:
[----:B------:R-:W-:Y:S05]  /*176c0*/  BSYNC B2 ;  /* 0x0000000000027941 */ /* 0x000fea0003800000 */
.L_x_864:
[----:B------:R-:W-:Y:S01]  /*176d0*/  BSSY B2, `(.L_x_866) ;  /* 0x000000b000027945 */ /* 0x000fe20003800000 */
[----:B------:R-:W-:Y:S02]  /*176e0*/  IMAD.MOV.U32 R8, RZ, RZ, 0x0 ;  /* 0x00000000ff087424 */ /* 0x000fe400078e00ff */
[----:B0-----:R-:W-:Y:S01]  /*176f0*/  IMAD.MOV.U32 R9, RZ, RZ, 0x14f00000 ;  /* 0x14f00000ff097424 */ /* 0x001fe200078e00ff */
[----:B------:R-:W-:Y:S06]  /*17700*/  @P1 BRA `(.L_x_867) ;  /* 0x00000000001c1947 */ /* 0x000fec0003800000 */
[----:B------:R-:W0:Y:S01]  /*17710*/  S2R R5, SR_TID.X ;  /* 0x0000000000057919 */ /* 0x000e220000002100 */
[----:B-12---:R-:W-:-:S04]  /*17720*/  IMAD.MOV.U32 R2, RZ, RZ, 0xc000 ;  /* 0x0000c000ff027424 */ /* 0x006fc800078e00ff */
[----:B------:R3:W-:Y:S01]  /*17730*/  SYNCS.ARRIVE.TRANS64 RZ, [R3+URZ+0x22850], R2 ;  /* 0x0228500203ff79a7 */ /* 0x0007e2000800003f */
[----:B0-----:R-:W-:-:S04]  /*17740*/  LOP3.LUT R5, R5, 0x1f, RZ, 0xc0, !PT ;  /* 0x0000001f05057812 */ /* 0x001fc800078ec0ff */
[----:B------:R-:W-:-:S13]  /*17750*/  ISETP.NE.AND P0, PT, R5, RZ, PT ;  /* 0x000000ff0500720c */ /* 0x000fda0003f05270 */
[----:B---3--:R-:W-:Y:S05]  /*17760*/  @!P0 BRA `(.L_x_867) ;  /* 0x0000000000048947 */ /* 0x008fea0003800000 */
[----:B------:R-:W-:Y:S01]  /*17770*/  BPT.TRAP 0x1 ;  /* 0x000000040000795c */ /* 0x000fe20000300000 */
.L_x_867:
[----:B------:R-:W-:Y:S05]  /*17780*/  BSYNC B2 ;  /* 0x0000000000027941 */ /* 0x000fea0003800000 */
.L_x_866:
[----:B------:R-:W-:Y:S01]  /*17790*/  R2UR UR10, R10 ;  /* 0x000000000a0a72ca */ /* 0x000fe200000e0000 */
[----:B-12---:R-:W-:Y:S01]  /*177a0*/  IMAD R2, R7, 0xc000, R18 ;  /* 0x0000c00007027824 */ /* 0x006fe200078e0212 */
[----:B------:R-:W-:Y:S01]  /*177b0*/  R2UR UR6, R8 ;  /* 0x00000000080672ca */ /* 0x000fe200000e0000 */
[----:B------:R-:W-:Y:S01]  /*177c0*/  UIADD3 UR4, UP0, UR38, 0x470, URZ ;  /* 0x0000047026047890 */ /* 0x000fe2000ff1e03f */
[----:B------:R-:W-:Y:S01]  /*177d0*/  R2UR UR7, R9 ;  /* 0x00000000090772ca */ /* 0x000fe200000e0000 */
[----:B------:R-:W-:Y:S01]  /*177e0*/  VIADD R3, R3, 0x22850 ;  /* 0x0002285003037836 */ /* 0x000fe20000000000 */
[----:B------:R-:W-:Y:S01]  /*177f0*/  PLOP3.LUT P0, PT, PT, PT, PT, 0x80, 0x0 ;  /* 0x000000000000781c */ /* 0x000fe20003f0f070 */
[----:B------:R-:W-:Y:S01]  /*17800*/  VIADD R5, R2, 0x400 ;  /* 0x0000040002057836 */ /* 0x000fe20000000000 */
[----:B------:R-:W-:-:S12]  /*17810*/  UIADD3.X UR5, URZ, UR39, URZ, UP0, !UPT ;  /* 0x000000273f057290 */ /* 0x000fd800087fe43f */
.L_x_868:
        /* <DEDUP_REMOVED lines=15> */
.L_x_869:
        /* <DEDUP_REMOVED lines=15> */
.L_x_870:
        /* <DEDUP_REMOVED lines=15> */
.L_x_871:
        /* <DEDUP_REMOVED lines=10> */
.L_x_857:
[----:B------:R-:W-:Y:S05]  /*17b90*/  BSYNC B1 ;  /* 0x0000000000017941 */ /* 0x000fea0003800000 */
.L_x_856:
[----:B------:R-:W2:Y:S01]  /*17ba0*/  LDL R5, [R1+0x1c] ;  /* 0x00001c0001057983 */ /* 0x000ea20000100800 */
[----:B------:R-:W-:Y:S01]  /*17bb0*/  VIADD R7, R7, 0x1 ;  /* 0x0000000107077836 */ /* 0x000fe20000000000 */
[----:B------:R-:W-:Y:S04]  /*17bc0*/  BSSY B1, `(.L_x_872) ;  /* 0x000009a000017945 */ /* 0x000fe80003800000 */
[----:B------:R-:W-:-:S04]  /*17bd0*/  ISETP.NE.AND P0, PT, R7, 0x2, PT ;  /* 0x000000020700780c */ /* 0x000fc80003f05270 */
[----:B------:R-:W-:Y:S02]  /*17be0*/  SEL R2, RZ, 0x1, P0 ;  /* 0x00000001ff027807 */ /* 0x000fe40000000000 */
[----:B------:R-:W-:Y:S02]  /*17bf0*/  SEL R19, R7, RZ, P0 ;  /* 0x000000ff07137207 */ /* 0x000fe40000000000 */
[----:B------:R-:W-:Y:S01]  /*17c00*/  LOP3.LUT R8, R6, R2, RZ, 0x3c, !PT ;  /* 0x0000000206087212 */ /* 0x000fe200078e3cff */
[----:B------:R-:W-:-:S04]  /*17c10*/  VIADD R6, R0, 0xffffffff ;  /* 0xffffffff00067836 */ /* 0x000fc80000000000 */
[----:B------:R1:W-:Y:S01]  /*17c20*/  STL [R1+0x14], R8 ;  /* 0x0000140801007387 */ /* 0x0003e20000100800 */
[----:B--2---:R-:W-:-:S13]  /*17c30*/  LOP3.LUT P2, RZ, R5, 0x1, RZ, 0xc0, !PT ;  /* 0x0000000105ff7812 */ /* 0x004fda000784c0ff */
        /* <DEDUP_REMOVED lines=25> */
.L_x_874:
        /* <DEDUP_REMOVED lines=8> */
.L_x_1011:
[----:B------:R-:W-:Y:S05]  /*17e50*/  BSYNC B2 ;  /* 0x0000000000027941 */ /* 0x000fea0003800000 */
.L_x_875:
        /* <DEDUP_REMOVED lines=9> */
.L_x_878:
[----:B------:R-:W-:Y:S05]  /*17ef0*/  BSYNC B2 ;  /* 0x0000000000027941 */ /* 0x000fea0003800000 */
.L_x_877:
        /* <DEDUP_REMOVED lines=12> */
.L_x_879:
        /* <DEDUP_REMOVED lines=13> */
.L_x_1012:
[----:B------:R-:W-:Y:S05]  /*18090*/  BSYNC B2 ;  /* 0x0000000000027941 */ /* 0x000fea0003800000 */
.L_x_880:
        /* <DEDUP_REMOVED lines=11> */
.L_x_883:
[----:B------:R-:W-:Y:S05]  /*18150*/  BSYNC B2 ;  /* 0x0000000000027941 */ /* 0x000fea0003800000 */
.L_x_882:
        /* <DEDUP_REMOVED lines=9> */
.L_x_884:
        /* <DEDUP_REMOVED lines=15> */
.L_x_885:
        /* <DEDUP_REMOVED lines=15> */
.L_x_886:
        /* <DEDUP_REMOVED lines=15> */
.L_x_887:
        /* <DEDUP_REMOVED lines=10> */
.L_x_873:
[----:B------:R-:W-:Y:S05]  /*18560*/  BSYNC B1 ;  /* 0x0000000000017941 */ /* 0x000fea0003800000 */
.L_x_872:
[----:B------:R-:W2:Y:S01]  /*18570*/  LDL R5, [R1+0x28] ;  /* 0x0000280001057983 */ /* 0x000ea20000100800 */
[----:B------:R-:W-:Y:S01]  /*18580*/  VIADD R0, R0, 0xfffffffe ;  /* 0xfffffffe00007836 */ /* 0x000fe20000000000 */
[----:B--2---:R-:W-:-:S13]  /*18590*/  ISETP.GT.AND P0, PT, R6, R5, PT ;  /* 0x000000050600720c */ /* 0x004fda0003f04270 */
[----:B------:R-:W-:Y:S05]  /*185a0*/  @P0 BRA `(.L_x_888) ;  /* 0xffffffec00080947 */ /* 0x000fea000383ffff */
.L_x_837:
[----:B------:R-:W-:Y:S05]  /*185b0*/  BSYNC B0 ;  /* 0x0000000000007941 */ /* 0x000fea0003800000 */
.L_x_836:
[----:B------:R-:W2:Y:S01]  /*185c0*/  LDL.LU R2, [R1+0x14] ;  /* 0x0000140001027983 */ /* 0x000ea20000300800 */
[----:B------:R-:W1:Y:S01]  /*185d0*/  S2R R3, SR_TID.X ;  /* 0x0000000000037919 */ /* 0x000e620000002100 */
[----:B------:R-:W-:-:S05]  /*185e0*/  VIADD R19, R19, 0x1 ;  /* 0x0000000113137836 */ /* 0x000fca0000000000 */
[----:B------:R-:W-:-:S04]  /*185f0*/  ISETP.NE.AND P0, PT, R19, 0x2, PT ;  /* 0x000000021300780c */ /* 0x000fc80003f05270 */
[----:B------:R-:W-:Y:S01]  /*18600*/  SEL R0, RZ, 0x1, P0 ;  /* 0x00000001ff007807 */ /* 0x000fe20000000000 */
[----:B------:R-:W-:Y:S01]  /*18610*/  BSSY B0, `(.L_x_889) ;  /* 0x0000013000007945 */ /* 0x000fe20003800000 */
[----:B-1----:R-:W-:-:S04]  /*18620*/  LOP3.LUT R3, R3, 0x7f, RZ, 0xc0, !PT ;  /* 0x0000007f03037812 */ /* 0x002fc800078ec0ff */
[----:B------:R-:W-:Y:S02]  /*18630*/  ISETP.NE.AND P1, PT, R3, RZ, PT ;  /* 0x000000ff0300720c */ /* 0x000fe40003f25270 */
[----:B--2---:R-:W-:-:S05]  /*18640*/  LOP3.LUT R2, R2, R0, RZ, 0x3c, !PT ;  /* 0x0000000002027212 */ /* 0x004fca00078e3cff */
[----:B------:R1:W-:Y:S06]  /*18650*/  STL [R1+0x14], R2 ;  /* 0x0000140201007387 */ /* 0x0003ec0000100800 */
[----:B------:R-:W-:Y:S05]  /*18660*/  @P1 BRA `(.L_x_890) ;  /* 0x0000000000341947 */ /* 0x000fea0003800000 */
[----:B------:R-:W2:Y:S01]  /*18670*/  S2R R5, SR_LANEID ;  /* 0x0000000000057919 */ /* 0x000ea20000000000 */
[----:B------:R-:W-:Y:S01]  /*18680*/  VOTEU.ANY UR4, UPT, PT ;  /* 0x0000000000047886 */ /* 0x000fe200038e0100 */
[----:B-1----:R-:W1:Y:S01]  /*18690*/  LDC.64 R2, c[0x0][0xc60] ;  /* 0x00031800ff027b82 */ /* 0x002e620000000a00 */
[----:B------:R-:W2:Y:S02]  /*186a0*/  FLO.U32 R0, UR4 ;  /* 0x0000000400007d00 */ /* 0x000ea400080e0000 */
[----:B--2---:R-:W-:-:S06]  /*186b0*/  ISETP.EQ.U32.AND P1, PT, R0, R5, PT ;  /* 0x000000050000720c */ /* 0x004fcc0003f22070 */
[----:B------:R-:W1:Y:S07]  /*186c0*/  POPC R5, UR4 ;  /* 0x0000000400057d09 */ /* 0x000e6e0008000000 */
[----:B-1----:R-:W2:Y:S01]  /*186d0*/  @P1 ATOMG.E.ADD.STRONG.GPU PT, R3, desc[UR40][R2.64], R5 ;  /* 0x00000005020319a8 */ /* 0x002ea200081ee1e8 */
[----:B------:R-:W1:Y:S02]  /*186e0*/  S2R R4, SR_LTMASK ;  /* 0x0000000000047919 */ /* 0x000e640000003900 */
[----:B-1----:R-:W-:-:S04]  /*186f0*/  LOP3.LUT R4, R4, UR4, RZ, 0xc0, !PT ;  /* 0x0000000404047c12 */ /* 0x002fc8000f8ec0ff */
[----:B------:R-:W1:Y:S01]  /*18700*/  POPC R7, R4 ;  /* 0x0000000400077309 */ /* 0x000e620000000000 */
[----:B--2---:R-:W1:Y:S02]  /*18710*/  SHFL.IDX PT, R0, R3, R0, 0x1f ;  /* 0x00001f0003007589 */ /* 0x004e6400000e0000 */
[----:B-1----:R-:W-:-:S05]  /*18720*/  IADD3 R0, R0, UR37, R7 ;  /* 0x0000002500007c10 */ /* 0x002fca000fffe007 */
[----:B------:R2:W-:Y:S02]  /*18730*/  STL [R1], R0 ;  /* 0x0000000001007387 */ /* 0x0005e40000100800 */
.L_x_890:
[----:B------:R-:W-:Y:S05]  /*18740*/  BSYNC B0 ;  /* 0x0000000000007941 */ /* 0x000fea0003800000 */
.L_x_889:
[----:B------:R-:W-:-:S07]  /*18750*/  SEL R19, R19, RZ, P0 ;  /* 0x000000ff13137207 */ /* 0x000fce0000000000 */
.L_x_808:
[----:B------:R-:W-:Y:S05]  /*18760*/  BSYNC B7 ;  /* 0x0000000000077941 */ /* 0x000fea0003800000 */
.L_x_806:
[----:B--23--:R-:W2:Y:S02]  /*18770*/  LDL R0, [R1+0x1c] ;  /* 0x00001c0001007983 */ /* 0x00cea40000100800 */
[----:B--2---:R-:W-:-:S13]  /*18780*/  LOP3.LUT P0, RZ, R0, 0x2, RZ, 0xc0, !PT ;  /* 0x0000000200ff7812 */ /* 0x004fda000780c0ff */
[----:B------:R-:W-:Y:S05]  /*18790*/  @!P0 BRA `(.L_x_891) ;  /* 0x00000000002c8947 */ /* 0x000fea0003800000 */
[----:B------:R-:W-:Y:S05]  /*187a0*/  WARPSYNC.ALL ;  /* 0x0000000000007948 */ /* 0x000fea0003800000 */
[----:B------:R-:W2:Y:S08]  /*187b0*/  S2UR UR5, SR_CgaCtaId ;  /* 0x00000000000579c3 */ /* 0x000eb00000008800 */
[----:B------:R-:W-:Y:S06]  /*187c0*/  BAR.SYNC.DEFER_BLOCKING 0x5, 0x180 ;  /* 0x0146000000007b1d */ /* 0x000fec0000010000 */
[----:B------:R-:W-:-:S02]  /*187d0*/  UMOV UR4, 0x400 ;  /* 0x0000040000047882 */ /* 0x000fc40000000000 */
[----:B--2---:R-:W-:-:S06]  /*187e0*/  ULEA UR4, UR5, UR4, 0x18 ;  /* 0x0000000405047291 */ /* 0x004fcc000f8ec03f */
[----:B------:R-:W-:-:S05]  /*187f0*/  IMAD.U32 R18, RZ, RZ, UR4 ;  /* 0x00000004ff127e24 */ /* 0x000fca000f8e00ff */
[----:B------:R-:W2:Y:S04]  /*18800*/  LDS.128 R4, [R18+0x228d0] ;  /* 0x0228d00012047984 */ /* 0x000ea80000000c00 */
[----:B--2---:R2:W-:Y:S04]  /*18810*/  STL.64 [R1], R4 ;  /* 0x0000000401007387 */ /* 0x0045e80000100a00 */
[----:B------:R2:W-:Y:S01]  /*18820*/  STL.64 [R1+0x8], R6 ;  /* 0x0000080601007387 */ /* 0x0005e20000100a00 */
[----:B------:R-:W-:Y:S06]  /*18830*/  BAR.ARV 0x4, 0x180 ;  /* 0x0106000000007b1d */ /* 0x000fec0000002000 */
[----:B------:R-:W-:Y:S05]  /*18840*/  BRA `(.L_x_892) ;  /* 0x0000000c00207947 */ /* 0x000fea0003800000 */
.L_x_891:
[----:B------:R-:W2:Y:S01]  /*18850*/  S2R R16, SR_TID.X ;  /* 0x0000000000107919 */ /* 0x000ea20000002100 */
[----:B------:R-:W-:Y:S01]  /*18860*/  UMOV UR4, 0xffffffff ;  /* 0xffffffff00047882 */ /* 0x000fe20000000000 */
[----:B--2---:R-:W-:-:S04]  /*18870*/  LOP3.LUT R16, R16, 0x1f, RZ, 0xc0, !PT ;  /* 0x0000001f10107812 */ /* 0x004fc800078ec0ff */
[----:B------:R-:W-:Y:S01]  /*18880*/  ISETP.NE.AND P0, PT, R16, 0x1f, PT ;  /* 0x0000001f1000780c */ /* 0x000fe20003f05270 */
[----:B------:R-:W-:-:S12]  /*18890*/  BRA.DIV UR4, `(.L_x_893) ;  /* 0x0000003204c87947 */ /* 0x000fd8000b800000 */
[----:B-1----:R-:W2:Y:S01]  /*188a0*/  LDL.LU R2, [R1] ;  /* 0x0000000001027983 */ /* 0x002ea20000300800 */
[----:B------:R-:W-:-:S03]  /*188b0*/  ULDC UR4, c[0x0][0xc3c] ;  /* 0x00030f0000047ab9 */ /* 0x000fc60000000800 */
[----:B------:R-:W3:Y:S01]  /*188c0*/  LDL R3, [R1+0xc] ;  /* 0x00000c0001037983 */ /* 0x000ee20000100800 */
[----:B--2---:R-:W-:Y:S02]  /*188d0*/  IMAD.MOV.U32 R10, RZ, RZ, R2 ;  /* 0x000000ffff0a7224 */ /* 0x004fe400078e0002 */
[----:B---3--:R-:W-:-:S05]  /*188e0*/  IMAD.IADD R0, R3, 0x1, R16 ;  /* 0x0000000103007824 */ /* 0x008fca00078e0210 */
[----:B------:R-:W-:-:S13]  /*188f0*/  ISETP.GE.OR P1, PT, R0, UR4, !P0 ;  /* 0x0000000400007c0c */ /* 0x000fda000c726670 */
[----:B------:R-:W1:Y:S08]  /*18900*/  @!P1 LDC.64 R2, c[0x0][0xc80] ;  /* 0x00032000ff029b82 */ /* 0x000e700000000a00 */
[----:B------:R-:W2:Y:S01]  /*18910*/  @!P1 LDC.64 R6, c[0x0][0xc78] ;  /* 0x00031e00ff069b82 */ /* 0x000ea20000000a00 */
[----:B-1----:R-:W-:-:S05]  /*18920*/  @!P1 IMAD.WIDE R2, R0, 0x4, R2 ;  /* 0x0000000400029825 */ /* 0x002fca00078e0202 */
[----:B------:R2:W3:Y:S02]  /*18930*/  @!P1 LDG.E R8, desc[UR40][R2.64] ;  /* 0x0000002802089981 */ /* 0x0004e4000c1e1900 */
[----:B--2---:R-:W-:-:S06]  /*18940*/  @!P1 IMAD.WIDE R2, R0, 0x4, R6 ;  /* 0x0000000400029825 */ /* 0x004fcc00078e0206 */
[----:B------:R-:W2:Y:S01]  /*18950*/  @!P1 LDG.E R2, desc[UR40][R2.64] ;  /* 0x0000002802029981 */ /* 0x000ea2000c1e1900 */
[----:B------:R-:W-:Y:S01]  /*18960*/  IMAD.MOV.U32 R4, RZ, RZ, RZ ;  /* 0x000000ffff047224 */ /* 0x000fe200078e00ff */
[C---:B------:R-:W-:Y:S01]  /*18970*/  ISETP.GE.U32.AND P2, PT, R16.reuse, 0x2, PT ;  /* 0x000000021000780c */ /* 0x040fe20003f46070 */
[----:B------:R-:W-:Y:S01]  /*18980*/  IMAD.MOV.U32 R6, RZ, RZ, RZ ;  /* 0x000000ffff067224 */ /* 0x000fe200078e00ff */
[C---:B------:R-:W-:Y:S01]  /*18990*/  ISETP.GE.U32.AND P3, PT, R16.reuse, 0x4, PT ;  /* 0x000000041000780c */ /* 0x040fe20003f66070 */
[----:B------:R-:W-:Y:S01]  /*189a0*/  SHFL.IDX PT, R0, R10, 0x1, 0x1f ;  /* 0x00201f000a007f89 */ /* 0x000fe200000e0000 */
[C---:B------:R-:W-:Y:S02]  /*189b0*/  ISETP.GE.U32.AND P4, PT, R16.reuse, 0x8, PT ;  /* 0x000000081000780c */ /* 0x040fe40003f86070 */
[----:B------:R-:W-:Y:S01]  /*189c0*/  ISETP.GE.U32.AND P5, PT, R16, 0x10, PT ;  /* 0x000000101000780c */ /* 0x000fe20003fa6070 */
[----:B---3--:R-:W-:Y:S02]  /*189d0*/  @!P1 IMAD.MOV.U32 R4, RZ, RZ, R8 ;  /* 0x000000ffff049224 */ /* 0x008fe400078e0008 */
[----:B------:R-:W-:-:S02]  /*189e0*/  IMAD.MOV.U32 R8, RZ, RZ, RZ ;  /* 0x000000ffff087224 */ /* 0x000fc400078e00ff */
[----:B--2---:R-:W-:Y:S01]  /*189f0*/  @!P1 IMAD.MOV.U32 R6, RZ, RZ, R2 ;  /* 0x000000ffff069224 */ /* 0x004fe200078e0002 */
[----:B------:R-:W-:-:S03]  /*18a00*/  ISETP.NE.AND P1, PT, R16, RZ, PT ;  /* 0x000000ff1000720c */ /* 0x000fc60003f25270 */
[----:B------:R-:W-:-:S05]  /*18a10*/  IMAD R2, R6, R4, RZ ;  /* 0x0000000406027224 */ /* 0x000fca00078e02ff */
[----:B------:R-:W1:Y:S02]  /*18a20*/  SHFL.UP PT, R3, R2, 0x1, RZ ;  /* 0x0420000002037989 */ /* 0x000e6400000e00ff */
[----:B-1----:R-:W-:-:S05]  /*18a30*/  SEL R5, R3, RZ, P1 ;  /* 0x000000ff03057207 */ /* 0x002fca0000800000 */
[----:B------:R-:W-:Y:S02]  /*18a40*/  IMAD.IADD R2, R2, 0x1, R5 ;  /* 0x0000000102027824 */ /* 0x000fe400078e0205 */
[----:B------:R-:W-:Y:S04]  /*18a50*/  SHFL.IDX PT, R5, R10, RZ, 0x1f ;  /* 0x00001fff0a057589 */ /* 0x000fe800000e0000 */
        /* <DEDUP_REMOVED lines=12> */
[----:B0-----:R0:W1:Y:S02]  /*18b20*/  SHFL.IDX PT, R9, R7, 0x1f, 0x1f ;  /* 0x03e01f0007097f89 */ /* 0x00106400000e0000 */
.L_x_1022:
[----:B------:R-:W-:Y:S02]  /*18b30*/  ULDC UR4, c[0x0][0xc38] ;  /* 0x00030e0000047ab9 */ /* 0x000fe40000000800 */
[----:B------:R-:W-:-:S04]  /*18b40*/  IMAD.U32 R2, RZ, RZ, UR4 ;  /* 0x00000004ff027e24 */ /* 0x000fc8000f8e00ff */
[----:B-1----:R-:W-:-:S04]  /*18b50*/  IMAD R9, R9, R2, RZ ;  /* 0x0000000209097224 */ /* 0x002fc800078e02ff */
[----:B------:R-:W-:-:S05]  /*18b60*/  IMAD.IADD R0, R0, 0x1, R9 ;  /* 0x0000000100007824 */ /* 0x000fca00078e0209 */
[----:B------:R-:W-:-:S13]  /*18b70*/  ISETP.GT.AND P6, PT, R0, R5, PT ;  /* 0x000000050000720c */ /* 0x000fda0003fc4270 */
[----:B------:R-:W-:Y:S05]  /*18b80*/  @P6 BRA `(.L_x_894) ;  /* 0x0000000000ac6947 */ /* 0x000fea0003800000 */
.L_x_897:
[----:B------:R-:W2:Y:S01]  /*18b90*/  LDL.LU R2, [R1+0xc] ;  /* 0x00000c0001027983 */ /* 0x000ea20000300800 */
[----:B------:R-:W1:Y:S01]  /*18ba0*/  LDC R3, c[0x0][0xc3c] ;  /* 0x00030f00ff037b82 */ /* 0x000e620000000800 */
[----:B--2---:R-:W-:-:S05]  /*18bb0*/  VIADD R2, R2, 0x1f ;  /* 0x0000001f02027836 */ /* 0x004fca0000000000 */
[----:B-1----:R-:W-:-:S13]  /*18bc0*/  ISETP.GE.AND P6, PT, R2, R3, PT ;  /* 0x000000030200720c */ /* 0x002fda0003fc6270 */
[----:B------:R-:W-:Y:S05]  /*18bd0*/  @P6 BRA `(.L_x_895) ;  /* 0x0000000400d46947 */ /* 0x000fea0003800000 */
[----:B------:R-:W1:Y:S01]  /*18be0*/  S2R R4, SR_TID.X ;  /* 0x0000000000047919 */ /* 0x000e620000002100 */
[----:B------:R2:W-:Y:S01]  /*18bf0*/  STL [R1+0xc], R2 ;  /* 0x00000c0201007387 */ /* 0x0005e20000100800 */
[----:B-1----:R-:W-:-:S05]  /*18c00*/  LOP3.LUT R4, R4, 0x1f, RZ, 0xc0, !PT ;  /* 0x0000001f04047812 */ /* 0x002fca00078ec0ff */
[----:B------:R-:W-:Y:S02]  /*18c10*/  IMAD.IADD R6, R2, 0x1, R4 ;  /* 0x0000000102067824 */ /* 0x000fe400078e0204 */
[----:B------:R-:W-:-:S03]  /*18c20*/  IMAD.MOV.U32 R4, RZ, RZ, RZ ;  /* 0x000000ffff047224 */ /* 0x000fc600078e00ff */
[----:B------:R-:W-:-:S13]  /*18c30*/  ISETP.GE.OR P6, PT, R6, R3, !P0 ;  /* 0x000000030600720c */ /* 0x000fda00047c6670 */
[----:B--2---:R-:W1:Y:S02]  /*18c40*/  @!P6 LDC.64 R2, c[0x0][0xc80] ;  /* 0x00032000ff02eb82 */ /* 0x004e640000000a00 */
[----:B-1----:R-:W-:-:S05]  /*18c50*/  @!P6 IMAD.WIDE R2, R6, 0x4, R2 ;  /* 0x000000040602e825 */ /* 0x002fca00078e0202 */
[----:B------:R1:W2:Y:S02]  /*18c60*/  @!P6 LDG.E R4, desc[UR40][R2.64] ;  /* 0x000000280204e981 */ /* 0x0002a4000c1e1900 */
[----:B-1----:R-:W1:Y:S02]  /*18c70*/  @!P6 LDC.64 R2, c[0x0][0xc78] ;  /* 0x00031e00ff02eb82 */ /* 0x002e640000000a00 */
[----:B-1----:R-:W-:-:S04]  /*18c80*/  @!P6 IMAD.WIDE R2, R6, 0x4, R2 ;  /* 0x000000040602e825 */ /* 0x002fc800078e0202 */
[----:B------:R-:W-:-:S06]  /*18c90*/  IMAD.MOV.U32 R6, RZ, RZ, RZ ;  /* 0x000000ffff067224 */ /* 0x000fcc00078e00ff */
[----:B------:R-:W2:Y:S01]  /*18ca0*/  @!P6 LDG.E R6, desc[UR40][R2.64] ;  /* 0x000000280206e981 */ /* 0x000ea2000c1e1900 */
[----:B------:R-:W-:Y:S01]  /*18cb0*/  UMOV UR4, 0xffffffff ;  /* 0xffffffff00047882 */ /* 0x000fe20000000000 */
[----:B--2---:R-:W-:Y:S02]  /*18cc0*/  IMAD R2, R6, R4, RZ ;  /* 0x0000000406027224 */ /* 0x004fe400078e02ff */
[----:B------:R-:W-:Y:S05]  /*18cd0*/  BRA.DIV UR4, `(.L_x_896) ;  /* 0x0000003604187947 */ /* 0x000fea000b800000 */
        /* <DEDUP_REMOVED lines=14> */
[----:B0-----:R-:W-:-:S05]  /*18dc0*/  IMAD.IADD R7, R2, 0x1, R3 ;  /* 0x0000000102077824 */ /* 0x001fca00078e0203 */
[----:B------:R0:W1:Y:S02]  /*18dd0*/  SHFL.IDX PT, R9, R7, 0x1f, 0x1f ;  /* 0x03e01f0007097f89 */ /* 0x00006400000e0000 */
.L_x_1030:
[----:B------:R-:W-:Y:S02]  /*18de0*/  ULDC UR4, c[0x0][0xc38] ;  /* 0x00030e0000047ab9 */ /* 0x000fe40000000800 */
[----:B------:R-:W-:-:S04]  /*18df0*/  IMAD.U32 R2, RZ, RZ, UR4 ;  /* 0x00000004ff027e24 */ /* 0x000fc8000f8e00ff */
[----:B-1----:R-:W-:-:S04]  /*18e00*/  IMAD R9, R9, R2, RZ ;  /* 0x0000000209097224 */ /* 0x002fc800078e02ff */
[----:B------:R-:W-:-:S05]  /*18e10*/  IMAD.IADD R0, R9, 0x1, R0 ;  /* 0x0000000109007824 */ /* 0x000fca00078e0200 */
[----:B------:R-:W-:-:S13]  /*18e20*/  ISETP.GT.AND P6, PT, R0, R5, PT ;  /* 0x000000050000720c */ /* 0x000fda0003fc4270 */
[----:B------:R-:W-:Y:S05]  /*18e30*/  @!P6 BRA `(.L_x_897) ;  /* 0xfffffffc0054e947 */ /* 0x000fea000383ffff */
.L_x_894:
        /* <DEDUP_REMOVED lines=9> */
.L_x_1035:
[----:B------:R-:W-:-:S13]  /*18ed0*/  ISETP.NE.AND P0, PT, R3, RZ, PT ;  /* 0x000000ff0300720c */ /* 0x000fda0003f05270 */
[----:B------:R-:W-:Y:S05]  /*18ee0*/  @!P0 BRA `(.L_x_899) ;  /* 0x0000000000148947 */ /* 0x000fea0003800000 */
[----:B------:R-:W-:Y:S01]  /*18ef0*/  UMOV UR4, 0xffffffff ;  /* 0xffffffff00047882 */ /* 0x000fe20000000000 */
[----:B------:R-:W-:Y:S02]  /*18f00*/  VIADD R12, R0, 0xffffffff ;  /* 0xffffffff000c7836 */ /* 0x000fe40000000000 */
[----:B------:R-:W-:Y:S05]  /*18f10*/  BRA.DIV UR4, `(.L_x_900) ;  /* 0x0000003604bc7947 */ /* 0x000fea000b800000 */
[----:B0-----:R0:W4:Y:S02]  /*18f20*/  SHFL.IDX PT, R7, R7, R12, 0x1f ;  /* 0x00001f0c07077589 */ /* 0x00112400000e0000 */
.L_x_1038:
[----:B----4-:R-:W-:-:S07]  /*18f30*/  IMAD.MOV.U32 R8, RZ, RZ, R7 ;  /* 0x000000ffff087224 */ /* 0x010fce00078e0007 */
.L_x_899:
[----:B------:R-:W4:Y:S01]  /*18f40*/  LDL.LU R10, [R1+0xc] ;  /* 0x00000c00010a7983 */ /* 0x000f220000300800 */
[----:B0-2---:R-:W-:Y:S01]  /*18f50*/  IABS R7, R4 ;  /* 0x0000000400077213 */ /* 0x005fe20000000000 */
[----:B------:R-:W-:-:S03]  /*18f60*/  IMAD R9, R8, R2, R9 ;  /* 0x0000000208097224 */ /* 0x000fc600078e0209 */
[----:B------:R-:W0:Y:S01]  /*18f70*/  I2F.RP R2, R7 ;  /* 0x0000000700027306 */ /* 0x000e220000209400 */
[----:B------:R-:W-:Y:S01]  /*18f80*/  IMAD.IADD R5, R5, 0x1, -R9 ;  /* 0x0000000105057824 */ /* 0x000fe200078e0a09 */
[----:B------:R2:W-:Y:S02]  /*18f90*/  STL [R1], R9 ;  /* 0x0000000901007387 */ /* 0x0005e40000100800 */
[----:B--2---:R-:W-:-:S04]  /*18fa0*/  IABS R9, R4 ;  /* 0x0000000400097213 */ /* 0x004fc80000000000 */
        /* <DEDUP_REMOVED lines=35> */
[----:B------:R-:W-:Y:S02]  /*191e0*/  IMAD R3, R2, R9, R3 ;  /* 0x0000000902037224 */ /* 0x000fe400078e0203 */
[----:B------:R-:W-:-:S03]  /*191f0*/  IMAD.IADD R4, R5, 0x1, -R4 ;  /* 0x0000000105047824 */ /* 0x000fc600078e0a04 */
        /* <DEDUP_REMOVED lines=14> */
[----:B-1----:R-:W-:-:S05]  /*192e0*/  IMAD R0, R3, 0x10000, R2 ;  /* 0x0001000003007824 */ /* 0x002fca00078e0202 */
[----:B------:R0:W-:Y:S04]  /*192f0*/  STL [R1+0x8], R0 ;  /* 0x0000080001007387 */ /* 0x0001e80000100800 */
[----:B------:R0:W-:Y:S04]  /*19300*/  STL [R1+0xc], R10 ;  /* 0x00000c0a01007387 */ /* 0x0001e80000100800 */
[----:B------:R0:W-:Y:S01]  /*19310*/  STL [R1+0x4], R4 ;  /* 0x0000040401007387 */ /* 0x0001e20000100800 */
[----:B------:R-:W-:Y:S05]  /*19320*/  BRA `(.L_x_901) ;  /* 0x0000000000287947 */ /* 0x000fea0003800000 */
.L_x_895:
[----:B------:R-:W-:Y:S01]  /*19330*/  UMOV UR4, URZ ;  /* 0x0000003f00047c82 */ /* 0x000fe20008000000 */
[----:B------:R-:W-:Y:S01]  /*19340*/  ULDC UR6, c[0x0][0xc3c] ;  /* 0x00030f0000067ab9 */ /* 0x000fe20000000800 */
[----:B------:R-:W-:Y:S01]  /*19350*/  UMOV UR5, URZ ;  /* 0x0000003f00057c82 */ /* 0x000fe20008000000 */
[----:B------:R-:W-:Y:S01]  /*19360*/  IMAD.U32 R3, RZ, RZ, UR4 ;  /* 0x00000004ff037e24 */ /* 0x000fe2000f8e00ff */
[----:B------:R1:W-:Y:S01]  /*19370*/  STL [R1], R5 ;  /* 0x0000000501007387 */ /* 0x0003e20000100800 */
[----:B------:R-:W-:Y:S02]  /*19380*/  IMAD.U32 R0, RZ, RZ, UR6 ;  /* 0x00000006ff007e24 */ /* 0x000fe4000f8e00ff */
[----:B------:R-:W-:Y:S01]  /*19390*/  IMAD.U32 R2, RZ, RZ, UR5 ;  /* 0x00000005ff027e24 */ /* 0x000fe2000f8e00ff */
[----:B------:R1:W-:Y:S04]  /*193a0*/  STL [R1+0x4], R3 ;  /* 0x0000040301007387 */ /* 0x0003e80000100800 */
[----:B------:R1:W-:Y:S04]  /*193b0*/  STL [R1+0xc], R0 ;  /* 0x00000c0001007387 */ /* 0x0003e80000100800 */
[----:B------:R1:W-:Y:S02]  /*193c0*/  STL [R1+0x8], R2 ;  /* 0x0000080201007387 */ /* 0x0003e40000100800 */
.L_x_901:
        /* <DEDUP_REMOVED lines=16> */
.L_x_892:
[----:B------:R-:W4:Y:S01]  /*194d0*/  LDL R0, [R1+0xc] ;  /* 0x00000c0001007983 */ /* 0x000f220000100800 */
[----:B------:R-:W-:Y:S02]  /*194e0*/  ULDC UR4, c[0x0][0xc3c] ;  /* 0x00030f0000047ab9 */ /* 0x000fe40000000800 */
[----:B----4-:R-:W-:-:S13]  /*194f0*/  ISETP.GE.AND P0, PT, R0, UR4, PT ;  /* 0x0000000400007c0c */ /* 0x010fda000bf06270 */
[----:B------:R-:W-:Y:S05]  /*19500*/  @!P0 BRA `(.L_x_902) ;  /* 0xffffff9400488947 */ /* 0x000fea000383ffff */
[----:B------:R-:W-:Y:S05]  /*19510*/  BSYNC B8 ;  /* 0x0000000000087941 */ /* 0x000fea0003800000 */
.L_x_760:
[----:B-1----:R-:W4:Y:S01]  /*19520*/  LDL.LU R0, [R1+0x54] ;  /* 0x0000540001007983 */ /* 0x002f220000300800 */
[----:B------:R-:W-:Y:S01]  /*19530*/  BSSY B0, `(.L_x_903) ;  /* 0x000000b000007945 */ /* 0x000fe20003800000 */
[----:B--23--:R-:W1:Y:S01]  /*19540*/  S2R R5, SR_CgaCtaId ;  /* 0x0000000000057919 */ /* 0x00ce620000008800 */
[----:B----4-:R-:W-:-:S05]  /*19550*/  VIADD R0, R0, 0x1 ;  /* 0x0000000100007836 */ /* 0x010fca0000000000 */
[----:B0-----:R-:W-:-:S04]  /*19560*/  LEA.HI R2, R0, R0, RZ, 0x1 ;  /* 0x0000000000027211 */ /* 0x001fc800078f08ff */
[----:B------:R-:W-:-:S05]  /*19570*/  LOP3.LUT R3, R2, 0xfffffffe, RZ, 0xc0, !PT ;  /* 0xfffffffe02037812 */ /* 0x000fca00078ec0ff */
[----:B------:R-:W-:Y:S01]  /*19580*/  IMAD.IADD R3, R0, 0x1, -R3 ;  /* 0x0000000100037824 */ /* 0x000fe200078e0a03 */
[----:B------:R-:W-:-:S04]  /*19590*/  MOV R0, 0x400 ;  /* 0x0000040000007802 */ /* 0x000fc80000000f00 */
[----:B-1----:R-:W-:Y:S02]  /*195a0*/  LEA R0, R5, R0, 0x18 ;  /* 0x0000000005007211 */ /* 0x002fe400078ec0ff */
[----:B------:R-:W-:-:S04]  /*195b0*/  SHF.L.U32 R3, R3, 0x1f, RZ ;  /* 0x0000001f03037819 */ /* 0x000fc800000006ff */
[----:B------:R-:W0:Y:S02]  /*195c0*/  SYNCS.PHASECHK.TRANS64.TRYWAIT P0, [R0+URZ+0x22820], R3 ;  /* 0x02282003000075a7 */ /* 0x000e24000800017f */
[----:B0-----:R-:W-:Y:S05]  /*195d0*/  @!P0 BRA `(.L_x_904) ;  /* 0x0000003000348947 */ /* 0x001fea0003800000 */
.L_x_1039:
[----:B------:R-:W-:Y:S05]  /*195e0*/  BSYNC B0 ;  /* 0x0000000000007941 */ /* 0x000fea0003800000 */
.L_x_903:
[----:B------:R-:W-:-:S03]  /*195f0*/  UMOV UR4, 0xffffffff ;  /* 0xffffffff00047882 */ /* 0x000fc60000000000 */
[----:B------:R-:W-:Y:S05]  /*19600*/  BRA.DIV UR4, `(.L_x_905) ;  /* 0x00000032043c7947 */ /* 0x000fea000b800000 */
[----:B------:R-:W1:Y:S02]  /*19610*/  S2R R2, SR_TID.X ;  /* 0x0000000000027919 */ /* 0x000e640000002100 */
[----:B-1----:R-:W-:-:S04]  /*19620*/  SHF.R.U32.HI R2, RZ, 0x5, R2 ;  /* 0x00000005ff027819 */ /* 0x002fc80000011602 */
[----:B------:R-:W-:-:S05]  /*19630*/  LOP3.LUT R2, R2, 0x3, RZ, 0xc0, !PT ;  /* 0x0000000302027812 */ /* 0x000fca00078ec0ff */
[----:B------:R1:W2:Y:S02]  /*19640*/  SHFL.IDX PT, R14, R2, RZ, 0x1f ;  /* 0x00001fff020e7589 */ /* 0x0002a400000e0000 */
.L_x_1042:
[----:B--2---:R-:W-:-:S13]  /*19650*/  ISETP.NE.AND P0, PT, R14, RZ, PT ;  /* 0x000000ff0e00720c */ /* 0x004fda0003f05270 */
[----:B------:R-:W-:Y:S05]  /*19660*/  @P0 BRA `(.L_x_606) ;  /* 0x00000000008c0947 */ /* 0x000fea0003800000 */
[----:B------:R-:W-:-:S03]  /*19670*/  UMOV UR4, 0xffffffff ;  /* 0xffffffff00047882 */ /* 0x000fc60000000000 */
[----:B------:R-:W-:Y:S05]  /*19680*/  BRA.DIV UR4, `(.L_x_906) ;  /* 0x0000003204507947 */ /* 0x000fea000b800000 */
[----:B------:R-:W-:-:S13]  /*19690*/  ELECT P6, URZ, PT ;  /* 0x00000000003f782f */ /* 0x000fda00038c0000 */
.L_x_1045:
[----:B------:R-:W-:Y:S05]  /*196a0*/  @!P6 BRA `(.L_x_606) ;  /* 0x00000000007ce947 */ /* 0x000fea0003800000 */
[----:B------:R-:W-:-:S06]  /*196b0*/  ULOP3.LUT UR4, UR36, 0x2, URZ, 0xfc, !UPT ;  /* 0x0000000224047892 */ /* 0x000fcc000f8efc3f */
[----:B-1----:R-:W-:-:S05]  /*196c0*/  IMAD.U32 R2, RZ, RZ, UR4 ;  /* 0x00000004ff027e24 */ /* 0x002fca000f8e00ff */
[----:B------:R-:W-:-:S13]  /*196d0*/  ISETP.NE.AND P2, PT, R2, 0x3, PT ;  /* 0x000000030200780c */ /* 0x000fda0003f45270 */
[----:B------:R-:W-:Y:S05]  /*196e0*/  @!P2 BRA `(.L_x_907) ;  /* 0x000000000004a947 */ /* 0x000fea0003800000 */
[----:B------:R-:W-:Y:S01]  /*196f0*/  BPT.TRAP 0x1 ;  /* 0x000000040000795c */ /* 0x000fe20000300000 */
.L_x_907:
        /* <DEDUP_REMOVED lines=13> */
.L_x_1046:
[----:B------:R-:W1:Y:S02]  /*197d0*/  SYNCS.PHASECHK.TRANS64.TRYWAIT P0, [R7+URZ], R2 ;  /* 0x00000002070075a7 */ /* 0x000e64000800017f */
[----:B-1----:R-:W-:Y:S05]  /*197e0*/  @!P0 BRA `(.L_x_909) ;  /* 0x00000030002c8947 */ /* 0x002fea0003800000 */
.L_x_1047:
[----:B------:R-:W-:Y:S05]  /*197f0*/  @!P2 BRA `(.L_x_910) ;  /* 0x000000000004a947 */ /* 0x000fea0003800000 */
[----:B------:R-:W-:Y:S01]  /*19800*/  BPT.TRAP 0x1 ;  /* 0x000000040000795c */ /* 0x000fe20000300000 */
.L_x_910:
[----:B------:R-:W-:-:S04]  /*19810*/  VIADD R0, R0, 0x22860 ;  /* 0x0002286000007836 */ /* 0x000fc80000000000 */
[----:B------:R-:W-:-:S04]  /*19820*/  IMAD R4, R19, 0x8, R0 ;  /* 0x0000000813047824 */ /* 0x000fc800078e0200 */
[----:B------:R-:W2:Y:S02]  /*19830*/  SYNCS.PHASECHK.TRANS64.TRYWAIT P0, [R4+URZ], R5 ;  /* 0x00000005040075a7 */ /* 0x000ea4000800017f */
[----:B--2---:R-:W-:Y:S05]  /*19840*/  @!P0 BRA `(.L_x_911) ;  /* 0x0000003000288947 */ /* 0x004fea0003800000 */
.L_x_1048:
[----:B------:R-:W-:-:S07]  /*19850*/  IMAD R3, R3, 0x8, R0 ;  /* 0x0000000803037824 */ /* 0x000fce00078e0200 */
.L_x_912:
[----:B---3--:R3:W4:Y:S02]  /*19860*/  SYNCS.PHASECHK.TRANS64.TRYWAIT P0, [R3+URZ], R2 ;  /* 0x00000002030075a7 */ /* 0x008724000800017f */
[----:B----4-:R-:W-:Y:S05]  /*19870*/  @!P0 NANOSLEEP.SYNCS 0x989680 ;  /* 0x009896800000895d */ /* 0x010fea0003900000 */
[----:B------:R-:W4:Y:S02]  /*19880*/  @!P0 SYNCS.PHASECHK.TRANS64 P0, [R3+URZ], R2 ;  /* 0x00000002030085a7 */ /* 0x000f24000800007f */
[----:B----4-:R-:W-:Y:S05]  /*19890*/  @!P0 BRA `(.L_x_912) ;  /* 0xfffffffc00f08947 */ /* 0x010fea000383ffff */
.L_x_606:
[----:B------:R-:W-:Y:S05]  /*198a0*/  BSYNC B9 ;  /* 0x0000000000097941 */ /* 0x000fea0003800000 */
.L_x_603:
[----:B------:R-:W-:Y:S05]  /*198b0*/  EXIT ;  /* 0x000000000000794d */ /* 0x000fea0003800000 */
.L_x_626:
[----:B0-----:R0:W1:Y:S02]  /*198c0*/  SYNCS.PHASECHK.TRANS64.TRYWAIT P6, [R95+URZ+0x22890], R106 ;  /* 0x0228906a5f0075a7 */ /* 0x00106400080c017f */
[----:B-1----:R-:W-:Y:S05]  /*198d0*/  @!P6 NANOSLEEP.SYNCS 0x989680 ;  /* 0x009896800000e95d */ /* 0x002fea0003900000 */
[----:B------:R-:W1:Y:S02]  /*198e0*/  @!P6 SYNCS.PHASECHK.TRANS64 P6, [R95+URZ+0x22890], R106 ;  /* 0x0228906a5f00e5a7 */ /* 0x000e6400080c007f */
[----:B-1----:R-:W-:Y:S05]  /*198f0*/  @!P6 BRA `(.L_x_626) ;  /* 0xfffffffc00f0e947 */ /* 0x002fea000383ffff */
[----:B------:R-:W-:Y:S05]  /*19900*/  BRA `(.L_x_913) ;  /* 0xfffffe98001c7947 */ /* 0x000fea000383ffff */
.L_x_644:
[----:B0-----:R0:W1:Y:S02]  /*19910*/  SYNCS.PHASECHK.TRANS64.TRYWAIT P5, [R95+URZ+0x22890], R106 ;  /* 0x0228906a5f0075a7 */ /* 0x00106400080a017f */
[----:B-1----:R-:W-:Y:S05]  /*19920*/  @!P5 NANOSLEEP.SYNCS 0x989680 ;  /* 0x009896800000d95d */ /* 0x002fea0003900000 */
[----:B------:R-:W1:Y:S02]  /*19930*/  @!P5 SYNCS.PHASECHK.TRANS64 P5, [R95+URZ+0x22890], R106 ;  /* 0x0228906a5f00d5a7 */ /* 0x000e6400080a007f */
[----:B-1----:R-:W-:Y:S05]  /*19940*/  @!P5 BRA `(.L_x_644) ;  /* 0xfffffffc00f0d947 */ /* 0x002fea000383ffff */
[----:B------:R-:W-:Y:S05]  /*19950*/  BRA `(.L_x_914) ;  /* 0xfffffea800707947 */ /* 0x000fea000383ffff */
.L_x_653:
[----:B0-----:R0:W1:Y:S02]  /*19960*/  SYNCS.PHASECHK.TRANS64.TRYWAIT P4, [R95+URZ+0x22890], R106 ;  /* 0x0228906a5f0075a7 */ /* 0x001064000808017f */
[----:B-1----:R-:W-:Y:S05]  /*19970*/  @!P4 NANOSLEEP.SYNCS 0x989680 ;  /* 0x009896800000c95d */ /* 0x002fea0003900000 */
[----:B------:R-:W1:Y:S02]  /*19980*/  @!P4 SYNCS.PHASECHK.TRANS64 P4, [R95+URZ+0x22890], R106 ;  /* 0x0228906a5f00c5a7 */ /* 0x000e64000808007f */
[----:B-1----:R-:W-:Y:S05]  /*19990*/  @!P4 BRA `(.L_x_653) ;  /* 0xfffffffc00f0c947 */ /* 0x002fea000383ffff */
[----:B------:R-:W-:Y:S05]  /*199a0*/  BRA `(.L_x_915) ;  /* 0xfffffeb800647947 */ /* 0x000fea000383ffff */
.L_x_659:
[----:B--2---:R2:W3:Y:S02]  /*199b0*/  SYNCS.PHASECHK.TRANS64.TRYWAIT P3, [R95+URZ+0x228b0], R106 ;  /* 0x0228b06a5f0075a7 */ /* 0x0044e4000806017f */
[----:B---3--:R-:W-:Y:S05]  /*199c0*/  @!P3 NANOSLEEP.SYNCS 0x989680 ;  /* 0x009896800000b95d */ /* 0x008fea0003900000 */
[----:B------:R-:W3:Y:S02]  /*199d0*/  @!P3 SYNCS.PHASECHK.TRANS64 P3, [R95+URZ+0x228b0], R106 ;  /* 0x0228b06a5f00b5a7 */ /* 0x000ee4000806007f */
[----:B---3--:R-:W-:Y:S05]  /*199e0*/  @!P3 BRA `(.L_x_659) ;  /* 0xfffffffc00f0b947 */ /* 0x008fea000383ffff */
[----:B------:R-:W-:Y:S05]  /*199f0*/  BRA `(.L_x_916) ;  /* 0xfffffeb800f87947 */ /* 0x000fea000383ffff */
.L_x_669:
[----:B------:R-:W-:Y:S01]  /*19a00*/  BSSY B0, `(.L_x_917) ;  /* 0x0000007000007945 */ /* 0x000fe20003800000 */
[----:B------:R-:W-:Y:S02]  /*19a10*/  IMAD.MOV.U32 R12, RZ, RZ, RZ ;  /* 0x000000ffff0c7224 */ /* 0x000fe400078e00ff */
[----:B------:R-:W-:Y:S02]  /*19a20*/  IMAD.MOV.U32 R11, RZ, RZ, 0x1f ;  /* 0x0000001fff0b7424 */ /* 0x000fe400078e00ff */
[----:B------:R-:W-:-:S07]  /*19a30*/  IMAD.MOV.U32 R15, RZ, RZ, -0x1 ;  /* 0xffffffffff0f7424 */ /* 0x000fce00078e00ff */
[----:B-----5:R-:W-:Y:S05]  /*19a40*/  WARPSYNC.COLLECTIVE R15, `(.L_x_918) ;  /* 0x000000000f087348 */ /* 0x020fea0003c00000 */
[----:B------:R0:W1:Y:S02]  /*19a50*/  SHFL.IDX P6, R14, R13, R12, R11 ;  /* 0x0000000c0d0e7389 */ /* 0x00006400000c000b */
[----:B01---5:R-:W-:Y:S01]  /*19a60*/  ENDCOLLECTIVE ;  /* 0x000000000000791b */ /* 0x023fe20003800000 */
.L_x_918:
[----:B------:R-:W-:Y:S05]  /*19a70*/  BSYNC B0 ;  /* 0x0000000000007941 */ /* 0x000fea0003800000 */
.L_x_917:
[----:B------:R-:W-:Y:S05]  /*19a80*/  BRA `(.L_x_919) ;  /* 0xfffffec800387947 */ /* 0x000fea000383ffff */
.L_x_681:
[----:B------:R-:W-:Y:S01]  /*19a90*/  BSSY B1, `(.L_x_920) ;  /* 0x0000008000017945 */ /* 0x000fe20003800000 */
[----:B0-----:R-:W-:Y:S02]  /*19aa0*/  IMAD.MOV.U32 R13, RZ, RZ, R25 ;  /* 0x000000ffff0d7224 */ /* 0x001fe400078e0019 */
[----:B------:R-:W-:Y:S02]  /*19ab0*/  IMAD.MOV.U32 R12, RZ, RZ, RZ ;  /* 0x000000ffff0c7224 */ /* 0x000fe400078e00ff */
[----:B------:R-:W-:Y:S02]  /*19ac0*/  IMAD.MOV.U32 R11, RZ, RZ, 0x1c1f ;  /* 0x00001c1fff0b7424 */ /* 0x000fe400078e00ff */
[----:B------:R-:W-:-:S07]  /*19ad0*/  IMAD.MOV.U32 R15, RZ, RZ, -0x1 ;  /* 0xffffffffff0f7424 */ /* 0x000fce00078e00ff */
[----:B------:R-:W-:Y:S05]  /*19ae0*/  WARPSYNC.COLLECTIVE R15, `(.L_x_921) ;  /* 0x000000000f087348 */ /* 0x000fea0003c00000 */
[----:B------:R0:W1:Y:S02]  /*19af0*/  SHFL.IDX P6, R14, R13, R12, R11 ;  /* 0x0000000c0d0e7389 */ /* 0x00006400000c000b */
[----:B01----:R-:W-:Y:S01]  /*19b00*/  ENDCOLLECTIVE ;  /* 0x000000000000791b */ /* 0x003fe20003800000 */
.L_x_921:
[----:B------:R-:W-:Y:S05]  /*19b10*/  BSYNC B1 ;  /* 0x0000000000017941 */ /* 0x000fea0003800000 */
.L_x_920:
[----:B------:R-:W-:Y:S02]  /*19b20*/  IMAD.MOV.U32 R13, RZ, RZ, R24 ;  /* 0x000000ffff0d7224 */ /* 0x000fe400078e0018 */
[----:B------:R-:W-:Y:S02]  /*19b30*/  IMAD.MOV.U32 R12, RZ, RZ, RZ ;  /* 0x000000ffff0c7224 */ /* 0x000fe400078e00ff */
[----:B------:R-:W-:Y:S02]  /*19b40*/  IMAD.MOV.U32 R11, RZ, RZ, 0x1c1f ;  /* 0x00001c1fff0b7424 */ /* 0x000fe400078e00ff */
[----:B------:R-:W-:Y:S02]  /*19b50*/  IMAD.MOV.U32 R15, RZ, RZ, -0x1 ;  /* 0xffffffffff0f7424 */ /* 0x000fe400078e00ff */
[----:B------:R-:W-:-:S07]  /*19b60*/  IMAD.MOV.U32 R3, RZ, RZ, R14 ;  /* 0x000000ffff037224 */ /* 0x000fce00078e000e */
[----:B------:R-:W-:Y:S05]  /*19b70*/  WARPSYNC.COLLECTIVE R15, `(.L_x_922) ;  /* 0x000000000f087348 */ /* 0x000fea0003c00000 */
[----:B------:R0:W1:Y:S02]  /*19b80*/  SHFL.IDX P6, R14, R13, R12, R11 ;  /* 0x0000000c0d0e7389 */ /* 0x00006400000c000b */
[----:B01----:R-:W-:Y:S01]  /*19b90*/  ENDCOLLECTIVE ;  /* 0x000000000000791b */ /* 0x003fe20003800000 */
.L_x_922:
[----:B------:R-:W-:Y:S02]  /*19ba0*/  IMAD.MOV.U32 R13, RZ, RZ, R27 ;  /* 0x000000ffff0d7224 */ /* 0x000fe400078e001b */
[----:B------:R-:W-:-:S07]  /*19bb0*/  IMAD.MOV.U32 R0, RZ, RZ, R14 ;  /* 0x000000ffff007224 */ /* 0x000fce00078e000e */
[----:B------:R-:W-:Y:S05]  /*19bc0*/  WARPSYNC.COLLECTIVE R15, `(.L_x_923) ;  /* 0x000000000f087348 */ /* 0x000fea0003c00000 */
[----:B------:R0:W1:Y:S02]  /*19bd0*/  SHFL.IDX P6, R14, R13, R12, R11 ;  /* 0x0000000c0d0e7389 */ /* 0x00006400000c000b */
[----:B01----:R-:W-:Y:S01]  /*19be0*/  ENDCOLLECTIVE ;  /* 0x000000000000791b */ /* 0x003fe20003800000 */
.L_x_923:
[----:B------:R-:W-:Y:S02]  /*19bf0*/  IMAD.MOV.U32 R13, RZ, RZ, R26 ;  /* 0x000000ffff0d7224 */ /* 0x000fe400078e001a */
[----:B------:R-:W-:-:S07]  /*19c00*/  IMAD.MOV.U32 R5, RZ, RZ, R14 ;  /* 0x000000ffff057224 */ /* 0x000fce00078e000e */
[----:B------:R-:W-:Y:S05]  /*19c10*/  WARPSYNC.COLLECTIVE R15, `(.L_x_924) ;  /* 0x000000000f087348 */ /* 0x000fea0003c00000 */
[----:B------:R0:W1:Y:S02]  /*19c20*/  SHFL.IDX P6, R14, R13, R12, R11 ;  /* 0x0000000c0d0e7389 */ /* 0x00006400000c000b */
[----:B01----:R-:W-:Y:S01]  /*19c30*/  ENDCOLLECTIVE ;  /* 0x000000000000791b */ /* 0x003fe20003800000 */
.L_x_924:
[----:B------:R-:W-:Y:S05]  /*19c40*/  BRA `(.L_x_925) ;  /* 0xfffffecc00507947 */ /* 0x000fea000383ffff */
.L_x_685:
[----:B0-----:R0:W1:Y:S02]  /*19c50*/  SYNCS.PHASECHK.TRANS64.TRYWAIT P0, [R19+URZ+0x22800], R30 ;  /* 0x0228001e130075a7 */ /* 0x001064000800017f */
[----:B-1----:R-:W-:Y:S05]  /*19c60*/  @!P0 NANOSLEEP.SYNCS 0x989680 ;  /* 0x009896800000895d */ /* 0x002fea0003900000 */
[----:B------:R-:W1:Y:S02]  /*19c70*/  @!P0 SYNCS.PHASECHK.TRANS64 P0, [R19+URZ+0x22800], R30 ;  /* 0x0228001e130085a7 */ /* 0x000e64000800007f */
[----:B-1----:R-:W-:Y:S05]  /*19c80*/  @!P0 BRA `(.L_x_685) ;  /* 0xfffffffc00f08947 */ /* 0x002fea000383ffff */
[----:B------:R-:W-:Y:S05]  /*19c90*/  BRA `(.L_x_926) ;  /* 0xfffffed000707947 */ /* 0x000fea000383ffff */
.L_x_693:
        /* <DEDUP_REMOVED lines=8> */
.L_x_928:
[----:B------:R-:W-:Y:S05]  /*19d20*/  BSYNC B1 ;  /* 0x0000000000017941 */ /* 0x000fea0003800000 */
.L_x_927:
        /* <DEDUP_REMOVED lines=8> */
.L_x_929:
[----:B------:R-:W-:Y:S02]  /*19db0*/  IMAD.MOV.U32 R13, RZ, RZ, R27 ;  /* 0x000000ffff0d7224 */ /* 0x000fe400078e001b */
[----:B------:R-:W-:-:S07]  /*19dc0*/  IMAD.MOV.U32 R3, RZ, RZ, R14 ;  /* 0x000000ffff037224 */ /* 0x000fce00078e000e */
[----:B------:R-:W-:Y:S05]  /*19dd0*/  WARPSYNC.COLLECTIVE R15, `(.L_x_930) ;  /* 0x000000000f087348 */ /* 0x000fea0003c00000 */
[----:B------:R0:W1:Y:S02]  /*19de0*/  SHFL.IDX P6, R14, R13, R12, R11 ;  /* 0x0000000c0d0e7389 */ /* 0x00006400000c000b */
[----:B01----:R-:W-:Y:S01]  /*19df0*/  ENDCOLLECTIVE ;  /* 0x000000000000791b */ /* 0x003fe20003800000 */
.L_x_930:
[----:B------:R-:W-:Y:S02]  /*19e00*/  IMAD.MOV.U32 R13, RZ, RZ, R26 ;  /* 0x000000ffff0d7224 */ /* 0x000fe400078e001a */
[----:B------:R-:W-:-:S07]  /*19e10*/  IMAD.MOV.U32 R20, RZ, RZ, R14 ;  /* 0x000000ffff147224 */ /* 0x000fce00078e000e */
[----:B------:R-:W-:Y:S05]  /*19e20*/  WARPSYNC.COLLECTIVE R15, `(.L_x_931) ;  /* 0x000000000f087348 */ /* 0x000fea0003c00000 */
[----:B------:R0:W1:Y:S02]  /*19e30*/  SHFL.IDX P6, R14, R13, R12, R11 ;  /* 0x0000000c0d0e7389 */ /* 0x00006400000c000b */
[----:B01----:R-:W-:Y:S01]  /*19e40*/  ENDCOLLECTIVE ;  /* 0x000000000000791b */ /* 0x003fe20003800000 */
.L_x_931:
[----:B------:R-:W-:Y:S05]  /*19e50*/  BRA `(.L_x_932) ;  /* 0xfffffed800d07947 */ /* 0x000fea000383ffff */
.L_x_697:
[----:B0-----:R0:W1:Y:S02]  /*19e60*/  SYNCS.PHASECHK.TRANS64.TRYWAIT P1, [R19+URZ+0x22800], R24 ;  /* 0x02280018130075a7 */ /* 0x001064000802017f */
[----:B-1----:R-:W-:Y:S05]  /*19e70*/  @!P1 NANOSLEEP.SYNCS 0x989680 ;  /* 0x009896800000995d */ /* 0x002fea0003900000 */
[----:B------:R-:W1:Y:S02]  /*19e80*/  @!P1 SYNCS.PHASECHK.TRANS64 P1, [R19+URZ+0x22800], R24 ;  /* 0x02280018130095a7 */ /* 0x000e64000802007f */
[----:B-1----:R-:W-:Y:S05]  /*19e90*/  @!P1 BRA `(.L_x_697) ;  /* 0xfffffffc00f09947 */ /* 0x002fea000383ffff */
[----:B------:R-:W-:Y:S05]  /*19ea0*/  BRA `(.L_x_933) ;  /* 0xfffffedc00b07947 */ /* 0x000fea000383ffff */
.L_x_703:
[----:B0-----:R0:W2:Y:S02]  /*19eb0*/  SYNCS.PHASECHK.TRANS64.TRYWAIT P1, [R15+URZ+0x22830], R20 ;  /* 0x022830140f0075a7 */ /* 0x0010a4000802017f */
[----:B--2---:R-:W-:Y:S05]  /*19ec0*/  @!P1 NANOSLEEP.SYNCS 0x989680 ;  /* 0x009896800000995d */ /* 0x004fea0003900000 */
[----:B------:R-:W2:Y:S02]  /*19ed0*/  @!P1 SYNCS.PHASECHK.TRANS64 P1, [R15+URZ+0x22830], R20 ;  /* 0x022830140f0095a7 */ /* 0x000ea4000802007f */
[----:B--2---:R-:W-:Y:S05]  /*19ee0*/  @!P1 BRA `(.L_x_703) ;  /* 0xfffffffc00f09947 */ /* 0x004fea000383ffff */
[----:B------:R-:W-:Y:S05]  /*19ef0*/  BRA `(.L_x_702) ;  /* 0xfffffee800d07947 */ /* 0x000fea000383ffff */
.L_x_708:
[----:B-1----:R1:W2:Y:S02]  /*19f00*/  SYNCS.PHASECHK.TRANS64.TRYWAIT P2, [R15+URZ+0x22850], R20 ;  /* 0x022850140f0075a7 */ /* 0x0022a4000804017f */
[----:B--2---:R-:W-:Y:S05]  /*19f10*/  @!P2 NANOSLEEP.SYNCS 0x989680 ;  /* 0x009896800000a95d */ /* 0x004fea0003900000 */
[----:B------:R-:W2:Y:S02]  /*19f20*/  @!P2 SYNCS.PHASECHK.TRANS64 P2, [R15+URZ+0x22850], R20 ;  /* 0x022850140f00a5a7 */ /* 0x000ea4000804007f */
[----:B--2---:R-:W-:Y:S05]  /*19f30*/  @!P2 BRA `(.L_x_708) ;  /* 0xfffffffc00f0a947 */ /* 0x004fea000383ffff */
[----:B------:R-:W-:Y:S05]  /*19f40*/  BRA `(.L_x_707) ;  /* 0xffffff00006c7947 */ /* 0x000fea000383ffff */
.L_x_713:
[----:B-1----:R1:W2:Y:S02]  /*19f50*/  SYNCS.PHASECHK.TRANS64.TRYWAIT P3, [R20+URZ+0x22830], R21 ;  /* 0x02283015140075a7 */ /* 0x0022a4000806017f */
[----:B--2---:R-:W-:Y:S05]  /*19f60*/  @!P3 NANOSLEEP.SYNCS 0x989680 ;  /* 0x009896800000b95d */ /* 0x004fea0003900000 */
[----:B------:R-:W2:Y:S02]  /*19f70*/  @!P3 SYNCS.PHASECHK.TRANS64 P3, [R20+URZ+0x22830], R21 ;  /* 0x022830151400b5a7 */ /* 0x000ea4000806007f */
[----:B--2---:R-:W-:Y:S05]  /*19f80*/  @!P3 BRA `(.L_x_713) ;  /* 0xfffffffc00f0b947 */ /* 0x004fea000383ffff */
[----:B------:R-:W-:Y:S05]  /*19f90*/  BRA `(.L_x_712) ;  /* 0xffffff0400a87947 */ /* 0x000fea000383ffff */
.L_x_718:
[----:B--2---:R2:W3:Y:S02]  /*19fa0*/  SYNCS.PHASECHK.TRANS64.TRYWAIT P3, [R20+URZ+0x22850], R21 ;  /* 0x02285015140075a7 */ /* 0x0044e4000806017f */
[----:B---3--:R-:W-:Y:S05]  /*19fb0*/  @!P3 NANOSLEEP.SYNCS 0x989680 ;  /* 0x009896800000b95d */ /* 0x008fea0003900000 */
[----:B------:R-:W3:Y:S02]  /*19fc0*/  @!P3 SYNCS.PHASECHK.TRANS64 P3, [R20+URZ+0x22850], R21 ;  /* 0x022850151400b5a7 */ /* 0x000ee4000806007f */
[----:B---3--:R-:W-:Y:S05]  /*19fd0*/  @!P3 BRA `(.L_x_718) ;  /* 0xfffffffc00f0b947 */ /* 0x008fea000383ffff */
[----:B------:R-:W-:Y:S05]  /*19fe0*/  BRA `(.L_x_717) ;  /* 0xffffff2000047947 */ /* 0x000fea000383ffff */
.L_x_724:
[----:B------:R-:W-:Y:S02]  /*19ff0*/  IMAD.MOV.U32 R13, RZ, RZ, R21 ;  /* 0x000000ffff0d7224 */ /* 0x000fe400078e0015 */
[----:B------:R-:W-:Y:S02]  /*1a000*/  IMAD.MOV.U32 R12, RZ, RZ, RZ ;  /* 0x000000ffff0c7224 */ /* 0x000fe400078e00ff */
[----:B------:R-:W-:Y:S02]  /*1a010*/  IMAD.MOV.U32 R11, RZ, RZ, 0x181f ;  /* 0x0000181fff0b7424 */ /* 0x000fe400078e00ff */
[----:B------:R-:W-:-:S07]  /*1a020*/  IMAD.MOV.U32 R15, RZ, RZ, -0x1 ;  /* 0xffffffffff0f7424 */ /* 0x000fce00078e00ff */
[----:B-----5:R-:W-:Y:S05]  /*1a030*/  WARPSYNC.COLLECTIVE R15, `(.L_x_934) ;  /* 0x000000000f087348 */ /* 0x020fea0003c00000 */
[----:B------:R0:W1:Y:S02]  /*1a040*/  SHFL.IDX P6, R14, R13, R12, R11 ;  /* 0x0000000c0d0e7389 */ /* 0x00006400000c000b */
[----:B01---5:R-:W-:Y:S01]  /*1a050*/  ENDCOLLECTIVE ;  /* 0x000000000000791b */ /* 0x023fe20003800000 */
.L_x_934:
[----:B------:R-:W-:Y:S02]  /*1a060*/  IMAD.MOV.U32 R13, RZ, RZ, R3 ;  /* 0x000000ffff0d7224 */ /* 0x000fe400078e0003 */
[----:B------:R-:W-:-:S07]  /*1a070*/  IMAD.MOV.U32 R20, RZ, RZ, R14 ;  /* 0x000000ffff147224 */ /* 0x000fce00078e000e */
[----:B------:R-:W-:Y:S05]  /*1a080*/  WARPSYNC.COLLECTIVE R15, `(.L_x_935) ;  /* 0x000000000f087348 */ /* 0x000fea0003c00000 */
[----:B------:R0:W1:Y:S02]  /*1a090*/  SHFL.IDX P6, R14, R13, R12, R11 ;  /* 0x0000000c0d0e7389 */ /* 0x00006400000c000b */
[----:B01----:R-:W-:Y:S01]  /*1a0a0*/  ENDCOLLECTIVE ;  /* 0x000000000000791b */ /* 0x003fe20003800000 */
.L_x_935:
[----:B------:R-:W-:Y:S05]  /*1a0b0*/  BRA `(.L_x_936) ;  /* 0xffffff4800107947 */ /* 0x000fea000383ffff */
.L_x_727:
[----:B------:R-:W-:Y:S01]  /*1a0c0*/  BSSY B1, `(.L_x_937) ;  /* 0x0000008000017945 */ /* 0x000fe20003800000 */
[----:B------:R-:W-:Y:S02]  /*1a0d0*/  IMAD.MOV.U32 R13, RZ, RZ, R21 ;  /* 0x000000ffff0d7224 */ /* 0x000fe400078e0015 */
[----:B------:R-:W-:Y:S02]  /*1a0e0*/  IMAD.MOV.U32 R12, RZ, RZ, 0x1 ;  /* 0x00000001ff0c7424 */ /* 0x000fe400078e00ff */
[----:B------:R-:W-:Y:S02]  /*1a0f0*/  IMAD.MOV.U32 R11, RZ, RZ, 0x181f ;  /* 0x0000181fff0b7424 */ /* 0x000fe400078e00ff */
[----:B------:R-:W-:-:S07]  /*1a100*/  IMAD.MOV.U32 R15, RZ, RZ, -0x1 ;  /* 0xffffffffff0f7424 */ /* 0x000fce00078e00ff */
[----:B012---:R-:W-:Y:S05]  /*1a110*/  WARPSYNC.COLLECTIVE R15, `(.L_x_938) ;  /* 0x000000000f087348 */ /* 0x007fea0003c00000 */
[----:B--2---:R2:W3:Y:S02]  /*1a120*/  SHFL.IDX P6, R14, R13, R12, R11 ;  /* 0x0000000c0d0e7389 */ /* 0x0044e400000c000b */
[----:B0123--:R-:W-:Y:S01]  /*1a130*/  ENDCOLLECTIVE ;  /* 0x000000000000791b */ /* 0x00ffe20003800000 */
.L_x_938:
[----:B------:R-:W-:Y:S05]  /*1a140*/  BSYNC B1 ;  /* 0x0000000000017941 */ /* 0x000fea0003800000 */
.L_x_937:
[----:B------:R-:W-:Y:S02]  /*1a150*/  IMAD.MOV.U32 R13, RZ, RZ, R3 ;  /* 0x000000ffff0d7224 */ /* 0x000fe400078e0003 */
[----:B------:R-:W-:Y:S02]  /*1a160*/  IMAD.MOV.U32 R12, RZ, RZ, 0x1 ;  /* 0x00000001ff0c7424 */ /* 0x000fe400078e00ff */
[----:B------:R-:W-:Y:S02]  /*1a170*/  IMAD.MOV.U32 R11, RZ, RZ, 0x181f ;  /* 0x0000181fff0b7424 */ /* 0x000fe400078e00ff */
[----:B------:R-:W-:Y:S02]  /*1a180*/  IMAD.MOV.U32 R15, RZ, RZ, -0x1 ;  /* 0xffffffffff0f7424 */ /* 0x000fe400078e00ff */
[----:B------:R-:W-:-:S07]  /*1a190*/  IMAD.MOV.U32 R20, RZ, RZ, R14 ;  /* 0x000000ffff147224 */ /* 0x000fce00078e000e */
[----:B------:R-:W-:Y:S05]  /*1a1a0*/  WARPSYNC.COLLECTIVE R15, `(.L_x_939) ;  /* 0x000000000f087348 */ /* 0x000fea0003c00000 */
[----:B------:R0:W1:Y:S02]  /*1a1b0*/  SHFL.IDX P6, R14, R13, R12, R11 ;  /* 0x0000000c0d0e7389 */ /* 0x00006400000c000b */
[----:B01----:R-:W-:Y:S01]  /*1a1c0*/  ENDCOLLECTIVE ;  /* 0x000000000000791b */ /* 0x003fe20003800000 */
.L_x_939:
[----:B------:R-:W-:Y:S05]  /*1a1d0*/  BRA `(.L_x_940) ;  /* 0xffffff48004c7947 */ /* 0x000fea000383ffff */
.L_x_730:
[----:B------:R-:W-:Y:S01]  /*1a1e0*/  BSSY B1, `(.L_x_941) ;  /* 0x0000008000017945 */ /* 0x000fe20003800000 */
[----:B------:R-:W-:Y:S02]  /*1a1f0*/  IMAD.MOV.U32 R13, RZ, RZ, R21 ;  /* 0x000000ffff0d7224 */ /* 0x000fe400078e0015 */
[----:B------:R-:W-:Y:S02]  /*1a200*/  IMAD.MOV.U32 R12, RZ, RZ, 0x2 ;  /* 0x00000002ff0c7424 */ /* 0x000fe400078e00ff */
[----:B----4-:R-:W-:Y:S02]  /*1a210*/  IMAD.MOV.U32 R11, RZ, RZ, 0x181f ;  /* 0x0000181fff0b7424 */ /* 0x010fe400078e00ff */
[----:B------:R-:W-:-:S07]  /*1a220*/  IMAD.MOV.U32 R15, RZ, RZ, -0x1 ;  /* 0xffffffffff0f7424 */ /* 0x000fce00078e00ff */
[----:B0123--:R-:W-:Y:S05]  /*1a230*/  WARPSYNC.COLLECTIVE R15, `(.L_x_942) ;  /* 0x000000000f087348 */ /* 0x00ffea0003c00000 */
[----:B--2---:R2:W4:Y:S02]  /*1a240*/  SHFL.IDX P6, R14, R13, R12, R11 ;  /* 0x0000000c0d0e7389 */ /* 0x00452400000c000b */
[----:B01234-:R-:W-:Y:S01]  /*1a250*/  ENDCOLLECTIVE ;  /* 0x000000000000791b */ /* 0x01ffe20003800000 */
.L_x_942:
[----:B------:R-:W-:Y:S05]  /*1a260*/  BSYNC B1 ;  /* 0x0000000000017941 */ /* 0x000fea0003800000 */
.L_x_941:
        /* <DEDUP_REMOVED lines=8> */
.L_x_943:
[----:B------:R-:W-:Y:S05]  /*1a2f0*/  BRA `(.L_x_944) ;  /* 0xffffff4800787947 */ /* 0x000fea000383ffff */
.L_x_733:
[----:B------:R-:W-:Y:S01]  /*1a300*/  BSSY B1, `(.L_x_945) ;  /* 0x0000008000017945 */ /* 0x000fe20003800000 */
[----:B------:R-:W-:Y:S02]  /*1a310*/  IMAD.MOV.U32 R13, RZ, RZ, R21 ;  /* 0x000000ffff0d7224 */ /* 0x000fe400078e0015 */
[----:B------:R-:W-:Y:S02]  /*1a320*/  IMAD.MOV.U32 R12, RZ, RZ, 0x3 ;  /* 0x00000003ff0c7424 */ /* 0x000fe400078e00ff */
[----:B0-----:R-:W-:Y:S02]  /*1a330*/  IMAD.MOV.U32 R11, RZ, RZ, 0x181f ;  /* 0x0000181fff0b7424 */ /* 0x001fe400078e00ff */
[----:B------:R-:W-:-:S07]  /*1a340*/  IMAD.MOV.U32 R15, RZ, RZ, -0x1 ;  /* 0xffffffffff0f7424 */ /* 0x000fce00078e00ff */
[----:B-1234-:R-:W-:Y:S05]  /*1a350*/  WARPSYNC.COLLECTIVE R15, `(.L_x_946) ;  /* 0x000000000f087348 */ /* 0x01efea0003c00000 */
[----:B--2---:R0:W2:Y:S02]  /*1a360*/  SHFL.IDX P6, R14, R13, R12, R11 ;  /* 0x0000000c0d0e7389 */ /* 0x0040a400000c000b */
[----:B01234-:R-:W-:Y:S01]  /*1a370*/  ENDCOLLECTIVE ;  /* 0x000000000000791b */ /* 0x01ffe20003800000 */
.L_x_946:
[----:B------:R-:W-:Y:S05]  /*1a380*/  BSYNC B1 ;  /* 0x0000000000017941 */ /* 0x000fea0003800000 */
.L_x_945:
        /* <DEDUP_REMOVED lines=8> */
.L_x_947:
[----:B------:R-:W-:Y:S05]  /*1a410*/  BRA `(.L_x_948) ;  /* 0xffffff4800a47947 */ /* 0x000fea000383ffff */
.L_x_735:
[----:B------:R-:W-:Y:S02]  /*1a420*/  IMAD.MOV.U32 R13, RZ, RZ, R8 ;  /* 0x000000ffff0d7224 */ /* 0x000fe400078e0008 */
[----:B------:R-:W-:Y:S02]  /*1a430*/  IMAD.MOV.U32 R12, RZ, RZ, RZ ;  /* 0x000000ffff0c7224 */ /* 0x000fe400078e00ff */
[----:B------:R-:W-:Y:S02]  /*1a440*/  IMAD.MOV.U32 R11, RZ, RZ, 0x1c1f ;  /* 0x00001c1fff0b7424 */ /* 0x000fe400078e00ff */
[----:B------:R-:W-:-:S07]  /*1a450*/  IMAD.MOV.U32 R15, RZ, RZ, -0x1 ;  /* 0xffffffffff0f7424 */ /* 0x000fce00078e00ff */
[----:B------:R-:W-:Y:S05]  /*1a460*/  WARPSYNC.COLLECTIVE R15, `(.L_x_949) ;  /* 0x000000000f087348 */ /* 0x000fea0003c00000 */
[----:B------:R0:W1:Y:S02]  /*1a470*/  SHFL.IDX P6, R14, R13, R12, R11 ;  /* 0x0000000c0d0e7389 */ /* 0x00006400000c000b */
[----:B01----:R-:W-:Y:S01]  /*1a480*/  ENDCOLLECTIVE ;  /* 0x000000000000791b */ /* 0x003fe20003800000 */
.L_x_949:
[----:B------:R-:W-:Y:S02]  /*1a490*/  IMAD.MOV.U32 R13, RZ, RZ, R3 ;  /* 0x000000ffff0d7224 */ /* 0x000fe400078e0003 */
[----:B------:R-:W-:-:S07]  /*1a4a0*/  IMAD.MOV.U32 R9, RZ, RZ, R14 ;  /* 0x000000ffff097224 */ /* 0x000fce00078e000e */
[----:B------:R-:W-:Y:S05]  /*1a4b0*/  WARPSYNC.COLLECTIVE R15, `(.L_x_950) ;  /* 0x000000000f087348 */ /* 0x000fea0003c00000 */
[----:B------:R0:W1:Y:S02]  /*1a4c0*/  SHFL.IDX P6, R14, R13, R12, R11 ;  /* 0x0000000c0d0e7389 */ /* 0x00006400000c000b */
[----:B01----:R-:W-:Y:S01]  /*1a4d0*/  ENDCOLLECTIVE ;  /* 0x000000000000791b */ /* 0x003fe20003800000 */
.L_x_950:
[----:B------:R-:W-:Y:S01]  /*1a4e0*/  IMAD.MOV.U32 R11, RZ, RZ, R14 ;  /* 0x000000ffff0b7224 */ /* 0x000fe200078e000e */
[----:B------:R-:W-:Y:S06]  /*1a4f0*/  BRA `(.L_x_951) ;  /* 0xffffff4c00887947 */ /* 0x000fec000383ffff */
.L_x_738:
[----:B------:R-:W-:Y:S01]  /*1a500*/  BSSY B1, `(.L_x_952) ;  /* 0x0000008000017945 */ /* 0x000fe20003800000 */
[----:B---3--:R-:W-:Y:S02]  /*1a510*/  IMAD.MOV.U32 R13, RZ, RZ, R8 ;  /* 0x000000ffff0d7224 */ /* 0x008fe400078e0008 */
[----:B------:R-:W-:Y:S02]  /*1a520*/  IMAD.MOV.U32 R12, RZ, RZ, 0x1 ;  /* 0x00000001ff0c7424 */ /* 0x000fe400078e00ff */
[----:B--2---:R-:W-:Y:S02]  /*1a530*/  IMAD.MOV.U32 R11, RZ, RZ, 0x1c1f ;  /* 0x00001c1fff0b7424 */ /* 0x004fe400078e00ff */
[----:B------:R-:W-:-:S07]  /*1a540*/  IMAD.MOV.U32 R15, RZ, RZ, -0x1 ;  /* 0xffffffffff0f7424 */ /* 0x000fce00078e00ff */
[----:B01----:R-:W-:Y:S05]  /*1a550*/  WARPSYNC.COLLECTIVE R15, `(.L_x_953) ;  /* 0x000000000f087348 */ /* 0x003fea0003c00000 */
[----:B------:R2:W3:Y:S02]  /*1a560*/  SHFL.IDX P6, R14, R13, R12, R11 ;  /* 0x0000000c0d0e7389 */ /* 0x0004e400000c000b */
[----:B0123--:R-:W-:Y:S01]  /*1a570*/  ENDCOLLECTIVE ;  /* 0x000000000000791b */ /* 0x00ffe20003800000 */
.L_x_953:
[----:B------:R-:W-:Y:S05]  /*1a580*/  BSYNC B1 ;  /* 0x0000000000017941 */ /* 0x000fea0003800000 */
.L_x_952:
        /* <DEDUP_REMOVED lines=8> */
.L_x_954:
[----:B------:R-:W-:Y:S05]  /*1a610*/  BRA `(.L_x_955) ;  /* 0xffffff58007c7947 */ /* 0x000fea000383ffff */
.L_x_742:
[----:B------:R-:W-:Y:S02]  /*1a620*/  IMAD.MOV.U32 R13, RZ, RZ, R4 ;  /* 0x000000ffff0d7224 */ /* 0x000fe400078e0004 */
[----:B------:R-:W-:Y:S02]  /*1a630*/  IMAD.MOV.U32 R12, RZ, RZ, RZ ;  /* 0x000000ffff0c7224 */ /* 0x000fe400078e00ff */
[----:B------:R-:W-:Y:S02]  /*1a640*/  IMAD.MOV.U32 R11, RZ, RZ, 0x181f ;  /* 0x0000181fff0b7424 */ /* 0x000fe400078e00ff */
[----:B------:R-:W-:-:S07]  /*1a650*/  IMAD.MOV.U32 R15, RZ, RZ, -0x1 ;  /* 0xffffffffff0f7424 */ /* 0x000fce00078e00ff */
[----:B01----:R-:W-:Y:S05]  /*1a660*/  WARPSYNC.COLLECTIVE R15, `(.L_x_956) ;  /* 0x000000000f087348 */ /* 0x003fea0003c00000 */
[----:B------:R2:W3:Y:S02]  /*1a670*/  SHFL.IDX P6, R14, R13, R12, R11 ;  /* 0x0000000c0d0e7389 */ /* 0x0004e400000c000b */
[----:B0123--:R-:W-:Y:S01]  /*1a680*/  ENDCOLLECTIVE ;  /* 0x000000000000791b */ /* 0x00ffe20003800000 */
.L_x_956:
[----:B------:R-:W-:Y:S02]  /*1a690*/  IMAD.MOV.U32 R13, RZ, RZ, R3 ;  /* 0x000000ffff0d7224 */ /* 0x000fe400078e0003 */
[----:B------:R-:W-:-:S07]  /*1a6a0*/  IMAD.MOV.U32 R0, RZ, RZ, R14 ;  /* 0x000000ffff007224 */ /* 0x000fce00078e000e */
[----:B------:R-:W-:Y:S05]  /*1a6b0*/  WARPSYNC.COLLECTIVE R15, `(.L_x_957) ;  /* 0x000000000f087348 */ /* 0x000fea0003c00000 */
[----:B------:R0:W1:Y:S02]  /*1a6c0*/  SHFL.IDX P6, R14, R13, R12, R11 ;  /* 0x0000000c0d0e7389 */ /* 0x00006400000c000b */
[----:B01----:R-:W-:Y:S01]  /*1a6d0*/  ENDCOLLECTIVE ;  /* 0x000000000000791b */ /* 0x003fe20003800000 */
.L_x_957:
[----:B------:R-:W-:Y:S05]  /*1a6e0*/  BRA `(.L_x_958) ;  /* 0xffffff6c008c7947 */ /* 0x000fea000383ffff */
.L_x_745:
[----:B------:R-:W-:Y:S01]  /*1a6f0*/  BSSY B1, `(.L_x_959) ;  /* 0x0000008000017945 */ /* 0x000fe20003800000 */
[----:B---3--:R-:W-:Y:S02]  /*1a700*/  IMAD.MOV.U32 R13, RZ, RZ, R4 ;  /* 0x000000ffff0d7224 */ /* 0x008fe400078e0004 */
[----:B------:R-:W-:Y:S02]  /*1a710*/  IMAD.MOV.U32 R12, RZ, RZ, 0x1 ;  /* 0x00000001ff0c7424 */ /* 0x000fe400078e00ff */
[----:B------:R-:W-:Y:S02]  /*1a720*/  IMAD.MOV.U32 R11, RZ, RZ, 0x181f ;  /* 0x0000181fff0b7424 */ /* 0x000fe400078e00ff */
[----:B------:R-:W-:-:S07]  /*1a730*/  IMAD.MOV.U32 R15, RZ, RZ, -0x1 ;  /* 0xffffffffff0f7424 */ /* 0x000fce00078e00ff */
[----:B012-4-:R-:W-:Y:S05]  /*1a740*/  WARPSYNC.COLLECTIVE R15, `(.L_x_960) ;  /* 0x000000000f087348 */ /* 0x017fea0003c00000 */
[----:B----4-:R3:W4:Y:S02]  /*1a750*/  SHFL.IDX P6, R14, R13, R12, R11 ;  /* 0x0000000c0d0e7389 */ /* 0x01072400000c000b */
[----:B01234-:R-:W-:Y:S01]  /*1a760*/  ENDCOLLECTIVE ;  /* 0x000000000000791b */ /* 0x01ffe20003800000 */
.L_x_960:
[----:B------:R-:W-:Y:S05]  /*1a770*/  BSYNC B1 ;  /* 0x0000000000017941 */ /* 0x000fea0003800000 */
.L_x_959:
        /* <DEDUP_REMOVED lines=8> */
.L_x_961:
[----:B------:R-:W-:Y:S05]  /*1a800*/  BRA `(.L_x_962) ;  /* 0xffffff6c00bc7947 */ /* 0x000fea000383ffff */
.L_x_748:
[----:B------:R-:W-:Y:S01]  /*1a810*/  BSSY B1, `(.L_x_963) ;  /* 0x0000008000017945 */ /* 0x000fe20003800000 */
[----:B0-----:R-:W-:Y:S02]  /*1a820*/  IMAD.MOV.U32 R13, RZ, RZ, R4 ;  /* 0x000000ffff0d7224 */ /* 0x001fe400078e0004 */
[----:B------:R-:W-:Y:S02]  /*1a830*/  IMAD.MOV.U32 R12, RZ, RZ, 0x2 ;  /* 0x00000002ff0c7424 */ /* 0x000fe400078e00ff */
[----:B------:R-:W-:Y:S02]  /*1a840*/  IMAD.MOV.U32 R11, RZ, RZ, 0x181f ;  /* 0x0000181fff0b7424 */ /* 0x000fe400078e00ff */
[----:B------:R-:W-:-:S07]  /*1a850*/  IMAD.MOV.U32 R15, RZ, RZ, -0x1 ;  /* 0xffffffffff0f7424 */ /* 0x000fce00078e00ff */
[----:B-1234-:R-:W-:Y:S05]  /*1a860*/  WARPSYNC.COLLECTIVE R15, `(.L_x_964) ;  /* 0x000000000f087348 */ /* 0x01efea0003c00000 */
[----:B----4-:R0:W4:Y:S02]  /*1a870*/  SHFL.IDX P6, R14, R13, R12, R11 ;  /* 0x0000000c0d0e7389 */ /* 0x01012400000c000b */
[----:B01234-:R-:W-:Y:S01]  /*1a880*/  ENDCOLLECTIVE ;  /* 0x000000000000791b */ /* 0x01ffe20003800000 */
.L_x_964:
[----:B------:R-:W-:Y:S05]  /*1a890*/  BSYNC B1 ;  /* 0x0000000000017941 */ /* 0x000fea0003800000 */
.L_x_963:
        /* <DEDUP_REMOVED lines=8> */
.L_x_965:
[----:B------:R-:W-:Y:S05]  /*1a920*/  BRA `(.L_x_966) ;  /* 0xffffff6c00e87947 */ /* 0x000fea000383ffff */
.L_x_751:
[----:B------:R-:W-:Y:S01]  /*1a930*/  BSSY B1, `(.L_x_967) ;  /* 0x0000008000017945 */ /* 0x000fe20003800000 */
[----:B0-----:R-:W-:Y:S02]  /*1a940*/  IMAD.MOV.U32 R13, RZ, RZ, R4 ;  /* 0x000000ffff0d7224 */ /* 0x001fe400078e0004 */
[----:B------:R-:W-:Y:S02]  /*1a950*/  IMAD.MOV.U32 R12, RZ, RZ, 0x3 ;  /* 0x00000003ff0c7424 */ /* 0x000fe400078e00ff */
[----:B------:R-:W-:Y:S02]  /*1a960*/  IMAD.MOV.U32 R11, RZ, RZ, 0x181f ;  /* 0x0000181fff0b7424 */ /* 0x000fe400078e00ff */
[----:B------:R-:W-:-:S07]  /*1a970*/  IMAD.MOV.U32 R15, RZ, RZ, -0x1 ;  /* 0xffffffffff0f7424 */ /* 0x000fce00078e00ff */
[----:B-1234-:R-:W-:Y:S05]  /*1a980*/  WARPSYNC.COLLECTIVE R15, `(.L_x_968) ;  /* 0x000000000f087348 */ /* 0x01efea0003c00000 */
[----:B------:R0:W0:Y:S02]  /*1a990*/  SHFL.IDX P6, R14, R13, R12, R11 ;  /* 0x0000000c0d0e7389 */ /* 0x00002400000c000b */
[----:B01234-:R-:W-:Y:S01]  /*1a9a0*/  ENDCOLLECTIVE ;  /* 0x000000000000791b */ /* 0x01ffe20003800000 */
.L_x_968:
[----:B------:R-:W-:Y:S05]  /*1a9b0*/  BSYNC B1 ;  /* 0x0000000000017941 */ /* 0x000fea0003800000 */
.L_x_967:
        /* <DEDUP_REMOVED lines=8> */
.L_x_969:
[----:B------:R-:W-:Y:S05]  /*1aa40*/  BRA `(.L_x_970) ;  /* 0xffffff7000147947 */ /* 0x000fea000383ffff */
.L_x_768:
[----:B------:R-:W1:Y:S01]  /*1aa50*/  S2R R5, SR_TID.X ;  /* 0x0000000000057919 */ /* 0x000e620000002100 */
[----:B------:R-:W-:Y:S01]  /*1aa60*/  BSSY B1, `(.L_x_971) ;  /* 0x000000a000017945 */ /* 0x000fe20003800000 */
[----:B0-----:R-:W-:Y:S02]  /*1aa70*/  IMAD.MOV.U32 R12, RZ, RZ, RZ ;  /* 0x000000ffff0c7224 */ /* 0x001fe400078e00ff */
[----:B------:R-:W-:Y:S02]  /*1aa80*/  IMAD.MOV.U32 R11, RZ, RZ, 0x1f ;  /* 0x0000001fff0b7424 */ /* 0x000fe400078e00ff */
[----:B------:R-:W-:Y:S01]  /*1aa90*/  IMAD.MOV.U32 R15, RZ, RZ, -0x1 ;  /* 0xffffffffff0f7424 */ /* 0x000fe200078e00ff */
[----:B-1----:R-:W-:-:S04]  /*1aaa0*/  SHF.R.U32.HI R5, RZ, 0x5, R5 ;  /* 0x00000005ff057819 */ /* 0x002fc80000011605 */
[----:B------:R-:W-:-:S05]  /*1aab0*/  LOP3.LUT R5, R5, 0x3, RZ, 0xc0, !PT ;  /* 0x0000000305057812 */ /* 0x000fca00078ec0ff */
[----:B------:R-:W-:-:S07]  /*1aac0*/  IMAD.MOV.U32 R13, RZ, RZ, R5 ;  /* 0x000000ffff0d7224 */ /* 0x000fce00078e0005 */
[----:B------:R-:W-:Y:S05]  /*1aad0*/  WARPSYNC.COLLECTIVE R15, `(.L_x_972) ;  /* 0x000000000f087348 */ /* 0x000fea0003c00000 */
[----:B------:R0:W1:Y:S02]  /*1aae0*/  SHFL.IDX P6, R14, R13, R12, R11 ;  /* 0x0000000c0d0e7389 */ /* 0x00006400000c000b */
[----:B01----:R-:W-:Y:S01]  /*1aaf0*/  ENDCOLLECTIVE ;  /* 0x000000000000791b */ /* 0x003fe20003800000 */
.L_x_972:
[----:B------:R-:W-:Y:S05]  /*1ab00*/  BSYNC B1 ;  /* 0x0000000000017941 */ /* 0x000fea0003800000 */
.L_x_971:
[----:B------:R-:W-:Y:S05]  /*1ab10*/  BRA `(.L_x_973) ;  /* 0xffffff8800387947 */ /* 0x000fea000383ffff */
.L_x_770:
[----:B------:R-:W-:Y:S01]  /*1ab20*/  BSSY B1, `(.L_x_974) ;  /* 0x0000006000017945 */ /* 0x000fe20003800000 */
[----:B------:R-:W-:-:S07]  /*1ab30*/  IMAD.MOV.U32 R15, RZ, RZ, -0x1 ;  /* 0xffffffffff0f7424 */ /* 0x000fce00078e00ff */
[----:B0-----:R-:W-:Y:S05]  /*1ab40*/  WARPSYNC.COLLECTIVE R15, `(.L_x_975) ;  /* 0x000000000f0c7348 */ /* 0x001fea0003c00000 */
[----:B------:R-:W-:Y:S02]  /*1ab50*/  ELECT P6, UR62, PT ;  /* 0x00000000003e782f */ /* 0x000fe400038c0000 */
[----:B------:R-:W-:Y:S01]  /*1ab60*/  MOV R14, UR62 ;  /* 0x0000003e000e7c02 */ /* 0x000fe20008000f00 */
[----:B0-----:R-:W-:Y:S10]  /*1ab70*/  ENDCOLLECTIVE ;  /* 0x000000000000791b */ /* 0x001ff40003800000 */
.L_x_975:
[----:B------:R-:W-:Y:S05]  /*1ab80*/  BSYNC B1 ;  /* 0x0000000000017941 */ /* 0x000fea0003800000 */
.L_x_974:
[----:B------:R-:W-:Y:S05]  /*1ab90*/  BRA `(.L_x_769) ;  /* 0xffffff8800307947 */ /* 0x000fea000383ffff */
.L_x_772:
[----:B0-----:R0:W1:Y:S02]  /*1aba0*/  SYNCS.PHASECHK.TRANS64.TRYWAIT P0, [R18+URZ+0x22820], R4 ;  /* 0x02282004120075a7 */ /* 0x001064000800017f */
[----:B-1----:R-:W-:Y:S05]  /*1abb0*/  @!P0 NANOSLEEP.SYNCS 0x989680 ;  /* 0x009896800000895d */ /* 0x002fea0003900000 */
[----:B------:R-:W1:Y:S02]  /*1abc0*/  @!P0 SYNCS.PHASECHK.TRANS64 P0, [R18+URZ+0x22820], R4 ;  /* 0x02282004120085a7 */ /* 0x000e64000800007f */
[----:B-1----:R-:W-:Y:S05]  /*1abd0*/  @!P0 BRA `(.L_x_772) ;  /* 0xfffffffc00f08947 */ /* 0x002fea000383ffff */
[----:B------:R-:W-:Y:S05]  /*1abe0*/  BRA `(.L_x_976) ;  /* 0xffffff8800407947 */ /* 0x000fea000383ffff */
.L_x_776:
[----:B0-----:R0:W1:Y:S02]  /*1abf0*/  SYNCS.PHASECHK.TRANS64.TRYWAIT P0, [R4+URZ+0x228a0], R9 ;  /* 0x0228a009040075a7 */ /* 0x001064000800017f */
[----:B-1----:R-:W-:Y:S05]  /*1ac00*/  @!P0 NANOSLEEP.SYNCS 0x989680 ;  /* 0x009896800000895d */ /* 0x002fea0003900000 */
[----:B------:R-:W1:Y:S02]  /*1ac10*/  @!P0 SYNCS.PHASECHK.TRANS64 P0, [R4+URZ+0x228a0], R9 ;  /* 0x0228a009040085a7 */ /* 0x000e64000800007f */
[----:B-1----:R-:W-:Y:S05]  /*1ac20*/  @!P0 BRA `(.L_x_776) ;  /* 0xfffffffc00f08947 */ /* 0x002fea000383ffff */
[----:B------:R-:W-:Y:S05]  /*1ac30*/  BRA `(.L_x_977) ;  /* 0xffffff8800607947 */ /* 0x000fea000383ffff */
.L_x_781:
[----:B-1----:R1:W2:Y:S02]  /*1ac40*/  SYNCS.PHASECHK.TRANS64.TRYWAIT P0, [R4+URZ+0x228c0], R9 ;  /* 0x0228c009040075a7 */ /* 0x0022a4000800017f */
[----:B--2---:R-:W-:Y:S05]  /*1ac50*/  @!P0 NANOSLEEP.SYNCS 0x989680 ;  /* 0x009896800000895d */ /* 0x004fea0003900000 */
[----:B------:R-:W2:Y:S02]  /*1ac60*/  @!P0 SYNCS.PHASECHK.TRANS64 P0, [R4+URZ+0x228c0], R9 ;  /* 0x0228c009040085a7 */ /* 0x000ea4000800007f */
[----:B--2---:R-:W-:Y:S05]  /*1ac70*/  @!P0 BRA `(.L_x_781) ;  /* 0xfffffffc00f08947 */ /* 0x004fea000383ffff */
[----:B------:R-:W-:Y:S05]  /*1ac80*/  BRA `(.L_x_978) ;  /* 0xffffff8800e07947 */ /* 0x000fea000383ffff */
.L_x_791:
[----:B0-----:R0:W1:Y:S02]  /*1ac90*/  SYNCS.PHASECHK.TRANS64.TRYWAIT P2, [R5+URZ+0x228a0], R6 ;  /* 0x0228a006050075a7 */ /* 0x001064000804017f */
[----:B-1----:R-:W-:Y:S05]  /*1aca0*/  @!P2 NANOSLEEP.SYNCS 0x989680 ;  /* 0x009896800000a95d */ /* 0x002fea0003900000 */
[----:B------:R-:W1:Y:S02]  /*1acb0*/  @!P2 SYNCS.PHASECHK.TRANS64 P2, [R5+URZ+0x228a0], R6 ;  /* 0x0228a0060500a5a7 */ /* 0x000e64000804007f */
[----:B-1----:R-:W-:Y:S05]  /*1acc0*/  @!P2 BRA `(.L_x_791) ;  /* 0xfffffffc00f0a947 */ /* 0x002fea000383ffff */
[----:B------:R-:W-:Y:S05]  /*1acd0*/  BRA `(.L_x_979) ;  /* 0xffffff9000707947 */ /* 0x000fea000383ffff */
.L_x_796:
[----:B-1----:R1:W2:Y:S02]  /*1ace0*/  SYNCS.PHASECHK.TRANS64.TRYWAIT P2, [R5+URZ+0x228c0], R6 ;  /* 0x0228c006050075a7 */ /* 0x0022a4000804017f */
[----:B--2---:R-:W-:Y:S05]  /*1acf0*/  @!P2 NANOSLEEP.SYNCS 0x989680 ;  /* 0x009896800000a95d */ /* 0x004fea0003900000 */
[----:B------:R-:W2:Y:S02]  /*1ad00*/  @!P2 SYNCS.PHASECHK.TRANS64 P2, [R5+URZ+0x228c0], R6 ;  /* 0x0228c0060500a5a7 */ /* 0x000ea4000804007f */
[----:B--2---:R-:W-:Y:S05]  /*1ad10*/  @!P2 BRA `(.L_x_796) ;  /* 0xfffffffc00f0a947 */ /* 0x004fea000383ffff */
[----:B------:R-:W-:Y:S05]  /*1ad20*/  BRA `(.L_x_980) ;  /* 0xffffff9000ec7947 */ /* 0x000fea000383ffff */
.L_x_814:
        /* <DEDUP_REMOVED lines=11> */
.L_x_982:
[----:B------:R-:W-:Y:S05]  /*1ade0*/  BSYNC B0 ;  /* 0x0000000000007941 */ /* 0x000fea0003800000 */
.L_x_981:
[----:B------:R-:W-:Y:S05]  /*1adf0*/  BRA `(.L_x_983) ;  /* 0xffffffa0006c7947 */ /* 0x000fea000383ffff */
.L_x_816:
[----:B------:R-:W-:Y:S01]  /*1ae00*/  BSSY B0, `(.L_x_984) ;  /* 0x0000006000007945 */ /* 0x000fe20003800000 */
[----:B------:R-:W-:-:S07]  /*1ae10*/  IMAD.MOV.U32 R15, RZ, RZ, -0x1 ;  /* 0xffffffffff0f7424 */ /* 0x000fce00078e00ff */
[----:B0-----:R-:W-:Y:S05]  /*1ae20*/  WARPSYNC.COLLECTIVE R15, `(.L_x_985) ;  /* 0x000000000f0c7348 */ /* 0x001fea0003c00000 */
[----:B------:R-:W-:Y:S02]  /*1ae30*/  ELECT P6, UR62, PT ;  /* 0x00000000003e782f */ /* 0x000fe400038c0000 */
[----:B------:R-:W-:Y:S01]  /*1ae40*/  MOV R14, UR62 ;  /* 0x0000003e000e7c02 */ /* 0x000fe20008000f00 */
[----:B0-----:R-:W-:Y:S10]  /*1ae50*/  ENDCOLLECTIVE ;  /* 0x000000000000791b */ /* 0x001ff40003800000 */
.L_x_985:
[----:B------:R-:W-:Y:S05]  /*1ae60*/  BSYNC B0 ;  /* 0x0000000000007941 */ /* 0x000fea0003800000 */
.L_x_984:
[----:B------:R-:W-:Y:S05]  /*1ae70*/  BRA `(.L_x_986) ;  /* 0xffffffa000787947 */ /* 0x000fea000383ffff */
.L_x_818:
[----:B0-----:R0:W1:Y:S02]  /*1ae80*/  SYNCS.PHASECHK.TRANS64.TRYWAIT P0, [R0+URZ+0x22840], R2 ;  /* 0x02284002000075a7 */ /* 0x001064000800017f */
[----:B-1----:R-:W-:Y:S05]  /*1ae90*/  @!P0 NANOSLEEP.SYNCS 0x989680 ;  /* 0x009896800000895d */ /* 0x002fea0003900000 */
[----:B------:R-:W1:Y:S02]  /*1aea0*/  @!P0 SYNCS.PHASECHK.TRANS64 P0, [R0+URZ+0x22840], R2 ;  /* 0x02284002000085a7 */ /* 0x000e64000800007f */
[----:B-1----:R-:W-:Y:S05]  /*1aeb0*/  @!P0 BRA `(.L_x_818) ;  /* 0xfffffffc00f08947 */ /* 0x002fea000383ffff */
[----:B------:R-:W-:Y:S05]  /*1aec0*/  BRA `(.L_x_987) ;  /* 0xffffffa000d87947 */ /* 0x000fea000383ffff */
.L_x_822:
        /* <DEDUP_REMOVED lines=15> */
.L_x_988:
[----:B------:R-:W-:Y:S02]  /*1afc0*/  IMAD.MOV.U32 R13, RZ, RZ, R4 ;  /* 0x000000ffff0d7224 */ /* 0x000fe400078e0004 */
[----:B------:R-:W-:-:S07]  /*1afd0*/  IMAD.MOV.U32 R6, RZ, RZ, R14 ;  /* 0x000000ffff067224 */ /* 0x000fce00078e000e */
[----:B------:R-:W-:Y:S05]  /*1afe0*/  WARPSYNC.COLLECTIVE R15, `(.L_x_989) ;  /* 0x000000000f087348 */ /* 0x000fea0003c00000 */
[----:B------:R0:W1:Y:S02]  /*1aff0*/  SHFL.IDX P6, R14, R13, R12, R11 ;  /* 0x0000000c0d0e7389 */ /* 0x00006400000c000b */
[----:B01----:R-:W-:Y:S01]  /*1b000*/  ENDCOLLECTIVE ;  /* 0x000000000000791b */ /* 0x003fe20003800000 */
.L_x_989:
[----:B------:R-:W-:Y:S02]  /*1b010*/  IMAD.MOV.U32 R13, RZ, RZ, R3 ;  /* 0x000000ffff0d7224 */ /* 0x000fe400078e0003 */
[----:B------:R-:W-:Y:S02]  /*1b020*/  IMAD.MOV.U32 R12, RZ, RZ, 0x1 ;  /* 0x00000001ff0c7424 */ /* 0x000fe400078e00ff */
[----:B------:R-:W-:-:S07]  /*1b030*/  IMAD.MOV.U32 R7, RZ, RZ, R14 ;  /* 0x000000ffff077224 */ /* 0x000fce00078e000e */
[----:B------:R-:W-:Y:S05]  /*1b040*/  WARPSYNC.COLLECTIVE R15, `(.L_x_990) ;  /* 0x000000000f087348 */ /* 0x000fea0003c00000 */
[----:B------:R0:W1:Y:S02]  /*1b050*/  SHFL.IDX P6, R14, R13, R12, R11 ;  /* 0x0000000c0d0e7389 */ /* 0x00006400000c000b */
[----:B01----:R-:W-:Y:S01]  /*1b060*/  ENDCOLLECTIVE ;  /* 0x000000000000791b */ /* 0x003fe20003800000 */
.L_x_990:
        /* <DEDUP_REMOVED lines=15> */
.L_x_991:
[----:B------:R-:W-:Y:S02]  /*1b160*/  IMAD.MOV.U32 R13, RZ, RZ, R3 ;  /* 0x000000ffff0d7224 */ /* 0x000fe400078e0003 */
[----:B------:R-:W-:Y:S02]  /*1b170*/  IMAD.MOV.U32 R12, RZ, RZ, 0x2 ;  /* 0x00000002ff0c7424 */ /* 0x000fe400078e00ff */
[----:B------:R-:W-:-:S07]  /*1b180*/  IMAD.MOV.U32 R5, RZ, RZ, R14 ;  /* 0x000000ffff057224 */ /* 0x000fce00078e000e */
[----:B------:R-:W-:Y:S05]  /*1b190*/  WARPSYNC.COLLECTIVE R15, `(.L_x_992) ;  /* 0x000000000f087348 */ /* 0x000fea0003c00000 */
[----:B------:R0:W1:Y:S02]  /*1b1a0*/  SHFL.IDX P6, R14, R13, R12, R11 ;  /* 0x0000000c0d0e7389 */ /* 0x00006400000c000b */
[----:B01----:R-:W-:Y:S01]  /*1b1b0*/  ENDCOLLECTIVE ;  /* 0x000000000000791b */ /* 0x003fe20003800000 */
.L_x_992:
        /* <DEDUP_REMOVED lines=15> */
.L_x_993:
[----:B------:R-:W-:Y:S02]  /*1b2b0*/  IMAD.MOV.U32 R13, RZ, RZ, R3 ;  /* 0x000000ffff0d7224 */ /* 0x000fe400078e0003 */
[----:B------:R-:W-:Y:S02]  /*1b2c0*/  IMAD.MOV.U32 R12, RZ, RZ, 0x3 ;  /* 0x00000003ff0c7424 */ /* 0x000fe400078e00ff */
[----:B------:R-:W-:-:S07]  /*1b2d0*/  IMAD.MOV.U32 R5, RZ, RZ, R14 ;  /* 0x000000ffff057224 */ /* 0x000fce00078e000e */
[----:B------:R-:W-:Y:S05]  /*1b2e0*/  WARPSYNC.COLLECTIVE R15, `(.L_x_994) ;  /* 0x000000000f087348 */ /* 0x000fea0003c00000 */
[----:B------:R0:W1:Y:S02]  /*1b2f0*/  SHFL.IDX P6, R14, R13, R12, R11 ;  /* 0x0000000c0d0e7389 */ /* 0x00006400000c000b */
[----:B01----:R-:W-:Y:S01]  /*1b300*/  ENDCOLLECTIVE ;  /* 0x000000000000791b */ /* 0x003fe20003800000 */
.L_x_994:
        /* <DEDUP_REMOVED lines=15> */
.L_x_995:
[----:B------:R-:W-:Y:S02]  /*1b400*/  IMAD.MOV.U32 R13, RZ, RZ, R3 ;  /* 0x000000ffff0d7224 */ /* 0x000fe400078e0003 */
[----:B------:R-:W-:Y:S02]  /*1b410*/  IMAD.MOV.U32 R12, RZ, RZ, 0x4 ;  /* 0x00000004ff0c7424 */ /* 0x000fe400078e00ff */
[----:B------:R-:W-:-:S07]  /*1b420*/  IMAD.MOV.U32 R5, RZ, RZ, R14 ;  /* 0x000000ffff057224 */ /* 0x000fce00078e000e */
[----:B------:R-:W-:Y:S05]  /*1b430*/  WARPSYNC.COLLECTIVE R15, `(.L_x_996) ;  /* 0x000000000f087348 */ /* 0x000fea0003c00000 */
[----:B------:R0:W1:Y:S02]  /*1b440*/  SHFL.IDX P6, R14, R13, R12, R11 ;  /* 0x0000000c0d0e7389 */ /* 0x00006400000c000b */
[----:B01----:R-:W-:Y:S01]  /*1b450*/  ENDCOLLECTIVE ;  /* 0x000000000000791b */ /* 0x003fe20003800000 */
.L_x_996:
        /* <DEDUP_REMOVED lines=15> */
.L_x_997:
[----:B------:R-:W-:Y:S02]  /*1b550*/  IMAD.MOV.U32 R13, RZ, RZ, R3 ;  /* 0x000000ffff0d7224 */ /* 0x000fe400078e0003 */
[----:B------:R-:W-:Y:S02]  /*1b560*/  IMAD.MOV.U32 R12, RZ, RZ, 0x5 ;  /* 0x00000005ff0c7424 */ /* 0x000fe400078e00ff */
[----:B------:R-:W-:-:S07]  /*1b570*/  IMAD.MOV.U32 R5, RZ, RZ, R14 ;  /* 0x000000ffff057224 */ /* 0x000fce00078e000e */
[----:B------:R-:W-:Y:S05]  /*1b580*/  WARPSYNC.COLLECTIVE R15, `(.L_x_998) ;  /* 0x000000000f087348 */ /* 0x000fea0003c00000 */
[----:B------:R0:W1:Y:S02]  /*1b590*/  SHFL.IDX P6, R14, R13, R12, R11 ;  /* 0x0000000c0d0e7389 */ /* 0x00006400000c000b */
[----:B01----:R-:W-:Y:S01]  /*1b5a0*/  ENDCOLLECTIVE ;  /* 0x000000000000791b */ /* 0x003fe20003800000 */
.L_x_998:
        /* <DEDUP_REMOVED lines=15> */
.L_x_999:
[----:B------:R-:W-:Y:S02]  /*1b6a0*/  IMAD.MOV.U32 R13, RZ, RZ, R3 ;  /* 0x000000ffff0d7224 */ /* 0x000fe400078e0003 */
[----:B------:R-:W-:Y:S02]  /*1b6b0*/  IMAD.MOV.U32 R12, RZ, RZ, 0x6 ;  /* 0x00000006ff0c7424 */ /* 0x000fe400078e00ff */
[----:B------:R-:W-:-:S07]  /*1b6c0*/  IMAD.MOV.U32 R5, RZ, RZ, R14 ;  /* 0x000000ffff057224 */ /* 0x000fce00078e000e */
[----:B------:R-:W-:Y:S05]  /*1b6d0*/  WARPSYNC.COLLECTIVE R15, `(.L_x_1000) ;  /* 0x000000000f087348 */ /* 0x000fea0003c00000 */
[----:B------:R0:W1:Y:S02]  /*1b6e0*/  SHFL.IDX P6, R14, R13, R12, R11 ;  /* 0x0000000c0d0e7389 */ /* 0x00006400000c000b */
[----:B01----:R-:W-:Y:S01]  /*1b6f0*/  ENDCOLLECTIVE ;  /* 0x000000000000791b */ /* 0x003fe20003800000 */
.L_x_1000:
        /* <DEDUP_REMOVED lines=13> */
.L_x_1001:
        /* <DEDUP_REMOVED lines=8> */
.L_x_1002:
        /* <DEDUP_REMOVED lines=13> */
.L_x_1003:
[----:B------:R-:W-:Y:S01]  /*1b920*/  IMAD.MOV.U32 R3, RZ, RZ, R14 ;  /* 0x000000ffff037224 */ /* 0x000fe200078e000e */
[----:B------:R-:W-:Y:S06]  /*1b930*/  BRA `(.L_x_1004) ;  /* 0xffffffa400647947 */ /* 0x000fec000383ffff */
.L_x_825:
[----:B0-----:R0:W1:Y:S02]  /*1b940*/  SYNCS.PHASECHK.TRANS64.TRYWAIT P0, [R18+URZ+0x22820], R0 ;  /* 0x02282000120075a7 */ /* 0x001064000800017f */
[----:B-1----:R-:W-:Y:S05]  /*1b950*/  @!P0 NANOSLEEP.SYNCS 0x989680 ;  /* 0x009896800000895d */ /* 0x002fea0003900000 */
[----:B------:R-:W1:Y:S02]  /*1b960*/  @!P0 SYNCS.PHASECHK.TRANS64 P0, [R18+URZ+0x22820], R0 ;  /* 0x02282000120085a7 */ /* 0x000e64000800007f */
[----:B-1----:R-:W-:Y:S05]  /*1b970*/  @!P0 BRA `(.L_x_825) ;  /* 0xfffffffc00f08947 */ /* 0x002fea000383ffff */
[----:B------:R-:W-:Y:S05]  /*1b980*/  BRA `(.L_x_1005) ;  /* 0xffffffa400c07947 */ /* 0x000fea000383ffff */
.L_x_829:
[----:B0-----:R0:W1:Y:S02]  /*1b990*/  SYNCS.PHASECHK.TRANS64.TRYWAIT P0, [R2+URZ+0x22860], R0 ;  /* 0x02286000020075a7 */ /* 0x001064000800017f */
[----:B-1----:R-:W-:Y:S05]  /*1b9a0*/  @!P0 NANOSLEEP.SYNCS 0x989680 ;  /* 0x009896800000895d */ /* 0x002fea0003900000 */
[----:B------:R-:W1:Y:S02]  /*1b9b0*/  @!P0 SYNCS.PHASECHK.TRANS64 P0, [R2+URZ+0x22860], R0 ;  /* 0x02286000020085a7 */ /* 0x000e64000800007f */
[----:B-1----:R-:W-:Y:S05]  /*1b9c0*/  @!P0 BRA `(.L_x_829) ;  /* 0xfffffffc00f08947 */ /* 0x002fea000383ffff */
[----:B------:R-:W-:Y:S05]  /*1b9d0*/  BRA `(.L_x_1006) ;  /* 0xffffffa400e47947 */ /* 0x000fea000383ffff */
.L_x_844:
[----:B-1----:R1:W2:Y:S02]  /*1b9e0*/  SYNCS.PHASECHK.TRANS64.TRYWAIT P0, [R2+URZ+0x22840], R6 ;  /* 0x02284006020075a7 */ /* 0x0022a4000800017f */
[----:B--2---:R-:W-:Y:S05]  /*1b9f0*/  @!P0 NANOSLEEP.SYNCS 0x989680 ;  /* 0x009896800000895d */ /* 0x004fea0003900000 */
[----:B------:R-:W2:Y:S02]  /*1ba00*/  @!P0 SYNCS.PHASECHK.TRANS64 P0, [R2+URZ+0x22840], R6 ;  /* 0x02284006020085a7 */ /* 0x000ea4000800007f */
[----:B--2---:R-:W-:Y:S05]  /*1ba10*/  @!P0 BRA `(.L_x_844) ;  /* 0xfffffffc00f08947 */ /* 0x004fea000383ffff */
[----:B------:R-:W-:Y:S05]  /*1ba20*/  BRA `(.L_x_1007) ;  /* 0xffffffb000047947 */ /* 0x000fea000383ffff */
.L_x_849:
[----:B0-----:R0:W2:Y:S02]  /*1ba30*/  SYNCS.PHASECHK.TRANS64.TRYWAIT P0, [R2+URZ+0x22860], R6 ;  /* 0x02286006020075a7 */ /* 0x0010a4000800017f */
[----:B--2---:R-:W-:Y:S05]  /*1ba40*/  @!P0 NANOSLEEP.SYNCS 0x989680 ;  /* 0x009896800000895d */ /* 0x004fea0003900000 */
[----:B------:R-:W2:Y:S02]  /*1ba50*/  @!P0 SYNCS.PHASECHK.TRANS64 P0, [R2+URZ+0x22860], R6 ;  /* 0x02286006020085a7 */ /* 0x000ea4000800007f */
[----:B--2---:R-:W-:Y:S05]  /*1ba60*/  @!P0 BRA `(.L_x_849) ;  /* 0xfffffffc00f08947 */ /* 0x004fea000383ffff */
[----:B------:R-:W-:Y:S05]  /*1ba70*/  BRA `(.L_x_1008) ;  /* 0xffffffb000807947 */ /* 0x000fea000383ffff */
.L_x_860:
[----:B-1----:R1:W2:Y:S02]  /*1ba80*/  SYNCS.PHASECHK.TRANS64.TRYWAIT P0, [R3+URZ+0x22840], R2 ;  /* 0x02284002030075a7 */ /* 0x0022a4000800017f */
[----:B--2---:R-:W-:Y:S05]  /*1ba90*/  @!P0 NANOSLEEP.SYNCS 0x989680 ;  /* 0x009896800000895d */ /* 0x004fea0003900000 */
[----:B------:R-:W2:Y:S02]  /*1baa0*/  @!P0 SYNCS.PHASECHK.TRANS64 P0, [R3+URZ+0x22840], R2 ;  /* 0x02284002030085a7 */ /* 0x000ea4000800007f */
[----:B--2---:R-:W-:Y:S05]  /*1bab0*/  @!P0 BRA `(.L_x_860) ;  /* 0xfffffffc00f08947 */ /* 0x004fea000383ffff */
[----:B------:R-:W-:Y:S05]  /*1bac0*/  BRA `(.L_x_1009) ;  /* 0xffffffb8006c7947 */ /* 0x000fea000383ffff */
.L_x_865:
[----:B--2---:R2:W3:Y:S02]  /*1bad0*/  SYNCS.PHASECHK.TRANS64.TRYWAIT P0, [R3+URZ+0x22860], R2 ;  /* 0x02286002030075a7 */ /* 0x0044e4000800017f */
[----:B---3--:R-:W-:Y:S05]  /*1bae0*/  @!P0 NANOSLEEP.SYNCS 0x989680 ;  /* 0x009896800000895d */ /* 0x008fea0003900000 */
[----:B------:R-:W3:Y:S02]  /*1baf0*/  @!P0 SYNCS.PHASECHK.TRANS64 P0, [R3+URZ+0x22860], R2 ;  /* 0x02286002030085a7 */ /* 0x000ee4000800007f */
[----:B---3--:R-:W-:Y:S05]  /*1bb00*/  @!P0 BRA `(.L_x_865) ;  /* 0xfffffffc00f08947 */ /* 0x008fea000383ffff */
[----:B------:R-:W-:Y:S05]  /*1bb10*/  BRA `(.L_x_1010) ;  /* 0xffffffb800e87947 */ /* 0x000fea000383ffff */
.L_x_876:
[----:B-1----:R1:W2:Y:S02]  /*1bb20*/  SYNCS.PHASECHK.TRANS64.TRYWAIT P0, [R3+URZ+0x22840], R2 ;  /* 0x02284002030075a7 */ /* 0x0022a4000800017f */
[----:B--2---:R-:W-:Y:S05]  /*1bb30*/  @!P0 NANOSLEEP.SYNCS 0x989680 ;  /* 0x009896800000895d */ /* 0x004fea0003900000 */
[----:B------:R-:W2:Y:S02]  /*1bb40*/  @!P0 SYNCS.PHASECHK.TRANS64 P0, [R3+URZ+0x22840], R2 ;  /* 0x02284002030085a7 */ /* 0x000ea4000800007f */
[----:B--2---:R-:W-:Y:S05]  /*1bb50*/  @!P0 BRA `(.L_x_876) ;  /* 0xfffffffc00f08947 */ /* 0x004fea000383ffff */
[----:B------:R-:W-:Y:S05]  /*1bb60*/  BRA `(.L_x_1011) ;  /* 0xffffffc000b87947 */ /* 0x000fea000383ffff */
.L_x_881:
[----:B--2---:R2:W3:Y:S02]  /*1bb70*/  SYNCS.PHASECHK.TRANS64.TRYWAIT P0, [R3+URZ+0x22860], R2 ;  /* 0x02286002030075a7 */ /* 0x0044e4000800017f */
[----:B---3--:R-:W-:Y:S05]  /*1bb80*/  @!P0 NANOSLEEP.SYNCS 0x989680 ;  /* 0x009896800000895d */ /* 0x008fea0003900000 */
[----:B------:R-:W3:Y:S02]  /*1bb90*/  @!P0 SYNCS.PHASECHK.TRANS64 P0, [R3+URZ+0x22860], R2 ;  /* 0x02286002030085a7 */ /* 0x000ee4000800007f */
[----:B---3--:R-:W-:Y:S05]  /*1bba0*/  @!P0 BRA `(.L_x_881) ;  /* 0xfffffffc00f08947 */ /* 0x008fea000383ffff */
[----:B------:R-:W-:Y:S05]  /*1bbb0*/  BRA `(.L_x_1012) ;  /* 0xffffffc400347947 */ /* 0x000fea000383ffff */
.L_x_893:
[----:B------:R-:W2:Y:S01]  /*1bbc0*/  LDL R0, [R1] ;  /* 0x0000000001007983 */ /* 0x000ea20000100800 */
[----:B------:R-:W-:Y:S01]  /*1bbd0*/  BSSY B0, `(.L_x_1013) ;  /* 0x0000008000007945 */ /* 0x000fe20003800000 */
[----:B0-----:R-:W-:Y:S02]  /*1bbe0*/  IMAD.MOV.U32 R12, RZ, RZ, RZ ;  /* 0x000000ffff0c7224 */ /* 0x001fe400078e00ff */
[----:B------:R-:W-:Y:S02]  /*1bbf0*/  IMAD.MOV.U32 R11, RZ, RZ, 0x1f ;  /* 0x0000001fff0b7424 */ /* 0x000fe400078e00ff */
[----:B------:R-:W-:Y:S02]  /*1bc00*/  IMAD.MOV.U32 R15, RZ, RZ, -0x1 ;  /* 0xffffffffff0f7424 */ /* 0x000fe400078e00ff */
[----:B--2---:R-:W-:-:S07]  /*1bc10*/  IMAD.MOV.U32 R13, RZ, RZ, R0 ;  /* 0x000000ffff0d7224 */ /* 0x004fce00078e0000 */
[----:B-1----:R-:W-:Y:S05]  /*1bc20*/  WARPSYNC.COLLECTIVE R15, `(.L_x_1014) ;  /* 0x000000000f087348 */ /* 0x002fea0003c00000 */
[----:B------:R0:W2:Y:S02]  /*1bc30*/  SHFL.IDX P6, R14, R13, R12, R11 ;  /* 0x0000000c0d0e7389 */ /* 0x0000a400000c000b */
[----:B012---:R-:W-:Y:S01]  /*1bc40*/  ENDCOLLECTIVE ;  /* 0x000000000000791b */ /* 0x007fe20003800000 */
.L_x_1014:
[----:B------:R-:W-:Y:S05]  /*1bc50*/  BSYNC B0 ;  /* 0x0000000000007941 */ /* 0x000fea0003800000 */
.L_x_1013:
        /* <DEDUP_REMOVED lines=9> */
.L_x_1015:
        /* <DEDUP_REMOVED lines=9> */
[----:B-1----:R-:W-:-:S06]  /*1bd80*/  @!P1 IMAD.WIDE R2, R4, 0x4, R6 ;  /* 0x0000000404029825 */ /* 0x002fcc00078e0206 */
[----:B------:R-:W3:Y:S01]  /*1bd90*/  @!P1 LDG.E R2, desc[UR40][R2.64] ;  /* 0x0000002802029981 */ /* 0x000ee2000c1e1900 */
[----:B------:R-:W-:Y:S01]  /*1bda0*/  IMAD.MOV.U32 R4, RZ, RZ, RZ ;  /* 0x000000ffff047224 */ /* 0x000fe200078e00ff */
[C---:B------:R-:W-:Y:S01]  /*1bdb0*/  ISETP.GE.U32.AND P2, PT, R16.reuse, 0x2, PT ;  /* 0x000000021000780c */ /* 0x040fe20003f46070 */
[----:B------:R-:W-:Y:S01]  /*1bdc0*/  IMAD.MOV.U32 R6, RZ, RZ, RZ ;  /* 0x000000ffff067224 */ /* 0x000fe200078e00ff */
[C---:B------:R-:W-:Y:S02]  /*1bdd0*/  ISETP.GE.U32.AND P3, PT, R16.reuse, 0x4, PT ;  /* 0x000000041000780c */ /* 0x040fe40003f66070 */
[C---:B------:R-:W-:Y:S02]  /*1bde0*/  ISETP.GE.U32.AND P4, PT, R16.reuse, 0x8, PT ;  /* 0x000000081000780c */ /* 0x040fe40003f86070 */
[----:B------:R-:W-:Y:S01]  /*1bdf0*/  ISETP.GE.U32.AND P5, PT, R16, 0x10, PT ;  /* 0x000000101000780c */ /* 0x000fe20003fa6070 */
[----:B--2---:R-:W-:Y:S02]  /*1be00*/  @!P1 IMAD.MOV.U32 R4, RZ, RZ, R8 ;  /* 0x000000ffff049224 */ /* 0x004fe400078e0008 */
[----:B------:R-:W-:-:S02]  /*1be10*/  IMAD.MOV.U32 R8, RZ, RZ, RZ ;  /* 0x000000ffff087224 */ /* 0x000fc400078e00ff */
[----:B---3--:R-:W-:Y:S01]  /*1be20*/  @!P1 IMAD.MOV.U32 R6, RZ, RZ, R2 ;  /* 0x000000ffff069224 */ /* 0x008fe200078e0002 */
[----:B------:R-:W-:-:S03]  /*1be30*/  ISETP.NE.AND P1, PT, R16, RZ, PT ;  /* 0x000000ff1000720c */ /* 0x000fc60003f25270 */
[----:B------:R-:W-:-:S04]  /*1be40*/  IMAD R2, R6, R4, RZ ;  /* 0x0000000406027224 */ /* 0x000fc800078e02ff */
[----:B------:R-:W-:-:S07]  /*1be50*/  IMAD.MOV.U32 R13, RZ, RZ, R2 ;  /* 0x000000ffff0d7224 */ /* 0x000fce00078e0002 */
[----:B------:R-:W-:Y:S05]  /*1be60*/  WARPSYNC.COLLECTIVE R15, `(.L_x_1016) ;  /* 0x000000000f087348 */ /* 0x000fea0003c00000 */
[----:B------:R0:W1:Y:S02]  /*1be70*/  SHFL.UP P6, R14, R13, R12, R11 ;  /* 0x0400000c0d0e7389 */ /* 0x00006400000c000b */
[----:B01----:R-:W-:Y:S01]  /*1be80*/  ENDCOLLECTIVE ;  /* 0x000000000000791b */ /* 0x003fe20003800000 */
.L_x_1016:
[----:B------:R-:W-:Y:S02]  /*1be90*/  IMAD.MOV.U32 R12, RZ, RZ, 0x2 ;  /* 0x00000002ff0c7424 */ /* 0x000fe400078e00ff */
[----:B------:R-:W-:-:S05]  /*1bea0*/  IMAD.MOV.U32 R3, RZ, RZ, R14 ;  /* 0x000000ffff037224 */ /* 0x000fca00078e000e */
[----:B------:R-:W-:-:S05]  /*1beb0*/  SEL R3, R3, RZ, P1 ;  /* 0x000000ff03037207 */ /* 0x000fca0000800000 */
[----:B------:R-:W-:-:S04]  /*1bec0*/  IMAD.IADD R2, R2, 0x1, R3 ;  /* 0x0000000102027824 */ /* 0x000fc800078e0203 */
[----:B------:R-:W-:-:S07]  /*1bed0*/  IMAD.MOV.U32 R13, RZ, RZ, R2 ;  /* 0x000000ffff0d7224 */ /* 0x000fce00078e0002 */
[----:B------:R-:W-:Y:S05]  /*1bee0*/  WARPSYNC.COLLECTIVE R15, `(.L_x_1017) ;  /* 0x000000000f087348 */ /* 0x000fea0003c00000 */
[----:B------:R0:W1:Y:S02]  /*1bef0*/  SHFL.UP P6, R14, R13, R12, R11 ;  /* 0x0400000c0d0e7389 */ /* 0x00006400000c000b */
[----:B01----:R-:W-:Y:S01]  /*1bf00*/  ENDCOLLECTIVE ;  /* 0x000000000000791b */ /* 0x003fe20003800000 */
.L_x_1017:
        /* <DEDUP_REMOVED lines=8> */
.L_x_1018:
        /* <DEDUP_REMOVED lines=8> */
.L_x_1019:
        /* <DEDUP_REMOVED lines=8> */
.L_x_1020:
[----:B------:R-:W-:Y:S02]  /*1c090*/  IMAD.MOV.U32 R12, RZ, RZ, 0x1f ;  /* 0x0000001fff0c7424 */ /* 0x000fe400078e00ff */
[----:B------:R-:W-:Y:S02]  /*1c0a0*/  IMAD.MOV.U32 R11, RZ, RZ, 0x1f ;  /* 0x0000001fff0b7424 */ /* 0x000fe400078e00ff */
[----:B------:R-:W-:-:S05]  /*1c0b0*/  IMAD.MOV.U32 R3, RZ, RZ, R14 ;  /* 0x000000ffff037224 */ /* 0x000fca00078e000e */
[----:B------:R-:W-:-:S05]  /*1c0c0*/  SEL R3, R3, RZ, P5 ;  /* 0x000000ff03037207 */ /* 0x000fca0002800000 */
[----:B------:R-:W-:-:S04]  /*1c0d0*/  IMAD.IADD R7, R2, 0x1, R3 ;  /* 0x0000000102077824 */ /* 0x000fc800078e0203 */
[----:B------:R-:W-:-:S07]  /*1c0e0*/  IMAD.MOV.U32 R13, RZ, RZ, R7 ;  /* 0x000000ffff0d7224 */ /* 0x000fce00078e0007 */
[----:B------:R-:W-:Y:S05]  /*1c0f0*/  WARPSYNC.COLLECTIVE R15, `(.L_x_1021) ;  /* 0x000000000f087348 */ /* 0x000fea0003c00000 */
[----:B------:R0:W1:Y:S02]  /*1c100*/  SHFL.IDX P6, R14, R13, R12, R11 ;  /* 0x0000000c0d0e7389 */ /* 0x00006400000c000b */
[----:B01----:R-:W-:Y:S01]  /*1c110*/  ENDCOLLECTIVE ;  /* 0x000000000000791b */ /* 0x003fe20003800000 */
.L_x_1021:
[----:B------:R-:W-:Y:S01]  /*1c120*/  IMAD.MOV.U32 R9, RZ, RZ, R14 ;  /* 0x000000ffff097224 */ /* 0x000fe200078e000e */
[----:B------:R-:W-:Y:S06]  /*1c130*/  BRA `(.L_x_1022) ;  /* 0xffffffc8007c7947 */ /* 0x000fec000383ffff */
.L_x_896:
[----:B------:R-:W-:Y:S01]  /*1c140*/  BSSY B0, `(.L_x_1023) ;  /* 0x0000008000007945 */ /* 0x000fe20003800000 */
[----:B------:R-:W-:Y:S02]  /*1c150*/  IMAD.MOV.U32 R13, RZ, RZ, R2 ;  /* 0x000000ffff0d7224 */ /* 0x000fe400078e0002 */
[----:B------:R-:W-:Y:S02]  /*1c160*/  IMAD.MOV.U32 R12, RZ, RZ, 0x1 ;  /* 0x00000001ff0c7424 */ /* 0x000fe400078e00ff */
[----:B------:R-:W-:Y:S02]  /*1c170*/  IMAD.MOV.U32 R11, RZ, RZ, RZ ;  /* 0x000000ffff0b7224 */ /* 0x000fe400078e00ff */
[----:B------:R-:W-:-:S07]  /*1c180*/  IMAD.MOV.U32 R15, RZ, RZ, -0x1 ;  /* 0xffffffffff0f7424 */ /* 0x000fce00078e00ff */
[----:B0-----:R-:W-:Y:S05]  /*1c190*/  WARPSYNC.COLLECTIVE R15, `(.L_x_1024) ;  /* 0x000000000f087348 */ /* 0x001fea0003c00000 */
[----:B------:R1:W2:Y:S02]  /*1c1a0*/  SHFL.UP P6, R14, R13, R12, R11 ;  /* 0x0400000c0d0e7389 */ /* 0x0002a400000c000b */
[----:B012---:R-:W-:Y:S01]  /*1c1b0*/  ENDCOLLECTIVE ;  /* 0x000000000000791b */ /* 0x007fe20003800000 */
.L_x_1024:
[----:B------:R-:W-:Y:S05]  /*1c1c0*/  BSYNC B0 ;  /* 0x0000000000007941 */ /* 0x000fea0003800000 */
.L_x_1023:
[----:B------:R-:W-:Y:S02]  /*1c1d0*/  IMAD.MOV.U32 R3, RZ, RZ, R14 ;  /* 0x000000ffff037224 */ /* 0x000fe400078e000e */
[----:B------:R-:W-:Y:S02]  /*1c1e0*/  IMAD.MOV.U32 R12, RZ, RZ, 0x2 ;  /* 0x00000002ff0c7424 */ /* 0x000fe400078e00ff */
[----:B------:R-:W-:Y:S01]  /*1c1f0*/  IMAD.MOV.U32 R11, RZ, RZ, RZ ;  /* 0x000000ffff0b7224 */ /* 0x000fe200078e00ff */
[----:B------:R-:W-:Y:S01]  /*1c200*/  SEL R3, R3, RZ, P1 ;  /* 0x000000ff03037207 */ /* 0x000fe20000800000 */
[----:B------:R-:W-:-:S04]  /*1c210*/  IMAD.MOV.U32 R15, RZ, RZ, -0x1 ;  /* 0xffffffffff0f7424 */ /* 0x000fc800078e00ff */
[----:B------:R-:W-:-:S04]  /*1c220*/  IMAD.IADD R2, R2, 0x1, R3 ;  /* 0x0000000102027824 */ /* 0x000fc800078e0203 */
[----:B------:R-:W-:-:S07]  /*1c230*/  IMAD.MOV.U32 R13, RZ, RZ, R2 ;  /* 0x000000ffff0d7224 */ /* 0x000fce00078e0002 */
[----:B------:R-:W-:Y:S05]  /*1c240*/  WARPSYNC.COLLECTIVE R15, `(.L_x_1025) ;  /* 0x000000000f087348 */ /* 0x000fea0003c00000 */
[----:B------:R0:W1:Y:S02]  /*1c250*/  SHFL.UP P6, R14, R13, R12, R11 ;  /* 0x0400000c0d0e7389 */ /* 0x00006400000c000b */
[----:B01----:R-:W-:Y:S01]  /*1c260*/  ENDCOLLECTIVE ;  /* 0x000000000000791b */ /* 0x003fe20003800000 */
.L_x_1025:
        /* <DEDUP_REMOVED lines=8> */
.L_x_1026:
        /* <DEDUP_REMOVED lines=8> */
.L_x_1027:
        /* <DEDUP_REMOVED lines=8> */
.L_x_1028:
        /* <DEDUP_REMOVED lines=9> */
.L_x_1029:
[----:B------:R-:W-:Y:S01]  /*1c480*/  IMAD.MOV.U32 R9, RZ, RZ, R14 ;  /* 0x000000ffff097224 */ /* 0x000fe200078e000e */
[----:B------:R-:W-:Y:S06]  /*1c490*/  BRA `(.L_x_1030) ;  /* 0xffffffc800507947 */ /* 0x000fec000383ffff */
.L_x_898:
[----:B------:R-:W-:Y:S01]  /*1c4a0*/  BSSY B0, `(.L_x_1031) ;  /* 0x0000006000007945 */ /* 0x000fe20003800000 */
[----:B------:R-:W-:Y:S01]  /*1c4b0*/  PLOP3.LUT P6, PT, P6, PT, PT, 0x8, 0x0 ;  /* 0x000000000000781c */ /* 0x000fe200037ce170 */
[----:B------:R-:W-:-:S12]  /*1c4c0*/  IMAD.MOV.U32 R15, RZ, RZ, -0x1 ;  /* 0xffffffffff0f7424 */ /* 0x000fd800078e00ff */
[----:B0-----:R-:W-:Y:S05]  /*1c4d0*/  WARPSYNC.COLLECTIVE R15, `(.L_x_1032) ;  /* 0x000000000f087348 */ /* 0x001fea0003c00000 */
[----:B------:R-:W-:Y:S01]  /*1c4e0*/  VOTE.ANY R14, PT, P6 ;  /* 0x00000000000e7806 */ /* 0x000fe200030e0100 */
[----:B0-----:R-:W-:Y:S06]  /*1c4f0*/  ENDCOLLECTIVE ;  /* 0x000000000000791b */ /* 0x001fec0003800000 */
.L_x_1032:
[----:B------:R-:W-:Y:S05]  /*1c500*/  BSYNC B0 ;  /* 0x0000000000007941 */ /* 0x000fea0003800000 */
.L_x_1031:
        /* <DEDUP_REMOVED lines=9> */
.L_x_1033:
[----:B------:R-:W-:Y:S02]  /*1c5a0*/  IMAD.MOV.U32 R13, RZ, RZ, R6 ;  /* 0x000000ffff0d7224 */ /* 0x000fe400078e0006 */
[----:B------:R-:W-:-:S07]  /*1c5b0*/  IMAD.MOV.U32 R4, RZ, RZ, R14 ;  /* 0x000000ffff047224 */ /* 0x000fce00078e000e */
[----:B------:R-:W-:Y:S05]  /*1c5c0*/  WARPSYNC.COLLECTIVE R15, `(.L_x_1034) ;  /* 0x000000000f087348 */ /* 0x000fea0003c00000 */
[----:B------:R0:W1:Y:S02]  /*1c5d0*/  SHFL.IDX P6, R14, R13, R12, R11 ;  /* 0x0000000c0d0e7389 */ /* 0x00006400000c000b */
[----:B01----:R-:W-:Y:S01]  /*1c5e0*/  ENDCOLLECTIVE ;  /* 0x000000000000791b */ /* 0x003fe20003800000 */
.L_x_1034:
[----:B------:R-:W-:Y:S01]  /*1c5f0*/  IMAD.MOV.U32 R6, RZ, RZ, R14 ;  /* 0x000000ffff067224 */ /* 0x000fe200078e000e */
[----:B------:R-:W-:Y:S06]  /*1c600*/  BRA `(.L_x_1035) ;  /* 0xffffffc800307947 */ /* 0x000fec000383ffff */
.L_x_900:
[----:B------:R-:W-:Y:S01]  /*1c610*/  BSSY B0, `(.L_x_1036) ;  /* 0x0000007000007945 */ /* 0x000fe20003800000 */
[----:B------:R-:W-:Y:S02]  /*1c620*/  IMAD.MOV.U32 R13, RZ, RZ, R7 ;  /* 0x000000ffff0d7224 */ /* 0x000fe400078e0007 */
[----:B------:R-:W-:Y:S02]  /*1c630*/  IMAD.MOV.U32 R11, RZ, RZ, 0x1f ;  /* 0x0000001fff0b7424 */ /* 0x000fe400078e00ff */
[----:B------:R-:W-:-:S07]  /*1c640*/  IMAD.MOV.U32 R15, RZ, RZ, -0x1 ;  /* 0xffffffffff0f7424 */ /* 0x000fce00078e00ff */
[----:B0123--:R-:W-:Y:S05]  /*1c650*/  WARPSYNC.COLLECTIVE R15, `(.L_x_1037) ;  /* 0x000000000f087348 */ /* 0x00ffea0003c00000 */
[----:B------:R4:W0:Y:S02]  /*1c660*/  SHFL.IDX P6, R14, R13, R12, R11 ;  /* 0x0000000c0d0e7389 */ /* 0x00082400000c000b */
[----:B01234-:R-:W-:Y:S01]  /*1c670*/  ENDCOLLECTIVE ;  /* 0x000000000000791b */ /* 0x01ffe20003800000 */
.L_x_1037:
[----:B------:R-:W-:Y:S05]  /*1c680*/  BSYNC B0 ;  /* 0x0000000000007941 */ /* 0x000fea0003800000 */
.L_x_1036:
[----:B------:R-:W-:Y:S01]  /*1c690*/  IMAD.MOV.U32 R7, RZ, RZ, R14 ;  /* 0x000000ffff077224 */ /* 0x000fe200078e000e */
[----:B------:R-:W-:Y:S06]  /*1c6a0*/  BRA `(.L_x_1038) ;  /* 0xffffffc800207947 */ /* 0x000fec000383ffff */
.L_x_904:
[----:B0-----:R0:W1:Y:S02]  /*1c6b0*/  SYNCS.PHASECHK.TRANS64.TRYWAIT P0, [R0+URZ+0x22820], R3 ;  /* 0x02282003000075a7 */ /* 0x001064000800017f */
[----:B-1----:R-:W-:Y:S05]  /*1c6c0*/  @!P0 NANOSLEEP.SYNCS 0x989680 ;  /* 0x009896800000895d */ /* 0x002fea0003900000 */
[----:B------:R-:W1:Y:S02]  /*1c6d0*/  @!P0 SYNCS.PHASECHK.TRANS64 P0, [R0+URZ+0x22820], R3 ;  /* 0x02282003000085a7 */ /* 0x000e64000800007f */
[----:B-1----:R-:W-:Y:S05]  /*1c6e0*/  @!P0 BRA `(.L_x_904) ;  /* 0xfffffffc00f08947 */ /* 0x002fea000383ffff */
[----:B------:R-:W-:Y:S05]  /*1c6f0*/  BRA `(.L_x_1039) ;  /* 0xffffffcc00b87947 */ /* 0x000fea000383ffff */
.L_x_905:
        /* <DEDUP_REMOVED lines=11> */
.L_x_1041:
[----:B------:R-:W-:Y:S05]  /*1c7b0*/  BSYNC B0 ;  /* 0x0000000000007941 */ /* 0x000fea0003800000 */
.L_x_1040:
[----:B------:R-:W-:Y:S05]  /*1c7c0*/  BRA `(.L_x_1042) ;  /* 0xffffffcc00a07947 */ /* 0x000fea000383ffff */
.L_x_906:
[----:B------:R-:W-:Y:S01]  /*1c7d0*/  BSSY B0, `(.L_x_1043) ;  /* 0x0000006000007945 */ /* 0x000fe20003800000 */
[----:B------:R-:W-:-:S07]  /*1c7e0*/  IMAD.MOV.U32 R15, RZ, RZ, -0x1 ;  /* 0xffffffffff0f7424 */ /* 0x000fce00078e00ff */
[----:B01----:R-:W-:Y:S05]  /*1c7f0*/  WARPSYNC.COLLECTIVE R15, `(.L_x_1044) ;  /* 0x000000000f0c7348 */ /* 0x003fea0003c00000 */
[----:B------:R-:W-:Y:S02]  /*1c800*/  ELECT P6, UR62, PT ;  /* 0x00000000003e782f */ /* 0x000fe400038c0000 */
[----:B------:R-:W-:Y:S01]  /*1c810*/  MOV R14, UR62 ;  /* 0x0000003e000e7c02 */ /* 0x000fe20008000f00 */
[----:B01----:R-:W-:Y:S10]  /*1c820*/  ENDCOLLECTIVE ;  /* 0x000000000000791b */ /* 0x003ff40003800000 */
.L_x_1044:
[----:B------:R-:W-:Y:S05]  /*1c830*/  BSYNC B0 ;  /* 0x0000000000007941 */ /* 0x000fea0003800000 */
.L_x_1043:
[----:B------:R-:W-:Y:S05]  /*1c840*/  BRA `(.L_x_1045) ;  /* 0xffffffcc00947947 */ /* 0x000fea000383ffff */
.L_x_908:
[----:B0-----:R0:W1:Y:S02]  /*1c850*/  SYNCS.PHASECHK.TRANS64.TRYWAIT P0, [R6+URZ], R5 ;  /* 0x00000005060075a7 */ /* 0x001064000800017f */
[----:B-1----:R-:W-:Y:S05]  /*1c860*/  @!P0 NANOSLEEP.SYNCS 0x989680 ;  /* 0x009896800000895d */ /* 0x002fea0003900000 */
[----:B------:R-:W1:Y:S02]  /*1c870*/  @!P0 SYNCS.PHASECHK.TRANS64 P0, [R6+URZ], R5 ;  /* 0x00000005060085a7 */ /* 0x000e64000800007f */
[----:B-1----:R-:W-:Y:S05]  /*1c880*/  @!P0 BRA `(.L_x_908) ;  /* 0xfffffffc00f08947 */ /* 0x002fea000383ffff */
[----:B------:R-:W-:Y:S05]  /*1c890*/  BRA `(.L_x_1046) ;  /* 0xffffffcc00cc7947 */ /* 0x000fea000383ffff */
.L_x_909:
[----:B-1----:R1:W2:Y:S02]  /*1c8a0*/  SYNCS.PHASECHK.TRANS64.TRYWAIT P0, [R7+URZ], R2 ;  /* 0x00000002070075a7 */ /* 0x0022a4000800017f */
[----:B--2---:R-:W-:Y:S05]  /*1c8b0*/  @!P0 NANOSLEEP.SYNCS 0x989680 ;  /* 0x009896800000895d */ /* 0x004fea0003900000 */
[----:B------:R-:W2:Y:S02]  /*1c8c0*/  @!P0 SYNCS.PHASECHK.TRANS64 P0, [R7+URZ], R2 ;  /* 0x00000002070085a7 */ /* 0x000ea4000800007f */
[----:B--2---:R-:W-:Y:S05]  /*1c8d0*/  @!P0 BRA `(.L_x_909) ;  /* 0xfffffffc00f08947 */ /* 0x004fea000383ffff */
[----:B------:R-:W-:Y:S05]  /*1c8e0*/  BRA `(.L_x_1047) ;  /* 0xffffffcc00c07947 */ /* 0x000fea000383ffff */
.L_x_911:
[----:B--2---:R2:W3:Y:S02]  /*1c8f0*/  SYNCS.PHASECHK.TRANS64.TRYWAIT P0, [R4+URZ], R5 ;  /* 0x00000005040075a7 */ /* 0x0044e4000800017f */
[----:B---3--:R-:W-:Y:S05]  /*1c900*/  @!P0 NANOSLEEP.SYNCS 0x989680 ;  /* 0x009896800000895d */ /* 0x008fea0003900000 */
[----:B------:R-:W3:Y:S02]  /*1c910*/  @!P0 SYNCS.PHASECHK.TRANS64 P0, [R4+URZ], R5 ;  /* 0x00000005040085a7 */ /* 0x000ee4000800007f */
[----:B---3--:R-:W-:Y:S05]  /*1c920*/  @!P0 BRA `(.L_x_911) ;  /* 0xfffffffc00f08947 */ /* 0x008fea000383ffff */
[----:B------:R-:W-:Y:S05]  /*1c930*/  BRA `(.L_x_1048) ;  /* 0xffffffcc00c47947 */ /* 0x000fea000383ffff */
.L_x_1049:
        /* <DEDUP_REMOVED lines=12> */
.L_x_6131:


//--------------------- .text._ZN7cutlass13device_kernelIN5flash11enable_sm90INS1_16FlashAttnFwdSm90INS1_25CollectiveMainloopFwdSm90ILi2EN4cute5tupleIJNS5_1CILi1EEES8_S8_EEENS6_IJNS7_ILi128EEENS7_ILi96EEENS7_ILi64EEEEEELi256ENS_6half_tEfNS_4arch4Sm90ELb0ELb0ELb0ELb1ELb0ELb0ELb1ELb1ELb0ELb1ELb1ELb0EEENS1_21CollectiveEpilogueFwdINS6_IJSA_NS7_ILi256EEESB_EEES9_SE_SG_Li256ELb1ELb1ELb1ELb0EEENS1_36VarlenDynamicPersistentTileSchedulerILi128ELi96ELi256ELi128ELb1ELb1ELb1ELb0ELb1ELb1EEEEEEEEEvNT_6ParamsE --------------------------
	.section	.text._ZN7cutlass13device_kernelIN5flash11enable_sm90INS1_16FlashAttnFwdSm90INS1_25CollectiveMainloopFwdSm90ILi2EN4cute5tupleIJNS5_1CILi1EEES8_S8_EEENS6_IJNS7_ILi128EEENS7_ILi96EEENS7_ILi64EEEEEELi256ENS_6half_tEfNS_4arch4Sm90ELb0ELb0ELb0ELb1ELb0ELb0ELb1ELb1ELb0ELb1ELb1ELb0EEENS1_21CollectiveEpilogueFwdINS6_IJSA_NS7_ILi256EEESB_EEES9_SE_SG_Li256ELb1ELb1ELb1ELb0EEENS1_36VarlenDynamicPersistentTileSchedulerILi128ELi96ELi256ELi128ELb1ELb1ELb1ELb0ELb1ELb1EEEEEEEEEvNT_6ParamsE,"ax",@progbits
	.align	128
.text._ZN7cutlass13device_kernelIN5flash11enable_sm90INS1_16FlashAttnFwdSm90INS1_25CollectiveMainloopFwdSm90ILi2EN4cute5tupleIJNS5_1CILi1EEES8_S8_EEENS6_IJNS7_ILi128EEENS7_ILi96EEENS7_ILi64EEEEEELi256ENS_6half_tEfNS_4arch4Sm90ELb0ELb0ELb0ELb1ELb0ELb0ELb1ELb1ELb0ELb1ELb1ELb0EEENS1_21CollectiveEpilogueFwdINS6_IJSA_NS7_ILi256EEESB_EEES9_SE_SG_Li256ELb1ELb1ELb1ELb0EEENS1_36VarlenDynamicPersistentTileSchedulerILi128ELi96ELi256ELi128ELb1ELb1ELb1ELb0ELb1ELb1EEEEEEEEEvNT_6ParamsE:
        .type           _ZN7cutlass13device_kernelIN5flash11enable_sm90INS1_16FlashAttnFwdSm90INS1_25CollectiveMainloopFwdSm90ILi2EN4cute5tupleIJNS5_1CILi1EEES8_S8_EEENS6_IJNS7_ILi128EEENS7_ILi96EEENS7_ILi64EEEEEELi256ENS_6half_tEfNS_4arch4Sm90ELb0ELb0ELb0ELb1ELb0ELb0ELb1ELb1ELb0ELb1ELb1ELb0EEENS1_21CollectiveEpilogueFwdINS6_IJSA_NS7_ILi256EEESB_EEES9_SE_SG_Li256ELb1ELb1ELb1ELb0EEENS1_36VarlenDynamicPersistentTileSchedulerILi128ELi96ELi256ELi128ELb1ELb1ELb1ELb0ELb1ELb1EEEEEEEEEvNT_6ParamsE,@function
        .size           _ZN7cutlass13device_kernelIN5flash11enable_sm90INS1_16FlashAttnFwdSm90INS1_25CollectiveMainloopFwdSm90ILi2EN4cute5tupleIJNS5_1CILi1EEES8_S8_EEENS6_IJNS7_ILi128EEENS7_ILi96EEENS7_ILi64EEEEEELi256ENS_6half_tEfNS_4arch4Sm90ELb0ELb0ELb0ELb1ELb0ELb0ELb1ELb1ELb0ELb1ELb1ELb0EEENS1_21CollectiveEpilogueFwdINS6_IJSA_NS7_ILi256EEESB_EEES9_SE_SG_Li256ELb1ELb1ELb1ELb0EEENS1_36VarlenDynamicPersistentTileSchedulerILi128ELi96ELi256ELi128ELb1ELb1ELb1ELb0ELb1ELb1EEEEEEEEEvNT_6ParamsE,(.L_x_6132 - _ZN7cutlass13device_kernelIN5flash11enable_sm90INS1_16FlashAttnFwdSm90INS1_25CollectiveMainloopFwdSm90ILi2EN4cute5tupleIJNS5_1CILi1EEES8_S8_EEENS6_IJNS7_ILi128EEENS7_ILi96EEENS7_ILi64EEEEEELi256ENS_6half_tEfNS_4arch4Sm90ELb0ELb0ELb0ELb1ELb0ELb0ELb1ELb1ELb0ELb1ELb1ELb0EEENS1_21CollectiveEpilogueFwdINS6_IJSA_NS7_ILi256EEESB_EEES9_SE_SG_Li256ELb1ELb1ELb1ELb0EEENS1_36VarlenDynamicPersistentTileSchedulerILi128ELi96ELi256ELi128ELb1ELb1ELb1ELb0ELb1ELb1EEEEEEEEEvNT_6ParamsE)
        .other          _ZN7cutlass13device_kernelIN5flash11enable_sm90INS1_16FlashAttnFwdSm90INS1_25CollectiveMainloopFwdSm90ILi2EN4cute5tupleIJNS5_1CILi1EEES8_S8_EEENS6_IJNS7_ILi128EEENS7_ILi96EEENS7_ILi64EEEEEELi256ENS_6half_tEfNS_4arch4Sm90ELb0ELb0ELb0ELb1ELb0ELb0ELb1ELb1ELb0ELb1ELb1ELb0EEENS1_21CollectiveEpilogueFwdINS6_IJSA_NS7_ILi256EEESB_EEES9_SE_SG_Li256ELb1ELb1ELb1ELb0EEENS1_36VarlenDynamicPersistentTileSchedulerILi128ELi96ELi256ELi128ELb1ELb1ELb1ELb0ELb1ELb1EEEEEEEEEvNT_6ParamsE,@"STO_CUDA_ENTRY STV_DEFAULT"
_ZN7cutlass13device_kernelIN5flash11enable_sm90INS1_16FlashAttnFwdSm90INS1_25CollectiveMainloopFwdSm90ILi2EN4cute5tupleIJNS5_1CILi1EEES8_S8_EEENS6_IJNS7_ILi128EEENS7_ILi96EEENS7_ILi64EEEEEELi256ENS_6half_tEfNS_4arch4Sm90ELb0ELb0ELb0ELb1ELb0ELb0ELb1ELb1ELb0ELb1ELb1ELb0EEENS1_21CollectiveEpilogueFwdINS6_IJSA_NS7_ILi256EEESB_EEES9_SE_SG_Li256ELb1ELb1ELb1ELb0EEENS1_36VarlenDynamicPersistentTileSchedulerILi128ELi96ELi256ELi128ELb1ELb1ELb1ELb0ELb1ELb1EEEEEEEEEvNT_6ParamsE:
[----:B------:R-:W0:Y:S02]  /*0000*/  LDC R1, c[0x0][0x28] ;  /* 0x00000a00ff017b82 */ /* 0x000e240000000800 */
[----:B0-----:R-:W-:Y:S01]  /*0010*/  VIADD R1, R1, 0xffffff78 ;  /* 0xffffff7801017836 */ /* 0x001fe20000000000 */
[----:B------:R-:W0:Y:S01]  /*0020*/  S2R R3, SR_TID.X ;  /* 0x0000000000037919 */ /* 0x000e220000002100 */
[----:B------:R-:W-:Y:S01]  /*0030*/  ELECT P0, URZ, PT ;  /* 0x00000000003f782f */ /* 0x000fe20003800000 */
[----:B------:R-:W-:Y:S01]  /*0040*/  BSSY B0, `(.L_x_1050) ;  /* 0x000000d000007945 */ /* 0x000fe20003800000 */
[----:B0-----:R-:W-:-:S05]  /*0050*/  SHF.R.U32.HI R0, RZ, 0x5, R3 ;  /* 0x00000005ff007819 */ /* 0x001fca0000011603 */
        /* <DEDUP_REMOVED lines=11> */
.L_x_1051:
[----:B------:R-:W-:Y:S05]  /*0110*/  BSYNC B0 ;  /* 0x0000000000007941 */ /* 0x000fea0003800000 */
.L_x_1050:
[----:B------:R-:W-:Y:S01]  /*0120*/  VOTEU.ANY UP0, P0 ;  /* 0x00000000003f7886 */ /* 0x000fe20000000100 */
[----:B------:R-:W0:Y:S01]  /*0130*/  SHFL.IDX PT, R2, R0, RZ, 0x1f ;  /* 0x00001fff00027589 */ /* 0x000e2200000e0000 */
[----:B------:R-:W-:Y:S01]  /*0140*/  UMOV UR4, 0x80 ;  /* 0x0000008000047882 */ /* 0x000fe20000000000 */
[----:B------:R-:W-:Y:S01]  /*0150*/  UMOV UR7, 0x100 ;  /* 0x0000010000077882 */ /* 0x000fe20000000000 */
[----:B------:R-:W-:Y:S01]  /*0160*/  VOTEU.ANY UP1, P0 ;  /* 0x00000000003f7886 */ /* 0x000fe20000020100 */
[----:B------:R-:W1:Y:S01]  /*0170*/  @UP0 S2UR UR8, SR_CgaCtaId ;  /* 0x00000000000809c3 */ /* 0x000e620000008800 */
[----:B------:R-:W-:Y:S01]  /*0180*/  @UP0 UMOV UR6, 0x400 ;  /* 0x0000040000060882 */ /* 0x000fe20000000000 */
[----:B------:R-:W-:-:S04]  /*0190*/  @UP0 UIADD3 UR4, -UR4, 0x100000, URZ ;  /* 0x0010000004040890 */ /* 0x000fc8000fffe13f */
[----:B------:R-:W-:Y:S02]  /*01a0*/  @UP0 USHF.L.U32 UR5, UR4, 0xb, URZ ;  /* 0x0000000b04050899 */ /* 0x000fe4000800063f */
[----:B------:R-:W-:Y:S01]  /*01b0*/  @UP0 USHF.L.U32 UR4, UR4, 0x1, URZ ;  /* 0x0000000104040899 */ /* 0x000fe2000800063f */
[----:B------:R-:W-:Y:S01]  /*01c0*/  SHF.R.U32.HI R3, RZ, 0x7, R3 ;  /* 0x00000007ff037819 */ /* 0x000fe20000011603 */
[----:B------:R-:W-:Y:S01]  /*01d0*/  VOTEU.ANY UP2, P0 ;  /* 0x00000000003f7886 */ /* 0x000fe20000040100 */
[----:B0-----:R-:W-:-:S03]  /*01e0*/  ISETP.NE.AND P1, PT, R2, RZ, PT ;  /* 0x000000ff0200720c */ /* 0x001fc60003f25270 */
[----:B------:R0:W2:Y:S01]  /*01f0*/  SHFL.IDX PT, R2, R3, RZ, 0x1f ;  /* 0x00001fff03027589 */ /* 0x0000a200000e0000 */
[----:B-1----:R-:W-:Y:S02]  /*0200*/  @UP0 ULEA UR8, UR8, UR6, 0x18 ;  /* 0x0000000608080291 */ /* 0x002fe4000f8ec03f */
[----:B------:R-:W-:-:S04]  /*0210*/  @UP0 UIADD3 UR6, -UR7, 0x100000, URZ ;  /* 0x0010000007060890 */ /* 0x000fc8000fffe13f */
[----:B------:R-:W-:Y:S02]  /*0220*/  @UP0 USHF.L.U32 UR7, UR6, 0xb, URZ ;  /* 0x0000000b06070899 */ /* 0x000fe4000800063f */
[----:B------:R-:W-:Y:S01]  /*0230*/  @UP0 USHF.L.U32 UR6, UR6, 0x1, URZ ;  /* 0x0000000106060899 */ /* 0x000fe2000800063f */
[----:B------:R-:W-:Y:S01]  /*0240*/  VOTEU.ANY UP0, P0 ;  /* 0x00000000003f7886 */ /* 0x000fe20000000100 */
[----:B------:R-:W1:Y:S04]  /*0250*/  FENCE.VIEW.ASYNC.S ;  /* 0x00000000000073c6 */ /* 0x000e680000000000 */
[----:B-1----:R0:W1:Y:S01]  /*0260*/  @UP0 SYNCS.EXCH.64 URZ, [UR8+0x32400], UR4 ;  /* 0x03240004083f05b2 */ /* 0x0020620008000100 */
[----:B------:R0:W3:Y:S05]  /*0270*/  @UP1 SYNCS.EXCH.64 URZ, [UR8+0x32410], UR4 ;  /* 0x03241004083f15b2 */ /* 0x0000ea0008000100 */
[----:B------:R0:W4:Y:S02]  /*0280*/  @UP2 SYNCS.EXCH.64 URZ, [UR8+0x32420], UR6 ;  /* 0x03242006083f25b2 */ /* 0x0001240008000100 */
[----:B0-----:R-:W-:Y:S05]  /*0290*/  @P1 BRA `(.L_x_1052) ;  /* 0x0000000000481947 */ /* 0x001fea0003800000 */
[----:B------:R-:W0:Y:S01]  /*02a0*/  S2UR UR5, SR_CgaCtaId ;  /* 0x00000000000579c3 */ /* 0x000e220000008800 */
        /* <DEDUP_REMOVED lines=15> */
[----:B------:R0:W0:Y:S01]  /*03a0*/  SYNCS.EXCH.64 URZ, [UR8+0x32448], UR6 ;  /* 0x03244806083f75b2 */ /* 0x0000220008000100 */
[----:B------:R-:W-:Y:S01]  /*03b0*/  NOP ;  /* 0x0000000000007918 */ /* 0x000fe20000000000 */
.L_x_1052:
[----:B------:R-:W5:Y:S01]  /*03c0*/  SHFL.IDX PT, R3, R0, RZ, 0x1f ;  /* 0x00001fff00037589 */ /* 0x000f6200000e0000 */
[----:B------:R-:W-:Y:S01]  /*03d0*/  NOP ;  /* 0x0000000000007918 */ /* 0x000fe20000000000 */
[----:B-----5:R-:W-:-:S13]  /*03e0*/  ISETP.NE.AND P0, PT, R3, RZ, PT ;  /* 0x000000ff0300720c */ /* 0x020fda0003f05270 */
        /* <DEDUP_REMOVED lines=19> */
.L_x_1053:
[----:B------:R-:W5:Y:S01]  /*0520*/  SHFL.IDX PT, R3, R0, RZ, 0x1f ;  /* 0x00001fff00037589 */ /* 0x000f6200000e0000 */
[----:B------:R-:W-:Y:S01]  /*0530*/  NOP ;  /* 0x0000000000007918 */ /* 0x000fe20000000000 */
[----:B-----5:R-:W-:-:S13]  /*0540*/  ISETP.NE.AND P0, PT, R3, RZ, PT ;  /* 0x000000ff0300720c */ /* 0x020fda0003f05270 */
        /* <DEDUP_REMOVED lines=13> */
[----:B------:R0:W0:Y:S01]  /*0620*/  SYNCS.EXCH.64 URZ, [UR6+0x32488], UR4 ;  /* 0x03248804063f75b2 */ /* 0x0000220008000100 */
[----:B------:R-:W-:Y:S01]  /*0630*/  NOP ;  /* 0x0000000000007918 */ /* 0x000fe20000000000 */
.L_x_1054:
        /* <DEDUP_REMOVED lines=22> */
.L_x_1055:
        /* <DEDUP_REMOVED lines=22> */
.L_x_1056:
[----:B--2---:R-:W-:Y:S01]  /*0900*/  ISETP.NE.AND P0, PT, R2, RZ, PT ;  /* 0x000000ff0200720c */ /* 0x004fe20003f05270 */
[----:B------:R-:W-:Y:S01]  /*0910*/  IMAD.MOV.U32 R2, RZ, RZ, 0x1 ;  /* 0x00000001ff027424 */ /* 0x000fe200078e00ff */
[----:B------:R-:W-:Y:S01]  /*0920*/  NOP ;  /* 0x0000000000007918 */ /* 0x000fe20000000000 */
[----:B------:R-:W-:-:S03]  /*0930*/  ULDC.64 UR38, c[0x0][0x208] ;  /* 0x0000820000267ab9 */ /* 0x000fc60000000a00 */
[----:B------:R-:W-:-:S05]  /*0940*/  SEL R2, R2, 0x2, !P0 ;  /* 0x0000000202027807 */ /* 0x000fca0004000000 */
[----:B------:R2:W-:Y:S01]  /*0950*/  STL [R1+0x84], R2 ;  /* 0x0000840201007387 */ /* 0x0005e20000100800 */
[----:B01-34-:R-:W-:Y:S06]  /*0960*/  BAR.SYNC.DEFER_BLOCKING 0x0 ;  /* 0x0000000000007b1d */ /* 0x01bfec0000010000 */
[----:B------:R-:W-:Y:S05]  /*0970*/  @!P0 BRA `(.L_x_1057) ;  /* 0x000000a800f48947 */ /* 0x000fea0003800000 */
.L_x_1058:
[----:B------:R-:W-:-:S08]  /*0980*/  NOP ;  /* 0x0000000000007918 */ /* 0x000fd00000000000 */
[----:B------:R-:W0:Y:S02]  /*0990*/  USETMAXREG.TRY_ALLOC.CTAPOOL UP0, 0xf0 ;  /* 0x000000f0000079c8 */ /* 0x000e240008000600 */
[----:B0-----:R-:W-:-:S13]  /*09a0*/  PLOP3.LUT P0, PT, PT, PT, UP0, 0x80, 0x0 ;  /* 0x000000000000781c */ /* 0x001fda0003f0f008 */
[----:B------:R-:W-:Y:S05]  /*09b0*/  @!P0 BRA `(.L_x_1058) ;  /* 0xfffffffc00f08947 */ /* 0x000fea000383ffff */
[----:B------:R-:W0:Y:S01]  /*09c0*/  S2R R0, SR_TID.X ;  /* 0x0000000000007919 */ /* 0x000e220000002100 */
[----:B------:R-:W1:Y:S01]  /*09d0*/  S2UR UR5, SR_CgaCtaId ;  /* 0x00000000000579c3 */ /* 0x000e620000008800 */
[----:B------:R-:W-:-:S07]  /*09e0*/  UMOV UR4, 0x400 ;  /* 0x0000040000047882 */ /* 0x000fce0000000000 */
[----:B------:R-:W-:Y:S06]  /*09f0*/  BAR.ARV 0x8, 0x180 ;  /* 0x0206000000007b1d */ /* 0x000fec0000002000 */
[----:B-1----:R-:W-:Y:S01]  /*0a00*/  ULEA UR4, UR5, UR4, 0x18 ;  /* 0x0000000405047291 */ /* 0x002fe2000f8ec03f */
[----:B0-----:R-:W-:-:S04]  /*0a10*/  SHF.R.U32.HI R0, RZ, 0x7, R0 ;  /* 0x00000007ff007819 */ /* 0x001fc80000011600 */
[----:B------:R-:W-:-:S13]  /*0a20*/  ISETP.NE.AND P0, PT, R0, 0x1, PT ;  /* 0x000000010000780c */ /* 0x000fda0003f05270 */
[----:B------:R-:W-:Y:S08]  /*0a30*/  @!P0 BAR.ARV 0x9, 0x100 ;  /* 0x0244000000008b1d */ /* 0x000ff00000002000 */
[----:B------:R-:W-:Y:S06]  /*0a40*/  BAR.SYNC.DEFER_BLOCKING 0x5, 0x180 ;  /* 0x0146000000007b1d */ /* 0x000fec0000010000 */
[----:B------:R-:W0:Y:S01]  /*0a50*/  LDS.128 R12, [UR4+0x324d0] ;  /* 0x0324d004ff0c7984 */ /* 0x000e220008000c00 */
[----:B------:R-:W-:Y:S01]  /*0a60*/  ULDC UR4, c[0x0][0xd3c] ;  /* 0x00034f0000047ab9 */ /* 0x000fe20000000800 */
[----:B------:R-:W-:Y:S06]  /*0a70*/  BAR.ARV 0x4, 0x180 ;  /* 0x0106000000007b1d */ /* 0x000fec0000002000 */
[----:B0-----:R-:W-:-:S13]  /*0a80*/  ISETP.GE.AND P0, PT, R15, UR4, PT ;  /* 0x000000040f007c0c */ /* 0x001fda000bf06270 */
[----:B------:R-:W-:Y:S05]  /*0a90*/  @P0 EXIT ;  /* 0x000000000000094d */ /* 0x000fea0003800000 */
[----:B------:R-:W3:Y:S01]  /*0aa0*/  LDL.LU R12, [R1+0x84] ;  /* 0x00008400010c7983 */ /* 0x000ee20000300800 */
[----:B------:R-:W0:Y:S02]  /*0ab0*/  S2R R0, SR_TID.X ;  /* 0x0000000000007919 */ /* 0x000e240000002100 */
[----:B0-----:R-:W-:-:S05]  /*0ac0*/  VIADD R16, R0, 0xffffff80 ;  /* 0xffffff8000107836 */ /* 0x001fca0000000000 */
[----:B------:R-:W-:-:S04]  /*0ad0*/  SHF.R.S32.HI R0, RZ, 0x1f, R16 ;  /* 0x0000001fff007819 */ /* 0x000fc80000011410 */
[----:B--2---:R-:W-:-:S04]  /*0ae0*/  LEA.HI R2, R0, R16, RZ, 0x7 ;  /* 0x0000001000027211 */ /* 0x004fc800078f38ff */
[----:B------:R-:W-:Y:S02]  /*0af0*/  LOP3.LUT R5, R2, 0xffffff80, RZ, 0xc0, !PT ;  /* 0xffffff8002057812 */ /* 0x000fe400078ec0ff */
[----:B------:R-:W-:-:S03]  /*0b00*/  LEA.HI R4, R0, R16, RZ, 0x5 ;  /* 0x0000001000047211 */ /* 0x000fc600078f28ff */
[----:B------:R-:W-:Y:S01]  /*0b10*/  IMAD.IADD R11, R16, 0x1, -R5 ;  /* 0x00000001100b7824 */ /* 0x000fe200078e0a05 */
[----:B------:R-:W-:Y:S01]  /*0b20*/  LEA.HI R3, R0, R16, RZ, 0x4 ;  /* 0x0000001000037211 */ /* 0x000fe200078f20ff */
[----:B------:R-:W-:-:S03]  /*0b30*/  IMAD.SHL.U32 R5, R4, 0x20, RZ ;  /* 0x0000002004057824 */ /* 0x000fc600078e00ff */
[----:B------:R-:W-:Y:S02]  /*0b40*/  SHF.R.S32.HI R7, RZ, 0x1f, R11 ;  /* 0x0000001fff077819 */ /* 0x000fe4000001140b */
[----:B------:R-:W-:Y:S02]  /*0b50*/  LOP3.LUT R4, R3, 0x3fffff0, RZ, 0xc0, !PT ;  /* 0x03fffff003047812 */ /* 0x000fe400078ec0ff */
[----:B------:R-:W-:Y:S02]  /*0b60*/  LEA.HI R8, R7, R11, RZ, 0x2 ;  /* 0x0000000b07087211 */ /* 0x000fe400078f10ff */
[----:B------:R-:W-:Y:S02]  /*0b70*/  SHF.R.S32.HI R6, RZ, 0x4, R3 ;  /* 0x00000004ff067819 */ /* 0x000fe40000011403 */
[----:B------:R-:W-:Y:S01]  /*0b80*/  LEA.HI R10, R0, R16, RZ, 0x2 ;  /* 0x00000010000a7211 */ /* 0x000fe200078f10ff */
[----:B------:R-:W-:Y:S01]  /*0b90*/  IMAD.IADD R4, R16, 0x1, -R4 ;  /* 0x0000000110047824 */ /* 0x000fe200078e0a04 */
[----:B------:R-:W-:-:S02]  /*0ba0*/  LOP3.LUT R5, R5, 0xfffffc00, RZ, 0xc0, !PT ;  /* 0xfffffc0005057812 */ /* 0x000fc400078ec0ff */
[--C-:B------:R-:W-:Y:S02]  /*0bb0*/  SHF.R.S32.HI R0, RZ, 0x2, R8.reuse ;  /* 0x00000002ff007819 */ /* 0x100fe40000011408 */
[----:B------:R-:W-:Y:S02]  /*0bc0*/  SHF.R.S32.HI R9, RZ, 0x1f, R8 ;  /* 0x0000001fff097819 */ /* 0x000fe40000011408 */
[----:B------:R-:W-:Y:S01]  /*0bd0*/  LEA.HI R3, R3, R6, RZ, 0x1 ;  /* 0x0000000603037211 */ /* 0x000fe200078f08ff */
[----:B------:R-:W-:Y:S01]  /*0be0*/  IMAD R4, R4, 0x40, R5 ;  /* 0x0000004004047824 */ /* 0x000fe200078e0205 */
[----:B------:R-:W-:Y:S02]  /*0bf0*/  LEA.HI R9, R9, R0, RZ, 0x3 ;  /* 0x0000000009097211 */ /* 0x000fe400078f18ff */
[----:B------:R-:W-:Y:S02]  /*0c00*/  LOP3.LUT R5, R3, 0x1ffffffe, RZ, 0xc0, !PT ;  /* 0x1ffffffe03057812 */ /* 0x000fe400078ec0ff */
[----:B------:R-:W-:-:S02]  /*0c10*/  SHF.R.S32.HI R3, RZ, 0x7, R2 ;  /* 0x00000007ff037819 */ /* 0x000fc40000011402 */
[----:B------:R-:W-:Y:S02]  /*0c20*/  LOP3.LUT R10, R10, 0xfffffffc, RZ, 0xc0, !PT ;  /* 0xfffffffc0a0a7812 */ /* 0x000fe400078ec0ff */
[----:B------:R-:W-:Y:S02]  /*0c30*/  LOP3.LUT R9, R9, 0xfffffff8, RZ, 0xc0, !PT ;  /* 0xfffffff809097812 */ /* 0x000fe400078ec0ff */
[----:B------:R-:W-:Y:S01]  /*0c40*/  LEA.HI R7, R7, R11, RZ, 0x5 ;  /* 0x0000000b07077211 */ /* 0x000fe200078f28ff */
[----:B------:R-:W-:Y:S01]  /*0c50*/  IMAD.IADD R10, R16, 0x1, -R10 ;  /* 0x00000001100a7824 */ /* 0x000fe200078e0a0a */
[----:B------:R-:W-:Y:S01]  /*0c60*/  LEA.HI R2, R2, R3, RZ, 0x1 ;  /* 0x0000000302027211 */ /* 0x000fe200078f08ff */
[----:B------:R-:W-:Y:S01]  /*0c70*/  IMAD.IADD R0, R0, 0x1, -R9 ;  /* 0x0000000100007824 */ /* 0x000fe200078e0a09 */
[----:B------:R-:W-:Y:S01]  /*0c80*/  SHF.R.S32.HI R7, RZ, 0x5, R7 ;  /* 0x00000005ff077819 */ /* 0x000fe20000011407 */
[----:B------:R-:W-:Y:S01]  /*0c90*/  IMAD.IADD R5, R6, 0x1, -R5 ;  /* 0x0000000106057824 */ /* 0x000fe200078e0a05 */
[----:B------:R-:W-:-:S02]  /*0ca0*/  LOP3.LUT R2, R2, 0x3fffffe, RZ, 0xc0, !PT ;  /* 0x03fffffe02027812 */ /* 0x000fc400078ec0ff */
[----:B------:R-:W-:Y:S01]  /*0cb0*/  LEA.HI R6, R10, R10, RZ, 0x1 ;  /* 0x0000000a0a067211 */ /* 0x000fe200078f08ff */
[----:B------:R-:W-:Y:S02]  /*0cc0*/  IMAD R7, R7, 0x10, R0 ;  /* 0x0000001007077824 */ /* 0x000fe400078e0200 */
[----:B------:R-:W-:Y:S02]  /*0cd0*/  IMAD R0, R5, 0x8, R4 ;  /* 0x0000000805007824 */ /* 0x000fe400078e0204 */
[----:B------:R-:W-:Y:S01]  /*0ce0*/  IMAD.IADD R2, R3, 0x1, -R2 ;  /* 0x0000000103027824 */ /* 0x000fe200078e0a02 */
[----:B------:R-:W-:Y:S02]  /*0cf0*/  LOP3.LUT R3, R6, 0x1ffffffe, RZ, 0xc0, !PT ;  /* 0x1ffffffe06037812 */ /* 0x000fe400078ec0ff */
[----:B------:R0:W-:Y:S03]  /*0d00*/  STL [R1+0x80], R0 ;  /* 0x0000800001007387 */ /* 0x0001e60000100800 */
[----:B------:R-:W-:Y:S01]  /*0d10*/  IMAD.IADD R3, R10, 0x1, -R3 ;  /* 0x000000010a037824 */ /* 0x000fe200078e0a03 */
[----:B------:R-:W-:Y:S01]  /*0d20*/  LOP3.LUT R8, R8, 0x7ffffffc, RZ, 0xc0, !PT ;  /* 0x7ffffffc08087812 */ /* 0x000fe200078ec0ff */
[----:B0-----:R-:W-:-:S05]  /*0d30*/  IMAD R0, R2, 0x40, R7 ;  /* 0x0000004002007824 */ /* 0x001fca00078e0207 */
[----:B------:R0:W-:Y:S01]  /*0d40*/  STL [R1+0x78], R0 ;  /* 0x0000780001007387 */ /* 0x0001e20000100800 */
[----:B------:R-:W-:-:S03]  /*0d50*/  IMAD.IADD R8, R11, 0x1, -R8 ;  /* 0x000000010b087824 */ /* 0x000fc600078e0a08 */
[----:B------:R1:W-:Y:S01]  /*0d60*/  STL [R1+0x14], RZ ;  /* 0x000014ff01007387 */ /* 0x0003e20000100800 */
[----:B0-----:R-:W-:Y:S02]  /*0d70*/  IMAD R0, R3, 0x8, R0 ;  /* 0x0000000803007824 */ /* 0x001fe400078e0200 */
[----:B------:R-:W-:-:S03]  /*0d80*/  IMAD.SHL.U32 R205, R8, 0x2, RZ ;  /* 0x0000000208cd7824 */ /* 0x000fc600078e00ff */
[----:B------:R1:W-:Y:S01]  /*0d90*/  STL [R1+0x7c], R0 ;  /* 0x00007c0001007387 */ /* 0x0003e20000100800 */
[C---:B------:R-:W-:Y:S02]  /*0da0*/  VIADD R5, R205.reuse, 0x8 ;  /* 0x00000008cd057836 */ /* 0x040fe40000000000 */
[C---:B------:R-:W-:Y:S02]  /*0db0*/  VIADD R4, R205.reuse, 0x10 ;  /* 0x00000010cd047836 */ /* 0x040fe40000000000 */
[C---:B------:R-:W-:Y:S02]  /*0dc0*/  VIADD R2, R205.reuse, 0x18 ;  /* 0x00000018cd027836 */ /* 0x040fe40000000000 */
[C---:B------:R-:W-:Y:S02]  /*0dd0*/  VIADD R237, R205.reuse, 0x20 ;  /* 0x00000020cded7836 */ /* 0x040fe40000000000 */
[C---:B------:R-:W-:Y:S02]  /*0de0*/  VIADD R236, R205.reuse, 0x28 ;  /* 0x00000028cdec7836 */ /* 0x040fe40000000000 */
[----:B------:R-:W-:-:S02]  /*0df0*/  VIADD R235, R205, 0x30 ;  /* 0x00000030cdeb7836 */ /* 0x000fc40000000000 */
[C---:B------:R-:W-:Y:S02]  /*0e00*/  VIADD R234, R205.reuse, 0x38 ;  /* 0x00000038cdea7836 */ /* 0x040fe40000000000 */
[C---:B------:R-:W-:Y:S02]  /*0e10*/  VIADD R233, R205.reuse, 0x40 ;  /* 0x00000040cde97836 */ /* 0x040fe40000000000 */
[C---:B------:R-:W-:Y:S02]  /*0e20*/  VIADD R232, R205.reuse, 0x48 ;  /* 0x00000048cde87836 */ /* 0x040fe40000000000 */
[C---:B------:R-:W-:Y:S02]  /*0e30*/  VIADD R231, R205.reuse, 0x50 ;  /* 0x00000050cde77836 */ /* 0x040fe40000000000 */
[C---:B------:R-:W-:Y:S02]  /*0e40*/  VIADD R230, R205.reuse, 0x58 ;  /* 0x00000058cde67836 */ /* 0x040fe40000000000 */
        /* <DEDUP_REMOVED lines=34> */
[----:B------:R-:W-:Y:S02]  /*1070*/  SHF.R.S32.HI R5, RZ, 0x1f, R221 ;  /* 0x0000001fff057819 */ /* 0x000fe400000114dd */
[----:B------:R-:W-:Y:S02]  /*1080*/  SHF.R.S32.HI R4, RZ, 0x1f, R219 ;  /* 0x0000001fff047819 */ /* 0x000fe400000114db */
[----:B------:R-:W-:Y:S01]  /*1090*/  SHF.R.S32.HI R2, RZ, 0x1f, R216 ;  /* 0x0000001fff027819 */ /* 0x000fe200000114d8 */
[----:B------:R-:W-:Y:S01]  /*10a0*/  IMAD.MOV.U32 R9, RZ, RZ, R13 ;  /* 0x000000ffff097224 */ /* 0x000fe200078e000d */
[----:B------:R-:W-:Y:S01]  /*10b0*/  SHF.R.S32.HI R5, RZ, 0x1f, R215 ;  /* 0x0000001fff057819 */ /* 0x000fe200000114d7 */
[----:B------:R-:W-:Y:S01]  /*10c0*/  IMAD.MOV.U32 R10, RZ, RZ, R14 ;  /* 0x000000ffff0a7224 */ /* 0x000fe200078e000e */
[----:B------:R-:W-:Y:S01]  /*10d0*/  SHF.R.S32.HI R4, RZ, 0x1f, R214 ;  /* 0x0000001fff047819 */ /* 0x000fe200000114d6 */
[----:B------:R-:W-:Y:S01]  /*10e0*/  IMAD.MOV.U32 R11, RZ, RZ, R15 ;  /* 0x000000ffff0b7224 */ /* 0x000fe200078e000f */
[----:B------:R-:W-:Y:S01]  /*10f0*/  SHF.R.S32.HI R2, RZ, 0x1f, R213 ;  /* 0x0000001fff027819 */ /* 0x000fe200000114d5 */
[----:B------:R-:W-:Y:S01]  /*1100*/  VIADD R209, R205, 0xe0 ;  /* 0x000000e0cdd17836 */ /* 0x000fe20000000000 */
[----:B------:R-:W-:-:S02]  /*1110*/  SHF.R.S32.HI R5, RZ, 0x1f, R212 ;  /* 0x0000001fff057819 */ /* 0x000fc400000114d4 */
[----:B------:R-:W-:Y:S02]  /*1120*/  SHF.R.S32.HI R4, RZ, 0x1f, R211 ;  /* 0x0000001fff047819 */ /* 0x000fe400000114d3 */
[----:B------:R-:W-:Y:S01]  /*1130*/  SHF.R.S32.HI R2, RZ, 0x1f, R210 ;  /* 0x0000001fff027819 */ /* 0x000fe200000114d2 */
[----:B------:R-:W-:Y:S01]  /*1140*/  UMOV UR37, URZ ;  /* 0x0000003f00257c82 */ /* 0x000fe20008000000 */
[----:B------:R-:W-:Y:S01]  /*1150*/  UMOV UR36, URZ ;  /* 0x0000003f00247c82 */ /* 0x000fe20008000000 */
[----:B-1-3--:R-:W-:-:S07]  /*1160*/  LOP3.LUT R23, R12, 0x1, RZ, 0xfc, !PT ;  /* 0x000000010c177812 */ /* 0x00afce00078efcff */
.L_x_1105:
[----:B0--34-:R-:W0:Y:S01]  /*1170*/  LDC.64 R2, c[0x0][0xd88] ;  /* 0x00036200ff027b82 */ /* 0x019e220000000a00 */
[----:B------:R-:W-:-:S07]  /*1180*/  ULDC.64 UR4, c[0x0][0xb20] ;  /* 0x0002c80000047ab9 */ /* 0x000fce0000000a00 */
[----:B-12---:R-:W1:Y:S08]  /*1190*/  LDC.64 R12, c[0x0][0x418] ;  /* 0x00010600ff0c7b82 */ /* 0x006e700000000a00 */
[----:B------:R-:W2:Y:S01]  /*11a0*/  LDC R0, c[0x0][0x424] ;  /* 0x00010900ff007b82 */ /* 0x000ea20000000800 */
[----:B0-----:R-:W-:Y:S01]  /*11b0*/  IMAD.WIDE R2, R11, 0x4, R2 ;  /* 0x000000040b027825 */ /* 0x001fe200078e0202 */
[----:B------:R-:W-:-:S06]  /*11c0*/  ISETP.NE.U32.AND P0, PT, RZ, UR4, PT ;  /* 0x00000004ff007c0c */ /* 0x000fcc000bf05070 */
[----:B------:R-:W0:Y:S01]  /*11d0*/  LDC R11, c[0x0][0x2f0] ;  /* 0x0000bc00ff0b7b82 */ /* 0x000e220000000800 */
[----:B------:R-:W3:Y:S01]  /*11e0*/  LDG.E R204, desc[UR38][R2.64] ;  /* 0x0000002602cc7981 */ /* 0x000ee2000c1e1900 */
[----:B------:R-:W-:Y:S01]  /*11f0*/  ISETP.NE.AND.EX P0, PT, RZ, UR5, PT, P0 ;  /* 0x00000005ff007c0c */ /* 0x000fe2000bf05300 */
[----:B------:R-:W-:Y:S01]  /*1200*/  IMAD.MOV.U32 R7, RZ, RZ, RZ ;  /* 0x000000ffff077224 */ /* 0x000fe200078e00ff */
[----:B---3--:R-:W-:-:S11]  /*1210*/  SHF.R.S32.HI R6, RZ, 0x1f, R204 ;  /* 0x0000001fff067819 */ /* 0x008fd600000114cc */
[C---:B------:R-:W-:Y:S01]  /*1220*/  @P0 LEA R4, P1, R204.reuse, UR4, 0x2 ;  /* 0x00000004cc040c11 */ /* 0x040fe2000f8210ff */
[----:B------:R3:W-:Y:S03]  /*1230*/  STL [R1+0x10], R6 ;  /* 0x0000100601007387 */ /* 0x0007e60000100800 */
[----:B------:R-:W-:Y:S01]  /*1240*/  @P0 LEA.HI.X R5, R204, UR5, R6, 0x2, P1 ;  /* 0x00000005cc050c11 */ /* 0x000fe200088f1406 */
[----:B------:R-:W-:Y:S02]  /*1250*/  ULDC.64 UR4, c[0x0][0xb18] ;  /* 0x0002c60000047ab9 */ /* 0x000fe40000000a00 */
[----:B------:R-:W-:Y:S02]  /*1260*/  ISETP.NE.U32.AND P1, PT, RZ, UR4, PT ;  /* 0x00000004ff007c0c */ /* 0x000fe4000bf25070 */
[----:B------:R3:W5:Y:S01]  /*1270*/  @P0 LDG.E R7, desc[UR38][R4.64] ;  /* 0x0000002604070981 */ /* 0x000762000c1e1900 */
[----:B-1----:R-:W-:-:S02]  /*1280*/  ISETP.NE.U32.AND P0, PT, R12, RZ, PT ;  /* 0x000000ff0c00720c */ /* 0x002fc40003f05070 */
[----:B------:R-:W-:Y:S02]  /*1290*/  ISETP.NE.AND.EX P1, PT, RZ, UR5, PT, P1 ;  /* 0x00000005ff007c0c */ /* 0x000fe4000bf25310 */
[----:B------:R-:W-:-:S04]  /*12a0*/  ISETP.NE.AND.EX P0, PT, R13, RZ, PT, P0 ;  /* 0x000000ff0d00720c */ /* 0x000fc80003f05300 */
[----:B--2---:R-:W-:-:S05]  /*12b0*/  SEL R0, R0, 0x1, P0 ;  /* 0x0000000100007807 */ /* 0x004fca0000000000 */
[----:B0-----:R-:W-:Y:S02]  /*12c0*/  IMAD R152, R0, R11, RZ ;  /* 0x0000000b00987224 */ /* 0x001fe400078e02ff */
[----:B------:R-:W-:-:S04]  /*12d0*/  @P1 LEA R2, P2, R204, UR4, 0x2 ;  /* 0x00000004cc021c11 */ /* 0x000fc8000f8410ff */
[----:B------:R-:W-:-:S05]  /*12e0*/  @P1 LEA.HI.X R3, R204, UR5, R6, 0x2, P2 ;  /* 0x00000005cc031c11 */ /* 0x000fca00090f1406 */
[----:B------:R3:W5:Y:S01]  /*12f0*/  @P1 LDG.E R152, desc[UR38][R2.64] ;  /* 0x0000002602981981 */ /* 0x000762000c1e1900 */
[----:B------:R-:W-:Y:S05]  /*1300*/  @P1 BRA `(.L_x_1059) ;  /* 0x0000000000241947 */ /* 0x000fea0003800000 */
[----:B------:R-:W-:Y:S02]  /*1310*/  ULDC.64 UR4, c[0x0][0xb00] ;  /* 0x0002c00000047ab9 */ /* 0x000fe40000000a00 */
[----:B------:R-:W-:-:S04]  /*1320*/  ISETP.NE.U32.AND P0, PT, RZ, UR4, PT ;  /* 0x00000004ff007c0c */ /* 0x000fc8000bf05070 */
[----:B------:R-:W-:-:S13]  /*1330*/  ISETP.NE.AND.EX P0, PT, RZ, UR5, PT, P0 ;  /* 0x00000005ff007c0c */ /* 0x000fda000bf05300 */
[----:B------:R-:W-:Y:S05]  /*1340*/  @!P0 BRA `(.L_x_1059) ;  /* 0x0000000000148947 */ /* 0x000fea0003800000 */
[----:B---3--:R-:W0:Y:S02]  /*1350*/  LDC.64 R2, c[0x0][0xb00] ;  /* 0x0002c000ff027b82 */ /* 0x008e240000000a00 */
[----:B0-----:R-:W-:-:S05]  /*1360*/  IMAD.WIDE R2, R204, 0x4, R2 ;  /* 0x00000004cc027825 */ /* 0x001fca00078e0202 */
[----:B-----5:R-:W2:Y:S04]  /*1370*/  LDG.E R152, desc[UR38][R2.64] ;  /* 0x0000002602987981 */ /* 0x020ea8000c1e1900 */
[----:B------:R-:W2:Y:S02]  /*1380*/  LDG.E R5, desc[UR38][R2.64+0x4] ;  /* 0x0000042602057981 */ /* 0x000ea4000c1e1900 */
[----:B--2---:R-:W-:-:S07]  /*1390*/  IMAD.IADD R152, R5, 0x1, -R152 ;  /* 0x0000000105987824 */ /* 0x004fce00078e0a98 */
.L_x_1059:
[----:B-----5:R-:W-:Y:S01]  /*13a0*/  IMAD.IADD R152, R152, 0x1, -R7 ;  /* 0x0000000198987824 */ /* 0x020fe200078e0a07 */
[----:B---3--:R-:W-:-:S03]  /*13b0*/  LOP3.LUT R2, R10, 0xff000000, RZ, 0xc0, !PT ;  /* 0xff0000000a027812 */ /* 0x008fc600078ec0ff */
[C---:B------:R-:W-:Y:S01]  /*13c0*/  VIADD R0, R152.reuse, 0x5f ;  /* 0x0000005f98007836 */ /* 0x040fe20000000000 */
[----:B------:R-:W-:Y:S02]  /*13d0*/  SHF.R.U32.HI R3, RZ, 0x8, R2 ;  /* 0x00000008ff037819 */ /* 0x000fe40000011602 */
[----:B------:R-:W-:Y:S01]  /*13e0*/  ISETP.GE.AND P0, PT, R152, 0x1, PT ;  /* 0x000000019800780c */ /* 0x000fe20003f06270 */
[----:B------:R-:W-:Y:S01]  /*13f0*/  IMAD.HI R4, R0, 0x2aaaaaab, RZ ;  /* 0x2aaaaaab00047827 */ /* 0x000fe200078e02ff */
[----:B------:R-:W-:-:S04]  /*1400*/  LOP3.LUT R0, R10, 0xff0000, RZ, 0xc0, !PT ;  /* 0x00ff00000a007812 */ /* 0x000fc800078ec0ff */
[----:B------:R-:W-:Y:S01]  /*1410*/  LEA.HI R0, R0, R3, RZ, 0x10 ;  /* 0x0000000300007211 */ /* 0x000fe200078f80ff */
[----:B------:R-:W-:Y:S01]  /*1420*/  IMAD.MOV.U32 R3, RZ, RZ, RZ ;  /* 0x000000ffff037224 */ /* 0x000fe200078e00ff */
[----:B------:R-:W-:Y:S02]  /*1430*/  SHF.R.U32.HI R5, RZ, 0x1f, R4 ;  /* 0x0000001fff057819 */ /* 0x000fe40000011604 */
[----:B------:R-:W-:Y:S02]  /*1440*/  LOP3.LUT R12, R0, 0xff, RZ, 0xc0, !PT ;  /* 0x000000ff000c7812 */ /* 0x000fe400078ec0ff */
[----:B------:R-:W-:Y:S02]  /*1450*/  LEA.HI.SX32 R160, R4, R5, 0x1c ;  /* 0x0000000504a07211 */ /* 0x000fe400078fe2ff */
[----:B------:R-:W-:Y:S01]  /*1460*/  SHF.R.U32.HI R207, RZ, 0x10, R0 ;  /* 0x00000010ffcf7819 */ /* 0x000fe20000011600 */
[----:B------:R0:W-:Y:S01]  /*1470*/  STL [R1+0xc], R12 ;  /* 0x00000c0c01007387 */ /* 0x0001e20000100800 */
[----:B------:R-:W-:Y:S05]  /*1480*/  @!P0 BRA `(.L_x_1060) ;  /* 0x0000000000748947 */ /* 0x000fea0003800000 */
[----:B------:R-:W1:Y:S01]  /*1490*/  LDC R0, c[0x0][0xae8] ;  /* 0x0002ba00ff007b82 */ /* 0x000e620000000800 */
[----:B------:R-:W-:-:S04]  /*14a0*/  ISETP.NE.AND P0, PT, R207, RZ, PT ;  /* 0x000000ffcf00720c */ /* 0x000fc80003f05270 */
[----:B-1----:R-:W-:-:S04]  /*14b0*/  SEL R11, R207, R0, P0 ;  /* 0x00000000cf0b7207 */ /* 0x002fc80000000000 */
[-C--:B------:R-:W-:Y:S02]  /*14c0*/  IABS R5, R11.reuse ;  /* 0x0000000b00057213 */ /* 0x080fe40000000000 */
[----:B------:R-:W-:Y:S02]  /*14d0*/  IADD3 R0, R160, -0x1, R11 ;  /* 0xffffffffa0007810 */ /* 0x000fe40007ffe00b */
[----:B------:R-:W1:Y:S01]  /*14e0*/  I2F.RP R4, R5 ;  /* 0x0000000500047306 */ /* 0x000e620000209400 */
[----:B------:R-:W-:-:S05]  /*14f0*/  IABS R8, R11 ;  /* 0x0000000b00087213 */ /* 0x000fca0000000000 */
[----:B------:R-:W-:Y:S02]  /*1500*/  IMAD.MOV R8, RZ, RZ, -R8 ;  /* 0x000000ffff087224 */ /* 0x000fe400078e0a08 */
[----:B-1----:R-:W1:Y:S02]  /*1510*/  MUFU.RCP R4, R4 ;  /* 0x0000000400047308 */ /* 0x002e640000001000 */
[----:B-1----:R-:W-:Y:S01]  /*1520*/  VIADD R2, R4, 0xffffffe ;  /* 0x0ffffffe04027836 */ /* 0x002fe20000000000 */
[----:B------:R-:W-:Y:S02]  /*1530*/  IABS R4, R0 ;  /* 0x0000000000047213 */ /* 0x000fe40000000000 */
[----:B------:R-:W-:-:S03]  /*1540*/  LOP3.LUT R0, R0, R11, RZ, 0x3c, !PT ;  /* 0x0000000b00007212 */ /* 0x000fc600078e3cff */
[----:B------:R1:W2:Y:S01]  /*1550*/  F2I.FTZ.U32.TRUNC.NTZ R3, R2 ;  /* 0x0000000200037305 */ /* 0x0002a2000021f000 */
[----:B------:R-:W-:Y:S01]  /*1560*/  ISETP.GE.AND P2, PT, R0, RZ, PT ;  /* 0x000000ff0000720c */ /* 0x000fe20003f46270 */
[----:B-1----:R-:W-:Y:S02]  /*1570*/  IMAD.MOV.U32 R2, RZ, RZ, RZ ;  /* 0x000000ffff027224 */ /* 0x002fe400078e00ff */
[----:B--2---:R-:W-:-:S04]  /*1580*/  IMAD.MOV R6, RZ, RZ, -R3 ;  /* 0x000000ffff067224 */ /* 0x004fc800078e0a03 */
[----:B------:R-:W-:-:S04]  /*1590*/  IMAD R7, R6, R5, RZ ;  /* 0x0000000506077224 */ /* 0x000fc800078e02ff */
[----:B------:R-:W-:-:S04]  /*15a0*/  IMAD.HI.U32 R3, R3, R7, R2 ;  /* 0x0000000703037227 */ /* 0x000fc800078e0002 */
        /* <DEDUP_REMOVED lines=11> */
.L_x_1060:
[-C--:B------:R-:W-:Y:S01]  /*1660*/  IMAD R22, R12, R3.reuse, RZ ;  /* 0x000000030c167224 */ /* 0x080fe200078e02ff */
[----:B------:R-:W-:Y:S01]  /*1670*/  LOP3.LUT R206, R10, 0xffff, RZ, 0xc0, !PT ;  /* 0x0000ffff0ace7812 */ /* 0x000fe200078ec0ff */
[----:B------:R-:W-:Y:S01]  /*1680*/  IMAD.MOV.U32 R208, RZ, RZ, R9 ;  /* 0x000000ffffd07224 */ /* 0x000fe200078e0009 */
[----:B------:R-:W-:Y:S01]  /*1690*/  PLOP3.LUT P0, PT, PT, PT, PT, 0x80, 0x0 ;  /* 0x000000000000781c */ /* 0x000fe20003f0f070 */
[----:B------:R-:W-:Y:S01]  /*16a0*/  IMAD.MOV.U32 R4, RZ, RZ, RZ ;  /* 0x000000ffff047224 */ /* 0x000fe200078e00ff */
[----:B------:R-:W-:Y:S01]  /*16b0*/  VIADDMNMX R160, R22, R3, R160, PT ;  /* 0x0000000316a07246 */ /* 0x000fe200038001a0 */
[----:B------:R-:W-:Y:S01]  /*16c0*/  IMAD.MOV.U32 R3, RZ, RZ, RZ ;  /* 0x000000ffff037224 */ /* 0x000fe200078e00ff */
[----:B------:R-:W-:Y:S02]  /*16d0*/  CS2R R150, SRZ ;  /* 0x0000000000967805 */ /* 0x000fe4000001ff00 */
[----:B------:R-:W-:Y:S02]  /*16e0*/  CS2R R148, SRZ ;  /* 0x0000000000947805 */ /* 0x000fe4000001ff00 */
[----:B------:R-:W-:-:S02]  /*16f0*/  ISETP.GT.AND P1, PT, R160, R22, PT ;  /* 0x00000016a000720c */ /* 0x000fc40003f24270 */
        /* <DEDUP_REMOVED lines=61> */
[----:B------:R-:W-:Y:S01]  /*1ad0*/  CS2R R24, SRZ ;  /* 0x0000000000187805 */ /* 0x000fe2000001ff00 */
[----:B------:R-:W-:Y:S06]  /*1ae0*/  @!P1 BRA `(.L_x_1061) ;  /* 0x0000005000e49947 */ /* 0x000fec0003800000 */
[----:B------:R-:W1:Y:S01]  /*1af0*/  S2R R0, SR_TID.X ;  /* 0x0000000000007919 */ /* 0x000e620000002100 */
[----:B------:R-:W2:Y:S01]  /*1b00*/  S2UR UR6, SR_CgaCtaId ;  /* 0x00000000000679c3 */ /* 0x000ea20000008800 */
[----:B------:R-:W-:Y:S02]  /*1b10*/  UMOV UR5, 0x400 ;  /* 0x0000040000057882 */ /* 0x000fe40000000000 */
[----:B--2---:R-:W-:-:S04]  /*1b20*/  ULEA UR5, UR6, UR5, 0x18 ;  /* 0x0000000506057291 */ /* 0x004fc8000f8ec03f */
[----:B------:R-:W-:Y:S01]  /*1b30*/  UIADD3 UR5, UR5, 0x18400, URZ ;  /* 0x0001840005057890 */ /* 0x000fe2000fffe03f */
[----:B-1----:R-:W-:-:S03]  /*1b40*/  VIADD R2, R0, 0xffffff80 ;  /* 0xffffff8000027836 */ /* 0x002fc60000000000 */
[----:B------:R-:W-:Y:S02]  /*1b50*/  ULOP3.LUT UP0, URZ, UR5, 0x1bf, URZ, 0xc0, !UPT ;  /* 0x000001bf053f7892 */ /* 0x000fe4000f80c03f */
[----:B------:R-:W-:-:S04]  /*1b60*/  SHF.R.S32.HI R0, RZ, 0x1f, R2 ;  /* 0x0000001fff007819 */ /* 0x000fc80000011402 */
[----:B------:R-:W-:Y:S02]  /*1b70*/  PLOP3.LUT P0, PT, PT, PT, UP0, 0x80, 0x0 ;  /* 0x000000000000781c */ /* 0x000fe40003f0f008 */
[----:B------:R-:W-:-:S04]  /*1b80*/  LEA.HI R0, R0, R2, RZ, 0x7 ;  /* 0x0000000200007211 */ /* 0x000fc800078f38ff */
[----:B------:R-:W-:-:S06]  /*1b90*/  SHF.R.S32.HI R0, RZ, 0x7, R0 ;  /* 0x00000007ff007819 */ /* 0x000fcc0000011400 */
[----:B------:R-:W1:Y:S02]  /*1ba0*/  SHFL.IDX PT, R0, R0, RZ, 0x1f ;  /* 0x00001fff00007589 */ /* 0x000e6400000e0000 */
[----:B-1----:R-:W-:-:S13]  /*1bb0*/  R2UR UR40, R0 ;  /* 0x00000000002872ca */ /* 0x002fda00000e0000 */
        /* <DEDUP_REMOVED lines=11> */
[----:B------:R1:W2:Y:S01]  /*1c70*/  LDC.64 R2, c[0x4][R0] ;  /* 0x0100000000027b82 */ /* 0x0002a20000000a00 */
[----:B------:R-:W-:Y:S01]  /*1c80*/  IMAD.U32 R5, RZ, RZ, UR5 ;  /* 0x00000005ff057e24 */ /* 0x000fe2000f8e00ff */
[----:B------:R-:W-:Y:S01]  /*1c90*/  ULDC.64 UR4, c[0x4][0xa0] ;  /* 0x0100280000047ab9 */ /* 0x000fe20000000a00 */
[----:B------:R-:W-:Y:S02]  /*1ca0*/  IMAD.U32 R10, RZ, RZ, UR6 ;  /* 0x00000006ff0a7e24 */ /* 0x000fe4000f8e00ff */
[----:B------:R-:W-:Y:S02]  /*1cb0*/  IMAD.U32 R6, RZ, RZ, UR4 ;  /* 0x00000004ff067e24 */ /* 0x000fe4000f8e00ff */
[----:B------:R-:W-:-:S02]  /*1cc0*/  IMAD.U32 R7, RZ, RZ, UR5 ;  /* 0x00000005ff077e24 */ /* 0x000fc4000f8e00ff */
[----:B------:R-:W-:Y:S02]  /*1cd0*/  IMAD.U32 R11, RZ, RZ, UR7 ;  /* 0x00000007ff0b7e24 */ /* 0x000fe4000f8e00ff */
[----:B------:R-:W-:Y:S02]  /*1ce0*/  IMAD.MOV.U32 R8, RZ, RZ, 0x70 ;  /* 0x00000070ff087424 */ /* 0x000fe400078e00ff */
[----:B0-----:R-:W-:Y:S02]  /*1cf0*/  IMAD.MOV.U32 R12, RZ, RZ, 0x1 ;  /* 0x00000001ff0c7424 */ /* 0x001fe400078e00ff */
[----:B-1----:R-:W-:-:S07]  /*1d00*/  IMAD.MOV.U32 R13, RZ, RZ, RZ ;  /* 0x000000ffff0d7224 */ /* 0x002fce00078e00ff */
[----:B------:R-:W-:-:S07]  /*1d10*/  LEPC R20, `(.L_x_1062) ;  /* 0x000000001014794e */ /* 0x000fce0000000000 */
[----:B--2---:R-:W-:Y:S05]  /*1d20*/  CALL.ABS.NOINC R2 ;  /* 0x0000000002007343 */ /* 0x004fea0003c00000 */
.L_x_1062:
[----:B------:R-:W2:Y:S01]  /*1d30*/  LDL R17, [R1+0x14] ;  /* 0x0000140001117983 */ /* 0x000ea20000100800 */
[----:B------:R-:W-:Y:S01]  /*1d40*/  MOV R2, 0x400 ;  /* 0x0000040000027802 */ /* 0x000fe20000000f00 */
[----:B------:R-:W1:Y:S01]  /*1d50*/  S2R R3, SR_CgaCtaId ;  /* 0x0000000000037919 */ /* 0x000e620000008800 */
[----:B------:R-:W3:Y:S02]  /*1d60*/  S2R R16, SR_TID.X ;  /* 0x0000000000107919 */ /* 0x000ee40000002100 */
[----:B-1----:R-:W-:Y:S02]  /*1d70*/  LEA R5, R3, R2, 0x18 ;  /* 0x0000000203057211 */ /* 0x002fe400078ec0ff */
[----:B---3--:R-:W-:-:S05]  /*1d80*/  SHF.R.U32.HI R16, RZ, 0x7, R16 ;  /* 0x00000007ff107819 */ /* 0x008fca0000011610 */
[----:B------:R-:W-:Y:S01]  /*1d90*/  VIADD R72, R16, 0x8 ;  /* 0x0000000810487836 */ /* 0x000fe20000000000 */
[----:B--2---:R-:W-:-:S04]  /*1da0*/  LEA.HI R0, R17, R17, RZ, 0x1 ;  /* 0x0000001111007211 */ /* 0x004fc800078f08ff */
[----:B------:R-:W-:-:S05]  /*1db0*/  LOP3.LUT R0, R0, 0xfffffffe, RZ, 0xc0, !PT ;  /* 0xfffffffe00007812 */ /* 0x000fca00078ec0ff */
[----:B------:R-:W-:-:S05]  /*1dc0*/  IMAD.IADD R0, R17, 0x1, -R0 ;  /* 0x0000000111007824 */ /* 0x000fca00078e0a00 */
[----:B------:R-:W-:-:S04]  /*1dd0*/  SHF.L.U32 R0, R0, 0x1f, RZ ;  /* 0x0000001f00007819 */ /* 0x000fc800000006ff */
[----:B------:R-:W1:Y:S02]  /*1de0*/  SYNCS.PHASECHK.TRANS64.TRYWAIT P0, [R5+URZ+0x32400], R0 ;  /* 0x03240000050075a7 */ /* 0x000e64000800017f */
[----:B-1----:R-:W-:Y:S05]  /*1df0*/  @!P0 BRA `(.L_x_1063) ;  /* 0x00000108005c8947 */ /* 0x002fea0003800000 */
.L_x_1234:
[----:B------:R-:W-:Y:S01]  /*1e00*/  ISETP.NE.AND P0, PT, R23, 0x3, PT ;  /* 0x000000031700780c */ /* 0x000fe20003f05270 */
[----:B------:R-:W-:Y:S05]  /*1e10*/  WARPSYNC.ALL ;  /* 0x0000000000007948 */ /* 0x000fea0003800000 */
[----:B------:R2:W-:Y:S07]  /*1e20*/  BAR.SYNC.DEFER_BLOCKING R72, 0x100 ;  /* 0x000400480000751d */ /* 0x0005ee0000010000 */
[----:B------:R-:W-:Y:S05]  /*1e30*/  @!P0 BRA `(.L_x_1064) ;  /* 0x0000000000048947 */ /* 0x000fea0003800000 */
[----:B------:R-:W-:Y:S01]  /*1e40*/  BPT.TRAP 0x1 ;  /* 0x000000040000795c */ /* 0x000fe20000300000 */
.L_x_1064:
[----:B------:R-:W-:Y:S02]  /*1e50*/  IMAD.U32 R4, RZ, RZ, UR37 ;  /* 0x00000025ff047e24 */ /* 0x000fe4000f8e00ff */
[----:B------:R-:W-:-:S03]  /*1e60*/  IMAD.U32 R2, RZ, RZ, UR36 ;  /* 0x00000024ff027e24 */ /* 0x000fc6000f8e00ff */
[----:B------:R-:W-:Y:S01]  /*1e70*/  SHF.L.U32 R4, R4, 0x1f, RZ ;  /* 0x0000001f04047819 */ /* 0x000fe200000006ff */
[----:B------:R-:W-:-:S04]  /*1e80*/  IMAD R21, R2, 0x8, R5 ;  /* 0x0000000802157824 */ /* 0x000fc800078e0205 */
[----:B------:R3:W4:Y:S01]  /*1e90*/  SYNCS.PHASECHK.TRANS64.TRYWAIT P1, [R21+URZ+0x32430], R4 ;  /* 0x03243004150075a7 */ /* 0x000722000802017f */
[----:B------:R-:W-:Y:S05]  /*1ea0*/  @!P0 BRA `(.L_x_1065) ;  /* 0x0000000000048947 */ /* 0x000fea0003800000 */
[----:B------:R-:W-:Y:S01]  /*1eb0*/  BPT.TRAP 0x1 ;  /* 0x000000040000795c */ /* 0x000fe20000300000 */
.L_x_1065:
[----:B----4-:R-:W-:Y:S05]  /*1ec0*/  @P1 BRA `(.L_x_1066) ;  /* 0x0000000000081947 */ /* 0x010fea0003800000 */
[----:B------:R-:W4:Y:S02]  /*1ed0*/  SYNCS.PHASECHK.TRANS64.TRYWAIT P1, [R21+URZ+0x32430], R4 ;  /* 0x03243004150075a7 */ /* 0x000f24000802017f */
[----:B----4-:R-:W-:Y:S05]  /*1ee0*/  @!P1 BRA `(.L_x_1067) ;  /* 0x0000010800349947 */ /* 0x010fea0003800000 */
.L_x_1066:
[----:B------:R-:W-:Y:S01]  /*1ef0*/  R2UR UR4, R5 ;  /* 0x00000000050472ca */ /* 0x000fe200000e0000 */
[----:B------:R-:W-:Y:S01]  /*1f00*/  ULOP3.LUT UR41, UR41, 0x10000, URZ, 0xfc, !UPT ;  /* 0x0001000029297892 */ /* 0x000fe2000f8efc3f */
[----:B------:R-:W-:Y:S01]  /*1f10*/  WARPGROUP.ARRIVE ;  /* 0x00000000000079c5 */ /* 0x000fe20000000000 */
[----:B------:R-:W-:Y:S01]  /*1f20*/  UMOV UR9, 0x40000040 ;  /* 0x4000004000097882 */ /* 0x000fe20000000000 */
[----:B------:R-:W-:Y:S01]  /*1f30*/  UMOV UR11, 0x40000040 ;  /* 0x40000040000b7882 */ /* 0x000fe20000000000 */
[----:B------:R-:W-:Y:S01]  /*1f40*/  UIADD3 UR5, UR41, 0x2, URZ ;  /* 0x0000000229057890 */ /* 0x000fe2000fffe03f */
[----:B------:R-:W-:Y:S02]  /*1f50*/  IMAD.U32 R19, RZ, RZ, UR9 ;  /* 0x00000009ff137e24 */ /* 0x000fe4000f8e00ff */
[----:B------:R-:W-:Y:S02]  /*1f60*/  UMOV UR8, UR41 ;  /* 0x0000002900087c82 */ /* 0x000fe40008000000 */
[----:B------:R-:W-:-:S03]  /*1f70*/  IMAD.U32 R18, RZ, RZ, UR8 ;  /* 0x00000008ff127e24 */ /* 0x000fc6000f8e00ff */
[----:B------:R-:W-:-:S04]  /*1f80*/  UIADD3 UR4, UR4, 0x1c400, URZ ;  /* 0x0001c40004047890 */ /* 0x000fc8000fffe03f */
[----:B------:R-:W-:-:S04]  /*1f90*/  USHF.R.U32.HI UR4, URZ, 0x4, UR4 ;  /* 0x000000043f047899 */ /* 0x000fc80008011604 */
[----:B------:R-:W-:-:S04]  /*1fa0*/  ULOP3.LUT UR4, UR4, 0x3fff, URZ, 0xc0, !UPT ;  /* 0x00003fff04047892 */ /* 0x000fc8000f8ec03f */
[----:B------:R-:W-:-:S04]  /*1fb0*/  ULOP3.LUT UR60, UR4, 0x10000, URZ, 0xfc, !UPT ;  /* 0x00010000043c7892 */ /* 0x000fc8000f8efc3f */
[----:B------:R-:W-:-:S04]  /*1fc0*/  UIMAD UR4, UR36, 0x300, UR60 ;  /* 0x00000300240478a4 */ /* 0x000fc8000f8e023c */
[----:B------:R-:W-:-:S03]  /*1fd0*/  UIADD3 UR6, UR4, 0x2, URZ ;  /* 0x0000000204067890 */ /* 0x000fc6000fffe03f */
[----:B------:R-:W-:Y:S02]  /*1fe0*/  UMOV UR10, UR4 ;  /* 0x00000004000a7c82 */ /* 0x000fe40008000000 */
[----:B------:R-:W-:Y:S01]  /*1ff0*/  HGMMA.64x96x16.F32 R24, gdesc[UR8], RZ, !UPT, gsb0 ;  /* 0x01600000081879f0 */ /* 0x000fe2000c0008ff */
[----:B------:R-:W-:Y:S01]  /*2000*/  UMOV UR8, UR5 ;  /* 0x0000000500087c82 */ /* 0x000fe20008000000 */
[----:B------:R-:W-:Y:S01]  /*2010*/  UMOV UR9, 0x40000040 ;  /* 0x4000004000097882 */ /* 0x000fe20000000000 */
[----:B------:R-:W-:Y:S01]  /*2020*/  UMOV UR10, UR6 ;  /* 0x00000006000a7c82 */ /* 0x000fe20008000000 */
[----:B------:R-:W-:Y:S01]  /*2030*/  UMOV UR11, 0x40000040 ;  /* 0x40000040000b7882 */ /* 0x000fe20000000000 */
[----:B------:R-:W-:Y:S01]  /*2040*/  UIADD3 UR5, UR41, 0x4, URZ ;  /* 0x0000000429057890 */ /* 0x000fe2000fffe03f */
[----:B------:R-:W-:Y:S01]  /*2050*/  IMAD.U32 R16, RZ, RZ, UR8 ;  /* 0x00000008ff107e24 */ /* 0x000fe2000f8e00ff */
[----:B------:R-:W-:Y:S01]  /*2060*/  UIADD3 UR6, UR4, 0x4, URZ ;  /* 0x0000000404067890 */ /* 0x000fe2000fffe03f */
[----:B------:R-:W-:Y:S01]  /*2070*/  IMAD.U32 R17, RZ, RZ, UR9 ;  /* 0x00000009ff117e24 */ /* 0x000fe2000f8e00ff */
[----:B------:R-:W-:Y:S01]  /*2080*/  UIADD3 UR4, UR4, 0x6, URZ ;  /* 0x0000000604047890 */ /* 0x000fe2000fffe03f */
[----:B------:R-:W-:-:S02]  /*2090*/  WARPGROUP.DEPBAR.LE gsb0, 0x0 ;  /* 0x00008000000079c5 */ /* 0x000fc40000010000 */
[----:B------:R-:W-:-:S06]  /*20a0*/  WARPGROUP.ARRIVE ;  /* 0x00000000000079c5 */ /* 0x000fcc0000000000 */
[----:B------:R-:W-:Y:S01]  /*20b0*/  HGMMA.64x96x16.F32 R24, gdesc[UR8], R24, gsb0 ;  /* 0x01600000081879f0 */ /* 0x000fe20008000818 */
[----:B------:R-:W-:Y:S01]  /*20c0*/  UMOV UR8, UR5 ;  /* 0x0000000500087c82 */ /* 0x000fe20008000000 */
[----:B------:R-:W-:Y:S01]  /*20d0*/  UMOV UR9, 0x40000040 ;  /* 0x4000004000097882 */ /* 0x000fe20000000000 */
[----:B------:R-:W-:Y:S01]  /*20e0*/  UMOV UR10, UR6 ;  /* 0x00000006000a7c82 */ /* 0x000fe20008000000 */
[----:B------:R-:W-:Y:S01]  /*20f0*/  UMOV UR11, 0x40000040 ;  /* 0x40000040000b7882 */ /* 0x000fe20000000000 */
[----:B------:R-:W-:Y:S01]  /*2100*/  UIADD3 UR5, UR41, 0x6, URZ ;  /* 0x0000000629057890 */ /* 0x000fe2000fffe03f */
[----:B------:R-:W-:Y:S02]  /*2110*/  IMAD.U32 R14, RZ, RZ, UR8 ;  /* 0x00000008ff0e7e24 */ /* 0x000fe4000f8e00ff */
[----:B------:R-:W-:Y:S01]  /*2120*/  IMAD.U32 R15, RZ, RZ, UR9 ;  /* 0x00000009ff0f7e24 */ /* 0x000fe2000f8e00ff */
[----:B------:R-:W-:Y:S02]  /*2130*/  WARPGROUP.DEPBAR.LE gsb0, 0x0 ;  /* 0x00008000000079c5 */ /* 0x000fe40000010000 */
[----:B------:R-:W-:-:S06]  /*2140*/  WARPGROUP.ARRIVE ;  /* 0x00000000000079c5 */ /* 0x000fcc0000000000 */
[----:B------:R-:W-:Y:S01]  /*2150*/  HGMMA.64x96x16.F32 R24, gdesc[UR8], R24, gsb0 ;  /* 0x01600000081879f0 */ /* 0x000fe20008000818 */
[----:B------:R-:W-:Y:S01]  /*2160*/  UMOV UR8, UR5 ;  /* 0x0000000500087c82 */ /* 0x000fe20008000000 */
[----:B------:R-:W-:Y:S01]  /*2170*/  UMOV UR9, 0x40000040 ;  /* 0x4000004000097882 */ /* 0x000fe20000000000 */
[----:B------:R-:W-:Y:S01]  /*2180*/  UMOV UR10, UR4 ;  /* 0x00000004000a7c82 */ /* 0x000fe20008000000 */
[----:B------:R-:W-:Y:S01]  /*2190*/  UMOV UR11, 0x40000040 ;  /* 0x40000040000b7882 */ /* 0x000fe20000000000 */
[----:B------:R-:W-:Y:S02]  /*21a0*/  IMAD.U32 R2, RZ, RZ, UR8 ;  /* 0x00000008ff027e24 */ /* 0x000fe4000f8e00ff */
[----:B------:R-:W-:Y:S01]  /*21b0*/  IMAD.U32 R3, RZ, RZ, UR9 ;  /* 0x00000009ff037e24 */ /* 0x000fe2000f8e00ff */
[----:B------:R-:W-:Y:S02]  /*21c0*/  WARPGROUP.DEPBAR.LE gsb0, 0x0 ;  /* 0x00008000000079c5 */ /* 0x000fe40000010000 */
[----:B------:R-:W-:-:S06]  /*21d0*/  WARPGROUP.ARRIVE ;  /* 0x00000000000079c5 */ /* 0x000fcc0000000000 */
[----:B------:R-:W-:Y:S03]  /*21e0*/  HGMMA.64x96x16.F32 R24, gdesc[UR8], R24, gsb0 ;  /* 0x01600000081879f0 */ /* 0x000fe60008000818 */
[----:B------:R-:W-:Y:S02]  /*21f0*/  WARPGROUP.DEPBAR.LE gsb0, 0x0 ;  /* 0x00008000000079c5 */ /* 0x000fe40000010000 */
[----:B------:R-:W5:Y:S02]  /*2200*/  SYNCS.PHASECHK.TRANS64.TRYWAIT P1, [R5+URZ+0x32410], R0 ;  /* 0x03241000050075a7 */ /* 0x000f64000802017f */
[----:B-----5:R-:W-:Y:S05]  /*2210*/  @!P1 BRA `(.L_x_1068) ;  /* 0x00000104007c9947 */ /* 0x020fea0003800000 */
.L_x_1235:
[----:B------:R-:W-:Y:S05]  /*2220*/  @!P0 BRA `(.L_x_1069) ;  /* 0x0000000000048947 */ /* 0x000fea0003800000 */
[----:B------:R-:W-:Y:S01]  /*2230*/  BPT.TRAP 0x1 ;  /* 0x000000040000795c */ /* 0x000fe20000300000 */
.L_x_1069:
[----:B------:R0:W0:Y:S01]  /*2240*/  SYNCS.PHASECHK.TRANS64.TRYWAIT P1, [R21+URZ+0x32450], R4 ;  /* 0x03245004150075a7 */ /* 0x000022000802017f */
[----:B------:R-:W-:Y:S05]  /*2250*/  @!P0 BRA `(.L_x_1070) ;  /* 0x0000000000048947 */ /* 0x000fea0003800000 */
[----:B------:R-:W-:Y:S01]  /*2260*/  BPT.TRAP 0x1 ;  /* 0x000000040000795c */ /* 0x000fe20000300000 */
.L_x_1070:
[----:B0-----:R-:W-:Y:S05]  /*2270*/  @P1 BRA `(.L_x_1071) ;  /* 0x0000000000081947 */ /* 0x001fea0003800000 */
[----:B------:R-:W0:Y:S02]  /*2280*/  SYNCS.PHASECHK.TRANS64.TRYWAIT P1, [R21+URZ+0x32450], R4 ;  /* 0x03245004150075a7 */ /* 0x000e24000802017f */
[----:B0-----:R-:W-:Y:S05]  /*2290*/  @!P1 BRA `(.L_x_1072) ;  /* 0x0000010400709947 */ /* 0x001fea0003800000 */
.L_x_1071:
[----:B------:R-:W-:Y:S01]  /*22a0*/  R2UR UR5, R5 ;  /* 0x00000000050572ca */ /* 0x000fe200000e0000 */
[----:B------:R-:W-:Y:S01]  /*22b0*/  WARPGROUP.ARRIVE ;  /* 0x00000000000079c5 */ /* 0x000fe20000000000 */
[----:B------:R-:W-:Y:S01]  /*22c0*/  UMOV UR11, 0x40000040 ;  /* 0x40000040000b7882 */ /* 0x000fe20000000000 */
[----:B------:R-:W-:Y:S01]  /*22d0*/  UMOV UR9, 0x40000040 ;  /* 0x4000004000097882 */ /* 0x000fe20000000000 */
[----:B------:R-:W-:Y:S01]  /*22e0*/  UMOV UR13, 0x40000040 ;  /* 0x40000040000d7882 */ /* 0x000fe20000000000 */
[----:B-1----:R-:W-:Y:S01]  /*22f0*/  IMAD.U32 R5, RZ, RZ, UR9 ;  /* 0x00000009ff057e24 */ /* 0x002fe2000f8e00ff */
[----:B------:R-:W-:Y:S01]  /*2300*/  UMOV UR15, 0x40000040 ;  /* 0x40000040000f7882 */ /* 0x000fe20000000000 */
[----:B------:R-:W-:Y:S01]  /*2310*/  IMAD.U32 R7, RZ, RZ, UR13 ;  /* 0x0000000dff077e24 */ /* 0x000fe2000f8e00ff */
[----:B------:R-:W-:Y:S01]  /*2320*/  UMOV UR17, 0x40000040 ;  /* 0x4000004000117882 */ /* 0x000fe20000000000 */
[----:B------:R-:W-:Y:S01]  /*2330*/  UMOV UR19, 0x40000040 ;  /* 0x4000004000137882 */ /* 0x000fe20000000000 */
[----:B------:R-:W-:Y:S01]  /*2340*/  UMOV UR21, 0x40000040 ;  /* 0x4000004000157882 */ /* 0x000fe20000000000 */
[----:B------:R-:W-:Y:S01]  /*2350*/  UMOV UR23, 0x40000040 ;  /* 0x4000004000177882 */ /* 0x000fe20000000000 */
[----:B------:R-:W-:Y:S01]  /*2360*/  UMOV UR25, 0x40000040 ;  /* 0x4000004000197882 */ /* 0x000fe20000000000 */
[----:B------:R-:W-:Y:S01]  /*2370*/  UIADD3 UR4, UR5, 0x400, URZ ;  /* 0x0000040005047890 */ /* 0x000fe2000fffe03f */
[----:B------:R-:W-:Y:S01]  /*2380*/  IMAD R152, R160, -0x60, R152 ;  /* 0xffffffa0a0987824 */ /* 0x000fe200078e0298 */
[----:B------:R-:W-:Y:S01]  /*2390*/  ULEA UR40, UR40, UR5, 0xd ;  /* 0x0000000528287291 */ /* 0x000fe2000f8e683f */
[----:B------:R-:W0:Y:S01]  /*23a0*/  S2R R74, SR_TID.X ;  /* 0x00000000004a7919 */ /* 0x000e220000002100 */
[----:B------:R-:W-:-:S02]  /*23b0*/  USHF.R.U32.HI UR4, URZ, 0x4, UR4 ;  /* 0x000000043f047899 */ /* 0x000fc40008011604 */
[----:B------:R-:W-:Y:S01]  /*23c0*/  UIADD3 UR40, UR40, 0x22400, URZ ;  /* 0x0002240028287890 */ /* 0x000fe2000fffe03f */
[----:B------:R-:W-:Y:S01]  /*23d0*/  IADD3 R152, -R205, 0x60, R152 ;  /* 0x00000060cd987810 */ /* 0x000fe20007ffe198 */
[----:B------:R-:W-:Y:S02]  /*23e0*/  ULOP3.LUT UR6, UR4, 0x3fff, URZ, 0xc0, !UPT ;  /* 0x00003fff04067892 */ /* 0x000fe4000f8ec03f */
[----:B------:R-:W-:Y:S01]  /*23f0*/  USHF.R.U32.HI UR40, URZ, 0x4, UR40 ;  /* 0x000000043f287899 */ /* 0x000fe20008011628 */
[C---:B------:R-:W-:Y:S01]  /*2400*/  ISETP.GT.AND P3, PT, R152.reuse, RZ, PT ;  /* 0x000000ff9800720c */ /* 0x040fe20003f64270 */
[----:B------:R-:W-:Y:S01]  /*2410*/  ULOP3.LUT UR7, UR6, 0x10000, URZ, 0xfc, !UPT ;  /* 0x0001000006077892 */ /* 0x000fe2000f8efc3f */
[C---:B------:R-:W-:Y:S01]  /*2420*/  ISETP.GT.AND P5, PT, R152.reuse, 0x1, PT ;  /* 0x000000019800780c */ /* 0x040fe20003fa4270 */
[----:B------:R-:W-:Y:S01]  /*2430*/  ULOP3.LUT UR4, UR40, 0x3fff, URZ, 0xc0, !UPT ;  /* 0x00003fff28047892 */ /* 0x000fe2000f8ec03f */
[C---:B------:R-:W-:Y:S01]  /*2440*/  ISETP.GT.AND P6, PT, R152.reuse, 0x8, PT ;  /* 0x000000089800780c */ /* 0x040fe20003fc4270 */
[----:B------:R-:W-:Y:S01]  /*2450*/  UIMAD UR5, UR36, 0xc00, UR7 ;  /* 0x00000c00240578a4 */ /* 0x000fe2000f8e0207 */
[C---:B------:R-:W-:Y:S01]  /*2460*/  ISETP.GT.AND P1, PT, R152.reuse, 0x9, PT ;  /* 0x000000099800780c */ /* 0x040fe20003f24270 */
[----:B------:R-:W-:Y:S01]  /*2470*/  ULOP3.LUT UR4, UR4, 0x10000, URZ, 0xfc, !UPT ;  /* 0x0001000004047892 */ /* 0x000fe2000f8efc3f */
[C---:B------:R-:W-:Y:S01]  /*2480*/  ISETP.GT.AND P2, PT, R152.reuse, 0x10, PT ;  /* 0x000000109800780c */ /* 0x040fe20003f44270 */
[----:B------:R-:W-:Y:S01]  /*2490*/  UIADD3 UR18, UR5, 0x304, URZ ;  /* 0x0000030405127890 */ /* 0x000fe2000fffe03f */
[----:B------:R-:W-:Y:S01]  /*24a0*/  ISETP.GT.AND P4, PT, R152, 0x18, PT ;  /* 0x000000189800780c */ /* 0x000fe20003f84270 */
[----:B------:R-:W-:Y:S01]  /*24b0*/  UIADD3 UR16, UR4, 0x404, URZ ;  /* 0x0000040404107890 */ /* 0x000fe2000fffe03f */
[----:B------:R-:W-:-:S02]  /*24c0*/  UMOV UR10, UR5 ;  /* 0x00000005000a7c82 */ /* 0x000fc40008000000 */
[----:B------:R-:W-:Y:S01]  /*24d0*/  UMOV UR8, UR4 ;  /* 0x0000000400087c82 */ /* 0x000fe20008000000 */
[----:B------:R-:W-:Y:S01]  /*24e0*/  UIADD3 UR20, UR4, 0x406, URZ ;  /* 0x0000040604147890 */ /* 0x000fe2000fffe03f */
[----:B------:R-:W-:Y:S01]  /*24f0*/  HGMMA.64x96x16.F32 R24, gdesc[UR8], R24, gsb0 ;  /* 0x01600000081879f0 */ /* 0x000fe20008000818 */
[----:B---34-:R-:W-:Y:S01]  /*2500*/  IMAD.U32 R4, RZ, RZ, UR8 ;  /* 0x00000008ff047e24 */ /* 0x018fe2000f8e00ff */
[----:B------:R-:W-:Y:S02]  /*2510*/  UIADD3 UR8, UR4, 0x2, URZ ;  /* 0x0000000204087890 */ /* 0x000fe4000fffe03f */
[----:B------:R-:W-:Y:S02]  /*2520*/  UIADD3 UR9, UR5, 0x2, URZ ;  /* 0x0000000205097890 */ /* 0x000fe4000fffe03f */
[----:B------:R-:W-:Y:S01]  /*2530*/  UIADD3 UR10, UR5, 0x300, URZ ;  /* 0x00000300050a7890 */ /* 0x000fe2000fffe03f */
[----:B------:R-:W-:Y:S02]  /*2540*/  UMOV UR11, 0x40000040 ;  /* 0x40000040000b7882 */ /* 0x000fe40000000000 */
[----:B------:R-:W-:Y:S01]  /*2550*/  UMOV UR12, UR8 ;  /* 0x00000008000c7c82 */ /* 0x000fe20008000000 */
[----:B------:R-:W-:Y:S01]  /*2560*/  UIADD3 UR8, UR4, 0x4, URZ ;  /* 0x0000000404087890 */ /* 0x000fe2000fffe03f */
[----:B------:R-:W-:Y:S01]  /*2570*/  IMAD.U32 R6, RZ, RZ, UR12 ;  /* 0x0000000cff067e24 */ /* 0x000fe2000f8e00ff */
[----:B------:R-:W-:Y:S01]  /*2580*/  UMOV UR14, UR9 ;  /* 0x00000009000e7c82 */ /* 0x000fe20008000000 */
[----:B------:R-:W-:-:S02]  /*2590*/  UIADD3 UR9, UR5, 0x4, URZ ;  /* 0x0000000405097890 */ /* 0x000fc4000fffe03f */
[----:B------:R-:W-:Y:S02]  /*25a0*/  UIADD3 UR22, UR5, 0x306, URZ ;  /* 0x0000030605167890 */ /* 0x000fe4000fffe03f */
[----:B------:R-:W-:Y:S02]  /*25b0*/  UIADD3 UR24, UR4, 0x800, URZ ;  /* 0x0000080004187890 */ /* 0x000fe4000fffe03f */
[----:B------:R-:W-:Y:S01]  /*25c0*/  UIADD3 UR26, UR5, 0x600, URZ ;  /* 0x00000600051a7890 */ /* 0x000fe2000fffe03f */
        /* <DEDUP_REMOVED lines=25> */
[----:B------:R-:W-:Y:S01]  /*2760*/  UMOV UR57, 0x40000040 ;  /* 0x4000004000397882 */ /* 0x000fe20000000000 */
[----:B------:R-:W-:Y:S01]  /*2770*/  UMOV UR59, 0x40000040 ;  /* 0x40000040003b7882 */ /* 0x000fe20000000000 */
[----:B------:R-:W-:Y:S01]  /*2780*/  ULOP3.LUT UR6, UR6, 0x3000000, URZ, 0xfc, !UPT ;  /* 0x0300000006067892 */ /* 0x000fe2000f8efc3f */
[----:B------:R-:W-:Y:S01]  /*2790*/  IMAD.U32 R13, RZ, RZ, UR57 ;  /* 0x00000039ff0d7e24 */ /* 0x000fe2000f8e00ff */
        /* <DEDUP_REMOVED lines=20> */
[----:B------:R-:W-:Y:S01]  /*28e0*/  UMOV UR9, 0x40000040 ;  /* 0x4000004000097882 */ /* 0x000fe20000000000 */
[----:B------:R-:W-:Y:S01]  /*28f0*/  IMAD.U32 R11, RZ, RZ, UR13 ;  /* 0x0000000dff0b7e24 */ /* 0x000fe2000f8e00ff */
[----:B------:R-:W-:Y:S02]  /*2900*/  WARPGROUP.DEPBAR.LE gsb0, 0x0 ;  /* 0x00008000000079c5 */ /* 0x000fe40000010000 */
[----:B------:R-:W-:-:S06]  /*2910*/  WARPGROUP.ARRIVE ;  /* 0x00000000000079c5 */ /* 0x000fcc0000000000 */
[----:B------:R-:W-:Y:S01]  /*2920*/  HGMMA.64x96x16.F32 R24, gdesc[UR12], R24, gsb0 ;  /* 0x016000000c1879f0 */ /* 0x000fe20008000818 */
[----:B------:R-:W-:Y:S02]  /*2930*/  UIADD3 UR12, UR4, 0x402, URZ ;  /* 0x00000402040c7890 */ /* 0x000fe4000fffe03f */
[----:B------:R-:W-:Y:S01]  /*2940*/  UIADD3 UR14, UR5, 0x302, URZ ;  /* 0x00000302050e7890 */ /* 0x000fe2000fffe03f */
[----:B------:R-:W-:Y:S01]  /*2950*/  UMOV UR13, 0x40000040 ;  /* 0x40000040000d7882 */ /* 0x000fe20000000000 */
[----:B------:R-:W-:Y:S01]  /*2960*/  UMOV UR15, 0x40000040 ;  /* 0x40000040000f7882 */ /* 0x000fe20000000000 */
[----:B------:R-:W-:Y:S02]  /*2970*/  UIADD3 UR4, UR4, 0xc06, URZ ;  /* 0x00000c0604047890 */ /* 0x000fe4000fffe03f */
[----:B------:R-:W-:-:S05]  /*2980*/  UIADD3 UR5, UR5, 0x906, URZ ;  /* 0x0000090605057890 */ /* 0x000fca000fffe03f */
[----:B------:R-:W-:Y:S01]  /*2990*/  UMOV UR56, UR4 ;  /* 0x0000000400387c82 */ /* 0x000fe20008000000 */
[----:B------:R-:W-:Y:S01]  /*29a0*/  ULDC UR4, c[0x0][0xa80] ;  /* 0x0002a00000047ab9 */ /* 0x000fe20000000800 */
[----:B------:R-:W-:Y:S01]  /*29b0*/  UMOV UR58, UR5 ;  /* 0x00000005003a7c82 */ /* 0x000fe20008000000 */
[----:B------:R-:W-:Y:S01]  /*29c0*/  IMAD.U32 R12, RZ, RZ, UR56 ;  /* 0x00000038ff0c7e24 */ /* 0x000fe2000f8e00ff */
[----:B------:R-:W-:Y:S02]  /*29d0*/  WARPGROUP.DEPBAR.LE gsb0, 0x0 ;  /* 0x00008000000079c5 */ /* 0x000fe40000010000 */
[----:B------:R-:W-:-:S06]  /*29e0*/  WARPGROUP.ARRIVE ;  /* 0x00000000000079c5 */ /* 0x000fcc0000000000 */
[----:B------:R-:W-:Y:S01]  /*29f0*/  HGMMA.64x96x16.F32 R24, gdesc[UR8], R24, gsb0 ;  /* 0x01600000081879f0 */ /* 0x000fe20008000818 */
[----:B------:R-:W-:Y:S02]  /*2a00*/  UMOV UR11, 0x40000040 ;  /* 0x40000040000b7882 */ /* 0x000fe40000000000 */
[----:B------:R-:W-:Y:S02]  /*2a10*/  WARPGROUP.DEPBAR.LE gsb0, 0x0 ;  /* 0x00008000000079c5 */ /* 0x000fe40000010000 */
[----:B------:R-:W-:-:S06]  /*2a20*/  WARPGROUP.ARRIVE ;  /* 0x00000000000079c5 */ /* 0x000fcc0000000000 */
[----:B------:R-:W-:Y:S01]  /*2a30*/  HGMMA.64x96x16.F32 R24, gdesc[UR12], R24, gsb0 ;  /* 0x016000000c1879f0 */ /* 0x000fe20008000818 */
[----:B------:R-:W-:Y:S02]  /*2a40*/  UMOV UR15, 0x40000040 ;  /* 0x40000040000f7882 */ /* 0x000fe40000000000 */
        /* <DEDUP_REMOVED lines=48> */
[C---:B------:R-:W-:Y:S02]  /*2d50*/  ISETP.GT.AND P6, PT, R152.reuse, 0x20, PT ;  /* 0x000000209800780c */ /* 0x040fe40003fc4270 */
        /* <DEDUP_REMOVED lines=27> */
[----:B------:R-:W-:-:S02]  /*2f10*/  FSEL R161, R47, -INF , P3 ;  /* 0xff8000002fa17808 */ /* 0x000fc40001800000 */
[----:B------:R-:W-:Y:S02]  /*2f20*/  ISETP.GT.AND P1, PT, R152, 0x39, PT ;  /* 0x000000399800780c */ /* 0x000fe40003f24270 */
[----:B------:R-:W-:Y:S02]  /*2f30*/  FSEL R47, R52, -INF , P6 ;  /* 0xff800000342f7808 */ /* 0x000fe40003000000 */
[----:B------:R-:W-:Y:S02]  /*2f40*/  FMNMX.FTZ R0, R49, R0, !PT ;  /* 0x0000000031007209 */ /* 0x000fe40007810000 */
[----:B------:R-:W-:Y:S02]  /*2f50*/  FSEL R159, R46, -INF , P2 ;  /* 0xff8000002e9f7808 */ /* 0x000fe40001000000 */
[----:B------:R-:W-:Y:S02]  /*2f60*/  ISETP.GT.AND P2, PT, R152, 0x40, PT ;  /* 0x000000409800780c */ /* 0x000fe40003f44270 */
[----:B------:R-:W-:-:S02]  /*2f70*/  FSEL R53, R53, -INF , P1 ;  /* 0xff80000035357808 */ /* 0x000fc40000800000 */
[----:B------:R-:W-:Y:S02]  /*2f80*/  FMNMX.FTZ R0, R47, R0, !PT ;  /* 0x000000002f007209 */ /* 0x000fe40007810000 */
[----:B------:R-:W-:Y:S02]  /*2f90*/  FSEL R183, R56, -INF , P2 ;  /* 0xff80000038b77808 */ /* 0x000fe40001000000 */
[----:B------:R-:W-:Y:S02]  /*2fa0*/  FMNMX.FTZ R0, R53, R0, !PT ;  /* 0x0000000035007209 */ /* 0x000fe40007810000 */
[----:B------:R-:W-:Y:S02]  /*2fb0*/  ISETP.GT.AND P3, PT, R152, 0x41, PT ;  /* 0x000000419800780c */ /* 0x000fe40003f64270 */
[----:B------:R-:W-:Y:S02]  /*2fc0*/  FMNMX.FTZ R20, R183, R0, !PT ;  /* 0x00000000b7147209 */ /* 0x000fe40007810000 */
[----:B------:R-:W-:-:S02]  /*2fd0*/  FMNMX.FTZ R0, R25, R27, !PT ;  /* 0x0000001b19007209 */ /* 0x000fc40007810000 */
[----:B------:R-:W-:Y:S02]  /*2fe0*/  FSEL R162, R50, -INF , P4 ;  /* 0xff80000032a27808 */ /* 0x000fe40002000000 */
[----:B------:R-:W-:Y:S02]  /*2ff0*/  FMNMX.FTZ R0, R29, R0, !PT ;  /* 0x000000001d007209 */ /* 0x000fe40007810000 */
[----:B------:R-:W-:Y:S02]  /*3000*/  ISETP.GT.AND P4, PT, R152, 0x48, PT ;  /* 0x000000489800780c */ /* 0x000fe40003f84270 */
[----:B------:R-:W-:Y:S02]  /*3010*/  FSEL R57, R57, -INF , P3 ;  /* 0xff80000039397808 */ /* 0x000fe40001800000 */
[----:B------:R-:W-:Y:S02]  /*3020*/  FMNMX.FTZ R0, R31, R0, !PT ;  /* 0x000000001f007209 */ /* 0x000fe40007810000 */
[----:B------:R-:W-:-:S02]  /*3030*/  FSEL R163, R51, -INF , P5 ;  /* 0xff80000033a37808 */ /* 0x000fc40002800000 */
[----:B------:R-:W-:Y:S02]  /*3040*/  ISETP.GT.AND P5, PT, R152, 0x49, PT ;  /* 0x000000499800780c */ /* 0x000fe40003fa4270 */
[----:B------:R-:W-:Y:S02]  /*3050*/  FSEL R51, R60, -INF , P4 ;  /* 0xff8000003c337808 */ /* 0x000fe40002000000 */
[----:B------:R-:W-:Y:S02]  /*3060*/  FMNMX.FTZ R20, R57, R20, !PT ;  /* 0x0000001439147209 */ /* 0x000fe40007810000 */
[----:B------:R-:W-:Y:S02]  /*3070*/  FMNMX.FTZ R0, R79, R0, !PT ;  /* 0x000000004f007209 */ /* 0x000fe40007810000 */
[----:B------:R-:W-:Y:S02]  /*3080*/  FSEL R164, R54, -INF , P6 ;  /* 0xff80000036a47808 */ /* 0x000fe40003000000 */
[----:B------:R-:W-:-:S02]  /*3090*/  ISETP.GT.AND P6, PT, R152, 0x50, PT ;  /* 0x000000509800780c */ /* 0x000fc40003fc4270 */
[----:B------:R-:W-:Y:S02]  /*30a0*/  FSEL R61, R61, -INF , P5 ;  /* 0xff8000003d3d7808 */ /* 0x000fe40002800000 */
[----:B------:R-:W-:Y:S02]  /*30b0*/  FMNMX.FTZ R20, R51, R20, !PT ;  /* 0x0000001433147209 */ /* 0x000fe40007810000 */
[----:B------:R-:W-:Y:S02]  /*30c0*/  FMNMX.FTZ R0, R83, R0, !PT ;  /* 0x0000000053007209 */ /* 0x000fe40007810000 */
[----:B------:R-:W-:Y:S02]  /*30d0*/  FSEL R167, R55, -INF , P1 ;  /* 0xff80000037a77808 */ /* 0x000fe40000800000 */
[----:B------:R-:W-:Y:S02]  /*30e0*/  ISETP.GT.AND P1, PT, R152, 0x51, PT ;  /* 0x000000519800780c */ /* 0x000fe40003f24270 */
[----:B------:R-:W-:-:S02]  /*30f0*/  FSEL R171, R64, -INF , P6 ;  /* 0xff80000040ab7808 */ /* 0x000fc40003000000 */
[----:B------:R-:W-:Y:S02]  /*3100*/  FMNMX.FTZ R20, R61, R20, !PT ;  /* 0x000000143d147209 */ /* 0x000fe40007810000 */
[----:B------:R-:W-:Y:S02]  /*3110*/  FMNMX.FTZ R0, R35, R0, !PT ;  /* 0x0000000023007209 */ /* 0x000fe40007810000 */
[----:B------:R-:W-:Y:S02]  /*3120*/  FSEL R166, R58, -INF , P2 ;  /* 0xff8000003aa67808 */ /* 0x000fe40001000000 */
[----:B------:R-:W-:Y:S02]  /*3130*/  ISETP.GT.AND P2, PT, R152, 0x58, PT ;  /* 0x000000589800780c */ /* 0x000fe40003f44270 */
[----:B------:R-:W-:Y:S02]  /*3140*/  FSEL R65, R65, -INF , P1 ;  /* 0xff80000041417808 */ /* 0x000fe40000800000 */
[----:B------:R-:W-:-:S02]  /*3150*/  FMNMX.FTZ R20, R171, R20, !PT ;  /* 0x00000014ab147209 */ /* 0x000fc40007810000 */
[----:B------:R-:W-:Y:S02]  /*3160*/  FMNMX.FTZ R0, R39, R0, !PT ;  /* 0x0000000027007209 */ /* 0x000fe40007810000 */
[----:B------:R-:W-:Y:S02]  /*3170*/  FSEL R168, R59, -INF , P3 ;  /* 0xff8000003ba87808 */ /* 0x000fe40001800000 */
[----:B------:R-:W-:Y:S02]  /*3180*/  ISETP.GT.AND P3, PT, R152, 0x59, PT ;  /* 0x000000599800780c */ /* 0x000fe40003f64270 */
[----:B------:R-:W-:Y:S02]  /*3190*/  FSEL R173, R68, -INF , P2 ;  /* 0xff80000044ad7808 */ /* 0x000fe40001000000 */
[----:B------:R-:W-:Y:S02]  /*31a0*/  FMNMX.FTZ R20, R65, R20, !PT ;  /* 0x0000001441147209 */ /* 0x000fe40007810000 */
[----:B------:R-:W-:-:S02]  /*31b0*/  FMNMX.FTZ R0, R33, R0, !PT ;  /* 0x0000000021007209 */ /* 0x000fc40007810000 */
[----:B------:R-:W-:Y:S02]  /*31c0*/  FSEL R69, R69, -INF , P3 ;  /* 0xff80000045457808 */ /* 0x000fe40001800000 */
[----:B------:R-:W-:Y:S02]  /*31d0*/  FMNMX.FTZ R20, R173, R20, !PT ;  /* 0x00000014ad147209 */ /* 0x000fe40007810000 */
[----:B------:R-:W-:Y:S02]  /*31e0*/  FMNMX.FTZ R0, R43, R0, !PT ;  /* 0x000000002b007209 */ /* 0x000fe40007810000 */
[----:B------:R-:W-:Y:S02]  /*31f0*/  FMNMX.FTZ R20, R69, R20, !PT ;  /* 0x0000001445147209 */ /* 0x000fe40007810000 */
[----:B------:R-:W-:Y:S02]  /*3200*/  FMNMX.FTZ R0, R159, R0, !PT ;  /* 0x000000009f007209 */ /* 0x000fe40007810000 */
[----:B------:R-:W-:Y:S01]  /*3210*/  FSEL R169, R62, -INF , P4 ;  /* 0xff8000003ea97808 */ /* 0x000fe20002000000 */
[----:B------:R-:W1:Y:S01]  /*3220*/  SHFL.BFLY PT, R59, R20, 0x2, 0x1f ;  /* 0x0c401f00143b7f89 */ /* 0x000e6200000e0000 */
[----:B------:R-:W-:-:S02]  /*3230*/  FMNMX.FTZ R55, R161, R0, !PT ;  /* 0x00000000a1377209 */ /* 0x000fc40007810000 */
[----:B------:R-:W-:Y:S02]  /*3240*/  FSEL R170, R63, -INF , P5 ;  /* 0xff8000003faa7808 */ /* 0x000fe40002800000 */
[----:B------:R-:W-:Y:S02]  /*3250*/  FMNMX.FTZ R0, R162, R55, !PT ;  /* 0x00000037a2007209 */ /* 0x000fe40007810000 */
[----:B------:R-:W-:Y:S02]  /*3260*/  FSEL R175, R66, -INF , P6 ;  /* 0xff80000042af7808 */ /* 0x000fe40003000000 */
[----:B------:R-:W-:Y:S02]  /*3270*/  FMNMX.FTZ R55, R163, R0, !PT ;  /* 0x00000000a3377209 */ /* 0x000fe40007810000 */
[----:B------:R-:W-:Y:S02]  /*3280*/  FSEL R176, R67, -INF , P1 ;  /* 0xff80000043b07808 */ /* 0x000fe40000800000 */
[----:B------:R-:W-:-:S02]  /*3290*/  FMNMX.FTZ R0, R164, R55, !PT ;  /* 0x00000037a4007209 */ /* 0x000fc40007810000 */
[----:B------:R-:W-:Y:S02]  /*32a0*/  FSEL R177, R70, -INF , P2 ;  /* 0xff80000046b17808 */ /* 0x000fe40001000000 */
[----:B------:R-:W-:Y:S02]  /*32b0*/  FMNMX.FTZ R55, R167, R0, !PT ;  /* 0x00000000a7377209 */ /* 0x000fe40007810000 */
[----:B------:R-:W-:Y:S02]  /*32c0*/  FSEL R182, R71, -INF , P3 ;  /* 0xff80000047b67808 */ /* 0x000fe40001800000 */
[----:B------:R-:W-:Y:S02]  /*32d0*/  FMNMX.FTZ R55, R166, R55, !PT ;  /* 0x00000037a6377209 */ /* 0x000fe40007810000 */
[----:B-1----:R-:W-:Y:S02]  /*32e0*/  FMNMX.FTZ R59, R20, R59, !PT ;  /* 0x0000003b143b7209 */ /* 0x002fe40007810000 */
[----:B------:R-:W-:-:S03]  /*32f0*/  FMNMX.FTZ R0, R168, R55, !PT ;  /* 0x00000037a8007209 */ /* 0x000fc60007810000 */
[----:B------:R-:W1:Y:S01]  /*3300*/  SHFL.BFLY PT, R26, R59, 0x1, 0x1f ;  /* 0x0c201f003b1a7f89 */ /* 0x000e6200000e0000 */
[----:B------:R-:W-:-:S04]  /*3310*/  FMNMX.FTZ R55, R169, R0, !PT ;  /* 0x00000000a9377209 */ /* 0x000fc80007810000 */
[----:B------:R-:W-:-:S04]  /*3320*/  FMNMX.FTZ R0, R170, R55, !PT ;  /* 0x00000037aa007209 */ /* 0x000fc80007810000 */
[----:B------:R-:W-:-:S04]  /*3330*/  FMNMX.FTZ R55, R175, R0, !PT ;  /* 0x00000000af377209 */ /* 0x000fc80007810000 */
[----:B------:R-:W-:-:S04]  /*3340*/  FMNMX.FTZ R0, R176, R55, !PT ;  /* 0x00000037b0007209 */ /* 0x000fc80007810000 */
[----:B------:R-:W-:Y:S01]  /*3350*/  FMNMX.FTZ R55, R177, R0, !PT ;  /* 0x00000000b1377209 */ /* 0x000fe20007810000 */
[----:B------:R-:W-:Y:S01]  /*3360*/  IMAD.U32 R0, RZ, RZ, UR4 ;  /* 0x00000004ff007e24 */ /* 0x000fe2000f8e00ff */
[----:B------:R-:W-:Y:S02]  /*3370*/  UIMAD UR4, UR36, 0xc00, UR6 ;  /* 0x00000c00240478a4 */ /* 0x000fe4000f8e0206 */
[----:B------:R-:W-:Y:S02]  /*3380*/  FMNMX.FTZ R55, R182, R55, !PT ;  /* 0x00000037b6377209 */ /* 0x000fe40007810000 */
[----:B------:R-:W-:Y:S01]  /*3390*/  UIADD3 UR10, UR4, 0x80, URZ ;  /* 0x00000080040a7890 */ /* 0x000fe2000fffe03f */
[----:B-1----:R-:W-:Y:S02]  /*33a0*/  FMNMX.FTZ R20, R59, R26, !PT ;  /* 0x0000001a3b147209 */ /* 0x002fe40007810000 */
[----:B------:R-:W1:Y:S01]  /*33b0*/  SHFL.BFLY PT, R26, R55, 0x2, 0x1f ;  /* 0x0c401f00371a7f89 */ /* 0x000e6200000e0000 */
[----:B------:R-:W-:Y:S01]  /*33c0*/  UMOV UR14, UR4 ;  /* 0x00000004000e7c82 */ /* 0x000fe20008000000 */
[C---:B------:R-:W-:Y:S01]  /*33d0*/  FSETP.NEU.FTZ.AND P1, PT, R20.reuse, -INF , PT ;  /* 0xff8000001400780b */ /* 0x040fe20003f3d000 */
[----:B------:R-:W-:-:S05]  /*33e0*/  FMUL.FTZ R28, R20, R0 ;  /* 0x00000000141c7220 */ /* 0x000fca0000410000 */
[----:B------:R-:W-:-:S05]  /*33f0*/  FSEL R28, R28, RZ, P1 ;  /* 0x000000ff1c1c7208 */ /* 0x000fca0000800000 */
[-CC-:B------:R-:W-:Y:S01]  /*3400*/  FFMA.FTZ R73, R73, R0.reuse, -R28.reuse ;  /* 0x0000000049497223 */ /* 0x180fe2000001081c */
        /* <DEDUP_REMOVED lines=9> */
[--C-:B------:R-:W-:Y:S01]  /*34a0*/  FFMA.FTZ R41, R41, R0, -R28.reuse ;  /* 0x0000000029297223 */ /* 0x100fe2000001081c */
[----:B-1----:R-:W-:Y:S01]  /*34b0*/  FMNMX.FTZ R26, R55, R26, !PT ;  /* 0x0000001a371a7209 */ /* 0x002fe20007810000 */
[-CC-:B------:R-:W-:Y:S01]  /*34c0*/  FFMA.FTZ R91, R91, R0.reuse, -R28.reuse ;  /* 0x000000005b5b7223 */ /* 0x180fe2000001081c */
[----:B------:R-:W1:Y:S01]  /*34d0*/  MUFU.EX2 R73, R73 ;  /* 0x0000004900497308 */ /* 0x000e620000000800 */
[-CC-:B------:R-:W-:Y:S01]  /*34e0*/  FFMA.FTZ R45, R45, R0.reuse, -R28.reuse ;  /* 0x000000002d2d7223 */ /* 0x180fe2000001081c */
[-CC-:B------:R-:W-:Y:S01]  /*34f0*/  FFMA.FTZ R188, R93, R0.reuse, -R28.reuse ;  /* 0x000000005dbc7223 */ /* 0x180fe2000001081c */
[----:B------:R-:W3:Y:S01]  /*3500*/  SHFL.BFLY PT, R165, R26, 0x1, 0x1f ;  /* 0x0c201f001aa57f89 */ /* 0x000ee200000e0000 */
[-CC-:B------:R-:W-:Y:S01]  /*3510*/  FFMA.FTZ R187, R49, R0.reuse, -R28.reuse ;  /* 0x0000000031bb7223 */ /* 0x180fe2000001081c */
[-CC-:B------:R-:W-:Y:S01]  /*3520*/  FFMA.FTZ R184, R47, R0.reuse, -R28.reuse ;  /* 0x000000002fb87223 */ /* 0x180fe2000001081c */
[-CC-:B------:R-:W-:Y:S01]  /*3530*/  FFMA.FTZ R186, R53, R0.reuse, -R28.reuse ;  /* 0x0000000035ba7223 */ /* 0x180fe2000001081c */
[-CC-:B------:R-:W-:Y:S01]  /*3540*/  FFMA.FTZ R183, R183, R0.reuse, -R28.reuse ;  /* 0x00000000b7b77223 */ /* 0x180fe2000001081c */
[----:B------:R-:W4:Y:S01]  /*3550*/  MUFU.EX2 R75, R75 ;  /* 0x0000004b004b7308 */ /* 0x000f220000000800 */
[-CC-:B------:R-:W-:Y:S01]  /*3560*/  FFMA.FTZ R179, R57, R0.reuse, -R28.reuse ;  /* 0x0000000039b37223 */ /* 0x180fe2000001081c */
[-CC-:B------:R-:W-:Y:S01]  /*3570*/  FFMA.FTZ R180, R51, R0.reuse, -R28.reuse ;  /* 0x0000000033b47223 */ /* 0x180fe2000001081c */
[-CC-:B------:R-:W-:Y:S01]  /*3580*/  FFMA.FTZ R181, R61, R0.reuse, -R28.reuse ;  /* 0x000000003db57223 */ /* 0x180fe2000001081c */
[-CC-:B------:R-:W-:Y:S01]  /*3590*/  FFMA.FTZ R171, R171, R0.reuse, -R28.reuse ;  /* 0x00000000abab7223 */ /* 0x180fe2000001081c */
[-CC-:B------:R-:W-:Y:S01]  /*35a0*/  FFMA.FTZ R172, R65, R0.reuse, -R28.reuse ;  /* 0x0000000041ac7223 */ /* 0x180fe2000001081c */
[-CC-:B------:R-:W-:Y:S01]  /*35b0*/  FFMA.FTZ R173, R173, R0.reuse, -R28.reuse ;  /* 0x00000000adad7223 */ /* 0x180fe2000001081c */
[----:B------:R-:W-:Y:S01]  /*35c0*/  FFMA.FTZ R174, R69, R0, -R28 ;  /* 0x0000000045ae7223 */ /* 0x000fe2000001081c */
[----:B------:R-:W5:Y:S01]  /*35d0*/  MUFU.EX2 R202, R77 ;  /* 0x0000004d00ca7308 */ /* 0x000f620000000800 */
[----:B-1----:R-:W-:Y:S01]  /*35e0*/  FADD.FTZ R32, R73, R200 ;  /* 0x000000c849207221 */ /* 0x002fe20000010000 */
[----:B------:R-:W-:-:S06]  /*35f0*/  F2FP.F16.F32.PACK_AB R200, R200, R73 ;  /* 0x00000049c8c8723e */ /* 0x000fcc00000000ff */
[----:B------:R-:W1:Y:S01]  /*3600*/  MUFU.EX2 R81, R81 ;  /* 0x0000005100517308 */ /* 0x000e620000000800 */
[----:B---3--:R-:W-:-:S04]  /*3610*/  FMNMX.FTZ R165, R26, R165, !PT ;  /* 0x000000a51aa57209 */ /* 0x008fc80007810000 */
[C---:B------:R-:W-:Y:S01]  /*3620*/  FSETP.NEU.FTZ.AND P1, PT, R165.reuse, -INF , PT ;  /* 0xff800000a500780b */ /* 0x040fe20003f3d000 */
[-C--:B------:R-:W-:Y:S02]  /*3630*/  FMUL.FTZ R178, R165, R0.reuse ;  /* 0x00000000a5b27220 */ /* 0x080fe40000410000 */
[----:B------:R-:W-:Y:S03]  /*3640*/  MUFU.EX2 R152, R85 ;  /* 0x0000005500987308 */ /* 0x000fe60000000800 */
[----:B------:R-:W-:Y:S02]  /*3650*/  FSEL R178, R178, RZ, P1 ;  /* 0x000000ffb2b27208 */ /* 0x000fe40000800000 */
[----:B0-----:R-:W-:Y:S02]  /*3660*/  LOP3.LUT P1, RZ, R74, 0x7f, RZ, 0xc0, !PT ;  /* 0x0000007f4aff7812 */ /* 0x001fe4000782c0ff */
[----:B------:R-:W-:Y:S01]  /*3670*/  SHF.R.U32.HI R74, RZ, 0x7, R74 ;  /* 0x00000007ff4a7819 */ /* 0x000fe2000001164a */
[-CC-:B------:R-:W-:Y:S01]  /*3680*/  FFMA.FTZ R25, R25, R0.reuse, -R178.reuse ;  /* 0x0000000019197223 */ /* 0x180fe200000108b2 */
[-CC-:B------:R-:W-:Y:S01]  /*3690*/  FFMA.FTZ R27, R27, R0.reuse, -R178.reuse ;  /* 0x000000001b1b7223 */ /* 0x180fe200000108b2 */
[-CC-:B------:R-:W-:Y:S01]  /*36a0*/  FFMA.FTZ R29, R29, R0.reuse, -R178.reuse ;  /* 0x000000001d1d7223 */ /* 0x180fe200000108b2 */
[-CC-:B------:R-:W-:Y:S01]  /*36b0*/  FFMA.FTZ R31, R31, R0.reuse, -R178.reuse ;  /* 0x000000001f1f7223 */ /* 0x180fe200000108b2 */
[-CC-:B------:R-:W-:Y:S01]  /*36c0*/  FFMA.FTZ R79, R79, R0.reuse, -R178.reuse ;  /* 0x000000004f4f7223 */ /* 0x180fe200000108b2 */
[----:B------:R4:W-:Y:S01]  /*36d0*/  MUFU.EX2 R26, R27 ;  /* 0x0000001b001a7308 */ /* 0x0009e20000000800 */
[----:B------:R-:W-:Y:S01]  /*36e0*/  IADD3 R218, -R74, 0xb, RZ ;  /* 0x0000000b4ada7810 */ /* 0x000fe20007ffe1ff */
[-CC-:B------:R-:W-:Y:S01]  /*36f0*/  FFMA.FTZ R83, R83, R0.reuse, -R178.reuse ;  /* 0x0000000053537223 */ /* 0x180fe200000108b2 */
[-CC-:B------:R-:W-:Y:S01]  /*3700*/  FFMA.FTZ R35, R35, R0.reuse, -R178.reuse ;  /* 0x0000000023237223 */ /* 0x180fe200000108b2 */
[----:B------:R-:W-:Y:S01]  /*3710*/  FFMA.FTZ R39, R39, R0, -R178 ;  /* 0x0000000027277223 */ /* 0x000fe200000108b2 */
[----:B------:R-:W-:-:S02]  /*3720*/  @!P1 VIADD R24, R21, 0x32440 ;  /* 0x0003244015189836 */ /* 0x000fc40000000000 */
[-CC-:B------:R-:W-:Y:S01]  /*3730*/  FFMA.FTZ R33, R33, R0.reuse, -R178.reuse ;  /* 0x0000000021217223 */ /* 0x180fe200000108b2 */
[-C--:B------:R-:W-:Y:S01]  /*3740*/  FFMA.FTZ R43, R43, R0.reuse, -R178 ;  /* 0x000000002b2b7223 */ /* 0x080fe200000108b2 */
[----:B------:R-:W0:Y:S01]  /*3750*/  MUFU.EX2 R25, R25 ;  /* 0x0000001900197308 */ /* 0x000e220000000800 */
[----:B----4-:R-:W-:Y:S01]  /*3760*/  FADD.FTZ R27, R75, R32 ;  /* 0x000000204b1b7221 */ /* 0x010fe20000010000 */
[----:B------:R-:W-:Y:S01]  /*3770*/  @!P1 PRMT R24, RZ, 0x654, R24 ;  /* 0x00000654ff189816 */ /* 0x000fe20000000018 */
[----:B------:R3:W-:Y:S06]  /*3780*/  BAR.ARV R218, 0x100 ;  /* 0x000400da0000751d */ /* 0x0007ec0000002000 */
[----:B------:R-:W4:Y:S01]  /*3790*/  MUFU.EX2 R29, R29 ;  /* 0x0000001d001d7308 */ /* 0x000f220000000800 */
[C---:B-----5:R-:W-:Y:S01]  /*37a0*/  FADD.FTZ R32, R202.reuse, R27 ;  /* 0x0000001bca207221 */ /* 0x060fe20000010000 */
[----:B------:R5:W-:Y:S01]  /*37b0*/  @!P1 SYNCS.ARRIVE.TRANS64.RED.A1T0 RZ, [R24+URZ], RZ ;  /* 0x000000ff18ff99a7 */ /* 0x000be2000810043f */
[----:B------:R-:W-:Y:S01]  /*37c0*/  F2FP.F16.F32.PACK_AB R202, R202, R75 ;  /* 0x0000004bcaca723e */ /* 0x000fe200000000ff */
[-C--:B------:R-:W-:Y:S01]  /*37d0*/  FFMA.FTZ R159, R159, R0.reuse, -R178 ;  /* 0x000000009f9f7223 */ /* 0x080fe200000108b2 */
[----:B-1----:R-:W-:Y:S01]  /*37e0*/  FADD.FTZ R27, R81, R32 ;  /* 0x00000020511b7221 */ /* 0x002fe20000010000 */
[-CC-:B------:R-:W-:Y:S01]  /*37f0*/  FFMA.FTZ R175, R175, R0.reuse, -R178.reuse ;  /* 0x00000000afaf7223 */ /* 0x180fe200000108b2 */
[-C--:B------:R-:W-:Y:S01]  /*3800*/  FFMA.FTZ R176, R176, R0.reuse, -R178 ;  /* 0x00000000b0b07223 */ /* 0x080fe200000108b2 */
[----:B------:R-:W1:Y:S01]  /*3810*/  MUFU.EX2 R87, R87 ;  /* 0x0000005700577308 */ /* 0x000e620000000800 */
[----:B0-----:R-:W-:Y:S01]  /*3820*/  FADD.FTZ R34, R25, R26 ;  /* 0x0000001a19227221 */ /* 0x001fe20000010000 */
[----:B------:R-:W-:Y:S01]  /*3830*/  FADD.FTZ R36, R152, R27 ;  /* 0x0000001b98247221 */ /* 0x000fe20000010000 */
[----:B------:R-:W-:Y:S01]  /*3840*/  F2FP.F16.F32.PACK_AB R201, R26, R25 ;  /* 0x000000191ac9723e */ /* 0x000fe200000000ff */
[----:B------:R-:W-:Y:S01]  /*3850*/  FFMA.FTZ R177, R177, R0, -R178 ;  /* 0x00000000b1b17223 */ /* 0x000fe200000108b2 */
[----:B------:R-:W-:Y:S01]  /*3860*/  F2FP.F16.F32.PACK_AB R152, R152, R81 ;  /* 0x000000519898723e */ /* 0x000fe200000000ff */
[----:B------:R-:W-:-:S02]  /*3870*/  @!P1 VIADD R21, R21, 0x32460 ;  /* 0x0003246015159836 */ /* 0x000fc40000000000 */
[----:B------:R1:W0:Y:S01]  /*3880*/  MUFU.EX2 R30, R31 ;  /* 0x0000001f001e7308 */ /* 0x0002220000000800 */
[----:B----4-:R-:W-:Y:S02]  /*3890*/  FADD.FTZ R27, R29, R34 ;  /* 0x000000221d1b7221 */ /* 0x010fe40000010000 */
[----:B------:R-:W-:-:S05]  /*38a0*/  @!P1 PRMT R21, RZ, 0x654, R21 ;  /* 0x00000654ff159816 */ /* 0x000fca0000000015 */
[----:B------:R-:W4:Y:S01]  /*38b0*/  MUFU.EX2 R154, R37 ;  /* 0x00000025009a7308 */ /* 0x000f220000000800 */
[----:B-1----:R-:W-:-:S07]  /*38c0*/  FADD.FTZ R31, R87, R36 ;  /* 0x00000024571f7221 */ /* 0x002fce0000010000 */
[----:B------:R-:W1:Y:S01]  /*38d0*/  MUFU.EX2 R79, R79 ;  /* 0x0000004f004f7308 */ /* 0x000e620000000800 */
[C---:B0-----:R-:W-:Y:S01]  /*38e0*/  FADD.FTZ R28, R30.reuse, R27 ;  /* 0x0000001b1e1c7221 */ /* 0x041fe20000010000 */
[----:B------:R-:W-:-:S06]  /*38f0*/  F2FP.F16.F32.PACK_AB R203, R30, R29 ;  /* 0x0000001d1ecb723e */ /* 0x000fcc00000000ff */
[----:B------:R-:W0:Y:S01]  /*3900*/  MUFU.EX2 R89, R89 ;  /* 0x0000005900597308 */ /* 0x000e220000000800 */
[C---:B----4-:R-:W-:Y:S01]  /*3910*/  FADD.FTZ R34, R154.reuse, R31 ;  /* 0x0000001f9a227221 */ /* 0x050fe20000010000 */
[----:B------:R-:W-:-:S06]  /*3920*/  F2FP.F16.F32.PACK_AB R154, R154, R87 ;  /* 0x000000579a9a723e */ /* 0x000fcc00000000ff */
[----:B-----5:R-:W4:Y:S01]  /*3930*/  MUFU.EX2 R24, R83 ;  /* 0x0000005300187308 */ /* 0x020f220000000800 */
[----:B-1----:R-:W-:-:S07]  /*3940*/  FADD.FTZ R27, R79, R28 ;  /* 0x0000001c4f1b7221 */ /* 0x002fce0000010000 */
[----:B------:R-:W1:Y:S01]  /*3950*/  MUFU.EX2 R35, R35 ;  /* 0x0000002300237308 */ /* 0x000e620000000800 */
[----:B0-----:R-:W-:-:S07]  /*3960*/  FADD.FTZ R31, R89, R34 ;  /* 0x00000022591f7221 */ /* 0x001fce0000010000 */
[----:B------:R-:W0:Y:S01]  /*3970*/  MUFU.EX2 R156, R41 ;  /* 0x00000029009c7308 */ /* 0x000e220000000800 */
[C---:B----4-:R-:W-:Y:S01]  /*3980*/  FADD.FTZ R34, R24.reuse, R27 ;  /* 0x0000001b18227221 */ /* 0x050fe20000010000 */
[----:B------:R-:W-:-:S06]  /*3990*/  F2FP.F16.F32.PACK_AB R153, R24, R79 ;  /* 0x0000004f1899723e */ /* 0x000fcc00000000ff */
        /* <DEDUP_REMOVED lines=8> */
[----:B------:R-:W4:Y:S01]  /*3a20*/  MUFU.EX2 R158, R45 ;  /* 0x0000002d009e7308 */ /* 0x000f220000000800 */
[----:B-1----:R-:W-:-:S07]  /*3a30*/  FADD.FTZ R185, R91, R36 ;  /* 0x000000245bb97221 */ /* 0x002fce0000010000 */
[----:B------:R-:W1:Y:S01]  /*3a40*/  MUFU.EX2 R28, R43 ;  /* 0x0000002b001c7308 */ /* 0x000e620000000800 */
[----:B0-----:R-:W-:-:S07]  /*3a50*/  FADD.FTZ R189, R33, R34 ;  /* 0x0000002221bd7221 */ /* 0x001fce0000010000 */
[----:B------:R-:W0:Y:S01]  /*3a60*/  MUFU.EX2 R159, R159 ;  /* 0x0000009f009f7308 */ /* 0x000e220000000800 */
[C---:B----4-:R-:W-:Y:S01]  /*3a70*/  FADD.FTZ R185, R158.reuse, R185 ;  /* 0x000000b99eb97221 */ /* 0x050fe20000010000 */
[----:B------:R-:W-:-:S06]  /*3a80*/  F2FP.F16.F32.PACK_AB R158, R158, R91 ;  /* 0x0000005b9e9e723e */ /* 0x000fcc00000000ff */
[----:B------:R-:W-:Y:S01]  /*3a90*/  MUFU.EX2 R188, R188 ;  /* 0x000000bc00bc7308 */ /* 0x000fe20000000800 */
[C---:B-1----:R-:W-:Y:S01]  /*3aa0*/  FADD.FTZ R189, R28.reuse, R189 ;  /* 0x000000bd1cbd7221 */ /* 0x042fe20000010000 */
[----:B------:R-:W-:-:S06]  /*3ab0*/  F2FP.F16.F32.PACK_AB R157, R28, R33 ;  /* 0x000000211c9d723e */ /* 0x000fcc00000000ff */
[----:B------:R-:W-:Y:S01]  /*3ac0*/  MUFU.EX2 R187, R187 ;  /* 0x000000bb00bb7308 */ /* 0x000fe20000000800 */
[----:B0-----:R-:W-:-:S07]  /*3ad0*/  FADD.FTZ R189, R159, R189 ;  /* 0x000000bd9fbd7221 */ /* 0x001fce0000010000 */
[----:B------:R-:W-:Y:S08]  /*3ae0*/  MUFU.EX2 R184, R184 ;  /* 0x000000b800b87308 */ /* 0x000ff00000000800 */
[----:B------:R-:W0:Y:S08]  /*3af0*/  MUFU.EX2 R186, R186 ;  /* 0x000000ba00ba7308 */ /* 0x000e300000000800 */
[----:B------:R-:W-:Y:S08]  /*3b00*/  MUFU.EX2 R179, R179 ;  /* 0x000000b300b37308 */ /* 0x000ff00000000800 */
[----:B------:R-:W-:Y:S08]  /*3b10*/  MUFU.EX2 R180, R180 ;  /* 0x000000b400b47308 */ /* 0x000ff00000000800 */
[----:B------:R-:W-:Y:S08]  /*3b20*/  MUFU.EX2 R181, R181 ;  /* 0x000000b500b57308 */ /* 0x000ff00000000800 */
[----:B------:R-:W-:Y:S08]  /*3b30*/  MUFU.EX2 R172, R172 ;  /* 0x000000ac00ac7308 */ /* 0x000ff00000000800 */
[----:B------:R-:W-:Y:S08]  /*3b40*/  MUFU.EX2 R173, R173 ;  /* 0x000000ad00ad7308 */ /* 0x000ff00000000800 */
[----:B------:R-:W-:Y:S08]  /*3b50*/  MUFU.EX2 R174, R174 ;  /* 0x000000ae00ae7308 */ /* 0x000ff00000000800 */
[----:B------:R-:W-:Y:S08]  /*3b60*/  MUFU.EX2 R176, R176 ;  /* 0x000000b000b07308 */ /* 0x000ff00000000800 */
[----:B------:R-:W-:Y:S01]  /*3b70*/  MUFU.EX2 R177, R177 ;  /* 0x000000b100b17308 */ /* 0x000fe20000000800 */
[----:B------:R2:W-:Y:S06]  /*3b80*/  BAR.SYNC.DEFER_BLOCKING R72, 0x100 ;  /* 0x000400480000751d */ /* 0x0005ec0000010000 */
[----:B--2---:R-:W-:-:S06]  /*3b90*/  WARPGROUP.ARRIVE ;  /* 0x00000000000079c5 */ /* 0x004fcc0000000000 */
[----:B------:R-:W-:Y:S03]  /*3ba0*/  HGMMA.64x256x16.F32 R24, R200, gdesc[UR12].tnspB, RZ, !UPT, gsb0 ;  /* 0x43e0000cc8187df0 */ /* 0x000fe6000c0008ff */
[----:B------:R-:W-:Y:S02]  /*3bb0*/  WARPGROUP.DEPBAR.LE gsb0, 0x0 ;  /* 0x00008000000079c5 */ /* 0x000fe40000010000 */
[----:B------:R-:W-:-:S15]  /*3bc0*/  WARPGROUP.ARRIVE ;  /* 0x00000000000079c5 */ /* 0x000fde0000000000 */
[----:B------:R-:W-:-:S08]  /*3bd0*/  NOP ;  /* 0x0000000000007918 */ /* 0x000fd00000000000 */
[----:B------:R-:W-:Y:S01]  /*3be0*/  HGMMA.64x256x16.F32 R24, R152, gdesc[UR8].tnspB, R24, gsb0 ;  /* 0x43e0000898187df0 */ /* 0x000fe20008000818 */
[----:B------:R-:W-:Y:S01]  /*3bf0*/  UIADD3 UR10, UR4, 0x100, URZ ;  /* 0x00000100040a7890 */ /* 0x000fe2000fffe03f */
[----:B------:R-:W-:Y:S01]  /*3c00*/  UMOV UR11, 0x40000040 ;  /* 0x40000040000b7882 */ /* 0x000fe20000000000 */
[----:B------:R-:W-:Y:S02]  /*3c10*/  WARPGROUP.DEPBAR.LE gsb0, 0x0 ;  /* 0x00008000000079c5 */ /* 0x000fe40000010000 */
[-CC-:B------:R-:W-:Y:S01]  /*3c20*/  FFMA.FTZ R152, R161, R0.reuse, -R178.reuse ;  /* 0x00000000a1987223 */ /* 0x180fe200000108b2 */
[--C-:B------:R-:W-:Y:S01]  /*3c30*/  FFMA.FTZ R153, R162, R0, -R178.reuse ;  /* 0x00000000a2997223 */ /* 0x100fe200000108b2 */
[----:B0-----:R-:W-:Y:S01]  /*3c40*/  F2FP.F16.F32.PACK_AB R154, R186, R184 ;  /* 0x000000b8ba9a723e */ /* 0x001fe200000000ff */
[-CC-:B------:R-:W-:Y:S01]  /*3c50*/  FFMA.FTZ R161, R168, R0.reuse, -R178.reuse ;  /* 0x00000000a8a17223 */ /* 0x180fe200000108b2 */
[----:B------:R-:W-:Y:S02]  /*3c60*/  FFMA.FTZ R162, R169, R0, -R178 ;  /* 0x00000000a9a27223 */ /* 0x000fe400000108b2 */
[----:B------:R-:W0:Y:S08]  /*3c70*/  MUFU.EX2 R152, R152 ;  /* 0x0000009800987308 */ /* 0x000e300000000800 */
[----:B------:R-:W1:Y:S08]  /*3c80*/  MUFU.EX2 R153, R153 ;  /* 0x0000009900997308 */ /* 0x000e700000000800 */
[----:B------:R-:W-:Y:S01]  /*3c90*/  MUFU.EX2 R161, R161 ;  /* 0x000000a100a17308 */ /* 0x000fe20000000800 */
[C---:B0-----:R-:W-:Y:S01]  /*3ca0*/  F2FP.F16.F32.PACK_AB R159, R152.reuse, R159 ;  /* 0x0000009f989f723e */ /* 0x041fe200000000ff */
[----:B------:R-:W-:Y:S01]  /*3cb0*/  FADD.FTZ R189, R152, R189 ;  /* 0x000000bd98bd7221 */ /* 0x000fe20000010000 */
[----:B------:R-:W-:-:S02]  /*3cc0*/  F2FP.F16.F32.PACK_AB R152, R187, R188 ;  /* 0x000000bcbb98723e */ /* 0x000fc400000000ff */
[----:B------:R-:W-:-:S03]  /*3cd0*/  WARPGROUP.ARRIVE ;  /* 0x00000000000079c5 */ /* 0x000fc60000000000 */
[----:B------:R-:W-:Y:S01]  /*3ce0*/  MUFU.EX2 R162, R162 ;  /* 0x000000a200a27308 */ /* 0x000fe20000000800 */
[----:B-1----:R-:W-:Y:S02]  /*3cf0*/  FADD.FTZ R189, R153, R189 ;  /* 0x000000bd99bd7221 */ /* 0x002fe40000010000 */
[----:B------:R-:W-:Y:S01]  /*3d00*/  HGMMA.64x256x16.F32 R24, R156, gdesc[UR8].tnspB, R24, gsb0 ;  /* 0x43e000089c187df0 */ /* 0x000fe20008000818 */
[----:B------:R-:W-:Y:S01]  /*3d10*/  UIADD3 UR10, UR4, 0x180, URZ ;  /* 0x00000180040a7890 */ /* 0x000fe2000fffe03f */
[----:B------:R-:W-:Y:S01]  /*3d20*/  UMOV UR11, 0x40000040 ;  /* 0x40000040000b7882 */ /* 0x000fe20000000000 */
[----:B------:R-:W-:Y:S02]  /*3d30*/  WARPGROUP.DEPBAR.LE gsb0, 0x0 ;  /* 0x00008000000079c5 */ /* 0x000fe40000010000 */
[-CC-:B------:R-:W-:Y:S01]  /*3d40*/  FFMA.FTZ R156, R163, R0.reuse, -R178.reuse ;  /* 0x00000000a39c7223 */ /* 0x180fe200000108b2 */
[-CC-:B------:R-:W-:Y:S01]  /*3d50*/  FFMA.FTZ R157, R164, R0.reuse, -R178.reuse ;  /* 0x00000000a49d7223 */ /* 0x180fe200000108b2 */
[----:B------:R-:W-:Y:S01]  /*3d60*/  FFMA.FTZ R158, R167, R0, -R178 ;  /* 0x00000000a79e7223 */ /* 0x000fe200000108b2 */
[----:B------:R-:W-:-:S03]  /*3d70*/  FADD.FTZ R159, R188, R185 ;  /* 0x000000b9bc9f7221 */ /* 0x000fc60000010000 */
[----:B------:R-:W0:Y:S01]  /*3d80*/  MUFU.EX2 R156, R156 ;  /* 0x0000009c009c7308 */ /* 0x000e220000000800 */
[----:B------:R-:W-:-:S04]  /*3d90*/  FADD.FTZ R159, R187, R159 ;  /* 0x0000009fbb9f7221 */ /* 0x000fc80000010000 */
[----:B------:R-:W-:-:S03]  /*3da0*/  FADD.FTZ R159, R184, R159 ;  /* 0x0000009fb89f7221 */ /* 0x000fc60000010000 */
[----:B------:R-:W1:Y:S01]  /*3db0*/  MUFU.EX2 R157, R157 ;  /* 0x0000009d009d7308 */ /* 0x000e620000000800 */
[----:B------:R-:W-:-:S07]  /*3dc0*/  FADD.FTZ R159, R186, R159 ;  /* 0x0000009fba9f7221 */ /* 0x000fce0000010000 */
[----:B------:R-:W2:Y:S01]  /*3dd0*/  MUFU.EX2 R158, R158 ;  /* 0x0000009e009e7308 */ /* 0x000ea20000000800 */
[C---:B0-----:R-:W-:Y:S01]  /*3de0*/  F2FP.F16.F32.PACK_AB R153, R156.reuse, R153 ;  /* 0x000000999c99723e */ /* 0x041fe200000000ff */
[----:B------:R-:W-:Y:S01]  /*3df0*/  FADD.FTZ R189, R156, R189 ;  /* 0x000000bd9cbd7221 */ /* 0x000fe20000010000 */
[----:B------:R-:W-:-:S06]  /*3e00*/  FFMA.FTZ R156, R170, R0, -R178 ;  /* 0x00000000aa9c7223 */ /* 0x000fcc00000108b2 */
[----:B------:R-:W0:Y:S01]  /*3e10*/  MUFU.EX2 R156, R156 ;  /* 0x0000009c009c7308 */ /* 0x000e220000000800 */
[----:B-1----:R-:W-:Y:S01]  /*3e20*/  FADD.FTZ R189, R157, R189 ;  /* 0x000000bd9dbd7221 */ /* 0x002fe20000010000 */
[----:B--2---:R-:W-:-:S03]  /*3e30*/  F2FP.F16.F32.PACK_AB R155, R158, R157 ;  /* 0x0000009d9e9b723e */ /* 0x004fc600000000ff */
[----:B------:R-:W-:Y:S01]  /*3e40*/  FADD.FTZ R157, R158, R189 ;  /* 0x000000bd9e9d7221 */ /* 0x000fe20000010000 */
[----:B------:R-:W-:-:S06]  /*3e50*/  WARPGROUP.ARRIVE ;  /* 0x00000000000079c5 */ /* 0x000fcc0000000000 */
[----:B------:R-:W-:Y:S01]  /*3e60*/  HGMMA.64x256x16.F32 R24, R152, gdesc[UR8].tnspB, R24, gsb0 ;  /* 0x43e0000898187df0 */ /* 0x000fe20008000818 */
[----:B------:R-:W-:Y:S01]  /*3e70*/  UIADD3 UR10, UR4, 0x200, URZ ;  /* 0x00000200040a7890 */ /* 0x000fe2000fffe03f */
[----:B------:R-:W-:Y:S01]  /*3e80*/  UMOV UR11, 0x40000040 ;  /* 0x40000040000b7882 */ /* 0x000fe20000000000 */
[----:B------:R-:W-:Y:S01]  /*3e90*/  UIADD3 UR4, UR4, 0x280, URZ ;  /* 0x0000028004047890 */ /* 0x000fe2000fffe03f */
[----:B------:R-:W-:Y:S02]  /*3ea0*/  WARPGROUP.DEPBAR.LE gsb0, 0x0 ;  /* 0x00008000000079c5 */ /* 0x000fe40000010000 */
[--C-:B------:R-:W-:Y:S01]  /*3eb0*/  FFMA.FTZ R153, R166, R0, -R178.reuse ;  /* 0x00000000a6997223 */ /* 0x100fe200000108b2 */
[----:B------:R-:W1:Y:S01]  /*3ec0*/  MUFU.EX2 R152, R183 ;  /* 0x000000b700987308 */ /* 0x000e620000000800 */
[----:B------:R-:W-:Y:S01]  /*3ed0*/  F2FP.F16.F32.PACK_AB R154, R181, R180 ;  /* 0x000000b4b59a723e */ /* 0x000fe200000000ff */
[----:B------:R-:W-:Y:S01]  /*3ee0*/  FFMA.FTZ R178, R182, R0, -R178 ;  /* 0x00000000b6b27223 */ /* 0x000fe200000108b2 */
[----:B0-----:R-:W-:-:S05]  /*3ef0*/  F2FP.F16.F32.PACK_AB R155, R156, R162 ;  /* 0x000000a29c9b723e */ /* 0x001fca00000000ff */
[----:B------:R-:W0:Y:S08]  /*3f00*/  MUFU.EX2 R153, R153 ;  /* 0x0000009900997308 */ /* 0x000e300000000800 */
[----:B------:R-:W2:Y:S01]  /*3f10*/  MUFU.EX2 R178, R178 ;  /* 0x000000b200b27308 */ /* 0x000ea20000000800 */
[----:B-1----:R-:W-:Y:S01]  /*3f20*/  FADD.FTZ R159, R152, R159 ;  /* 0x0000009f989f7221 */ /* 0x002fe20000010000 */
[----:B------:R-:W-:-:S03]  /*3f30*/  F2FP.F16.F32.PACK_AB R152, R179, R152 ;  /* 0x00000098b398723e */ /* 0x000fc600000000ff */
[----:B------:R-:W-:Y:S01]  /*3f40*/  FADD.FTZ R159, R179, R159 ;  /* 0x0000009fb39f7221 */ /* 0x000fe20000010000 */
[----:B0-----:R-:W-:Y:S01]  /*3f50*/  FADD.FTZ R157, R153, R157 ;  /* 0x0000009d999d7221 */ /* 0x001fe20000010000 */
[C---:B------:R-:W-:Y:S02]  /*3f60*/  F2FP.F16.F32.PACK_AB R153, R161.reuse, R153 ;  /* 0x00000099a199723e */ /* 0x040fe400000000ff */
[----:B------:R-:W-:Y:S01]  /*3f70*/  FADD.FTZ R180, R180, R159 ;  /* 0x0000009fb4b47221 */ /* 0x000fe20000010000 */
[----:B------:R-:W-:Y:S01]  /*3f80*/  FADD.FTZ R157, R161, R157 ;  /* 0x0000009da19d7221 */ /* 0x000fe20000010000 */
[----:B------:R-:W-:Y:S02]  /*3f90*/  WARPGROUP.ARRIVE ;  /* 0x00000000000079c5 */ /* 0x000fe40000000000 */
[----:B------:R-:W-:Y:S01]  /*3fa0*/  FADD.FTZ R181, R181, R180 ;  /* 0x000000b4b5b57221 */ /* 0x000fe20000010000 */
[----:B------:R-:W-:-:S03]  /*3fb0*/  FADD.FTZ R157, R162, R157 ;  /* 0x0000009da29d7221 */ /* 0x000fc60000010000 */
[----:B------:R-:W-:Y:S01]  /*3fc0*/  HGMMA.64x256x16.F32 R24, R152, gdesc[UR8].tnspB, R24, gsb0 ;  /* 0x43e0000898187df0 */ /* 0x000fe20008000818 */
[----:B------:R-:W-:Y:S01]  /*3fd0*/  FADD.FTZ R156, R156, R157 ;  /* 0x0000009d9c9c7221 */ /* 0x000fe20000010000 */
[----:B------:R-:W-:Y:S01]  /*3fe0*/  UMOV UR10, UR4 ;  /* 0x00000004000a7c82 */ /* 0x000fe20008000000 */
[----:B------:R-:W-:Y:S01]  /*3ff0*/  UMOV UR11, 0x40000040 ;  /* 0x40000040000b7882 */ /* 0x000fe20000000000 */
[----:B------:R-:W-:Y:S02]  /*4000*/  WARPGROUP.DEPBAR.LE gsb0, 0x0 ;  /* 0x00008000000079c5 */ /* 0x000fe40000010000 */
[----:B------:R-:W0:Y:S01]  /*4010*/  MUFU.EX2 R152, R171 ;  /* 0x000000ab00987308 */ /* 0x000e220000000800 */
[----:B------:R-:W-:Y:S02]  /*4020*/  F2FP.F16.F32.PACK_AB R154, R174, R173 ;  /* 0x000000adae9a723e */ /* 0x000fe400000000ff */
[----:B--2---:R-:W-:-:S05]  /*4030*/  F2FP.F16.F32.PACK_AB R155, R178, R177 ;  /* 0x000000b1b29b723e */ /* 0x004fca00000000ff */
[----:B------:R-:W1:Y:S01]  /*4040*/  MUFU.EX2 R153, R175 ;  /* 0x000000af00997308 */ /* 0x000e620000000800 */
[----:B0-----:R-:W-:Y:S01]  /*4050*/  FADD.FTZ R157, R152, R181 ;  /* 0x000000b5989d7221 */ /* 0x001fe20000010000 */
[----:B------:R-:W-:-:S03]  /*4060*/  F2FP.F16.F32.PACK_AB R152, R172, R152 ;  /* 0x00000098ac98723e */ /* 0x000fc600000000ff */
[----:B------:R-:W-:Y:S01]  /*4070*/  FADD.FTZ R172, R172, R157 ;  /* 0x0000009dacac7221 */ /* 0x000fe20000010000 */
[----:B-1----:R-:W-:Y:S01]  /*4080*/  FADD.FTZ R159, R153, R156 ;  /* 0x0000009c999f7221 */ /* 0x002fe20000010000 */
[C---:B------:R-:W-:Y:S02]  /*4090*/  F2FP.F16.F32.PACK_AB R153, R176.reuse, R153 ;  /* 0x00000099b099723e */ /* 0x040fe400000000ff */
[----:B------:R-:W-:Y:S01]  /*40a0*/  FADD.FTZ R173, R173, R172 ;  /* 0x000000acadad7221 */ /* 0x000fe20000010000 */
[----:B------:R-:W-:Y:S01]  /*40b0*/  FADD.FTZ R176, R176, R159 ;  /* 0x0000009fb0b07221 */ /* 0x000fe20000010000 */
[----:B------:R-:W-:Y:S02]  /*40c0*/  WARPGROUP.ARRIVE ;  /* 0x00000000000079c5 */ /* 0x000fe40000000000 */
[----:B------:R-:W-:Y:S01]  /*40d0*/  FADD.FTZ R200, R174, R173 ;  /* 0x000000adaec87221 */ /* 0x000fe20000010000 */
[----:B------:R-:W-:-:S03]  /*40e0*/  FADD.FTZ R177, R177, R176 ;  /* 0x000000b0b1b17221 */ /* 0x000fc60000010000 */
[----:B------:R-:W-:Y:S01]  /*40f0*/  HGMMA.64x256x16.F32 R24, R152, gdesc[UR8].tnspB, R24, gsb0 ;  /* 0x43e0000898187df0 */ /* 0x000fe20008000818 */
[----:B------:R-:W-:Y:S02]  /*4100*/  FADD.FTZ R217, R178, R177 ;  /* 0x000000b1b2d97221 */ /* 0x000fe40000010000 */
[----:B------:R-:W-:Y:S02]  /*4110*/  WARPGROUP.DEPBAR.LE gsb0, 0x0 ;  /* 0x00008000000079c5 */ /* 0x000fe40000010000 */
[----:B------:R0:W-:Y:S02]  /*4120*/  @!P1 SYNCS.ARRIVE.TRANS64.RED.A1T0 RZ, [R21+URZ], RZ ;  /* 0x000000ff15ff99a7 */ /* 0x0001e4000810043f */
[----:B0-----:R-:W-:-:S05]  /*4130*/  VIADD R21, R160, 0xfffffffe ;  /* 0xfffffffea0157836 */ /* 0x001fca0000000000 */
[----:B------:R-:W-:-:S13]  /*4140*/  ISETP.GE.AND P2, PT, R21, R22, PT ;  /* 0x000000161500720c */ /* 0x000fda0003f46270 */
[----:B---3--:R-:W-:Y:S05]  /*4150*/  @!P2 BRA `(.L_x_1073) ;  /* 0x0000002000c0a947 */ /* 0x008fea0003800000 */
[----:B------:R-:W-:Y:S02]  /*4160*/  IMAD.MOV.U32 R201, RZ, RZ, R165 ;  /* 0x000000ffffc97224 */ /* 0x000fe400078e00a5 */
[----:B------:R-:W-:-:S07]  /*4170*/  IMAD.MOV.U32 R202, RZ, RZ, R20 ;  /* 0x000000ffffca7224 */ /* 0x000fce00078e0014 */
.L_x_1082:
[----:B------:R-:W-:Y:S01]  /*4180*/  UIADD3 UR36, UR36, 0x1, URZ ;  /* 0x0000000124247890 */ /* 0x000fe2000fffe03f */
[C---:B------:R-:W-:Y:S01]  /*4190*/  ISETP.GT.AND P2, PT, R21.reuse, R22, PT ;  /* 0x000000161500720c */ /* 0x040fe20003f44270 */
[----:B------:R-:W-:Y:S02]  /*41a0*/  VIADD R21, R21, 0xffffffff ;  /* 0xffffffff15157836 */ /* 0x000fe40000000000 */
[----:B------:R-:W-:-:S04]  /*41b0*/  UISETP.NE.AND UP0, UPT, UR36, 0x2, UPT ;  /* 0x000000022400788c */ /* 0x000fc8000bf05270 */
[----:B------:R-:W-:Y:S02]  /*41c0*/  USEL UR4, URZ, 0x1, UP0 ;  /* 0x000000013f047887 */ /* 0x000fe40008000000 */
[----:B------:R-:W-:Y:S02]  /*41d0*/  USEL UR36, UR36, URZ, UP0 ;  /* 0x0000003f24247287 */ /* 0x000fe40008000000 */
[----:B------:R-:W-:Y:S01]  /*41e0*/  ULOP3.LUT UR37, UR37, UR4, URZ, 0x3c, !UPT ;  /* 0x0000000425257292 */ /* 0x000fe2000f8e3c3f */
[----:B0-----:R-:W-:Y:S11]  /*41f0*/  @!P0 BRA `(.L_x_1074) ;  /* 0x0000000000048947 */ /* 0x001ff60003800000 */
[----:B------:R-:W-:Y:S01]  /*4200*/  BPT.TRAP 0x1 ;  /* 0x000000040000795c */ /* 0x000fe20000300000 */
.L_x_1074:
        /* <DEDUP_REMOVED lines=9> */
.L_x_1075:
[----:B-1----:R-:W-:Y:S05]  /*42a0*/  @P3 BRA `(.L_x_1076) ;  /* 0x0000000000083947 */ /* 0x002fea0003800000 */
[----:B------:R-:W1:Y:S02]  /*42b0*/  SYNCS.PHASECHK.TRANS64.TRYWAIT P3, [UR4+0x32430], R0 ;  /* 0x03243000ff0075a7 */ /* 0x000e640008060144 */
[----:B-1----:R-:W-:Y:S05]  /*42c0*/  @!P3 BRA `(.L_x_1077) ;  /* 0x000000e40078b947 */ /* 0x002fea0003800000 */
.L_x_1076:
[----:B------:R-:W-:Y:S01]  /*42d0*/  R2UR UR56, R18 ;  /* 0x00000000123872ca */ /* 0x000fe200000e0000 */
[----:B------:R-:W-:Y:S01]  /*42e0*/  UIMAD UR5, UR36, 0x300, UR60 ;  /* 0x00000300240578a4 */ /* 0x000fe2000f8e023c */
[----:B------:R-:W-:Y:S01]  /*42f0*/  R2UR UR57, R19 ;  /* 0x00000000133972ca */ /* 0x000fe200000e0000 */
[----:B-1----:R-:W-:Y:S01]  /*4300*/  WARPGROUP.ARRIVE ;  /* 0x00000000000079c5 */ /* 0x002fe20000000000 */
[----:B------:R-:W-:-:S04]  /*4310*/  UMOV UR59, 0x40000040 ;  /* 0x40000040003b7882 */ /* 0x000fc80000000000 */
[----:B------:R-:W-:-:S07]  /*4320*/  UMOV UR58, UR5 ;  /* 0x00000005003a7c82 */ /* 0x000fce0008000000 */
[----:B------:R-:W-:Y:S01]  /*4330*/  HGMMA.64x96x16.F32 R152, gdesc[UR56], RZ, !UPT, gsb0 ;  /* 0x01600000389879f0 */ /* 0x000fe2000c0008ff */
[----:B------:R-:W-:Y:S01]  /*4340*/  R2UR UR56, R16 ;  /* 0x00000000103872ca */ /* 0x000fe200000e0000 */
[----:B------:R-:W-:Y:S01]  /*4350*/  UIADD3 UR58, UR5, 0x2, URZ ;  /* 0x00000002053a7890 */ /* 0x000fe2000fffe03f */
[----:B------:R-:W-:Y:S01]  /*4360*/  R2UR UR57, R17 ;  /* 0x00000000113972ca */ /* 0x000fe200000e0000 */
[----:B------:R-:W-:Y:S01]  /*4370*/  UMOV UR59, 0x40000040 ;  /* 0x40000040003b7882 */ /* 0x000fe20000000000 */
[----:B------:R-:W-:Y:S02]  /*4380*/  WARPGROUP.DEPBAR.LE gsb0, 0x0 ;  /* 0x00008000000079c5 */ /* 0x000fe40000010000 */
[----:B------:R-:W-:-:S09]  /*4390*/  WARPGROUP.ARRIVE ;  /* 0x00000000000079c5 */ /* 0x000fd20000000000 */
[----:B------:R-:W-:Y:S01]  /*43a0*/  HGMMA.64x96x16.F32 R152, gdesc[UR56], R152, gsb0 ;  /* 0x01600000389879f0 */ /* 0x000fe20008000898 */
        /* <DEDUP_REMOVED lines=13> */
[----:B------:R-:W-:Y:S03]  /*4480*/  HGMMA.64x96x16.F32 R152, gdesc[UR56], R152, gsb0 ;  /* 0x01600000389879f0 */ /* 0x000fe60008000898 */
[----:B------:R-:W-:Y:S02]  /*4490*/  WARPGROUP.DEPBAR.LE gsb0, 0x0 ;  /* 0x00008000000079c5 */ /* 0x000fe40000010000 */
[----:B------:R-:W-:Y:S05]  /*44a0*/  @!P0 BRA `(.L_x_1078) ;  /* 0x0000000000048947 */ /* 0x000fea0003800000 */
[----:B------:R-:W-:Y:S01]  /*44b0*/  BPT.TRAP 0x1 ;  /* 0x000000040000795c */ /* 0x000fe20000300000 */
.L_x_1078:
[----:B------:R1:W2:Y:S01]  /*44c0*/  SYNCS.PHASECHK.TRANS64.TRYWAIT P3, [UR4+0x32450], R0 ;  /* 0x03245000ff0075a7 */ /* 0x0002a20008060144 */
[----:B------:R-:W-:Y:S05]  /*44d0*/  @!P0 BRA `(.L_x_1079) ;  /* 0x0000000000048947 */ /* 0x000fea0003800000 */
[----:B------:R-:W-:Y:S01]  /*44e0*/  BPT.TRAP 0x1 ;  /* 0x000000040000795c */ /* 0x000fe20000300000 */
.L_x_1079:
[----:B--2---:R-:W-:Y:S05]  /*44f0*/  @P3 BRA `(.L_x_1080) ;  /* 0x0000000000083947 */ /* 0x004fea0003800000 */
[----:B------:R-:W2:Y:S02]  /*4500*/  SYNCS.PHASECHK.TRANS64.TRYWAIT P3, [UR4+0x32450], R0 ;  /* 0x03245000ff0075a7 */ /* 0x000ea40008060144 */
[----:B--2---:R-:W-:Y:S05]  /*4510*/  @!P3 BRA `(.L_x_1081) ;  /* 0x000000e000fcb947 */ /* 0x004fea0003800000 */
.L_x_1080:
[----:B------:R-:W-:Y:S01]  /*4520*/  R2UR UR56, R4 ;  /* 0x00000000043872ca */ /* 0x000fe200000e0000 */
[----:B------:R-:W-:Y:S01]  /*4530*/  UIMAD UR5, UR36, 0xc00, UR7 ;  /* 0x00000c00240578a4 */ /* 0x000fe2000f8e0207 */
[----:B------:R-:W-:Y:S01]  /*4540*/  R2UR UR57, R5 ;  /* 0x00000000053972ca */ /* 0x000fe200000e0000 */
[----:B------:R-:W-:Y:S01]  /*4550*/  WARPGROUP.ARRIVE ;  /* 0x00000000000079c5 */ /* 0x000fe20000000000 */
[----:B------:R-:W-:Y:S01]  /*4560*/  UMOV UR59, 0x40000040 ;  /* 0x40000040003b7882 */ /* 0x000fe20000000000 */
[----:B------:R-:W-:Y:S01]  /*4570*/  UIADD3 UR10, UR5, 0x300, URZ ;  /* 0x00000300050a7890 */ /* 0x000fe2000fffe03f */
[----:B------:R-:W-:Y:S01]  /*4580*/  IMAD.U32 R220, RZ, RZ, UR4 ;  /* 0x00000004ffdc7e24 */ /* 0x000fe2000f8e00ff */
[----:B------:R-:W-:Y:S01]  /*4590*/  UMOV UR11, 0x40000040 ;  /* 0x40000040000b7882 */ /* 0x000fe20000000000 */
[----:B------:R-:W-:Y:S01]  /*45a0*/  UMOV UR58, UR5 ;  /* 0x00000005003a7c82 */ /* 0x000fe20008000000 */
[----:B------:R-:W-:Y:S01]  /*45b0*/  UIADD3 UR14, UR5, 0x302, URZ ;  /* 0x00000302050e7890 */ /* 0x000fe2000fffe03f */
[----:B------:R-:W-:Y:S01]  /*45c0*/  UMOV UR15, 0x40000040 ;  /* 0x40000040000f7882 */ /* 0x000fe20000000000 */
[----:B------:R-:W-:Y:S01]  /*45d0*/  UIADD3 UR18, UR5, 0x304, URZ ;  /* 0x0000030405127890 */ /* 0x000fe2000fffe03f */
[----:B------:R-:W-:-:S03]  /*45e0*/  UMOV UR19, 0x40000040 ;  /* 0x4000004000137882 */ /* 0x000fc60000000000 */
[----:B------:R-:W-:Y:S01]  /*45f0*/  HGMMA.64x96x16.F32 R152, gdesc[UR56], R152, gsb0 ;  /* 0x01600000389879f0 */ /* 0x000fe20008000898 */
[----:B------:R-:W-:Y:S01]  /*4600*/  R2UR UR56, R6 ;  /* 0x00000000063872ca */ /* 0x000fe200000e0000 */
[----:B------:R-:W-:Y:S01]  /*4610*/  UIADD3 UR58, UR5, 0x2, URZ ;  /* 0x00000002053a7890 */ /* 0x000fe2000fffe03f */
[----:B------:R-:W-:Y:S01]  /*4620*/  R2UR UR57, R7 ;  /* 0x00000000073972ca */ /* 0x000fe200000e0000 */
        /* <DEDUP_REMOVED lines=17> */
[----:B------:R-:W-:Y:S01]  /*4740*/  UIMAD UR4, UR36, 0xc00, UR6 ;  /* 0x00000c00240478a4 */ /* 0x000fe2000f8e0206 */
[----:B------:R-:W-:-:S02]  /*4750*/  WARPGROUP.DEPBAR.LE gsb0, 0x0 ;  /* 0x00008000000079c5 */ /* 0x000fc40000010000 */
[----:B------:R-:W-:-:S06]  /*4760*/  WARPGROUP.ARRIVE ;  /* 0x00000000000079c5 */ /* 0x000fcc0000000000 */
        /* <DEDUP_REMOVED lines=58> */
[----:B012---:R-:W-:-:S04]  /*4b10*/  FMNMX.FTZ R0, R152, R202, !PT ;  /* 0x000000ca98007209 */ /* 0x007fc80007810000 */
        /* <DEDUP_REMOVED lines=23> */
[----:B------:R-:W0:Y:S02]  /*4c90*/  SHFL.BFLY PT, R20, R0, 0x2, 0x1f ;  /* 0x0c401f0000147f89 */ /* 0x000e2400000e0000 */
[----:B0-----:R-:W-:-:S05]  /*4ca0*/  FMNMX.FTZ R20, R0, R20, !PT ;  /* 0x0000001400147209 */ /* 0x001fca0007810000 */
[----:B------:R-:W0:Y:S02]  /*4cb0*/  SHFL.BFLY PT, R0, R20, 0x1, 0x1f ;  /* 0x0c201f0014007f89 */ /* 0x000e2400000e0000 */
[----:B0-----:R-:W-:Y:S02]  /*4cc0*/  FMNMX.FTZ R20, R20, R0, !PT ;  /* 0x0000000014147209 */ /* 0x001fe40007810000 */
[----:B------:R-:W0:Y:S03]  /*4cd0*/  LDC R0, c[0x0][0xa80] ;  /* 0x0002a000ff007b82 */ /* 0x000e260000000800 */
[C---:B------:R-:W-:Y:S01]  /*4ce0*/  FADD.FTZ R218, -R20.reuse, R202 ;  /* 0x000000ca14da7221 */ /* 0x040fe20000010100 */
[----:B0-----:R-:W-:-:S03]  /*4cf0*/  FMUL.FTZ R203, R20, R0 ;  /* 0x0000000014cb7220 */ /* 0x001fc60000410000 */
[-C--:B------:R-:W-:Y:S01]  /*4d00*/  FMUL.FTZ R218, R218, R0.reuse ;  /* 0x00000000dada7220 */ /* 0x080fe20000410000 */
[-CC-:B------:R-:W-:Y:S01]  /*4d10*/  FFMA.FTZ R152, R152, R0.reuse, -R203.reuse ;  /* 0x0000000098987223 */ /* 0x180fe200000108cb */
[-CC-:B------:R-:W-:Y:S01]  /*4d20*/  FFMA.FTZ R153, R153, R0.reuse, -R203.reuse ;  /* 0x0000000099997223 */ /* 0x180fe200000108cb */
[----:B------:R-:W-:-:S03]  /*4d30*/  FFMA.FTZ R202, R157, R0, -R203 ;  /* 0x000000009dca7223 */ /* 0x000fc600000108cb */
        /* <DEDUP_REMOVED lines=8> */
[----:B------:R-:W0:Y:S01]  /*4dc0*/  MUFU.EX2 R152, R152 ;  /* 0x0000009800987308 */ /* 0x000e220000000800 */
[-CC-:B------:R-:W-:Y:S01]  /*4dd0*/  FFMA.FTZ R172, R172, R0.reuse, -R203.reuse ;  /* 0x00000000acac7223 */ /* 0x180fe200000108cb */
[-CC-:B------:R-:W-:Y:S01]  /*4de0*/  FFMA.FTZ R173, R173, R0.reuse, -R203.reuse ;  /* 0x00000000adad7223 */ /* 0x180fe200000108cb */
[-CC-:B------:R-:W-:Y:S01]  /*4df0*/  FFMA.FTZ R176, R176, R0.reuse, -R203.reuse ;  /* 0x00000000b0b07223 */ /* 0x180fe200000108cb */
[-CC-:B------:R-:W-:Y:S01]  /*4e00*/  FFMA.FTZ R177, R177, R0.reuse, -R203.reuse ;  /* 0x00000000b1b17223 */ /* 0x180fe200000108cb */
[-CC-:B------:R-:W-:Y:S01]  /*4e10*/  FFMA.FTZ R180, R180, R0.reuse, -R203.reuse ;  /* 0x00000000b4b47223 */ /* 0x180fe200000108cb */
[-CC-:B------:R-:W-:Y:S01]  /*4e20*/  FFMA.FTZ R181, R181, R0.reuse, -R203.reuse ;  /* 0x00000000b5b57223 */ /* 0x180fe200000108cb */
[-CC-:B------:R-:W-:Y:S01]  /*4e30*/  FFMA.FTZ R184, R184, R0.reuse, -R203.reuse ;  /* 0x00000000b8b87223 */ /* 0x180fe200000108cb */
[----:B------:R-:W1:Y:S01]  /*4e40*/  MUFU.EX2 R153, R153 ;  /* 0x0000009900997308 */ /* 0x000e620000000800 */
[-CC-:B------:R-:W-:Y:S01]  /*4e50*/  FFMA.FTZ R185, R185, R0.reuse, -R203.reuse ;  /* 0x00000000b9b97223 */ /* 0x180fe200000108cb */
[-CC-:B------:R-:W-:Y:S01]  /*4e60*/  FFMA.FTZ R188, R188, R0.reuse, -R203.reuse ;  /* 0x00000000bcbc7223 */ /* 0x180fe200000108cb */
[-CC-:B------:R-:W-:Y:S01]  /*4e70*/  FFMA.FTZ R189, R189, R0.reuse, -R203.reuse ;  /* 0x00000000bdbd7223 */ /* 0x180fe200000108cb */
[-CC-:B------:R-:W-:Y:S01]  /*4e80*/  FFMA.FTZ R192, R192, R0.reuse, -R203.reuse ;  /* 0x00000000c0c07223 */ /* 0x180fe200000108cb */
[-CC-:B------:R-:W-:Y:S01]  /*4e90*/  FFMA.FTZ R193, R193, R0.reuse, -R203.reuse ;  /* 0x00000000c1c17223 */ /* 0x180fe200000108cb */
[-CC-:B------:R-:W-:Y:S01]  /*4ea0*/  FFMA.FTZ R196, R196, R0.reuse, -R203.reuse ;  /* 0x00000000c4c47223 */ /* 0x180fe200000108cb */
[----:B------:R-:W-:Y:S01]  /*4eb0*/  FFMA.FTZ R197, R197, R0, -R203 ;  /* 0x00000000c5c57223 */ /* 0x000fe200000108cb */
[----:B------:R-:W2:Y:S01]  /*4ec0*/  MUFU.EX2 R156, R156 ;  /* 0x0000009c009c7308 */ /* 0x000ea20000000800 */
[----:B0-----:R-:W-:Y:S01]  /*4ed0*/  FFMA.FTZ R165, R218, R200, R152 ;  /* 0x000000c8daa57223 */ /* 0x001fe20000010098 */
[----:B------:R-:W0:Y:S01]  /*4ee0*/  S2R R203, SR_TID.X ;  /* 0x0000000000cb7919 */ /* 0x000e220000002100 */
[-C--:B------:R-:W-:Y:S01]  /*4ef0*/  FMUL.FTZ R24, R24, R218.reuse ;  /* 0x000000da18187220 */ /* 0x080fe20000410000 */
[-C--:B------:R-:W-:Y:S01]  /*4f00*/  FMUL.FTZ R25, R25, R218.reuse ;  /* 0x000000da19197220 */ /* 0x080fe20000410000 */
[-C--:B------:R-:W-:Y:S01]  /*4f10*/  FMUL.FTZ R28, R28, R218.reuse ;  /* 0x000000da1c1c7220 */ /* 0x080fe20000410000 */
[-C--:B------:R-:W-:Y:S01]  /*4f20*/  FMUL.FTZ R29, R29, R218.reuse ;  /* 0x000000da1d1d7220 */ /* 0x080fe20000410000 */
[----:B------:R-:W-:Y:S01]  /*4f30*/  FMUL.FTZ R32, R32, R218 ;  /* 0x000000da20207220 */ /* 0x000fe20000410000 */
[----:B------:R-:W3:Y:S01]  /*4f40*/  MUFU.EX2 R202, R202 ;  /* 0x000000ca00ca7308 */ /* 0x000ee20000000800 */
[C---:B-1----:R-:W-:Y:S01]  /*4f50*/  FADD.FTZ R165, R153.reuse, R165 ;  /* 0x000000a599a57221 */ /* 0x042fe20000010000 */
[----:B------:R-:W-:Y:S01]  /*4f60*/  F2FP.F16.F32.PACK_AB R200, R153, R152 ;  /* 0x0000009899c8723e */ /* 0x000fe200000000ff */
[-C--:B------:R-:W-:Y:S01]  /*4f70*/  FMUL.FTZ R33, R33, R218.reuse ;  /* 0x000000da21217220 */ /* 0x080fe20000410000 */
[----:B------:R-:W-:Y:S01]  /*4f80*/  FMNMX.FTZ R153, R154, R201, !PT ;  /* 0x000000c99a997209 */ /* 0x000fe20007810000 */
[-C--:B------:R-:W-:Y:S01]  /*4f90*/  FMUL.FTZ R36, R36, R218.reuse ;  /* 0x000000da24247220 */ /* 0x080fe20000410000 */
[-C--:B------:R-:W-:Y:S01]  /*4fa0*/  FMUL.FTZ R37, R37, R218.reuse ;  /* 0x000000da25257220 */ /* 0x080fe20000410000 */
[-C--:B------:R-:W-:Y:S01]  /*4fb0*/  FMUL.FTZ R40, R40, R218.reuse ;  /* 0x000000da28287220 */ /* 0x080fe20000410000 */
[----:B------:R-:W-:Y:S01]  /*4fc0*/  FMNMX.FTZ R153, R155, R153, !PT ;  /* 0x000000999b997209 */ /* 0x000fe20007810000 */
[----:B--2---:R-:W-:Y:S01]  /*4fd0*/  FADD.FTZ R152, R156, R165 ;  /* 0x000000a59c987221 */ /* 0x004fe20000010000 */
[-C--:B------:R-:W-:Y:S01]  /*4fe0*/  FMUL.FTZ R41, R41, R218.reuse ;  /* 0x000000da29297220 */ /* 0x080fe20000410000 */
[-C--:B------:R-:W-:Y:S01]  /*4ff0*/  FMUL.FTZ R44, R44, R218.reuse ;  /* 0x000000da2c2c7220 */ /* 0x080fe20000410000 */
[----:B------:R-:W-:Y:S01]  /*5000*/  FMNMX.FTZ R153, R158, R153, !PT ;  /* 0x000000999e997209 */ /* 0x000fe20007810000 */
[-C--:B------:R-:W-:Y:S01]  /*5010*/  FMUL.FTZ R45, R45, R218.reuse ;  /* 0x000000da2d2d7220 */ /* 0x080fe20000410000 */
[-C--:B------:R-:W-:Y:S01]  /*5020*/  FMUL.FTZ R48, R48, R218.reuse ;  /* 0x000000da30307220 */ /* 0x080fe20000410000 */
[----:B------:R-:W-:Y:S01]  /*5030*/  FMUL.FTZ R49, R49, R218 ;  /* 0x000000da31317220 */ /* 0x000fe20000410000 */
[----:B------:R-:W-:Y:S01]  /*5040*/  FMNMX.FTZ R153, R159, R153, !PT ;  /* 0x000000999f997209 */ /* 0x000fe20007810000 */
[C---:B---3--:R-:W-:Y:S01]  /*5050*/  FADD.FTZ R152, R202.reuse, R152 ;  /* 0x00000098ca987221 */ /* 0x048fe20000010000 */
[----:B------:R-:W-:Y:S01]  /*5060*/  F2FP.F16.F32.PACK_AB R202, R202, R156 ;  /* 0x0000009ccaca723e */ /* 0x000fe200000000ff */
[-C--:B------:R-:W-:Y:S01]  /*5070*/  FMUL.FTZ R52, R52, R218.reuse ;  /* 0x000000da34347220 */ /* 0x080fe20000410000 */
[----:B------:R-:W-:Y:S01]  /*5080*/  FMNMX.FTZ R153, R162, R153, !PT ;  /* 0x00000099a2997209 */ /* 0x000fe20007810000 */
[-C--:B------:R-:W-:Y:S01]  /*5090*/  FMUL.FTZ R53, R53, R218.reuse ;  /* 0x000000da35357220 */ /* 0x080fe20000410000 */
[-C--:B------:R-:W-:Y:S01]  /*50a0*/  FMUL.FTZ R56, R56, R218.reuse ;  /* 0x000000da38387220 */ /* 0x080fe20000410000 */
[-C--:B------:R-:W-:Y:S01]  /*50b0*/  FMUL.FTZ R57, R57, R218.reuse ;  /* 0x000000da39397220 */ /* 0x080fe20000410000 */
[----:B------:R-:W-:Y:S01]  /*50c0*/  FMNMX.FTZ R153, R163, R153, !PT ;  /* 0x00000099a3997209 */ /* 0x000fe20007810000 */
[-C--:B------:R-:W-:Y:S01]  /*50d0*/  FMUL.FTZ R60, R60, R218.reuse ;  /* 0x000000da3c3c7220 */ /* 0x080fe20000410000 */
[----:B0-----:R-:W-:Y:S01]  /*50e0*/  SHF.R.U32.HI R203, RZ, 0x7, R203 ;  /* 0x00000007ffcb7819 */ /* 0x001fe200000116cb */
        /* <DEDUP_REMOVED lines=59> */
[----:B------:R-:W-:Y:S01]  /*54a0*/  FMUL.FTZ R149, R149, R218 ;  /* 0x000000da95957220 */ /* 0x000fe20000410000 */
[----:B------:R-:W-:Y:S01]  /*54b0*/  IADD3 R218, -R203, 0xb, RZ ;  /* 0x0000000bcbda7810 */ /* 0x000fe20007ffe1ff */
[----:B------:R-:W-:Y:S01]  /*54c0*/  MUFU.EX2 R164, R164 ;  /* 0x000000a400a47308 */ /* 0x000fe20000000800 */
[----:B------:R-:W-:-:S04]  /*54d0*/  FMNMX.FTZ R153, R195, R153, !PT ;  /* 0x00000099c3997209 */ /* 0x000fc80007810000 */
[----:B------:R-:W-:-:S03]  /*54e0*/  FMNMX.FTZ R153, R198, R153, !PT ;  /* 0x00000099c6997209 */ /* 0x000fc60007810000 */
[----:B------:R-:W-:Y:S01]  /*54f0*/  MUFU.EX2 R157, R157 ;  /* 0x0000009d009d7308 */ /* 0x000fe20000000800 */
[----:B------:R-:W-:-:S05]  /*5500*/  FMNMX.FTZ R153, R199, R153, !PT ;  /* 0x00000099c7997209 */ /* 0x000fca0007810000 */
[----:B------:R-:W0:Y:S02]  /*5510*/  SHFL.BFLY PT, R156, R153, 0x2, 0x1f ;  /* 0x0c401f00999c7f89 */ /* 0x000e2400000e0000 */
[----:B------:R-:W-:Y:S08]  /*5520*/  MUFU.EX2 R168, R168 ;  /* 0x000000a800a87308 */ /* 0x000ff00000000800 */
[----:B------:R-:W-:Y:S08]  /*5530*/  MUFU.EX2 R172, R172 ;  /* 0x000000ac00ac7308 */ /* 0x000ff00000000800 */
[----:B------:R-:W-:Y:S01]  /*5540*/  MUFU.EX2 R173, R173 ;  /* 0x000000ad00ad7308 */ /* 0x000fe20000000800 */
[----:B0-----:R-:W-:-:S07]  /*5550*/  FMNMX.FTZ R156, R153, R156, !PT ;  /* 0x0000009c999c7209 */ /* 0x001fce0007810000 */
[----:B------:R-:W-:Y:S01]  /*5560*/  MUFU.EX2 R176, R176 ;  /* 0x000000b000b07308 */ /* 0x000fe20000000800 */
[----:B------:R-:W0:Y:S07]  /*5570*/  SHFL.BFLY PT, R165, R156, 0x1, 0x1f ;  /* 0x0c201f009ca57f89 */ /* 0x000e2e00000e0000 */
[----:B------:R-:W-:Y:S08]  /*5580*/  MUFU.EX2 R177, R177 ;  /* 0x000000b100b17308 */ /* 0x000ff00000000800 */
[----:B------:R-:W-:Y:S08]  /*5590*/  MUFU.EX2 R180, R180 ;  /* 0x000000b400b47308 */ /* 0x000ff00000000800 */
[----:B------:R-:W-:Y:S01]  /*55a0*/  MUFU.EX2 R181, R181 ;  /* 0x000000b500b57308 */ /* 0x000fe20000000800 */
[----:B0-----:R-:W-:Y:S01]  /*55b0*/  FMNMX.FTZ R165, R156, R165, !PT ;  /* 0x000000a59ca57209 */ /* 0x001fe20007810000 */
[----:B------:R-:W-:-:S02]  /*55c0*/  @!P1 VIADD R156, R220, 0x32440 ;  /* 0x00032440dc9c9836 */ /* 0x000fc40000000000 */
[----:B------:R-:W-:Y:S02]  /*55d0*/  @!P1 VIADD R220, R220, 0x32460 ;  /* 0x00032460dcdc9836 */ /* 0x000fe40000000000 */
[CC--:B------:R-:W-:Y:S01]  /*55e0*/  FMUL.FTZ R229, R165.reuse, R0.reuse ;  /* 0x00000000a5e57220 */ /* 0x0c0fe20000410000 */
[----:B------:R-:W-:Y:S01]  /*55f0*/  @!P1 PRMT R156, RZ, 0x654, R156 ;  /* 0x00000654ff9c9816 */ /* 0x000fe2000000009c */
[----:B------:R-:W-:Y:S01]  /*5600*/  FADD.FTZ R153, -R165, R201 ;  /* 0x000000c9a5997221 */ /* 0x000fe20000010100 */
[----:B------:R0:W-:Y:S06]  /*5610*/  BAR.ARV R218, 0x100 ;  /* 0x000400da0000751d */ /* 0x0001ec0000002000 */
[-CC-:B------:R-:W-:Y:S01]  /*5620*/  FFMA.FTZ R155, R155, R0.reuse, -R229.reuse ;  /* 0x000000009b9b7223 */ /* 0x180fe200000108e5 */
[----:B------:R1:W-:Y:S01]  /*5630*/  @!P1 SYNCS.ARRIVE.TRANS64.RED.A1T0 RZ, [R156+URZ], RZ ;  /* 0x000000ff9cff99a7 */ /* 0x0003e2000810043f */
        /* <DEDUP_REMOVED lines=8> */
[----:B------:R-:W-:Y:S01]  /*56c0*/  FFMA.FTZ R199, R199, R0, -R229 ;  /* 0x00000000c7c77223 */ /* 0x000fe200000108e5 */
[----:B------:R-:W-:-:S03]  /*56d0*/  @!P1 PRMT R220, RZ, 0x654, R220 ;  /* 0x00000654ffdc9816 */ /* 0x000fc600000000dc */
[----:B-1----:R1:W-:Y:S08]  /*56e0*/  MUFU.EX2 R156, R155 ;  /* 0x0000009b009c7308 */ /* 0x0023f00000000800 */
[----:B------:R-:W2:Y:S01]  /*56f0*/  MUFU.EX2 R153, R153 ;  /* 0x0000009900997308 */ /* 0x000ea20000000800 */
[----:B-1----:R-:W-:-:S05]  /*5700*/  VIADD R155, R203, 0x8 ;  /* 0x00000008cb9b7836 */ /* 0x002fca0000000000 */
[----:B------:R1:W-:Y:S06]  /*5710*/  BAR.SYNC.DEFER_BLOCKING R155, 0x100 ;  /* 0x0004009b0000751d */ /* 0x0003ec0000010000 */
[----:B------:R-:W3:Y:S01]  /*5720*/  MUFU.EX2 R154, R154 ;  /* 0x0000009a009a7308 */ /* 0x000ee20000000800 */
[-C--:B--2---:R-:W-:Y:S01]  /*5730*/  FMUL.FTZ R26, R26, R153.reuse ;  /* 0x000000991a1a7220 */ /* 0x084fe20000410000 */
[-C--:B------:R-:W-:Y:S01]  /*5740*/  FMUL.FTZ R27, R27, R153.reuse ;  /* 0x000000991b1b7220 */ /* 0x080fe20000410000 */
[----:B------:R-:W-:-:S05]  /*5750*/  FMUL.FTZ R30, R30, R153 ;  /* 0x000000991e1e7220 */ /* 0x000fca0000410000 */
        /* <DEDUP_REMOVED lines=63> */
[----:B---3--:R-:W-:Y:S01]  /*5b50*/  F2FP.F16.F32.PACK_AB R201, R156, R154 ;  /* 0x0000009a9cc9723e */ /* 0x008fe200000000ff */
[----:B-1----:R1:W3:Y:S01]  /*5b60*/  MUFU.EX2 R155, R160 ;  /* 0x000000a0009b7308 */ /* 0x0022e20000000800 */
[----:B--2---:R-:W-:Y:S01]  /*5b70*/  F2FP.F16.F32.PACK_AB R203, R159, R158 ;  /* 0x0000009e9fcb723e */ /* 0x004fe200000000ff */
[----:B------:R-:W-:Y:S01]  /*5b80*/  FFMA.FTZ R217, R153, R217, R154 ;  /* 0x000000d999d97223 */ /* 0x000fe2000001009a */
[----:B------:R-:W-:-:S02]  /*5b90*/  F2FP.F16.F32.PACK_AB R154, R157, R164 ;  /* 0x000000a49d9a723e */ /* 0x000fc400000000ff */
[----:B------:R-:W-:Y:S01]  /*5ba0*/  WARPGROUP.ARRIVE ;  /* 0x00000000000079c5 */ /* 0x000fe20000000000 */
[----:B------:R-:W-:Y:S02]  /*5bb0*/  FADD.FTZ R217, R156, R217 ;  /* 0x000000d99cd97221 */ /* 0x000fe40000010000 */
[----:B------:R-:W-:Y:S01]  /*5bc0*/  MUFU.EX2 R185, R185 ;  /* 0x000000b900b97308 */ /* 0x000fe20000000800 */
[----:B-1----:R-:W-:Y:S01]  /*5bd0*/  FFMA.FTZ R160, R163, R0, -R229 ;  /* 0x00000000a3a07223 */ /* 0x002fe200000108e5 */
[----:B------:R-:W-:Y:S01]  /*5be0*/  FADD.FTZ R217, R158, R217 ;  /* 0x000000d99ed97221 */ /* 0x000fe20000010000 */
[----:B------:R-:W-:Y:S01]  /*5bf0*/  HGMMA.64x256x16.F32 R24, R200, gdesc[UR8].tnspB, R24, gsb0 ;  /* 0x43e00008c8187df0 */ /* 0x000fe20008000818 */
[----:B------:R-:W-:Y:S01]  /*5c00*/  UIADD3 UR10, UR4, 0x80, URZ ;  /* 0x00000080040a7890 */ /* 0x000fe2000fffe03f */
[----:B------:R-:W-:Y:S01]  /*5c10*/  F2FP.F16.F32.PACK_AB R158, R173, R172 ;  /* 0x000000acad9e723e */ /* 0x000fe200000000ff */
[----:B------:R-:W-:Y:S01]  /*5c20*/  UMOV UR11, 0x40000040 ;  /* 0x40000040000b7882 */ /* 0x000fe20000000000 */
[----:B------:R-:W-:Y:S01]  /*5c30*/  FADD.FTZ R217, R159, R217 ;  /* 0x000000d99fd97221 */ /* 0x000fe20000010000 */
[----:B------:R-:W-:Y:S01]  /*5c40*/  MUFU.EX2 R160, R160 ;  /* 0x000000a000a07308 */ /* 0x000fe20000000800 */
[----:B---3--:R-:W-:-:S07]  /*5c50*/  FADD.FTZ R152, R155, R152 ;  /* 0x000000989b987221 */ /* 0x008fce0000010000 */
[----:B------:R-:W-:Y:S08]  /*5c60*/  MUFU.EX2 R188, R188 ;  /* 0x000000bc00bc7308 */ /* 0x000ff00000000800 */
        /* <DEDUP_REMOVED lines=9> */
[----:B------:R-:W-:-:S07]  /*5d00*/  WARPGROUP.DEPBAR.LE gsb0, 0x0 ;  /* 0x00008000000079c5 */ /* 0x000fce0000010000 */
[----:B------:R1:W2:Y:S01]  /*5d10*/  MUFU.EX2 R201, R161 ;  /* 0x000000a100c97308 */ /* 0x0002a20000000800 */
[-CC-:B------:R-:W-:Y:S01]  /*5d20*/  FFMA.FTZ R200, R162, R0.reuse, -R229.reuse ;  /* 0x00000000a2c87223 */ /* 0x180fe200000108e5 */
[-CC-:B------:R-:W-:Y:S01]  /*5d30*/  FFMA.FTZ R162, R167, R0.reuse, -R229.reuse ;  /* 0x00000000a7a27223 */ /* 0x180fe200000108e5 */
[-CC-:B------:R-:W-:Y:S01]  /*5d40*/  FFMA.FTZ R167, R170, R0.reuse, -R229.reuse ;  /* 0x00000000aaa77223 */ /* 0x180fe200000108e5 */
[----:B------:R-:W-:Y:S01]  /*5d50*/  FFMA.FTZ R170, R175, R0, -R229 ;  /* 0x00000000afaa7223 */ /* 0x000fe200000108e5 */
[----:B------:R-:W-:-:S03]  /*5d60*/  IMAD.MOV.U32 R202, RZ, RZ, R20 ;  /* 0x000000ffffca7224 */ /* 0x000fc600078e0014 */
[----:B------:R-:W3:Y:S01]  /*5d70*/  MUFU.EX2 R200, R200 ;  /* 0x000000c800c87308 */ /* 0x000ee20000000800 */
[-CC-:B-1----:R-:W-:Y:S01]  /*5d80*/  FFMA.FTZ R161, R166, R0.reuse, -R229.reuse ;  /* 0x00000000a6a17223 */ /* 0x182fe200000108e5 */
[----:B------:R-:W-:-:S06]  /*5d90*/  FFMA.FTZ R166, R174, R0, -R229 ;  /* 0x00000000aea67223 */ /* 0x000fcc00000108e5 */
[----:B------:R-:W1:Y:S01]  /*5da0*/  MUFU.EX2 R161, R161 ;  /* 0x000000a100a17308 */ /* 0x000e620000000800 */
[C---:B--2---:R-:W-:Y:S01]  /*5db0*/  FADD.FTZ R163, R201.reuse, R152 ;  /* 0x00000098c9a37221 */ /* 0x044fe20000010000 */
[----:B------:R-:W-:Y:S01]  /*5dc0*/  F2FP.F16.F32.PACK_AB R152, R201, R155 ;  /* 0x0000009bc998723e */ /* 0x000fe200000000ff */
[----:B------:R-:W-:-:S05]  /*5dd0*/  IMAD.MOV.U32 R201, RZ, RZ, R165 ;  /* 0x000000ffffc97224 */ /* 0x000fca00078e00a5 */
[----:B------:R-:W2:Y:S01]  /*5de0*/  MUFU.EX2 R162, R162 ;  /* 0x000000a200a27308 */ /* 0x000ea20000000800 */
[----:B---3--:R-:W-:Y:S01]  /*5df0*/  F2FP.F16.F32.PACK_AB R153, R160, R200 ;  /* 0x000000c8a099723e */ /* 0x008fe200000000ff */
[----:B------:R-:W-:-:S04]  /*5e00*/  FADD.FTZ R200, R200, R217 ;  /* 0x000000d9c8c87221 */ /* 0x000fc80000010000 */
[----:B------:R-:W-:Y:S01]  /*5e10*/  FADD.FTZ R200, R160, R200 ;  /* 0x000000c8a0c87221 */ /* 0x000fe20000010000 */
[----:B------:R-:W-:Y:S01]  /*5e20*/  FFMA.FTZ R160, R186, R0, -R229 ;  /* 0x00000000baa07223 */ /* 0x000fe200000108e5 */
[----:B------:R-:W3:Y:S02]  /*5e30*/  MUFU.EX2 R167, R167 ;  /* 0x000000a700a77308 */ /* 0x000ee40000000800 */
[----:B-1----:R-:W-:-:S06]  /*5e40*/  FADD.FTZ R200, R161, R200 ;  /* 0x000000c8a1c87221 */ /* 0x002fcc0000010000 */
[----:B------:R-:W-:Y:S01]  /*5e50*/  MUFU.EX2 R166, R166 ;  /* 0x000000a600a67308 */ /* 0x000fe20000000800 */
[C---:B--2---:R-:W-:Y:S01]  /*5e60*/  F2FP.F16.F32.PACK_AB R155, R162.reuse, R161 ;  /* 0x000000a1a29b723e */ /* 0x044fe200000000ff */
[----:B------:R-:W-:Y:S01]  /*5e70*/  FFMA.FTZ R161, R187, R0, -R229 ;  /* 0x00000000bba17223 */ /* 0x000fe200000108e5 */
[----:B------:R-:W-:Y:S02]  /*5e80*/  FADD.FTZ R162, R162, R200 ;  /* 0x000000c8a2a27221 */ /* 0x000fe40000010000 */
[----:B------:R-:W-:-:S03]  /*5e90*/  WARPGROUP.ARRIVE ;  /* 0x00000000000079c5 */ /* 0x000fc60000000000 */
[----:B------:R-:W1:Y:S01]  /*5ea0*/  MUFU.EX2 R170, R170 ;  /* 0x000000aa00aa7308 */ /* 0x000e620000000800 */
[----:B---3--:R-:W-:Y:S02]  /*5eb0*/  FADD.FTZ R162, R167, R162 ;  /* 0x000000a2a7a27221 */ /* 0x008fe40000010000 */
[----:B------:R-:W-:Y:S01]  /*5ec0*/  HGMMA.64x256x16.F32 R24, R152, gdesc[UR8].tnspB, R24, gsb0 ;  /* 0x43e0000898187df0 */ /* 0x000fe20008000818 */
[----:B------:R-:W-:Y:S01]  /*5ed0*/  UIADD3 UR10, UR4, 0x100, URZ ;  /* 0x00000100040a7890 */ /* 0x000fe2000fffe03f */
[----:B------:R-:W-:-:S03]  /*5ee0*/  UMOV UR11, 0x40000040 ;  /* 0x40000040000b7882 */ /* 0x000fc60000000000 */
[----:B------:R-:W-:Y:S08]  /*5ef0*/  MUFU.EX2 R160, R160 ;  /* 0x000000a000a07308 */ /* 0x000ff00000000800 */
[----:B------:R-:W-:Y:S01]  /*5f00*/  MUFU.EX2 R161, R161 ;  /* 0x000000a100a17308 */ /* 0x000fe20000000800 */
[----:B-1----:R-:W-:Y:S01]  /*5f10*/  F2FP.F16.F32.PACK_AB R159, R170, R166 ;  /* 0x000000a6aa9f723e */ /* 0x002fe200000000ff */
[----:B------:R-:W-:-:S06]  /*5f20*/  WARPGROUP.DEPBAR.LE gsb0, 0x0 ;  /* 0x00008000000079c5 */ /* 0x000fcc0000010000 */
[----:B------:R1:W2:Y:S01]  /*5f30*/  MUFU.EX2 R152, R169 ;  /* 0x000000a900987308 */ /* 0x0002a20000000800 */
[----:B------:R-:W-:Y:S01]  /*5f40*/  FADD.FTZ R153, R164, R163 ;  /* 0x000000a3a4997221 */ /* 0x000fe20000010000 */
[----:B------:R-:W-:Y:S01]  /*5f50*/  F2FP.F16.F32.PACK_AB R154, R181, R180 ;  /* 0x000000b4b59a723e */ /* 0x000fe200000000ff */
[-CC-:B------:R-:W-:Y:S01]  /*5f60*/  FFMA.FTZ R163, R190, R0.reuse, -R229.reuse ;  /* 0x00000000bea37223 */ /* 0x180fe200000108e5 */
[-C--:B------:R-:W-:Y:S01]  /*5f70*/  FFMA.FTZ R164, R191, R0.reuse, -R229 ;  /* 0x00000000bfa47223 */ /* 0x080fe200000108e5 */
[----:B------:R-:W-:Y:S01]  /*5f80*/  FADD.FTZ R153, R157, R153 ;  /* 0x000000999d997221 */ /* 0x000fe20000010000 */
[----:B-1----:R-:W-:-:S03]  /*5f90*/  FFMA.FTZ R169, R171, R0, -R229 ;  /* 0x00000000aba97223 */ /* 0x002fc600000108e5 */
[----:B------:R-:W-:Y:S01]  /*5fa0*/  FADD.FTZ R153, R168, R153 ;  /* 0x00000099a8997221 */ /* 0x000fe20000010000 */
[----:B------:R-:W-:Y:S01]  /*5fb0*/  MUFU.EX2 R163, R163 ;  /* 0x000000a300a37308 */ /* 0x000fe20000000800 */
[C---:B--2---:R-:W-:Y:S02]  /*5fc0*/  F2FP.F16.F32.PACK_AB R156, R152.reuse, R168 ;  /* 0x000000a8989c723e */ /* 0x044fe400000000ff */
[----:B------:R-:W-:-:S05]  /*5fd0*/  FADD.FTZ R153, R152, R153 ;  /* 0x0000009998997221 */ /* 0x000fca0000010000 */
[----:B------:R-:W1:Y:S01]  /*5fe0*/  MUFU.EX2 R169, R169 ;  /* 0x000000a900a97308 */ /* 0x000e620000000800 */
[----:B------:R-:W-:Y:S01]  /*5ff0*/  F2FP.F16.F32.PACK_AB R152, R177, R176 ;  /* 0x000000b0b198723e */ /* 0x000fe200000000ff */
[----:B------:R-:W-:-:S04]  /*6000*/  FADD.FTZ R172, R172, R153 ;  /* 0x00000099acac7221 */ /* 0x000fc80000010000 */
[----:B------:R-:W-:Y:S02]  /*6010*/  FADD.FTZ R172, R173, R172 ;  /* 0x000000acadac7221 */ /* 0x000fe40000010000 */
[----:B------:R-:W-:Y:S02]  /*6020*/  MUFU.EX2 R164, R164 ;  /* 0x000000a400a47308 */ /* 0x000fe40000000800 */
[----:B------:R-:W-:-:S04]  /*6030*/  FADD.FTZ R172, R176, R172 ;  /* 0x000000acb0ac7221 */ /* 0x000fc80000010000 */
[----:B------:R-:W-:Y:S01]  /*6040*/  FADD.FTZ R172, R177, R172 ;  /* 0x000000acb1ac7221 */ /* 0x000fe20000010000 */
[C---:B-1----:R-:W-:Y:S01]  /*6050*/  F2FP.F16.F32.PACK_AB R157, R169.reuse, R167 ;  /* 0x000000a7a99d723e */ /* 0x042fe200000000ff */
[----:B------:R-:W-:Y:S02]  /*6060*/  FADD.FTZ R162, R169, R162 ;  /* 0x000000a2a9a27221 */ /* 0x000fe40000010000 */
[----:B------:R-:W-:Y:S01]  /*6070*/  FADD.FTZ R172, R180, R172 ;  /* 0x000000acb4ac7221 */ /* 0x000fe20000010000 */
[----:B------:R-:W-:Y:S01]  /*6080*/  WARPGROUP.ARRIVE ;  /* 0x00000000000079c5 */ /* 0x000fe20000000000 */
[----:B------:R-:W-:Y:S02]  /*6090*/  FADD.FTZ R162, R166, R162 ;  /* 0x000000a2a6a27221 */ /* 0x000fe40000010000 */
[----:B------:R-:W-:Y:S02]  /*60a0*/  FADD.FTZ R172, R181, R172 ;  /* 0x000000acb5ac7221 */ /* 0x000fe40000010000 */
[----:B------:R-:W-:Y:S01]  /*60b0*/  FADD.FTZ R162, R170, R162 ;  /* 0x000000a2aaa27221 */ /* 0x000fe20000010000 */
[----:B------:R-:W-:Y:S01]  /*60c0*/  HGMMA.64x256x16.F32 R24, R156, gdesc[UR8].tnspB, R24, gsb0 ;  /* 0x43e000089c187df0 */ /* 0x000fe20008000818 */
[----:B------:R-:W-:Y:S01]  /*60d0*/  UIADD3 UR10, UR4, 0x180, URZ ;  /* 0x00000180040a7890 */ /* 0x000fe2000fffe03f */
[----:B------:R-:W-:Y:S01]  /*60e0*/  FADD.FTZ R172, R184, R172 ;  /* 0x000000acb8ac7221 */ /* 0x000fe20000010000 */
[----:B------:R-:W-:-:S03]  /*60f0*/  UMOV UR11, 0x40000040 ;  /* 0x40000040000b7882 */ /* 0x000fc60000000000 */
[----:B------:R-:W-:-:S04]  /*6100*/  FADD.FTZ R172, R185, R172 ;  /* 0x000000acb9ac7221 */ /* 0x000fc80000010000 */
[----:B------:R-:W-:Y:S01]  /*6110*/  FADD.FTZ R172, R188, R172 ;  /* 0x000000acbcac7221 */ /* 0x000fe20000010000 */
[----:B------:R-:W-:Y:S02]  /*6120*/  WARPGROUP.DEPBAR.LE gsb0, 0x0 ;  /* 0x00008000000079c5 */ /* 0x000fe40000010000 */
[-CC-:B------:R-:W-:Y:S01]  /*6130*/  FFMA.FTZ R158, R178, R0.reuse, -R229.reuse ;  /* 0x00000000b29e7223 */ /* 0x180fe200000108e5 */
[-CC-:B------:R-:W-:Y:S01]  /*6140*/  FFMA.FTZ R156, R179, R0.reuse, -R229.reuse ;  /* 0x00000000b39c7223 */ /* 0x180fe200000108e5 */
[-CC-:B------:R-:W-:Y:S01]  /*6150*/  FFMA.FTZ R157, R182, R0.reuse, -R229.reuse ;  /* 0x00000000b69d7223 */ /* 0x180fe200000108e5 */
[----:B------:R-:W-:-:S03]  /*6160*/  FFMA.FTZ R159, R183, R0, -R229 ;  /* 0x00000000b79f7223 */ /* 0x000fc600000108e5 */
[----:B------:R-:W-:Y:S08]  /*6170*/  MUFU.EX2 R158, R158 ;  /* 0x0000009e009e7308 */ /* 0x000ff00000000800 */
[----:B------:R-:W1:Y:S08]  /*6180*/  MUFU.EX2 R156, R156 ;  /* 0x0000009c009c7308 */ /* 0x000e700000000800 */
[----:B------:R-:W2:Y:S08]  /*6190*/  MUFU.EX2 R157, R157 ;  /* 0x0000009d009d7308 */ /* 0x000eb00000000800 */
[----:B------:R-:W3:Y:S01]  /*61a0*/  MUFU.EX2 R159, R159 ;  /* 0x0000009f009f7308 */ /* 0x000ee20000000800 */
[----:B-1----:R-:W-:Y:S01]  /*61b0*/  F2FP.F16.F32.PACK_AB R153, R156, R158 ;  /* 0x0000009e9c99723e */ /* 0x002fe200000000ff */
[----:B------:R-:W-:-:S04]  /*61c0*/  FADD.FTZ R158, R158, R162 ;  /* 0x000000a29e9e7221 */ /* 0x000fc80000010000 */
[----:B------:R-:W-:-:S04]  /*61d0*/  FADD.FTZ R158, R156, R158 ;  /* 0x0000009e9c9e7221 */ /* 0x000fc80000010000 */
[----:B--2---:R-:W-:Y:S01]  /*61e0*/  FADD.FTZ R158, R157, R158 ;  /* 0x0000009e9d9e7221 */ /* 0x004fe20000010000 */
[----:B---3--:R-:W-:-:S03]  /*61f0*/  F2FP.F16.F32.PACK_AB R155, R159, R157 ;  /* 0x0000009d9f9b723e */ /* 0x008fc600000000ff */
[----:B------:R-:W-:Y:S01]  /*6200*/  FADD.FTZ R158, R159, R158 ;  /* 0x0000009e9f9e7221 */ /* 0x000fe20000010000 */
[----:B------:R-:W-:-:S03]  /*6210*/  WARPGROUP.ARRIVE ;  /* 0x00000000000079c5 */ /* 0x000fc60000000000 */
[----:B------:R-:W-:-:S04]  /*6220*/  FADD.FTZ R158, R160, R158 ;  /* 0x0000009ea09e7221 */ /* 0x000fc80000010000 */
[----:B------:R-:W-:Y:S01]  /*6230*/  FADD.FTZ R158, R161, R158 ;  /* 0x0000009ea19e7221 */ /* 0x000fe20000010000 */
[----:B------:R-:W-:Y:S01]  /*6240*/  HGMMA.64x256x16.F32 R24, R152, gdesc[UR8].tnspB, R24, gsb0 ;  /* 0x43e0000898187df0 */ /* 0x000fe20008000818 */
[----:B------:R-:W-:Y:S01]  /*6250*/  UIADD3 UR10, UR4, 0x200, URZ ;  /* 0x00000200040a7890 */ /* 0x000fe2000fffe03f */
[----:B------:R-:W-:Y:S01]  /*6260*/  UMOV UR11, 0x40000040 ;  /* 0x40000040000b7882 */ /* 0x000fe20000000000 */
[----:B------:R-:W-:Y:S01]  /*6270*/  UIADD3 UR4, UR4, 0x280, URZ ;  /* 0x0000028004047890 */ /* 0x000fe2000fffe03f */
[----:B------:R-:W-:Y:S02]  /*6280*/  WARPGROUP.DEPBAR.LE gsb0, 0x0 ;  /* 0x00008000000079c5 */ /* 0x000fe40000010000 */
[----:B------:R-:W-:Y:S02]  /*6290*/  F2FP.F16.F32.PACK_AB R152, R185, R184 ;  /* 0x000000b8b998723e */ /* 0x000fe400000000ff */
[----:B------:R-:W-:Y:S02]  /*62a0*/  F2FP.F16.F32.PACK_AB R153, R161, R160 ;  /* 0x000000a0a199723e */ /* 0x000fe400000000ff */
[C---:B------:R-:W-:Y:S01]  /*62b0*/  F2FP.F16.F32.PACK_AB R154, R189.reuse, R188 ;  /* 0x000000bcbd9a723e */ /* 0x040fe200000000ff */
[----:B------:R-:W-:Y:S01]  /*62c0*/  FADD.FTZ R189, R189, R172 ;  /* 0x000000acbdbd7221 */ /* 0x000fe20000010000 */
[----:B------:R-:W-:Y:S01]  /*62d0*/  F2FP.F16.F32.PACK_AB R155, R164, R163 ;  /* 0x000000a3a49b723e */ /* 0x000fe200000000ff */
[----:B------:R-:W-:-:S03]  /*62e0*/  FADD.FTZ R163, R163, R158 ;  /* 0x0000009ea3a37221 */ /* 0x000fc60000010000 */
[----:B------:R-:W-:Y:S01]  /*62f0*/  WARPGROUP.ARRIVE ;  /* 0x00000000000079c5 */ /* 0x000fe20000000000 */
[----:B------:R-:W-:-:S11]  /*6300*/  FADD.FTZ R163, R164, R163 ;  /* 0x000000a3a4a37221 */ /* 0x000fd60000010000 */
[----:B------:R-:W-:Y:S01]  /*6310*/  HGMMA.64x256x16.F32 R24, R152, gdesc[UR8].tnspB, R24, gsb0 ;  /* 0x43e0000898187df0 */ /* 0x000fe20008000818 */
[----:B------:R-:W-:Y:S01]  /*6320*/  UMOV UR10, UR4 ;  /* 0x00000004000a7c82 */ /* 0x000fe20008000000 */
        /* <DEDUP_REMOVED lines=19> */
.L_x_1073:
[----:B------:R-:W2:Y:S01]  /*6460*/  LDL.LU R152, [R1+0x14] ;  /* 0x0000140001987983 */ /* 0x000ea20000300800 */
[----:B------:R-:W-:Y:S01]  /*6470*/  UIADD3 UR36, UR36, 0x1, URZ ;  /* 0x0000000124247890 */ /* 0x000fe2000fffe03f */
[----:B------:R1:W-:Y:S06]  /*6480*/  BAR.ARV R218, 0x100 ;  /* 0x000400da0000751d */ /* 0x0003ec0000002000 */
[----:B------:R-:W-:Y:S02]  /*6490*/  UISETP.NE.AND UP0, UPT, UR36, 0x2, UPT ;  /* 0x000000022400788c */ /* 0x000fe4000bf05270 */
[----:B------:R-:W-:Y:S06]  /*64a0*/  BAR.ARV 0x8, 0x180 ;  /* 0x0206000000007b1d */ /* 0x000fec0000002000 */
[----:B------:R-:W-:Y:S01]  /*64b0*/  USEL UR4, URZ, 0x1, UP0 ;  /* 0x000000013f047887 */ /* 0x000fe20008000000 */
[----:B------:R-:W-:Y:S01]  /*64c0*/  PLOP3.LUT P0, PT, PT, PT, PT, 0x8, 0x0 ;  /* 0x000000000000781c */ /* 0x000fe20003f0e170 */
[----:B------:R-:W3:Y:S01]  /*64d0*/  SHFL.BFLY PT, R3, R200, 0x2, 0x1f ;  /* 0x0c401f00c8037f89 */ /* 0x000ee200000e0000 */
[----:B------:R-:W-:-:S02]  /*64e0*/  USEL UR36, UR36, URZ, UP0 ;  /* 0x0000003f24247287 */ /* 0x000fc40008000000 */
[----:B------:R-:W-:Y:S01]  /*64f0*/  ULOP3.LUT UR37, UR37, UR4, URZ, 0x3c, !UPT ;  /* 0x0000000425257292 */ /* 0x000fe2000f8e3c3f */
[----:B------:R-:W4:Y:S01]  /*6500*/  SHFL.BFLY PT, R2, R217, 0x2, 0x1f ;  /* 0x0c401f00d9027f89 */ /* 0x000f2200000e0000 */
[----:B---3--:R-:W-:Y:S01]  /*6510*/  FADD.FTZ R4, R3, R200 ;  /* 0x000000c803047221 */ /* 0x008fe20000010000 */
[----:B----4-:R-:W-:-:S04]  /*6520*/  FADD.FTZ R6, R2, R217 ;  /* 0x000000d902067221 */ /* 0x010fc80000010000 */
[----:B------:R-:W3:Y:S04]  /*6530*/  SHFL.BFLY PT, R3, R4, 0x1, 0x1f ;  /* 0x0c201f0004037f89 */ /* 0x000ee800000e0000 */
[----:B------:R-:W4:Y:S01]  /*6540*/  SHFL.BFLY PT, R5, R6, 0x1, 0x1f ;  /* 0x0c201f0006057f89 */ /* 0x000f2200000e0000 */
[----:B---3--:R-:W-:Y:S01]  /*6550*/  FADD.FTZ R7, R4, R3 ;  /* 0x0000000304077221 */ /* 0x008fe20000010000 */
[----:B------:R-:W-:Y:S01]  /*6560*/  CS2R R2, SRZ ;  /* 0x0000000000027805 */ /* 0x000fe2000001ff00 */
[----:B------:R-:W-:Y:S02]  /*6570*/  IMAD.MOV.U32 R4, RZ, RZ, -0x800000 ;  /* 0xff800000ff047424 */ /* 0x000fe400078e00ff */
[----:B----4-:R-:W-:Y:S01]  /*6580*/  FADD.FTZ R8, R6, R5 ;  /* 0x0000000506087221 */ /* 0x010fe20000010000 */
[----:B------:R-:W-:-:S04]  /*6590*/  FSETP.NE.FTZ.AND P1, PT, R7, RZ, PT ;  /* 0x000000ff0700720b */ /* 0x000fc80003f35000 */
[----:B------:R-:W-:-:S09]  /*65a0*/  FSETP.NE.FTZ.AND P2, PT, R8, RZ, PT ;  /* 0x000000ff0800720b */ /* 0x000fd20003f55000 */
[----:B------:R-:W3:Y:S08]  /*65b0*/  @P1 MUFU.LG2 R5, R7 ;  /* 0x0000000700051308 */ /* 0x000ef00000000c00 */
[----:B------:R-:W4:Y:S08]  /*65c0*/  @P2 MUFU.LG2 R6, R8 ;  /* 0x0000000800062308 */ /* 0x000f300000000c00 */
[----:B------:R5:W0:Y:S01]  /*65d0*/  @P1 MUFU.RCP R3, R7 ;  /* 0x0000000700031308 */ /* 0x000a220000001000 */
[----:B---3--:R-:W-:-:S07]  /*65e0*/  @P1 FMUL.FTZ R5, R5, 0.69314718246459960938 ;  /* 0x3f31721805051820 */ /* 0x008fce0000410000 */
[----:B------:R-:W3:Y:S01]  /*65f0*/  @P2 MUFU.RCP R2, R8 ;  /* 0x0000000800022308 */ /* 0x000ee20000001000 */
[C---:B-----5:R-:W-:Y:S01]  /*6600*/  @P1 FMUL.FTZ R7, R0.reuse, 0.69314718246459960938 ;  /* 0x3f31721800071820 */ /* 0x060fe20000410000 */
[----:B------:R-:W-:Y:S01]  /*6610*/  @P2 FMUL.FTZ R0, R0, 0.69314718246459960938 ;  /* 0x3f31721800002820 */ /* 0x000fe20000410000 */
[----:B----4-:R-:W-:-:S04]  /*6620*/  @P2 FMUL.FTZ R6, R6, 0.69314718246459960938 ;  /* 0x3f31721806062820 */ /* 0x010fc80000410000 */
[----:B------:R-:W-:Y:S01]  /*6630*/  @P2 FFMA.FTZ R4, R0, R165, R6 ;  /* 0x000000a500042223 */ /* 0x000fe20000010006 */
[-C--:B0-----:R-:W-:Y:S01]  /*6640*/  FMUL.FTZ R24, R24, R3.reuse ;  /* 0x0000000318187220 */ /* 0x081fe20000410000 */
        /* <DEDUP_REMOVED lines=129> */
[----:B--2---:R-:W-:-:S05]  /*6e60*/  VIADD R152, R152, 0x1 ;  /* 0x0000000198987836 */ /* 0x004fca0000000000 */
[----:B------:R1:W-:Y:S02]  /*6e70*/  STL [R1+0x14], R152 ;  /* 0x0000149801007387 */ /* 0x0003e40000100800 */
.L_x_1061:
[----:B------:R-:W2:Y:S01]  /*6e80*/  S2R R5, SR_CgaCtaId ;  /* 0x0000000000057919 */ /* 0x000ea20000008800 */
[----:B------:R-:W-:Y:S01]  /*6e90*/  MOV R0, 0x400 ;  /* 0x0000040000007802 */ /* 0x000fe20000000f00 */
[----:B------:R-:W-:Y:S01]  /*6ea0*/  BSSY B0, `(.L_x_1083) ;  /* 0x0000466000007945 */ /* 0x000fe20003800000 */
[----:B------:R-:W-:Y:S02]  /*6eb0*/  BAR.SYNC.DEFER_BLOCKING 0x5, 0x180 ;  /* 0x0146000000007b1d */ /* 0x000fe40000010000 */
[----:B--2---:R-:W-:-:S05]  /*6ec0*/  LEA R0, R5, R0, 0x18 ;  /* 0x0000000005007211 */ /* 0x004fca00078ec0ff */
[----:B------:R2:W3:Y:S01]  /*6ed0*/  LDS.128 R8, [R0+0x324d0] ;  /* 0x0324d00000087984 */ /* 0x0004e20000000c00 */
[----:B------:R-:W-:Y:S06]  /*6ee0*/  BAR.ARV 0x4, 0x180 ;  /* 0x0106000000007b1d */ /* 0x000fec0000002000 */
[----:B------:R-:W-:Y:S05]  /*6ef0*/  @P0 BRA `(.L_x_1084) ;  /* 0x0000003400e40947 */ /* 0x000fea0003800000 */
[----:B------:R-:W4:Y:S01]  /*6f00*/  LDL R2, [R1+0x80] ;  /* 0x0000800001027983 */ /* 0x000f220000100800 */
[----:B------:R-:W0:Y:S01]  /*6f10*/  S2R R5, SR_SWINHI ;  /* 0x0000000000057919 */ /* 0x000e220000002f00 */
[----:B------:R-:W-:Y:S01]  /*6f20*/  F2FP.F16.F32.PACK_AB R14, R29, R28 ;  /* 0x0000001c1d0e723e */ /* 0x000fe200000000ff */
[----:B------:R-:W-:Y:S01]  /*6f30*/  ULDC.64 UR4, c[0x0][0xd08] ;  /* 0x0003420000047ab9 */ /* 0x000fe20000000a00 */
[----:B------:R-:W2:Y:S01]  /*6f40*/  LDL.LU R164, [R1+0x10] ;  /* 0x0000100001a47983 */ /* 0x000ea20000300800 */
[----:B------:R-:W-:Y:S02]  /*6f50*/  F2FP.F16.F32.PACK_AB R15, R31, R30 ;  /* 0x0000001e1f0f723e */ /* 0x000fe400000000ff */
[----:B------:R-:W-:Y:S01]  /*6f60*/  F2FP.F16.F32.PACK_AB R18, R37, R36 ;  /* 0x000000242512723e */ /* 0x000fe200000000ff */
[----:B------:R-:W2:Y:S01]  /*6f70*/  LDL R163, [R1+0x7c] ;  /* 0x00007c0001a37983 */ /* 0x000ea20000100800 */
[----:B------:R-:W-:Y:S02]  /*6f80*/  F2FP.F16.F32.PACK_AB R19, R39, R38 ;  /* 0x000000262713723e */ /* 0x000fe400000000ff */
[----:B------:R-:W-:Y:S01]  /*6f90*/  F2FP.F16.F32.PACK_AB R154, R69, R68 ;  /* 0x00000044459a723e */ /* 0x000fe200000000ff */
[----:B------:R-:W2:Y:S01]  /*6fa0*/  LDL R162, [R1+0xc] ;  /* 0x00000c0001a27983 */ /* 0x000ea20000100800 */
[----:B------:R-:W-:-:S02]  /*6fb0*/  MOV R158, R0 ;  /* 0x00000000009e7202 */ /* 0x000fc40000000f00 */
[----:B0-----:R-:W-:Y:S01]  /*6fc0*/  MOV R159, R5 ;  /* 0x00000005009f7202 */ /* 0x001fe20000000f00 */
[----:B------:R-:W-:Y:S02]  /*6fd0*/  BAR.SYNC.DEFER_BLOCKING 0x1, 0x100 ;  /* 0x0044000000007b1d */ /* 0x000fe40000010000 */
[----:B----4-:R-:W-:-:S03]  /*6fe0*/  IMAD.WIDE R6, R2, 0x2, R158 ;  /* 0x0000000202067825 */ /* 0x010fc600078e029e */
[C---:B------:R-:W-:Y:S02]  /*6ff0*/  IADD3 R17, P0, R6.reuse, 0x20, RZ ;  /* 0x0000002006117810 */ /* 0x040fe40007f1e0ff */
[----:B------:R-:W-:Y:S02]  /*7000*/  IADD3 R153, P1, R6, 0x40, RZ ;  /* 0x0000004006997810 */ /* 0x000fe40007f3e0ff */
[----:B------:R-:W-:Y:S02]  /*7010*/  LOP3.LUT R16, R17, 0x380, RZ, 0xc0, !PT ;  /* 0x0000038011107812 */ /* 0x000fe400078ec0ff */
[----:B-1----:R-:W-:Y:S02]  /*7020*/  LOP3.LUT R152, R153, 0x380, RZ, 0xc0, !PT ;  /* 0x0000038099987812 */ /* 0x002fe400078ec0ff */
[----:B------:R-:W-:Y:S02]  /*7030*/  SHF.R.U64 R16, R16, 0x3, RZ ;  /* 0x0000000310107819 */ /* 0x000fe400000012ff */
[----:B------:R-:W-:-:S02]  /*7040*/  SHF.R.U64 R152, R152, 0x3, RZ ;  /* 0x0000000398987819 */ /* 0x000fc400000012ff */
[----:B------:R-:W-:Y:S02]  /*7050*/  LOP3.LUT R13, R6, 0x380, RZ, 0xc0, !PT ;  /* 0x00000380060d7812 */ /* 0x000fe400078ec0ff */
[----:B------:R-:W-:Y:S01]  /*7060*/  LOP3.LUT R16, R16, R17, RZ, 0x3c, !PT ;  /* 0x0000001110107212 */ /* 0x000fe200078e3cff */
[--C-:B------:R-:W-:Y:S01]  /*7070*/  IMAD.X R17, RZ, RZ, R7.reuse, P0 ;  /* 0x000000ffff117224 */ /* 0x100fe200000e0607 */
[----:B------:R-:W-:Y:S01]  /*7080*/  LOP3.LUT R152, R152, R153, RZ, 0x3c, !PT ;  /* 0x0000009998987212 */ /* 0x000fe200078e3cff */
[----:B------:R-:W-:Y:S01]  /*7090*/  IMAD.X R153, RZ, RZ, R7, P1 ;  /* 0x000000ffff997224 */ /* 0x000fe200008e0607 */
[----:B------:R-:W-:Y:S02]  /*70a0*/  SHF.R.U64 R13, R13, 0x3, RZ ;  /* 0x000000030d0d7819 */ /* 0x000fe400000012ff */
[C---:B------:R-:W-:Y:S02]  /*70b0*/  IADD3 R21, P0, R6.reuse, 0x60, RZ ;  /* 0x0000006006157810 */ /* 0x040fe40007f1e0ff */
[----:B------:R-:W-:-:S02]  /*70c0*/  IADD3 R155, P1, R6, 0x4000, RZ ;  /* 0x00004000069b7810 */ /* 0x000fc40007f3e0ff */
[----:B------:R-:W-:Y:S01]  /*70d0*/  LOP3.LUT R12, R13, R6, RZ, 0x3c, !PT ;  /* 0x000000060d0c7212 */ /* 0x000fe200078e3cff */
[----:B------:R-:W-:Y:S01]  /*70e0*/  IMAD.MOV.U32 R13, RZ, RZ, R7 ;  /* 0x000000ffff0d7224 */ /* 0x000fe200078e0007 */
[----:B------:R-:W-:Y:S02]  /*70f0*/  LOP3.LUT R20, R21, 0x380, RZ, 0xc0, !PT ;  /* 0x0000038015147812 */ /* 0x000fe400078ec0ff */
[----:B---3--:R-:W-:Y:S02]  /*7100*/  MOV R8, R152 ;  /* 0x0000009800087202 */ /* 0x008fe40000000f00 */
[----:B------:R-:W-:Y:S02]  /*7110*/  LOP3.LUT R152, R155, 0x380, RZ, 0xc0, !PT ;  /* 0x000003809b987812 */ /* 0x000fe400078ec0ff */
[----:B------:R-:W-:Y:S02]  /*7120*/  SHF.R.U64 R20, R20, 0x3, RZ ;  /* 0x0000000314147819 */ /* 0x000fe400000012ff */
[----:B------:R-:W-:-:S02]  /*7130*/  MOV R5, R12 ;  /* 0x0000000c00057202 */ /* 0x000fc40000000f00 */
[----:B------:R-:W-:Y:S02]  /*7140*/  SHF.R.U64 R152, R152, 0x3, RZ ;  /* 0x0000000398987819 */ /* 0x000fe400000012ff */
[----:B------:R-:W-:Y:S02]  /*7150*/  F2FP.F16.F32.PACK_AB R12, R25, R24 ;  /* 0x00000018190c723e */ /* 0x000fe400000000ff */
[----:B------:R-:W-:Y:S02]  /*7160*/  F2FP.F16.F32.PACK_AB R13, R27, R26 ;  /* 0x0000001a1b0d723e */ /* 0x000fe400000000ff */
[----:B------:R-:W-:Y:S02]  /*7170*/  MOV R2, R16 ;  /* 0x0000001000027202 */ /* 0x000fe40000000f00 */
[----:B------:R-:W-:Y:S01]  /*7180*/  LOP3.LUT R20, R20, R21, RZ, 0x3c, !PT ;  /* 0x0000001514147212 */ /* 0x000fe200078e3cff */
[----:B------:R-:W-:Y:S01]  /*7190*/  IMAD.X R21, RZ, RZ, R7, P0 ;  /* 0x000000ffff157224 */ /* 0x000fe200000e0607 */
[----:B------:R-:W-:-:S02]  /*71a0*/  F2FP.F16.F32.PACK_AB R16, R33, R32 ;  /* 0x000000202110723e */ /* 0x000fc400000000ff */
[----:B------:R-:W-:Y:S02]  /*71b0*/  F2FP.F16.F32.PACK_AB R17, R35, R34 ;  /* 0x000000222311723e */ /* 0x000fe400000000ff */
[----:B------:R-:W-:Y:S01]  /*71c0*/  LOP3.LUT R152, R152, R155, RZ, 0x3c, !PT ;  /* 0x0000009b98987212 */ /* 0x000fe200078e3cff */
[----:B------:R0:W-:Y:S01]  /*71d0*/  STSM.16.M88.4 [R5], R12 ;  /* 0x0000000c05007844 */ /* 0x0001e20000000200 */
[C---:B------:R-:W-:Y:S01]  /*71e0*/  IADD3 R155, P0, R6.reuse, 0x4020, RZ ;  /* 0x00004020069b7810 */ /* 0x040fe20007f1e0ff */
[----:B------:R-:W-:Y:S02]  /*71f0*/  IMAD.X R153, RZ, RZ, R7, P1 ;  /* 0x000000ffff997224 */ /* 0x000fe400008e0607 */
[----:B------:R1:W-:Y:S01]  /*7200*/  STSM.16.M88.4 [R2], R16 ;  /* 0x0000001002007844 */ /* 0x0003e20000000200 */
[----:B------:R-:W-:Y:S02]  /*7210*/  IADD3 R157, P1, R6, 0x8060, RZ ;  /* 0x00008060069d7810 */ /* 0x000fe40007f3e0ff */
[----:B0-----:R-:W-:-:S02]  /*7220*/  F2FP.F16.F32.PACK_AB R12, R41, R40 ;  /* 0x00000028290c723e */ /* 0x001fc400000000ff */
[----:B------:R-:W-:Y:S02]  /*7230*/  F2FP.F16.F32.PACK_AB R13, R43, R42 ;  /* 0x0000002a2b0d723e */ /* 0x000fe400000000ff */
[----:B------:R-:W-:Y:S02]  /*7240*/  F2FP.F16.F32.PACK_AB R14, R45, R44 ;  /* 0x0000002c2d0e723e */ /* 0x000fe400000000ff */
[----:B------:R-:W-:Y:S02]  /*7250*/  F2FP.F16.F32.PACK_AB R15, R47, R46 ;  /* 0x0000002e2f0f723e */ /* 0x000fe400000000ff */
[----:B------:R-:W-:Y:S02]  /*7260*/  MOV R5, R20 ;  /* 0x0000001400057202 */ /* 0x000fe40000000f00 */
[----:B------:R-:W-:Y:S02]  /*7270*/  LOP3.LUT R20, R155, 0x380, RZ, 0xc0, !PT ;  /* 0x000003809b147812 */ /* 0x000fe400078ec0ff */
[----:B-1----:R-:W-:-:S02]  /*7280*/  F2FP.F16.F32.PACK_AB R16, R49, R48 ;  /* 0x000000303110723e */ /* 0x002fc400000000ff */
[----:B------:R-:W-:Y:S02]  /*7290*/  F2FP.F16.F32.PACK_AB R17, R51, R50 ;  /* 0x000000323311723e */ /* 0x000fe400000000ff */
[----:B------:R-:W-:Y:S02]  /*72a0*/  F2FP.F16.F32.PACK_AB R18, R53, R52 ;  /* 0x000000343512723e */ /* 0x000fe400000000ff */
[----:B------:R-:W-:Y:S01]  /*72b0*/  F2FP.F16.F32.PACK_AB R19, R55, R54 ;  /* 0x000000363713723e */ /* 0x000fe200000000ff */
[----:B------:R0:W-:Y:S01]  /*72c0*/  STSM.16.M88.4 [R8], R12 ;  /* 0x0000000c08007844 */ /* 0x0001e20000000200 */
[----:B------:R-:W-:Y:S02]  /*72d0*/  SHF.R.U64 R20, R20, 0x3, RZ ;  /* 0x0000000314147819 */ /* 0x000fe400000012ff */
[----:B------:R-:W-:Y:S01]  /*72e0*/  MOV R2, R152 ;  /* 0x0000009800027202 */ /* 0x000fe20000000f00 */
[----:B------:R1:W-:Y:S01]  /*72f0*/  STSM.16.M88.4 [R5], R16 ;  /* 0x0000001005007844 */ /* 0x0003e20000000200 */
[----:B------:R-:W-:Y:S01]  /*7300*/  IMAD.X R21, RZ, RZ, R7, P0 ;  /* 0x000000ffff157224 */ /* 0x000fe200000e0607 */
[----:B------:R-:W-:-:S02]  /*7310*/  LOP3.LUT R20, R20, R155, RZ, 0x3c, !PT ;  /* 0x0000009b14147212 */ /* 0x000fc400078e3cff */
[----:B------:R-:W-:Y:S02]  /*7320*/  F2FP.F16.F32.PACK_AB R152, R65, R64 ;  /* 0x000000404198723e */ /* 0x000fe400000000ff */
[----:B0-----:R-:W-:Y:S02]  /*7330*/  F2FP.F16.F32.PACK_AB R12, R57, R56 ;  /* 0x00000038390c723e */ /* 0x001fe400000000ff */
[----:B------:R-:W-:Y:S02]  /*7340*/  F2FP.F16.F32.PACK_AB R13, R59, R58 ;  /* 0x0000003a3b0d723e */ /* 0x000fe400000000ff */
[----:B------:R-:W-:Y:S02]  /*7350*/  F2FP.F16.F32.PACK_AB R14, R61, R60 ;  /* 0x0000003c3d0e723e */ /* 0x000fe400000000ff */
[----:B------:R-:W-:Y:S02]  /*7360*/  F2FP.F16.F32.PACK_AB R15, R63, R62 ;  /* 0x0000003e3f0f723e */ /* 0x000fe400000000ff */
[----:B-1----:R-:W-:-:S02]  /*7370*/  IADD3 R5, P5, R6, 0x4040, RZ ;  /* 0x0000404006057810 */ /* 0x002fc40007fbe0ff */
[----:B------:R-:W-:Y:S01]  /*7380*/  IADD3 R17, P4, R6, 0x4060, RZ ;  /* 0x0000406006117810 */ /* 0x000fe20007f9e0ff */
[----:B------:R0:W-:Y:S01]  /*7390*/  STSM.16.M88.4 [R2], R12 ;  /* 0x0000000c02007844 */ /* 0x0001e20000000200 */
[----:B------:R-:W-:Y:S02]  /*73a0*/  MOV R21, R20 ;  /* 0x0000001400157202 */ /* 0x000fe40000000f00 */
[----:B------:R-:W-:Y:S02]  /*73b0*/  F2FP.F16.F32.PACK_AB R153, R67, R66 ;  /* 0x000000424399723e */ /* 0x000fe400000000ff */
[----:B------:R-:W-:Y:S02]  /*73c0*/  LOP3.LUT R156, R157, 0x380, RZ, 0xc0, !PT ;  /* 0x000003809d9c7812 */ /* 0x000fe400078ec0ff */
[----:B------:R-:W-:Y:S02]  /*73d0*/  F2FP.F16.F32.PACK_AB R155, R71, R70 ;  /* 0x00000046479b723e */ /* 0x000fe400000000ff */
[----:B------:R-:W-:-:S02]  /*73e0*/  LOP3.LUT R16, R17, 0x380, RZ, 0xc0, !PT ;  /* 0x0000038011107812 */ /* 0x000fc400078ec0ff */
[C---:B------:R-:W-:Y:S02]  /*73f0*/  IADD3 R161, P0, R6.reuse, 0xc040, RZ ;  /* 0x0000c04006a17810 */ /* 0x040fe40007f1e0ff */
[----:B0-----:R-:W-:Y:S02]  /*7400*/  LOP3.LUT R12, R5, 0x380, RZ, 0xc0, !PT ;  /* 0x00000380050c7812 */ /* 0x001fe400078ec0ff */
[----:B------:R-:W-:Y:S02]  /*7410*/  IADD3 R15, P2, R6, 0x8000, RZ ;  /* 0x00008000060f7810 */ /* 0x000fe40007f5e0ff */
[----:B------:R-:W-:Y:S02]  /*7420*/  SHF.R.U64 R12, R12, 0x3, RZ ;  /* 0x000000030c0c7819 */ /* 0x000fe400000012ff */
[----:B------:R-:W-:Y:S01]  /*7430*/  LOP3.LUT R2, R15, 0x380, RZ, 0xc0, !PT ;  /* 0x000003800f027812 */ /* 0x000fe200078ec0ff */
[----:B------:R0:W-:Y:S01]  /*7440*/  STSM.16.M88.4 [R21], R152 ;  /* 0x0000009815007844 */ /* 0x0001e20000000200 */
[----:B------:R-:W-:Y:S01]  /*7450*/  SHF.R.U64 R156, R156, 0x3, RZ ;  /* 0x000000039c9c7819 */ /* 0x000fe200000012ff */
[----:B------:R-:W-:Y:S01]  /*7460*/  IMAD.X R13, RZ, RZ, R7, P5 ;  /* 0x000000ffff0d7224 */ /* 0x000fe200028e0607 */
[----:B------:R-:W-:-:S02]  /*7470*/  SHF.R.U64 R16, R16, 0x3, RZ ;  /* 0x0000000310107819 */ /* 0x000fc400000012ff */
[----:B------:R-:W-:Y:S02]  /*7480*/  LOP3.LUT R12, R12, R5, RZ, 0x3c, !PT ;  /* 0x000000050c0c7212 */ /* 0x000fe400078e3cff */
[----:B------:R-:W-:Y:S02]  /*7490*/  LOP3.LUT R20, R161, 0x380, RZ, 0xc0, !PT ;  /* 0x00000380a1147812 */ /* 0x000fe400078ec0ff */
[----:B------:R-:W-:Y:S02]  /*74a0*/  LOP3.LUT R156, R156, R157, RZ, 0x3c, !PT ;  /* 0x0000009d9c9c7212 */ /* 0x000fe400078e3cff */
[----:B------:R-:W-:Y:S01]  /*74b0*/  LOP3.LUT R16, R16, R17, RZ, 0x3c, !PT ;  /* 0x0000001110107212 */ /* 0x000fe200078e3cff */
[--C-:B------:R-:W-:Y:S01]  /*74c0*/  IMAD.X R17, RZ, RZ, R7.reuse, P4 ;  /* 0x000000ffff117224 */ /* 0x100fe200020e0607 */
[----:B0-----:R-:W-:Y:S01]  /*74d0*/  SHF.R.U64 R152, R2, 0x3, RZ ;  /* 0x0000000302987819 */ /* 0x001fe200000012ff */
[----:B------:R-:W-:Y:S01]  /*74e0*/  IMAD.X R153, RZ, RZ, R7, P2 ;  /* 0x000000ffff997224 */ /* 0x000fe200010e0607 */
[----:B------:R-:W-:-:S02]  /*74f0*/  IADD3 R157, P2, R6, 0x8040, RZ ;  /* 0x00008040069d7810 */ /* 0x000fc40007f5e0ff */
[----:B------:R-:W-:Y:S02]  /*7500*/  LOP3.LUT R152, R152, R15, RZ, 0x3c, !PT ;  /* 0x0000000f98987212 */ /* 0x000fe400078e3cff */
[----:B------:R-:W-:Y:S02]  /*7510*/  MOV R8, R12 ;  /* 0x0000000c00087202 */ /* 0x000fe40000000f00 */
[----:B------:R-:W-:Y:S02]  /*7520*/  SHF.R.U64 R20, R20, 0x3, RZ ;  /* 0x0000000314147819 */ /* 0x000fe400000012ff */
[----:B------:R-:W-:Y:S02]  /*7530*/  F2FP.F16.F32.PACK_AB R12, R73, R72 ;  /* 0x00000048490c723e */ /* 0x000fe400000000ff */
[----:B------:R-:W-:Y:S02]  /*7540*/  F2FP.F16.F32.PACK_AB R13, R75, R74 ;  /* 0x0000004a4b0d723e */ /* 0x000fe400000000ff */
[----:B------:R-:W-:-:S02]  /*7550*/  F2FP.F16.F32.PACK_AB R14, R77, R76 ;  /* 0x0000004c4d0e723e */ /* 0x000fc400000000ff */
[----:B------:R-:W-:Y:S02]  /*7560*/  F2FP.F16.F32.PACK_AB R15, R79, R78 ;  /* 0x0000004e4f0f723e */ /* 0x000fe400000000ff */
[----:B------:R-:W-:Y:S02]  /*7570*/  LOP3.LUT R21, R157, 0x380, RZ, 0xc0, !PT ;  /* 0x000003809d157812 */ /* 0x000fe400078ec0ff */
[----:B------:R-:W-:Y:S01]  /*7580*/  MOV R5, R16 ;  /* 0x0000001000057202 */ /* 0x000fe20000000f00 */
[----:B------:R0:W-:Y:S01]  /*7590*/  STSM.16.M88.4 [R8], R12 ;  /* 0x0000000c08007844 */ /* 0x0001e20000000200 */
[----:B------:R-:W-:Y:S02]  /*75a0*/  LOP3.LUT R20, R20, R161, RZ, 0x3c, !PT ;  /* 0x000000a114147212 */ /* 0x000fe400078e3cff */
[----:B------:R-:W-:Y:S02]  /*75b0*/  F2FP.F16.F32.PACK_AB R16, R81, R80 ;  /* 0x000000505110723e */ /* 0x000fe400000000ff */
[----:B------:R-:W-:-:S02]  /*75c0*/  F2FP.F16.F32.PACK_AB R17, R83, R82 ;  /* 0x000000525311723e */ /* 0x000fc400000000ff */
[----:B------:R-:W-:Y:S02]  /*75d0*/  F2FP.F16.F32.PACK_AB R18, R85, R84 ;  /* 0x000000545512723e */ /* 0x000fe400000000ff */
[----:B------:R-:W-:Y:S02]  /*75e0*/  F2FP.F16.F32.PACK_AB R19, R87, R86 ;  /* 0x000000565713723e */ /* 0x000fe400000000ff */
[----:B------:R-:W-:Y:S02]  /*75f0*/  IADD3 R161, P3, R6, 0x8020, RZ ;  /* 0x0000802006a17810 */ /* 0x000fe40007f7e0ff */
[----:B------:R-:W-:Y:S02]  /*7600*/  MOV R2, R152 ;  /* 0x0000009800027202 */ /* 0x000fe40000000f00 */
[----:B------:R-:W-:Y:S02]  /*7610*/  F2FP.F16.F32.PACK_AB R152, R89, R88 ;  /* 0x000000585998723e */ /* 0x000fe400000000ff */
[----:B------:R-:W-:-:S02]  /*7620*/  F2FP.F16.F32.PACK_AB R153, R91, R90 ;  /* 0x0000005a5b99723e */ /* 0x000fc400000000ff */
[----:B0-----:R-:W-:Y:S02]  /*7630*/  SHF.R.U64 R8, R21, 0x3, RZ ;  /* 0x0000000315087819 */ /* 0x001fe400000012ff */
[----:B------:R-:W-:Y:S02]  /*7640*/  F2FP.F16.F32.PACK_AB R154, R93, R92 ;  /* 0x0000005c5d9a723e */ /* 0x000fe400000000ff */
[----:B------:R-:W-:Y:S01]  /*7650*/  F2FP.F16.F32.PACK_AB R155, R95, R94 ;  /* 0x0000005e5f9b723e */ /* 0x000fe200000000ff */
[----:B------:R0:W-:Y:S01]  /*7660*/  STSM.16.M88.4 [R5], R16 ;  /* 0x0000001005007844 */ /* 0x0001e20000000200 */
[----:B------:R-:W-:-:S03]  /*7670*/  LOP3.LUT R160, R161, 0x380, RZ, 0xc0, !PT ;  /* 0x00000380a1a07812 */ /* 0x000fc600078ec0ff */
[----:B------:R1:W-:Y:S01]  /*7680*/  STSM.16.M88.4 [R2], R152 ;  /* 0x0000009802007844 */ /* 0x0003e20000000200 */
[----:B------:R-:W-:-:S04]  /*7690*/  SHF.R.U64 R160, R160, 0x3, RZ ;  /* 0x00000003a0a07819 */ /* 0x000fc800000012ff */
[----:B------:R-:W-:Y:S02]  /*76a0*/  LOP3.LUT R160, R160, R161, RZ, 0x3c, !PT ;  /* 0x000000a1a0a07212 */ /* 0x000fe400078e3cff */
[----:B0-----:R-:W-:Y:S01]  /*76b0*/  LOP3.LUT R16, R8, R157, RZ, 0x3c, !PT ;  /* 0x0000009d08107212 */ /* 0x001fe200078e3cff */
[--C-:B------:R-:W-:Y:S02]  /*76c0*/  IMAD.X R157, RZ, RZ, R7.reuse, P1 ;  /* 0x000000ffff9d7224 */ /* 0x100fe400008e0607 */
[--C-:B------:R-:W-:Y:S01]  /*76d0*/  IMAD.X R17, RZ, RZ, R7.reuse, P2 ;  /* 0x000000ffff117224 */ /* 0x100fe200010e0607 */
[C---:B-1----:R-:W-:Y:S02]  /*76e0*/  IADD3 R155, P1, R6.reuse, 0xc020, RZ ;  /* 0x0000c020069b7810 */ /* 0x042fe40007f3e0ff */
[----:B------:R-:W-:Y:S02]  /*76f0*/  IADD3 R21, P2, R6, 0xc000, RZ ;  /* 0x0000c00006157810 */ /* 0x000fe40007f5e0ff */
[----:B------:R-:W-:Y:S01]  /*7700*/  LOP3.LUT R154, R155, 0x380, RZ, 0xc0, !PT ;  /* 0x000003809b9a7812 */ /* 0x000fe200078ec0ff */
[----:B------:R-:W-:Y:S01]  /*7710*/  IMAD.X R161, RZ, RZ, R7, P3 ;  /* 0x000000ffffa17224 */ /* 0x000fe200018e0607 */
[----:B------:R-:W-:-:S02]  /*7720*/  LOP3.LUT R8, R21, 0x380, RZ, 0xc0, !PT ;  /* 0x0000038015087812 */ /* 0x000fc400078ec0ff */
[----:B------:R-:W-:Y:S02]  /*7730*/  SHF.R.U64 R154, R154, 0x3, RZ ;  /* 0x000000039a9a7819 */ /* 0x000fe400000012ff */
[----:B------:R-:W-:Y:S02]  /*7740*/  SHF.R.U64 R152, R8, 0x3, RZ ;  /* 0x0000000308987819 */ /* 0x000fe400000012ff */
[----:B------:R-:W-:Y:S02]  /*7750*/  MOV R160, R160 ;  /* 0x000000a000a07202 */ /* 0x000fe40000000f00 */
[----:B------:R-:W-:Y:S02]  /*7760*/  F2FP.F16.F32.PACK_AB R12, R97, R96 ;  /* 0x00000060610c723e */ /* 0x000fe400000000ff */
[----:B------:R-:W-:Y:S02]  /*7770*/  F2FP.F16.F32.PACK_AB R13, R99, R98 ;  /* 0x00000062630d723e */ /* 0x000fe400000000ff */
[----:B------:R-:W-:-:S02]  /*7780*/  F2FP.F16.F32.PACK_AB R14, R101, R100 ;  /* 0x00000064650e723e */ /* 0x000fc400000000ff */
[----:B------:R-:W-:Y:S02]  /*7790*/  F2FP.F16.F32.PACK_AB R15, R103, R102 ;  /* 0x00000066670f723e */ /* 0x000fe400000000ff */
[----:B------:R-:W-:Y:S01]  /*77a0*/  MOV R5, R16 ;  /* 0x0000001000057202 */ /* 0x000fe20000000f00 */
[----:B------:R-:W-:Y:S01]  /*77b0*/  IMAD.X R153, RZ, RZ, R7, P2 ;  /* 0x000000ffff997224 */ /* 0x000fe200010e0607 */
[----:B------:R-:W-:Y:S02]  /*77c0*/  F2FP.F16.F32.PACK_AB R16, R105, R104 ;  /* 0x000000686910723e */ /* 0x000fe400000000ff */
[----:B------:R-:W-:Y:S02]  /*77d0*/  F2FP.F16.F32.PACK_AB R17, R107, R106 ;  /* 0x0000006a6b11723e */ /* 0x000fe400000000ff */
[----:B------:R-:W-:Y:S02]  /*77e0*/  F2FP.F16.F32.PACK_AB R18, R109, R108 ;  /* 0x0000006c6d12723e */ /* 0x000fe400000000ff */
[----:B------:R-:W-:-:S02]  /*77f0*/  F2FP.F16.F32.PACK_AB R19, R111, R110 ;  /* 0x0000006e6f13723e */ /* 0x000fc400000000ff */
[----:B------:R-:W-:Y:S01]  /*7800*/  LOP3.LUT R154, R154, R155, RZ, 0x3c, !PT ;  /* 0x0000009b9a9a7212 */ /* 0x000fe200078e3cff */
[--C-:B------:R-:W-:Y:S01]  /*7810*/  IMAD.X R155, RZ, RZ, R7.reuse, P1 ;  /* 0x000000ffff9b7224 */ /* 0x100fe200008e0607 */
[----:B------:R-:W-:Y:S02]  /*7820*/  LOP3.LUT R152, R152, R21, RZ, 0x3c, !PT ;  /* 0x0000001598987212 */ /* 0x000fe400078e3cff */
[----:B------:R-:W-:Y:S01]  /*7830*/  IADD3 R6, P1, R6, 0xc060, RZ ;  /* 0x0000c06006067810 */ /* 0x000fe20007f3e0ff */
[----:B------:R0:W-:Y:S01]  /*7840*/  STSM.16.M88.4 [R160], R12 ;  /* 0x0000000ca0007844 */ /* 0x0001e20000000200 */
[----:B------:R-:W-:Y:S02]  /*7850*/  MOV R156, R156 ;  /* 0x0000009c009c7202 */ /* 0x000fe40000000f00 */
[----:B------:R-:W-:Y:S01]  /*7860*/  MOV R2, R152 ;  /* 0x0000009800027202 */ /* 0x000fe20000000f00 */
[----:B------:R1:W-:Y:S01]  /*7870*/  STSM.16.M88.4 [R5], R16 ;  /* 0x0000001005007844 */ /* 0x0003e20000000200 */
[----:B------:R-:W3:Y:S01]  /*7880*/  LDC.64 R152, c[0x0][0xd00] ;  /* 0x00034000ff987b82 */ /* 0x000ee20000000a00 */
[----:B------:R-:W-:Y:S01]  /*7890*/  MOV R154, R154 ;  /* 0x0000009a009a7202 */ /* 0x000fe20000000f00 */
[----:B------:R-:W-:-:S02]  /*78a0*/  IMAD.X R21, RZ, RZ, R7, P0 ;  /* 0x000000ffff157224 */ /* 0x000fc400000e0607 */
[----:B------:R-:W-:Y:S01]  /*78b0*/  IMAD.X R7, RZ, RZ, R7, P1 ;  /* 0x000000ffff077224 */ /* 0x000fe200008e0607 */
[----:B0-----:R-:W-:Y:S02]  /*78c0*/  F2FP.F16.F32.PACK_AB R12, R113, R112 ;  /* 0x00000070710c723e */ /* 0x001fe400000000ff */
[----:B------:R-:W-:Y:S02]  /*78d0*/  F2FP.F16.F32.PACK_AB R13, R115, R114 ;  /* 0x00000072730d723e */ /* 0x000fe400000000ff */
[----:B------:R-:W-:Y:S02]  /*78e0*/  F2FP.F16.F32.PACK_AB R14, R117, R116 ;  /* 0x00000074750e723e */ /* 0x000fe400000000ff */
[----:B------:R-:W-:Y:S02]  /*78f0*/  F2FP.F16.F32.PACK_AB R15, R119, R118 ;  /* 0x00000076770f723e */ /* 0x000fe400000000ff */
[----:B-1----:R-:W-:Y:S02]  /*7900*/  LOP3.LUT R5, R6, 0x380, RZ, 0xc0, !PT ;  /* 0x0000038006057812 */ /* 0x002fe400078ec0ff */
[----:B------:R-:W-:Y:S01]  /*7910*/  F2FP.F16.F32.PACK_AB R16, R121, R120 ;  /* 0x000000787910723e */ /* 0x000fe200000000ff */
[----:B------:R0:W-:Y:S01]  /*7920*/  STSM.16.M88.4 [R156], R12 ;  /* 0x0000000c9c007844 */ /* 0x0001e20000000200 */
[----:B------:R-:W-:-:S02]  /*7930*/  SHF.R.U64 R5, R5, 0x3, RZ ;  /* 0x0000000305057819 */ /* 0x000fc400000012ff */
[----:B------:R-:W-:Y:S02]  /*7940*/  F2FP.F16.F32.PACK_AB R17, R123, R122 ;  /* 0x0000007a7b11723e */ /* 0x000fe400000000ff */
[----:B------:R-:W-:Y:S02]  /*7950*/  F2FP.F16.F32.PACK_AB R18, R125, R124 ;  /* 0x0000007c7d12723e */ /* 0x000fe400000000ff */
[----:B------:R-:W-:Y:S02]  /*7960*/  F2FP.F16.F32.PACK_AB R19, R127, R126 ;  /* 0x0000007e7f13723e */ /* 0x000fe400000000ff */
[----:B------:R-:W-:Y:S02]  /*7970*/  LOP3.LUT R6, R5, R6, RZ, 0x3c, !PT ;  /* 0x0000000605067212 */ /* 0x000fe400078e3cff */
[----:B------:R-:W-:Y:S01]  /*7980*/  MOV R20, R20 ;  /* 0x0000001400147202 */ /* 0x000fe20000000f00 */
[----:B------:R1:W-:Y:S01]  /*7990*/  STSM.16.M88.4 [R2], R16 ;  /* 0x0000001002007844 */ /* 0x0003e20000000200 */
[----:B0-----:R-:W-:Y:S01]  /*79a0*/  F2FP.F16.F32.PACK_AB R12, R129, R128 ;  /* 0x00000080810c723e */ /* 0x001fe200000000ff */
[----:B------:R-:W0:Y:S01]  /*79b0*/  LDC R21, c[0x0][0xce8] ;  /* 0x00033a00ff157b82 */ /* 0x000e220000000800 */
[----:B------:R-:W-:-:S02]  /*79c0*/  F2FP.F16.F32.PACK_AB R13, R131, R130 ;  /* 0x00000082830d723e */ /* 0x000fc400000000ff */
[----:B------:R-:W-:Y:S02]  /*79d0*/  F2FP.F16.F32.PACK_AB R14, R133, R132 ;  /* 0x00000084850e723e */ /* 0x000fe400000000ff */
[----:B------:R-:W-:Y:S02]  /*79e0*/  F2FP.F16.F32.PACK_AB R15, R135, R134 ;  /* 0x00000086870f723e */ /* 0x000fe400000000ff */
[----:B------:R-:W-:-:S03]  /*79f0*/  MOV R8, R6 ;  /* 0x0000000600087202 */ /* 0x000fc60000000f00 */
[----:B------:R4:W-:Y:S01]  /*7a00*/  STSM.16.M88.4 [R154], R12 ;  /* 0x0000000c9a007844 */ /* 0x0009e20000000200 */
[----:B-1----:R-:W-:Y:S02]  /*7a10*/  F2FP.F16.F32.PACK_AB R16, R137, R136 ;  /* 0x000000888910723e */ /* 0x002fe400000000ff */
[----:B------:R-:W-:Y:S02]  /*7a20*/  F2FP.F16.F32.PACK_AB R17, R139, R138 ;  /* 0x0000008a8b11723e */ /* 0x000fe400000000ff */
[----:B------:R-:W-:Y:S02]  /*7a30*/  F2FP.F16.F32.PACK_AB R18, R141, R140 ;  /* 0x0000008c8d12723e */ /* 0x000fe400000000ff */
[----:B------:R-:W-:-:S05]  /*7a40*/  F2FP.F16.F32.PACK_AB R19, R143, R142 ;  /* 0x0000008e8f13723e */ /* 0x000fca00000000ff */
[----:B------:R1:W-:Y:S01]  /*7a50*/  STSM.16.M88.4 [R20], R16 ;  /* 0x0000001014007844 */ /* 0x0003e20000000200 */
[----:B----4-:R-:W-:Y:S02]  /*7a60*/  F2FP.F16.F32.PACK_AB R12, R145, R144 ;  /* 0x00000090910c723e */ /* 0x010fe400000000ff */
[----:B------:R-:W-:Y:S02]  /*7a70*/  F2FP.F16.F32.PACK_AB R13, R147, R146 ;  /* 0x00000092930d723e */ /* 0x000fe400000000ff */
[----:B------:R-:W-:Y:S02]  /*7a80*/  F2FP.F16.F32.PACK_AB R14, R149, R148 ;  /* 0x00000094950e723e */ /* 0x000fe400000000ff */
[----:B------:R-:W-:-:S05]  /*7a90*/  F2FP.F16.F32.PACK_AB R15, R151, R150 ;  /* 0x00000096970f723e */ /* 0x000fca00000000ff */
[----:B------:R4:W-:Y:S01]  /*7aa0*/  STSM.16.M88.4 [R8], R12 ;  /* 0x0000000c08007844 */ /* 0x0009e20000000200 */
[----:B------:R-:W-:Y:S01]  /*7ab0*/  BAR.SYNC.DEFER_BLOCKING 0x1, 0x100 ;  /* 0x0044000000007b1d */ /* 0x000fe20000010000 */
[----:B---3--:R-:W-:Y:S01]  /*7ac0*/  ISETP.NE.U32.AND P0, PT, R152, RZ, PT ;  /* 0x000000ff9800720c */ /* 0x008fe20003f05070 */
[----:B------:R-:W-:-:S03]  /*7ad0*/  IMAD.SHL.U32 R7, R204, 0x4, RZ ;  /* 0x00000004cc077824 */ /* 0x000fc600078e00ff */
[----:B------:R-:W-:Y:S02]  /*7ae0*/  ISETP.NE.AND.EX P0, PT, R153, RZ, PT, P0 ;  /* 0x000000ff9900720c */ /* 0x000fe40003f05300 */
[----:B--2---:R-:W-:Y:S02]  /*7af0*/  SHF.L.U64.HI R22, R204, 0x2, R164 ;  /* 0x00000002cc167819 */ /* 0x004fe400000102a4 */
[----:B-1----:R-:W-:Y:S01]  /*7b00*/  IADD3 R16, P1, R7, R152, RZ ;  /* 0x0000009807107210 */ /* 0x002fe20007f3e0ff */
[----:B------:R-:W-:Y:S01]  /*7b10*/  IMAD.MOV.U32 R2, RZ, RZ, RZ ;  /* 0x000000ffff027224 */ /* 0x000fe200078e00ff */
[----:B----4-:R-:W1:Y:S03]  /*7b20*/  LDC R8, c[0x0][0xbd4] ;  /* 0x0002f500ff087b82 */ /* 0x010e660000000800 */
[----:B------:R-:W-:-:S05]  /*7b30*/  IMAD.X R17, R22, 0x1, R153, P1 ;  /* 0x0000000116117824 */ /* 0x000fca00008e0699 */
[----:B------:R-:W2:Y:S01]  /*7b40*/  @P0 LDG.E R2, desc[UR38][R16.64] ;  /* 0x0000002610020981 */ /* 0x000ea2000c1e1900 */
[----:B------:R-:W-:-:S04]  /*7b50*/  ISETP.NE.U32.AND P1, PT, RZ, UR4, PT ;  /* 0x00000004ff007c0c */ /* 0x000fc8000bf25070 */
[----:B------:R-:W-:-:S13]  /*7b60*/  ISETP.NE.AND.EX P1, PT, RZ, UR5, PT, P1 ;  /* 0x00000005ff007c0c */ /* 0x000fda000bf25310 */
[----:B------:R-:W-:-:S04]  /*7b70*/  @P1 IADD3 R6, P2, R7, UR4, RZ ;  /* 0x0000000407061c10 */ /* 0x000fc8000ff5e0ff */
[----:B------:R-:W-:Y:S02]  /*7b80*/  @P1 IADD3.X R7, R22, UR5, RZ, P2, !PT ;  /* 0x0000000516071c10 */ /* 0x000fe400097fe4ff */
[----:B------:R-:W-:-:S04]  /*7b90*/  ISETP.NE.AND P2, PT, R207, RZ, PT ;  /* 0x000000ffcf00720c */ /* 0x000fc80003f45270 */
[----:B-1----:R-:W-:Y:S01]  /*7ba0*/  SEL R8, R207, R8, P2 ;  /* 0x00000008cf087207 */ /* 0x002fe20001000000 */
[----:B------:R-:W-:-:S03]  /*7bb0*/  ULDC UR4, c[0x0][0xb88] ;  /* 0x0002e20000047ab9 */ /* 0x000fc60000000800 */
[----:B------:R-:W-:Y:S01]  /*7bc0*/  ISETP.GT.AND P3, PT, R8, 0x1, PT ;  /* 0x000000010800780c */ /* 0x000fe20003f64270 */
[----:B------:R-:W-:Y:S02]  /*7bd0*/  IMAD.MOV.U32 R8, RZ, RZ, 0xab8 ;  /* 0x00000ab8ff087424 */ /* 0x000fe400078e00ff */
[----:B------:R-:W-:-:S03]  /*7be0*/  IMAD.U32 R5, RZ, RZ, UR4 ;  /* 0x00000004ff057e24 */ /* 0x000fc6000f8e00ff */
[----:B------:R-:W-:-:S03]  /*7bf0*/  SEL R8, R8, 0xa78, P3 ;  /* 0x00000a7808087807 */ /* 0x000fc60001800000 */
[----:B------:R1:W5:Y:S01]  /*7c00*/  @P1 LDG.E R5, desc[UR38][R6.64] ;  /* 0x0000002606051981 */ /* 0x000362000c1e1900 */
[----:B------:R-:W3:Y:S08]  /*7c10*/  LDC.64 R12, c[0x0][R8+0x218] ;  /* 0x00008600080c7b82 */ /* 0x000ef00000000a00 */
[----:B-1----:R-:W1:Y:S01]  /*7c20*/  LDC.64 R6, c[0x0][R8+0x220] ;  /* 0x0000880008067b82 */ /* 0x002e620000000a00 */
[----:B------:R-:W-:-:S02]  /*7c30*/  ISETP.NE.U32.AND P2, PT, R152, RZ, PT ;  /* 0x000000ff9800720c */ /* 0x000fc40003f45070 */
[----:B0-----:R-:W-:Y:S02]  /*7c40*/  ISETP.NE.AND P4, PT, R21, 0x1, PT ;  /* 0x000000011500780c */ /* 0x001fe40003f85270 */
[----:B------:R-:W-:-:S04]  /*7c50*/  ISETP.NE.AND.EX P2, PT, R153, RZ, PT, P2 ;  /* 0x000000ff9900720c */ /* 0x000fc80003f45320 */
[----:B------:R-:W-:Y:S02]  /*7c60*/  SEL R204, R204, RZ, !P2 ;  /* 0x000000ffcccc7207 */ /* 0x000fe40005000000 */
[----:B------:R-:W-:Y:S01]  /*7c70*/  SEL R15, R164, RZ, !P2 ;  /* 0x000000ffa40f7207 */ /* 0x000fe20005000000 */
[----:B---3--:R-:W-:-:S04]  /*7c80*/  IMAD R13, R13, R206, RZ ;  /* 0x000000ce0d0d7224 */ /* 0x008fc800078e02ff */
[----:B------:R-:W0:Y:S01]  /*7c90*/  @P4 LDC R153, c[0x0][0xcec] ;  /* 0x00033b00ff994b82 */ /* 0x000e220000000800 */
[----:B-1----:R-:W-:-:S07]  /*7ca0*/  IMAD R7, R7, R204, RZ ;  /* 0x000000cc07077224 */ /* 0x002fce00078e02ff */
[----:B------:R-:W1:Y:S01]  /*7cb0*/  @P4 LDC R155, c[0x0][0xcf0] ;  /* 0x00033c00ff9b4b82 */ /* 0x000e620000000800 */
[C---:B------:R-:W-:Y:S02]  /*7cc0*/  IMAD R19, R6.reuse, R15, R7 ;  /* 0x0000000f06137224 */ /* 0x040fe400078e0207 */
[----:B------:R-:W-:-:S04]  /*7cd0*/  IMAD.WIDE.U32 R14, R6, R204, RZ ;  /* 0x000000cc060e7225 */ /* 0x000fc800078e00ff */
[----:B------:R-:W-:-:S04]  /*7ce0*/  IMAD.WIDE.U32 R6, R12, R206, RZ ;  /* 0x000000ce0c067225 */ /* 0x000fc800078e00ff */
[----:B------:R-:W-:Y:S02]  /*7cf0*/  IMAD.IADD R157, R7, 0x1, R13 ;  /* 0x00000001079d7824 */ /* 0x000fe400078e020d */
[----:B------:R-:W3:Y:S01]  /*7d00*/  LDC.64 R12, c[0x0][0xca8] ;  /* 0x00032a00ff0c7b82 */ /* 0x000ee20000000a00 */
[----:B------:R-:W-:-:S07]  /*7d10*/  IMAD.IADD R152, R15, 0x1, R19 ;  /* 0x000000010f987824 */ /* 0x000fce00078e0213 */
[----:B------:R-:W4:Y:S01]  /*7d20*/  LDC.64 R18, c[0x0][R8+0x228] ;  /* 0x00008a0008127b82 */ /* 0x000f220000000a00 */
[----:B------:R-:W-:Y:S01]  /*7d30*/  IMAD R20, R208, 0x80, R163 ;  /* 0x00000080d0147824 */ /* 0x000fe200078e02a3 */
[----:B------:R-:W-:-:S06]  /*7d40*/  SEL R7, R162, RZ, P3 ;  /* 0x000000ffa2077207 */ /* 0x000fcc0001800000 */
[----:B---3--:R-:W3:Y:S08]  /*7d50*/  @!P3 LDC R12, c[0x0][0xc50] ;  /* 0x00031400ff0cbb82 */ /* 0x008ef00000000800 */
[----:B------:R-:W3:Y:S01]  /*7d60*/  @!P3 LDC R13, c[0x0][0xc54] ;  /* 0x00031500ff0dbb82 */ /* 0x000ee20000000800 */
[----:B--2---:R-:W-:-:S07]  /*7d70*/  IADD3 R22, P2, P5, R14, R6, R2 ;  /* 0x000000060e167210 */ /* 0x004fce0007d5e002 */
[----:B------:R-:W2:Y:S01]  /*7d80*/  LDC.64 R14, c[0x0][R8+0x210] ;  /* 0x00008400080e7b82 */ /* 0x000ea20000000a00 */
[----:B0-----:R-:W-:-:S04]  /*7d90*/  @P4 IMAD.HI.U32 R6, R20, R153, RZ ;  /* 0x0000009914064227 */ /* 0x001fc800078e00ff */
[----:B------:R-:W-:Y:S01]  /*7da0*/  IMAD.MOV.U32 R153, RZ, RZ, R20 ;  /* 0x000000ffff997224 */ /* 0x000fe200078e0014 */
[----:B-1----:R-:W-:Y:S01]  /*7db0*/  @P4 SHF.R.U32.HI R153, RZ, R155, R6 ;  /* 0x0000009bff994219 */ /* 0x002fe20000011606 */
[-C--:B----4-:R-:W-:Y:S01]  /*7dc0*/  IMAD R155, R19, R7.reuse, RZ ;  /* 0x00000007139b7224 */ /* 0x090fe200078e02ff */
[----:B------:R-:W-:Y:S01]  /*7dd0*/  SHF.R.S32.HI R6, RZ, 0x1f, R2 ;  /* 0x0000001fff067819 */ /* 0x000fe20000011402 */
[----:B------:R-:W-:-:S04]  /*7de0*/  IMAD.WIDE.U32 R18, R18, R7, RZ ;  /* 0x0000000712127225 */ /* 0x000fc800078e00ff */
[----:B------:R-:W-:Y:S01]  /*7df0*/  IMAD.MOV R7, RZ, RZ, -R153 ;  /* 0x000000ffff077224 */ /* 0x000fe200078e0a99 */
[----:B------:R-:W-:Y:S01]  /*7e00*/  IADD3.X R152, R152, R157, R6, P2, P5 ;  /* 0x0000009d98987210 */ /* 0x000fe200017ea406 */
[----:B------:R-:W-:Y:S01]  /*7e10*/  IMAD.IADD R155, R19, 0x1, R155 ;  /* 0x00000001139b7824 */ /* 0x000fe200078e029b */
[----:B------:R-:W-:Y:S01]  /*7e20*/  IADD3 R18, P2, P5, R153, R22, R18 ;  /* 0x0000001699127210 */ /* 0x000fe20007d5e012 */
[----:B------:R-:W-:Y:S01]  /*7e30*/  IMAD R7, R21, R7, R20 ;  /* 0x0000000715077224 */ /* 0x000fe200078e0214 */
[----:B------:R-:W-:-:S04]  /*7e40*/  SHF.R.S32.HI R19, RZ, 0x1f, R153 ;  /* 0x0000001fff137819 */ /* 0x000fc80000011499 */
[----:B------:R-:W-:Y:S02]  /*7e50*/  IADD3.X R19, R19, R152, R155, P2, P5 ;  /* 0x0000009813137210 */ /* 0x000fe400017ea49b */
[----:B------:R-:W-:Y:S01]  /*7e60*/  SHF.R.S32.HI R153, RZ, 0x1f, R7 ;  /* 0x0000001fff997819 */ /* 0x000fe20000011407 */
[-C--:B--2---:R-:W-:Y:S02]  /*7e70*/  IMAD R8, R15, R7.reuse, RZ ;  /* 0x000000070f087224 */ /* 0x084fe400078e02ff */
[----:B------:R-:W-:-:S04]  /*7e80*/  IMAD.WIDE.U32 R18, R14, R7, R18 ;  /* 0x000000070e127225 */ /* 0x000fc800078e0012 */
[----:B------:R-:W-:-:S04]  /*7e90*/  IMAD R153, R14, R153, R8 ;  /* 0x000000990e997224 */ /* 0x000fc800078e0208 */
[----:B------:R-:W-:Y:S01]  /*7ea0*/  IMAD.IADD R7, R19, 0x1, R153 ;  /* 0x0000000113077824 */ /* 0x000fe200078e0299 */
[----:B---3--:R-:W-:-:S04]  /*7eb0*/  LEA R19, P2, R18, R12, 0x2 ;  /* 0x0000000c12137211 */ /* 0x008fc800078410ff */
[----:B------:R-:W-:Y:S01]  /*7ec0*/  LEA.HI.X R7, R18, R13, R7, 0x2, P2 ;  /* 0x0000000d12077211 */ /* 0x000fe200010f1407 */
[----:B------:R-:W-:Y:S08]  /*7ed0*/  @P1 BRA `(.L_x_1085) ;  /* 0x0000000000101947 */ /* 0x000ff00003800000 */
[----:B------:R-:W-:Y:S05]  /*7ee0*/  @!P0 BRA `(.L_x_1085) ;  /* 0x00000000000c8947 */ /* 0x000fea0003800000 */
[----:B------:R-:W2:Y:S04]  /*7ef0*/  LDG.E R8, desc[UR38][R16.64] ;  /* 0x0000002610087981 */ /* 0x000ea8000c1e1900 */
[----:B-----5:R-:W2:Y:S02]  /*7f00*/  LDG.E R5, desc[UR38][R16.64+0x4] ;  /* 0x0000042610057981 */ /* 0x020ea4000c1e1900 */
[----:B--2---:R-:W-:-:S07]  /*7f10*/  IMAD.IADD R5, R5, 0x1, -R8 ;  /* 0x0000000105057824 */ /* 0x004fce00078e0a08 */
.L_x_1085:
[----:B------:R-:W2:Y:S01]  /*7f20*/  LDL R16, [R1+0x78] ;  /* 0x0000780001107983 */ /* 0x000ea20000100800 */
[----:B------:R-:W0:Y:S03]  /*7f30*/  S2R R8, SR_TID.X ;  /* 0x0000000000087919 */ /* 0x000e260000002100 */
[----:B------:R-:W-:Y:S04]  /*7f40*/  SHFL.IDX PT, R12, R19, RZ, 0x1c1f ;  /* 0x001c1fff130c7589 */ /* 0x000fe800000e0000 */
[----:B------:R-:W1:Y:S04]  /*7f50*/  SHFL.IDX PT, R13, R7, RZ, 0x1c1f ;  /* 0x001c1fff070d7589 */ /* 0x000e6800000e0000 */
[----:B------:R-:W-:Y:S01]  /*7f60*/  SHFL.IDX PT, R14, R19, 0x1, 0x1c1f ;  /* 0x003c1f00130e7f89 */ /* 0x000fe200000e0000 */
[----:B0-----:R-:W-:-:S05]  /*7f70*/  VIADD R17, R8, 0xffffff80 ;  /* 0xffffff8008117836 */ /* 0x001fca0000000000 */
[----:B------:R-:W-:-:S04]  /*7f80*/  SHF.R.S32.HI R8, RZ, 0x1f, R17 ;  /* 0x0000001fff087819 */ /* 0x000fc80000011411 */
[----:B------:R-:W-:-:S04]  /*7f90*/  LEA.HI R8, R8, R17, RZ, 0x7 ;  /* 0x0000001108087211 */ /* 0x000fc800078f38ff */
[----:B------:R-:W-:Y:S01]  /*7fa0*/  LOP3.LUT R8, R8, 0xffffff80, RZ, 0xc0, !PT ;  /* 0xffffff8008087812 */ /* 0x000fe200078ec0ff */
[----:B------:R-:W0:Y:S04]  /*7fb0*/  SHFL.IDX PT, R15, R7, 0x1, 0x1c1f ;  /* 0x003c1f00070f7f89 */ /* 0x000e2800000e0000 */
[----:B------:R-:W-:Y:S02]  /*7fc0*/  IMAD.IADD R8, R17, 0x1, -R8 ;  /* 0x0000000111087824 */ /* 0x000fe400078e0a08 */
[----:B-----5:R-:W-:-:S03]  /*7fd0*/  IMAD R5, R5, R21, RZ ;  /* 0x0000001505057224 */ /* 0x020fc600078e02ff */
[----:B------:R-:W-:Y:S01]  /*7fe0*/  LOP3.LUT P0, RZ, R8, 0x3, RZ, 0xc0, !PT ;  /* 0x0000000308ff7812 */ /* 0x000fe2000780c0ff */
[----:B--2---:R-:W-:-:S04]  /*7ff0*/  IMAD R16, R208, 0x80, R16 ;  /* 0x00000080d0107824 */ /* 0x004fc800078e0210 */
[C---:B------:R-:W-:Y:S01]  /*8000*/  VIADD R8, R16.reuse, 0x8 ;  /* 0x0000000810087836 */ /* 0x040fe20000000000 */
[----:B------:R-:W-:-:S04]  /*8010*/  ISETP.GE.OR P1, PT, R16, R5, P0 ;  /* 0x000000051000720c */ /* 0x000fc80000726670 */
[----:B------:R-:W-:-:S09]  /*8020*/  ISETP.GE.OR P0, PT, R8, R5, P0 ;  /* 0x000000050800720c */ /* 0x000fd20000706670 */
[----:B-1----:R1:W-:Y:S04]  /*8030*/  @!P1 ST.E desc[UR38][R12.64], R3 ;  /* 0x000000030c009985 */ /* 0x0023e8000c101926 */
[----:B0-----:R1:W-:Y:S01]  /*8040*/  @!P0 ST.E desc[UR38][R14.64], R4 ;  /* 0x000000040e008985 */ /* 0x0013e2000c101926 */
[----:B------:R-:W-:Y:S05]  /*8050*/  @P3 BRA `(.L_x_1086) ;  /* 0x0000000c00f83947 */ /* 0x000fea0003800000 */
[----:B------:R-:W0:Y:S01]  /*8060*/  S2R R17, SR_TID.X ;  /* 0x0000000000117919 */ /* 0x000e220000002100 */
[----:B------:R-:W2:Y:S01]  /*8070*/  @P4 LDC R85, c[0x0][0xcec] ;  /* 0x00033b00ff554b82 */ /* 0x000ea20000000800 */
[----:B------:R-:W-:-:S07]  /*8080*/  ULDC.64 UR4, c[0x0][0xba0] ;  /* 0x0002e80000047ab9 */ /* 0x000fce0000000a00 */
[----:B------:R-:W3:Y:S01]  /*8090*/  @P4 LDC R87, c[0x0][0xcf0] ;  /* 0x00033c00ff574b82 */ /* 0x000ee20000000800 */
[----:B0-----:R-:W-:-:S05]  /*80a0*/  VIADD R17, R17, 0xffffff80 ;  /* 0xffffff8011117836 */ /* 0x001fca0000000000 */
[----:B-1----:R-:W-:-:S04]  /*80b0*/  SHF.R.S32.HI R3, RZ, 0x1f, R17 ;  /* 0x0000001fff037819 */ /* 0x002fc80000011411 */
[----:B------:R-:W-:-:S04]  /*80c0*/  LEA.HI R3, R3, R17, RZ, 0x3 ;  /* 0x0000001103037211 */ /* 0x000fc800078f18ff */
[----:B------:R-:W-:-:S05]  /*80d0*/  LOP3.LUT R4, R3, 0xfffffff8, RZ, 0xc0, !PT ;  /* 0xfffffff803047812 */ /* 0x000fca00078ec0ff */
[----:B------:R-:W-:Y:S01]  /*80e0*/  IMAD.IADD R83, R17, 0x1, -R4 ;  /* 0x0000000111537824 */ /* 0x000fe200078e0a04 */
[----:B------:R-:W-:-:S03]  /*80f0*/  SHF.R.S32.HI R4, RZ, 0x3, R3 ;  /* 0x00000003ff047819 */ /* 0x000fc60000011403 */
[----:B------:R-:W-:-:S04]  /*8100*/  IMAD.SHL.U32 R3, R83, 0x8, RZ ;  /* 0x0000000853037824 */ /* 0x000fc800078e00ff */
[----:B------:R-:W-:-:S04]  /*8110*/  IMAD R7, R4, 0x40, R3 ;  /* 0x0000004004077824 */ /* 0x000fc800078e0203 */
[----:B------:R-:W-:-:S03]  /*8120*/  IMAD.WIDE R158, R7, 0x2, R158 ;  /* 0x00000002079e7825 */ /* 0x000fc600078e029e */
[C---:B------:R-:W-:Y:S02]  /*8130*/  IADD3 R29, P1, R158.reuse, 0x3000, RZ ;  /* 0x000030009e1d7810 */ /* 0x040fe40007f3e0ff */
[C---:B------:R-:W-:Y:S02]  /*8140*/  IADD3 R17, P3, R158.reuse, 0x1000, RZ ;  /* 0x000010009e117810 */ /* 0x040fe40007f7e0ff */
[----:B------:R-:W-:Y:S02]  /*8150*/  LOP3.LUT R28, R29, 0x380, RZ, 0xc0, !PT ;  /* 0x000003801d1c7812 */ /* 0x000fe400078ec0ff */
[----:B------:R-:W-:Y:S02]  /*8160*/  IADD3 R25, P2, R158, 0x2000, RZ ;  /* 0x000020009e197810 */ /* 0x000fe40007f5e0ff */
[----:B------:R-:W-:Y:S02]  /*8170*/  SHF.R.U64 R28, R28, 0x3, RZ ;  /* 0x000000031c1c7819 */ /* 0x000fe400000012ff */
[----:B------:R-:W-:-:S02]  /*8180*/  LOP3.LUT R16, R17, 0x380, RZ, 0xc0, !PT ;  /* 0x0000038011107812 */ /* 0x000fc400078ec0ff */
[----:B------:R-:W-:Y:S01]  /*8190*/  LOP3.LUT R28, R28, R29, RZ, 0x3c, !PT ;  /* 0x0000001d1c1c7212 */ /* 0x000fe200078e3cff */
[----:B------:R-:W-:Y:S01]  /*81a0*/  IMAD.X R29, RZ, RZ, R159, P1 ;  /* 0x000000ffff1d7224 */ /* 0x000fe200008e069f */
[----:B------:R-:W-:Y:S02]  /*81b0*/  IADD3 R53, P1, R158, 0x9000, RZ ;  /* 0x000090009e357810 */ /* 0x000fe40007f3e0ff */
[----:B------:R-:W-:Y:S02]  /*81c0*/  LOP3.LUT R24, R25, 0x380, RZ, 0xc0, !PT ;  /* 0x0000038019187812 */ /* 0x000fe400078ec0ff */
[----:B------:R-:W-:Y:S01]  /*81d0*/  LOP3.LUT R52, R53, 0x380, RZ, 0xc0, !PT ;  /* 0x0000038035347812 */ /* 0x000fe200078ec0ff */
[----:B------:R-:W5:Y:S01]  /*81e0*/  LD.E.128 R28, desc[UR38][R28.64] ;  /* 0x000000261c1c7980 */ /* 0x000f62000c101d00 */
[----:B------:R-:W-:Y:S02]  /*81f0*/  SHF.R.U64 R16, R16, 0x3, RZ ;  /* 0x0000000310107819 */ /* 0x000fe400000012ff */
[----:B------:R-:W-:-:S02]  /*8200*/  SHF.R.U64 R52, R52, 0x3, RZ ;  /* 0x0000000334347819 */ /* 0x000fc400000012ff */
[----:B------:R-:W-:Y:S02]  /*8210*/  SHF.R.U64 R24, R24, 0x3, RZ ;  /* 0x0000000318187819 */ /* 0x000fe400000012ff */
[----:B------:R-:W-:Y:S01]  /*8220*/  LOP3.LUT R52, R52, R53, RZ, 0x3c, !PT ;  /* 0x0000003534347212 */ /* 0x000fe200078e3cff */
[--C-:B------:R-:W-:Y:S01]  /*8230*/  IMAD.X R53, RZ, RZ, R159.reuse, P1 ;  /* 0x000000ffff357224 */ /* 0x100fe200008e069f */
[----:B------:R-:W-:Y:S02]  /*8240*/  IADD3 R8, P1, R158, 0xf000, RZ ;  /* 0x0000f0009e087810 */ /* 0x000fe40007f3e0ff */
[----:B------:R-:W-:Y:S01]  /*8250*/  LOP3.LUT R16, R16, R17, RZ, 0x3c, !PT ;  /* 0x0000001110107212 */ /* 0x000fe200078e3cff */
[--C-:B------:R-:W-:Y:S01]  /*8260*/  IMAD.X R17, RZ, RZ, R159.reuse, P3 ;  /* 0x000000ffff117224 */ /* 0x100fe200018e069f */
[----:B------:R-:W-:Y:S01]  /*8270*/  LOP3.LUT R7, R8, 0x380, RZ, 0xc0, !PT ;  /* 0x0000038008077812 */ /* 0x000fe200078ec0ff */
[--C-:B------:R-:W-:Y:S01]  /*8280*/  IMAD.X R77, RZ, RZ, R159.reuse, P1 ;  /* 0x000000ffff4d7224 */ /* 0x100fe200008e069f */
[----:B------:R-:W-:Y:S01]  /*8290*/  LOP3.LUT R24, R24, R25, RZ, 0x3c, !PT ;  /* 0x0000001918187212 */ /* 0x000fe200078e3cff */
[----:B------:R-:W-:Y:S01]  /*82a0*/  IMAD.X R25, RZ, RZ, R159, P2 ;  /* 0x000000ffff197224 */ /* 0x000fe200010e069f */
[----:B------:R-:W-:Y:S01]  /*82b0*/  SHF.R.U64 R7, R7, 0x3, RZ ;  /* 0x0000000307077819 */ /* 0x000fe200000012ff */
[----:B------:R-:W5:Y:S01]  /*82c0*/  LD.E.128 R16, desc[UR38][R16.64] ;  /* 0x0000002610107980 */ /* 0x000f62000c101d00 */
[----:B------:R-:W-:-:S02]  /*82d0*/  IADD3 R33, P0, R158, 0x4000, RZ ;  /* 0x000040009e217810 */ /* 0x000fc40007f1e0ff */
[----:B------:R-:W-:Y:S01]  /*82e0*/  LOP3.LUT R76, R7, R8, RZ, 0x3c, !PT ;  /* 0x00000008074c7212 */ /* 0x000fe200078e3cff */
[----:B------:R-:W-:Y:S01]  /*82f0*/  IMAD R7, R6, UR4, RZ ;  /* 0x0000000406077c24 */ /* 0x000fe2000f8e02ff */
[C---:B------:R-:W-:Y:S01]  /*8300*/  IADD3 R37, P6, R158.reuse, 0x5000, RZ ;  /* 0x000050009e257810 */ /* 0x040fe20007fde0ff */
[----:B------:R-:W5:Y:S01]  /*8310*/  LD.E.128 R24, desc[UR38][R24.64] ;  /* 0x0000002618187980 */ /* 0x000f62000c101d00 */
[----:B------:R-:W-:Y:S01]  /*8320*/  IADD3 R41, P5, R158, 0x6000, RZ ;  /* 0x000060009e297810 */ /* 0x000fe20007fbe0ff */
[----:B------:R-:W-:Y:S01]  /*8330*/  IMAD R81, R2, UR5, R7 ;  /* 0x0000000502517c24 */ /* 0x000fe2000f8e0207 */
[----:B------:R-:W-:Y:S01]  /*8340*/  IADD3 R45, P3, R158, 0x7000, RZ ;  /* 0x000070009e2d7810 */ /* 0x000fe20007f7e0ff */
[----:B------:R-:W-:Y:S01]  /*8350*/  IMAD.WIDE.U32 R6, R2, UR4, RZ ;  /* 0x0000000402067c25 */ /* 0x000fe2000f8e00ff */
[----:B------:R-:W-:Y:S01]  /*8360*/  IADD3 R49, P2, R158, 0x8000, RZ ;  /* 0x000080009e317810 */ /* 0x000fe20007f5e0ff */
[----:B------:R-:W-:Y:S01]  /*8370*/  ULDC.64 UR4, c[0x0][0xbe8] ;  /* 0x0002fa0000047ab9 */ /* 0x000fe20000000a00 */
[----:B------:R-:W-:Y:S01]  /*8380*/  LOP3.LUT R32, R33, 0x380, RZ, 0xc0, !PT ;  /* 0x0000038021207812 */ /* 0x000fe200078ec0ff */
[----:B------:R-:W-:Y:S01]  /*8390*/  IMAD.IADD R7, R7, 0x1, R81 ;  /* 0x0000000107077824 */ /* 0x000fe200078e0251 */
[----:B------:R-:W-:Y:S01]  /*83a0*/  LOP3.LUT R36, R37, 0x380, RZ, 0xc0, !PT ;  /* 0x0000038025247812 */ /* 0x000fe200078ec0ff */
[----:B------:R-:W-:Y:S01]  /*83b0*/  IMAD R81, R83, 0x20, R4 ;  /* 0x0000002053517824 */ /* 0x000fe200078e0204 */
[----:B------:R-:W-:Y:S01]  /*83c0*/  LOP3.LUT R40, R41, 0x380, RZ, 0xc0, !PT ;  /* 0x0000038029287812 */ /* 0x000fe200078ec0ff */
[----:B------:R-:W5:Y:S01]  /*83d0*/  LD.E.128 R52, desc[UR38][R52.64] ;  /* 0x0000002634347980 */ /* 0x000f62000c101d00 */
[----:B------:R-:W-:Y:S01]  /*83e0*/  LOP3.LUT R44, R45, 0x380, RZ, 0xc0, !PT ;  /* 0x000003802d2c7812 */ /* 0x000fe200078ec0ff */
[----:B------:R-:W-:Y:S01]  /*83f0*/  IMAD R20, R208, 0x80, R81 ;  /* 0x00000080d0147824 */ /* 0x000fe200078e0251 */
[----:B------:R-:W-:Y:S01]  /*8400*/  LOP3.LUT R48, R49, 0x380, RZ, 0xc0, !PT ;  /* 0x0000038031307812 */ /* 0x000fe200078ec0ff */
[----:B------:R-:W-:Y:S01]  /*8410*/  IMAD.WIDE.U32 R6, R206, UR4, R6 ;  /* 0x00000004ce067c25 */ /* 0x000fe2000f8e0006 */
[----:B------:R-:W-:Y:S01]  /*8420*/  SHF.R.U64 R32, R32, 0x3, RZ ;  /* 0x0000000320207819 */ /* 0x000fe200000012ff */
[----:B------:R-:W5:Y:S01]  /*8430*/  LD.E.128 R76, desc[UR38][R76.64] ;  /* 0x000000264c4c7980 */ /* 0x000f62000c101d00 */
[----:B------:R-:W-:Y:S01]  /*8440*/  SHF.R.U64 R36, R36, 0x3, RZ ;  /* 0x0000000324247819 */ /* 0x000fe200000012ff */
[----:B--2---:R-:W-:Y:S01]  /*8450*/  @P4 IMAD.HI.U32 R2, R20, R85, RZ ;  /* 0x0000005514024227 */ /* 0x004fe200078e00ff */
[----:B------:R-:W-:-:S02]  /*8460*/  SHF.R.U64 R40, R40, 0x3, RZ ;  /* 0x0000000328287819 */ /* 0x000fc400000012ff */
[----:B------:R-:W-:Y:S02]  /*8470*/  SHF.R.U64 R44, R44, 0x3, RZ ;  /* 0x000000032c2c7819 */ /* 0x000fe400000012ff */
[----:B------:R-:W-:Y:S02]  /*8480*/  SHF.R.U64 R48, R48, 0x3, RZ ;  /* 0x0000000330307819 */ /* 0x000fe400000012ff */
[----:B------:R-:W-:Y:S01]  /*8490*/  SHF.R.S32.HI R83, RZ, 0x1f, R204 ;  /* 0x0000001fff537819 */ /* 0x000fe200000114cc */
        /* <DEDUP_REMOVED lines=12> */
[----:B------:R-:W-:Y:S01]  /*8560*/  IMAD.MOV.U32 R81, RZ, RZ, R20 ;  /* 0x000000ffff517224 */ /* 0x000fe200078e0014 */
[C---:B------:R-:W-:Y:S01]  /*8570*/  IADD3 R61, P6, R158.reuse, 0xb000, RZ ;  /* 0x0000b0009e3d7810 */ /* 0x040fe20007fde0ff */
[----:B------:R-:W-:Y:S01]  /*8580*/  ULDC.64 UR4, c[0x0][0xbf0] ;  /* 0x0002fc0000047ab9 */ /* 0x000fe20000000a00 */
[C---:B------:R-:W-:Y:S01]  /*8590*/  IADD3 R65, P5, R158.reuse, 0xc000, RZ ;  /* 0x0000c0009e417810 */ /* 0x040fe20007fbe0ff */
[----:B------:R-:W5:Y:S01]  /*85a0*/  LD.E.128 R32, desc[UR38][R32.64] ;  /* 0x0000002620207980 */ /* 0x000f62000c101d00 */
[----:B------:R-:W-:-:S02]  /*85b0*/  IADD3 R69, P3, R158, 0xd000, RZ ;  /* 0x0000d0009e457810 */ /* 0x000fc40007f7e0ff */
[----:B------:R-:W-:Y:S01]  /*85c0*/  IADD3 R73, P2, R158, 0xe000, RZ ;  /* 0x0000e0009e497810 */ /* 0x000fe20007f5e0ff */
[----:B------:R-:W5:Y:S01]  /*85d0*/  LD.E.128 R36, desc[UR38][R36.64] ;  /* 0x0000002624247980 */ /* 0x000f62000c101d00 */
[----:B---3--:R-:W-:Y:S01]  /*85e0*/  @P4 SHF.R.U32.HI R81, RZ, R87, R2 ;  /* 0x00000057ff514219 */ /* 0x008fe20000011602 */
[----:B------:R-:W-:Y:S01]  /*85f0*/  IMAD R83, R83, UR4, RZ ;  /* 0x0000000453537c24 */ /* 0x000fe2000f8e02ff */
[----:B------:R-:W-:Y:S01]  /*8600*/  LOP3.LUT R56, R57, 0x380, RZ, 0xc0, !PT ;  /* 0x0000038039387812 */ /* 0x000fe200078ec0ff */
[----:B------:R-:W5:Y:S01]  /*8610*/  LD.E.128 R40, desc[UR38][R40.64] ;  /* 0x0000002628287980 */ /* 0x000f62000c101d00 */
[----:B------:R-:W-:Y:S01]  /*8620*/  LOP3.LUT R60, R61, 0x380, RZ, 0xc0, !PT ;  /* 0x000003803d3c7812 */ /* 0x000fe200078ec0ff */
[----:B------:R-:W-:Y:S01]  /*8630*/  IMAD.MOV R8, RZ, RZ, -R81 ;  /* 0x000000ffff087224 */ /* 0x000fe200078e0a51 */
[----:B------:R-:W-:Y:S01]  /*8640*/  LOP3.LUT R64, R65, 0x380, RZ, 0xc0, !PT ;  /* 0x0000038041407812 */ /* 0x000fe200078ec0ff */
[----:B------:R-:W5:Y:S01]  /*8650*/  LD.E.128 R44, desc[UR38][R44.64] ;  /* 0x000000262c2c7980 */ /* 0x000f62000c101d00 */
[----:B------:R-:W-:-:S02]  /*8660*/  LOP3.LUT R68, R69, 0x380, RZ, 0xc0, !PT ;  /* 0x0000038045447812 */ /* 0x000fc400078ec0ff */
[----:B------:R-:W-:Y:S01]  /*8670*/  LOP3.LUT R72, R73, 0x380, RZ, 0xc0, !PT ;  /* 0x0000038049487812 */ /* 0x000fe200078ec0ff */
[----:B------:R-:W5:Y:S01]  /*8680*/  LD.E.128 R48, desc[UR38][R48.64] ;  /* 0x0000002630307980 */ /* 0x000f62000c101d00 */
[----:B------:R-:W-:Y:S01]  /*8690*/  SHF.R.S32.HI R2, RZ, 0x1f, R81 ;  /* 0x0000001fff027819 */ /* 0x000fe20000011451 */
[----:B------:R-:W-:Y:S01]  /*86a0*/  IMAD R83, R204, UR5, R83 ;  /* 0x00000005cc537c24 */ /* 0x000fe2000f8e0253 */
[----:B------:R-:W-:Y:S01]  /*86b0*/  LOP3.LUT R13, R158, 0x380, RZ, 0xc0, !PT ;  /* 0x000003809e0d7812 */ /* 0x000fe200078ec0ff */
[----:B------:R-:W-:Y:S01]  /*86c0*/  IMAD.WIDE.U32 R6, R204, UR4, R6 ;  /* 0x00000004cc067c25 */ /* 0x000fe2000f8e0006 */
[----:B------:R-:W-:Y:S01]  /*86d0*/  ULDC.64 UR4, c[0x0][0xbe0] ;  /* 0x0002f80000047ab9 */ /* 0x000fe20000000a00 */
[----:B------:R-:W-:Y:S02]  /*86e0*/  SHF.R.U64 R56, R56, 0x3, RZ ;  /* 0x0000000338387819 */ /* 0x000fe400000012ff */
[----:B------:R-:W-:Y:S01]  /*86f0*/  SHF.R.U64 R60, R60, 0x3, RZ ;  /* 0x000000033c3c7819 */ /* 0x000fe200000012ff */
[----:B------:R-:W-:Y:S01]  /*8700*/  IMAD R2, R2, UR4, RZ ;  /* 0x0000000402027c24 */ /* 0x000fe2000f8e02ff */
[----:B------:R-:W-:Y:S01]  /*8710*/  SHF.R.U64 R64, R64, 0x3, RZ ;  /* 0x0000000340407819 */ /* 0x000fe200000012ff */
[----:B------:R-:W-:Y:S01]  /*8720*/  IMAD R21, R21, R8, R20 ;  /* 0x0000000815157224 */ /* 0x000fe200078e0214 */
[----:B------:R-:W-:-:S02]  /*8730*/  SHF.R.U64 R68, R68, 0x3, RZ ;  /* 0x0000000344447819 */ /* 0x000fc400000012ff */
[----:B------:R-:W-:Y:S01]  /*8740*/  SHF.R.U64 R72, R72, 0x3, RZ ;  /* 0x0000000348487819 */ /* 0x000fe200000012ff */
[----:B------:R-:W-:Y:S01]  /*8750*/  IMAD.IADD R7, R7, 0x1, R83 ;  /* 0x0000000107077824 */ /* 0x000fe200078e0253 */
[----:B------:R-:W-:Y:S01]  /*8760*/  SHF.R.U64 R13, R13, 0x3, RZ ;  /* 0x000000030d0d7819 */ /* 0x000fe200000012ff */
        /* <DEDUP_REMOVED lines=11> */
[----:B------:R-:W-:Y:S01]  /*8820*/  LOP3.LUT R158, R13, R158, RZ, 0x3c, !PT ;  /* 0x0000009e0d9e7212 */ /* 0x000fe200078e3cff */
[----:B------:R-:W-:Y:S01]  /*8830*/  IMAD.WIDE.U32 R6, R81, UR4, R6 ;  /* 0x0000000451067c25 */ /* 0x000fe2000f8e0006 */
[----:B------:R-:W-:Y:S01]  /*8840*/  SHF.R.S32.HI R2, RZ, 0x1f, R21 ;  /* 0x0000001fff027819 */ /* 0x000fe20000011415 */
[----:B------:R-:W-:Y:S01]  /*8850*/  ULDC.64 UR4, c[0x0][0xbd8] ;  /* 0x0002f60000047ab9 */ /* 0x000fe20000000a00 */
[----:B------:R-:W5:Y:S01]  /*8860*/  LD.E.128 R56, desc[UR38][R56.64] ;  /* 0x0000002638387980 */ /* 0x000f62000c101d00 */
[----:B------:R-:W-:-:S02]  /*8870*/  IMAD.IADD R7, R7, 0x1, R83 ;  /* 0x0000000107077824 */ /* 0x000fc400078e0253 */
[----:B------:R-:W-:Y:S01]  /*8880*/  IMAD R2, R2, UR4, RZ ;  /* 0x0000000402027c24 */ /* 0x000fe2000f8e02ff */
[----:B------:R0:W5:Y:S01]  /*8890*/  LD.E.128 R12, desc[UR38][R158.64] ;  /* 0x000000269e0c7980 */ /* 0x000162000c101d00 */
[----:B------:R-:W-:-:S03]  /*88a0*/  IMAD R22, R208, 0x80, R4 ;  /* 0x00000080d0167824 */ /* 0x000fc600078e0204 */
[----:B------:R-:W5:Y:S04]  /*88b0*/  LD.E.128 R60, desc[UR38][R60.64] ;  /* 0x000000263c3c7980 */ /* 0x000f68000c101d00 */
[----:B------:R-:W5:Y:S04]  /*88c0*/  LD.E.128 R64, desc[UR38][R64.64] ;  /* 0x0000002640407980 */ /* 0x000f68000c101d00 */
[----:B------:R-:W5:Y:S04]  /*88d0*/  LD.E.128 R68, desc[UR38][R68.64] ;  /* 0x0000002644447980 */ /* 0x000f68000c101d00 */
[----:B------:R-:W5:Y:S01]  /*88e0*/  LD.E.128 R72, desc[UR38][R72.64] ;  /* 0x0000002648487980 */ /* 0x000f62000c101d00 */
[C---:B------:R-:W-:Y:S01]  /*88f0*/  IMAD R81, R21.reuse, UR5, R2 ;  /* 0x0000000515517c24 */ /* 0x040fe2000f8e0202 */
[----:B------:R-:W-:Y:S01]  /*8900*/  @!PT LDS RZ, [RZ] ;  /* 0x00000000fffff984 */ /* 0x000fe20000000800 */
[----:B------:R-:W-:Y:S01]  /*8910*/  @!PT LDS RZ, [RZ] ;  /* 0x00000000fffff984 */ /* 0x000fe20000000800 */
[----:B------:R-:W-:Y:S01]  /*8920*/  @!PT LDS RZ, [RZ] ;  /* 0x00000000fffff984 */ /* 0x000fe20000000800 */
[----:B------:R-:W-:Y:S01]  /*8930*/  @!PT LDS RZ, [RZ] ;  /* 0x00000000fffff984 */ /* 0x000fe20000000800 */
[----:B------:R1:W-:Y:S06]  /*8940*/  MEMBAR.ALL.CTA ;  /* 0x0000000000007992 */ /* 0x0003ec0000008000 */
[----:B-1----:R-:W1:Y:S01]  /*8950*/  FENCE.VIEW.ASYNC.S ;  /* 0x00000000000073c6 */ /* 0x002e620000000000 */
[----:B------:R-:W-:Y:S01]  /*8960*/  IMAD.WIDE.U32 R6, R21, UR4, R6 ;  /* 0x0000000415067c25 */ /* 0x000fe2000f8e0006 */
[----:B------:R-:W-:-:S03]  /*8970*/  ULDC.64 UR4, c[0x0][0xb80] ;  /* 0x0002e00000047ab9 */ /* 0x000fc60000000a00 */
[----:B------:R-:W-:Y:S01]  /*8980*/  VIADD R2, R22, 0x20 ;  /* 0x0000002016027836 */ /* 0x000fe20000000000 */
[----:B------:R-:W-:Y:S01]  /*8990*/  LEA R8, P2, R6, UR4, 0x1 ;  /* 0x0000000406087c11 */ /* 0x000fe2000f8408ff */
[----:B------:R-:W-:-:S03]  /*89a0*/  IMAD.IADD R7, R7, 0x1, R81 ;  /* 0x0000000107077824 */ /* 0x000fc600078e0251 */
[-C--:B------:R-:W-:Y:S02]  /*89b0*/  ISETP.GE.AND P1, PT, R2, R5.reuse, PT ;  /* 0x000000050200720c */ /* 0x080fe40003f26270 */
[----:B------:R-:W-:Y:S01]  /*89c0*/  LEA.HI.X R2, R6, UR5, R7, 0x1, P2 ;  /* 0x0000000506027c11 */ /* 0x000fe200090f0c07 */
[----:B------:R-:W-:Y:S01]  /*89d0*/  VIADD R0, R0, 0x32420 ;  /* 0x0003242000007836 */ /* 0x000fe20000000000 */
[----:B------:R-:W-:-:S04]  /*89e0*/  ISETP.GE.AND P2, PT, R22, R5, PT ;  /* 0x000000051600720c */ /* 0x000fc80003f46270 */
[----:B------:R-:W-:Y:S01]  /*89f0*/  PRMT R0, RZ, 0x654, R0 ;  /* 0x00000654ff007816 */ /* 0x000fe20000000000 */
[----:B------:R-:W-:Y:S02]  /*8a00*/  VIADD R4, R22, 0x40 ;  /* 0x0000004016047836 */ /* 0x000fe40000000000 */
[C---:B------:R-:W-:Y:S02]  /*8a10*/  VIADD R85, R3.reuse, 0x40 ;  /* 0x0000004003557836 */ /* 0x040fe40000000000 */
[C---:B------:R-:W-:Y:S01]  /*8a20*/  VIADD R87, R3.reuse, 0x80 ;  /* 0x0000008003577836 */ /* 0x040fe20000000000 */
[----:B-1----:R1:W-:Y:S01]  /*8a30*/  SYNCS.ARRIVE.TRANS64.RED.A1T0 RZ, [R0+URZ], RZ ;  /* 0x000000ff00ff79a7 */ /* 0x0023e2000810043f */
[----:B------:R-:W-:Y:S01]  /*8a40*/  VIADD R89, R3, 0xc0 ;  /* 0x000000c003597836 */ /* 0x000fe20000000000 */
[----:B------:R0:W2:Y:S01]  /*8a50*/  SHFL.IDX PT, R82, R8, RZ, 0x181f ;  /* 0x00181fff08527589 */ /* 0x0000a200000e0000 */
[----:B------:R-:W-:Y:S01]  /*8a60*/  BSSY B1, `(.L_x_1087) ;  /* 0x0000019000017945 */ /* 0x000fe20003800000 */
[----:B------:R-:W-:-:S02]  /*8a70*/  ISETP.GE.AND P0, PT, R4, R5, PT ;  /* 0x000000050400720c */ /* 0x000fc40003f06270 */
[----:B-1----:R0:W1:Y:S01]  /*8a80*/  SHFL.IDX PT, R0, R2, RZ, 0x181f ;  /* 0x00181fff02007589 */ /* 0x00206200000e0000 */
[----:B------:R-:W-:Y:S02]  /*8a90*/  SHF.R.S32.HI R84, RZ, 0x1f, R3 ;  /* 0x0000001fff547819 */ /* 0x000fe40000011403 */
        /* <DEDUP_REMOVED lines=9> */
[----:B--2---:R-:W-:-:S04]  /*8b30*/  @!P5 LEA R6, P6, R3, R82, 0x1 ;  /* 0x000000520306d211 */ /* 0x004fc800078c08ff */
[----:B-1----:R-:W-:Y:S02]  /*8b40*/  @!P5 LEA.HI.X R7, R3, R0, R84, 0x1, P6 ;  /* 0x000000000307d211 */ /* 0x002fe400030f0c54 */
        /* <DEDUP_REMOVED lines=10> */
.L_x_1088:
[----:B------:R-:W-:Y:S05]  /*8bf0*/  BSYNC B1 ;  /* 0x0000000000017941 */ /* 0x000fea0003800000 */
.L_x_1087:
[----:B-1----:R1:W3:Y:S01]  /*8c00*/  SHFL.IDX PT, R0, R2, 0x1, 0x181f ;  /* 0x00381f0002007f89 */ /* 0x0022e200000e0000 */
[----:B------:R-:W-:Y:S03]  /*8c10*/  BSSY B1, `(.L_x_1089) ;  /* 0x0000014000017945 */ /* 0x000fe60003800000 */
[----:B0-----:R1:W0:Y:S01]  /*8c20*/  SHFL.IDX PT, R20, R8, 0x1, 0x181f ;  /* 0x00381f0008147f89 */ /* 0x00122200000e0000 */
[----:B------:R-:W-:Y:S05]  /*8c30*/  @P1 BRA `(.L_x_1090) ;  /* 0x0000000000441947 */ /* 0x000fea0003800000 */
[----:B------:R-:W-:Y:S02]  /*8c40*/  ULDC UR4, c[0x0][0xbc8] ;  /* 0x0002f20000047ab9 */ /* 0x000fe40000000800 */
[----:B------:R-:W-:Y:S02]  /*8c50*/  ISETP.GE.AND P4, PT, R3, UR4, PT ;  /* 0x0000000403007c0c */ /* 0x000fe4000bf86270 */
[----:B------:R-:W-:Y:S02]  /*8c60*/  ISETP.GE.AND P3, PT, R85, UR4, PT ;  /* 0x0000000455007c0c */ /* 0x000fe4000bf66270 */
[----:B------:R-:W-:Y:S02]  /*8c70*/  ISETP.GE.AND P2, PT, R87, UR4, PT ;  /* 0x0000000457007c0c */ /* 0x000fe4000bf46270 */
[----:B------:R-:W-:-:S07]  /*8c80*/  ISETP.GE.AND P1, PT, R89, UR4, PT ;  /* 0x0000000459007c0c */ /* 0x000fce000bf26270 */
[-C--:B0-----:R-:W-:Y:S02]  /*8c90*/  @!P4 LEA R6, P6, R3, R20.reuse, 0x1 ;  /* 0x000000140306c211 */ /* 0x081fe400078c08ff */
[----:B-----5:R-:W-:Y:S02]  /*8ca0*/  @!P3 LEA R12, P5, R85, R20, 0x1 ;  /* 0x00000014550cb211 */ /* 0x020fe400078a08ff */
        /* <DEDUP_REMOVED lines=10> */
.L_x_1090:
[----:B------:R-:W-:Y:S05]  /*8d50*/  BSYNC B1 ;  /* 0x0000000000017941 */ /* 0x000fea0003800000 */
.L_x_1089:
[----:B---3--:R3:W0:Y:S01]  /*8d60*/  SHFL.IDX PT, R0, R2, 0x2, 0x181f ;  /* 0x00581f0002007f89 */ /* 0x00862200000e0000 */
[----:B------:R-:W-:Y:S03]  /*8d70*/  BSSY B1, `(.L_x_1091) ;  /* 0x0000014000017945 */ /* 0x000fe60003800000 */
[----:B----45:R3:W4:Y:S01]  /*8d80*/  SHFL.IDX PT, R16, R8, 0x2, 0x181f ;  /* 0x00581f0008107f89 */ /* 0x03072200000e0000 */
        /* <DEDUP_REMOVED lines=18> */
.L_x_1092:
[----:B------:R-:W-:Y:S05]  /*8eb0*/  BSYNC B1 ;  /* 0x0000000000017941 */ /* 0x000fea0003800000 */
.L_x_1091:
[----:B0-----:R-:W-:Y:S01]  /*8ec0*/  VIADD R0, R22, 0x60 ;  /* 0x0000006016007836 */ /* 0x001fe20000000000 */
[----:B------:R0:W0:Y:S04]  /*8ed0*/  SHFL.IDX PT, R12, R2, 0x3, 0x181f ;  /* 0x00781f00020c7f89 */ /* 0x00002800000e0000 */
[----:B------:R-:W-:Y:S01]  /*8ee0*/  ISETP.GE.AND P0, PT, R0, R5, PT ;  /* 0x000000050000720c */ /* 0x000fe20003f06270 */
[----:B-1-3--:R-:W1:-:S12]  /*8ef0*/  SHFL.IDX PT, R8, R8, 0x3, 0x181f ;  /* 0x00781f0008087f89 */ /* 0x00ae5800000e0000 */
[----:B------:R-:W-:Y:S05]  /*8f00*/  @P0 BRA `(.L_x_1093) ;  /* 0x00000024007c0947 */ /* 0x000fea0003800000 */
[----:B------:R-:W-:Y:S02]  /*8f10*/  ULDC UR4, c[0x0][0xbc8] ;  /* 0x0002f20000047ab9 */ /* 0x000fe40000000800 */
[----:B------:R-:W-:Y:S02]  /*8f20*/  ISETP.GE.AND P3, PT, R3, UR4, PT ;  /* 0x0000000403007c0c */ /* 0x000fe4000bf66270 */
[----:B------:R-:W-:Y:S02]  /*8f30*/  ISETP.GE.AND P4, PT, R85, UR4, PT ;  /* 0x0000000455007c0c */ /* 0x000fe4000bf86270 */
[----:B------:R-:W-:-:S09]  /*8f40*/  ISETP.GE.AND P5, PT, R87, UR4, PT ;  /* 0x0000000457007c0c */ /* 0x000fd2000bfa6270 */
[-C--:B01----:R-:W-:Y:S02]  /*8f50*/  @!P3 LEA R2, P0, R3, R8.reuse, 0x1 ;  /* 0x000000080302b211 */ /* 0x083fe400078008ff */
[-C--:B------:R-:W-:Y:S02]  /*8f60*/  @!P4 LEA R4, P1, R85, R8.reuse, 0x1 ;  /* 0x000000085504c211 */ /* 0x080fe400078208ff */
        /* <DEDUP_REMOVED lines=13> */
.L_x_1086:
[----:B------:R-:W-:Y:S01]  /*9040*/  ULDC.64 UR4, c[0x0][0xc08] ;  /* 0x0003020000047ab9 */ /* 0x000fe20000000a00 */
[----:B-1----:R-:W0:Y:S01]  /*9050*/  @P4 LDC R15, c[0x0][0xcec] ;  /* 0x00033b00ff0f4b82 */ /* 0x002e220000000800 */
[----:B------:R-:W-:Y:S01]  /*9060*/  IMAD R3, R6, UR4, RZ ;  /* 0x0000000406037c24 */ /* 0x000fe2000f8e02ff */
[----:B------:R-:W-:Y:S01]  /*9070*/  ULDC.64 UR6, c[0x0][0xc30] ;  /* 0x00030c0000067ab9 */ /* 0x000fe20000000a00 */
[----:B------:R-:W-:Y:S01]  /*9080*/  IMAD.WIDE.U32 R6, R2, UR4, RZ ;  /* 0x0000000402067c25 */ /* 0x000fe2000f8e00ff */
[----:B------:R-:W-:Y:S01]  /*9090*/  ISETP.GE.AND P0, PT, R16, R5, PT ;  /* 0x000000051000720c */ /* 0x000fe20003f06270 */
[----:B------:R-:W-:Y:S01]  /*90a0*/  BSSY B1, `(.L_x_1094) ;  /* 0x00000d1000017945 */ /* 0x000fe20003800000 */
[----:B------:R-:W-:Y:S01]  /*90b0*/  SHF.R.S32.HI R22, RZ, 0x1f, R210 ;  /* 0x0000001fff167819 */ /* 0x000fe200000114d2 */
[----:B------:R-:W-:Y:S01]  /*90c0*/  IMAD R3, R2, UR5, R3 ;  /* 0x0000000502037c24 */ /* 0x000fe2000f8e0203 */
[----:B------:R-:W-:Y:S01]  /*90d0*/  ULDC.64 UR4, c[0x0][0xc38] ;  /* 0x00030e0000047ab9 */ /* 0x000fe20000000a00 */
[----:B------:R-:W1:Y:S01]  /*90e0*/  @P4 LDC R2, c[0x0][0xcf0] ;  /* 0x00033c00ff024b82 */ /* 0x000e620000000800 */
[----:B------:R-:W-:Y:S01]  /*90f0*/  VIADD R176, R205, 0x18 ;  /* 0x00000018cdb07836 */ /* 0x000fe20000000000 */
[----:B------:R-:W-:Y:S01]  /*9100*/  SHF.R.S32.HI R152, RZ, 0x1f, R211 ;  /* 0x0000001fff987819 */ /* 0x000fe200000114d3 */
[----:B------:R-:W-:Y:S01]  /*9110*/  IMAD.IADD R7, R7, 0x1, R3 ;  /* 0x0000000107077824 */ /* 0x000fe200078e0203 */
[----:B------:R-:W-:Y:S01]  /*9120*/  SHF.R.S32.HI R3, RZ, 0x1f, R204 ;  /* 0x0000001fff037819 */ /* 0x000fe200000114cc */
[----:B------:R-:W-:Y:S01]  /*9130*/  VIADD R178, R205, 0x10 ;  /* 0x00000010cdb27836 */ /* 0x000fe20000000000 */
[----:B------:R-:W-:Y:S01]  /*9140*/  SHF.R.S32.HI R153, RZ, 0x1f, R212 ;  /* 0x0000001fff997819 */ /* 0x000fe200000114d4 */
[----:B------:R-:W-:Y:S01]  /*9150*/  IMAD.WIDE.U32 R6, R206, UR4, R6 ;  /* 0x00000004ce067c25 */ /* 0x000fe2000f8e0006 */
[----:B------:R-:W-:-:S02]  /*9160*/  SHF.R.S32.HI R154, RZ, 0x1f, R213 ;  /* 0x0000001fff9a7819 */ /* 0x000fc400000114d5 */
[----:B------:R-:W-:Y:S01]  /*9170*/  SHF.R.S32.HI R155, RZ, 0x1f, R214 ;  /* 0x0000001fff9b7819 */ /* 0x000fe200000114d6 */
[----:B------:R-:W-:Y:S01]  /*9180*/  IMAD R7, R206, UR5, R7 ;  /* 0x00000005ce077c24 */ /* 0x000fe2000f8e0207 */
[----:B------:R-:W-:Y:S01]  /*9190*/  ULDC.64 UR4, c[0x0][0xc40] ;  /* 0x0003100000047ab9 */ /* 0x000fe20000000a00 */
[----:B------:R-:W-:Y:S01]  /*91a0*/  VIADD R180, R205, 0x8 ;  /* 0x00000008cdb47836 */ /* 0x000fe20000000000 */
[----:B------:R-:W-:Y:S01]  /*91b0*/  SHF.R.S32.HI R156, RZ, 0x1f, R215 ;  /* 0x0000001fff9c7819 */ /* 0x000fe200000114d7 */
[----:B------:R-:W-:Y:S01]  /*91c0*/  IMAD R3, R3, UR4, RZ ;  /* 0x0000000403037c24 */ /* 0x000fe2000f8e02ff */
[----:B------:R-:W-:Y:S01]  /*91d0*/  SHF.R.S32.HI R157, RZ, 0x1f, R216 ;  /* 0x0000001fff9d7819 */ /* 0x000fe200000114d8 */
[----:B0-----:R-:W-:Y:S01]  /*91e0*/  @P4 IMAD.HI.U32 R15, R20, R15, RZ ;  /* 0x0000000f140f4227 */ /* 0x001fe200078e00ff */
[----:B------:R-:W-:Y:S02]  /*91f0*/  SHF.R.S32.HI R158, RZ, 0x1f, R219 ;  /* 0x0000001fff9e7819 */ /* 0x000fe400000114db */
[----:B------:R-:W-:Y:S01]  /*9200*/  SHF.R.S32.HI R159, RZ, 0x1f, R221 ;  /* 0x0000001fff9f7819 */ /* 0x000fe200000114dd */
[C---:B------:R-:W-:Y:S01]  /*9210*/  IMAD R13, R204.reuse, UR5, R3 ;  /* 0x00000005cc0d7c24 */ /* 0x040fe2000f8e0203 */
[----:B------:R-:W-:Y:S01]  /*9220*/  SHF.R.S32.HI R160, RZ, 0x1f, R222 ;  /* 0x0000001fffa07819 */ /* 0x000fe200000114de */
[----:B------:R-:W-:Y:S01]  /*9230*/  IMAD.WIDE.U32 R6, R204, UR4, R6 ;  /* 0x00000004cc067c25 */ /* 0x000fe2000f8e0006 */
[----:B------:R-:W-:Y:S01]  /*9240*/  ULDC.64 UR4, c[0x0][0xc48] ;  /* 0x0003120000047ab9 */ /* 0x000fe20000000a00 */
[----:B------:R-:W-:-:S02]  /*9250*/  SHF.R.S32.HI R161, RZ, 0x1f, R223 ;  /* 0x0000001fffa17819 */ /* 0x000fc400000114df */
[----:B------:R-:W-:Y:S01]  /*9260*/  IMAD.MOV.U32 R3, RZ, RZ, R20 ;  /* 0x000000ffff037224 */ /* 0x000fe200078e0014 */
[----:B-1----:R-:W-:Y:S01]  /*9270*/  @P4 SHF.R.U32.HI R3, RZ, R2, R15 ;  /* 0x00000002ff034219 */ /* 0x002fe2000001160f */
[----:B------:R-:W-:Y:S01]  /*9280*/  IMAD.IADD R7, R7, 0x1, R13 ;  /* 0x0000000107077824 */ /* 0x000fe200078e020d */
[----:B------:R-:W-:Y:S01]  /*9290*/  SHF.R.S32.HI R163, RZ, 0x1f, R225 ;  /* 0x0000001fffa37819 */ /* 0x000fe200000114e1 */
[----:B------:R-:W-:Y:S01]  /*92a0*/  VIADD R175, R205, 0x18 ;  /* 0x00000018cdaf7836 */ /* 0x000fe20000000000 */
[--C-:B------:R-:W-:Y:S01]  /*92b0*/  SHF.R.S32.HI R2, RZ, 0x1f, R3.reuse ;  /* 0x0000001fff027819 */ /* 0x100fe20000011403 */
[----:B------:R-:W-:Y:S01]  /*92c0*/  IMAD.MOV R4, RZ, RZ, -R3 ;  /* 0x000000ffff047224 */ /* 0x000fe200078e0a03 */
[----:B------:R-:W-:Y:S01]  /*92d0*/  SHF.R.S32.HI R164, RZ, 0x1f, R226 ;  /* 0x0000001fffa47819 */ /* 0x000fe200000114e2 */
[----:B------:R-:W-:Y:S01]  /*92e0*/  IMAD.WIDE.U32 R6, R162, UR4, R6 ;  /* 0x00000004a2067c25 */ /* 0x000fe2000f8e0006 */
[----:B------:R-:W-:Y:S02]  /*92f0*/  SHF.R.S32.HI R165, RZ, 0x1f, R227 ;  /* 0x0000001fffa57819 */ /* 0x000fe400000114e3 */
[----:B------:R-:W-:Y:S01]  /*9300*/  SHF.R.S32.HI R166, RZ, 0x1f, R228 ;  /* 0x0000001fffa67819 */ /* 0x000fe200000114e4 */
[----:B------:R-:W-:Y:S01]  /*9310*/  IMAD R21, R21, R4, R20 ;  /* 0x0000000415157224 */ /* 0x000fe200078e0214 */
[----:B------:R-:W-:Y:S01]  /*9320*/  SHF.R.S32.HI R167, RZ, 0x1f, R230 ;  /* 0x0000001fffa77819 */ /* 0x000fe200000114e6 */
[----:B------:R-:W-:Y:S01]  /*9330*/  IMAD R2, R2, UR6, RZ ;  /* 0x0000000602027c24 */ /* 0x000fe2000f8e02ff */
[----:B------:R-:W-:Y:S01]  /*9340*/  SHF.R.S32.HI R168, RZ, 0x1f, R231 ;  /* 0x0000001fffa87819 */ /* 0x000fe200000114e7 */
[----:B------:R-:W-:Y:S01]  /*9350*/  IMAD R7, R162, UR5, R7 ;  /* 0x00000005a2077c24 */ /* 0x000fe2000f8e0207 */
[----:B------:R-:W-:Y:S01]  /*9360*/  ULDC.64 UR4, c[0x0][0xc28] ;  /* 0x00030a0000047ab9 */ /* 0x000fe20000000a00 */
[C---:B------:R-:W-:Y:S01]  /*9370*/  IMAD R13, R3.reuse, UR7, R2 ;  /* 0x00000007030d7c24 */ /* 0x040fe2000f8e0202 */
[----:B------:R-:W-:Y:S01]  /*9380*/  SHF.R.S32.HI R2, RZ, 0x1f, R21 ;  /* 0x0000001fff027819 */ /* 0x000fe20000011415 */
[----:B------:R-:W-:Y:S01]  /*9390*/  IMAD.WIDE.U32 R6, R3, UR6, R6 ;  /* 0x0000000603067c25 */ /* 0x000fe2000f8e0006 */
[----:B------:R-:W-:-:S02]  /*93a0*/  SHF.R.S32.HI R162, RZ, 0x1f, R224 ;  /* 0x0000001fffa27819 */ /* 0x000fc400000114e0 */
[----:B------:R-:W-:Y:S01]  /*93b0*/  SHF.R.S32.HI R169, RZ, 0x1f, R232 ;  /* 0x0000001fffa97819 */ /* 0x000fe200000114e8 */
[----:B------:R-:W-:Y:S01]  /*93c0*/  IMAD R2, R2, UR4, RZ ;  /* 0x0000000402027c24 */ /* 0x000fe2000f8e02ff */
[----:B------:R-:W-:Y:S01]  /*93d0*/  SHF.R.S32.HI R170, RZ, 0x1f, R233 ;  /* 0x0000001fffaa7819 */ /* 0x000fe200000114e9 */
[----:B------:R-:W-:Y:S01]  /*93e0*/  IMAD.IADD R7, R7, 0x1, R13 ;  /* 0x0000000107077824 */ /* 0x000fe200078e020d */
[----:B------:R-:W-:Y:S01]  /*93f0*/  SHF.R.S32.HI R171, RZ, 0x1f, R234 ;  /* 0x0000001fffab7819 */ /* 0x000fe200000114ea */
[C---:B------:R-:W-:Y:S01]  /*9400*/  IMAD R3, R21.reuse, UR5, R2 ;  /* 0x0000000515037c24 */ /* 0x040fe2000f8e0202 */
[----:B------:R-:W-:Y:S01]  /*9410*/  SHF.R.S32.HI R172, RZ, 0x1f, R235 ;  /* 0x0000001fffac7819 */ /* 0x000fe200000114eb */
[----:B------:R-:W-:Y:S01]  /*9420*/  IMAD.WIDE.U32 R6, R21, UR4, R6 ;  /* 0x0000000415067c25 */ /* 0x000fe2000f8e0006 */
[----:B------:R-:W-:Y:S01]  /*9430*/  ULDC.64 UR4, c[0x0][0xc00] ;  /* 0x0003000000047ab9 */ /* 0x000fe20000000a00 */
[----:B------:R-:W-:Y:S02]  /*9440*/  SHF.R.S32.HI R173, RZ, 0x1f, R236 ;  /* 0x0000001fffad7819 */ /* 0x000fe400000114ec */
[----:B------:R-:W-:Y:S01]  /*9450*/  VIADD R2, R0, 0x32420 ;  /* 0x0003242000027836 */ /* 0x000fe20000000000 */
[C---:B------:R-:W-:Y:S01]  /*9460*/  LEA R0, P1, R6.reuse, UR4, 0x2 ;  /* 0x0000000406007c11 */ /* 0x040fe2000f8210ff */
[----:B------:R-:W-:Y:S01]  /*9470*/  IMAD.IADD R3, R7, 0x1, R3 ;  /* 0x0000000107037824 */ /* 0x000fe200078e0203 */
[----:B------:R-:W-:Y:S01]  /*9480*/  SHF.R.S32.HI R174, RZ, 0x1f, R237 ;  /* 0x0000001fffae7819 */ /* 0x000fe200000114ed */
[C---:B------:R-:W-:Y:S01]  /*9490*/  VIADD R177, R205.reuse, 0x10 ;  /* 0x00000010cdb17836 */ /* 0x040fe20000000000 */
[----:B------:R-:W-:Y:S01]  /*94a0*/  PRMT R2, RZ, 0x654, R2 ;  /* 0x00000654ff027816 */ /* 0x000fe20000000002 */
[----:B------:R-:W-:Y:S01]  /*94b0*/  VIADD R179, R205, 0x8 ;  /* 0x00000008cdb37836 */ /* 0x000fe20000000000 */
[----:B------:R-:W-:-:S02]  /*94c0*/  LEA.HI.X R4, R6, UR5, R3, 0x2, P1 ;  /* 0x0000000506047c11 */ /* 0x000fc400088f1403 */
[----:B------:R0:W-:Y:S01]  /*94d0*/  SYNCS.ARRIVE.TRANS64.RED.A1T0 RZ, [R2+URZ], RZ ;  /* 0x000000ff02ff79a7 */ /* 0x0001e2000810043f */
[----:B------:R-:W-:Y:S02]  /*94e0*/  SHF.R.S32.HI R176, RZ, 0x1f, R176 ;  /* 0x0000001fffb07819 */ /* 0x000fe400000114b0 */
[----:B------:R1:W2:Y:S01]  /*94f0*/  SHFL.IDX PT, R3, R4, RZ, 0x1c1f ;  /* 0x001c1fff04037589 */ /* 0x0002a200000e0000 */
[----:B------:R-:W-:Y:S02]  /*9500*/  SHF.R.S32.HI R178, RZ, 0x1f, R178 ;  /* 0x0000001fffb27819 */ /* 0x000fe400000114b2 */
[----:B------:R-:W-:Y:S01]  /*9510*/  SHF.R.S32.HI R180, RZ, 0x1f, R180 ;  /* 0x0000001fffb47819 */ /* 0x000fe200000114b4 */
[----:B0-----:R1:W0:Y:S01]  /*9520*/  SHFL.IDX PT, R2, R0, RZ, 0x1c1f ;  /* 0x001c1fff00027589 */ /* 0x00122200000e0000 */
[----:B------:R-:W-:Y:S05]  /*9530*/  @P0 BRA `(.L_x_1095) ;  /* 0x00000008001c0947 */ /* 0x000fea0003800000 */
[----:B------:R-:W-:Y:S02]  /*9540*/  ULDC UR4, c[0x0][0xbc8] ;  /* 0x0002f20000047ab9 */ /* 0x000fe40000000800 */
[----:B------:R-:W-:Y:S02]  /*9550*/  ISETP.GE.AND P4, PT, R179, UR4, PT ;  /* 0x00000004b3007c0c */ /* 0x000fe4000bf86270 */
[----:B------:R-:W-:Y:S02]  /*9560*/  ISETP.GE.AND P3, PT, R177, UR4, PT ;  /* 0x00000004b1007c0c */ /* 0x000fe4000bf66270 */
[----:B------:R-:W-:Y:S02]  /*9570*/  ISETP.GE.AND P5, PT, R205, UR4, PT ;  /* 0x00000004cd007c0c */ /* 0x000fe4000bfa6270 */
[----:B------:R-:W-:Y:S02]  /*9580*/  ISETP.GE.AND P1, PT, R237, UR4, PT ;  /* 0x00000004ed007c0c */ /* 0x000fe4000bf26270 */
[----:B------:R-:W-:-:S05]  /*9590*/  ISETP.GE.AND P0, PT, R175, UR4, PT ;  /* 0x00000004af007c0c */ /* 0x000fca000bf06270 */
[-C--:B0-----:R-:W-:Y:S02]  /*95a0*/  @!P4 LEA R6, P2, R179, R2.reuse, 0x2 ;  /* 0x00000002b306c211 */ /* 0x081fe400078410ff */
        /* <DEDUP_REMOVED lines=10> */
[-C--:B0-----:R-:W-:Y:S02]  /*9650*/  @!P0 LEA R6, P6, R175, R2.reuse, 0x2 ;  /* 0x00000002af068211 */ /* 0x081fe400078c10ff */
[-C--:B--2---:R-:W-:Y:S01]  /*9660*/  @!P1 LEA R12, P5, R237, R2.reuse, 0x2 ;  /* 0x00000002ed0c9211 */ /* 0x084fe200078a10ff */
[----:B------:R-:W-:Y:S01]  /*9670*/  VIADD R33, R205, 0xe8 ;  /* 0x000000e8cd217836 */ /* 0x000fe20000000000 */
        /* <DEDUP_REMOVED lines=10> */
[CC--:B0-----:R-:W-:Y:S02]  /*9720*/  @!P3 LEA R6, P6, R235.reuse, R2.reuse, 0x2 ;  /* 0x00000002eb06b211 */ /* 0x0c1fe400078c10ff */
        /* <DEDUP_REMOVED lines=10> */
[CC--:B0-----:R-:W-:Y:S02]  /*97d0*/  @!P0 LEA R6, P4, R232.reuse, R2.reuse, 0x2 ;  /* 0x00000002e8068211 */ /* 0x0c1fe400078810ff */
[----:B--2---:R-:W-:Y:S02]  /*97e0*/  @!P1 LEA R12, P5, R231, R2, 0x2 ;  /* 0x00000002e70c9211 */ /* 0x004fe400078a10ff */
[-C--:B------:R-:W-:Y:S02]  /*97f0*/  @!P0 LEA.HI.X R7, R232, R3.reuse, R169, 0x2, P4 ;  /* 0x00000003e8078211 */ /* 0x080fe400020f14a9 */
[----:B------:R-:W-:Y:S02]  /*9800*/  ISETP.GE.AND P4, PT, R227, UR4, PT ;  /* 0x00000004e3007c0c */ /* 0x000fe4000bf86270 */
[----:B------:R-:W-:Y:S01]  /*9810*/  @!P1 LEA.HI.X R13, R231, R3, R168, 0x2, P5 ;  /* 0x00000003e70d9211 */ /* 0x000fe200028f14a8 */
[----:B------:R0:W-:Y:S01]  /*9820*/  @!P0 ST.E.64 desc[UR38][R6.64], R60 ;  /* 0x0000003c06008985 */ /* 0x0001e2000c101b26 */
[----:B------:R-:W-:-:S02]  /*9830*/  ISETP.GE.AND P5, PT, R226, UR4, PT ;  /* 0x00000004e2007c0c */ /* 0x000fc4000bfa6270 */
[----:B---3--:R-:W-:Y:S01]  /*9840*/  @!P2 LEA R14, P6, R230, R2, 0x2 ;  /* 0x00000002e60ea211 */ /* 0x008fe200078c10ff */
[----:B------:R2:W-:Y:S01]  /*9850*/  @!P1 ST.E.64 desc[UR38][R12.64], R64 ;  /* 0x000000400c009985 */ /* 0x0005e2000c101b26 */
[----:B------:R-:W-:Y:S02]  /*9860*/  ISETP.GE.AND P1, PT, R224, UR4, PT ;  /* 0x00000004e0007c0c */ /* 0x000fe4000bf26270 */
[----:B------:R-:W-:Y:S02]  /*9870*/  @!P2 LEA.HI.X R15, R230, R3, R167, 0x2, P6 ;  /* 0x00000003e60fa211 */ /* 0x000fe400030f14a7 */
[----:B------:R-:W-:-:S03]  /*9880*/  ISETP.GE.AND P0, PT, R225, UR4, PT ;  /* 0x00000004e1007c0c */ /* 0x000fc6000bf06270 */
[----:B------:R3:W-:Y:S01]  /*9890*/  @!P2 ST.E.64 desc[UR38][R14.64], R68 ;  /* 0x000000440e00a985 */ /* 0x0007e2000c101b26 */
[CC--:B0-----:R-:W-:Y:S02]  /*98a0*/  @!P3 LEA R6, P6, R228.reuse, R2.reuse, 0x2 ;  /* 0x00000002e406b211 */ /* 0x0c1fe400078c10ff */
[CC--:B--2---:R-:W-:Y:S02]  /*98b0*/  @!P4 LEA R12, P2, R227.reuse, R2.reuse, 0x2 ;  /* 0x00000002e30cc211 */ /* 0x0c4fe400078410ff */
[-C--:B------:R-:W-:Y:S02]  /*98c0*/  @!P3 LEA.HI.X R7, R228, R3.reuse, R166, 0x2, P6 ;  /* 0x00000003e407b211 */ /* 0x080fe400030f14a6 */
[----:B------:R-:W-:Y:S02]  /*98d0*/  @!P4 LEA.HI.X R13, R227, R3, R165, 0x2, P2 ;  /* 0x00000003e30dc211 */ /* 0x000fe400010f14a5 */
[----:B------:R-:W-:Y:S01]  /*98e0*/  ISETP.GE.AND P2, PT, R223, UR4, PT ;  /* 0x00000004df007c0c */ /* 0x000fe2000bf46270 */
[----:B------:R0:W-:Y:S01]  /*98f0*/  @!P3 ST.E.64 desc[UR38][R6.64], R72 ;  /* 0x000000480600b985 */ /* 0x0001e2000c101b26 */
[----:B---3--:R-:W-:-:S03]  /*9900*/  @!P5 LEA R14, P6, R226, R2, 0x2 ;  /* 0x00000002e20ed211 */ /* 0x008fc600078c10ff */
[----:B------:R2:W-:Y:S01]  /*9910*/  @!P4 ST.E.64 desc[UR38][R12.64], R76 ;  /* 0x0000004c0c00c985 */ /* 0x0005e2000c101b26 */
[----:B------:R-:W-:Y:S02]  /*9920*/  @!P5 LEA.HI.X R15, R226, R3, R164, 0x2, P6 ;  /* 0x00000003e20fd211 */ /* 0x000fe400030f14a4 */
[----:B------:R-:W-:-:S03]  /*9930*/  ISETP.GE.AND P4, PT, R221, UR4, PT ;  /* 0x00000004dd007c0c */ /* 0x000fc6000bf86270 */
[----:B------:R3:W-:Y:S01]  /*9940*/  @!P5 ST.E.64 desc[UR38][R14.64], R80 ;  /* 0x000000500e00d985 */ /* 0x0007e2000c101b26 */
[----:B------:R-:W-:Y:S02]  /*9950*/  ISETP.GE.AND P5, PT, R222, UR4, PT ;  /* 0x00000004de007c0c */ /* 0x000fe4000bfa6270 */
        /* <DEDUP_REMOVED lines=8> */
[----:B------:R-:W-:-:S05]  /*99e0*/  @!P2 LEA.HI.X R15, R223, R3, R161, 0x2, P6 ;  /* 0x00000003df0fa211 */ /* 0x000fca00030f14a1 */
[----:B------:R3:W-:Y:S01]  /*99f0*/  @!P2 ST.E.64 desc[UR38][R14.64], R92 ;  /* 0x0000005c0e00a985 */ /* 0x0007e2000c101b26 */
[----:B------:R-:W-:Y:S02]  /*9a00*/  ISETP.GE.AND P2, PT, R216, UR4, PT ;  /* 0x00000004d8007c0c */ /* 0x000fe4000bf46270 */
[CC--:B0-----:R-:W-:Y:S02]  /*9a10*/  @!P5 LEA R6, P1, R222.reuse, R2.reuse, 0x2 ;  /* 0x00000002de06d211 */ /* 0x0c1fe400078210ff */
[-C--:B--2---:R-:W-:Y:S02]  /*9a20*/  @!P4 LEA R12, P0, R221, R2.reuse, 0x2 ;  /* 0x00000002dd0cc211 */ /* 0x084fe400078010ff */
[-C--:B------:R-:W-:Y:S02]  /*9a30*/  @!P5 LEA.HI.X R7, R222, R3.reuse, R160, 0x2, P1 ;  /* 0x00000003de07d211 */ /* 0x080fe400008f14a0 */
[----:B------:R-:W-:Y:S02]  /*9a40*/  ISETP.GE.AND P1, PT, R215, UR4, PT ;  /* 0x00000004d7007c0c */ /* 0x000fe4000bf26270 */
[----:B---3--:R-:W-:Y:S01]  /*9a50*/  @!P3 LEA R14, P6, R219, R2, 0x2 ;  /* 0x00000002db0eb211 */ /* 0x008fe200078c10ff */
[----:B------:R-:W-:Y:S01]  /*9a60*/  @!P5 ST.E.64 desc[UR38][R6.64], R96 ;  /* 0x000000600600d985 */ /* 0x000fe2000c101b26 */
[----:B------:R-:W-:-:S02]  /*9a70*/  @!P4 LEA.HI.X R13, R221, R3, R159, 0x2, P0 ;  /* 0x00000003dd0dc211 */ /* 0x000fc400000f149f */
[----:B------:R-:W-:Y:S02]  /*9a80*/  @!P3 LEA.HI.X R15, R219, R3, R158, 0x2, P6 ;  /* 0x00000003db0fb211 */ /* 0x000fe400030f149e */
[----:B------:R-:W-:Y:S01]  /*9a90*/  ISETP.GE.AND P0, PT, R214, UR4, PT ;  /* 0x00000004d6007c0c */ /* 0x000fe2000bf06270 */
[----:B------:R-:W-:Y:S01]  /*9aa0*/  @!P4 ST.E.64 desc[UR38][R12.64], R100 ;  /* 0x000000640c00c985 */ /* 0x000fe2000c101b26 */
[-C--:B------:R-:W-:Y:S02]  /*9ab0*/  @!P2 LEA R18, P6, R216, R2.reuse, 0x2 ;  /* 0x00000002d812a211 */ /* 0x080fe400078c10ff */
[----:B------:R-:W-:Y:S01]  /*9ac0*/  ISETP.GE.AND P4, PT, R212, UR4, PT ;  /* 0x00000004d4007c0c */ /* 0x000fe2000bf86270 */
[----:B------:R-:W-:Y:S01]  /*9ad0*/  @!P3 ST.E.64 desc[UR38][R14.64], R104 ;  /* 0x000000680e00b985 */ /* 0x000fe2000c101b26 */
[----:B------:R-:W-:Y:S02]  /*9ae0*/  ISETP.GE.AND P3, PT, R213, UR4, PT ;  /* 0x00000004d5007c0c */ /* 0x000fe4000bf66270 */
[----:B------:R-:W-:-:S02]  /*9af0*/  @!P1 LEA R20, P5, R215, R2, 0x2 ;  /* 0x00000002d7149211 */ /* 0x000fc400078a10ff */
[-C--:B------:R-:W-:Y:S02]  /*9b00*/  @!P2 LEA.HI.X R19, R216, R3.reuse, R157, 0x2, P6 ;  /* 0x00000003d813a211 */ /* 0x080fe400030f149d */
[-C--:B------:R-:W-:Y:S02]  /*9b10*/  @!P1 LEA.HI.X R21, R215, R3.reuse, R156, 0x2, P5 ;  /* 0x00000003d7159211 */ /* 0x080fe400028f149c */
[CC--:B------:R-:W-:Y:S01]  /*9b20*/  @!P0 LEA R16, P6, R214.reuse, R2.reuse, 0x2 ;  /* 0x00000002d6108211 */ /* 0x0c0fe200078c10ff */
[----:B------:R0:W-:Y:S01]  /*9b30*/  @!P2 ST.E.64 desc[UR38][R18.64], R108 ;  /* 0x0000006c1200a985 */ /* 0x0001e2000c101b26 */
[----:B------:R-:W-:Y:S02]  /*9b40*/  ISETP.GE.AND P2, PT, R211, UR4, PT ;  /* 0x00000004d3007c0c */ /* 0x000fe4000bf46270 */
[----:B------:R-:W-:Y:S01]  /*9b50*/  @!P0 LEA.HI.X R17, R214, R3, R155, 0x2, P6 ;  /* 0x00000003d6118211 */ /* 0x000fe200030f149b */
[----:B------:R2:W-:Y:S01]  /*9b60*/  @!P1 ST.E.64 desc[UR38][R20.64], R112 ;  /* 0x0000007014009985 */ /* 0x0005e2000c101b26 */
[----:B------:R-:W-:-:S02]  /*9b70*/  @!P3 LEA R24, P1, R213, R2, 0x2 ;  /* 0x00000002d518b211 */ /* 0x000fc400078210ff */
[-C--:B------:R-:W-:Y:S01]  /*9b80*/  @!P4 LEA R28, P5, R212, R2.reuse, 0x2 ;  /* 0x00000002d41cc211 */ /* 0x080fe200078a10ff */
[----:B------:R3:W-:Y:S01]  /*9b90*/  @!P0 ST.E.64 desc[UR38][R16.64], R116 ;  /* 0x0000007410008985 */ /* 0x0007e2000c101b26 */
[-C--:B------:R-:W-:Y:S02]  /*9ba0*/  @!P3 LEA.HI.X R25, R213, R3.reuse, R154, 0x2, P1 ;  /* 0x00000003d519b211 */ /* 0x080fe400008f149a */
[----:B------:R-:W-:Y:S02]  /*9bb0*/  ISETP.GE.AND P1, PT, R210, UR4, PT ;  /* 0x00000004d2007c0c */ /* 0x000fe4000bf26270 */
[----:B------:R-:W-:Y:S01]  /*9bc0*/  @!P4 LEA.HI.X R29, R212, R3, R153, 0x2, P5 ;  /* 0x00000003d41dc211 */ /* 0x000fe200028f1499 */
[----:B------:R4:W-:Y:S01]  /*9bd0*/  @!P3 ST.E.64 desc[UR38][R24.64], R120 ;  /* 0x000000781800b985 */ /* 0x0009e2000c101b26 */
[----:B------:R-:W-:Y:S01]  /*9be0*/  ISETP.GE.AND P0, PT, R209, UR4, PT ;  /* 0x00000004d1007c0c */ /* 0x000fe2000bf06270 */
[----:B0-----:R-:W-:Y:S01]  /*9bf0*/  VIADD R19, R205, 0xf0 ;  /* 0x000000f0cd137836 */ /* 0x001fe20000000000 */
[----:B------:R-:W-:Y:S01]  /*9c00*/  @!P2 LEA R6, P5, R211, R2, 0x2 ;  /* 0x00000002d306a211 */ /* 0x000fe200078a10ff */
[----:B------:R4:W-:Y:S01]  /*9c10*/  @!P4 ST.E.64 desc[UR38][R28.64], R124 ;  /* 0x0000007c1c00c985 */ /* 0x0009e2000c101b26 */
[----:B------:R-:W-:Y:S01]  /*9c20*/  ISETP.GE.AND P4, PT, R33, UR4, PT ;  /* 0x0000000421007c0c */ /* 0x000fe2000bf86270 */
[----:B--2---:R-:W-:Y:S01]  /*9c30*/  VIADD R21, R205, 0xf8 ;  /* 0x000000f8cd157836 */ /* 0x004fe20000000000 */
[----:B------:R-:W-:-:S02]  /*9c40*/  ISETP.GE.AND P3, PT, R19, UR4, PT ;  /* 0x0000000413007c0c */ /* 0x000fc4000bf66270 */
[-C--:B------:R-:W-:Y:S02]  /*9c50*/  @!P2 LEA.HI.X R7, R211, R3.reuse, R152, 0x2, P5 ;  /* 0x00000003d307a211 */ /* 0x080fe400028f1498 */
[CC--:B------:R-:W-:Y:S02]  /*9c60*/  @!P1 LEA R12, P6, R210.reuse, R2.reuse, 0x2 ;  /* 0x00000002d20c9211 */ /* 0x0c0fe400078c10ff */
[----:B------:R-:W-:Y:S01]  /*9c70*/  SHF.R.S32.HI R15, RZ, 0x1f, R209 ;  /* 0x0000001fff0f7819 */ /* 0x000fe200000114d1 */
[----:B------:R4:W-:Y:S01]  /*9c80*/  @!P2 ST.E.64 desc[UR38][R6.64], R128 ;  /* 0x000000800600a985 */ /* 0x0009e2000c101b26 */
[----:B------:R-:W-:Y:S02]  /*9c90*/  @!P0 LEA R14, P5, R209, R2, 0x2 ;  /* 0x00000002d10e8211 */ /* 0x000fe400078a10ff */
[----:B------:R-:W-:Y:S02]  /*9ca0*/  @!P1 LEA.HI.X R13, R210, R3, R22, 0x2, P6 ;  /* 0x00000003d20d9211 */ /* 0x000fe400030f1416 */
[----:B------:R-:W-:-:S02]  /*9cb0*/  ISETP.GE.AND P6, PT, R21, UR4, PT ;  /* 0x0000000415007c0c */ /* 0x000fc4000bfc6270 */
[-C--:B------:R-:W-:Y:S01]  /*9cc0*/  @!P0 LEA.HI.X R15, R209, R3.reuse, R15, 0x2, P5 ;  /* 0x00000003d10f8211 */ /* 0x080fe200028f140f */
[----:B------:R4:W-:Y:S01]  /*9cd0*/  @!P1 ST.E.64 desc[UR38][R12.64], R132 ;  /* 0x000000840c009985 */ /* 0x0009e2000c101b26 */
[----:B---3--:R-:W-:Y:S02]  /*9ce0*/  SHF.R.S32.HI R17, RZ, 0x1f, R33 ;  /* 0x0000001fff117819 */ /* 0x008fe40000011421 */
[CC--:B------:R-:W-:Y:S01]  /*9cf0*/  @!P4 LEA R16, P5, R33.reuse, R2.reuse, 0x2 ;  /* 0x000000022110c211 */ /* 0x0c0fe200078a10ff */
[----:B------:R4:W-:Y:S01]  /*9d00*/  @!P0 ST.E.64 desc[UR38][R14.64], R136 ;  /* 0x000000880e008985 */ /* 0x0009e2000c101b26 */
[----:B------:R-:W-:Y:S02]  /*9d10*/  SHF.R.S32.HI R20, RZ, 0x1f, R19 ;  /* 0x0000001fff147819 */ /* 0x000fe40000011413 */
[----:B------:R-:W-:Y:S02]  /*9d20*/  @!P4 LEA.HI.X R17, R33, R3, R17, 0x2, P5 ;  /* 0x000000032111c211 */ /* 0x000fe400028f1411 */
[----:B------:R-:W-:-:S03]  /*9d30*/  @!P3 LEA R18, P5, R19, R2, 0x2 ;  /* 0x000000021312b211 */ /* 0x000fc600078a10ff */
[----:B------:R4:W-:Y:S01]  /*9d40*/  @!P4 ST.E.64 desc[UR38][R16.64], R140 ;  /* 0x0000008c1000c985 */ /* 0x0009e2000c101b26 */
[-C--:B------:R-:W-:Y:S02]  /*9d50*/  @!P3 LEA.HI.X R19, R19, R3.reuse, R20, 0x2, P5 ;  /* 0x000000031313b211 */ /* 0x080fe400028f1414 */
[----:B------:R-:W-:Y:S02]  /*9d60*/  SHF.R.S32.HI R20, RZ, 0x1f, R21 ;  /* 0x0000001fff147819 */ /* 0x000fe40000011415 */
[C---:B------:R-:W-:Y:S01]  /*9d70*/  @!P6 LEA R2, P5, R21.reuse, R2, 0x2 ;  /* 0x000000021502e211 */ /* 0x040fe200078a10ff */
[----:B------:R4:W-:Y:S03]  /*9d80*/  @!P3 ST.E.64 desc[UR38][R18.64], R144 ;  /* 0x000000901200b985 */ /* 0x0009e6000c101b26 */
[----:B------:R-:W-:-:S05]  /*9d90*/  @!P6 LEA.HI.X R3, R21, R3, R20, 0x2, P5 ;  /* 0x000000031503e211 */ /* 0x000fca00028f1414 */
[----:B------:R4:W-:Y:S04]  /*9da0*/  @!P6 ST.E.64 desc[UR38][R2.64], R148 ;  /* 0x000000940200e985 */ /* 0x0009e8000c101b26 */
.L_x_1095:
[----:B------:R-:W-:Y:S05]  /*9db0*/  BSYNC B1 ;  /* 0x0000000000017941 */ /* 0x000fea0003800000 */
.L_x_1094:
[----:B------:R-:W-:Y:S01]  /*9dc0*/  ISETP.GE.AND P0, PT, R8, R5, PT ;  /* 0x000000050800720c */ /* 0x000fe20003f06270 */
[----:B--2-4-:R2:W3:Y:S04]  /*9dd0*/  SHFL.IDX PT, R3, R4, 0x1, 0x1c1f ;  /* 0x003c1f0004037f89 */ /* 0x0144e800000e0000 */
[----:B0-----:R2:W0:Y:S08]  /*9de0*/  SHFL.IDX PT, R2, R0, 0x1, 0x1c1f ;  /* 0x003c1f0000027f89 */ /* 0x00143000000e0000 */
[----:B--2---:R-:W-:Y:S05]  /*9df0*/  @P0 BRA `(.L_x_1093) ;  /* 0x0000001400c00947 */ /* 0x004fea0003800000 */
[----:B------:R-:W-:Y:S01]  /*9e00*/  ULDC UR4, c[0x0][0xbc8] ;  /* 0x0002f20000047ab9 */ /* 0x000fe20000000800 */
[----:B------:R-:W-:Y:S01]  /*9e10*/  VIADD R21, R205, 0xe8 ;  /* 0x000000e8cd157836 */ /* 0x000fe20000000000 */
[----:B------:R-:W-:Y:S01]  /*9e20*/  ISETP.GE.AND P5, PT, R179, UR4, PT ;  /* 0x00000004b3007c0c */ /* 0x000fe2000bfa6270 */
[C---:B------:R-:W-:Y:S01]  /*9e30*/  VIADD R25, R205.reuse, 0xf0 ;  /* 0x000000f0cd197836 */ /* 0x040fe20000000000 */
[----:B------:R-:W-:Y:S02]  /*9e40*/  ISETP.GE.AND P4, PT, R205, UR4, PT ;  /* 0x00000004cd007c0c */ /* 0x000fe4000bf86270 */
[----:B------:R-:W-:Y:S02]  /*9e50*/  ISETP.GE.AND P2, PT, R177, UR4, PT ;  /* 0x00000004b1007c0c */ /* 0x000fe4000bf46270 */
[----:B------:R-:W-:Y:S02]  /*9e60*/  ISETP.GE.AND P1, PT, R175, UR4, PT ;  /* 0x00000004af007c0c */ /* 0x000fe4000bf26270 */
[----:B------:R-:W-:-:S02]  /*9e70*/  ISETP.GE.AND P0, PT, R237, UR4, PT ;  /* 0x00000004ed007c0c */ /* 0x000fc4000bf06270 */
[----:B-1----:R-:W-:-:S03]  /*9e80*/  SHF.R.S32.HI R0, RZ, 0x1f, R21 ;  /* 0x0000001fff007819 */ /* 0x002fc60000011415 */
[-C--:B0-----:R-:W-:Y:S02]  /*9e90*/  @!P5 LEA R6, P3, R179, R2.reuse, 0x2 ;  /* 0x00000002b306d211 */ /* 0x081fe400078610ff */
        /* <DEDUP_REMOVED lines=10> */
[-C--:B------:R-:W-:Y:S02]  /*9f40*/  @!P0 LEA R16, P6, R237, R2.reuse, 0x2 ;  /* 0x00000002ed108211 */ /* 0x080fe400078c10ff */
        /* <DEDUP_REMOVED lines=25> */
[-C--:B0-----:R-:W-:Y:S01]  /*a0e0*/  @!P2 LEA R16, P6, R231, R2.reuse, 0x2 ;  /* 0x00000002e710a211 */ /* 0x081fe200078c10ff */
        /* <DEDUP_REMOVED lines=34> */
[----:B0-----:R-:W-:Y:S02]  /*a310*/  @!P3 LEA R18, P6, R221, R2, 0x2 ;  /* 0x00000002dd12b211 */ /* 0x001fe400078c10ff */
[----:B------:R-:W-:Y:S01]  /*a320*/  ISETP.GE.AND P1, PT, R215, UR4, PT ;  /* 0x00000004d7007c0c */ /* 0x000fe2000bf26270 */
[----:B------:R0:W-:Y:S01]  /*a330*/  @!P4 ST.E.64 desc[UR38][R6.64], R98 ;  /* 0x000000620600c985 */ /* 0x0001e2000c101b26 */
[----:B------:R-:W-:-:S02]  /*a340*/  @!P3 LEA.HI.X R19, R221, R3, R159, 0x2, P6 ;  /* 0x00000003dd13b211 */ /* 0x000fc400030f149f */
[----:B------:R-:W-:Y:S02]  /*a350*/  ISETP.GE.AND P4, PT, R214, UR4, PT ;  /* 0x00000004d6007c0c */ /* 0x000fe4000bf86270 */
[-C--:B-1----:R-:W-:Y:S01]  /*a360*/  @!P0 LEA R12, P6, R219, R2.reuse, 0x2 ;  /* 0x00000002db0c8211 */ /* 0x082fe200078c10ff */
[----:B------:R1:W-:Y:S01]  /*a370*/  @!P3 ST.E.64 desc[UR38][R18.64], R102 ;  /* 0x000000661200b985 */ /* 0x0003e2000c101b26 */
[C---:B----4-:R-:W-:Y:S02]  /*a380*/  @!P2 LEA R14, P3, R216.reuse, R2, 0x2 ;  /* 0x00000002d80ea211 */ /* 0x050fe400078610ff */
[----:B------:R-:W-:Y:S02]  /*a390*/  ISETP.GE.AND P5, PT, R213, UR4, PT ;  /* 0x00000004d5007c0c */ /* 0x000fe4000bfa6270 */
[-C--:B------:R-:W-:Y:S02]  /*a3a0*/  @!P0 LEA.HI.X R13, R219, R3.reuse, R158, 0x2, P6 ;  /* 0x00000003db0d8211 */ /* 0x080fe400030f149e */
[----:B------:R-:W-:-:S02]  /*a3b0*/  @!P2 LEA.HI.X R15, R216, R3, R157, 0x2, P3 ;  /* 0x00000003d80fa211 */ /* 0x000fc400018f149d */
[----:B------:R-:W-:Y:S01]  /*a3c0*/  ISETP.GE.AND P3, PT, R212, UR4, PT ;  /* 0x00000004d4007c0c */ /* 0x000fe2000bf66270 */
[----:B------:R4:W-:Y:S01]  /*a3d0*/  @!P0 ST.E.64 desc[UR38][R12.64], R106 ;  /* 0x0000006a0c008985 */ /* 0x0009e2000c101b26 */
[CC--:B--2---:R-:W-:Y:S02]  /*a3e0*/  @!P1 LEA R16, P6, R215.reuse, R2.reuse, 0x2 ;  /* 0x00000002d7109211 */ /* 0x0c4fe400078c10ff */
[CC--:B---3--:R-:W-:Y:S01]  /*a3f0*/  @!P4 LEA R4, P0, R214.reuse, R2.reuse, 0x2 ;  /* 0x00000002d604c211 */ /* 0x0c8fe200078010ff */
[----:B------:R-:W-:Y:S01]  /*a400*/  @!P2 ST.E.64 desc[UR38][R14.64], R110 ;  /* 0x0000006e0e00a985 */ /* 0x000fe2000c101b26 */
[-C--:B------:R-:W-:Y:S02]  /*a410*/  @!P1 LEA.HI.X R17, R215, R3.reuse, R156, 0x2, P6 ;  /* 0x00000003d7119211 */ /* 0x080fe400030f149c */
[----:B------:R-:W-:Y:S02]  /*a420*/  @!P4 LEA.HI.X R5, R214, R3, R155, 0x2, P0 ;  /* 0x00000003d605c211 */ /* 0x000fe400000f149b */
[----:B------:R-:W-:Y:S01]  /*a430*/  ISETP.GE.AND P0, PT, R211, UR4, PT ;  /* 0x00000004d3007c0c */ /* 0x000fe2000bf06270 */
[----:B------:R-:W-:Y:S01]  /*a440*/  @!P1 ST.E.64 desc[UR38][R16.64], R114 ;  /* 0x0000007210009985 */ /* 0x000fe2000c101b26 */
[----:B0-----:R-:W-:-:S02]  /*a450*/  @!P5 LEA R6, P6, R213, R2, 0x2 ;  /* 0x00000002d506d211 */ /* 0x001fc400078c10ff */
[----:B-1----:R-:W-:Y:S01]  /*a460*/  @!P3 LEA R18, P2, R212, R2, 0x2 ;  /* 0x00000002d412b211 */ /* 0x002fe200078410ff */
[----:B------:R0:W-:Y:S01]  /*a470*/  @!P4 ST.E.64 desc[UR38][R4.64], R118 ;  /* 0x000000760400c985 */ /* 0x0001e2000c101b26 */
[-C--:B------:R-:W-:Y:S02]  /*a480*/  @!P5 LEA.HI.X R7, R213, R3.reuse, R154, 0x2, P6 ;  /* 0x00000003d507d211 */ /* 0x080fe400030f149a */
[----:B------:R-:W-:Y:S02]  /*a490*/  ISETP.GE.AND P4, PT, R210, UR4, PT ;  /* 0x00000004d2007c0c */ /* 0x000fe4000bf86270 */
[----:B------:R-:W-:Y:S01]  /*a4a0*/  ISETP.GE.AND P1, PT, R21, UR4, PT ;  /* 0x0000000415007c0c */ /* 0x000fe2000bf26270 */
[----:B------:R-:W-:Y:S01]  /*a4b0*/  @!P5 ST.E.64 desc[UR38][R6.64], R122 ;  /* 0x0000007a0600d985 */ /* 0x000fe2000c101b26 */
[----:B------:R-:W-:Y:S02]  /*a4c0*/  @!P3 LEA.HI.X R19, R212, R3, R153, 0x2, P2 ;  /* 0x00000003d413b211 */ /* 0x000fe400010f1499 */
[----:B------:R-:W-:-:S02]  /*a4d0*/  ISETP.GE.AND P2, PT, R25, UR4, PT ;  /* 0x0000000419007c0c */ /* 0x000fc4000bf46270 */
[----:B------:R-:W-:Y:S01]  /*a4e0*/  ISETP.GE.AND P5, PT, R209, UR4, PT ;  /* 0x00000004d1007c0c */ /* 0x000fe2000bfa6270 */
[----:B------:R1:W-:Y:S01]  /*a4f0*/  @!P3 ST.E.64 desc[UR38][R18.64], R126 ;  /* 0x0000007e1200b985 */ /* 0x0003e2000c101b26 */
[----:B----4-:R-:W-:-:S04]  /*a500*/  @!P0 LEA R12, P6, R211, R2, 0x2 ;  /* 0x00000002d30c8211 */ /* 0x010fc800078c10ff */
[-C--:B------:R-:W-:Y:S02]  /*a510*/  @!P0 LEA.HI.X R13, R211, R3.reuse, R152, 0x2, P6 ;  /* 0x00000003d30d8211 */ /* 0x080fe400030f1498 */
[CC--:B0-----:R-:W-:Y:S02]  /*a520*/  @!P4 LEA R4, P6, R210.reuse, R2.reuse, 0x2 ;  /* 0x00000002d204c211 */ /* 0x0c1fe400078c10ff */
[CC--:B------:R-:W-:Y:S01]  /*a530*/  @!P1 LEA R14, P3, R21.reuse, R2.reuse, 0x2 ;  /* 0x00000002150e9211 */ /* 0x0c0fe200078610ff */
[----:B------:R2:W-:Y:S01]  /*a540*/  @!P0 ST.E.64 desc[UR38][R12.64], R130 ;  /* 0x000000820c008985 */ /* 0x0005e2000c101b26 */
[-C--:B------:R-:W-:Y:S02]  /*a550*/  @!P4 LEA.HI.X R5, R210, R3.reuse, R22, 0x2, P6 ;  /* 0x00000003d205c211 */ /* 0x080fe400030f1416 */
[----:B------:R-:W-:Y:S01]  /*a560*/  @!P1 LEA.HI.X R15, R21, R3, R0, 0x2, P3 ;  /* 0x00000003150f9211 */ /* 0x000fe200018f1400 */
[----:B-1----:R-:W-:Y:S01]  /*a570*/  VIADD R19, R205, 0xf8 ;  /* 0x000000f8cd137836 */ /* 0x002fe20000000000 */
[----:B------:R-:W-:Y:S01]  /*a580*/  SHF.R.S32.HI R7, RZ, 0x1f, R25 ;  /* 0x0000001fff077819 */ /* 0x000fe20000011419 */
[----:B------:R2:W-:Y:S01]  /*a590*/  @!P4 ST.E.64 desc[UR38][R4.64], R134 ;  /* 0x000000860400c985 */ /* 0x0005e2000c101b26 */
[----:B------:R-:W-:-:S02]  /*a5a0*/  @!P2 LEA R16, P6, R25, R2, 0x2 ;  /* 0x000000021910a211 */ /* 0x000fc400078c10ff */
[----:B------:R-:W-:Y:S02]  /*a5b0*/  SHF.R.S32.HI R0, RZ, 0x1f, R209 ;  /* 0x0000001fff007819 */ /* 0x000fe400000114d1 */
[----:B------:R-:W-:Y:S02]  /*a5c0*/  @!P5 LEA R6, P3, R209, R2, 0x2 ;  /* 0x00000002d106d211 */ /* 0x000fe400078610ff */
[-C--:B------:R-:W-:Y:S02]  /*a5d0*/  @!P2 LEA.HI.X R17, R25, R3.reuse, R7, 0x2, P6 ;  /* 0x000000031911a211 */ /* 0x080fe400030f1407 */
[----:B------:R-:W-:Y:S02]  /*a5e0*/  @!P5 LEA.HI.X R7, R209, R3, R0, 0x2, P3 ;  /* 0x00000003d107d211 */ /* 0x000fe400018f1400 */
[----:B------:R-:W-:-:S03]  /*a5f0*/  ISETP.GE.AND P0, PT, R19, UR4, PT ;  /* 0x0000000413007c0c */ /* 0x000fc6000bf06270 */
[----:B------:R2:W-:Y:S04]  /*a600*/  @!P5 ST.E.64 desc[UR38][R6.64], R138 ;  /* 0x0000008a0600d985 */ /* 0x0005e8000c101b26 */
[----:B------:R2:W-:Y:S04]  /*a610*/  @!P1 ST.E.64 desc[UR38][R14.64], R142 ;  /* 0x0000008e0e009985 */ /* 0x0005e8000c101b26 */
[----:B------:R2:W-:Y:S02]  /*a620*/  @!P2 ST.E.64 desc[UR38][R16.64], R146 ;  /* 0x000000921000a985 */ /* 0x0005e4000c101b26 */
[----:B------:R-:W-:Y:S05]  /*a630*/  @P0 BRA `(.L_x_1093) ;  /* 0x0000000c00b00947 */ /* 0x000fea0003800000 */
[----:B------:R-:W-:Y:S02]  /*a640*/  LEA R2, P0, R19, R2, 0x2 ;  /* 0x0000000213027211 */ /* 0x000fe400078010ff */
[----:B------:R-:W-:-:S04]  /*a650*/  SHF.R.S32.HI R0, RZ, 0x1f, R19 ;  /* 0x0000001fff007819 */ /* 0x000fc80000011413 */
[----:B------:R-:W-:-:S05]  /*a660*/  LEA.HI.X R3, R19, R3, R0, 0x2, P0 ;  /* 0x0000000313037211 */ /* 0x000fca00000f1400 */
[----:B------:R4:W-:Y:S01]  /*a670*/  ST.E.64 desc[UR38][R2.64], R150 ;  /* 0x0000009602007985 */ /* 0x0009e2000c101b26 */
[----:B------:R-:W-:Y:S05]  /*a680*/  BRA `(.L_x_1093) ;  /* 0x0000000c009c7947 */ /* 0x000fea0003800000 */
.L_x_1084:
[----:B------:R-:W4:Y:S01]  /*a690*/  LDC.64 R4, c[0x0][0xd00] ;  /* 0x00034000ff047b82 */ /* 0x000f220000000a00 */
[----:B------:R-:W-:Y:S01]  /*a6a0*/  ULDC.64 UR4, c[0x0][0xd08] ;  /* 0x0003420000047ab9 */ /* 0x000fe20000000a00 */
[----:B------:R-:W-:Y:S01]  /*a6b0*/  IMAD.MOV.U32 R17, RZ, RZ, RZ ;  /* 0x000000ffff117224 */ /* 0x000fe200078e00ff */
[----:B------:R-:W-:-:S04]  /*a6c0*/  ISETP.NE.U32.AND P0, PT, RZ, UR4, PT ;  /* 0x00000004ff007c0c */ /* 0x000fc8000bf05070 */
[----:B------:R-:W-:Y:S01]  /*a6d0*/  ISETP.NE.AND.EX P1, PT, RZ, UR5, PT, P0 ;  /* 0x00000005ff007c0c */ /* 0x000fe2000bf25300 */
[----:B------:R-:W0:Y:S01]  /*a6e0*/  LDC.64 R2, c[0x0][0xd00] ;  /* 0x00034000ff027b82 */ /* 0x000e220000000a00 */
[----:B----4-:R-:W-:-:S04]  /*a6f0*/  ISETP.NE.U32.AND P0, PT, R4, RZ, PT ;  /* 0x000000ff0400720c */ /* 0x010fc80003f05070 */
[----:B------:R-:W-:-:S07]  /*a700*/  ISETP.NE.AND.EX P0, PT, R5, RZ, PT, P0 ;  /* 0x000000ff0500720c */ /* 0x000fce0003f05300 */
[----:B------:R-:W4:Y:S01]  /*a710*/  @P1 LDC.64 R4, c[0x0][0xd08] ;  /* 0x00034200ff041b82 */ /* 0x000f220000000a00 */
[----:B------:R-:W-:Y:S01]  /*a720*/  ULDC UR4, c[0x0][0xb88] ;  /* 0x0002e20000047ab9 */ /* 0x000fe20000000800 */
[----:B0-----:R-:W-:-:S04]  /*a730*/  IMAD.WIDE R6, R204, 0x4, R2 ;  /* 0x00000004cc067825 */ /* 0x001fc800078e0202 */
[----:B--2---:R-:W-:Y:S01]  /*a740*/  IMAD.U32 R0, RZ, RZ, UR4 ;  /* 0x00000004ff007e24 */ /* 0x004fe2000f8e00ff */
[----:B------:R0:W5:Y:S01]  /*a750*/  @P0 LDG.E R17, desc[UR38][R6.64] ;  /* 0x0000002606110981 */ /* 0x000162000c1e1900 */
[----:B---3--:R-:W2:Y:S01]  /*a760*/  S2R R8, SR_TID.X ;  /* 0x0000000000087919 */ /* 0x008ea20000002100 */
[----:B----4-:R-:W-:-:S05]  /*a770*/  @P1 IMAD.WIDE R2, R204, 0x4, R4 ;  /* 0x00000004cc021825 */ /* 0x010fca00078e0204 */
[----:B------:R0:W5:Y:S01]  /*a780*/  @P1 LDG.E R0, desc[UR38][R2.64] ;  /* 0x0000002602001981 */ /* 0x000162000c1e1900 */
[----:B------:R-:W-:-:S13]  /*a790*/  ISETP.NE.AND P2, PT, R207, RZ, PT ;  /* 0x000000ffcf00720c */ /* 0x000fda0003f45270 */
[----:B------:R-:W3:Y:S01]  /*a7a0*/  @!P2 LDC R207, c[0x0][0xbd4] ;  /* 0x0002f500ffcfab82 */ /* 0x000ee20000000800 */
[----:B--2---:R-:W-:-:S05]  /*a7b0*/  VIADD R24, R8, 0xffffff80 ;  /* 0xffffff8008187836 */ /* 0x004fca0000000000 */
[----:B------:R-:W-:Y:S02]  /*a7c0*/  ISETP.GT.AND P3, PT, R24, 0x7f, PT ;  /* 0x0000007f1800780c */ /* 0x000fe40003f64270 */
[----:B---3--:R-:W-:Y:S01]  /*a7d0*/  ISETP.GT.AND P2, PT, R207, 0x1, PT ;  /* 0x00000001cf00780c */ /* 0x008fe20003f44270 */
[----:B0-----:R-:W-:-:S12]  /*a7e0*/  @P1 BRA `(.L_x_1096) ;  /* 0x0000000000101947 */ /* 0x001fd80003800000 */
[----:B------:R-:W-:Y:S05]  /*a7f0*/  @!P0 BRA `(.L_x_1096) ;  /* 0x00000000000c8947 */ /* 0x000fea0003800000 */
[----:B------:R-:W2:Y:S04]  /*a800*/  LDG.E R3, desc[UR38][R6.64] ;  /* 0x0000002606037981 */ /* 0x000ea8000c1e1900 */
[----:B-----5:R-:W2:Y:S02]  /*a810*/  LDG.E R0, desc[UR38][R6.64+0x4] ;  /* 0x0000042606007981 */ /* 0x020ea4000c1e1900 */
[----:B--2---:R-:W-:-:S07]  /*a820*/  IMAD.IADD R0, R0, 0x1, -R3 ;  /* 0x0000000100007824 */ /* 0x004fce00078e0a03 */
.L_x_1096:
[----:B------:R-:W2:Y:S01]  /*a830*/  LDL.LU R2, [R1+0x10] ;  /* 0x0000100001027983 */ /* 0x000ea20000300800 */
[----:B------:R-:W-:Y:S01]  /*a840*/  BSSY B1, `(.L_x_1097) ;  /* 0x0000037000017945 */ /* 0x000fe20003800000 */
[----:B------:R-:W-:Y:S02]  /*a850*/  SEL R27, R204, RZ, !P0 ;  /* 0x000000ffcc1b7207 */ /* 0x000fe40004000000 */
[----:B-----5:R-:W-:Y:S02]  /*a860*/  SHF.R.S32.HI R18, RZ, 0x1f, R17 ;  /* 0x0000001fff127819 */ /* 0x020fe40000011411 */
[----:B--2---:R-:W-:Y:S01]  /*a870*/  SEL R20, R2, RZ, !P0 ;  /* 0x000000ff02147207 */ /* 0x004fe20004000000 */
[----:B------:R-:W-:Y:S06]  /*a880*/  @P3 BRA `(.L_x_1098) ;  /* 0x0000000000c83947 */ /* 0x000fec0003800000 */
[----:B------:R-:W0:Y:S01]  /*a890*/  LDC R31, c[0x0][0xce8] ;  /* 0x00033a00ff1f7b82 */ /* 0x000e220000000800 */
[----:B------:R-:W-:-:S04]  /*a8a0*/  IMAD R2, R208, 0x80, R8 ;  /* 0x00000080d0027824 */ /* 0x000fc800078e0208 */
[----:B------:R-:W-:Y:S02]  /*a8b0*/  VIADD R22, R2, 0xffffff80 ;  /* 0xffffff8002167836 */ /* 0x000fe40000000000 */
[----:B0-----:R-:W-:-:S05]  /*a8c0*/  IMAD R3, R0, R31, RZ ;  /* 0x0000001f00037224 */ /* 0x001fca00078e02ff */
[----:B------:R-:W-:-:S13]  /*a8d0*/  ISETP.GE.AND P0, PT, R22, R3, PT ;  /* 0x000000031600720c */ /* 0x000fda0003f06270 */
[----:B------:R-:W-:Y:S05]  /*a8e0*/  @P0 BRA `(.L_x_1098) ;  /* 0x0000000000b00947 */ /* 0x000fea0003800000 */
[----:B------:R-:W2:Y:S01]  /*a8f0*/  LDL.LU R26, [R1+0xc] ;  /* 0x00000c00011a7983 */ /* 0x000ea20000300800 */
[----:B------:R-:W-:Y:S01]  /*a900*/  ISETP.NE.AND P1, PT, R31, 0x1, PT ;  /* 0x000000011f00780c */ /* 0x000fe20003f25270 */
[----:B------:R-:W-:Y:S01]  /*a910*/  IMAD.MOV.U32 R16, RZ, RZ, 0xab8 ;  /* 0x00000ab8ff107424 */ /* 0x000fe200078e00ff */
[----:B------:R-:W-:Y:S01]  /*a920*/  ISETP.GT.AND P0, PT, R207, 0x1, PT ;  /* 0x00000001cf00780c */ /* 0x000fe20003f04270 */
[----:B------:R-:W0:Y:S01]  /*a930*/  LDC.64 R28, c[0x0][0xca8] ;  /* 0x00032a00ff1c7b82 */ /* 0x000e220000000a00 */
[----:B------:R-:W-:Y:S02]  /*a940*/  IMAD.MOV.U32 R19, RZ, RZ, R22 ;  /* 0x000000ffff137224 */ /* 0x000fe400078e0016 */
[----:B------:R-:W-:-:S05]  /*a950*/  SEL R16, R16, 0xa78, P0 ;  /* 0x00000a7810107807 */ /* 0x000fca0000000000 */
[----:B------:R-:W3:Y:S08]  /*a960*/  LDC.64 R4, c[0x0][R16+0x220] ;  /* 0x0000880010047b82 */ /* 0x000ef00000000a00 */
[----:B------:R-:W4:Y:S08]  /*a970*/  @P1 LDC R15, c[0x0][0xcec] ;  /* 0x00033b00ff0f1b82 */ /* 0x000f300000000800 */
[----:B------:R-:W5:Y:S08]  /*a980*/  LDC.64 R2, c[0x0][R16+0x218] ;  /* 0x0000860010027b82 */ /* 0x000f700000000a00 */
[----:B------:R-:W1:Y:S01]  /*a990*/  @P1 LDC R25, c[0x0][0xcf0] ;  /* 0x00033c00ff191b82 */ /* 0x000e620000000800 */
[----:B---3--:R-:W-:-:S07]  /*a9a0*/  IMAD R5, R5, R27, RZ ;  /* 0x0000001b05057224 */ /* 0x008fce00078e02ff */
[----:B------:R-:W3:Y:S01]  /*a9b0*/  LDC.64 R6, c[0x0][R16+0x228] ;  /* 0x00008a0010067b82 */ /* 0x000ee20000000a00 */
[----:B----4-:R-:W-:-:S04]  /*a9c0*/  @P1 IMAD.HI.U32 R8, R22, R15, RZ ;  /* 0x0000000f16081227 */ /* 0x010fc800078e00ff */
[----:B------:R-:W-:-:S03]  /*a9d0*/  IMAD.WIDE.U32 R14, R4, R27, RZ ;  /* 0x0000001b040e7225 */ /* 0x000fc600078e00ff */
[----:B------:R-:W4:Y:S01]  /*a9e0*/  LDC.64 R12, c[0x0][R16+0x210] ;  /* 0x00008400100c7b82 */ /* 0x000f220000000a00 */
[-C--:B-----5:R-:W-:Y:S02]  /*a9f0*/  IMAD R21, R3, R206.reuse, RZ ;  /* 0x000000ce03157224 */ /* 0x0a0fe400078e02ff */
[----:B------:R-:W-:-:S04]  /*aa00*/  IMAD.WIDE.U32 R2, R2, R206, RZ ;  /* 0x000000ce02027225 */ /* 0x000fc800078e00ff */
[----:B------:R-:W-:Y:S01]  /*aa10*/  IMAD.IADD R21, R3, 0x1, R21 ;  /* 0x0000000103157824 */ /* 0x000fe200078e0215 */
[----:B-1----:R-:W-:Y:S01]  /*aa20*/  @P1 SHF.R.U32.HI R19, RZ, R25, R8 ;  /* 0x00000019ff131219 */ /* 0x002fe20000011608 */
[----:B------:R-:W-:Y:S01]  /*aa30*/  IMAD R25, R4, R20, R5 ;  /* 0x0000001404197224 */ /* 0x000fe200078e0205 */
[----:B0-----:R-:W0:Y:S01]  /*aa40*/  @!P0 LDC R28, c[0x0][0xc50] ;  /* 0x00031400ff1c8b82 */ /* 0x001e220000000800 */
[----:B------:R-:W-:Y:S02]  /*aa50*/  IADD3 R4, P1, P3, R14, R2, R17 ;  /* 0x000000020e047210 */ /* 0x000fe40007b3e011 */
[----:B------:R-:W-:Y:S02]  /*aa60*/  IMAD.IADD R25, R15, 0x1, R25 ;  /* 0x000000010f197824 */ /* 0x000fe400078e0219 */
[----:B------:R-:W-:-:S03]  /*aa70*/  IMAD.MOV R8, RZ, RZ, -R19 ;  /* 0x000000ffff087224 */ /* 0x000fc600078e0a13 */
[----:B------:R-:W1:Y:S01]  /*aa80*/  @!P0 LDC R29, c[0x0][0xc54] ;  /* 0x00031500ff1d8b82 */ /* 0x000e620000000800 */
[----:B--2---:R-:W-:-:S05]  /*aa90*/  SEL R5, R26, RZ, P0 ;  /* 0x000000ff1a057207 */ /* 0x004fca0000000000 */
[----:B---3--:R-:W-:Y:S01]  /*aaa0*/  IMAD.WIDE.U32 R2, R6, R5, RZ ;  /* 0x0000000506027225 */ /* 0x008fe200078e00ff */
[----:B------:R-:W-:-:S03]  /*aab0*/  IADD3.X R6, R25, R21, R18, P1, P3 ;  /* 0x0000001519067210 */ /* 0x000fc60000fe6412 */
[----:B------:R-:W-:Y:S01]  /*aac0*/  IMAD R7, R7, R5, RZ ;  /* 0x0000000507077224 */ /* 0x000fe200078e02ff */
[----:B------:R-:W-:Y:S01]  /*aad0*/  IADD3 R2, P0, P1, R19, R4, R2 ;  /* 0x0000000413027210 */ /* 0x000fe2000791e002 */
[----:B------:R-:W-:Y:S01]  /*aae0*/  IMAD R5, R31, R8, R22 ;  /* 0x000000081f057224 */ /* 0x000fe200078e0216 */
[----:B------:R-:W-:Y:S01]  /*aaf0*/  SHF.R.S32.HI R19, RZ, 0x1f, R19 ;  /* 0x0000001fff137819 */ /* 0x000fe20000011413 */
[----:B------:R-:W-:Y:S02]  /*ab00*/  IMAD.IADD R7, R3, 0x1, R7 ;  /* 0x0000000103077824 */ /* 0x000fe400078e0207 */
[----:B----4-:R-:W-:-:S03]  /*ab10*/  IMAD R4, R13, R5, RZ ;  /* 0x000000050d047224 */ /* 0x010fc600078e02ff */
[----:B------:R-:W-:Y:S02]  /*ab20*/  IADD3.X R3, R19, R6, R7, P0, P1 ;  /* 0x0000000613037210 */ /* 0x000fe400007e2407 */
[----:B------:R-:W-:Y:S01]  /*ab30*/  SHF.R.S32.HI R7, RZ, 0x1f, R5 ;  /* 0x0000001fff077819 */ /* 0x000fe20000011405 */
[----:B------:R-:W-:-:S04]  /*ab40*/  IMAD.WIDE.U32 R2, R12, R5, R2 ;  /* 0x000000050c027225 */ /* 0x000fc800078e0002 */
[----:B------:R-:W-:Y:S01]  /*ab50*/  IMAD R7, R12, R7, R4 ;  /* 0x000000070c077224 */ /* 0x000fe200078e0204 */
[----:B0-----:R-:W-:-:S03]  /*ab60*/  LEA R4, P0, R2, R28, 0x2 ;  /* 0x0000001c02047211 */ /* 0x001fc600078010ff */
[----:B------:R-:W-:-:S05]  /*ab70*/  IMAD.IADD R3, R3, 0x1, R7 ;  /* 0x0000000103037824 */ /* 0x000fca00078e0207 */
[----:B-1----:R-:W-:Y:S01]  /*ab80*/  LEA.HI.X R5, R2, R29, R3, 0x2, P0 ;  /* 0x0000001d02057211 */ /* 0x002fe200000f1403 */
[----:B------:R-:W-:-:S05]  /*ab90*/  IMAD.MOV.U32 R3, RZ, RZ, -0x800000 ;  /* 0xff800000ff037424 */ /* 0x000fca00078e00ff */
[----:B------:R0:W-:Y:S02]  /*aba0*/  STG.E desc[UR38][R4.64], R3 ;  /* 0x0000000304007986 */ /* 0x0001e4000c101926 */
.L_x_1098:
[----:B------:R-:W-:Y:S05]  /*abb0*/  BSYNC B1 ;  /* 0x0000000000017941 */ /* 0x000fea0003800000 */
.L_x_1097:
[----:B------:R-:W-:Y:S05]  /*abc0*/  @P2 BRA `(.L_x_1093) ;  /* 0x00000008004c2947 */ /* 0x000fea0003800000 */
[----:B------:R-:W2:Y:S01]  /*abd0*/  LDC R15, c[0x0][0xce8] ;  /* 0x00033a00ff0f7b82 */ /* 0x000ea20000000800 */
[----:B0-----:R-:W-:Y:S01]  /*abe0*/  SHF.R.S32.HI R3, RZ, 0x1f, R24 ;  /* 0x0000001fff037819 */ /* 0x001fe20000011418 */
[----:B------:R-:W-:Y:S01]  /*abf0*/  ULDC.64 UR4, c[0x0][0xba0] ;  /* 0x0002e80000047ab9 */ /* 0x000fe20000000a00 */
[----:B------:R-:W-:Y:S01]  /*ac00*/  BSSY B1, `(.L_x_1099) ;  /* 0x000004d000017945 */ /* 0x000fe20003800000 */
[----:B------:R-:W-:Y:S01]  /*ac10*/  IMAD R2, R18, UR4, RZ ;  /* 0x0000000412027c24 */ /* 0x000fe2000f8e02ff */
[----:B------:R-:W-:-:S03]  /*ac20*/  LEA.HI R6, R3, R24, RZ, 0x3 ;  /* 0x0000001803067211 */ /* 0x000fc600078f18ff */
[C---:B------:R-:W-:Y:S01]  /*ac30*/  IMAD R5, R17.reuse, UR5, R2 ;  /* 0x0000000511057c24 */ /* 0x040fe2000f8e0202 */
[----:B------:R-:W-:Y:S01]  /*ac40*/  LOP3.LUT R8, R6, 0xfffffff8, RZ, 0xc0, !PT ;  /* 0xfffffff806087812 */ /* 0x000fe200078ec0ff */
[----:B------:R-:W-:Y:S01]  /*ac50*/  IMAD.WIDE.U32 R2, R17, UR4, RZ ;  /* 0x0000000411027c25 */ /* 0x000fe2000f8e00ff */
[----:B------:R-:W-:Y:S01]  /*ac60*/  SHF.R.S32.HI R17, RZ, 0x3, R6 ;  /* 0x00000003ff117819 */ /* 0x000fe20000011406 */
[----:B------:R-:W-:Y:S02]  /*ac70*/  ULDC.64 UR4, c[0x0][0xbe8] ;  /* 0x0002fa0000047ab9 */ /* 0x000fe40000000a00 */
[----:B------:R-:W-:Y:S02]  /*ac80*/  IMAD.IADD R8, R24, 0x1, -R8 ;  /* 0x0000000118087824 */ /* 0x000fe400078e0a08 */
[----:B------:R-:W-:Y:S02]  /*ac90*/  IMAD.IADD R3, R3, 0x1, R5 ;  /* 0x0000000103037824 */ /* 0x000fe400078e0205 */
[----:B------:R-:W-:-:S02]  /*aca0*/  IMAD R5, R8, 0x20, R17 ;  /* 0x0000002008057824 */ /* 0x000fc400078e0211 */
[----:B------:R-:W-:Y:S01]  /*acb0*/  IMAD.WIDE.U32 R2, R206, UR4, R2 ;  /* 0x00000004ce027c25 */ /* 0x000fe2000f8e0002 */
[----:B--2---:R-:W-:-:S03]  /*acc0*/  ISETP.NE.AND P0, PT, R15, 0x1, PT ;  /* 0x000000010f00780c */ /* 0x004fc60003f05270 */
[----:B------:R-:W-:Y:S02]  /*acd0*/  IMAD R13, R208, 0x80, R5 ;  /* 0x00000080d00d7824 */ /* 0x000fe400078e0205 */
[----:B------:R-:W-:Y:S01]  /*ace0*/  IMAD R3, R206, UR5, R3 ;  /* 0x00000005ce037c24 */ /* 0x000fe2000f8e0203 */
[----:B------:R-:W-:Y:S01]  /*acf0*/  ULDC.64 UR4, c[0x0][0xbf0] ;  /* 0x0002fc0000047ab9 */ /* 0x000fe20000000a00 */
[----:B------:R-:W-:Y:S02]  /*ad00*/  IMAD.MOV.U32 R5, RZ, RZ, R13 ;  /* 0x000000ffff057224 */ /* 0x000fe400078e000d */
[----:B------:R-:W-:Y:S02]  /*ad10*/  IMAD R6, R20, UR4, RZ ;  /* 0x0000000414067c24 */ /* 0x000fe4000f8e02ff */
[----:B------:R-:W-:Y:S02]  /*ad20*/  IMAD.WIDE.U32 R2, R27, UR4, R2 ;  /* 0x000000041b027c25 */ /* 0x000fe4000f8e0002 */
[----:B------:R-:W0:Y:S08]  /*ad30*/  @P0 LDC R4, c[0x0][0xcec] ;  /* 0x00033b00ff040b82 */ /* 0x000e300000000800 */
[----:B------:R-:W2:Y:S01]  /*ad40*/  @P0 LDC R7, c[0x0][0xcf0] ;  /* 0x00033c00ff070b82 */ /* 0x000ea20000000800 */
[----:B0-----:R-:W-:-:S05]  /*ad50*/  @P0 IMAD.HI.U32 R4, R13, R4, RZ ;  /* 0x000000040d040227 */ /* 0x001fca00078e00ff */
[----:B--2---:R-:W-:Y:S01]  /*ad60*/  @P0 SHF.R.U32.HI R5, RZ, R7, R4 ;  /* 0x00000007ff050219 */ /* 0x004fe20000011604 */
[----:B------:R-:W-:Y:S01]  /*ad70*/  IMAD R7, R27, UR5, R6 ;  /* 0x000000051b077c24 */ /* 0x000fe2000f8e0206 */
[----:B------:R-:W-:Y:S02]  /*ad80*/  ULDC.64 UR4, c[0x0][0xbe0] ;  /* 0x0002f80000047ab9 */ /* 0x000fe40000000a00 */
[--C-:B------:R-:W-:Y:S01]  /*ad90*/  SHF.R.S32.HI R4, RZ, 0x1f, R5.reuse ;  /* 0x0000001fff047819 */ /* 0x100fe20000011405 */
[----:B------:R-:W-:Y:S02]  /*ada0*/  IMAD.MOV R6, RZ, RZ, -R5 ;  /* 0x000000ffff067224 */ /* 0x000fe400078e0a05 */
[----:B------:R-:W-:Y:S02]  /*adb0*/  IMAD.IADD R3, R3, 0x1, R7 ;  /* 0x0000000103037824 */ /* 0x000fe400078e0207 */
[----:B------:R-:W-:Y:S02]  /*adc0*/  IMAD R7, R15, R6, R13 ;  /* 0x000000060f077224 */ /* 0x000fe400078e020d */
[----:B------:R-:W-:-:S02]  /*add0*/  IMAD R4, R4, UR4, RZ ;  /* 0x0000000404047c24 */ /* 0x000fc4000f8e02ff */
[----:B------:R-:W-:-:S04]  /*ade0*/  IMAD.WIDE.U32 R2, R5, UR4, R2 ;  /* 0x0000000405027c25 */ /* 0x000fc8000f8e0002 */
[----:B------:R-:W-:Y:S01]  /*adf0*/  IMAD R13, R5, UR5, R4 ;  /* 0x00000005050d7c24 */ /* 0x000fe2000f8e0204 */
[----:B------:R-:W-:Y:S01]  /*ae00*/  SHF.R.S32.HI R4, RZ, 0x1f, R7 ;  /* 0x0000001fff047819 */ /* 0x000fe20000011407 */
[----:B------:R-:W-:Y:S01]  /*ae10*/  ULDC.64 UR4, c[0x0][0xbd8] ;  /* 0x0002f60000047ab9 */ /* 0x000fe20000000a00 */
[----:B------:R-:W-:Y:S02]  /*ae20*/  IMAD R6, R208, 0x80, R17 ;  /* 0x00000080d0067824 */ /* 0x000fe400078e0211 */
[----:B------:R-:W-:Y:S02]  /*ae30*/  IMAD.IADD R3, R3, 0x1, R13 ;  /* 0x0000000103037824 */ /* 0x000fe400078e020d */
[----:B------:R-:W-:Y:S02]  /*ae40*/  IMAD R4, R4, UR4, RZ ;  /* 0x0000000404047c24 */ /* 0x000fe4000f8e02ff */
[----:B------:R-:W-:-:S04]  /*ae50*/  IMAD.WIDE.U32 R2, R7, UR4, R2 ;  /* 0x0000000407027c25 */ /* 0x000fc8000f8e0002 */
[----:B------:R-:W-:Y:S01]  /*ae60*/  IMAD R5, R7, UR5, R4 ;  /* 0x0000000507057c24 */ /* 0x000fe2000f8e0204 */
[----:B------:R-:W-:Y:S01]  /*ae70*/  ULDC.64 UR4, c[0x0][0xb80] ;  /* 0x0002e00000047ab9 */ /* 0x000fe20000000a00 */
[----:B------:R-:W-:Y:S02]  /*ae80*/  IMAD R15, R0, R15, RZ ;  /* 0x0000000f000f7224 */ /* 0x000fe400078e02ff */
[----:B------:R-:W-:Y:S02]  /*ae90*/  VIADD R4, R6, 0x40 ;  /* 0x0000004006047836 */ /* 0x000fe40000000000 */
[----:B------:R-:W-:Y:S01]  /*aea0*/  IMAD.IADD R3, R3, 0x1, R5 ;  /* 0x0000000103037824 */ /* 0x000fe200078e0205 */
[----:B------:R-:W-:Y:S01]  /*aeb0*/  LEA R5, P2, R2, UR4, 0x1 ;  /* 0x0000000402057c11 */ /* 0x000fe2000f8408ff */
        /* <DEDUP_REMOVED lines=8> */
[----:B------:R0:W2:Y:S01]  /*af40*/  SHFL.IDX PT, R2, R5, RZ, 0x181f ;  /* 0x00181fff05027589 */ /* 0x0000a200000e0000 */
[----:B------:R-:W-:Y:S01]  /*af50*/  VIADD R19, R7, 0x40 ;  /* 0x0000004007137836 */ /* 0x000fe20000000000 */
[----:B------:R-:W-:Y:S02]  /*af60*/  SHF.R.S32.HI R12, RZ, 0x1f, R7 ;  /* 0x0000001fff0c7819 */ /* 0x000fe40000011407 */
[----:B------:R0:W3:Y:S01]  /*af70*/  SHFL.IDX PT, R0, R4, RZ, 0x181f ;  /* 0x00181fff04007589 */ /* 0x0000e200000e0000 */
        /* <DEDUP_REMOVED lines=9> */
[----:B--2---:R-:W-:-:S04]  /*b010*/  @!P5 LEA R20, P6, R7, R2, 0x1 ;  /* 0x000000020714d211 */ /* 0x004fc800078c08ff */
[----:B---3--:R-:W-:Y:S02]  /*b020*/  @!P5 LEA.HI.X R21, R7, R0, R12, 0x1, P6 ;  /* 0x000000000715d211 */ /* 0x008fe400030f0c0c */
        /* <DEDUP_REMOVED lines=10> */
.L_x_1100:
[----:B------:R-:W-:Y:S05]  /*b0d0*/  BSYNC B1 ;  /* 0x0000000000017941 */ /* 0x000fea0003800000 */
.L_x_1099:
[----:B---3--:R3:W0:Y:S01]  /*b0e0*/  SHFL.IDX PT, R0, R4, 0x1, 0x181f ;  /* 0x00381f0004007f89 */ /* 0x00862200000e0000 */
[----:B------:R-:W-:Y:S03]  /*b0f0*/  BSSY B1, `(.L_x_1101) ;  /* 0x0000014000017945 */ /* 0x000fe60003800000 */
[----:B--2-4-:R3:W2:Y:S01]  /*b100*/  SHFL.IDX PT, R2, R5, 0x1, 0x181f ;  /* 0x00381f0005027f89 */ /* 0x0146a200000e0000 */
[----:B------:R-:W-:Y:S05]  /*b110*/  @P1 BRA `(.L_x_1102) ;  /* 0x0000000000441947 */ /* 0x000fea0003800000 */
[----:B------:R-:W-:Y:S02]  /*b120*/  ULDC UR4, c[0x0][0xbc8] ;  /* 0x0002f20000047ab9 */ /* 0x000fe40000000800 */
[----:B------:R-:W-:Y:S02]  /*b130*/  ISETP.GE.AND P4, PT, R7, UR4, PT ;  /* 0x0000000407007c0c */ /* 0x000fe4000bf86270 */
[----:B------:R-:W-:Y:S02]  /*b140*/  ISETP.GE.AND P3, PT, R19, UR4, PT ;  /* 0x0000000413007c0c */ /* 0x000fe4000bf66270 */
[----:B------:R-:W-:Y:S02]  /*b150*/  ISETP.GE.AND P2, PT, R17, UR4, PT ;  /* 0x0000000411007c0c */ /* 0x000fe4000bf46270 */
[----:B------:R-:W-:-:S07]  /*b160*/  ISETP.GE.AND P1, PT, R13, UR4, PT ;  /* 0x000000040d007c0c */ /* 0x000fce000bf26270 */
[-C--:B--2---:R-:W-:Y:S02]  /*b170*/  @!P4 LEA R20, P6, R7, R2.reuse, 0x1 ;  /* 0x000000020714c211 */ /* 0x084fe400078c08ff */
[----:B------:R-:W-:Y:S02]  /*b180*/  @!P3 LEA R24, P5, R19, R2, 0x1 ;  /* 0x000000021318b211 */ /* 0x000fe400078a08ff */
[----:B0-----:R-:W-:Y:S02]  /*b190*/  @!P4 LEA.HI.X R21, R7, R0, R12, 0x1, P6 ;  /* 0x000000000715c211 */ /* 0x001fe400030f0c0c */
        /* <DEDUP_REMOVED lines=9> */
.L_x_1102:
[----:B------:R-:W-:Y:S05]  /*b230*/  BSYNC B1 ;  /* 0x0000000000017941 */ /* 0x000fea0003800000 */
.L_x_1101:
[----:B0-----:R0:W0:Y:S01]  /*b240*/  SHFL.IDX PT, R0, R4, 0x2, 0x181f ;  /* 0x00581f0004007f89 */ /* 0x00102200000e0000 */
[----:B------:R-:W-:Y:S03]  /*b250*/  BSSY B1, `(.L_x_1103) ;  /* 0x0000014000017945 */ /* 0x000fe60003800000 */
[----:B--2-4-:R2:W4:Y:S01]  /*b260*/  SHFL.IDX PT, R2, R5, 0x2, 0x181f ;  /* 0x00581f0005027f89 */ /* 0x01452200000e0000 */
        /* <DEDUP_REMOVED lines=18> */
.L_x_1104:
[----:B------:R-:W-:Y:S05]  /*b390*/  BSYNC B1 ;  /* 0x0000000000017941 */ /* 0x000fea0003800000 */
.L_x_1103:
[----:B0-----:R-:W-:Y:S01]  /*b3a0*/  VIADD R0, R6, 0x60 ;  /* 0x0000006006007836 */ /* 0x001fe20000000000 */
[----:B---3--:R-:W0:Y:S04]  /*b3b0*/  SHFL.IDX PT, R4, R4, 0x3, 0x181f ;  /* 0x00781f0004047f89 */ /* 0x008e2800000e0000 */
[----:B------:R-:W-:Y:S01]  /*b3c0*/  ISETP.GE.AND P0, PT, R0, R15, PT ;  /* 0x0000000f0000720c */ /* 0x000fe20003f06270 */
[----:B----4-:R3:W4:-:S12]  /*b3d0*/  SHFL.IDX PT, R2, R5, 0x3, 0x181f ;  /* 0x00781f0005027f89 */ /* 0x01071800000e0000 */
[----:B---3--:R-:W-:Y:S05]  /*b3e0*/  @P0 BRA `(.L_x_1093) ;  /* 0x0000000000440947 */ /* 0x008fea0003800000 */
[----:B------:R-:W-:Y:S02]  /*b3f0*/  ULDC UR4, c[0x0][0xbc8] ;  /* 0x0002f20000047ab9 */ /* 0x000fe40000000800 */
[----:B------:R-:W-:Y:S02]  /*b400*/  ISETP.GE.AND P3, PT, R7, UR4, PT ;  /* 0x0000000407007c0c */ /* 0x000fe4000bf66270 */
[----:B------:R-:W-:Y:S02]  /*b410*/  ISETP.GE.AND P2, PT, R19, UR4, PT ;  /* 0x0000000413007c0c */ /* 0x000fe4000bf46270 */
[----:B------:R-:W-:Y:S02]  /*b420*/  ISETP.GE.AND P1, PT, R17, UR4, PT ;  /* 0x0000000411007c0c */ /* 0x000fe4000bf26270 */
[----:B------:R-:W-:-:S07]  /*b430*/  ISETP.GE.AND P0, PT, R13, UR4, PT ;  /* 0x000000040d007c0c */ /* 0x000fce000bf06270 */
[----:B----4-:R-:W-:-:S04]  /*b440*/  @!P3 LEA R6, P4, R7, R2, 0x1 ;  /* 0x000000020706b211 */ /* 0x010fc800078808ff */
[----:B0-----:R-:W-:Y:S02]  /*b450*/  @!P3 LEA.HI.X R7, R7, R4, R12, 0x1, P4 ;  /* 0x000000040707b211 */ /* 0x001fe400020f0c0c */
        /* <DEDUP_REMOVED lines=10> */
.L_x_1093:
[----:B------:R-:W-:Y:S05]  /*b500*/  BSYNC B0 ;  /* 0x0000000000007941 */ /* 0x000fea0003800000 */
.L_x_1083:
[----:B------:R-:W-:Y:S02]  /*b510*/  ULDC UR4, c[0x0][0xd3c] ;  /* 0x00034f0000047ab9 */ /* 0x000fe40000000800 */
[----:B------:R-:W-:-:S13]  /*b520*/  ISETP.GE.AND P0, PT, R11, UR4, PT ;  /* 0x000000040b007c0c */ /* 0x000fda000bf06270 */
[----:B------:R-:W-:Y:S05]  /*b530*/  @!P0 BRA `(.L_x_1105) ;  /* 0xffffff5c000c8947 */ /* 0x000fea000383ffff */
[----:B------:R-:W-:Y:S05]  /*b540*/  EXIT ;  /* 0x000000000000794d */ /* 0x000fea0003800000 */
.L_x_1057:
[----:B------:R-:W-:-:S08]  /*b550*/  NOP ;  /* 0x0000000000007918 */ /* 0x000fd00000000000 */
[----:B--2---:R-:W0:-:S00]  /*b560*/  USETMAXREG.DEALLOC.CTAPOOL 0x18 ;  /* 0x00000018000079c8 */ /* 0x004e0000080e0500 */
        /* <DEDUP_REMOVED lines=18> */
.L_x_1106:
[----:B------:R-:W1:Y:S01]  /*b690*/  S2R R0, SR_TID.X ;  /* 0x0000000000007919 */ /* 0x000e620000002100 */
[----:B------:R-:W-:Y:S01]  /*b6a0*/  ULDC UR4, c[0x0][0xd3c] ;  /* 0x00034f0000047ab9 */ /* 0x000fe20000000800 */
[----:B------:R-:W-:Y:S01]  /*b6b0*/  IMAD.MOV.U32 R9, RZ, RZ, RZ ;  /* 0x000000ffff097224 */ /* 0x000fe200078e00ff */
[----:B------:R-:W2:Y:S01]  /*b6c0*/  S2UR UR6, SR_CTAID.X ;  /* 0x00000000000679c3 */ /* 0x000ea20000002500 */
[----:B------:R-:W-:Y:S01]  /*b6d0*/  ULDC UR5, c[0x0][0xd38] ;  /* 0x00034e0000057ab9 */ /* 0x000fe20000000800 */
[----:B-1----:R-:W-:-:S04]  /*b6e0*/  LOP3.LUT R0, R0, 0x1f, RZ, 0xc0, !PT ;  /* 0x0000001f00007812 */ /* 0x002fc800078ec0ff */
[----:B------:R-:W-:-:S04]  /*b6f0*/  ISETP.NE.AND P0, PT, R0, 0x1f, PT ;  /* 0x0000001f0000780c */ /* 0x000fc80003f05270 */
[----:B------:R-:W-:-:S13]  /*b700*/  ISETP.GE.OR P1, PT, R0, UR4, !P0 ;  /* 0x0000000400007c0c */ /* 0x000fda000c726670 */
[----:B0-----:R-:W0:Y:S08]  /*b710*/  @!P1 LDC.64 R2, c[0x0][0xd80] ;  /* 0x00036000ff029b82 */ /* 0x001e300000000a00 */
[----:B------:R-:W1:Y:S01]  /*b720*/  @!P1 LDC.64 R4, c[0x0][0xd78] ;  /* 0x00035e00ff049b82 */ /* 0x000e620000000a00 */
[----:B0-----:R-:W-:-:S05]  /*b730*/  @!P1 IMAD.WIDE.U32 R2, R0, 0x4, R2 ;  /* 0x0000000400029825 */ /* 0x001fca00078e0002 */
[----:B------:R1:W3:Y:S02]  /*b740*/  @!P1 LDG.E R6, desc[UR38][R2.64] ;  /* 0x0000002602069981 */ /* 0x0002e4000c1e1900 */
[----:B-1----:R-:W-:-:S05]  /*b750*/  @!P1 IMAD.WIDE.U32 R2, R0, 0x4, R4 ;  /* 0x0000000400029825 */ /* 0x002fca00078e0004 */
        /* <DEDUP_REMOVED lines=26> */
[----:B--2---:R-:W-:-:S13]  /*b900*/  ISETP.GT.AND P6, PT, R7, UR6, PT ;  /* 0x0000000607007c0c */ /* 0x004fda000bfc4270 */
[----:B------:R-:W-:Y:S05]  /*b910*/  @P6 BRA `(.L_x_1108) ;  /* 0x0000000000a46947 */ /* 0x000fea0003800000 */
[----:B------:R-:W-:Y:S01]  /*b920*/  IMAD.MOV.U32 R7, RZ, RZ, R4 ;  /* 0x000000ffff077224 */ /* 0x000fe200078e0004 */
[----:B------:R-:W-:Y:S01]  /*b930*/  UMOV UR4, URZ ;  /* 0x0000003f00047c82 */ /* 0x000fe20008000000 */
[----:B------:R-:W-:-:S05]  /*b940*/  ULDC UR5, c[0x0][0xd38] ;  /* 0x00034e0000057ab9 */ /* 0x000fca0000000800 */
.L_x_1110:
        /* <DEDUP_REMOVED lines=12> */
[----:B0-----:R-:W-:-:S05]  /*ba10*/  @!P6 IMAD.WIDE R2, R9, 0x4, R2 ;  /* 0x000000040902e825 */ /* 0x001fca00078e0202 */
[----:B------:R1:W2:Y:S02]  /*ba20*/  @!P6 LDG.E R6, desc[UR38][R2.64] ;  /* 0x000000260206e981 */ /* 0x0002a4000c1e1900 */
[----:B-1----:R-:W-:-:S04]  /*ba30*/  @!P6 IMAD.WIDE R2, R9, 0x4, R4 ;  /* 0x000000040902e825 */ /* 0x002fc800078e0204 */
[----:B------:R-:W-:-:S06]  /*ba40*/  IMAD.MOV.U32 R9, RZ, RZ, RZ ;  /* 0x000000ffff097224 */ /* 0x000fcc00078e00ff */
        /* <DEDUP_REMOVED lines=22> */
.L_x_1108:
        /* <DEDUP_REMOVED lines=20> */
.L_x_1111:
[----:B-1----:R-:W-:Y:S01]  /*bcf0*/  IMAD R11, R12, UR5, R11 ;  /* 0x000000050c0b7c24 */ /* 0x002fe2000f8e020b */
[----:B------:R-:W1:Y:S01]  /*bd00*/  MUFU.RCP R10, R10 ;  /* 0x0000000a000a7308 */ /* 0x000e620000001000 */
[----:B0-----:R-:W-:Y:S02]  /*bd10*/  IMAD R9, R15, R4, RZ ;  /* 0x000000040f097224 */ /* 0x001fe400078e02ff */
[----:B------:R-:W-:Y:S01]  /*bd20*/  IMAD.MOV.U32 R2, RZ, RZ, RZ ;  /* 0x000000ffff027224 */ /* 0x000fe200078e00ff */
[----:B------:R0:W-:Y:S03]  /*bd30*/  STL [R1], R11 ;  /* 0x0000000b01007387 */ /* 0x0001e60000100800 */
[----:B------:R-:W-:Y:S01]  /*bd40*/  IMAD.HI.U32 R2, R3, R9, R2 ;  /* 0x0000000903027227 */ /* 0x000fe200078e0002 */
[----:B------:R-:W-:Y:S02]  /*bd50*/  IADD3 R9, -R11, UR6, RZ ;  /* 0x000000060b097c10 */ /* 0x000fe4000fffe1ff */
[----:B------:R-:W-:-:S02]  /*bd60*/  IABS R3, R6 ;  /* 0x0000000600037213 */ /* 0x000fc40000000000 */
[----:B------:R-:W-:-:S03]  /*bd70*/  IABS R13, R9 ;  /* 0x00000009000d7213 */ /* 0x000fc60000000000 */
[----:B------:R-:W-:Y:S02]  /*bd80*/  IMAD.MOV R12, RZ, RZ, -R3 ;  /* 0x000000ffff0c7224 */ /* 0x000fe400078e0a03 */
[----:B0-----:R-:W-:-:S04]  /*bd90*/  IMAD.HI.U32 R11, R2, R13, RZ ;  /* 0x0000000d020b7227 */ /* 0x001fc800078e00ff */
[----:B-1----:R-:W-:Y:S02]  /*bda0*/  VIADD R3, R10, 0xffffffe ;  /* 0x0ffffffe0a037836 */ /* 0x002fe40000000000 */
[----:B------:R-:W-:-:S04]  /*bdb0*/  IMAD R13, R11, R12, R13 ;  /* 0x0000000c0b0d7224 */ /* 0x000fc800078e020d */
[----:B------:R-:W0:Y:S01]  /*bdc0*/  F2I.FTZ.U32.TRUNC.NTZ R3, R3 ;  /* 0x0000000300037305 */ /* 0x000e22000021f000 */
[----:B------:R-:W-:-:S13]  /*bdd0*/  ISETP.GT.U32.AND P1, PT, R4, R13, PT ;  /* 0x0000000d0400720c */ /* 0x000fda0003f24070 */
[----:B------:R-:W-:Y:S02]  /*bde0*/  @!P1 IMAD.IADD R13, R13, 0x1, -R4 ;  /* 0x000000010d0d9824 */ /* 0x000fe400078e0a04 */
[----:B0-----:R-:W-:Y:S02]  /*bdf0*/  IMAD.MOV R2, RZ, RZ, -R3 ;  /* 0x000000ffff027224 */ /* 0x001fe400078e0a03 */
[----:B------:R-:W-:Y:S01]  /*be00*/  @!P1 VIADD R11, R11, 0x1 ;  /* 0x000000010b0b9836 */ /* 0x000fe20000000000 */
[----:B------:R-:W-:Y:S01]  /*be10*/  ISETP.GE.U32.AND P0, PT, R13, R4, PT ;  /* 0x000000040d00720c */ /* 0x000fe20003f06070 */
[----:B------:R-:W-:Y:S01]  /*be20*/  IMAD R13, R2, R7, RZ ;  /* 0x00000007020d7224 */ /* 0x000fe200078e02ff */
[----:B------:R-:W-:Y:S01]  /*be30*/  ISETP.NE.AND P1, PT, R6, RZ, PT ;  /* 0x000000ff0600720c */ /* 0x000fe20003f25270 */
[----:B------:R-:W-:-:S04]  /*be40*/  IMAD.MOV.U32 R2, RZ, RZ, RZ ;  /* 0x000000ffff027224 */ /* 0x000fc800078e00ff */
[----:B------:R-:W-:Y:S01]  /*be50*/  IMAD.HI.U32 R4, R3, R13, R2 ;  /* 0x0000000d03047227 */ /* 0x000fe200078e0002 */
[----:B------:R-:W-:-:S04]  /*be60*/  LOP3.LUT R2, R9, R6, RZ, 0x3c, !PT ;  /* 0x0000000609027212 */ /* 0x000fc800078e3cff */
[----:B------:R-:W-:Y:S01]  /*be70*/  ISETP.GE.AND P2, PT, R2, RZ, PT ;  /* 0x000000ff0200720c */ /* 0x000fe20003f46270 */
[----:B------:R-:W-:Y:S01]  /*be80*/  @P0 VIADD R11, R11, 0x1 ;  /* 0x000000010b0b0836 */ /* 0x000fe20000000000 */
[----:B------:R-:W-:-:S05]  /*be90*/  IABS R2, R8 ;  /* 0x0000000800027213 */ /* 0x000fca0000000000 */
[----:B------:R-:W-:-:S06]  /*bea0*/  IMAD.MOV R2, RZ, RZ, -R2 ;  /* 0x000000ffff027224 */ /* 0x000fcc00078e0a02 */
[----:B------:R-:W-:Y:S01]  /*beb0*/  @!P2 IMAD.MOV R11, RZ, RZ, -R11 ;  /* 0x000000ffff0ba224 */ /* 0x000fe200078e0a0b */
[----:B------:R-:W-:-:S04]  /*bec0*/  @!P1 LOP3.LUT R11, RZ, R6, RZ, 0x33, !PT ;  /* 0x00000006ff0b9212 */ /* 0x000fc800078e33ff */
[-C--:B------:R-:W-:Y:S01]  /*bed0*/  IABS R3, R11.reuse ;  /* 0x0000000b00037213 */ /* 0x080fe20000000000 */
[----:B------:R-:W-:-:S04]  /*bee0*/  IMAD R6, R6, R11, RZ ;  /* 0x0000000b06067224 */ /* 0x000fc800078e02ff */
[----:B------:R-:W-:-:S04]  /*bef0*/  IMAD.HI.U32 R4, R4, R3, RZ ;  /* 0x0000000304047227 */ /* 0x000fc800078e00ff */
[----:B------:R-:W-:Y:S02]  /*bf00*/  IMAD R2, R4, R2, R3 ;  /* 0x0000000204027224 */ /* 0x000fe400078e0203 */
[----:B------:R-:W-:-:S03]  /*bf10*/  IMAD.IADD R6, R9, 0x1, -R6 ;  /* 0x0000000109067824 */ /* 0x000fc600078e0a06 */
[----:B------:R-:W-:Y:S02]  /*bf20*/  ISETP.GT.U32.AND P1, PT, R7, R2, PT ;  /* 0x000000020700720c */ /* 0x000fe40003f24070 */
[----:B------:R1:W-:Y:S11]  /*bf30*/  STL [R1+0x4], R6 ;  /* 0x0000040601007387 */ /* 0x0003f60000100800 */
[----:B------:R-:W-:-:S02]  /*bf40*/  @!P1 IMAD.IADD R2, R2, 0x1, -R7 ;  /* 0x0000000102029824 */ /* 0x000fc400078e0a07 */
        /* <DEDUP_REMOVED lines=11> */
[----:B------:R-:W-:Y:S02]  /*c000*/  VIADD R2, R5, UR4 ;  /* 0x0000000405027c36 */ /* 0x000fe40008000000 */
[----:B------:R-:W-:-:S03]  /*c010*/  IMAD R3, R11, 0x10000, R4 ;  /* 0x000100000b037824 */ /* 0x000fc600078e0204 */
[----:B------:R1:W-:Y:S04]  /*c020*/  STL [R1+0xc], R2 ;  /* 0x00000c0201007387 */ /* 0x0003e80000100800 */
[----:B------:R1:W-:Y:S01]  /*c030*/  STL [R1+0x8], R3 ;  /* 0x0000080301007387 */ /* 0x0003e20000100800 */
[----:B------:R-:W-:Y:S05]  /*c040*/  BRA `(.L_x_1112) ;  /* 0x0000000000107947 */ /* 0x000fea0003800000 */
.L_x_1109:
[----:B------:R-:W-:Y:S01]  /*c050*/  IMAD.U32 R2, RZ, RZ, UR6 ;  /* 0x00000006ff027e24 */ /* 0x000fe2000f8e00ff */
[----:B------:R0:W-:Y:S04]  /*c060*/  STL [R1+0x4], RZ ;  /* 0x000004ff01007387 */ /* 0x0001e80000100800 */
[----:B------:R0:W-:Y:S04]  /*c070*/  STL [R1+0x8], RZ ;  /* 0x000008ff01007387 */ /* 0x0001e80000100800 */
[----:B------:R0:W-:Y:S02]  /*c080*/  STL [R1], R2 ;  /* 0x0000000201007387 */ /* 0x0001e40000100800 */
.L_x_1112:
[----:B------:R-:W2:Y:S04]  /*c090*/  LDL R4, [R1] ;  /* 0x0000000001047983 */ /* 0x000ea80000100800 */
[----:B------:R-:W2:Y:S04]  /*c0a0*/  LDL R5, [R1+0x4] ;  /* 0x0000040001057983 */ /* 0x000ea80000100800 */
[----:B-1----:R-:W2:Y:S04]  /*c0b0*/  LDL R6, [R1+0x8] ;  /* 0x0000080001067983 */ /* 0x002ea80000100800 */
[----:B------:R-:W2:Y:S01]  /*c0c0*/  LDL R7, [R1+0xc] ;  /* 0x00000c0001077983 */ /* 0x000ea20000100800 */
[----:B------:R-:W-:-:S13]  /*c0d0*/  ISETP.NE.AND P0, PT, R0, RZ, PT ;  /* 0x000000ff0000720c */ /* 0x000fda0003f05270 */
[----:B------:R-:W1:Y:S01]  /*c0e0*/  @!P0 S2R R3, SR_CgaCtaId ;  /* 0x0000000000038919 */ /* 0x000e620000008800 */
[----:B------:R-:W-:-:S04]  /*c0f0*/  @!P0 MOV R0, 0x400 ;  /* 0x0000040000008802 */ /* 0x000fc80000000f00 */
[----:B-1----:R-:W-:-:S05]  /*c100*/  @!P0 LEA R0, R3, R0, 0x18 ;  /* 0x0000000003008211 */ /* 0x002fca00078ec0ff */
[----:B--2---:R1:W-:Y:S01]  /*c110*/  @!P0 STS.128 [R0+0x324d0], R4 ;  /* 0x0324d00400008388 */ /* 0x0043e20000000c00 */
[----:B------:R-:W-:Y:S06]  /*c120*/  BAR.ARV 0x5, 0x180 ;  /* 0x0146000000007b1d */ /* 0x000fec0000002000 */
.L_x_1107:
        /* <DEDUP_REMOVED lines=8> */
[----:B--2---:R-:W2:Y:S01]  /*c1b0*/  S2R R5, SR_TID.X ;  /* 0x0000000000057919 */ /* 0x004ea20000002100 */
[----:B------:R-:W3:Y:S01]  /*c1c0*/  S2UR UR5, SR_CgaCtaId ;  /* 0x00000000000579c3 */ /* 0x000ee20000008800 */
[----:B------:R-:W-:Y:S01]  /*c1d0*/  UMOV UR4, 0x400 ;  /* 0x0000040000047882 */ /* 0x000fe20000000000 */
[----:B------:R-:W-:Y:S01]  /*c1e0*/  BSSY B8, `(.L_x_1113) ;  /* 0x000061d000087945 */ /* 0x000fe20003800000 */
[----:B------:R-:W-:Y:S01]  /*c1f0*/  IMAD.MOV.U32 R19, RZ, RZ, RZ ;  /* 0x000000ffff137224 */ /* 0x000fe200078e00ff */
[----:B------:R-:W-:Y:S01]  /*c200*/  ULDC UR40, c[0x0][0xc] ;  /* 0x0000030000287ab9 */ /* 0x000fe20000000800 */
[----:B------:R-:W-:Y:S01]  /*c210*/  ULDC.64 UR36, c[0x0][0x198] ;  /* 0x0000660000247ab9 */ /* 0x000fe20000000a00 */
[----:B---3--:R-:W-:-:S06]  /*c220*/  ULEA UR4, UR5, UR4, 0x18 ;  /* 0x0000000405047291 */ /* 0x008fcc000f8ec03f */
[----:B------:R-:W-:Y:S01]  /*c230*/  IMAD.U32 R18, RZ, RZ, UR4 ;  /* 0x00000004ff127e24 */ /* 0x000fe2000f8e00ff */
[C---:B--2---:R-:W-:Y:S01]  /*c240*/  LOP3.LUT R4, R5.reuse, 0x7f, RZ, 0xc0, !PT ;  /* 0x0000007f05047812 */ /* 0x044fe200078ec0ff */
[----:B-1----:R-:W-:-:S05]  /*c250*/  IMAD.SHL.U32 R0, R5, 0x8, RZ ;  /* 0x0000000805007824 */ /* 0x002fca00078e00ff */
[C---:B0-----:R-:W-:Y:S02]  /*c260*/  LOP3.LUT R2, R0.reuse, 0x1f8, RZ, 0xc0, !PT ;  /* 0x000001f800027812 */ /* 0x041fe400078ec0ff */
[----:B------:R-:W-:Y:S02]  /*c270*/  LOP3.LUT R0, R0, 0x38, RZ, 0xc0, !PT ;  /* 0x0000003800007812 */ /* 0x000fe400078ec0ff */
[----:B------:R-:W-:Y:S01]  /*c280*/  LOP3.LUT R3, R2, 0x38, R5, 0x78, !PT ;  /* 0x0000003802037812 */ /* 0x000fe200078e7805 */
[----:B------:R-:W-:Y:S01]  /*c290*/  IMAD.SHL.U32 R2, R4, 0x8, RZ ;  /* 0x0000000804027824 */ /* 0x000fe200078e00ff */
[----:B------:R-:W-:-:S04]  /*c2a0*/  SHF.R.U32.HI R4, RZ, 0x3, R4 ;  /* 0x00000003ff047819 */ /* 0x000fc80000011604 */
[----:B------:R-:W-:Y:S01]  /*c2b0*/  LOP3.LUT R3, R3, 0x200, R2, 0xf8, !PT ;  /* 0x0000020003037812 */ /* 0x000fe200078ef802 */
[----:B------:R-:W-:-:S04]  /*c2c0*/  IMAD.SHL.U32 R2, R5, 0x10, RZ ;  /* 0x0000001005027824 */ /* 0x000fc800078e00ff */
[----:B------:R-:W-:Y:S01]  /*c2d0*/  IMAD R3, R3, 0x2, R18 ;  /* 0x0000000203037824 */ /* 0x000fe200078e0212 */
[----:B------:R-:W-:Y:S01]  /*c2e0*/  LOP3.LUT R4, R4, 0x70, R2, 0xf8, !PT ;  /* 0x0000007004047812 */ /* 0x000fe200078ef802 */
[----:B------:R-:W-:-:S03]  /*c2f0*/  IMAD.MOV.U32 R2, RZ, RZ, 0x1 ;  /* 0x00000001ff027424 */ /* 0x000fc600078e00ff */
[----:B------:R0:W-:Y:S04]  /*c300*/  STL [R1+0x10], R3 ;  /* 0x0000100301007387 */ /* 0x0001e80000100800 */
[----:B------:R-:W-:Y:S04]  /*c310*/  STL [R1+0x70], RZ ;  /* 0x000070ff01007387 */ /* 0x000fe80000100800 */
[----:B------:R1:W-:Y:S01]  /*c320*/  STL [R1+0x18], R2 ;  /* 0x0000180201007387 */ /* 0x0003e20000100800 */
[C---:B0-----:R-:W-:Y:S02]  /*c330*/  LOP3.LUT R3, R0.reuse, 0x40, RZ, 0xfc, !PT ;  /* 0x0000004000037812 */ /* 0x041fe400078efcff */
[----:B-1----:R-:W-:-:S02]  /*c340*/  LOP3.LUT R2, R0, 0x80, RZ, 0xfc, !PT ;  /* 0x0000008000027812 */ /* 0x002fc400078efcff */
[----:B------:R-:W-:-:S07]  /*c350*/  LOP3.LUT R0, R0, 0xc0, RZ, 0xfc, !PT ;  /* 0x000000c000007812 */ /* 0x000fce00078efcff */
.L_x_1221:
[----:B--2---:R-:W2:Y:S01]  /*c360*/  LDL R0, [R1+0xc] ;  /* 0x00000c0001007983 */ /* 0x004ea20000100800 */
[----:B-1----:R-:W2:Y:S01]  /*c370*/  LDC.64 R2, c[0x0][0xd88] ;  /* 0x00036200ff027b82 */ /* 0x002ea20000000a00 */
[----:B------:R-:W-:Y:S05]  /*c380*/  YIELD ;  /* 0x0000000000007946 */ /* 0x000fea0003800000 */
[----:B------:R-:W-:Y:S01]  /*c390*/  ULDC.64 UR4, c[0x0][0xb20] ;  /* 0x0002c80000047ab9 */ /* 0x000fe20000000a00 */
[----:B---3--:R-:W-:Y:S01]  /*c3a0*/  IMAD.MOV.U32 R6, RZ, RZ, RZ ;  /* 0x000000ffff067224 */ /* 0x008fe200078e00ff */
[----:B------:R-:W-:Y:S01]  /*c3b0*/  ISETP.NE.U32.AND P0, PT, RZ, UR4, PT ;  /* 0x00000004ff007c0c */ /* 0x000fe2000bf05070 */
[----:B------:R-:W-:Y:S01]  /*c3c0*/  ULDC.64 UR6, c[0x0][0xb10] ;  /* 0x0002c40000067ab9 */ /* 0x000fe20000000a00 */
[----:B------:R-:W-:Y:S01]  /*c3d0*/  ULDC.64 UR8, c[0x0][0xb00] ;  /* 0x0002c00000087ab9 */ /* 0x000fe20000000a00 */
[----:B--2---:R-:W-:-:S05]  /*c3e0*/  IMAD.WIDE R2, R0, 0x4, R2 ;  /* 0x0000000400027825 */ /* 0x004fca00078e0202 */
[----:B------:R-:W2:Y:S01]  /*c3f0*/  LDG.E R10, desc[UR38][R2.64] ;  /* 0x00000026020a7981 */ /* 0x000ea2000c1e1900 */
        /* <DEDUP_REMOVED lines=8> */
[----:B0-----:R-:W-:Y:S01]  /*c480*/  SHF.L.U64.HI R9, R10, 0x2, R4 ;  /* 0x000000020a097819 */ /* 0x001fe20000010204 */
        /* <DEDUP_REMOVED lines=37> */
.L_x_1114:
        /* <DEDUP_REMOVED lines=18> */
.L_x_1115:
[----:B------:R-:W-:Y:S05]  /*c800*/  @!P0 BRA `(.L_x_1116) ;  /* 0x00000000000c8947 */ /* 0x000fea0003800000 */
[----:B------:R-:W2:Y:S04]  /*c810*/  LDG.E R6, desc[UR38][R4.64] ;  /* 0x0000002604067981 */ /* 0x000ea8000c1e1900 */
[----:B------:R-:W2:Y:S02]  /*c820*/  LDG.E R4, desc[UR38][R4.64+0x4] ;  /* 0x0000042604047981 */ /* 0x000ea4000c1e1900 */
[----:B--2---:R-:W-:-:S07]  /*c830*/  IMAD.IADD R6, R4, 0x1, -R6 ;  /* 0x0000000104067824 */ /* 0x004fce00078e0a06 */
.L_x_1116:
        /* <DEDUP_REMOVED lines=16> */
[----:B------:R-:W3:Y:S02]  /*c940*/  @!P0 LDC R0, c[0x0][0xae8] ;  /* 0x0002ba00ff008b82 */ /* 0x000ee40000000800 */
[----:B---3--:R-:W-:-:S04]  /*c950*/  IABS R4, R0 ;  /* 0x0000000000047213 */ /* 0x008fc80000000000 */
[----:B------:R-:W1:Y:S08]  /*c960*/  I2F.RP R2, R4 ;  /* 0x0000000400027306 */ /* 0x000e700000209400 */
[----:B-1----:R-:W1:Y:S02]  /*c970*/  MUFU.RCP R2, R2 ;  /* 0x0000000200027308 */ /* 0x002e640000001000 */
[----:B-1----:R-:W-:-:S06]  /*c980*/  VIADD R2, R2, 0xffffffe ;  /* 0x0ffffffe02027836 */ /* 0x002fcc0000000000 */
[----:B------:R-:W1:Y:S02]  /*c990*/  F2I.FTZ.U32.TRUNC.NTZ R3, R2 ;  /* 0x0000000200037305 */ /* 0x000e64000021f000 */
[----:B-1----:R-:W-:-:S04]  /*c9a0*/  IMAD.MOV R2, RZ, RZ, -R3 ;  /* 0x000000ffff027224 */ /* 0x002fc800078e0a03 */
[----:B------:R-:W-:Y:S02]  /*c9b0*/  IMAD R5, R2, R4, RZ ;  /* 0x0000000402057224 */ /* 0x000fe400078e02ff */
[----:B------:R-:W-:-:S04]  /*c9c0*/  IMAD.MOV.U32 R2, RZ, RZ, RZ ;  /* 0x000000ffff027224 */ /* 0x000fc800078e00ff */
[----:B--2---:R-:W-:Y:S01]  /*c9d0*/  IMAD.HI.U32 R7, R3, R5, R2 ;  /* 0x0000000503077227 */ /* 0x004fe200078e0002 */
        /* <DEDUP_REMOVED lines=19> */
.L_x_1118:
[----:B------:R-:W-:Y:S05]  /*cb10*/  BSYNC B0 ;  /* 0x0000000000007941 */ /* 0x000fea0003800000 */
.L_x_1117:
[----:B------:R-:W-:Y:S01]  /*cb20*/  IMAD.MOV.U32 R0, RZ, RZ, R10 ;  /* 0x000000ffff007224 */ /* 0x000fe200078e000a */
[----:B------:R-:W-:Y:S03]  /*cb30*/  BSSY B7, `(.L_x_1119) ;  /* 0x00004ad000077945 */ /* 0x000fe60003800000 */
[----:B------:R-:W-:-:S05]  /*cb40*/  IMAD R2, R9, R0, RZ ;  /* 0x0000000009027224 */ /* 0x000fca00078e02ff */
[----:B------:R-:W-:Y:S01]  /*cb50*/  VIADDMNMX R0, R2, R0, R8, PT ;  /* 0x0000000002007246 */ /* 0x000fe20003800108 */
[----:B------:R4:W-:Y:S03]  /*cb60*/  STL [R1+0x24], R2 ;  /* 0x0000240201007387 */ /* 0x0009e60000100800 */
[----:B------:R-:W-:Y:S01]  /*cb70*/  ISETP.GT.AND P0, PT, R0, R2, PT ;  /* 0x000000020000720c */ /* 0x000fe20003f04270 */
[----:B------:R4:W-:-:S12]  /*cb80*/  STL [R1+0x3c], R0 ;  /* 0x00003c0001007387 */ /* 0x0009d80000100800 */
[----:B----4-:R-:W-:Y:S05]  /*cb90*/  @P0 BRA `(.L_x_1120) ;  /* 0x0000000000480947 */ /* 0x010fea0003800000 */
[----:B------:R-:W4:Y:S02]  /*cba0*/  S2R R0, SR_TID.X ;  /* 0x0000000000007919 */ /* 0x000f240000002100 */
[----:B----4-:R-:W-:-:S04]  /*cbb0*/  LOP3.LUT R0, R0, 0x7f, RZ, 0xc0, !PT ;  /* 0x0000007f00007812 */ /* 0x010fc800078ec0ff */
[----:B------:R-:W-:-:S13]  /*cbc0*/  ISETP.NE.AND P0, PT, R0, RZ, PT ;  /* 0x000000ff0000720c */ /* 0x000fda0003f05270 */
[----:B------:R-:W-:Y:S05]  /*cbd0*/  @P0 BRA `(.L_x_1121) ;  /* 0x0000004800880947 */ /* 0x000fea0003800000 */
[----:B------:R-:W4:Y:S01]  /*cbe0*/  S2R R3, SR_LANEID ;  /* 0x0000000000037919 */ /* 0x000f220000000000 */
[----:B------:R-:W-:Y:S02]  /*cbf0*/  VOTEU.ANY UR4, UPT, PT ;  /* 0x0000000000047886 */ /* 0x000fe400038e0100 */
[----:B------:R-:W4:Y:S08]  /*cc00*/  FLO.U32 R0, UR4 ;  /* 0x0000000400007d00 */ /* 0x000f3000080e0000 */
[----:B------:R-:W5:Y:S01]  /*cc10*/  POPC R5, UR4 ;  /* 0x0000000400057d09 */ /* 0x000f620008000000 */
[----:B----4-:R-:W-:-:S02]  /*cc20*/  ISETP.EQ.U32.AND P0, PT, R0, R3, PT ;  /* 0x000000030000720c */ /* 0x010fc40003f02070 */
[----:B------:R-:W5:Y:S11]  /*cc30*/  LDC.64 R2, c[0x0][0xd60] ;  /* 0x00035800ff027b82 */ /* 0x000f760000000a00 */
[----:B-----5:R-:W4:Y:S01]  /*cc40*/  @P0 ATOMG.E.ADD.STRONG.GPU PT, R3, desc[UR38][R2.64], R5 ;  /* 0x00000005020309a8 */ /* 0x020f2200081ee1e6 */
[----:B---3--:R-:W3:Y:S02]  /*cc50*/  S2R R4, SR_LTMASK ;  /* 0x0000000000047919 */ /* 0x008ee40000003900 */
[----:B---3--:R-:W-:-:S04]  /*cc60*/  LOP3.LUT R4, R4, UR4, RZ, 0xc0, !PT ;  /* 0x0000000404047c12 */ /* 0x008fc8000f8ec0ff */
[----:B--2---:R-:W2:Y:S01]  /*cc70*/  POPC R7, R4 ;  /* 0x0000000400077309 */ /* 0x004ea20000000000 */
[----:B----4-:R-:W2:Y:S02]  /*cc80*/  SHFL.IDX PT, R0, R3, R0, 0x1f ;  /* 0x00001f0003007589 */ /* 0x010ea400000e0000 */
[----:B--2---:R-:W-:-:S05]  /*cc90*/  IADD3 R0, R0, UR40, R7 ;  /* 0x0000002800007c10 */ /* 0x004fca000fffe007 */
[----:B------:R4:W-:Y:S01]  /*cca0*/  STL [R1], R0 ;  /* 0x0000000001007387 */ /* 0x0009e20000100800 */
[----:B------:R-:W-:Y:S05]  /*ccb0*/  BRA `(.L_x_1121) ;  /* 0x0000004800507947 */ /* 0x000fea0003800000 */
.L_x_1120:
        /* <DEDUP_REMOVED lines=8> */
[----:B---3--:R-:W-:Y:S02]  /*cd40*/  IMAD.U32 R4, RZ, RZ, UR6 ;  /* 0x00000006ff047e24 */ /* 0x008fe4000f8e00ff */
[----:B------:R-:W3:Y:S01]  /*cd50*/  LDC.64 R2, c[0x4][R2] ;  /* 0x0100000002027b82 */ /* 0x000ee20000000a00 */
[----:B------:R-:W-:Y:S02]  /*cd60*/  IMAD.U32 R5, RZ, RZ, UR7 ;  /* 0x00000007ff057e24 */ /* 0x000fe4000f8e00ff */
[----:B------:R-:W-:Y:S02]  /*cd70*/  IMAD.U32 R6, RZ, RZ, UR8 ;  /* 0x00000008ff067e24 */ /* 0x000fe4000f8e00ff */
[----:B--2---:R-:W-:-:S02]  /*cd80*/  IMAD.U32 R7, RZ, RZ, UR9 ;  /* 0x00000009ff077e24 */ /* 0x004fc4000f8e00ff */
[----:B-1----:R-:W-:Y:S02]  /*cd90*/  IMAD.U32 R10, RZ, RZ, UR4 ;  /* 0x00000004ff0a7e24 */ /* 0x002fe4000f8e00ff */
[----:B0-----:R-:W-:Y:S02]  /*cda0*/  IMAD.U32 R11, RZ, RZ, UR5 ;  /* 0x00000005ff0b7e24 */ /* 0x001fe4000f8e00ff */
[----:B------:R-:W-:Y:S02]  /*cdb0*/  IMAD.MOV.U32 R8, RZ, RZ, 0x70 ;  /* 0x00000070ff087424 */ /* 0x000fe400078e00ff */
[----:B------:R-:W-:Y:S02]  /*cdc0*/  IMAD.MOV.U32 R12, RZ, RZ, 0x1 ;  /* 0x00000001ff0c7424 */ /* 0x000fe400078e00ff */
[----:B------:R-:W-:-:S07]  /*cdd0*/  IMAD.MOV.U32 R13, RZ, RZ, RZ ;  /* 0x000000ffff0d7224 */ /* 0x000fce00078e00ff */
[----:B------:R-:W-:-:S07]  /*cde0*/  LEPC R20, `(.L_x_1123) ;  /* 0x000000001014794e */ /* 0x000fce0000000000 */
[----:B---3--:R-:W-:Y:S05]  /*cdf0*/  CALL.ABS.NOINC R2 ;  /* 0x0000000002007343 */ /* 0x008fea0003c00000 */
.L_x_1123:
[----:B------:R-:W-:Y:S05]  /*ce00*/  BSYNC B6 ;  /* 0x0000000000067941 */ /* 0x000fea0003800000 */
.L_x_1122:
        /* <DEDUP_REMOVED lines=9> */
[----:B---3--:R-:W-:Y:S02]  /*cea0*/  IMAD.U32 R4, RZ, RZ, UR6 ;  /* 0x00000006ff047e24 */ /* 0x008fe4000f8e00ff */
        /* <DEDUP_REMOVED lines=9> */
[----:B----4-:R-:W-:Y:S05]  /*cf40*/  CALL.ABS.NOINC R2 ;  /* 0x0000000002007343 */ /* 0x010fea0003c00000 */
.L_x_1126:
        /* <DEDUP_REMOVED lines=16> */
.L_x_1125:
[----:B------:R-:W-:Y:S05]  /*d050*/  BSYNC B6 ;  /* 0x0000000000067941 */ /* 0x000fea0003800000 */
.L_x_1124:
[----:B---3--:R-:W3:Y:S01]  /*d060*/  LDL.LU R4, [R1+0x1c] ;  /* 0x00001c0001047983 */ /* 0x008ee20000300800 */
[----:B------:R-:W-:-:S03]  /*d070*/  ULDC.64 UR4, c[0x0][0xaf0] ;  /* 0x0002bc0000047ab9 */ /* 0x000fc60000000a00 */
[----:B--2---:R-:W2:Y:S01]  /*d080*/  LDL R7, [R1+0x8] ;  /* 0x0000080001077983 */ /* 0x004ea20000100800 */
[----:B------:R-:W-:-:S03]  /*d090*/  ISETP.NE.U32.AND P0, PT, RZ, UR4, PT ;  /* 0x00000004ff007c0c */ /* 0x000fc6000bf05070 */
[----:B------:R-:W4:Y:S01]  /*d0a0*/  LDL R0, [R1+0x3c] ;  /* 0x00003c0001007983 */ /* 0x000f220000100800 */
[----:B------:R-:W-:-:S13]  /*d0b0*/  ISETP.NE.AND.EX P0, PT, RZ, UR5, PT, P0 ;  /* 0x00000005ff007c0c */ /* 0x000fda000bf05300 */
[----:B------:R-:W-:-:S04]  /*d0c0*/  @P0 IADD3 R2, P1, R16, UR4, RZ ;  /* 0x0000000410020c10 */ /* 0x000fc8000ff3e0ff */
[----:B---3--:R-:W-:Y:S01]  /*d0d0*/  @P0 IADD3.X R3, R4, UR5, RZ, P1, !PT ;  /* 0x0000000504030c10 */ /* 0x008fe20008ffe4ff */
[----:B------:R-:W-:-:S04]  /*d0e0*/  ULDC.64 UR4, c[0x0][0xb00] ;  /* 0x0002c00000047ab9 */ /* 0x000fc80000000a00 */
[----:B--2---:R2:W3:Y:S02]  /*d0f0*/  @P0 LDG.E R7, desc[UR38][R2.64] ;  /* 0x0000002602070981 */ /* 0x0044e4000c1e1900 */
        /* <DEDUP_REMOVED lines=14> */
.L_x_1238:
[----:B--2---:R-:W2:Y:S01]  /*d1e0*/  LDL.LU R4, [R1+0x14] ;  /* 0x0000140001047983 */ /* 0x004ea20000300800 */
[----:B------:R-:W-:Y:S02]  /*d1f0*/  PLOP3.LUT P1, PT, PT, PT, PT, 0x8, 0x0 ;  /* 0x000000000000781c */ /* 0x000fe40003f2e170 */
[----:B---3--:R-:W-:Y:S01]  /*d200*/  ISETP.NE.AND P0, PT, R14, RZ, PT ;  /* 0x000000ff0e00720c */ /* 0x008fe20003f05270 */
        /* <DEDUP_REMOVED lines=8> */
.L_x_1241:
[----:B------:R-:W-:Y:S05]  /*d290*/  @!P6 BRA `(.L_x_1128) ;  /* 0x0000000000fce947 */ /* 0x000fea0003800000 */
[----:B------:R-:W-:-:S04]  /*d2a0*/  ISETP.NE.U32.AND P0, PT, R2, RZ, PT ;  /* 0x000000ff0200720c */ /* 0x000fc80003f05070 */
[----:B------:R-:W-:-:S13]  /*d2b0*/  ISETP.NE.AND.EX P0, PT, R3, RZ, PT, P0 ;  /* 0x000000ff0300720c */ /* 0x000fda0003f05300 */
[----:B------:R-:W-:Y:S05]  /*d2c0*/  @!P0 BRA `(.L_x_1130) ;  /* 0x0000000000508947 */ /* 0x000fea0003800000 */
[----:B------:R-:W2:Y:S01]  /*d2d0*/  LDC R6, c[0x0][0x43c] ;  /* 0x00010f00ff067b82 */ /* 0x000ea20000000800 */
[----:B------:R-:W-:Y:S01]  /*d2e0*/  IMAD.MOV.U32 R9, RZ, RZ, R0 ;  /* 0x000000ffff097224 */ /* 0x000fe200078e0000 */
[----:B------:R-:W-:-:S03]  /*d2f0*/  ULDC.64 UR4, c[0x0][0x428] ;  /* 0x00010a0000047ab9 */ /* 0x000fc60000000a00 */
[----:B---3--:R-:W-:Y:S01]  /*d300*/  IMAD.MOV.U32 R0, RZ, RZ, R9 ;  /* 0x000000ffff007224 */ /* 0x008fe200078e0009 */
        /* <DEDUP_REMOVED lines=16> */
.L_x_1130:
[----:B--2---:R-:W2:Y:S01]  /*d410*/  LDL R2, [R1+0x18] ;  /* 0x0000180001027983 */ /* 0x004ea20000100800 */
[----:B---3--:R-:W-:Y:S01]  /*d420*/  IMAD R0, R19, 0x8, R18 ;  /* 0x0000000813007824 */ /* 0x008fe200078e0212 */
[----:B--2---:R-:W-:-:S04]  /*d430*/  SHF.L.U32 R2, R2, 0x1f, RZ ;  /* 0x0000001f02027819 */ /* 0x004fc800000006ff */
[----:B------:R-:W2:Y:S02]  /*d440*/  SYNCS.PHASECHK.TRANS64.TRYWAIT P0, [R0+URZ+0x32440], R2 ;  /* 0x03244002000075a7 */ /* 0x000ea4000800017f */
[----:B--2---:R-:W-:Y:S05]  /*d450*/  @!P0 BRA `(.L_x_1131) ;  /* 0x0000005400988947 */ /* 0x004fea0003800000 */
.L_x_1242:
        /* <DEDUP_REMOVED lines=11> */
.L_x_1132:
[----:B------:R-:W3:Y:S04]  /*d510*/  LDL R4, [R1+0x30] ;  /* 0x0000300001047983 */ /* 0x000ee80000100800 */
[----:B------:R-:W4:Y:S04]  /*d520*/  LDL R3, [R1+0x20] ;  /* 0x0000200001037983 */ /* 0x000f280000100800 */
[----:B--2---:R-:W2:Y:S01]  /*d530*/  LDL.LU R2, [R1+0x14] ;  /* 0x0000140001027983 */ /* 0x004ea20000300800 */
        /* <DEDUP_REMOVED lines=12> */
[----:B---3--:R-:W-:Y:S02]  /*d600*/  R2UR UR11, R4 ;  /* 0x00000000040b72ca */ /* 0x008fe400000e0000 */
[----:B----4-:R-:W-:Y:S02]  /*d610*/  R2UR UR4, R3 ;  /* 0x00000000030472ca */ /* 0x010fe400000e0000 */
[----:B--2---:R-:W-:-:S04]  /*d620*/  LOP3.LUT R2, R2, 0xfffffffe, RZ, 0xc0, !PT ;  /* 0xfffffffe02027812 */ /* 0x004fc800078ec0ff */
[----:B------:R-:W-:-:S07]  /*d630*/  @P0 LOP3.LUT R2, R2, 0x1, RZ, 0xfc, !PT ;  /* 0x0000000102020812 */ /* 0x000fce00078efcff */
[----:B------:R-:W-:Y:S01]  /*d640*/  UIMAD UR11, UR11, 0x60, UR4 ;  /* 0x000000600b0b78a4 */ /* 0x000fe2000f8e0204 */
[----:B------:R2:W-:Y:S02]  /*d650*/  STL [R1+0x14], R2 ;  /* 0x0000140201007387 */ /* 0x0005e40000100800 */
[----:B------:R-:W-:-:S06]  /*d660*/  UMOV UR4, 0x0 ;  /* 0x0000000000047882 */ /* 0x000fcc0000000000 */
[----:B------:R2:W-:Y:S01]  /*d670*/  UTMALDG.4D [UR8], [UR6], desc[UR4] ;  /* 0x00000408060075b4 */ /* 0x0005e20008019000 */
[----:B------:R-:W-:Y:S02]  /*d680*/  NOP ;  /* 0x0000000000007918 */ /* 0x000fe40000000000 */
.L_x_1128:
[----:B---3--:R-:W3:Y:S04]  /*d690*/  LDL.LU R4, [R1+0x28] ;  /* 0x0000280001047983 */ /* 0x008ee80000300800 */
[----:B------:R-:W4:Y:S04]  /*d6a0*/  LDL.LU R3, [R1+0x44] ;  /* 0x0000440001037983 */ /* 0x000f280000300800 */
[----:B--2---:R-:W2:Y:S01]  /*d6b0*/  LDL R2, [R1+0x2c] ;  /* 0x00002c0001027983 */ /* 0x004ea20000100800 */
[----:B------:R-:W-:Y:S05]  /*d6c0*/  WARPSYNC.ALL ;  /* 0x0000000000007948 */ /* 0x000fea0003800000 */
[----:B------:R-:W-:Y:S01]  /*d6d0*/  ULDC.64 UR4, c[0x0][0xaf8] ;  /* 0x0002be0000047ab9 */ /* 0x000fe20000000a00 */
[----:B------:R-:W-:Y:S01]  /*d6e0*/  VIADD R0, R18, 0x18400 ;  /* 0x0001840012007836 */ /* 0x000fe20000000000 */
[----:B------:R-:W-:Y:S01]  /*d6f0*/  BAR.SYNC.DEFER_BLOCKING 0x8, 0x180 ;  /* 0x0206000000007b1d */ /* 0x000fe20000010000 */
[----:B------:R-:W-:-:S03]  /*d700*/  ISETP.NE.U32.AND P0, PT, RZ, UR4, PT ;  /* 0x00000004ff007c0c */ /* 0x000fc6000bf05070 */
[----:B------:R-:W-:Y:S02]  /*d710*/  LOP3.LUT P1, RZ, R0, 0x3ff, RZ, 0xc0, !PT ;  /* 0x000003ff00ff7812 */ /* 0x000fe4000782c0ff */
[----:B------:R-:W-:Y:S01]  /*d720*/  ISETP.NE.AND.EX P0, PT, RZ, UR5, PT, P0 ;  /* 0x00000005ff007c0c */ /* 0x000fe2000bf05300 */
[----:B------:R-:W-:Y:S03]  /*d730*/  BSSY B6, `(.L_x_1133) ;  /* 0x0000018000067945 */ /* 0x000fe60003800000 */
[----:B---3--:R-:W-:Y:S02]  /*d740*/  SEL R4, R4, RZ, !P0 ;  /* 0x000000ff04047207 */ /* 0x008fe40004000000 */
[----:B----4-:R-:W-:-:S03]  /*d750*/  SEL R3, R3, RZ, !P0 ;  /* 0x000000ff03037207 */ /* 0x010fc60004000000 */
[----:B------:R3:W-:Y:S01]  /*d760*/  STL [R1+0x34], R4 ;  /* 0x0000340401007387 */ /* 0x0007e20000100800 */
[----:B--2---:R-:W-:-:S05]  /*d770*/  SHF.R.S32.HI R0, RZ, 0x1f, R2 ;  /* 0x0000001fff007819 */ /* 0x004fca0000011402 */
[----:B------:R3:W-:Y:S04]  /*d780*/  STL [R1+0x48], R0 ;  /* 0x0000480001007387 */ /* 0x0007e80000100800 */
[----:B------:R3:W-:Y:S01]  /*d790*/  STL [R1+0x58], R3 ;  /* 0x0000580301007387 */ /* 0x0007e20000100800 */
[----:B------:R-:W-:Y:S05]  /*d7a0*/  @!P1 BRA `(.L_x_1134) ;  /* 0x0000000000409947 */ /* 0x000fea0003800000 */
[----:B------:R-:W-:Y:S01]  /*d7b0*/  MOV R2, 0x0 ;  /* 0x0000000000027802 */ /* 0x000fe20000000f00 */
[----:B------:R-:W-:Y:S01]  /*d7c0*/  ULDC.64 UR6, c[0x4][0x98] ;  /* 0x0100260000067ab9 */ /* 0x000fe20000000a00 */
[----:B------:R-:W-:Y:S01]  /*d7d0*/  ULDC.64 UR8, c[0x4][0xa0] ;  /* 0x0100280000087ab9 */ /* 0x000fe20000000a00 */
[----:B------:R-:W-:Y:S01]  /*d7e0*/  ULDC.64 UR4, c[0x4][0x20] ;  /* 0x0100080000047ab9 */ /* 0x000fe20000000a00 */
[----:B---3--:R-:W-:Y:S02]  /*d7f0*/  IMAD.U32 R4, RZ, RZ, UR6 ;  /* 0x00000006ff047e24 */ /* 0x008fe4000f8e00ff */
        /* <DEDUP_REMOVED lines=11> */
.L_x_1134:
[----:B------:R-:W-:Y:S05]  /*d8b0*/  BSYNC B6 ;  /* 0x0000000000067941 */ /* 0x000fea0003800000 */
.L_x_1133:
[----:B------:R-:W2:Y:S01]  /*d8c0*/  LDL.LU R5, [R1+0x4] ;  /* 0x0000040001057983 */ /* 0x000ea20000300800 */
[----:B------:R-:W4:Y:S01]  /*d8d0*/  LDC R8, c[0x0][0x448] ;  /* 0x00011200ff087b82 */ /* 0x000f220000000800 */
[----:B------:R-:W-:Y:S01]  /*d8e0*/  ULDC.64 UR4, c[0x0][0x298] ;  /* 0x0000a60000047ab9 */ /* 0x000fe20000000a00 */
[----:B------:R-:W-:Y:S01]  /*d8f0*/  ULDC.64 UR6, c[0x0][0x280] ;  /* 0x0000a00000067ab9 */ /* 0x000fe20000000a00 */
[----:B---3--:R-:W3:Y:S04]  /*d900*/  LDL R4, [R1+0x48] ;  /* 0x0000480001047983 */ /* 0x008ee80000100800 */
[----:B-1----:R-:W3:Y:S04]  /*d910*/  LDL R10, [R1+0x2c] ;  /* 0x00002c00010a7983 */ /* 0x002ee80000100800 */
[----:B------:R-:W3:Y:S01]  /*d920*/  LDL R9, [R1+0x58] ;  /* 0x0000580001097983 */ /* 0x000ee20000100800 */
[----:B------:R-:W1:Y:S01]  /*d930*/  S2R R2, SR_TID.X ;  /* 0x0000000000027919 */ /* 0x000e620000002100 */
[----:B------:R-:W0:Y:S02]  /*d940*/  S2R R0, SR_TID.X ;  /* 0x0000000000007919 */ /* 0x000e240000002100 */
[----:B------:R-:W3:Y:S01]  /*d950*/  LDL R7, [R1+0x34] ;  /* 0x0000340001077983 */ /* 0x000ee20000100800 */
[----:B----4-:R-:W-:-:S13]  /*d960*/  ISETP.NE.AND P0, PT, R8, 0x1, PT ;  /* 0x000000010800780c */ /* 0x010fda0003f05270 */
[----:B------:R-:W4:Y:S01]  /*d970*/  @P0 LDC R3, c[0x0][0x450] ;  /* 0x00011400ff030b82 */ /* 0x000f220000000800 */
[----:B-1----:R-:W-:-:S04]  /*d980*/  LOP3.LUT R2, R2, 0x7f, RZ, 0xc0, !PT ;  /* 0x0000007f02027812 */ /* 0x002fc800078ec0ff */
[----:B------:R-:W-:Y:S01]  /*d990*/  SHF.R.U32.HI R2, RZ, 0x3, R2 ;  /* 0x00000003ff027819 */ /* 0x000fe20000011602 */
[----:B0-----:R-:W-:-:S05]  /*d9a0*/  IMAD.SHL.U32 R0, R0, 0x10, RZ ;  /* 0x0000001000007824 */ /* 0x001fca00078e00ff */
[----:B------:R-:W-:Y:S02]  /*d9b0*/  LOP3.LUT R0, R2, 0x70, R0, 0xf8, !PT ;  /* 0x0000007002007812 */ /* 0x000fe400078ef800 */
[----:B------:R-:W0:Y:S01]  /*d9c0*/  @P0 LDC R2, c[0x0][0x44c] ;  /* 0x00011300ff020b82 */ /* 0x000e220000000800 */
[----:B--2---:R-:W-:-:S05]  /*d9d0*/  IMAD.SHL.U32 R6, R5, 0x80, RZ ;  /* 0x0000008005067824 */ /* 0x004fca00078e00ff */
[----:B------:R-:W-:-:S05]  /*d9e0*/  LOP3.LUT R5, R0, R6, RZ, 0xfc, !PT ;  /* 0x0000000600057212 */ /* 0x000fca00078efcff */
[----:B0-----:R-:W-:-:S04]  /*d9f0*/  @P0 IMAD.HI.U32 R2, R5, R2, RZ ;  /* 0x0000000205020227 */ /* 0x001fc800078e00ff */
[----:B------:R-:W-:Y:S01]  /*da00*/  IMAD.MOV.U32 R0, RZ, RZ, R5 ;  /* 0x000000ffff007224 */ /* 0x000fe200078e0005 */
[----:B----4-:R-:W-:Y:S01]  /*da10*/  @P0 SHF.R.U32.HI R0, RZ, R3, R2 ;  /* 0x00000003ff000219 */ /* 0x010fe20000011602 */
[----:B---3--:R-:W-:-:S04]  /*da20*/  IMAD R2, R4, UR4, RZ ;  /* 0x0000000404027c24 */ /* 0x008fc8000f8e02ff */
[C---:B------:R-:W-:Y:S02]  /*da30*/  IMAD R4, R10.reuse, UR5, R2 ;  /* 0x000000050a047c24 */ /* 0x040fe4000f8e0202 */
[----:B------:R-:W-:Y:S01]  /*da40*/  IMAD.WIDE.U32 R2, R10, UR4, RZ ;  /* 0x000000040a027c25 */ /* 0x000fe2000f8e00ff */
[----:B------:R-:W-:-:S03]  /*da50*/  ULDC.64 UR4, c[0x0][0x2d8] ;  /* 0x0000b60000047ab9 */ /* 0x000fc60000000a00 */
[----:B------:R-:W-:Y:S02]  /*da60*/  IMAD.IADD R3, R3, 0x1, R4 ;  /* 0x0000000103037824 */ /* 0x000fe400078e0204 */
[C---:B------:R-:W-:Y:S01]  /*da70*/  IMAD.WIDE.U32 R2, R17.reuse, UR4, R2 ;  /* 0x0000000411027c25 */ /* 0x040fe2000f8e0002 */
[----:B------:R0:W-:Y:S03]  /*da80*/  STL [R1+0x28], R5 ;  /* 0x0000280501007387 */ /* 0x0001e60000100800 */
[----:B------:R-:W-:Y:S01]  /*da90*/  IMAD R3, R17, UR5, R3 ;  /* 0x0000000511037c24 */ /* 0x000fe2000f8e0203 */
[----:B------:R-:W-:Y:S02]  /*daa0*/  ULDC.64 UR4, c[0x0][0x2e0] ;  /* 0x0000b80000047ab9 */ /* 0x000fe40000000a00 */
[----:B------:R-:W-:Y:S02]  /*dab0*/  IMAD R4, R9, UR4, RZ ;  /* 0x0000000409047c24 */ /* 0x000fe4000f8e02ff */
[----:B------:R1:W5:Y:S01]  /*dac0*/  LDL R9, [R1+0x10] ;  /* 0x0000100001097983 */ /* 0x0003620000100800 */
[C---:B------:R-:W-:Y:S01]  /*dad0*/  IMAD.WIDE.U32 R2, R7.reuse, UR4, R2 ;  /* 0x0000000407027c25 */ /* 0x040fe2000f8e0002 */
[----:B------:R-:W2:Y:S03]  /*dae0*/  S2R R10, SR_TID.X ;  /* 0x00000000000a7919 */ /* 0x000ea60000002100 */
[----:B------:R-:W-:Y:S01]  /*daf0*/  IMAD R4, R7, UR5, R4 ;  /* 0x0000000507047c24 */ /* 0x000fe2000f8e0204 */
[----:B------:R-:W-:-:S03]  /*db00*/  ULDC.64 UR4, c[0x0][0x2d0] ;  /* 0x0000b40000047ab9 */ /* 0x000fc60000000a00 */
[----:B------:R-:W-:Y:S01]  /*db10*/  IMAD.IADD R3, R3, 0x1, R4 ;  /* 0x0000000103037824 */ /* 0x000fe200078e0204 */
[----:B------:R-:W-:-:S05]  /*db20*/  SHF.R.S32.HI R4, RZ, 0x1f, R0 ;  /* 0x0000001fff047819 */ /* 0x000fca0000011400 */
[----:B------:R-:W-:Y:S02]  /*db30*/  IMAD R4, R4, UR4, RZ ;  /* 0x0000000404047c24 */ /* 0x000fe4000f8e02ff */
[----:B------:R-:W-:-:S04]  /*db40*/  IMAD.WIDE.U32 R2, R0, UR4, R2 ;  /* 0x0000000400027c25 */ /* 0x000fc8000f8e0002 */
[----:B------:R-:W-:Y:S01]  /*db50*/  IMAD R4, R0, UR5, R4 ;  /* 0x0000000500047c24 */ /* 0x000fe2000f8e0204 */
[----:B------:R-:W-:Y:S01]  /*db60*/  ULDC.64 UR4, c[0x0][0x2c8] ;  /* 0x0000b20000047ab9 */ /* 0x000fe20000000a00 */
[----:B------:R-:W-:-:S04]  /*db70*/  IMAD.MOV R0, RZ, RZ, -R0 ;  /* 0x000000ffff007224 */ /* 0x000fc800078e0a00 */
[----:B------:R-:W-:-:S05]  /*db80*/  IMAD R0, R8, R0, R5 ;  /* 0x0000000008007224 */ /* 0x000fca00078e0205 */
[----:B------:R-:W-:Y:S01]  /*db90*/  SHF.R.S32.HI R7, RZ, 0x1f, R0 ;  /* 0x0000001fff077819 */ /* 0x000fe20000011400 */
[----:B------:R-:W-:Y:S02]  /*dba0*/  IMAD.IADD R3, R3, 0x1, R4 ;  /* 0x0000000103037824 */ /* 0x000fe400078e0204 */
[----:B--2---:R-:W-:Y:S02]  /*dbb0*/  IMAD.SHL.U32 R10, R10, 0x8, RZ ;  /* 0x000000080a0a7824 */ /* 0x004fe400078e00ff */
[----:B------:R-:W-:Y:S02]  /*dbc0*/  IMAD R7, R7, UR4, RZ ;  /* 0x0000000407077c24 */ /* 0x000fe4000f8e02ff */
[----:B0-----:R-:W-:Y:S01]  /*dbd0*/  IMAD.WIDE.U32 R4, R0, UR4, R2 ;  /* 0x0000000400047c25 */ /* 0x001fe2000f8e0002 */
[----:B------:R-:W-:Y:S01]  /*dbe0*/  LOP3.LUT R10, R10, 0x38, RZ, 0xc0, !PT ;  /* 0x000000380a0a7812 */ /* 0x000fe200078ec0ff */
[----:B------:R-:W-:Y:S02]  /*dbf0*/  ULDC UR4, c[0x0][0x2b8] ;  /* 0x0000ae0000047ab9 */ /* 0x000fe40000000800 */
[----:B------:R-:W-:Y:S01]  /*dc00*/  IMAD R0, R0, UR5, R7 ;  /* 0x0000000500007c24 */ /* 0x000fe2000f8e0207 */
[----:B------:R-:W-:-:S03]  /*dc10*/  LEA R3, P1, R4, UR6, 0x1 ;  /* 0x0000000604037c11 */ /* 0x000fc6000f8208ff */
[----:B------:R-:W-:Y:S01]  /*dc20*/  IMAD.IADD R0, R5, 0x1, R0 ;  /* 0x0000000105007824 */ /* 0x000fe200078e0200 */
[----:B------:R-:W-:Y:S01]  /*dc30*/  ISETP.GE.AND P0, PT, R10, UR4, PT ;  /* 0x000000040a007c0c */ /* 0x000fe2000bf06270 */
[----:B------:R-:W-:-:S03]  /*dc40*/  UMOV UR4, 0xffffffff ;  /* 0xffffffff00047882 */ /* 0x000fc60000000000 */
[----:B------:R-:W-:Y:S01]  /*dc50*/  LEA.HI.X R0, R4, UR7, R0, 0x1, P1 ;  /* 0x0000000704007c11 */ /* 0x000fe200088f0c00 */
[----:B-1----:R-:W-:Y:S08]  /*dc60*/  BRA.DIV UR4, `(.L_x_1135) ;  /* 0x0000004e04a87947 */ /* 0x002ff0000b800000 */
[----:B------:R-:W0:Y:S02]  /*dc70*/  S2R R4, SR_TID.X ;  /* 0x0000000000047919 */ /* 0x000e240000002100 */
[----:B0-----:R-:W-:Y:S02]  /*dc80*/  LOP3.LUT R5, R4, 0x7f, RZ, 0xc0, !PT ;  /* 0x0000007f04057812 */ /* 0x001fe400078ec0ff */
[----:B------:R-:W2:Y:S02]  /*dc90*/  LDL R4, [R1+0x38] ;  /* 0x0000380001047983 */ /* 0x000ea40000100800 */
[----:B------:R-:W-:Y:S02]  /*dca0*/  SHF.R.U32.HI R7, RZ, 0x3, R5 ;  /* 0x00000003ff077819 */ /* 0x000fe40000011605 */
[----:B------:R-:W0:Y:S03]  /*dcb0*/  SHFL.IDX PT, R5, R3, RZ, 0x181f ;  /* 0x00181fff03057589 */ /* 0x000e2600000e0000 */
[----:B------:R-:W-:-:S02]  /*dcc0*/  IMAD.IADD R11, R7, 0x1, R6 ;  /* 0x00000001070b7824 */ /* 0x000fc400078e0206 */
[----:B------:R-:W-:Y:S04]  /*dcd0*/  SHFL.IDX PT, R6, R3, 0x1, 0x181f ;  /* 0x00381f0003067f89 */ /* 0x000fe800000e0000 */
[----:B------:R-:W-:Y:S04]  /*dce0*/  SHFL.IDX PT, R7, R0, 0x1, 0x181f ;  /* 0x00381f0000077f89 */ /* 0x000fe800000e0000 */
[----:B------:R-:W-:Y:S01]  /*dcf0*/  STL [R1+0x4], R11 ;  /* 0x0000040b01007387 */ /* 0x000fe20000100800 */
[----:B--2---:R-:W-:-:S03]  /*dd00*/  IMAD R2, R4, R8, RZ ;  /* 0x0000000804027224 */ /* 0x004fc600078e02ff */
[----:B------:R-:W1:Y:S01]  /*dd10*/  SHFL.IDX PT, R4, R0, RZ, 0x181f ;  /* 0x00181fff00047589 */ /* 0x000e6200000e0000 */
[C---:B------:R-:W-:Y:S01]  /*dd20*/  VIADD R8, R11.reuse, 0x10 ;  /* 0x000000100b087836 */ /* 0x040fe20000000000 */
[----:B------:R-:W-:-:S04]  /*dd30*/  ISETP.GE.AND P1, PT, R11, R2, PT ;  /* 0x000000020b00720c */ /* 0x000fc80003f26270 */
[----:B------:R-:W-:Y:S01]  /*dd40*/  ISETP.GE.AND P2, PT, R8, R2, PT ;  /* 0x000000020800720c */ /* 0x000fe20003f46270 */
[----:B------:R2:W-:Y:S08]  /*dd50*/  STL [R1+0x44], R8 ;  /* 0x0000440801007387 */ /* 0x0005f00000100800 */
[----:B0-----:R-:W-:Y:S01]  /*dd60*/  @!P1 LEA R5, P3, R10, R5, 0x1 ;  /* 0x000000050a059211 */ /* 0x001fe200078608ff */
[----:B--2---:R-:W-:-:S05]  /*dd70*/  VIADD R8, R11, 0x20 ;  /* 0x000000200b087836 */ /* 0x004fca0000000000 */
[----:B------:R-:W-:Y:S01]  /*dd80*/  STL [R1+0x50], R8 ;  /* 0x0000500801007387 */ /* 0x000fe20000100800 */
[----:B-1----:R-:W-:-:S05]  /*dd90*/  @!P1 IMAD.X R4, RZ, RZ, R4, P3 ;  /* 0x000000ffff049224 */ /* 0x002fca00018e0604 */
[----:B------:R-:W-:-:S04]  /*dda0*/  @!P1 LOP3.LUT R5, R5, R4, RZ, 0x3c, !PT ;  /* 0x0000000405059212 */ /* 0x000fc800078e3cff */
[----:B------:R-:W-:-:S04]  /*ddb0*/  @!P1 LOP3.LUT R4, R5, R4, RZ, 0x3c, !PT ;  /* 0x0000000405049212 */ /* 0x000fc800078e3cff */
[----:B------:R-:W-:-:S05]  /*ddc0*/  @!P1 LOP3.LUT R5, R5, R4, RZ, 0x3c, !PT ;  /* 0x0000000405059212 */ /* 0x000fca00078e3cff */
[----:B-----5:R0:W-:Y:S02]  /*ddd0*/  @!P1 LDGSTS.E.BYPASS.LTC128B.128 [R9+0x18400], desc[UR38][R4.64], !P0 ;  /* 0x1840000004099fae */ /* 0x0201e4000c101d66 */
[----:B0-----:R-:W-:Y:S02]  /*dde0*/  @!P2 LEA R5, P1, R10, R6, 0x1 ;  /* 0x000000060a05a211 */ /* 0x001fe400078208ff */
[----:B------:R-:W-:Y:S03]  /*ddf0*/  SHFL.IDX PT, R6, R0, 0x2, 0x181f ;  /* 0x00581f0000067f89 */ /* 0x000fe600000e0000 */
[----:B------:R-:W-:Y:S01]  /*de00*/  @!P2 IMAD.X R4, RZ, RZ, R7, P1 ;  /* 0x000000ffff04a224 */ /* 0x000fe200008e0607 */
[----:B------:R-:W-:Y:S01]  /*de10*/  ISETP.GE.AND P1, PT, R8, R2, PT ;  /* 0x000000020800720c */ /* 0x000fe20003f26270 */
[----:B------:R-:W-:-:S03]  /*de20*/  VIADD R7, R11, 0x30 ;  /* 0x000000300b077836 */ /* 0x000fc60000000000 */
[-C--:B------:R-:W-:Y:S02]  /*de30*/  @!P2 LOP3.LUT R5, R5, R4.reuse, RZ, 0x3c, !PT ;  /* 0x000000040505a212 */ /* 0x080fe400078e3cff */
[----:B------:R-:W-:Y:S02]  /*de40*/  STL [R1+0x54], R7 ;  /* 0x0000540701007387 */ /* 0x000fe40000100800 */
[----:B------:R-:W-:-:S04]  /*de50*/  @!P2 LOP3.LUT R4, R5, R4, RZ, 0x3c, !PT ;  /* 0x000000040504a212 */ /* 0x000fc800078e3cff */
[----:B------:R-:W-:-:S05]  /*de60*/  @!P2 LOP3.LUT R5, R5, R4, RZ, 0x3c, !PT ;  /* 0x000000040505a212 */ /* 0x000fca00078e3cff */
[----:B------:R0:W-:Y:S04]  /*de70*/  @!P2 LDGSTS.E.BYPASS.LTC128B.128 [R9+0x18c00], desc[UR38][R4.64], !P0 ;  /* 0x18c000000409afae */ /* 0x0001e8000c101d66 */
[----:B0-----:R-:W0:Y:S02]  /*de80*/  SHFL.IDX PT, R4, R3, 0x2, 0x181f ;  /* 0x00581f0003047f89 */ /* 0x001e2400000e0000 */
[----:B0-----:R-:W-:-:S05]  /*de90*/  @!P1 LEA R5, P2, R10, R4, 0x1 ;  /* 0x000000040a059211 */ /* 0x001fca00078408ff */
[----:B------:R-:W-:Y:S02]  /*dea0*/  @!P1 IMAD.X R4, RZ, RZ, R6, P2 ;  /* 0x000000ffff049224 */ /* 0x000fe400010e0606 */
[----:B------:R-:W-:Y:S03]  /*deb0*/  SHFL.IDX PT, R6, R0, 0x3, 0x181f ;  /* 0x00781f0000067f89 */ /* 0x000fe600000e0000 */
[----:B------:R-:W-:-:S04]  /*dec0*/  @!P1 LOP3.LUT R5, R5, R4, RZ, 0x3c, !PT ;  /* 0x0000000405059212 */ /* 0x000fc800078e3cff */
[----:B------:R-:W-:-:S04]  /*ded0*/  @!P1 LOP3.LUT R4, R5, R4, RZ, 0x3c, !PT ;  /* 0x0000000405049212 */ /* 0x000fc800078e3cff */
[----:B------:R-:W-:-:S05]  /*dee0*/  @!P1 LOP3.LUT R5, R5, R4, RZ, 0x3c, !PT ;  /* 0x0000000405059212 */ /* 0x000fca00078e3cff */
[----:B------:R0:W-:Y:S01]  /*def0*/  @!P1 LDGSTS.E.BYPASS.LTC128B.128 [R9+0x19400], desc[UR38][R4.64], !P0 ;  /* 0x1940000004099fae */ /* 0x0001e2000c101d66 */
[----:B------:R-:W-:Y:S01]  /*df00*/  ISETP.GE.AND P1, PT, R7, R2, PT ;  /* 0x000000020700720c */ /* 0x000fe20003f26270 */
[----:B------:R-:W-:-:S05]  /*df10*/  VIADD R7, R11, 0x40 ;  /* 0x000000400b077836 */ /* 0x000fca0000000000 */
[----:B------:R-:W-:Y:S04]  /*df20*/  STL [R1+0x60], R7 ;  /* 0x0000600701007387 */ /* 0x000fe80000100800 */
[----:B0-----:R-:W0:Y:S03]  /*df30*/  SHFL.IDX PT, R4, R3, 0x3, 0x181f ;  /* 0x00781f0003047f89 */ /* 0x001e2600000e0000 */
        /* <DEDUP_REMOVED lines=25> */
[-C--:B------:R-:W-:Y:S01]  /*e0d0*/  @!P1 LOP3.LUT R5, R5, R4.reuse, RZ, 0x3c, !PT ;  /* 0x0000000405059212 */ /* 0x080fe200078e3cff */
[----:B------:R-:W-:Y:S03]  /*e0e0*/  SHFL.IDX PT, R0, R0, 0x7, 0x181f ;  /* 0x00f81f0000007f89 */ /* 0x000fe600000e0000 */
[----:B------:R-:W-:-:S04]  /*e0f0*/  @!P1 LOP3.LUT R4, R5, R4, RZ, 0x3c, !PT ;  /* 0x0000000405049212 */ /* 0x000fc800078e3cff */
[----:B------:R-:W-:-:S05]  /*e100*/  @!P1 LOP3.LUT R5, R5, R4, RZ, 0x3c, !PT ;  /* 0x0000000405059212 */ /* 0x000fca00078e3cff */
[----:B------:R0:W-:Y:S01]  /*e110*/  @!P1 LDGSTS.E.BYPASS.LTC128B.128 [R9+0x1ac00], desc[UR38][R4.64], !P0 ;  /* 0x1ac0000004099fae */ /* 0x0001e2000c101d66 */
[----:B------:R-:W-:-:S03]  /*e120*/  ISETP.GE.AND P1, PT, R7, R2, PT ;  /* 0x000000020700720c */ /* 0x000fc60003f26270 */
[----:B0-----:R-:W0:Y:S04]  /*e130*/  SHFL.IDX PT, R4, R3, 0x6, 0x181f ;  /* 0x00d81f0003047f89 */ /* 0x001e2800000e0000 */
[----:B------:R-:W1:Y:S06]  /*e140*/  SHFL.IDX PT, R3, R3, 0x7, 0x181f ;  /* 0x00f81f0003037f89 */ /* 0x000e6c00000e0000 */
[----:B0-----:R-:W-:-:S05]  /*e150*/  @!P1 LEA R5, P2, R10, R4, 0x1 ;  /* 0x000000040a059211 */ /* 0x001fca00078408ff */
[----:B------:R-:W-:-:S05]  /*e160*/  @!P1 IMAD.X R4, RZ, RZ, R6, P2 ;  /* 0x000000ffff049224 */ /* 0x000fca00010e0606 */
[----:B------:R-:W-:-:S04]  /*e170*/  @!P1 LOP3.LUT R5, R5, R4, RZ, 0x3c, !PT ;  /* 0x0000000405059212 */ /* 0x000fc800078e3cff */
[----:B------:R-:W-:-:S04]  /*e180*/  @!P1 LOP3.LUT R4, R5, R4, RZ, 0x3c, !PT ;  /* 0x0000000405049212 */ /* 0x000fc800078e3cff */
[----:B------:R-:W-:-:S05]  /*e190*/  @!P1 LOP3.LUT R5, R5, R4, RZ, 0x3c, !PT ;  /* 0x0000000405059212 */ /* 0x000fca00078e3cff */
[----:B-1----:R0:W-:Y:S02]  /*e1a0*/  @!P1 LDGSTS.E.BYPASS.LTC128B.128 [R9+0x1b400], desc[UR38][R4.64], !P0 ;  /* 0x1b40000004099fae */ /* 0x0021e4000c101d66 */
.L_x_1259:
[----:B01----:R-:W2:Y:S02]  /*e1b0*/  LDL R4, [R1+0x4] ;  /* 0x0000040001047983 */ /* 0x003ea40000100800 */
[----:B--2---:R-:W-:-:S05]  /*e1c0*/  VIADD R4, R4, 0x70 ;  /* 0x0000007004047836 */ /* 0x004fca0000000000 */
[----:B------:R-:W-:Y:S01]  /*e1d0*/  ISETP.GE.AND P1, PT, R4, R2, PT ;  /* 0x000000020400720c */ /* 0x000fe20003f26270 */
[----:B------:R0:W-:-:S12]  /*e1e0*/  STL [R1+0x6c], R4 ;  /* 0x00006c0401007387 */ /* 0x0001d80000100800 */
[----:B------:R-:W-:-:S05]  /*e1f0*/  @!P1 LEA R2, P2, R10, R3, 0x1 ;  /* 0x000000030a029211 */ /* 0x000fca00078408ff */
[----:B------:R-:W-:-:S05]  /*e200*/  @!P1 IMAD.X R3, RZ, RZ, R0, P2 ;  /* 0x000000ffff039224 */ /* 0x000fca00010e0600 */
[----:B------:R-:W-:Y:S01]  /*e210*/  @!PT LDS RZ, [RZ] ;  /* 0x00000000fffff984 */ /* 0x000fe20000000800 */
[----:B------:R-:W-:Y:S01]  /*e220*/  @!PT LDS RZ, [RZ] ;  /* 0x00000000fffff984 */ /* 0x000fe20000000800 */
[----:B------:R-:W-:Y:S01]  /*e230*/  @!PT LDS RZ, [RZ] ;  /* 0x00000000fffff984 */ /* 0x000fe20000000800 */
[----:B------:R0:W-:Y:S01]  /*e240*/  @!P1 LDGSTS.E.BYPASS.LTC128B.128 [R9+0x1bc00], desc[UR38][R2.64], !P0 ;  /* 0x1bc0000002099fae */ /* 0x0001e2000c101d66 */
[----:B------:R-:W-:Y:S01]  /*e250*/  PLOP3.LUT P0, PT, PT, PT, PT, 0x80, 0x0 ;  /* 0x000000000000781c */ /* 0x000fe20003f0f070 */
[----:B------:R-:W-:-:S12]  /*e260*/  NOP ;  /* 0x0000000000007918 */ /* 0x000fd80000000000 */
.L_x_1136:
[----:B------:R-:W-:Y:S02]  /*e270*/  PLOP3.LUT P1, PT, P1, P0, PT, 0xa2, 0x0 ;  /* 0x000000000000781c */ /* 0x000fe40000f21472 */
[----:B------:R-:W-:-:S08]  /*e280*/  @P0 R2UR P1, UR4, R18 ;  /* 0x00000000120402ca */ /* 0x000fd00000020000 */
[----:B------:R-:W-:-:S05]  /*e290*/  @P0 PLOP3.LUT P0, PT, P1, PT, PT, 0x80, 0x0 ;  /* 0x000000000000081c */ /* 0x000fca0000f0f070 */
[----:B------:R-:W-:Y:S01]  /*e2a0*/  @!P1 SYNCS.ARRIVE.TRANS64.RED.A0T1 RZ, [UR4+0x32400], RZ ;  /* 0x032400ffffff99a7 */ /* 0x000fe20008200404 */
[----:B------:R-:W-:Y:S07]  /*e2b0*/  @!P1 ARRIVES.LDGSTSBAR.64.TRANSCNT [UR4+0x32400] ;  /* 0x03240000ff0099b0 */ /* 0x000fee0008000a84 */
[----:B------:R-:W-:Y:S05]  /*e2c0*/  @P0 BRA.U.ANY `(.L_x_1136) ;  /* 0xfffffffd00e80947 */ /* 0x000fea000393ffff */
[----:B------:R-:W-:Y:S01]  /*e2d0*/  NOP ;  /* 0x0000000000007918 */ /* 0x000fe20000000000 */
[----:B------:R-:W2:Y:S01]  /*e2e0*/  LDL.LU R0, [R1+0x48] ;  /* 0x0000480001007983 */ /* 0x000ea20000300800 */
[----:B------:R-:W-:Y:S01]  /*e2f0*/  ULDC.64 UR4, c[0x0][0x398] ;  /* 0x0000e60000047ab9 */ /* 0x000fe20000000a00 */
[----:B------:R1:W-:Y:S02]  /*e300*/  SYNCS.ARRIVE.TRANS64.A1T0 RZ, [R18+URZ+0x32400], RZ ;  /* 0x032400ff12ff79a7 */ /* 0x0003e4000810003f */
[----:B0-----:R-:W3:Y:S01]  /*e310*/  LDL.LU R3, [R1+0x2c] ;  /* 0x00002c0001037983 */ /* 0x001ee20000300800 */
[----:B------:R-:W-:Y:S01]  /*e320*/  VIADD R2, R18, 0x22400 ;  /* 0x0002240012027836 */ /* 0x000fe20000000000 */
[----:B------:R-:W-:Y:S04]  /*e330*/  BSSY B6, `(.L_x_1137) ;  /* 0x0000019000067945 */ /* 0x000fe80003800000 */
[----:B------:R-:W-:Y:S01]  /*e340*/  LOP3.LUT P0, RZ, R2, 0x3ff, RZ, 0xc0, !PT ;  /* 0x000003ff02ff7812 */ /* 0x000fe2000780c0ff */
[----:B--2---:R-:W-:-:S04]  /*e350*/  IMAD R0, R0, UR4, RZ ;  /* 0x0000000400007c24 */ /* 0x004fc8000f8e02ff */
[C---:B---3--:R-:W-:Y:S02]  /*e360*/  IMAD R0, R3.reuse, UR5, R0 ;  /* 0x0000000503007c24 */ /* 0x048fe4000f8e0200 */
[----:B------:R-:W-:-:S04]  /*e370*/  IMAD.WIDE.U32 R2, R3, UR4, RZ ;  /* 0x0000000403027c25 */ /* 0x000fc8000f8e00ff */
[----:B------:R-:W-:Y:S01]  /*e380*/  IMAD.IADD R0, R3, 0x1, R0 ;  /* 0x0000000103007824 */ /* 0x000fe200078e0200 */
[----:B------:R1:W-:Y:S04]  /*e390*/  STL.64 [R1+0x48], R2 ;  /* 0x0000480201007387 */ /* 0x0003e80000100a00 */
[----:B------:R1:W-:Y:S01]  /*e3a0*/  STL [R1+0x2c], R0 ;  /* 0x00002c0001007387 */ /* 0x0003e20000100800 */
[----:B------:R-:W-:Y:S05]  /*e3b0*/  @!P0 BRA `(.L_x_1138) ;  /* 0x0000000000408947 */ /* 0x000fea0003800000 */
[----:B-1----:R-:W-:Y:S01]  /*e3c0*/  MOV R2, 0x0 ;  /* 0x0000000000027802 */ /* 0x002fe20000000f00 */
        /* <DEDUP_REMOVED lines=15> */
.L_x_1138:
[----:B------:R-:W-:Y:S05]  /*e4c0*/  BSYNC B6 ;  /* 0x0000000000067941 */ /* 0x000fea0003800000 */
.L_x_1137:
[----:B------:R-:W2:Y:S01]  /*e4d0*/  LDL.LU R5, [R1+0x2c] ;  /* 0x00002c0001057983 */ /* 0x000ea20000300800 */
[----:B------:R-:W0:Y:S01]  /*e4e0*/  LDC R7, c[0x0][0x448] ;  /* 0x00011200ff077b82 */ /* 0x000e220000000800 */
[----:B------:R-:W-:Y:S01]  /*e4f0*/  ULDC.64 UR4, c[0x0][0x3d8] ;  /* 0x0000f60000047ab9 */ /* 0x000fe20000000a00 */
[----:B------:R-:W-:Y:S01]  /*e500*/  ULDC.64 UR6, c[0x0][0x390] ;  /* 0x0000e40000067ab9 */ /* 0x000fe20000000a00 */
[----:B-1----:R-:W2:Y:S04]  /*e510*/  LDL.LU.64 R2, [R1+0x48] ;  /* 0x0000480001027983 */ /* 0x002ea80000300a00 */
[----:B------:R-:W3:Y:S04]  /*e520*/  LDL.LU R0, [R1+0x58] ;  /* 0x0000580001007983 */ /* 0x000ee80000300800 */
[----:B------:R-:W4:Y:S04]  /*e530*/  LDL.LU R4, [R1+0x34] ;  /* 0x0000340001047983 */ /* 0x000f280000300800 */
[----:B------:R-:W5:Y:S01]  /*e540*/  LDL.LU R6, [R1+0x28] ;  /* 0x0000280001067983 */ /* 0x000f620000300800 */
[----:B------:R-:W1:Y:S01]  /*e550*/  S2R R9, SR_TID.X ;  /* 0x0000000000097919 */ /* 0x000e620000002100 */
[----:B0-----:R-:W-:Y:S01]  /*e560*/  ISETP.NE.AND P0, PT, R7, 0x1, PT ;  /* 0x000000010700780c */ /* 0x001fe20003f05270 */
[----:B-1----:R-:W-:-:S02]  /*e570*/  IMAD.SHL.U32 R8, R9, 0x8, RZ ;  /* 0x0000000809087824 */ /* 0x002fc400078e00ff */
[----:B------:R-:W-:-:S03]  /*e580*/  IMAD.SHL.U32 R9, R9, 0x8, RZ ;  /* 0x0000000809097824 */ /* 0x000fc600078e00ff */
[----:B------:R-:W-:Y:S02]  /*e590*/  LOP3.LUT R8, R8, 0x38, RZ, 0xc0, !PT ;  /* 0x0000003808087812 */ /* 0x000fe400078ec0ff */
[----:B------:R-:W-:-:S04]  /*e5a0*/  LOP3.LUT R9, R9, 0x38, RZ, 0xc0, !PT ;  /* 0x0000003809097812 */ /* 0x000fc800078ec0ff */
[C---:B------:R-:W-:Y:S02]  /*e5b0*/  LOP3.LUT R11, R9.reuse, 0x40, RZ, 0xfc, !PT ;  /* 0x00000040090b7812 */ /* 0x040fe400078efcff */
[C---:B------:R-:W-:Y:S02]  /*e5c0*/  LOP3.LUT R10, R9.reuse, 0x80, RZ, 0xfc, !PT ;  /* 0x00000080090a7812 */ /* 0x040fe400078efcff */
[----:B------:R-:W-:Y:S01]  /*e5d0*/  LOP3.LUT R9, R9, 0xc0, RZ, 0xfc, !PT ;  /* 0x000000c009097812 */ /* 0x000fe200078efcff */
[----:B--2---:R-:W-:Y:S02]  /*e5e0*/  IMAD.MOV.U32 R3, RZ, RZ, R5 ;  /* 0x000000ffff037224 */ /* 0x004fe400078e0005 */
[----:B------:R-:W0:Y:S01]  /*e5f0*/  @P0 LDC R5, c[0x0][0x450] ;  /* 0x00011400ff050b82 */ /* 0x000e220000000800 */
[----:B------:R-:W-:-:S04]  /*e600*/  IMAD.WIDE.U32 R2, R17, UR4, R2 ;  /* 0x0000000411027c25 */ /* 0x000fc8000f8e0002 */
[----:B------:R-:W-:Y:S01]  /*e610*/  IMAD R3, R17, UR5, R3 ;  /* 0x0000000511037c24 */ /* 0x000fe2000f8e0203 */
[----:B------:R-:W-:Y:S02]  /*e620*/  ULDC.64 UR4, c[0x0][0x3e0] ;  /* 0x0000f80000047ab9 */ /* 0x000fe40000000a00 */
[----:B---3--:R-:W-:Y:S02]  /*e630*/  IMAD R0, R0, UR4, RZ ;  /* 0x0000000400007c24 */ /* 0x008fe4000f8e02ff */
[----:B----4-:R-:W-:-:S04]  /*e640*/  IMAD.WIDE.U32 R2, R4, UR4, R2 ;  /* 0x0000000404027c25 */ /* 0x010fc8000f8e0002 */
[----:B------:R-:W-:Y:S01]  /*e650*/  IMAD R0, R4, UR5, R0 ;  /* 0x0000000504007c24 */ /* 0x000fe2000f8e0200 */
[----:B------:R-:W-:Y:S01]  /*e660*/  ULDC.64 UR4, c[0x0][0x3d0] ;  /* 0x0000f40000047ab9 */ /* 0x000fe20000000a00 */
[----:B-----5:R-:W-:Y:S02]  /*e670*/  IMAD.MOV.U32 R4, RZ, RZ, R6 ;  /* 0x000000ffff047224 */ /* 0x020fe400078e0006 */
[----:B------:R-:W-:Y:S02]  /*e680*/  IMAD.IADD R3, R3, 0x1, R0 ;  /* 0x0000000103037824 */ /* 0x000fe400078e0200 */
[----:B------:R-:W1:Y:S02]  /*e690*/  @P0 LDC R0, c[0x0][0x44c] ;  /* 0x00011300ff000b82 */ /* 0x000e640000000800 */
[----:B-1----:R-:W-:-:S05]  /*e6a0*/  @P0 IMAD.HI.U32 R0, R6, R0, RZ ;  /* 0x0000000006000227 */ /* 0x002fca00078e00ff */
[----:B0-----:R-:W-:-:S04]  /*e6b0*/  @P0 SHF.R.U32.HI R4, RZ, R5, R0 ;  /* 0x00000005ff040219 */ /* 0x001fc80000011600 */
[--C-:B------:R-:W-:Y:S01]  /*e6c0*/  SHF.R.S32.HI R5, RZ, 0x1f, R4.reuse ;  /* 0x0000001fff057819 */ /* 0x100fe20000011404 */
[----:B------:R-:W-:Y:S02]  /*e6d0*/  IMAD.MOV R0, RZ, RZ, -R4 ;  /* 0x000000ffff007224 */ /* 0x000fe400078e0a04 */
[----:B------:R-:W-:-:S04]  /*e6e0*/  IMAD.WIDE.U32 R2, R4, UR4, R2 ;  /* 0x0000000404027c25 */ /* 0x000fc8000f8e0002 */
[----:B------:R-:W-:Y:S02]  /*e6f0*/  IMAD R5, R5, UR4, RZ ;  /* 0x0000000405057c24 */ /* 0x000fe4000f8e02ff */
[----:B------:R-:W-:Y:S02]  /*e700*/  IMAD R0, R7, R0, R6 ;  /* 0x0000000007007224 */ /* 0x000fe400078e0206 */
[----:B------:R-:W-:Y:S01]  /*e710*/  IMAD R4, R4, UR5, R5 ;  /* 0x0000000504047c24 */ /* 0x000fe2000f8e0205 */
[----:B------:R-:W-:-:S03]  /*e720*/  ULDC.64 UR4, c[0x0][0x3c8] ;  /* 0x0000f20000047ab9 */ /* 0x000fc60000000a00 */
[----:B------:R-:W-:Y:S01]  /*e730*/  IMAD.IADD R3, R3, 0x1, R4 ;  /* 0x0000000103037824 */ /* 0x000fe200078e0204 */
[----:B------:R-:W-:-:S05]  /*e740*/  SHF.R.S32.HI R4, RZ, 0x1f, R0 ;  /* 0x0000001fff047819 */ /* 0x000fca0000011400 */
[----:B------:R-:W-:Y:S02]  /*e750*/  IMAD R6, R4, UR4, RZ ;  /* 0x0000000404067c24 */ /* 0x000fe4000f8e02ff */
[----:B------:R-:W-:Y:S01]  /*e760*/  IMAD.WIDE.U32 R4, R0, UR4, R2 ;  /* 0x0000000400047c25 */ /* 0x000fe2000f8e0002 */
[----:B------:R-:W-:Y:S02]  /*e770*/  ULDC UR4, c[0x0][0x3b8] ;  /* 0x0000ee0000047ab9 */ /* 0x000fe40000000800 */
[----:B------:R-:W-:Y:S01]  /*e780*/  ISETP.GE.AND P3, PT, R8, UR4, PT ;  /* 0x0000000408007c0c */ /* 0x000fe2000bf66270 */
[----:B------:R-:W-:Y:S01]  /*e790*/  IMAD R0, R0, UR5, R6 ;  /* 0x0000000500007c24 */ /* 0x000fe2000f8e0206 */
[----:B------:R-:W-:Y:S02]  /*e7a0*/  LEA R2, P4, R4, UR6, 0x1 ;  /* 0x0000000604027c11 */ /* 0x000fe4000f8808ff */
[----:B------:R-:W-:Y:S01]  /*e7b0*/  ISETP.GE.AND P2, PT, R11, UR4, PT ;  /* 0x000000040b007c0c */ /* 0x000fe2000bf46270 */
[----:B------:R-:W-:Y:S01]  /*e7c0*/  IMAD.IADD R0, R5, 0x1, R0 ;  /* 0x0000000105007824 */ /* 0x000fe200078e0200 */
[----:B------:R-:W-:-:S02]  /*e7d0*/  ISETP.GE.AND P1, PT, R10, UR4, PT ;  /* 0x000000040a007c0c */ /* 0x000fc4000bf26270 */
[----:B------:R-:W-:Y:S01]  /*e7e0*/  ISETP.GE.AND P0, PT, R9, UR4, PT ;  /* 0x0000000409007c0c */ /* 0x000fe2000bf06270 */
[----:B------:R-:W-:Y:S01]  /*e7f0*/  UMOV UR4, 0xffffffff ;  /* 0xffffffff00047882 */ /* 0x000fe20000000000 */
[----:B------:R-:W-:Y:S02]  /*e800*/  LEA.HI.X R0, R4, UR7, R0, 0x1, P4 ;  /* 0x0000000704007c11 */ /* 0x000fe4000a0f0c00 */
[----:B------:R-:W-:Y:S09]  /*e810*/  BRA.DIV UR4, `(.L_x_1139) ;  /* 0x0000004e048c7947 */ /* 0x000ff2000b800000 */
[----:B------:R-:W2:Y:S04]  /*e820*/  LDL.LU R10, [R1+0x38] ;  /* 0x00003800010a7983 */ /* 0x000ea80000300800 */
[----:B------:R-:W3:Y:S04]  /*e830*/  LDL.LU R5, [R1+0x4] ;  /* 0x0000040001057983 */ /* 0x000ee80000300800 */
[----:B------:R-:W4:Y:S04]  /*e840*/  LDL.LU R4, [R1+0x44] ;  /* 0x0000440001047983 */ /* 0x000f280000300800 */
[----:B------:R-:W5:Y:S04]  /*e850*/  LDL.LU R11, [R1+0x50] ;  /* 0x00005000010b7983 */ /* 0x000f680000300800 */
[----:B------:R-:W5:Y:S04]  /*e860*/  LDL R9, [R1+0x10] ;  /* 0x0000100001097983 */ /* 0x000f680000100800 */
[----:B------:R-:W-:Y:S01]  /*e870*/  SHFL.IDX PT, R6, R0, 0x1, 0x181f ;  /* 0x00381f0000067f89 */ /* 0x000fe200000e0000 */
[----:B--2---:R-:W-:-:S03]  /*e880*/  IMAD R3, R10, R7, RZ ;  /* 0x000000070a037224 */ /* 0x004fc600078e02ff */
[----:B------:R-:W2:Y:S02]  /*e890*/  LDL.LU R10, [R1+0x54] ;  /* 0x00005400010a7983 */ /* 0x000ea40000300800 */
[-C--:B---3--:R-:W-:Y:S02]  /*e8a0*/  ISETP.GE.AND P5, PT, R5, R3.reuse, PT ;  /* 0x000000030500720c */ /* 0x088fe40003fa6270 */
[----:B------:R-:W3:Y:S01]  /*e8b0*/  LDL.LU R12, [R1+0x60] ;  /* 0x00006000010c7983 */ /* 0x000ee20000300800 */
[----:B----4-:R-:W-:-:S03]  /*e8c0*/  ISETP.GE.AND P4, PT, R4, R3, PT ;  /* 0x000000030400720c */ /* 0x010fc60003f86270 */
[----:B------:R-:W0:Y:S04]  /*e8d0*/  SHFL.IDX PT, R5, R2, RZ, 0x181f ;  /* 0x00181fff02057589 */ /* 0x000e2800000e0000 */
[----:B------:R-:W1:Y:S03]  /*e8e0*/  SHFL.IDX PT, R4, R0, RZ, 0x181f ;  /* 0x00181fff00047589 */ /* 0x000e6600000e0000 */
[----:B0-----:R-:W-:-:S05]  /*e8f0*/  @!P5 LEA R5, P6, R8, R5, 0x1 ;  /* 0x000000050805d211 */ /* 0x001fca00078c08ff */
[----:B-1----:R-:W-:-:S05]  /*e900*/  @!P5 IMAD.X R4, RZ, RZ, R4, P6 ;  /* 0x000000ffff04d224 */ /* 0x002fca00030e0604 */
[----:B------:R-:W-:-:S04]  /*e910*/  @!P5 LOP3.LUT R5, R5, R4, RZ, 0x3c, !PT ;  /* 0x000000040505d212 */ /* 0x000fc800078e3cff */
[----:B------:R-:W-:-:S04]  /*e920*/  @!P5 LOP3.LUT R4, R5, R4, RZ, 0x3c, !PT ;  /* 0x000000040504d212 */ /* 0x000fc800078e3cff */
[----:B------:R-:W-:-:S05]  /*e930*/  @!P5 LOP3.LUT R5, R5, R4, RZ, 0x3c, !PT ;  /* 0x000000040505d212 */ /* 0x000fca00078e3cff */
[----:B-----5:R-:W-:Y:S04]  /*e940*/  @!P5 LDGSTS.E.BYPASS.LTC128B.128 [R9+0x22400], desc[UR38][R4.64], !P3 ;  /* 0x224000000409dfae */ /* 0x020fe8000d901d66 */
[----:B------:R-:W-:Y:S04]  /*e950*/  @!P5 LDGSTS.E.BYPASS.LTC128B.128 [R9+0x26400], desc[UR38][R4.64+0x80], !P2 ;  /* 0x264000800409dfae */ /* 0x000fe8000d101d66 */
[----:B------:R-:W-:Y:S04]  /*e960*/  @!P5 LDGSTS.E.BYPASS.LTC128B.128 [R9+0x2a400], desc[UR38][R4.64+0x100], !P1 ;  /* 0x2a4001000409dfae */ /* 0x000fe8000c901d66 */
[----:B------:R0:W-:Y:S04]  /*e970*/  @!P5 LDGSTS.E.BYPASS.LTC128B.128 [R9+0x2e400], desc[UR38][R4.64+0x180], !P0 ;  /* 0x2e4001800409dfae */ /* 0x0001e8000c101d66 */
[----:B0-----:R-:W0:Y:S02]  /*e980*/  SHFL.IDX PT, R4, R2, 0x1, 0x181f ;  /* 0x00381f0002047f89 */ /* 0x001e2400000e0000 */
[----:B0-----:R-:W-:-:S05]  /*e990*/  @!P4 LEA R4, P6, R8, R4, 0x1 ;  /* 0x000000040804c211 */ /* 0x001fca00078c08ff */
[----:B------:R-:W-:-:S05]  /*e9a0*/  @!P4 IMAD.X R5, RZ, RZ, R6, P6 ;  /* 0x000000ffff05c224 */ /* 0x000fca00030e0606 */
[----:B------:R-:W-:Y:S04]  /*e9b0*/  @!P4 LDGSTS.E.BYPASS.LTC128B.128 [R9+0x22c00], desc[UR38][R4.64], !P3 ;  /* 0x22c000000409cfae */ /* 0x000fe8000d901d66 */
[----:B------:R-:W-:Y:S04]  /*e9c0*/  @!P4 LDGSTS.E.BYPASS.LTC128B.128 [R9+0x26c00], desc[UR38][R4.64+0x80], !P2 ;  /* 0x26c000800409cfae */ /* 0x000fe8000d101d66 */
[----:B------:R-:W-:Y:S04]  /*e9d0*/  @!P4 LDGSTS.E.BYPASS.LTC128B.128 [R9+0x2ac00], desc[UR38][R4.64+0x100], !P1 ;  /* 0x2ac001000409cfae */ /* 0x000fe8000c901d66 */
[----:B------:R0:W-:Y:S01]  /*e9e0*/  @!P4 LDGSTS.E.BYPASS.LTC128B.128 [R9+0x2ec00], desc[UR38][R4.64+0x180], !P0 ;  /* 0x2ec001800409cfae */ /* 0x0001e2000c101d66 */
[----:B------:R-:W-:-:S03]  /*e9f0*/  ISETP.GE.AND P4, PT, R11, R3, PT ;  /* 0x000000030b00720c */ /* 0x000fc60003f86270 */
[----:B------:R-:W4:Y:S04]  /*ea00*/  LDL.LU R11, [R1+0x64] ;  /* 0x00006400010b7983 */ /* 0x000f280000300800 */
[----:B0-----:R-:W0:Y:S04]  /*ea10*/  SHFL.IDX PT, R4, R2, 0x2, 0x181f ;  /* 0x00581f0002047f89 */ /* 0x001e2800000e0000 */
[----:B------:R-:W1:Y:S02]  /*ea20*/  SHFL.IDX PT, R6, R0, 0x2, 0x181f ;  /* 0x00581f0000067f89 */ /* 0x000e6400000e0000 */
[----:B0-----:R-:W-:-:S05]  /*ea30*/  @!P4 LEA R4, P6, R8, R4, 0x1 ;  /* 0x000000040804c211 */ /* 0x001fca00078c08ff */
[----:B-1----:R-:W-:-:S05]  /*ea40*/  @!P4 IMAD.X R5, RZ, RZ, R6, P6 ;  /* 0x000000ffff05c224 */ /* 0x002fca00030e0606 */
[----:B------:R-:W-:Y:S04]  /*ea50*/  @!P4 LDGSTS.E.BYPASS.LTC128B.128 [R9+0x23400], desc[UR38][R4.64], !P3 ;  /* 0x234000000409cfae */ /* 0x000fe8000d901d66 */
[----:B------:R-:W-:Y:S04]  /*ea60*/  @!P4 LDGSTS.E.BYPASS.LTC128B.128 [R9+0x27400], desc[UR38][R4.64+0x80], !P2 ;  /* 0x274000800409cfae */ /* 0x000fe8000d101d66 */
[----:B------:R-:W-:Y:S04]  /*ea70*/  @!P4 LDGSTS.E.BYPASS.LTC128B.128 [R9+0x2b400], desc[UR38][R4.64+0x100], !P1 ;  /* 0x2b4001000409cfae */ /* 0x000fe8000c901d66 */
[----:B------:R0:W-:Y:S01]  /*ea80*/  @!P4 LDGSTS.E.BYPASS.LTC128B.128 [R9+0x2f400], desc[UR38][R4.64+0x180], !P0 ;  /* 0x2f4001800409cfae */ /* 0x0001e2000c101d66 */
[----:B--2---:R-:W-:-:S03]  /*ea90*/  ISETP.GE.AND P4, PT, R10, R3, PT ;  /* 0x000000030a00720c */ /* 0x004fc60003f86270 */
[----:B------:R-:W2:Y:S04]  /*eaa0*/  LDL.LU R10, [R1+0x68] ;  /* 0x00006800010a7983 */ /* 0x000ea80000300800 */
[----:B0-----:R-:W0:Y:S04]  /*eab0*/  SHFL.IDX PT, R4, R2, 0x3, 0x181f ;  /* 0x00781f0002047f89 */ /* 0x001e2800000e0000 */
[----:B------:R-:W1:Y:S02]  /*eac0*/  SHFL.IDX PT, R6, R0, 0x3, 0x181f ;  /* 0x00781f0000067f89 */ /* 0x000e6400000e0000 */
[----:B0-----:R-:W-:-:S05]  /*ead0*/  @!P4 LEA R4, P6, R8, R4, 0x1 ;  /* 0x000000040804c211 */ /* 0x001fca00078c08ff */
[----:B-1----:R-:W-:-:S05]  /*eae0*/  @!P4 IMAD.X R5, RZ, RZ, R6, P6 ;  /* 0x000000ffff05c224 */ /* 0x002fca00030e0606 */
[----:B------:R-:W-:Y:S04]  /*eaf0*/  @!P4 LDGSTS.E.BYPASS.LTC128B.128 [R9+0x23c00], desc[UR38][R4.64], !P3 ;  /* 0x23c000000409cfae */ /* 0x000fe8000d901d66 */
[----:B------:R-:W-:Y:S04]  /*eb00*/  @!P4 LDGSTS.E.BYPASS.LTC128B.128 [R9+0x27c00], desc[UR38][R4.64+0x80], !P2 ;  /* 0x27c000800409cfae */ /* 0x000fe8000d101d66 */
[----:B------:R-:W-:Y:S04]  /*eb10*/  @!P4 LDGSTS.E.BYPASS.LTC128B.128 [R9+0x2bc00], desc[UR38][R4.64+0x100], !P1 ;  /* 0x2bc001000409cfae */ /* 0x000fe8000c901d66 */
[----:B------:R0:W-:Y:S04]  /*eb20*/  @!P4 LDGSTS.E.BYPASS.LTC128B.128 [R9+0x2fc00], desc[UR38][R4.64+0x180], !P0 ;  /* 0x2fc001800409cfae */ /* 0x0001e8000c101d66 */
[----:B------:R-:W-:Y:S04]  /*eb30*/  SHFL.IDX PT, R6, R0, 0x4, 0x181f ;  /* 0x00981f0000067f89 */ /* 0x000fe800000e0000 */
[----:B0-----:R-:W0:Y:S01]  /*eb40*/  SHFL.IDX PT, R4, R2, 0x4, 0x181f ;  /* 0x00981f0002047f89 */ /* 0x001e2200000e0000 */
[----:B---3--:R-:W-:-:S13]  /*eb50*/  ISETP.GE.AND P4, PT, R12, R3, PT ;  /* 0x000000030c00720c */ /* 0x008fda0003f86270 */
[----:B0-----:R-:W-:-:S05]  /*eb60*/  @!P4 LEA R4, P6, R8, R4, 0x1 ;  /* 0x000000040804c211 */ /* 0x001fca00078c08ff */
[----:B------:R-:W-:-:S05]  /*eb70*/  @!P4 IMAD.X R5, RZ, RZ, R6, P6 ;  /* 0x000000ffff05c224 */ /* 0x000fca00030e0606 */
[----:B------:R-:W-:Y:S04]  /*eb80*/  @!P4 LDGSTS.E.BYPASS.LTC128B.128 [R9+0x24400], desc[UR38][R4.64], !P3 ;  /* 0x244000000409cfae */ /* 0x000fe8000d901d66 */
[----:B------:R-:W-:Y:S04]  /*eb90*/  @!P4 LDGSTS.E.BYPASS.LTC128B.128 [R9+0x28400], desc[UR38][R4.64+0x80], !P2 ;  /* 0x284000800409cfae */ /* 0x000fe8000d101d66 */
[----:B------:R-:W-:Y:S04]  /*eba0*/  @!P4 LDGSTS.E.BYPASS.LTC128B.128 [R9+0x2c400], desc[UR38][R4.64+0x100], !P1 ;  /* 0x2c4001000409cfae */ /* 0x000fe8000c901d66 */
[----:B------:R0:W-:Y:S04]  /*ebb0*/  @!P4 LDGSTS.E.BYPASS.LTC128B.128 [R9+0x30400], desc[UR38][R4.64+0x180], !P0 ;  /* 0x304001800409cfae */ /* 0x0001e8000c101d66 */
[----:B------:R-:W-:Y:S04]  /*ebc0*/  SHFL.IDX PT, R6, R0, 0x5, 0x181f ;  /* 0x00b81f0000067f89 */ /* 0x000fe800000e0000 */
[----:B0-----:R-:W0:Y:S01]  /*ebd0*/  SHFL.IDX PT, R4, R2, 0x5, 0x181f ;  /* 0x00b81f0002047f89 */ /* 0x001e2200000e0000 */
[----:B----4-:R-:W-:-:S13]  /*ebe0*/  ISETP.GE.AND P4, PT, R11, R3, PT ;  /* 0x000000030b00720c */ /* 0x010fda0003f86270 */
[----:B0-----:R-:W-:-:S05]  /*ebf0*/  @!P4 LEA R4, P5, R8, R4, 0x1 ;  /* 0x000000040804c211 */ /* 0x001fca00078a08ff */
[----:B------:R-:W-:-:S05]  /*ec00*/  @!P4 IMAD.X R5, RZ, RZ, R6, P5 ;  /* 0x000000ffff05c224 */ /* 0x000fca00028e0606 */
[----:B------:R-:W-:Y:S04]  /*ec10*/  @!P4 LDGSTS.E.BYPASS.LTC128B.128 [R9+0x24c00], desc[UR38][R4.64], !P3 ;  /* 0x24c000000409cfae */ /* 0x000fe8000d901d66 */
[----:B------:R-:W-:Y:S04]  /*ec20*/  @!P4 LDGSTS.E.BYPASS.LTC128B.128 [R9+0x28c00], desc[UR38][R4.64+0x80], !P2 ;  /* 0x28c000800409cfae */ /* 0x000fe8000d101d66 */
[----:B------:R-:W-:Y:S04]  /*ec30*/  @!P4 LDGSTS.E.BYPASS.LTC128B.128 [R9+0x2cc00], desc[UR38][R4.64+0x100], !P1 ;  /* 0x2cc001000409cfae */ /* 0x000fe8000c901d66 */
[----:B------:R0:W-:Y:S04]  /*ec40*/  @!P4 LDGSTS.E.BYPASS.LTC128B.128 [R9+0x30c00], desc[UR38][R4.64+0x180], !P0 ;  /* 0x30c001800409cfae */ /* 0x0001e8000c101d66 */
[----:B------:R-:W-:Y:S04]  /*ec50*/  SHFL.IDX PT, R6, R0, 0x6, 0x181f ;  /* 0x00d81f0000067f89 */ /* 0x000fe800000e0000 */
[----:B0-----:R-:W0:Y:S04]  /*ec60*/  SHFL.IDX PT, R4, R2, 0x6, 0x181f ;  /* 0x00d81f0002047f89 */ /* 0x001e2800000e0000 */
[----:B------:R-:W1:Y:S01]  /*ec70*/  SHFL.IDX PT, R2, R2, 0x7, 0x181f ;  /* 0x00f81f0002027f89 */ /* 0x000e6200000e0000 */
[----:B--2---:R-:W-:-:S13]  /*ec80*/  ISETP.GE.AND P4, PT, R10, R3, PT ;  /* 0x000000030a00720c */ /* 0x004fda0003f86270 */
[----:B0-----:R-:W-:-:S05]  /*ec90*/  @!P4 LEA R4, P5, R8, R4, 0x1 ;  /* 0x000000040804c211 */ /* 0x001fca00078a08ff */
[----:B------:R-:W-:Y:S02]  /*eca0*/  @!P4 IMAD.X R5, RZ, RZ, R6, P5 ;  /* 0x000000ffff05c224 */ /* 0x000fe400028e0606 */
[----:B------:R0:W2:Y:S04]  /*ecb0*/  SHFL.IDX PT, R6, R0, 0x7, 0x181f ;  /* 0x00f81f0000067f89 */ /* 0x0000a800000e0000 */
[----:B------:R0:W-:Y:S04]  /*ecc0*/  @!P4 LDGSTS.E.BYPASS.LTC128B.128 [R9+0x25400], desc[UR38][R4.64], !P3 ;  /* 0x254000000409cfae */ /* 0x0001e8000d901d66 */
[----:B------:R0:W-:Y:S04]  /*ecd0*/  @!P4 LDGSTS.E.BYPASS.LTC128B.128 [R9+0x29400], desc[UR38][R4.64+0x80], !P2 ;  /* 0x294000800409cfae */ /* 0x0001e8000d101d66 */
[----:B------:R0:W-:Y:S04]  /*ece0*/  @!P4 LDGSTS.E.BYPASS.LTC128B.128 [R9+0x2d400], desc[UR38][R4.64+0x100], !P1 ;  /* 0x2d4001000409cfae */ /* 0x0001e8000c901d66 */
[----:B-1----:R0:W-:Y:S02]  /*ecf0*/  @!P4 LDGSTS.E.BYPASS.LTC128B.128 [R9+0x31400], desc[UR38][R4.64+0x180], !P0 ;  /* 0x314001800409cfae */ /* 0x0021e4000c101d66 */
.L_x_1277:
[----:B0-----:R-:W3:Y:S01]  /*ed00*/  LDL.LU R0, [R1+0x6c] ;  /* 0x00006c0001007983 */ /* 0x001ee20000300800 */
[----:B------:R-:W-:Y:S01]  /*ed10*/  BSSY B0, `(.L_x_1140) ;  /* 0x000000d000007945 */ /* 0x000fe20003800000 */
[----:B---3--:R-:W-:-:S13]  /*ed20*/  ISETP.GE.AND P4, PT, R0, R3, PT ;  /* 0x000000030000720c */ /* 0x008fda0003f86270 */
[----:B------:R-:W-:Y:S05]  /*ed30*/  @P4 BRA `(.L_x_1141) ;  /* 0x0000000000284947 */ /* 0x000fea0003800000 */
[----:B------:R-:W3:Y:S01]  /*ed40*/  LDL R0, [R1+0x10] ;  /* 0x0000100001007983 */ /* 0x000ee20000100800 */
[----:B------:R-:W-:-:S05]  /*ed50*/  LEA R2, P4, R8, R2, 0x1 ;  /* 0x0000000208027211 */ /* 0x000fca00078808ff */
[----:B--2---:R-:W-:-:S05]  /*ed60*/  IMAD.X R3, RZ, RZ, R6, P4 ;  /* 0x000000ffff037224 */ /* 0x004fca00020e0606 */
[----:B------:R-:W-:Y:S01]  /*ed70*/  @!PT LDS RZ, [RZ] ;  /* 0x00000000fffff984 */ /* 0x000fe20000000800 */
[----:B------:R-:W-:Y:S01]  /*ed80*/  @!PT LDS RZ, [RZ] ;  /* 0x00000000fffff984 */ /* 0x000fe20000000800 */
[----:B------:R-:W-:Y:S01]  /*ed90*/  @!PT LDS RZ, [RZ] ;  /* 0x00000000fffff984 */ /* 0x000fe20000000800 */
[----:B---3--:R0:W-:Y:S04]  /*eda0*/  LDGSTS.E.BYPASS.LTC128B.128 [R0+0x25c00], desc[UR38][R2.64], !P3 ;  /* 0x25c0000002007fae */ /* 0x0081e8000d901d66 */
[----:B------:R0:W-:Y:S04]  /*edb0*/  LDGSTS.E.BYPASS.LTC128B.128 [R0+0x29c00], desc[UR38][R2.64+0x80], !P2 ;  /* 0x29c0008002007fae */ /* 0x0001e8000d101d66 */
[----:B------:R0:W-:Y:S04]  /*edc0*/  LDGSTS.E.BYPASS.LTC128B.128 [R0+0x2dc00], desc[UR38][R2.64+0x100], !P1 ;  /* 0x2dc0010002007fae */ /* 0x0001e8000c901d66 */
[----:B------:R0:W-:Y:S02]  /*edd0*/  LDGSTS.E.BYPASS.LTC128B.128 [R0+0x31c00], desc[UR38][R2.64+0x180], !P0 ;  /* 0x31c0018002007fae */ /* 0x0001e4000c101d66 */
.L_x_1141:
[----:B------:R-:W-:Y:S05]  /*ede0*/  BSYNC B0 ;  /* 0x0000000000007941 */ /* 0x000fea0003800000 */
.L_x_1140:
[----:B------:R-:W-:Y:S01]  /*edf0*/  NOP ;  /* 0x0000000000007918 */ /* 0x000fe20000000000 */
[----:B------:R-:W-:-:S13]  /*ee00*/  PLOP3.LUT P0, PT, PT, PT, PT, 0x80, 0x0 ;  /* 0x000000000000781c */ /* 0x000fda0003f0f070 */
.L_x_1142:
[----:B------:R-:W-:Y:S02]  /*ee10*/  PLOP3.LUT P1, PT, P1, P0, PT, 0xa2, 0x0 ;  /* 0x000000000000781c */ /* 0x000fe40000f21472 */
[----:B------:R-:W-:-:S08]  /*ee20*/  @P0 R2UR P1, UR4, R18 ;  /* 0x00000000120402ca */ /* 0x000fd00000020000 */
[----:B------:R-:W-:-:S05]  /*ee30*/  @P0 PLOP3.LUT P0, PT, P1, PT, PT, 0x80, 0x0 ;  /* 0x000000000000081c */ /* 0x000fca0000f0f070 */
[----:B------:R-:W-:Y:S01]  /*ee40*/  @!P1 SYNCS.ARRIVE.TRANS64.RED.A0T1 RZ, [UR4+0x32410], RZ ;  /* 0x032410ffffff99a7 */ /* 0x000fe20008200404 */
[----:B------:R-:W-:Y:S07]  /*ee50*/  @!P1 ARRIVES.LDGSTSBAR.64.TRANSCNT [UR4+0x32410] ;  /* 0x03241000ff0099b0 */ /* 0x000fee0008000a84 */
[----:B------:R-:W-:Y:S05]  /*ee60*/  @P0 BRA.U.ANY `(.L_x_1142) ;  /* 0xfffffffd00e80947 */ /* 0x000fea000393ffff */
[----:B0-----:R-:W3:Y:S02]  /*ee70*/  LDL.LU R2, [R1+0x70] ;  /* 0x0000700001027983 */ /* 0x001ee40000300800 */
[----:B---3--:R-:W-:-:S05]  /*ee80*/  VIADD R2, R2, 0x1 ;  /* 0x0000000102027836 */ /* 0x008fca0000000000 */
        /* <DEDUP_REMOVED lines=10> */
.L_x_1278:
[----:B------:R-:W-:Y:S05]  /*ef30*/  BSYNC B0 ;  /* 0x0000000000007941 */ /* 0x000fea0003800000 */
.L_x_1143:
[----:B------:R-:W3:Y:S01]  /*ef40*/  LDL R2, [R1+0x14] ;  /* 0x0000140001027983 */ /* 0x000ee20000100800 */
[----:B------:R-:W-:Y:S01]  /*ef50*/  BSSY B0, `(.L_x_1145) ;  /* 0x000005a000007945 */ /* 0x000fe20003800000 */
[----:B---3--:R-:W-:-:S13]  /*ef60*/  LOP3.LUT P0, RZ, R2, 0x1, RZ, 0xc0, !PT ;  /* 0x0000000102ff7812 */ /* 0x008fda000780c0ff */
[----:B------:R-:W-:Y:S05]  /*ef70*/  @!P0 BRA `(.L_x_1146) ;  /* 0x00000004005c8947 */ /* 0x000fea0003800000 */
[----:B------:R-:W0:Y:S01]  /*ef80*/  LDL R4, [R1+0x18] ;  /* 0x0000180001047983 */ /* 0x000e220000100800 */
[----:B------:R-:W1:Y:S02]  /*ef90*/  S2R R2, SR_TID.X ;  /* 0x0000000000027919 */ /* 0x000e640000002100 */
[----:B-1----:R-:W-:Y:S01]  /*efa0*/  LOP3.LUT R3, R2, 0x7f, RZ, 0xc0, !PT ;  /* 0x0000007f02037812 */ /* 0x002fe200078ec0ff */
[----:B------:R-:W-:Y:S01]  /*efb0*/  IMAD R2, R19, 0x8, R18 ;  /* 0x0000000813027824 */ /* 0x000fe200078e0212 */
[----:B------:R-:W-:Y:S02]  /*efc0*/  BSSY B1, `(.L_x_1147) ;  /* 0x0000005000017945 */ /* 0x000fe40003800000 */
[----:B------:R-:W-:Y:S02]  /*efd0*/  ISETP.NE.AND P1, PT, R3, RZ, PT ;  /* 0x000000ff0300720c */ /* 0x000fe40003f25270 */
[----:B0-----:R-:W-:-:S04]  /*efe0*/  SHF.L.U32 R0, R4, 0x1f, RZ ;  /* 0x0000001f04007819 */ /* 0x001fc800000006ff */
[----:B------:R-:W0:Y:S02]  /*eff0*/  SYNCS.PHASECHK.TRANS64.TRYWAIT P0, [R2+URZ+0x32460], R0 ;  /* 0x03246000020075a7 */ /* 0x000e24000800017f */
[----:B0-----:R-:W-:Y:S05]  /*f000*/  @!P0 BRA `(.L_x_1148) ;  /* 0x0000005400048947 */ /* 0x001fea0003800000 */
.L_x_1279:
[----:B------:R-:W-:Y:S05]  /*f010*/  BSYNC B1 ;  /* 0x0000000000017941 */ /* 0x000fea0003800000 */
.L_x_1147:
[----:B------:R-:W-:Y:S04]  /*f020*/  BSSY B1, `(.L_x_1149) ;  /* 0x0000009000017945 */ /* 0x000fe80003800000 */
[----:B------:R-:W-:Y:S05]  /*f030*/  @P1 BRA `(.L_x_1150) ;  /* 0x00000000001c1947 */ /* 0x000fea0003800000 */
[----:B------:R-:W1:Y:S01]  /*f040*/  S2R R3, SR_TID.X ;  /* 0x0000000000037919 */ /* 0x000e620000002100 */
[----:B0-----:R-:W-:-:S04]  /*f050*/  IMAD.MOV.U32 R0, RZ, RZ, 0xc000 ;  /* 0x0000c000ff007424 */ /* 0x001fc800078e00ff */
[----:B------:R3:W-:Y:S01]  /*f060*/  SYNCS.ARRIVE.TRANS64 RZ, [R2+URZ+0x32450], R0 ;  /* 0x0324500002ff79a7 */ /* 0x0007e2000800003f */
[----:B-1----:R-:W-:-:S04]  /*f070*/  LOP3.LUT R3, R3, 0x1f, RZ, 0xc0, !PT ;  /* 0x0000001f03037812 */ /* 0x002fc800078ec0ff */
[----:B------:R-:W-:-:S13]  /*f080*/  ISETP.NE.AND P0, PT, R3, RZ, PT ;  /* 0x000000ff0300720c */ /* 0x000fda0003f05270 */
[----:B---3--:R-:W-:Y:S05]  /*f090*/  @!P0 BRA `(.L_x_1150) ;  /* 0x0000000000048947 */ /* 0x008fea0003800000 */
[----:B------:R-:W-:Y:S01]  /*f0a0*/  BPT.TRAP 0x1 ;  /* 0x000000040000795c */ /* 0x000fe20000300000 */
.L_x_1150:
[----:B------:R-:W-:Y:S05]  /*f0b0*/  BSYNC B1 ;  /* 0x0000000000017941 */ /* 0x000fea0003800000 */
.L_x_1149:
[----:B------:R-:W3:Y:S04]  /*f0c0*/  LDL R4, [R1+0x20] ;  /* 0x0000200001047983 */ /* 0x000ee80000100800 */
[----:B------:R-:W3:Y:S01]  /*f0d0*/  LDL.LU R3, [R1+0x30] ;  /* 0x0000300001037983 */ /* 0x000ee20000300800 */
        /* <DEDUP_REMOVED lines=8> */
[----:B---3--:R-:W-:-:S02]  /*f160*/  IMAD R3, R3, 0x60, R4 ;  /* 0x0000006003037824 */ /* 0x008fc400078e0204 */
[----:B------:R-:W-:-:S07]  /*f170*/  VIADD R4, R0, 0x400 ;  /* 0x0000040000047836 */ /* 0x000fce0000000000 */
.L_x_1151:
        /* <DEDUP_REMOVED lines=15> */
.L_x_1152:
        /* <DEDUP_REMOVED lines=15> */
.L_x_1153:
        /* <DEDUP_REMOVED lines=15> */
.L_x_1154:
        /* <DEDUP_REMOVED lines=10> */
.L_x_1146:
[----:B------:R-:W-:Y:S05]  /*f4f0*/  BSYNC B0 ;  /* 0x0000000000007941 */ /* 0x000fea0003800000 */
.L_x_1145:
[----:B------:R-:W0:Y:S04]  /*f500*/  LDL R4, [R1+0x3c] ;  /* 0x00003c0001047983 */ /* 0x000e280000100800 */
[----:B------:R-:W3:Y:S01]  /*f510*/  LDL R5, [R1+0x24] ;  /* 0x0000240001057983 */ /* 0x000ee20000100800 */
[----:B------:R-:W-:Y:S01]  /*f520*/  BSSY B0, `(.L_x_1155) ;  /* 0x00001f3000007945 */ /* 0x000fe20003800000 */
[----:B0-----:R-:W-:-:S05]  /*f530*/  VIADD R0, R4, 0xfffffffe ;  /* 0xfffffffe04007836 */ /* 0x001fca0000000000 */
[----:B---3--:R-:W-:-:S13]  /*f540*/  ISETP.GE.AND P0, PT, R0, R5, PT ;  /* 0x000000050000720c */ /* 0x008fda0003f06270 */
[----:B------:R-:W-:Y:S05]  /*f550*/  @!P0 BRA `(.L_x_1156) ;  /* 0x0000001c00bc8947 */ /* 0x000fea0003800000 */
[----:B------:R-:W3:Y:S04]  /*f560*/  LDL.LU R7, [R1+0x74] ;  /* 0x0000740001077983 */ /* 0x000ee80000300800 */
[----:B--2---:R-:W2:Y:S04]  /*f570*/  LDL.LU R6, [R1+0x40] ;  /* 0x0000400001067983 */ /* 0x004ea80000300800 */
[----:B------:R-:W4:Y:S01]  /*f580*/  LDL.LU R4, [R1+0x5c] ;  /* 0x00005c0001047983 */ /* 0x000f220000300800 */
[----:B------:R-:W-:Y:S01]  /*f590*/  LOP3.LUT R8, RZ, R5, RZ, 0x33, !PT ;  /* 0x00000005ff087212 */ /* 0x000fe200078e33ff */
[----:B------:R-:W-:Y:S01]  /*f5a0*/  BSSY B2, `(.L_x_1157) ;  /* 0x00000a8000027945 */ /* 0x000fe20003800000 */
[----:B---3--:R-:W-:-:S04]  /*f5b0*/  VIADD R2, R7, 0x1 ;  /* 0x0000000107027836 */ /* 0x008fc80000000000 */
[----:B--2---:R-:W-:-:S05]  /*f5c0*/  IMAD R2, R2, R6, RZ ;  /* 0x0000000602027224 */ /* 0x004fca00078e02ff */
        /* <DEDUP_REMOVED lines=41> */
.L_x_1161:
[----:B------:R-:W2:Y:S01]  /*f860*/  S2R R2, SR_TID.X ;  /* 0x0000000000027919 */ /* 0x000ea20000002100 */
[----:B-1----:R-:W-:Y:S01]  /*f870*/  SHF.L.U32 R6, R9, 0x1f, RZ ;  /* 0x0000001f09067819 */ /* 0x002fe200000006ff */
[----:B------:R-:W-:Y:S01]  /*f880*/  BSSY B3, `(.L_x_1162) ;  /* 0x0000006000037945 */ /* 0x000fe20003800000 */
[----:B--2---:R-:W-:Y:S01]  /*f890*/  LOP3.LUT R3, R2, 0x7f, RZ, 0xc0, !PT ;  /* 0x0000007f02037812 */ /* 0x004fe200078ec0ff */
[----:B------:R-:W-:-:S03]  /*f8a0*/  IMAD R2, R19, 0x8, R18 ;  /* 0x0000000813027824 */ /* 0x000fc600078e0212 */
[----:B------:R-:W-:Y:S01]  /*f8b0*/  ISETP.NE.AND P1, PT, R3, RZ, PT ;  /* 0x000000ff0300720c */ /* 0x000fe20003f25270 */
[----:B------:R-:W1:Y:S02]  /*f8c0*/  SYNCS.PHASECHK.TRANS64.TRYWAIT P0, [R2+URZ+0x32440], R6 ;  /* 0x03244006020075a7 */ /* 0x000e64000800017f */
[----:B-1----:R-:W-:Y:S10]  /*f8d0*/  @!P0 BRA `(.L_x_1163) ;  /* 0x0000004800e48947 */ /* 0x002ff40003800000 */
.L_x_1280:
[----:B------:R-:W-:Y:S05]  /*f8e0*/  BSYNC B3 ;  /* 0x0000000000037941 */ /* 0x000fea0003800000 */
.L_x_1162:
[----:B------:R-:W-:Y:S04]  /*f8f0*/  BSSY B3, `(.L_x_1164) ;  /* 0x0000009000037945 */ /* 0x000fe80003800000 */
[----:B------:R-:W-:Y:S05]  /*f900*/  @P1 BRA `(.L_x_1165) ;  /* 0x00000000001c1947 */ /* 0x000fea0003800000 */
[----:B------:R-:W2:Y:S02]  /*f910*/  S2R R3, SR_TID.X ;  /* 0x0000000000037919 */ /* 0x000ea40000002100 */
[----:B--2---:R-:W-:Y:S01]  /*f920*/  LOP3.LUT R5, R3, 0x1f, RZ, 0xc0, !PT ;  /* 0x0000001f03057812 */ /* 0x004fe200078ec0ff */
[----:B------:R-:W-:-:S03]  /*f930*/  IMAD.MOV.U32 R3, RZ, RZ, 0x3000 ;  /* 0x00003000ff037424 */ /* 0x000fc600078e00ff */
[----:B------:R-:W-:Y:S01]  /*f940*/  ISETP.NE.AND P0, PT, R5, RZ, PT ;  /* 0x000000ff0500720c */ /* 0x000fe20003f05270 */
[----:B------:R2:W-:-:S12]  /*f950*/  SYNCS.ARRIVE.TRANS64 RZ, [R2+URZ+0x32430], R3 ;  /* 0x0324300302ff79a7 */ /* 0x0005d8000800003f */
[----:B--2---:R-:W-:Y:S05]  /*f960*/  @!P0 BRA `(.L_x_1165) ;  /* 0x0000000000048947 */ /* 0x004fea0003800000 */
[----:B------:R-:W-:Y:S01]  /*f970*/  BPT.TRAP 0x1 ;  /* 0x000000040000795c */ /* 0x000fe20000300000 */
.L_x_1165:
[----:B------:R-:W-:Y:S05]  /*f980*/  BSYNC B3 ;  /* 0x0000000000037941 */ /* 0x000fea0003800000 */
.L_x_1164:
        /* <DEDUP_REMOVED lines=12> */
.L_x_1166:
        /* <DEDUP_REMOVED lines=13> */
.L_x_1281:
[----:B------:R-:W-:Y:S05]  /*fb20*/  BSYNC B3 ;  /* 0x0000000000037941 */ /* 0x000fea0003800000 */
.L_x_1167:
[----:B------:R-:W-:Y:S01]  /*fb30*/  BSSY B3, `(.L_x_1169) ;  /* 0x000000b000037945 */ /* 0x000fe20003800000 */
[----:B01----:R-:W-:Y:S02]  /*fb40*/  IMAD.MOV.U32 R6, RZ, RZ, 0x0 ;  /* 0x00000000ff067424 */ /* 0x003fe400078e00ff */
[----:B------:R-:W-:Y:S01]  /*fb50*/  IMAD.MOV.U32 R7, RZ, RZ, 0x14f00000 ;  /* 0x14f00000ff077424 */ /* 0x000fe200078e00ff */
[----:B------:R-:W-:Y:S06]  /*fb60*/  @P1 BRA `(.L_x_1170) ;  /* 0x00000000001c1947 */ /* 0x000fec0003800000 */
[----:B------:R-:W0:Y:S02]  /*fb70*/  S2R R3, SR_TID.X ;  /* 0x0000000000037919 */ /* 0x000e240000002100 */
[----:B0-----:R-:W-:Y:S01]  /*fb80*/  LOP3.LUT R5, R3, 0x1f, RZ, 0xc0, !PT ;  /* 0x0000001f03057812 */ /* 0x001fe200078ec0ff */
[----:B------:R-:W-:-:S03]  /*fb90*/  IMAD.MOV.U32 R3, RZ, RZ, 0xc000 ;  /* 0x0000c000ff037424 */ /* 0x000fc600078e00ff */
[----:B------:R-:W-:Y:S01]  /*fba0*/  ISETP.NE.AND P0, PT, R5, RZ, PT ;  /* 0x000000ff0500720c */ /* 0x000fe20003f05270 */
[----:B------:R0:W-:-:S12]  /*fbb0*/  SYNCS.ARRIVE.TRANS64 RZ, [R2+URZ+0x32450], R3 ;  /* 0x0324500302ff79a7 */ /* 0x0001d8000800003f */
[----:B0-----:R-:W-:Y:S05]  /*fbc0*/  @!P0 BRA `(.L_x_1170) ;  /* 0x0000000000048947 */ /* 0x001fea0003800000 */
[----:B------:R-:W-:Y:S01]  /*fbd0*/  BPT.TRAP 0x1 ;  /* 0x000000040000795c */ /* 0x000fe20000300000 */
.L_x_1170:
[----:B------:R-:W-:Y:S05]  /*fbe0*/  BSYNC B3 ;  /* 0x0000000000037941 */ /* 0x000fea0003800000 */
.L_x_1169:
        /* <DEDUP_REMOVED lines=9> */
.L_x_1171:
        /* <DEDUP_REMOVED lines=15> */
.L_x_1172:
        /* <DEDUP_REMOVED lines=15> */
.L_x_1173:
        /* <DEDUP_REMOVED lines=15> */
.L_x_1174:
        /* <DEDUP_REMOVED lines=10> */
.L_x_1160:
[----:B------:R-:W-:Y:S05]  /*fff0*/  BSYNC B1 ;  /* 0x0000000000017941 */ /* 0x000fea0003800000 */
.L_x_1159:
[----:B------:R-:W2:Y:S02]  /*10000*/  LDL.LU R5, [R1+0x3c] ;  /* 0x00003c0001057983 */ /* 0x000ea40000300800 */
[----:B--2---:R-:W-:-:S07]  /*10010*/  VIADD R0, R5, 0xfffffffd ;  /* 0xfffffffd05007836 */ /* 0x004fce0000000000 */
.L_x_1158:
[----:B------:R-:W-:Y:S05]  /*10020*/  BSYNC B2 ;  /* 0x0000000000027941 */ /* 0x000fea0003800000 */
.L_x_1157:
[----:B------:R-:W-:Y:S01]  /*10030*/  VIADD R8, R8, 0xfffffffe ;  /* 0xfffffffe08087836 */ /* 0x000fe20000000000 */
[----:B------:R-:W-:-:S04]  /*10040*/  LOP3.LUT R4, RZ, R4, RZ, 0x33, !PT ;  /* 0x00000004ff047212 */ /* 0x000fc800078e33ff */
[----:B------:R-:W-:-:S13]  /*10050*/  ISETP.NE.AND P0, PT, R8, R4, PT ;  /* 0x000000040800720c */ /* 0x000fda0003f05270 */
[----:B------:R-:W-:Y:S05]  /*10060*/  @!P0 BRA `(.L_x_1156) ;  /* 0x0000001000f88947 */ /* 0x000fea0003800000 */
.L_x_1207:
        /* <DEDUP_REMOVED lines=35> */
.L_x_1177:
[----:B------:R-:W1:Y:S01]  /*102a0*/  S2R R2, SR_TID.X ;  /* 0x0000000000027919 */ /* 0x000e620000002100 */
[----:B------:R-:W-:Y:S01]  /*102b0*/  SHF.L.U32 R3, R6, 0x1f, RZ ;  /* 0x0000001f06037819 */ /* 0x000fe200000006ff */
[----:B------:R-:W-:Y:S01]  /*102c0*/  BSSY B2, `(.L_x_1178) ;  /* 0x0000006000027945 */ /* 0x000fe20003800000 */
[----:B-1----:R-:W-:Y:S01]  /*102d0*/  LOP3.LUT R4, R2, 0x7f, RZ, 0xc0, !PT ;  /* 0x0000007f02047812 */ /* 0x002fe200078ec0ff */
[----:B------:R-:W-:-:S03]  /*102e0*/  IMAD R2, R7, 0x8, R18 ;  /* 0x0000000807027824 */ /* 0x000fc600078e0212 */
[----:B------:R-:W-:Y:S01]  /*102f0*/  ISETP.NE.AND P1, PT, R4, RZ, PT ;  /* 0x000000ff0400720c */ /* 0x000fe20003f25270 */
[----:B------:R-:W1:Y:S02]  /*10300*/  SYNCS.PHASECHK.TRANS64.TRYWAIT P0, [R2+URZ+0x32440], R3 ;  /* 0x03244003020075a7 */ /* 0x000e64000800017f */
[----:B-1----:R-:W-:Y:S10]  /*10310*/  @!P0 BRA `(.L_x_1179) ;  /* 0x00000040007c8947 */ /* 0x002ff40003800000 */
.L_x_1282:
[----:B------:R-:W-:Y:S05]  /*10320*/  BSYNC B2 ;  /* 0x0000000000027941 */ /* 0x000fea0003800000 */
.L_x_1178:
        /* <DEDUP_REMOVED lines=9> */
.L_x_1181:
[----:B------:R-:W-:Y:S05]  /*103c0*/  BSYNC B2 ;  /* 0x0000000000027941 */ /* 0x000fea0003800000 */
.L_x_1180:
        /* <DEDUP_REMOVED lines=12> */
.L_x_1182:
        /* <DEDUP_REMOVED lines=13> */
.L_x_1283:
[----:B------:R-:W-:Y:S05]  /*10560*/  BSYNC B2 ;  /* 0x0000000000027941 */ /* 0x000fea0003800000 */
.L_x_1183:
        /* <DEDUP_REMOVED lines=11> */
.L_x_1186:
[----:B------:R-:W-:Y:S05]  /*10620*/  BSYNC B2 ;  /* 0x0000000000027941 */ /* 0x000fea0003800000 */
.L_x_1185:
        /* <DEDUP_REMOVED lines=9> */
.L_x_1187:
        /* <DEDUP_REMOVED lines=15> */
.L_x_1188:
        /* <DEDUP_REMOVED lines=15> */
.L_x_1189:
        /* <DEDUP_REMOVED lines=15> */
.L_x_1190:
        /* <DEDUP_REMOVED lines=10> */
.L_x_1176:
[----:B------:R-:W-:Y:S05]  /*10a30*/  BSYNC B1 ;  /* 0x0000000000017941 */ /* 0x000fea0003800000 */
.L_x_1175:
        /* <DEDUP_REMOVED lines=16> */
[----:B------:R-:W2:Y:S01]  /*10b40*/  LDL R10, [R1+0x1c] ;  /* 0x00001c00010a7983 */ /* 0x000ea20000100800 */
[----:B------:R-:W1:Y:S01]  /*10b50*/  LDC R5, c[0x0][0x43c] ;  /* 0x00010f00ff057b82 */ /* 0x000e620000000800 */
[----:B------:R-:W-:Y:S02]  /*10b60*/  ULDC.64 UR6, c[0x0][0x428] ;  /* 0x00010a0000067ab9 */ /* 0x000fe40000000a00 */
[----:B0-----:R-:W3:Y:S01]  /*10b70*/  LDL R9, [R1+0x8] ;  /* 0x0000080001097983 */ /* 0x001ee20000100800 */
[----:B-1----:R-:W-:-:S13]  /*10b80*/  ISETP.NE.AND P0, PT, R5, 0x1, PT ;  /* 0x000000010500780c */ /* 0x002fda0003f05270 */
[----:B------:R-:W0:Y:S02]  /*10b90*/  @P0 LDC.64 R2, c[0x0][0x440] ;  /* 0x00011000ff020b82 */ /* 0x000e240000000a00 */
[----:B0-----:R-:W-:-:S04]  /*10ba0*/  @P0 IMAD.HI.U32 R4, R6, R2, RZ ;  /* 0x0000000206040227 */ /* 0x001fc800078e00ff */
[----:B------:R-:W-:Y:S01]  /*10bb0*/  IMAD.MOV.U32 R2, RZ, RZ, R6 ;  /* 0x000000ffff027224 */ /* 0x000fe200078e0006 */
[----:B------:R-:W-:-:S04]  /*10bc0*/  @P0 SHF.R.U32.HI R2, RZ, R3, R4 ;  /* 0x00000003ff020219 */ /* 0x000fc80000011604 */
[--C-:B------:R-:W-:Y:S01]  /*10bd0*/  SHF.R.S32.HI R3, RZ, 0x1f, R2.reuse ;  /* 0x0000001fff037819 */ /* 0x100fe20000011402 */
[----:B------:R-:W-:-:S04]  /*10be0*/  IMAD.MOV R7, RZ, RZ, -R2 ;  /* 0x000000ffff077224 */ /* 0x000fc800078e0a02 */
[----:B------:R-:W-:Y:S02]  /*10bf0*/  IMAD R7, R5, R7, R6 ;  /* 0x0000000705077224 */ /* 0x000fe400078e0206 */
[----:B--2---:R-:W-:-:S04]  /*10c00*/  IMAD R4, R10, UR6, RZ ;  /* 0x000000060a047c24 */ /* 0x004fc8000f8e02ff */
[C---:B---3--:R-:W-:Y:S02]  /*10c10*/  IMAD R4, R9.reuse, UR7, R4 ;  /* 0x0000000709047c24 */ /* 0x048fe4000f8e0204 */
[----:B------:R-:W-:-:S04]  /*10c20*/  IMAD.WIDE.U32 R2, R9, UR6, R2 ;  /* 0x0000000609027c25 */ /* 0x000fc8000f8e0002 */
[----:B------:R-:W-:Y:S01]  /*10c30*/  IMAD.IADD R3, R4, 0x1, R3 ;  /* 0x0000000104037824 */ /* 0x000fe200078e0203 */
[----:B------:R-:W-:-:S04]  /*10c40*/  LEA R4, P0, R2, UR4, 0x2 ;  /* 0x0000000402047c11 */ /* 0x000fc8000f8010ff */
[----:B------:R-:W-:-:S05]  /*10c50*/  LEA.HI.X R5, R2, UR5, R3, 0x2, P0 ;  /* 0x0000000502057c11 */ /* 0x000fca00080f1403 */
[----:B------:R1:W5:Y:S04]  /*10c60*/  LDG.E R16, desc[UR38][R4.64] ;  /* 0x0000002604107981 */ /* 0x000368000c1e1900 */
.L_x_1193:
[----:B------:R-:W1:Y:S01]  /*10c70*/  S2R R2, SR_TID.X ;  /* 0x0000000000027919 */ /* 0x000e620000002100 */
[----:B------:R-:W-:Y:S01]  /*10c80*/  IMAD R3, R19, 0x8, R18 ;  /* 0x0000000813037824 */ /* 0x000fe200078e0212 */
[----:B------:R-:W-:Y:S01]  /*10c90*/  BSSY B2, `(.L_x_1194) ;  /* 0x0000006000027945 */ /* 0x000fe20003800000 */
[----:B-1----:R-:W-:Y:S02]  /*10ca0*/  LOP3.LUT R4, R2, 0x7f, RZ, 0xc0, !PT ;  /* 0x0000007f02047812 */ /* 0x002fe400078ec0ff */
[----:B------:R-:W-:Y:S02]  /*10cb0*/  SHF.L.U32 R2, R8, 0x1f, RZ ;  /* 0x0000001f08027819 */ /* 0x000fe400000006ff */
[----:B------:R-:W-:Y:S02]  /*10cc0*/  ISETP.NE.AND P1, PT, R4, RZ, PT ;  /* 0x000000ff0400720c */ /* 0x000fe40003f25270 */
[----:B------:R-:W1:Y:S02]  /*10cd0*/  SYNCS.PHASECHK.TRANS64.TRYWAIT P0, [R3+URZ+0x32440], R2 ;  /* 0x03244002030075a7 */ /* 0x000e64000800017f */
[----:B-1----:R-:W-:Y:S09]  /*10ce0*/  @!P0 BRA `(.L_x_1195) ;  /* 0x0000003800308947 */ /* 0x002ff20003800000 */
.L_x_1284:
[----:B------:R-:W-:Y:S05]  /*10cf0*/  BSYNC B2 ;  /* 0x0000000000027941 */ /* 0x000fea0003800000 */
.L_x_1194:
        /* <DEDUP_REMOVED lines=9> */
.L_x_1197:
[----:B------:R-:W-:Y:S05]  /*10d90*/  BSYNC B2 ;  /* 0x0000000000027941 */ /* 0x000fea0003800000 */
.L_x_1196:
        /* <DEDUP_REMOVED lines=12> */
.L_x_1198:
        /* <DEDUP_REMOVED lines=13> */
.L_x_1285:
[----:B------:R-:W-:Y:S05]  /*10f30*/  BSYNC B2 ;  /* 0x0000000000027941 */ /* 0x000fea0003800000 */
.L_x_1199:
        /* <DEDUP_REMOVED lines=11> */
.L_x_1202:
[----:B------:R-:W-:Y:S05]  /*10ff0*/  BSYNC B2 ;  /* 0x0000000000027941 */ /* 0x000fea0003800000 */
.L_x_1201:
        /* <DEDUP_REMOVED lines=9> */
.L_x_1203:
        /* <DEDUP_REMOVED lines=15> */
.L_x_1204:
        /* <DEDUP_REMOVED lines=15> */
.L_x_1205:
        /* <DEDUP_REMOVED lines=15> */
.L_x_1206:
        /* <DEDUP_REMOVED lines=10> */
.L_x_1192:
[----:B------:R-:W-:Y:S05]  /*11400*/  BSYNC B1 ;  /* 0x0000000000017941 */ /* 0x000fea0003800000 */
.L_x_1191:
[----:B------:R-:W2:Y:S01]  /*11410*/  LDL R5, [R1+0x24] ;  /* 0x0000240001057983 */ /* 0x000ea20000100800 */
[----:B------:R-:W-:Y:S01]  /*11420*/  VIADD R0, R0, 0xfffffffe ;  /* 0xfffffffe00007836 */ /* 0x000fe20000000000 */
[----:B--2---:R-:W-:-:S13]  /*11430*/  ISETP.GT.AND P0, PT, R6, R5, PT ;  /* 0x000000050600720c */ /* 0x004fda0003f04270 */
[----:B------:R-:W-:Y:S05]  /*11440*/  @P0 BRA `(.L_x_1207) ;  /* 0xffffffec00080947 */ /* 0x000fea000383ffff */
.L_x_1156:
[----:B------:R-:W-:Y:S05]  /*11450*/  BSYNC B0 ;  /* 0x0000000000007941 */ /* 0x000fea0003800000 */
.L_x_1155:
[----:B------:R-:W1:Y:S02]  /*11460*/  S2R R2, SR_TID.X ;  /* 0x0000000000027919 */ /* 0x000e640000002100 */
[----:B-1----:R-:W-:Y:S02]  /*11470*/  LOP3.LUT R3, R2, 0x7f, RZ, 0xc0, !PT ;  /* 0x0000007f02037812 */ /* 0x002fe400078ec0ff */
[----:B------:R-:W3:Y:S01]  /*11480*/  LDL.LU R2, [R1+0x18] ;  /* 0x0000180001027983 */ /* 0x000ee20000300800 */
[----:B------:R-:W-:Y:S01]  /*11490*/  VIADD R19, R19, 0x1 ;  /* 0x0000000113137836 */ /* 0x000fe20000000000 */
[----:B------:R-:W-:Y:S01]  /*114a0*/  ISETP.NE.AND P1, PT, R3, RZ, PT ;  /* 0x000000ff0300720c */ /* 0x000fe20003f25270 */
[----:B------:R-:W-:Y:S03]  /*114b0*/  BSSY B0, `(.L_x_1208) ;  /* 0x0000013000007945 */ /* 0x000fe60003800000 */
[----:B------:R-:W-:-:S04]  /*114c0*/  ISETP.NE.AND P0, PT, R19, 0x2, PT ;  /* 0x000000021300780c */ /* 0x000fc80003f05270 */
[----:B------:R-:W-:-:S04]  /*114d0*/  SEL R0, RZ, 0x1, P0 ;  /* 0x00000001ff007807 */ /* 0x000fc80000000000 */
[----:B---3--:R-:W-:-:S05]  /*114e0*/  LOP3.LUT R2, R2, R0, RZ, 0x3c, !PT ;  /* 0x0000000002027212 */ /* 0x008fca00078e3cff */
[----:B------:R1:W-:Y:S01]  /*114f0*/  STL [R1+0x18], R2 ;  /* 0x0000180201007387 */ /* 0x0003e20000100800 */
[----:B------:R-:W-:Y:S05]  /*11500*/  @P1 BRA `(.L_x_1209) ;  /* 0x0000000000341947 */ /* 0x000fea0003800000 */
[----:B------:R-:W3:Y:S01]  /*11510*/  S2R R3, SR_LANEID ;  /* 0x0000000000037919 */ /* 0x000ee20000000000 */
[----:B------:R-:W-:Y:S02]  /*11520*/  VOTEU.ANY UR4, UPT, PT ;  /* 0x0000000000047886 */ /* 0x000fe400038e0100 */
[----:B------:R-:W3:Y:S08]  /*11530*/  FLO.U32 R0, UR4 ;  /* 0x0000000400007d00 */ /* 0x000ef000080e0000 */
[----:B------:R-:W4:Y:S01]  /*11540*/  POPC R5, UR4 ;  /* 0x0000000400057d09 */ /* 0x000f220008000000 */
[----:B---3--:R-:W-:-:S02]  /*11550*/  ISETP.EQ.U32.AND P1, PT, R0, R3, PT ;  /* 0x000000030000720c */ /* 0x008fc40003f22070 */
[----:B-1----:R-:W4:Y:S11]  /*11560*/  LDC.64 R2, c[0x0][0xd60] ;  /* 0x00035800ff027b82 */ /* 0x002f360000000a00 */
[----:B----4-:R-:W3:Y:S01]  /*11570*/  @P1 ATOMG.E.ADD.STRONG.GPU PT, R3, desc[UR38][R2.64], R5 ;  /* 0x00000005020319a8 */ /* 0x010ee200081ee1e6 */
[----:B------:R-:W1:Y:S02]  /*11580*/  S2R R4, SR_LTMASK ;  /* 0x0000000000047919 */ /* 0x000e640000003900 */
[----:B-1----:R-:W-:-:S04]  /*11590*/  LOP3.LUT R4, R4, UR4, RZ, 0xc0, !PT ;  /* 0x0000000404047c12 */ /* 0x002fc8000f8ec0ff */
[----:B------:R-:W1:Y:S01]  /*115a0*/  POPC R7, R4 ;  /* 0x0000000400077309 */ /* 0x000e620000000000 */
[----:B---3--:R-:W1:Y:S02]  /*115b0*/  SHFL.IDX PT, R0, R3, R0, 0x1f ;  /* 0x00001f0003007589 */ /* 0x008e6400000e0000 */
[----:B-1----:R-:W-:-:S05]  /*115c0*/  IADD3 R0, R0, UR40, R7 ;  /* 0x0000002800007c10 */ /* 0x002fca000fffe007 */
[----:B------:R3:W-:Y:S02]  /*115d0*/  STL [R1], R0 ;  /* 0x0000000001007387 */ /* 0x0007e40000100800 */
.L_x_1209:
[----:B------:R-:W-:Y:S05]  /*115e0*/  BSYNC B0 ;  /* 0x0000000000007941 */ /* 0x000fea0003800000 */
.L_x_1208:
[----:B------:R-:W-:-:S07]  /*115f0*/  SEL R19, R19, RZ, P0 ;  /* 0x000000ff13137207 */ /* 0x000fce0000000000 */
.L_x_1121:
[----:B------:R-:W-:Y:S05]  /*11600*/  BSYNC B7 ;  /* 0x0000000000077941 */ /* 0x000fea0003800000 */
.L_x_1119:
[----:B---34-:R-:W3:Y:S02]  /*11610*/  LDL R0, [R1+0x14] ;  /* 0x0000140001007983 */ /* 0x018ee40000100800 */
[----:B---3--:R-:W-:-:S13]  /*11620*/  LOP3.LUT P0, RZ, R0, 0x40, RZ, 0xc0, !PT ;  /* 0x0000004000ff7812 */ /* 0x008fda000780c0ff */
        /* <DEDUP_REMOVED lines=12> */
.L_x_1210:
[----:B------:R-:W3:Y:S01]  /*116f0*/  S2R R0, SR_TID.X ;  /* 0x0000000000007919 */ /* 0x000ee20000002100 */
[----:B------:R-:W-:Y:S01]  /*11700*/  UMOV UR4, 0xffffffff ;  /* 0xffffffff00047882 */ /* 0x000fe20000000000 */
[----:B---3--:R-:W-:-:S04]  /*11710*/  LOP3.LUT R16, R0, 0x1f, RZ, 0xc0, !PT ;  /* 0x0000001f00107812 */ /* 0x008fc800078ec0ff */
[----:B------:R-:W-:Y:S01]  /*11720*/  ISETP.NE.AND P0, PT, R16, 0x1f, PT ;  /* 0x0000001f1000780c */ /* 0x000fe20003f05270 */
[----:B------:R-:W-:-:S12]  /*11730*/  BRA.DIV UR4, `(.L_x_1212) ;  /* 0x0000002e04c47947 */ /* 0x000fd8000b800000 */
[----:B------:R-:W1:Y:S01]  /*11740*/  LDL.LU R3, [R1] ;  /* 0x0000000001037983 */ /* 0x000e620000300800 */
[----:B------:R-:W-:-:S03]  /*11750*/  ULDC UR4, c[0x0][0xd3c] ;  /* 0x00034f0000047ab9 */ /* 0x000fc60000000800 */
[----:B------:R-:W3:Y:S01]  /*11760*/  LDL R4, [R1+0xc] ;  /* 0x00000c0001047983 */ /* 0x000ee20000100800 */
[----:B-1----:R-:W-:Y:S02]  /*11770*/  IMAD.MOV.U32 R10, RZ, RZ, R3 ;  /* 0x000000ffff0a7224 */ /* 0x002fe400078e0003 */
[----:B---3--:R-:W-:-:S05]  /*11780*/  IMAD.IADD R0, R4, 0x1, R16 ;  /* 0x0000000104007824 */ /* 0x008fca00078e0210 */
[----:B------:R-:W-:-:S13]  /*11790*/  ISETP.GE.OR P1, PT, R0, UR4, !P0 ;  /* 0x0000000400007c0c */ /* 0x000fda000c726670 */
[----:B------:R-:W1:Y:S08]  /*117a0*/  @!P1 LDC.64 R2, c[0x0][0xd80] ;  /* 0x00036000ff029b82 */ /* 0x000e700000000a00 */
[----:B------:R-:W3:Y:S01]  /*117b0*/  @!P1 LDC.64 R4, c[0x0][0xd78] ;  /* 0x00035e00ff049b82 */ /* 0x000ee20000000a00 */
[----:B-1----:R-:W-:-:S05]  /*117c0*/  @!P1 IMAD.WIDE R2, R0, 0x4, R2 ;  /* 0x0000000400029825 */ /* 0x002fca00078e0202 */
[----:B--2---:R3:W2:Y:S02]  /*117d0*/  @!P1 LDG.E R6, desc[UR38][R2.64] ;  /* 0x0000002602069981 */ /* 0x0046a4000c1e1900 */
[----:B---3--:R-:W-:-:S06]  /*117e0*/  @!P1 IMAD.WIDE R2, R0, 0x4, R4 ;  /* 0x0000000400029825 */ /* 0x008fcc00078e0204 */
[----:B------:R-:W3:Y:S01]  /*117f0*/  @!P1 LDG.E R2, desc[UR38][R2.64] ;  /* 0x0000002602029981 */ /* 0x000ee2000c1e1900 */
[----:B------:R-:W-:Y:S01]  /*11800*/  IMAD.MOV.U32 R5, RZ, RZ, RZ ;  /* 0x000000ffff057224 */ /* 0x000fe200078e00ff */
[C---:B------:R-:W-:Y:S01]  /*11810*/  ISETP.GE.U32.AND P2, PT, R16.reuse, 0x2, PT ;  /* 0x000000021000780c */ /* 0x040fe20003f46070 */
[----:B------:R-:W-:Y:S01]  /*11820*/  IMAD.MOV.U32 R8, RZ, RZ, RZ ;  /* 0x000000ffff087224 */ /* 0x000fe200078e00ff */
[C---:B------:R-:W-:Y:S01]  /*11830*/  ISETP.GE.U32.AND P3, PT, R16.reuse, 0x4, PT ;  /* 0x000000041000780c */ /* 0x040fe20003f66070 */
[----:B------:R-:W-:Y:S01]  /*11840*/  SHFL.IDX PT, R0, R10, RZ, 0x1f ;  /* 0x00001fff0a007589 */ /* 0x000fe200000e0000 */
[C---:B------:R-:W-:Y:S02]  /*11850*/  ISETP.GE.U32.AND P4, PT, R16.reuse, 0x8, PT ;  /* 0x000000081000780c */ /* 0x040fe40003f86070 */
[----:B------:R-:W-:Y:S01]  /*11860*/  ISETP.GE.U32.AND P5, PT, R16, 0x10, PT ;  /* 0x000000101000780c */ /* 0x000fe20003fa6070 */
[----:B------:R-:W-:Y:S01]  /*11870*/  SHFL.IDX PT, R7, R10, 0x1, 0x1f ;  /* 0x00201f000a077f89 */ /* 0x000fe200000e0000 */
[----:B--2---:R-:W-:-:S02]  /*11880*/  @!P1 IMAD.MOV.U32 R5, RZ, RZ, R6 ;  /* 0x000000ffff059224 */ /* 0x004fc400078e0006 */
[----:B------:R-:W-:Y:S02]  /*11890*/  IMAD.MOV.U32 R6, RZ, RZ, RZ ;  /* 0x000000ffff067224 */ /* 0x000fe400078e00ff */
[----:B---3--:R-:W-:Y:S01]  /*118a0*/  @!P1 IMAD.MOV.U32 R6, RZ, RZ, R2 ;  /* 0x000000ffff069224 */ /* 0x008fe200078e0002 */
[----:B------:R-:W-:-:S03]  /*118b0*/  ISETP.NE.AND P1, PT, R16, RZ, PT ;  /* 0x000000ff1000720c */ /* 0x000fc60003f25270 */
[----:B------:R-:W-:-:S05]  /*118c0*/  IMAD R2, R6, R5, RZ ;  /* 0x0000000506027224 */ /* 0x000fca00078e02ff */
        /* <DEDUP_REMOVED lines=16> */
.L_x_1295:
[----:B------:R-:W-:Y:S02]  /*119d0*/  ULDC UR4, c[0x0][0xd38] ;  /* 0x00034e0000047ab9 */ /* 0x000fe40000000800 */
[----:B------:R-:W-:-:S04]  /*119e0*/  IMAD.U32 R3, RZ, RZ, UR4 ;  /* 0x00000004ff037e24 */ /* 0x000fc8000f8e00ff */
[----:B-1----:R-:W-:-:S04]  /*119f0*/  IMAD R9, R9, R3, RZ ;  /* 0x0000000309097224 */ /* 0x002fc800078e02ff */
[----:B------:R-:W-:-:S05]  /*11a00*/  IMAD.IADD R4, R7, 0x1, R9 ;  /* 0x0000000107047824 */ /* 0x000fca00078e0209 */
[----:B------:R-:W-:-:S13]  /*11a10*/  ISETP.GT.AND P6, PT, R4, R0, PT ;  /* 0x000000000400720c */ /* 0x000fda0003fc4270 */
[----:B------:R-:W-:Y:S05]  /*11a20*/  @P6 BRA `(.L_x_1213) ;  /* 0x0000000000ac6947 */ /* 0x000fea0003800000 */
.L_x_1216:
[----:B------:R-:W2:Y:S01]  /*11a30*/  LDL.LU R3, [R1+0xc] ;  /* 0x00000c0001037983 */ /* 0x000ea20000300800 */
[----:B0-----:R-:W0:Y:S01]  /*11a40*/  LDC R2, c[0x0][0xd3c] ;  /* 0x00034f00ff027b82 */ /* 0x001e220000000800 */
        /* <DEDUP_REMOVED lines=35> */
.L_x_1303:
[----:B------:R-:W-:Y:S02]  /*11c80*/  ULDC UR4, c[0x0][0xd38] ;  /* 0x00034e0000047ab9 */ /* 0x000fe40000000800 */
[----:B------:R-:W-:-:S04]  /*11c90*/  IMAD.U32 R3, RZ, RZ, UR4 ;  /* 0x00000004ff037e24 */ /* 0x000fc8000f8e00ff */
[----:B-1----:R-:W-:-:S04]  /*11ca0*/  IMAD R9, R9, R3, RZ ;  /* 0x0000000309097224 */ /* 0x002fc800078e02ff */
[----:B------:R-:W-:-:S05]  /*11cb0*/  IMAD.IADD R4, R9, 0x1, R4 ;  /* 0x0000000109047824 */ /* 0x000fca00078e0204 */
[----:B------:R-:W-:-:S13]  /*11cc0*/  ISETP.GT.AND P6, PT, R4, R0, PT ;  /* 0x000000000400720c */ /* 0x000fda0003fc4270 */
[----:B------:R-:W-:Y:S05]  /*11cd0*/  @!P6 BRA `(.L_x_1216) ;  /* 0xfffffffc0054e947 */ /* 0x000fea000383ffff */
.L_x_1213:
        /* <DEDUP_REMOVED lines=9> */
.L_x_1308:
[----:B------:R-:W-:-:S13]  /*11d70*/  ISETP.NE.AND P0, PT, R7, RZ, PT ;  /* 0x000000ff0700720c */ /* 0x000fda0003f05270 */
[----:B------:R-:W-:Y:S05]  /*11d80*/  @!P0 BRA `(.L_x_1218) ;  /* 0x0000000000148947 */ /* 0x000fea0003800000 */
[----:B------:R-:W-:Y:S01]  /*11d90*/  UMOV UR4, 0xffffffff ;  /* 0xffffffff00047882 */ /* 0x000fe20000000000 */
[----:B------:R-:W-:Y:S02]  /*11da0*/  VIADD R12, R4, 0xffffffff ;  /* 0xffffffff040c7836 */ /* 0x000fe40000000000 */
[----:B------:R-:W-:Y:S05]  /*11db0*/  BRA.DIV UR4, `(.L_x_1219) ;  /* 0x0000003204b87947 */ /* 0x000fea000b800000 */
[----:B0-----:R0:W4:Y:S02]  /*11dc0*/  SHFL.IDX PT, R2, R2, R12, 0x1f ;  /* 0x00001f0c02027589 */ /* 0x00112400000e0000 */
.L_x_1311:
[----:B----4-:R-:W-:-:S07]  /*11dd0*/  IMAD.MOV.U32 R8, RZ, RZ, R2 ;  /* 0x000000ffff087224 */ /* 0x010fce00078e0002 */
.L_x_1218:
[----:B------:R-:W4:Y:S01]  /*11de0*/  LDL.LU R10, [R1+0xc] ;  /* 0x00000c00010a7983 */ /* 0x000f220000300800 */
[----:B--2---:R-:W-:Y:S01]  /*11df0*/  IABS R7, R5 ;  /* 0x0000000500077213 */ /* 0x004fe20000000000 */
[----:B------:R-:W-:-:S03]  /*11e00*/  IMAD R9, R8, R3, R9 ;  /* 0x0000000308097224 */ /* 0x000fc600078e0209 */
[----:B0-----:R-:W0:Y:S01]  /*11e10*/  I2F.RP R2, R7 ;  /* 0x0000000700027306 */ /* 0x001e220000209400 */
        /* <DEDUP_REMOVED lines=59> */
.L_x_1214:
        /* <DEDUP_REMOVED lines=10> */
.L_x_1220:
[----:B-1----:R-:W2:Y:S04]  /*12270*/  LDL R2, [R1+0xc] ;  /* 0x00000c0001027983 */ /* 0x002ea80000100800 */
[----:B------:R-:W3:Y:S04]  /*12280*/  LDL R3, [R1+0x8] ;  /* 0x0000080001037983 */ /* 0x000ee80000100800 */
[----:B0-----:R-:W4:Y:S04]  /*12290*/  LDL R4, [R1] ;  /* 0x0000000001047983 */ /* 0x001f280000100800 */
[----:B------:R-:W4:Y:S01]  /*122a0*/  LDL R5, [R1+0x4] ;  /* 0x0000040001057983 */ /* 0x000f220000100800 */
[----:B------:R-:W0:Y:S01]  /*122b0*/  S2R R0, SR_TID.X ;  /* 0x0000000000007919 */ /* 0x000e220000002100 */
[----:B------:R-:W-:Y:S05]  /*122c0*/  WARPSYNC.ALL ;  /* 0x0000000000007948 */ /* 0x000fea0003800000 */
[----:B0-----:R-:W-:Y:S01]  /*122d0*/  LOP3.LUT R0, R0, 0x1f, RZ, 0xc0, !PT ;  /* 0x0000001f00007812 */ /* 0x001fe200078ec0ff */
[----:B------:R-:W-:Y:S03]  /*122e0*/  BAR.SYNC.DEFER_BLOCKING 0x4, 0x180 ;  /* 0x0106000000007b1d */ /* 0x000fe60000010000 */
[----:B------:R-:W-:-:S13]  /*122f0*/  ISETP.NE.AND P0, PT, R0, RZ, PT ;  /* 0x000000ff0000720c */ /* 0x000fda0003f05270 */
[----:B------:R-:W0:Y:S01]  /*12300*/  @!P0 S2R R0, SR_CgaCtaId ;  /* 0x0000000000008919 */ /* 0x000e220000008800 */
[----:B--2---:R-:W-:Y:S01]  /*12310*/  IMAD.MOV.U32 R7, RZ, RZ, R2 ;  /* 0x000000ffff077224 */ /* 0x004fe200078e0002 */
[----:B------:R-:W-:Y:S01]  /*12320*/  @!P0 MOV R2, 0x400 ;  /* 0x0000040000028802 */ /* 0x000fe20000000f00 */
[----:B---3--:R-:W-:-:S03]  /*12330*/  IMAD.MOV.U32 R6, RZ, RZ, R3 ;  /* 0x000000ffff067224 */ /* 0x008fc600078e0003 */
[----:B0-----:R-:W-:-:S05]  /*12340*/  @!P0 LEA R18, R0, R2, 0x18 ;  /* 0x0000000200128211 */ /* 0x001fca00078ec0ff */
[----:B----4-:R3:W-:Y:S01]  /*12350*/  @!P0 STS.128 [R18+0x324d0], R4 ;  /* 0x0324d00412008388 */ /* 0x0107e20000000c00 */
[----:B------:R-:W-:Y:S06]  /*12360*/  BAR.ARV 0x5, 0x180 ;  /* 0x0146000000007b1d */ /* 0x000fec0000002000 */
.L_x_1211:
[----:B------:R-:W4:Y:S01]  /*12370*/  LDL R0, [R1+0xc] ;  /* 0x00000c0001007983 */ /* 0x000f220000100800 */
[----:B------:R-:W-:Y:S02]  /*12380*/  ULDC UR4, c[0x0][0xd3c] ;  /* 0x00034f0000047ab9 */ /* 0x000fe40000000800 */
[----:B----4-:R-:W-:-:S13]  /*12390*/  ISETP.GE.AND P0, PT, R0, UR4, PT ;  /* 0x0000000400007c0c */ /* 0x010fda000bf06270 */
[----:B------:R-:W-:Y:S05]  /*123a0*/  @!P0 BRA `(.L_x_1221) ;  /* 0xffffff9c00ec8947 */ /* 0x000fea000383ffff */
[----:B------:R-:W-:Y:S05]  /*123b0*/  BSYNC B8 ;  /* 0x0000000000087941 */ /* 0x000fea0003800000 */
.L_x_1113:
        /* <DEDUP_REMOVED lines=12> */
.L_x_1312:
[----:B------:R-:W-:Y:S05]  /*12480*/  BSYNC B0 ;  /* 0x0000000000007941 */ /* 0x000fea0003800000 */
.L_x_1222:
[----:B------:R-:W-:-:S03]  /*12490*/  UMOV UR4, 0xffffffff ;  /* 0xffffffff00047882 */ /* 0x000fc60000000000 */
[----:B------:R-:W-:Y:S05]  /*124a0*/  BRA.DIV UR4, `(.L_x_1224) ;  /* 0x0000002e04387947 */ /* 0x000fea000b800000 */
[----:B------:R-:W1:Y:S02]  /*124b0*/  S2R R2, SR_TID.X ;  /* 0x0000000000027919 */ /* 0x000e640000002100 */
[----:B-1----:R-:W-:-:S04]  /*124c0*/  SHF.R.U32.HI R2, RZ, 0x5, R2 ;  /* 0x00000005ff027819 */ /* 0x002fc80000011602 */
[----:B------:R-:W-:-:S05]  /*124d0*/  LOP3.LUT R2, R2, 0x3, RZ, 0xc0, !PT ;  /* 0x0000000302027812 */ /* 0x000fca00078ec0ff */
[----:B------:R1:W2:Y:S02]  /*124e0*/  SHFL.IDX PT, R14, R2, RZ, 0x1f ;  /* 0x00001fff020e7589 */ /* 0x0002a400000e0000 */
.L_x_1315:
[----:B--2---:R-:W-:Y:S01]  /*124f0*/  ISETP.NE.AND P0, PT, R14, RZ, PT ;  /* 0x000000ff0e00720c */ /* 0x004fe20003f05270 */
[----:B------:R-:W-:-:S12]  /*12500*/  BSSY B0, `(.L_x_1225) ;  /* 0x0000025000007945 */ /* 0x000fd80003800000 */
[----:B------:R-:W-:Y:S05]  /*12510*/  @P0 BRA `(.L_x_1226) ;  /* 0x00000000008c0947 */ /* 0x000fea0003800000 */
[----:B------:R-:W-:-:S03]  /*12520*/  UMOV UR4, 0xffffffff ;  /* 0xffffffff00047882 */ /* 0x000fc60000000000 */
[----:B------:R-:W-:Y:S05]  /*12530*/  BRA.DIV UR4, `(.L_x_1227) ;  /* 0x0000002e04487947 */ /* 0x000fea000b800000 */
[----:B------:R-:W-:-:S13]  /*12540*/  ELECT P6, URZ, PT ;  /* 0x00000000003f782f */ /* 0x000fda00038c0000 */
.L_x_1318:
[----:B------:R-:W-:Y:S05]  /*12550*/  @!P6 BRA `(.L_x_1226) ;  /* 0x00000000007ce947 */ /* 0x000fea0003800000 */
[----:B-1----:R-:W2:Y:S02]  /*12560*/  LDL.LU R2, [R1+0x84] ;  /* 0x0000840001027983 */ /* 0x002ea40000300800 */
[----:B--2---:R-:W-:-:S04]  /*12570*/  LOP3.LUT R2, R2, 0x2, RZ, 0xfc, !PT ;  /* 0x0000000202027812 */ /* 0x004fc800078efcff */
[----:B------:R-:W-:-:S13]  /*12580*/  ISETP.NE.AND P2, PT, R2, 0x3, PT ;  /* 0x000000030200780c */ /* 0x000fda0003f45270 */
[----:B------:R-:W-:Y:S05]  /*12590*/  @!P2 BRA `(.L_x_1228) ;  /* 0x000000000004a947 */ /* 0x000fea0003800000 */
[----:B------:R-:W-:Y:S01]  /*125a0*/  BPT.TRAP 0x1 ;  /* 0x000000040000795c */ /* 0x000fe20000300000 */
.L_x_1228:
        /* <DEDUP_REMOVED lines=13> */
.L_x_1319:
[----:B------:R-:W1:Y:S02]  /*12680*/  SYNCS.PHASECHK.TRANS64.TRYWAIT P0, [R7+URZ], R2 ;  /* 0x00000002070075a7 */ /* 0x000e64000800017f */
[----:B-1----:R-:W-:Y:S05]  /*12690*/  @!P0 BRA `(.L_x_1230) ;  /* 0x0000002c00248947 */ /* 0x002fea0003800000 */
.L_x_1320:
[----:B------:R-:W-:Y:S05]  /*126a0*/  @!P2 BRA `(.L_x_1231) ;  /* 0x000000000004a947 */ /* 0x000fea0003800000 */
[----:B------:R-:W-:Y:S01]  /*126b0*/  BPT.TRAP 0x1 ;  /* 0x000000040000795c */ /* 0x000fe20000300000 */
.L_x_1231:
[----:B------:R-:W-:-:S04]  /*126c0*/  VIADD R0, R0, 0x32460 ;  /* 0x0003246000007836 */ /* 0x000fc80000000000 */
[----:B------:R-:W-:-:S04]  /*126d0*/  IMAD R4, R19, 0x8, R0 ;  /* 0x0000000813047824 */ /* 0x000fc800078e0200 */
[----:B------:R-:W2:Y:S02]  /*126e0*/  SYNCS.PHASECHK.TRANS64.TRYWAIT P0, [R4+URZ], R5 ;  /* 0x00000005040075a7 */ /* 0x000ea4000800017f */
[----:B--2---:R-:W-:Y:S05]  /*126f0*/  @!P0 BRA `(.L_x_1232) ;  /* 0x0000002c00208947 */ /* 0x004fea0003800000 */
.L_x_1321:
[----:B------:R-:W-:-:S07]  /*12700*/  IMAD R3, R3, 0x8, R0 ;  /* 0x0000000803037824 */ /* 0x000fce00078e0200 */
.L_x_1233:
[----:B---3--:R3:W4:Y:S02]  /*12710*/  SYNCS.PHASECHK.TRANS64.TRYWAIT P0, [R3+URZ], R2 ;  /* 0x00000002030075a7 */ /* 0x008724000800017f */
[----:B----4-:R-:W-:Y:S05]  /*12720*/  @!P0 NANOSLEEP.SYNCS 0x989680 ;  /* 0x009896800000895d */ /* 0x010fea0003900000 */
[----:B------:R-:W4:Y:S02]  /*12730*/  @!P0 SYNCS.PHASECHK.TRANS64 P0, [R3+URZ], R2 ;  /* 0x00000002030085a7 */ /* 0x000f24000800007f */
[----:B----4-:R-:W-:Y:S05]  /*12740*/  @!P0 BRA `(.L_x_1233) ;  /* 0xfffffffc00f08947 */ /* 0x010fea000383ffff */
.L_x_1226:
[----:B------:R-:W-:Y:S05]  /*12750*/  BSYNC B0 ;  /* 0x0000000000007941 */ /* 0x000fea0003800000 */
.L_x_1225:
[----:B------:R-:W-:Y:S05]  /*12760*/  EXIT ;  /* 0x000000000000794d */ /* 0x000fea0003800000 */
.L_x_1063:
[----:B-1----:R1:W2:Y:S02]  /*12770*/  SYNCS.PHASECHK.TRANS64.TRYWAIT P0, [R5+URZ+0x32400], R0 ;  /* 0x03240000050075a7 */ /* 0x0022a4000800017f */
[----:B--2---:R-:W-:Y:S05]  /*12780*/  @!P0 NANOSLEEP.SYNCS 0x989680 ;  /* 0x009896800000895d */ /* 0x004fea0003900000 */
[----:B------:R-:W2:Y:S02]  /*12790*/  @!P0 SYNCS.PHASECHK.TRANS64 P0, [R5+URZ+0x32400], R0 ;  /* 0x03240000050085a7 */ /* 0x000ea4000800007f */
[----:B--2---:R-:W-:Y:S05]  /*127a0*/  @!P0 BRA `(.L_x_1063) ;  /* 0xfffffffc00f08947 */ /* 0x004fea000383ffff */
[----:B------:R-:W-:Y:S05]  /*127b0*/  BRA `(.L_x_1234) ;  /* 0xfffffef400907947 */ /* 0x000fea000383ffff */
.L_x_1067:
[----:B----4-:R4:W0:Y:S02]  /*127c0*/  SYNCS.PHASECHK.TRANS64.TRYWAIT P1, [R21+URZ+0x32430], R4 ;  /* 0x03243004150075a7 */ /* 0x010824000802017f */
[----:B0-----:R-:W-:Y:S05]  /*127d0*/  @!P1 NANOSLEEP.SYNCS 0x989680 ;  /* 0x009896800000995d */ /* 0x001fea0003900000 */
[----:B------:R-:W0:Y:S02]  /*127e0*/  @!P1 SYNCS.PHASECHK.TRANS64 P1, [R21+URZ+0x32430], R4 ;  /* 0x03243004150095a7 */ /* 0x000e24000802007f */
[----:B0-----:R-:W-:Y:S05]  /*127f0*/  @!P1 BRA `(.L_x_1067) ;  /* 0xfffffffc00f09947 */ /* 0x001fea000383ffff */
[----:B------:R-:W-:Y:S05]  /*12800*/  BRA `(.L_x_1066) ;  /* 0xfffffef400b87947 */ /* 0x000fea000383ffff */
.L_x_1068:
[----:B------:R0:W0:Y:S02]  /*12810*/  SYNCS.PHASECHK.TRANS64.TRYWAIT P1, [R5+URZ+0x32410], R0 ;  /* 0x03241000050075a7 */ /* 0x000024000802017f */
[----:B0-----:R-:W-:Y:S05]  /*12820*/  @!P1 NANOSLEEP.SYNCS 0x989680 ;  /* 0x009896800000995d */ /* 0x001fea0003900000 */
[----:B------:R-:W0:Y:S02]  /*12830*/  @!P1 SYNCS.PHASECHK.TRANS64 P1, [R5+URZ+0x32410], R0 ;  /* 0x03241000050095a7 */ /* 0x000e24000802007f */
[----:B0-----:R-:W-:Y:S05]  /*12840*/  @!P1 BRA `(.L_x_1068) ;  /* 0xfffffffc00f09947 */ /* 0x001fea000383ffff */
[----:B------:R-:W-:Y:S05]  /*12850*/  BRA `(.L_x_1235) ;  /* 0xfffffef800707947 */ /* 0x000fea000383ffff */
.L_x_1072:
[----:B------:R0:W0:Y:S02]  /*12860*/  SYNCS.PHASECHK.TRANS64.TRYWAIT P1, [R21+URZ+0x32450], R4 ;  /* 0x03245004150075a7 */ /* 0x000024000802017f */
[----:B0-----:R-:W-:Y:S05]  /*12870*/  @!P1 NANOSLEEP.SYNCS 0x989680 ;  /* 0x009896800000995d */ /* 0x001fea0003900000 */
[----:B------:R-:W0:Y:S02]  /*12880*/  @!P1 SYNCS.PHASECHK.TRANS64 P1, [R21+URZ+0x32450], R4 ;  /* 0x03245004150095a7 */ /* 0x000e24000802007f */
[----:B0-----:R-:W-:Y:S05]  /*12890*/  @!P1 BRA `(.L_x_1072) ;  /* 0xfffffffc00f09947 */ /* 0x001fea000383ffff */
[----:B------:R-:W-:Y:S05]  /*128a0*/  BRA `(.L_x_1071) ;  /* 0xfffffef8007c7947 */ /* 0x000fea000383ffff */
.L_x_1077:
[----:B-1----:R-:W-:-:S04]  /*128b0*/  IMAD.U32 R153, RZ, RZ, UR4 ;  /* 0x00000004ff997e24 */ /* 0x002fc8000f8e00ff */
[----:B------:R1:W2:Y:S03]  /*128c0*/  SYNCS.PHASECHK.TRANS64.TRYWAIT P3, [R153+URZ+0x32430], R0 ;  /* 0x03243000990075a7 */ /* 0x0002a6000806017f */
[----:B--2---:R-:W-:Y:S05]  /*128d0*/  @!P3 NANOSLEEP.SYNCS 0x989680 ;  /* 0x009896800000b95d */ /* 0x004fea0003900000 */
[----:B------:R-:W2:Y:S02]  /*128e0*/  @!P3 SYNCS.PHASECHK.TRANS64 P3, [R153+URZ+0x32430], R0 ;  /* 0x032430009900b5a7 */ /* 0x000ea4000806007f */
[----:B--2---:R-:W-:Y:S05]  /*128f0*/  @!P3 BRA `(.L_x_1077) ;  /* 0xfffffffc00ecb947 */ /* 0x004fea000383ffff */
[----:B------:R-:W-:Y:S05]  /*12900*/  BRA `(.L_x_1076) ;  /* 0xffffff1800707947 */ /* 0x000fea000383ffff */
.L_x_1081:
[----:B--2---:R-:W-:-:S04]  /*12910*/  IMAD.U32 R20, RZ, RZ, UR4 ;  /* 0x00000004ff147e24 */ /* 0x004fc8000f8e00ff */
[----:B------:R2:W3:Y:S03]  /*12920*/  SYNCS.PHASECHK.TRANS64.TRYWAIT P3, [R20+URZ+0x32450], R0 ;  /* 0x03245000140075a7 */ /* 0x0004e6000806017f */
[----:B---3--:R-:W-:Y:S05]  /*12930*/  @!P3 NANOSLEEP.SYNCS 0x989680 ;  /* 0x009896800000b95d */ /* 0x008fea0003900000 */
[----:B------:R-:W3:Y:S02]  /*12940*/  @!P3 SYNCS.PHASECHK.TRANS64 P3, [R20+URZ+0x32450], R0 ;  /* 0x032450001400b5a7 */ /* 0x000ee4000806007f */
[----:B---3--:R-:W-:Y:S05]  /*12950*/  @!P3 BRA `(.L_x_1081) ;  /* 0xfffffffc00ecb947 */ /* 0x008fea000383ffff */
[----:B------:R-:W-:Y:S05]  /*12960*/  BRA `(.L_x_1080) ;  /* 0xffffff1800ec7947 */ /* 0x000fea000383ffff */
.L_x_1127:
        /* <DEDUP_REMOVED lines=11> */
.L_x_1237:
[----:B------:R-:W-:Y:S05]  /*12a20*/  BSYNC B0 ;  /* 0x0000000000007941 */ /* 0x000fea0003800000 */
.L_x_1236:
[----:B------:R-:W-:Y:S05]  /*12a30*/  BRA `(.L_x_1238) ;  /* 0xffffffa400e87947 */ /* 0x000fea000383ffff */
.L_x_1129:
[----:B------:R-:W-:Y:S01]  /*12a40*/  BSSY B0, `(.L_x_1239) ;  /* 0x0000006000007945 */ /* 0x000fe20003800000 */
[----:B------:R-:W-:-:S07]  /*12a50*/  IMAD.MOV.U32 R15, RZ, RZ, -0x1 ;  /* 0xffffffffff0f7424 */ /* 0x000fce00078e00ff */
[----:B01-3--:R-:W-:Y:S05]  /*12a60*/  WARPSYNC.COLLECTIVE R15, `(.L_x_1240) ;  /* 0x000000000f0c7348 */ /* 0x00bfea0003c00000 */
[----:B------:R-:W-:Y:S02]  /*12a70*/  ELECT P6, UR62, PT ;  /* 0x00000000003e782f */ /* 0x000fe400038c0000 */
[----:B------:R-:W-:Y:S01]  /*12a80*/  MOV R14, UR62 ;  /* 0x0000003e000e7c02 */ /* 0x000fe20008000f00 */
[----:B01-3--:R-:W-:Y:S10]  /*12a90*/  ENDCOLLECTIVE ;  /* 0x000000000000791b */ /* 0x00bff40003800000 */
.L_x_1240:
[----:B------:R-:W-:Y:S05]  /*12aa0*/  BSYNC B0 ;  /* 0x0000000000007941 */ /* 0x000fea0003800000 */
.L_x_1239:
[----:B------:R-:W-:Y:S05]  /*12ab0*/  BRA `(.L_x_1241) ;  /* 0xffffffa400f47947 */ /* 0x000fea000383ffff */
.L_x_1131:
[----:B--2---:R2:W3:Y:S02]  /*12ac0*/  SYNCS.PHASECHK.TRANS64.TRYWAIT P0, [R0+URZ+0x32440], R2 ;  /* 0x03244002000075a7 */ /* 0x0044e4000800017f */
[----:B---3--:R-:W-:Y:S05]  /*12ad0*/  @!P0 NANOSLEEP.SYNCS 0x989680 ;  /* 0x009896800000895d */ /* 0x008fea0003900000 */
[----:B------:R-:W3:Y:S02]  /*12ae0*/  @!P0 SYNCS.PHASECHK.TRANS64 P0, [R0+URZ+0x32440], R2 ;  /* 0x03244002000085a7 */ /* 0x000ee4000800007f */
[----:B---3--:R-:W-:Y:S05]  /*12af0*/  @!P0 BRA `(.L_x_1131) ;  /* 0xfffffffc00f08947 */ /* 0x008fea000383ffff */
[----:B------:R-:W-:Y:S05]  /*12b00*/  BRA `(.L_x_1242) ;  /* 0xffffffa800547947 */ /* 0x000fea000383ffff */
.L_x_1135:
[----:B------:R0:W5:Y:S01]  /*12b10*/  LDL R2, [R1+0x38] ;  /* 0x0000380001027983 */ /* 0x0001620000100800 */
[----:B------:R-:W-:Y:S02]  /*12b20*/  IMAD.MOV.U32 R13, RZ, RZ, R0 ;  /* 0x000000ffff0d7224 */ /* 0x000fe400078e0000 */
[----:B------:R-:W-:Y:S01]  /*12b30*/  IMAD.MOV.U32 R12, RZ, RZ, RZ ;  /* 0x000000ffff0c7224 */ /* 0x000fe200078e00ff */
[----:B------:R-:W1:Y:S01]  /*12b40*/  S2R R7, SR_TID.X ;  /* 0x0000000000077919 */ /* 0x000e620000002100 */
[----:B------:R-:W-:Y:S02]  /*12b50*/  IMAD.MOV.U32 R11, RZ, RZ, 0x181f ;  /* 0x0000181fff0b7424 */ /* 0x000fe400078e00ff */
[----:B------:R-:W-:-:S07]  /*12b60*/  IMAD.MOV.U32 R15, RZ, RZ, -0x1 ;  /* 0xffffffffff0f7424 */ /* 0x000fce00078e00ff */
[----:B01---5:R-:W-:Y:S05]  /*12b70*/  WARPSYNC.COLLECTIVE R15, `(.L_x_1243) ;  /* 0x000000000f087348 */ /* 0x023fea0003c00000 */
[----:B------:R2:W3:Y:S02]  /*12b80*/  SHFL.IDX P6, R14, R13, R12, R11 ;  /* 0x0000000c0d0e7389 */ /* 0x0004e400000c000b */
[----:B0123-5:R-:W-:Y:S01]  /*12b90*/  ENDCOLLECTIVE ;  /* 0x000000000000791b */ /* 0x02ffe20003800000 */
.L_x_1243:
[----:B------:R-:W-:Y:S02]  /*12ba0*/  IMAD.MOV.U32 R13, RZ, RZ, R3 ;  /* 0x000000ffff0d7224 */ /* 0x000fe400078e0003 */
[----:B------:R-:W-:Y:S01]  /*12bb0*/  IMAD.MOV.U32 R4, RZ, RZ, R14 ;  /* 0x000000ffff047224 */ /* 0x000fe200078e000e */
[----:B------:R-:W-:-:S07]  /*12bc0*/  LOP3.LUT R7, R7, 0x7f, RZ, 0xc0, !PT ;  /* 0x0000007f07077812 */ /* 0x000fce00078ec0ff */
[----:B------:R-:W-:Y:S05]  /*12bd0*/  WARPSYNC.COLLECTIVE R15, `(.L_x_1244) ;  /* 0x000000000f087348 */ /* 0x000fea0003c00000 */
[----:B------:R0:W1:Y:S02]  /*12be0*/  SHFL.IDX P6, R14, R13, R12, R11 ;  /* 0x0000000c0d0e7389 */ /* 0x00006400000c000b */
[----:B01----:R-:W-:Y:S01]  /*12bf0*/  ENDCOLLECTIVE ;  /* 0x000000000000791b */ /* 0x003fe20003800000 */
.L_x_1244:
[----:B------:R-:W-:Y:S01]  /*12c00*/  SHF.R.U32.HI R7, RZ, 0x3, R7 ;  /* 0x00000003ff077819 */ /* 0x000fe20000011607 */
[----:B------:R-:W-:Y:S02]  /*12c10*/  IMAD.MOV.U32 R13, RZ, RZ, R0 ;  /* 0x000000ffff0d7224 */ /* 0x000fe400078e0000 */
[----:B------:R-:W-:Y:S02]  /*12c20*/  IMAD.MOV.U32 R12, RZ, RZ, 0x1 ;  /* 0x00000001ff0c7424 */ /* 0x000fe400078e00ff */
[----:B------:R-:W-:-:S07]  /*12c30*/  IMAD.MOV.U32 R5, RZ, RZ, R14 ;  /* 0x000000ffff057224 */ /* 0x000fce00078e000e */
[----:B------:R-:W-:Y:S05]  /*12c40*/  WARPSYNC.COLLECTIVE R15, `(.L_x_1245) ;  /* 0x000000000f087348 */ /* 0x000fea0003c00000 */
[----:B------:R0:W1:Y:S02]  /*12c50*/  SHFL.IDX P6, R14, R13, R12, R11 ;  /* 0x0000000c0d0e7389 */ /* 0x00006400000c000b */
[----:B01----:R-:W-:Y:S01]  /*12c60*/  ENDCOLLECTIVE ;  /* 0x000000000000791b */ /* 0x003fe20003800000 */
.L_x_1245:
[----:B------:R-:W-:Y:S02]  /*12c70*/  IMAD.MOV.U32 R13, RZ, RZ, R3 ;  /* 0x000000ffff0d7224 */ /* 0x000fe400078e0003 */
[----:B------:R-:W-:Y:S02]  /*12c80*/  IMAD R2, R2, R8, RZ ;  /* 0x0000000802027224 */ /* 0x000fe400078e02ff */
[----:B------:R-:W-:Y:S02]  /*12c90*/  IMAD.IADD R8, R7, 0x1, R6 ;  /* 0x0000000107087824 */ /* 0x000fe400078e0206 */
[----:B------:R-:W-:-:S07]  /*12ca0*/  IMAD.MOV.U32 R7, RZ, RZ, R14 ;  /* 0x000000ffff077224 */ /* 0x000fce00078e000e */
[----:B------:R-:W-:Y:S05]  /*12cb0*/  WARPSYNC.COLLECTIVE R15, `(.L_x_1246) ;  /* 0x000000000f087348 */ /* 0x000fea0003c00000 */
[----:B------:R0:W1:Y:S02]  /*12cc0*/  SHFL.IDX P6, R14, R13, R12, R11 ;  /* 0x0000000c0d0e7389 */ /* 0x00006400000c000b */
[----:B01----:R-:W-:Y:S01]  /*12cd0*/  ENDCOLLECTIVE ;  /* 0x000000000000791b */ /* 0x003fe20003800000 */
.L_x_1246:
[----:B------:R-:W-:Y:S01]  /*12ce0*/  ISETP.GE.AND P1, PT, R8, R2, PT ;  /* 0x000000020800720c */ /* 0x000fe20003f26270 */
[----:B------:R0:W-:-:S12]  /*12cf0*/  STL [R1+0x4], R8 ;  /* 0x0000040801007387 */ /* 0x0001d80000100800 */
[----:B------:R-:W-:Y:S01]  /*12d00*/  @!P1 LEA R5, P3, R10, R5, 0x1 ;  /* 0x000000050a059211 */ /* 0x000fe200078608ff */
[----:B------:R-:W-:Y:S02]  /*12d10*/  IMAD.MOV.U32 R13, RZ, RZ, R0 ;  /* 0x000000ffff0d7224 */ /* 0x000fe400078e0000 */
[----:B------:R-:W-:Y:S02]  /*12d20*/  IMAD.MOV.U32 R12, RZ, RZ, 0x2 ;  /* 0x00000002ff0c7424 */ /* 0x000fe400078e00ff */
[----:B------:R-:W-:-:S05]  /*12d30*/  @!P1 IMAD.X R4, RZ, RZ, R4, P3 ;  /* 0x000000ffff049224 */ /* 0x000fca00018e0604 */
[----:B------:R-:W-:Y:S01]  /*12d40*/  @!P1 LOP3.LUT R5, R5, R4, RZ, 0x3c, !PT ;  /* 0x0000000405059212 */ /* 0x000fe200078e3cff */
[----:B0-----:R-:W-:-:S07]  /*12d50*/  IMAD.MOV.U32 R6, RZ, RZ, R14 ;  /* 0x000000ffff067224 */ /* 0x001fce00078e000e */
[----:B------:R-:W-:Y:S05]  /*12d60*/  WARPSYNC.COLLECTIVE R15, `(.L_x_1247) ;  /* 0x000000000f087348 */ /* 0x000fea0003c00000 */
[----:B------:R0:W1:Y:S02]  /*12d70*/  SHFL.IDX P6, R14, R13, R12, R11 ;  /* 0x0000000c0d0e7389 */ /* 0x00006400000c000b */
[----:B01----:R-:W-:Y:S01]  /*12d80*/  ENDCOLLECTIVE ;  /* 0x000000000000791b */ /* 0x003fe20003800000 */
.L_x_1247:
[----:B------:R-:W-:-:S04]  /*12d90*/  @!P1 LOP3.LUT R4, R5, R4, RZ, 0x3c, !PT ;  /* 0x0000000405049212 */ /* 0x000fc800078e3cff */
[----:B------:R-:W-:-:S05]  /*12da0*/  @!P1 LOP3.LUT R5, R5, R4, RZ, 0x3c, !PT ;  /* 0x0000000405059212 */ /* 0x000fca00078e3cff */
[----:B------:R-:W-:Y:S01]  /*12db0*/  @!PT LDS RZ, [RZ] ;  /* 0x00000000fffff984 */ /* 0x000fe20000000800 */
[----:B------:R-:W-:Y:S01]  /*12dc0*/  @!PT LDS RZ, [RZ] ;  /* 0x00000000fffff984 */ /* 0x000fe20000000800 */
[----:B------:R-:W-:Y:S01]  /*12dd0*/  @!PT LDS RZ, [RZ] ;  /* 0x00000000fffff984 */ /* 0x000fe20000000800 */
[----:B------:R0:W-:Y:S01]  /*12de0*/  @!P1 LDGSTS.E.BYPASS.LTC128B.128 [R9+0x18400], desc[UR38][R4.64], !P0 ;  /* 0x1840000004099fae */ /* 0x0001e2000c101d66 */
[----:B------:R-:W-:Y:S02]  /*12df0*/  IMAD.MOV.U32 R13, RZ, RZ, R3 ;  /* 0x000000ffff0d7224 */ /* 0x000fe400078e0003 */
[----:B0-----:R-:W-:-:S05]  /*12e00*/  VIADD R5, R8, 0x10 ;  /* 0x0000001008057836 */ /* 0x001fca0000000000 */
[----:B------:R-:W-:Y:S01]  /*12e10*/  ISETP.GE.AND P2, PT, R5, R2, PT ;  /* 0x000000020500720c */ /* 0x000fe20003f46270 */
[----:B------:R0:W-:-:S12]  /*12e20*/  STL [R1+0x44], R5 ;  /* 0x0000440501007387 */ /* 0x0001d80000100800 */
[----:B0-----:R-:W-:Y:S01]  /*12e30*/  @!P2 LEA R5, P1, R10, R6, 0x1 ;  /* 0x000000060a05a211 */ /* 0x001fe200078208ff */
[----:B------:R-:W-:-:S12]  /*12e40*/  IMAD.MOV.U32 R6, RZ, RZ, R14 ;  /* 0x000000ffff067224 */ /* 0x000fd800078e000e */
[----:B------:R-:W-:Y:S05]  /*12e50*/  WARPSYNC.COLLECTIVE R15, `(.L_x_1248) ;  /* 0x000000000f087348 */ /* 0x000fea0003c00000 */
[----:B------:R0:W1:Y:S02]  /*12e60*/  SHFL.IDX P6, R14, R13, R12, R11 ;  /* 0x0000000c0d0e7389 */ /* 0x00006400000c000b */
[----:B01----:R-:W-:Y:S01]  /*12e70*/  ENDCOLLECTIVE ;  /* 0x000000000000791b */ /* 0x003fe20003800000 */
.L_x_1248:
[----:B------:R-:W-:Y:S02]  /*12e80*/  @!P2 IMAD.X R4, RZ, RZ, R7, P1 ;  /* 0x000000ffff04a224 */ /* 0x000fe400008e0607 */
[----:B------:R-:W-:-:S03]  /*12e90*/  VIADD R7, R8, 0x20 ;  /* 0x0000002008077836 */ /* 0x000fc60000000000 */
[----:B------:R-:W-:Y:S02]  /*12ea0*/  @!P2 LOP3.LUT R5, R5, R4, RZ, 0x3c, !PT ;  /* 0x000000040505a212 */ /* 0x000fe400078e3cff */
[----:B------:R-:W-:Y:S01]  /*12eb0*/  ISETP.GE.AND P1, PT, R7, R2, PT ;  /* 0x000000020700720c */ /* 0x000fe20003f26270 */
[----:B------:R0:W-:Y:S01]  /*12ec0*/  STL [R1+0x50], R7 ;  /* 0x0000500701007387 */ /* 0x0001e20000100800 */
[----:B------:R-:W-:Y:S01]  /*12ed0*/  @!P2 LOP3.LUT R4, R5, R4, RZ, 0x3c, !PT ;  /* 0x000000040504a212 */ /* 0x000fe200078e3cff */
[----:B------:R-:W-:-:S03]  /*12ee0*/  IMAD.MOV.U32 R13, RZ, RZ, R0 ;  /* 0x000000ffff0d7224 */ /* 0x000fc600078e0000 */
[----:B------:R-:W-:Y:S01]  /*12ef0*/  @!P2 LOP3.LUT R5, R5, R4, RZ, 0x3c, !PT ;  /* 0x000000040505a212 */ /* 0x000fe200078e3cff */
[----:B------:R-:W-:-:S04]  /*12f00*/  IMAD.MOV.U32 R12, RZ, RZ, 0x3 ;  /* 0x00000003ff0c7424 */ /* 0x000fc800078e00ff */
[----:B------:R-:W-:Y:S01]  /*12f10*/  @!PT LDS RZ, [RZ] ;  /* 0x00000000fffff984 */ /* 0x000fe20000000800 */
[----:B------:R-:W-:Y:S01]  /*12f20*/  @!PT LDS RZ, [RZ] ;  /* 0x00000000fffff984 */ /* 0x000fe20000000800 */
[----:B------:R-:W-:Y:S01]  /*12f30*/  @!PT LDS RZ, [RZ] ;  /* 0x00000000fffff984 */ /* 0x000fe20000000800 */
[----:B------:R1:W-:Y:S01]  /*12f40*/  @!P2 LDGSTS.E.BYPASS.LTC128B.128 [R9+0x18c00], desc[UR38][R4.64], !P0 ;  /* 0x18c000000409afae */ /* 0x0003e2000c101d66 */
[----:B0-----:R-:W-:-:S05]  /*12f50*/  VIADD R7, R8, 0x30 ;  /* 0x0000003008077836 */ /* 0x001fca0000000000 */
[----:B------:R0:W-:Y:S01]  /*12f60*/  STL [R1+0x54], R7 ;  /* 0x0000540701007387 */ /* 0x0001e20000100800 */
[----:B-1----:R-:W-:-:S07]  /*12f70*/  IMAD.MOV.U32 R4, RZ, RZ, R14 ;  /* 0x000000ffff047224 */ /* 0x002fce00078e000e */
[----:B0-----:R-:W-:Y:S05]  /*12f80*/  WARPSYNC.COLLECTIVE R15, `(.L_x_1249) ;  /* 0x000000000f087348 */ /* 0x001fea0003c00000 */
[----:B------:R1:W2:Y:S02]  /*12f90*/  SHFL.IDX P6, R14, R13, R12, R11 ;  /* 0x0000000c0d0e7389 */ /* 0x0002a400000c000b */
[----:B012---:R-:W-:Y:S01]  /*12fa0*/  ENDCOLLECTIVE ;  /* 0x000000000000791b */ /* 0x007fe20003800000 */
.L_x_1249:
[----:B------:R-:W-:-:S05]  /*12fb0*/  @!P1 LEA R5, P2, R10, R4, 0x1 ;  /* 0x000000040a059211 */ /* 0x000fca00078408ff */
[----:B------:R-:W-:-:S05]  /*12fc0*/  @!P1 IMAD.X R4, RZ, RZ, R6, P2 ;  /* 0x000000ffff049224 */ /* 0x000fca00010e0606 */
[----:B------:R-:W-:Y:S01]  /*12fd0*/  @!P1 LOP3.LUT R5, R5, R4, RZ, 0x3c, !PT ;  /* 0x0000000405059212 */ /* 0x000fe200078e3cff */
[----:B------:R-:W-:-:S03]  /*12fe0*/  IMAD.MOV.U32 R13, RZ, RZ, R3 ;  /* 0x000000ffff0d7224 */ /* 0x000fc600078e0003 */
[----:B------:R-:W-:-:S04]  /*12ff0*/  @!P1 LOP3.LUT R4, R5, R4, RZ, 0x3c, !PT ;  /* 0x0000000405049212 */ /* 0x000fc800078e3cff */
[----:B------:R-:W-:Y:S01]  /*13000*/  @!P1 LOP3.LUT R5, R5, R4, RZ, 0x3c, !PT ;  /* 0x0000000405059212 */ /* 0x000fe200078e3cff */
[----:B------:R-:W-:-:S07]  /*13010*/  IMAD.MOV.U32 R6, RZ, RZ, R14 ;  /* 0x000000ffff067224 */ /* 0x000fce00078e000e */
[----:B------:R-:W-:Y:S05]  /*13020*/  WARPSYNC.COLLECTIVE R15, `(.L_x_1250) ;  /* 0x000000000f087348 */ /* 0x000fea0003c00000 */
[----:B------:R0:W1:Y:S02]  /*13030*/  SHFL.IDX P6, R14, R13, R12, R11 ;  /* 0x0000000c0d0e7389 */ /* 0x00006400000c000b */
[----:B01----:R-:W-:Y:S01]  /*13040*/  ENDCOLLECTIVE ;  /* 0x000000000000791b */ /* 0x003fe20003800000 */
.L_x_1250:
[----:B------:R-:W-:Y:S01]  /*13050*/  @!PT LDS RZ, [RZ] ;  /* 0x00000000fffff984 */ /* 0x000fe20000000800 */
[----:B------:R-:W-:Y:S01]  /*13060*/  @!PT LDS RZ, [RZ] ;  /* 0x00000000fffff984 */ /* 0x000fe20000000800 */
[----:B------:R-:W-:Y:S01]  /*13070*/  @!PT LDS RZ, [RZ] ;  /* 0x00000000fffff984 */ /* 0x000fe20000000800 */
[----:B------:R0:W-:Y:S01]  /*13080*/  @!P1 LDGSTS.E.BYPASS.LTC128B.128 [R9+0x19400], desc[UR38][R4.64], !P0 ;  /* 0x1940000004099fae */ /* 0x0001e2000c101d66 */
[----:B------:R-:W-:Y:S01]  /*13090*/  ISETP.GE.AND P1, PT, R7, R2, PT ;  /* 0x000000020700720c */ /* 0x000fe20003f26270 */
[----:B------:R-:W-:-:S05]  /*130a0*/  VIADD R7, R8, 0x40 ;  /* 0x0000004008077836 */ /* 0x000fca0000000000 */
[----:B------:R1:W-:Y:S01]  /*130b0*/  STL [R1+0x60], R7 ;  /* 0x0000600701007387 */ /* 0x0003e20000100800 */
[----:B------:R-:W-:Y:S02]  /*130c0*/  IMAD.MOV.U32 R13, RZ, RZ, R0 ;  /* 0x000000ffff0d7224 */ /* 0x000fe400078e0000 */
[----:B------:R-:W-:Y:S02]  /*130d0*/  IMAD.MOV.U32 R12, RZ, RZ, 0x4 ;  /* 0x00000004ff0c7424 */ /* 0x000fe400078e00ff */
[----:B0-----:R-:W-:-:S07]  /*130e0*/  IMAD.MOV.U32 R4, RZ, RZ, R14 ;  /* 0x000000ffff047224 */ /* 0x001fce00078e000e */
[----:B-1----:R-:W-:Y:S05]  /*130f0*/  WARPSYNC.COLLECTIVE R15, `(.L_x_1251) ;  /* 0x000000000f087348 */ /* 0x002fea0003c00000 */
[----:B------:R0:W2:Y:S02]  /*13100*/  SHFL.IDX P6, R14, R13, R12, R11 ;  /* 0x0000000c0d0e7389 */ /* 0x0000a400000c000b */
[----:B012---:R-:W-:Y:S01]  /*13110*/  ENDCOLLECTIVE ;  /* 0x000000000000791b */ /* 0x007fe20003800000 */
.L_x_1251:
        /* <DEDUP_REMOVED lines=10> */
.L_x_1252:
        /* <DEDUP_REMOVED lines=13> */
.L_x_1253:
        /* <DEDUP_REMOVED lines=10> */
.L_x_1254:
        /* <DEDUP_REMOVED lines=13> */
.L_x_1255:
        /* <DEDUP_REMOVED lines=10> */
.L_x_1256:
[----:B------:R-:W-:Y:S01]  /*134a0*/  @!PT LDS RZ, [RZ] ;  /* 0x00000000fffff984 */ /* 0x000fe20000000800 */
[----:B------:R-:W-:Y:S01]  /*134b0*/  @!PT LDS RZ, [RZ] ;  /* 0x00000000fffff984 */ /* 0x000fe20000000800 */
[----:B------:R-:W-:Y:S01]  /*134c0*/  @!PT LDS RZ, [RZ] ;  /* 0x00000000fffff984 */ /* 0x000fe20000000800 */
[----:B------:R0:W-:Y:S01]  /*134d0*/  @!P1 LDGSTS.E.BYPASS.LTC128B.128 [R9+0x1ac00], desc[UR38][R4.64], !P0 ;  /* 0x1ac0000004099fae */ /* 0x0001e2000c101d66 */
[----:B------:R-:W-:Y:S01]  /*134e0*/  ISETP.GE.AND P1, PT, R7, R2, PT ;  /* 0x000000020700720c */ /* 0x000fe20003f26270 */
[----:B------:R-:W-:Y:S02]  /*134f0*/  IMAD.MOV.U32 R13, RZ, RZ, R0 ;  /* 0x000000ffff0d7224 */ /* 0x000fe400078e0000 */
[----:B------:R-:W-:Y:S02]  /*13500*/  IMAD.MOV.U32 R12, RZ, RZ, 0x7 ;  /* 0x00000007ff0c7424 */ /* 0x000fe400078e00ff */
[----:B0-----:R-:W-:-:S08]  /*13510*/  IMAD.MOV.U32 R4, RZ, RZ, R14 ;  /* 0x000000ffff047224 */ /* 0x001fd000078e000e */
[----:B------:R-:W-:Y:S05]  /*13520*/  WARPSYNC.COLLECTIVE R15, `(.L_x_1257) ;  /* 0x000000000f087348 */ /* 0x000fea0003c00000 */
[----:B------:R0:W1:Y:S02]  /*13530*/  SHFL.IDX P6, R14, R13, R12, R11 ;  /* 0x0000000c0d0e7389 */ /* 0x00006400000c000b */
[----:B01----:R-:W-:Y:S01]  /*13540*/  ENDCOLLECTIVE ;  /* 0x000000000000791b */ /* 0x003fe20003800000 */
.L_x_1257:
        /* <DEDUP_REMOVED lines=10> */
.L_x_1258:
[----:B------:R-:W-:Y:S01]  /*135f0*/  @!PT LDS RZ, [RZ] ;  /* 0x00000000fffff984 */ /* 0x000fe20000000800 */
[----:B------:R-:W-:Y:S01]  /*13600*/  @!PT LDS RZ, [RZ] ;  /* 0x00000000fffff984 */ /* 0x000fe20000000800 */
[----:B------:R-:W-:Y:S01]  /*13610*/  @!PT LDS RZ, [RZ] ;  /* 0x00000000fffff984 */ /* 0x000fe20000000800 */
[----:B------:R1:W-:Y:S01]  /*13620*/  @!P1 LDGSTS.E.BYPASS.LTC128B.128 [R9+0x1b400], desc[UR38][R4.64], !P0 ;  /* 0x1b40000004099fae */ /* 0x0003e2000c101d66 */
[----:B------:R-:W-:Y:S01]  /*13630*/  IMAD.MOV.U32 R3, RZ, RZ, R14 ;  /* 0x000000ffff037224 */ /* 0x000fe200078e000e */
[----:B------:R-:W-:Y:S06]  /*13640*/  BRA `(.L_x_1259) ;  /* 0xffffffa800d87947 */ /* 0x000fec000383ffff */
.L_x_1139:
[----:B------:R-:W2:Y:S04]  /*13650*/  LDL.LU R3, [R1+0x38] ;  /* 0x0000380001037983 */ /* 0x000ea80000300800 */
[----:B------:R-:W3:Y:S04]  /*13660*/  LDL.LU R15, [R1+0x4] ;  /* 0x00000400010f7983 */ /* 0x000ee80000300800 */
[----:B------:R-:W4:Y:S04]  /*13670*/  LDL.LU R14, [R1+0x44] ;  /* 0x00004400010e7983 */ /* 0x000f280000300800 */
[----:B------:R-:W5:Y:S04]  /*13680*/  LDL.LU R13, [R1+0x50] ;  /* 0x00005000010d7983 */ /* 0x000f680000300800 */
[----:B------:R-:W5:Y:S04]  /*13690*/  LDL.LU R12, [R1+0x54] ;  /* 0x00005400010c7983 */ /* 0x000f680000300800 */
[----:B------:R-:W5:Y:S04]  /*136a0*/  LDL.LU R11, [R1+0x60] ;  /* 0x00006000010b7983 */ /* 0x000f680000300800 */
[----:B------:R-:W5:Y:S04]  /*136b0*/  LDL.LU R10, [R1+0x64] ;  /* 0x00006400010a7983 */ /* 0x000f680000300800 */
[----:B------:R-:W5:Y:S04]  /*136c0*/  LDL.LU R6, [R1+0x68] ;  /* 0x0000680001067983 */ /* 0x000f680000300800 */
[----:B------:R-:W5:Y:S01]  /*136d0*/  LDL.LU R9, [R1+0x14] ;  /* 0x0000140001097983 */ /* 0x000f620000300800 */
[----:B------:R-:W-:Y:S01]  /*136e0*/  BSSY B0, `(.L_x_1260) ;  /* 0x000001b000007945 */ /* 0x000fe20003800000 */
[----:B--2---:R-:W-:-:S05]  /*136f0*/  IMAD R3, R3, R7, RZ ;  /* 0x0000000703037224 */ /* 0x004fca00078e02ff */
[-C--:B---3--:R-:W-:Y:S01]  /*13700*/  ISETP.GE.AND P4, PT, R15, R3.reuse, PT ;  /* 0x000000030f00720c */ /* 0x088fe20003f86270 */
[----:B------:R-:W-:Y:S01]  /*13710*/  IMAD.MOV.U32 R15, RZ, RZ, -0x1 ;  /* 0xffffffffff0f7424 */ /* 0x000fe200078e00ff */
[-C--:B----4-:R-:W-:Y:S02]  /*13720*/  ISETP.GE.AND P5, PT, R14, R3.reuse, PT ;  /* 0x000000030e00720c */ /* 0x090fe40003fa6270 */
[----:B-----5:R-:W-:Y:S01]  /*13730*/  ISETP.GE.AND P6, PT, R13, R3, PT ;  /* 0x000000030d00720c */ /* 0x020fe20003fc6270 */
[----:B------:R-:W-:Y:S01]  /*13740*/  IMAD.MOV.U32 R13, RZ, RZ, R0 ;  /* 0x000000ffff0d7224 */ /* 0x000fe200078e0000 */
[----:B------:R-:W-:-:S07]  /*13750*/  LOP3.LUT R9, R9, 0xffffffef, RZ, 0xc0, !PT ;  /* 0xffffffef09097812 */ /* 0x000fce00078ec0ff */
[----:B------:R-:W-:Y:S02]  /*13760*/  @P4 LOP3.LUT R9, R9, 0x10, RZ, 0xfc, !PT ;  /* 0x0000001009094812 */ /* 0x000fe400078efcff */
[----:B------:R-:W-:Y:S01]  /*13770*/  ISETP.GE.AND P4, PT, R12, R3, PT ;  /* 0x000000030c00720c */ /* 0x000fe20003f86270 */
[----:B------:R-:W-:Y:S01]  /*13780*/  IMAD.MOV.U32 R12, RZ, RZ, RZ ;  /* 0x000000ffff0c7224 */ /* 0x000fe200078e00ff */
[----:B------:R-:W-:-:S04]  /*13790*/  LOP3.LUT R9, R9, 0xfffffff7, RZ, 0xc0, !PT ;  /* 0xfffffff709097812 */ /* 0x000fc800078ec0ff */
[----:B------:R-:W-:Y:S02]  /*137a0*/  @P5 LOP3.LUT R9, R9, 0x8, RZ, 0xfc, !PT ;  /* 0x0000000809095812 */ /* 0x000fe400078efcff */
[----:B------:R-:W-:Y:S01]  /*137b0*/  ISETP.GE.AND P5, PT, R11, R3, PT ;  /* 0x000000030b00720c */ /* 0x000fe20003fa6270 */
[----:B------:R-:W-:Y:S01]  /*137c0*/  IMAD.MOV.U32 R11, RZ, RZ, 0x181f ;  /* 0x0000181fff0b7424 */ /* 0x000fe200078e00ff */
[----:B------:R-:W-:-:S04]  /*137d0*/  LOP3.LUT R9, R9, 0xfffffffb, RZ, 0xc0, !PT ;  /* 0xfffffffb09097812 */ /* 0x000fc800078ec0ff */
[----:B------:R-:W-:Y:S02]  /*137e0*/  @P6 LOP3.LUT R9, R9, 0x4, RZ, 0xfc, !PT ;  /* 0x0000000409096812 */ /* 0x000fe400078efcff */
[----:B------:R-:W-:Y:S02]  /*137f0*/  ISETP.GE.AND P6, PT, R10, R3, PT ;  /* 0x000000030a00720c */ /* 0x000fe40003fc6270 */
[----:B------:R-:W-:-:S04]  /*13800*/  LOP3.LUT R9, R9, 0xfffffffd, RZ, 0xc0, !PT ;  /* 0xfffffffd09097812 */ /* 0x000fc800078ec0ff */
[----:B------:R-:W-:Y:S02]  /*13810*/  @P4 LOP3.LUT R9, R9, 0x2, RZ, 0xfc, !PT ;  /* 0x0000000209094812 */ /* 0x000fe400078efcff */
[----:B------:R-:W-:Y:S02]  /*13820*/  ISETP.GE.AND P4, PT, R6, R3, PT ;  /* 0x000000030600720c */ /* 0x000fe40003f86270 */
[----:B------:R-:W-:-:S04]  /*13830*/  LOP3.LUT R9, R9, 0xffffffdf, RZ, 0xc0, !PT ;  /* 0xffffffdf09097812 */ /* 0x000fc800078ec0ff */
[----:B------:R-:W-:-:S05]  /*13840*/  @P6 LOP3.LUT R9, R9, 0x20, RZ, 0xfc, !PT ;  /* 0x0000002009096812 */ /* 0x000fca00078efcff */
[----:B------:R0:W-:Y:S02]  /*13850*/  STL [R1+0x14], R9 ;  /* 0x0000140901007387 */ /* 0x0001e40000100800 */
[----:B0-----:R-:W-:Y:S05]  /*13860*/  WARPSYNC.COLLECTIVE R15, `(.L_x_1261) ;  /* 0x000000000f087348 */ /* 0x001fea0003c00000 */
[----:B------:R1:W2:Y:S02]  /*13870*/  SHFL.IDX P6, R14, R13, R12, R11 ;  /* 0x0000000c0d0e7389 */ /* 0x0002a400000c000b */
[----:B012---:R-:W-:Y:S01]  /*13880*/  ENDCOLLECTIVE ;  /* 0x000000000000791b */ /* 0x007fe20003800000 */
.L_x_1261:
[----:B------:R-:W-:Y:S05]  /*13890*/  BSYNC B0 ;  /* 0x0000000000007941 */ /* 0x000fea0003800000 */
.L_x_1260:
[----:B------:R0:W5:Y:S04]  /*138a0*/  LDL.LU R9, [R1+0x14] ;  /* 0x0000140001097983 */ /* 0x0001680000300800 */
[----:B------:R0:W5:Y:S01]  /*138b0*/  LDL R7, [R1+0x10] ;  /* 0x0000100001077983 */ /* 0x0001620000100800 */
[----:B------:R-:W-:Y:S02]  /*138c0*/  IMAD.MOV.U32 R13, RZ, RZ, R2 ;  /* 0x000000ffff0d7224 */ /* 0x000fe400078e0002 */
[----:B------:R-:W-:Y:S02]  /*138d0*/  IMAD.MOV.U32 R12, RZ, RZ, RZ ;  /* 0x000000ffff0c7224 */ /* 0x000fe400078e00ff */
[----:B------:R-:W-:Y:S02]  /*138e0*/  IMAD.MOV.U32 R11, RZ, RZ, 0x181f ;  /* 0x0000181fff0b7424 */ /* 0x000fe400078e00ff */
[----:B------:R-:W-:-:S02]  /*138f0*/  IMAD.MOV.U32 R15, RZ, RZ, -0x1 ;  /* 0xffffffffff0f7424 */ /* 0x000fc400078e00ff */
[----:B0-----:R-:W-:-:S07]  /*13900*/  IMAD.MOV.U32 R4, RZ, RZ, R14 ;  /* 0x000000ffff047224 */ /* 0x001fce00078e000e */
[----:B-----5:R-:W-:Y:S05]  /*13910*/  WARPSYNC.COLLECTIVE R15, `(.L_x_1262) ;  /* 0x000000000f087348 */ /* 0x020fea0003c00000 */
[----:B------:R0:W1:Y:S02]  /*13920*/  SHFL.IDX P6, R14, R13, R12, R11 ;  /* 0x0000000c0d0e7389 */ /* 0x00006400000c000b */
[----:B01---5:R-:W-:Y:S01]  /*13930*/  ENDCOLLECTIVE ;  /* 0x000000000000791b */ /* 0x023fe20003800000 */
.L_x_1262:
[----:B------:R-:W-:Y:S02]  /*13940*/  IMAD.MOV.U32 R13, RZ, RZ, R0 ;  /* 0x000000ffff0d7224 */ /* 0x000fe400078e0000 */
[----:B------:R-:W-:Y:S02]  /*13950*/  IMAD.MOV.U32 R12, RZ, RZ, 0x1 ;  /* 0x00000001ff0c7424 */ /* 0x000fe400078e00ff */
[----:B------:R-:W-:Y:S01]  /*13960*/  IMAD.MOV.U32 R5, RZ, RZ, R14 ;  /* 0x000000ffff057224 */ /* 0x000fe200078e000e */
[----:B------:R-:W-:-:S04]  /*13970*/  LOP3.LUT R9, R9, 0xfffffeff, RZ, 0xc0, !PT ;  /* 0xfffffeff09097812 */ /* 0x000fc800078ec0ff */
[----:B------:R-:W-:-:S04]  /*13980*/  @P5 LOP3.LUT R9, R9, 0x100, RZ, 0xfc, !PT ;  /* 0x0000010009095812 */ /* 0x000fc800078efcff */
[C---:B------:R-:W-:Y:S02]  /*13990*/  LOP3.LUT P5, RZ, R9.reuse, 0x10, RZ, 0xc0, !PT ;  /* 0x0000001009ff7812 */ /* 0x040fe400078ac0ff */
[----:B------:R-:W-:-:S04]  /*139a0*/  LOP3.LUT R9, R9, 0xffffff7f, RZ, 0xc0, !PT ;  /* 0xffffff7f09097812 */ /* 0x000fc800078ec0ff */
[----:B------:R-:W-:-:S04]  /*139b0*/  @P4 LOP3.LUT R9, R9, 0x80, RZ, 0xfc, !PT ;  /* 0x0000008009094812 */ /* 0x000fc800078efcff */
[----:B------:R-:W-:Y:S01]  /*139c0*/  LOP3.LUT P4, RZ, R9, 0x8, RZ, 0xc0, !PT ;  /* 0x0000000809ff7812 */ /* 0x000fe2000788c0ff */
[----:B------:R0:W-:Y:S02]  /*139d0*/  STL [R1+0x14], R9 ;  /* 0x0000140901007387 */ /* 0x0001e40000100800 */
[----:B------:R-:W-:-:S05]  /*139e0*/  @!P5 LEA R5, P6, R8, R5, 0x1 ;  /* 0x000000050805d211 */ /* 0x000fca00078c08ff */
[----:B------:R-:W-:-:S05]  /*139f0*/  @!P5 IMAD.X R4, RZ, RZ, R4, P6 ;  /* 0x000000ffff04d224 */ /* 0x000fca00030e0604 */
[----:B0-----:R-:W-:-:S07]  /*13a00*/  @!P5 LOP3.LUT R5, R5, R4, RZ, 0x3c, !PT ;  /* 0x000000040505d212 */ /* 0x001fce00078e3cff */
[----:B------:R-:W-:Y:S05]  /*13a10*/  WARPSYNC.COLLECTIVE R15, `(.L_x_1263) ;  /* 0x000000000f087348 */ /* 0x000fea0003c00000 */
[----:B------:R0:W1:Y:S02]  /*13a20*/  SHFL.IDX P6, R14, R13, R12, R11 ;  /* 0x0000000c0d0e7389 */ /* 0x00006400000c000b */
[----:B01----:R-:W-:Y:S01]  /*13a30*/  ENDCOLLECTIVE ;  /* 0x000000000000791b */ /* 0x003fe20003800000 */
.L_x_1263:
[----:B------:R-:W-:-:S04]  /*13a40*/  @!P5 LOP3.LUT R4, R5, R4, RZ, 0x3c, !PT ;  /* 0x000000040504d212 */ /* 0x000fc800078e3cff */
[----:B------:R-:W-:-:S05]  /*13a50*/  @!P5 LOP3.LUT R5, R5, R4, RZ, 0x3c, !PT ;  /* 0x000000040505d212 */ /* 0x000fca00078e3cff */
[----:B------:R-:W-:Y:S01]  /*13a60*/  @!PT LDS RZ, [RZ] ;  /* 0x00000000fffff984 */ /* 0x000fe20000000800 */
[----:B------:R-:W-:Y:S01]  /*13a70*/  @!PT LDS RZ, [RZ] ;  /* 0x00000000fffff984 */ /* 0x000fe20000000800 */
[----:B------:R-:W-:Y:S01]  /*13a80*/  @!PT LDS RZ, [RZ] ;  /* 0x00000000fffff984 */ /* 0x000fe20000000800 */
[----:B------:R0:W-:Y:S01]  /*13a90*/  @!P5 LDGSTS.E.BYPASS.LTC128B.128 [R7+0x22400], desc[UR38][R4.64], !P3 ;  /* 0x224000000407dfae */ /* 0x0001e2000d901d66 */
[----:B------:R-:W-:-:S03]  /*13aa0*/  IMAD.MOV.U32 R13, RZ, RZ, R2 ;  /* 0x000000ffff0d7224 */ /* 0x000fc600078e0002 */
[----:B------:R0:W-:Y:S04]  /*13ab0*/  @!P5 LDGSTS.E.BYPASS.LTC128B.128 [R7+0x26400], desc[UR38][R4.64+0x80], !P2 ;  /* 0x264000800407dfae */ /* 0x0001e8000d101d66 */
[----:B------:R0:W-:Y:S04]  /*13ac0*/  @!P5 LDGSTS.E.BYPASS.LTC128B.128 [R7+0x2a400], desc[UR38][R4.64+0x100], !P1 ;  /* 0x2a4001000407dfae */ /* 0x0001e8000c901d66 */
[----:B------:R0:W-:Y:S01]  /*13ad0*/  @!P5 LDGSTS.E.BYPASS.LTC128B.128 [R7+0x2e400], desc[UR38][R4.64+0x180], !P0 ;  /* 0x2e4001800407dfae */ /* 0x0001e2000c101d66 */
[----:B------:R-:W-:Y:S01]  /*13ae0*/  IMAD.MOV.U32 R6, RZ, RZ, R14 ;  /* 0x000000ffff067224 */ /* 0x000fe200078e000e */
[----:B------:R-:W-:-:S13]  /*13af0*/  LOP3.LUT P5, RZ, R9, 0x4, RZ, 0xc0, !PT ;  /* 0x0000000409ff7812 */ /* 0x000fda00078ac0ff */
[----:B0-----:R-:W-:Y:S05]  /*13b00*/  WARPSYNC.COLLECTIVE R15, `(.L_x_1264) ;  /* 0x000000000f087348 */ /* 0x001fea0003c00000 */
[----:B------:R1:W2:Y:S02]  /*13b10*/  SHFL.IDX P6, R14, R13, R12, R11 ;  /* 0x0000000c0d0e7389 */ /* 0x0002a400000c000b */
[----:B012---:R-:W-:Y:S01]  /*13b20*/  ENDCOLLECTIVE ;  /* 0x000000000000791b */ /* 0x007fe20003800000 */
.L_x_1264:
        /* <DEDUP_REMOVED lines=8> */
[----:B------:R0:W-:Y:S03]  /*13bb0*/  @!P4 LDGSTS.E.BYPASS.LTC128B.128 [R7+0x22c00], desc[UR38][R4.64], !P3 ;  /* 0x22c000000407cfae */ /* 0x0001e6000d901d66 */
[----:B0-----:R-:W-:Y:S05]  /*13bc0*/  WARPSYNC.COLLECTIVE R15, `(.L_x_1265) ;  /* 0x000000000f087348 */ /* 0x001fea0003c00000 */
[----:B------:R1:W2:Y:S02]  /*13bd0*/  SHFL.IDX P6, R14, R13, R12, R11 ;  /* 0x0000000c0d0e7389 */ /* 0x0002a400000c000b */
[----:B012---:R-:W-:Y:S01]  /*13be0*/  ENDCOLLECTIVE ;  /* 0x000000000000791b */ /* 0x007fe20003800000 */
.L_x_1265:
[----:B------:R-:W-:Y:S01]  /*13bf0*/  @!PT LDS RZ, [RZ] ;  /* 0x00000000fffff984 */ /* 0x000fe20000000800 */
[----:B------:R-:W-:Y:S01]  /*13c00*/  @!PT LDS RZ, [RZ] ;  /* 0x00000000fffff984 */ /* 0x000fe20000000800 */
[----:B------:R-:W-:Y:S01]  /*13c10*/  @!PT LDS RZ, [RZ] ;  /* 0x00000000fffff984 */ /* 0x000fe20000000800 */
[----:B------:R0:W-:Y:S04]  /*13c20*/  @!P4 LDGSTS.E.BYPASS.LTC128B.128 [R7+0x26c00], desc[UR38][R4.64+0x80], !P2 ;  /* 0x26c000800407cfae */ /* 0x0001e8000d101d66 */
[----:B------:R0:W-:Y:S04]  /*13c30*/  @!P4 LDGSTS.E.BYPASS.LTC128B.128 [R7+0x2ac00], desc[UR38][R4.64+0x100], !P1 ;  /* 0x2ac001000407cfae */ /* 0x0001e8000c901d66 */
[----:B------:R0:W-:Y:S01]  /*13c40*/  @!P4 LDGSTS.E.BYPASS.LTC128B.128 [R7+0x2ec00], desc[UR38][R4.64+0x180], !P0 ;  /* 0x2ec001800407cfae */ /* 0x0001e2000c101d66 */
[----:B------:R-:W-:Y:S01]  /*13c50*/  LOP3.LUT P4, RZ, R9, 0x2, RZ, 0xc0, !PT ;  /* 0x0000000209ff7812 */ /* 0x000fe2000788c0ff */
[----:B------:R-:W-:-:S02]  /*13c60*/  IMAD.MOV.U32 R13, RZ, RZ, R2 ;  /* 0x000000ffff0d7224 */ /* 0x000fc400078e0002 */
[----:B------:R-:W-:-:S10]  /*13c70*/  IMAD.MOV.U32 R6, RZ, RZ, R14 ;  /* 0x000000ffff067224 */ /* 0x000fd400078e000e */
[----:B0-----:R-:W-:Y:S05]  /*13c80*/  WARPSYNC.COLLECTIVE R15, `(.L_x_1266) ;  /* 0x000000000f087348 */ /* 0x001fea0003c00000 */
[----:B------:R1:W2:Y:S02]  /*13c90*/  SHFL.IDX P6, R14, R13, R12, R11 ;  /* 0x0000000c0d0e7389 */ /* 0x0002a400000c000b */
[----:B012---:R-:W-:Y:S01]  /*13ca0*/  ENDCOLLECTIVE ;  /* 0x000000000000791b */ /* 0x007fe20003800000 */
.L_x_1266:
        /* <DEDUP_REMOVED lines=12> */
.L_x_1267:
        /* <DEDUP_REMOVED lines=12> */
.L_x_1268:
        /* <DEDUP_REMOVED lines=12> */
.L_x_1269:
        /* <DEDUP_REMOVED lines=12> */
.L_x_1270:
        /* <DEDUP_REMOVED lines=12> */
.L_x_1271:
[----:B------:R-:W-:Y:S01]  /*14070*/  @!PT LDS RZ, [RZ] ;  /* 0x00000000fffff984 */ /* 0x000fe20000000800 */
[----:B------:R-:W-:Y:S01]  /*14080*/  @!PT LDS RZ, [RZ] ;  /* 0x00000000fffff984 */ /* 0x000fe20000000800 */
[----:B------:R-:W-:Y:S01]  /*14090*/  @!PT LDS RZ, [RZ] ;  /* 0x00000000fffff984 */ /* 0x000fe20000000800 */
[----:B------:R0:W-:Y:S04]  /*140a0*/  @!P5 LDGSTS.E.BYPASS.LTC128B.128 [R7+0x28400], desc[UR38][R4.64+0x80], !P2 ;  /* 0x284000800407dfae */ /* 0x0001e8000d101d66 */
[----:B------:R0:W-:Y:S04]  /*140b0*/  @!P5 LDGSTS.E.BYPASS.LTC128B.128 [R7+0x2c400], desc[UR38][R4.64+0x100], !P1 ;  /* 0x2c4001000407dfae */ /* 0x0001e8000c901d66 */
[----:B------:R0:W-:Y:S01]  /*140c0*/  @!P5 LDGSTS.E.BYPASS.LTC128B.128 [R7+0x30400], desc[UR38][R4.64+0x180], !P0 ;  /* 0x304001800407dfae */ /* 0x0001e2000c101d66 */
[----:B------:R-:W-:Y:S02]  /*140d0*/  IMAD.MOV.U32 R13, RZ, RZ, R2 ;  /* 0x000000ffff0d7224 */ /* 0x000fe400078e0002 */
[----:B------:R-:W-:-:S07]  /*140e0*/  IMAD.MOV.U32 R6, RZ, RZ, R14 ;  /* 0x000000ffff067224 */ /* 0x000fce00078e000e */
[----:B0-----:R-:W-:Y:S05]  /*140f0*/  WARPSYNC.COLLECTIVE R15, `(.L_x_1272) ;  /* 0x000000000f087348 */ /* 0x001fea0003c00000 */
[----:B------:R1:W2:Y:S02]  /*14100*/  SHFL.IDX P6, R14, R13, R12, R11 ;  /* 0x0000000c0d0e7389 */ /* 0x0002a400000c000b */
[----:B012---:R-:W-:Y:S01]  /*14110*/  ENDCOLLECTIVE ;  /* 0x000000000000791b */ /* 0x007fe20003800000 */
.L_x_1272:
[----:B------:R-:W-:Y:S02]  /*14120*/  IMAD.MOV.U32 R13, RZ, RZ, R0 ;  /* 0x000000ffff0d7224 */ /* 0x000fe400078e0000 */
[----:B------:R-:W-:Y:S01]  /*14130*/  IMAD.MOV.U32 R12, RZ, RZ, 0x6 ;  /* 0x00000006ff0c7424 */ /* 0x000fe200078e00ff */
[----:B------:R-:W-:Y:S01]  /*14140*/  LOP3.LUT P6, RZ, R9, 0x20, RZ, 0xc0, !PT ;  /* 0x0000002009ff7812 */ /* 0x000fe200078cc0ff */
[----:B------:R-:W-:-:S12]  /*14150*/  IMAD.MOV.U32 R4, RZ, RZ, R14 ;  /* 0x000000ffff047224 */ /* 0x000fd800078e000e */
        /* <DEDUP_REMOVED lines=12> */
.L_x_1273:
[----:B------:R-:W-:Y:S02]  /*14220*/  IMAD.MOV.U32 R13, RZ, RZ, R2 ;  /* 0x000000ffff0d7224 */ /* 0x000fe400078e0002 */
[----:B------:R-:W-:-:S07]  /*14230*/  IMAD.MOV.U32 R6, RZ, RZ, R14 ;  /* 0x000000ffff067224 */ /* 0x000fce00078e000e */
[----:B------:R-:W-:Y:S05]  /*14240*/  WARPSYNC.COLLECTIVE R15, `(.L_x_1274) ;  /* 0x000000000f087348 */ /* 0x000fea0003c00000 */
[----:B------:R0:W1:Y:S02]  /*14250*/  SHFL.IDX P6, R14, R13, R12, R11 ;  /* 0x0000000c0d0e7389 */ /* 0x00006400000c000b */
[----:B01----:R-:W-:Y:S01]  /*14260*/  ENDCOLLECTIVE ;  /* 0x000000000000791b */ /* 0x003fe20003800000 */
.L_x_1274:
[----:B------:R-:W-:Y:S02]  /*14270*/  IMAD.MOV.U32 R13, RZ, RZ, R0 ;  /* 0x000000ffff0d7224 */ /* 0x000fe400078e0000 */
[----:B------:R-:W-:Y:S02]  /*14280*/  IMAD.MOV.U32 R12, RZ, RZ, 0x7 ;  /* 0x00000007ff0c7424 */ /* 0x000fe400078e00ff */
[----:B------:R-:W-:-:S07]  /*14290*/  IMAD.MOV.U32 R4, RZ, RZ, R14 ;  /* 0x000000ffff047224 */ /* 0x000fce00078e000e */
[----:B------:R-:W-:Y:S05]  /*142a0*/  WARPSYNC.COLLECTIVE R15, `(.L_x_1275) ;  /* 0x000000000f087348 */ /* 0x000fea0003c00000 */
[----:B------:R0:W1:Y:S02]  /*142b0*/  SHFL.IDX P6, R14, R13, R12, R11 ;  /* 0x0000000c0d0e7389 */ /* 0x00006400000c000b */
[----:B01----:R-:W-:Y:S01]  /*142c0*/  ENDCOLLECTIVE ;  /* 0x000000000000791b */ /* 0x003fe20003800000 */
.L_x_1275:
[----:B------:R-:W-:-:S05]  /*142d0*/  @!P4 LEA R4, P5, R8, R4, 0x1 ;  /* 0x000000040804c211 */ /* 0x000fca00078a08ff */
[----:B------:R-:W-:-:S05]  /*142e0*/  @!P4 IMAD.X R5, RZ, RZ, R6, P5 ;  /* 0x000000ffff05c224 */ /* 0x000fca00028e0606 */
[----:B------:R-:W-:Y:S01]  /*142f0*/  @!PT LDS RZ, [RZ] ;  /* 0x00000000fffff984 */ /* 0x000fe20000000800 */
[----:B------:R-:W-:Y:S01]  /*14300*/  @!PT LDS RZ, [RZ] ;  /* 0x00000000fffff984 */ /* 0x000fe20000000800 */
[----:B------:R-:W-:Y:S01]  /*14310*/  @!PT LDS RZ, [RZ] ;  /* 0x00000000fffff984 */ /* 0x000fe20000000800 */
[----:B------:R0:W-:Y:S01]  /*14320*/  @!P4 LDGSTS.E.BYPASS.LTC128B.128 [R7+0x25400], desc[UR38][R4.64], !P3 ;  /* 0x254000000407cfae */ /* 0x0001e2000d901d66 */
[----:B------:R-:W-:-:S03]  /*14330*/  IMAD.MOV.U32 R13, RZ, RZ, R2 ;  /* 0x000000ffff0d7224 */ /* 0x000fc600078e0002 */
[----:B------:R0:W-:Y:S04]  /*14340*/  @!P4 LDGSTS.E.BYPASS.LTC128B.128 [R7+0x29400], desc[UR38][R4.64+0x80], !P2 ;  /* 0x294000800407cfae */ /* 0x0001e8000d101d66 */
[----:B------:R0:W-:Y:S01]  /*14350*/  @!P4 LDGSTS.E.BYPASS.LTC128B.128 [R7+0x2d400], desc[UR38][R4.64+0x100], !P1 ;  /* 0x2d4001000407cfae */ /* 0x0001e2000c901d66 */
[----:B------:R-:W-:-:S03]  /*14360*/  IMAD.MOV.U32 R6, RZ, RZ, R14 ;  /* 0x000000ffff067224 */ /* 0x000fc600078e000e */
[----:B------:R0:W-:Y:S04]  /*14370*/  @!P4 LDGSTS.E.BYPASS.LTC128B.128 [R7+0x31400], desc[UR38][R4.64+0x180], !P0 ;  /* 0x314001800407cfae */ /* 0x0001e8000c101d66 */
[----:B0-----:R-:W-:Y:S05]  /*14380*/  WARPSYNC.COLLECTIVE R15, `(.L_x_1276) ;  /* 0x000000000f087348 */ /* 0x001fea0003c00000 */
[----:B------:R1:W2:Y:S02]  /*14390*/  SHFL.IDX P6, R14, R13, R12, R11 ;  /* 0x0000000c0d0e7389 */ /* 0x0002a400000c000b */
[----:B012---:R-:W-:Y:S01]  /*143a0*/  ENDCOLLECTIVE ;  /* 0x000000000000791b */ /* 0x007fe20003800000 */
.L_x_1276:
[----:B------:R-:W-:Y:S01]  /*143b0*/  IMAD.MOV.U32 R2, RZ, RZ, R14 ;  /* 0x000000ffff027224 */ /* 0x000fe200078e000e */
[----:B------:R-:W-:Y:S06]  /*143c0*/  BRA `(.L_x_1277) ;  /* 0xffffffa8004c7947 */ /* 0x000fec000383ffff */
.L_x_1144:
[----:B0-----:R0:W1:Y:S02]  /*143d0*/  SYNCS.PHASECHK.TRANS64.TRYWAIT P0, [R18+URZ+0x32420], R0 ;  /* 0x03242000120075a7 */ /* 0x001064000800017f */
[----:B-1----:R-:W-:Y:S05]  /*143e0*/  @!P0 NANOSLEEP.SYNCS 0x989680 ;  /* 0x009896800000895d */ /* 0x002fea0003900000 */
[----:B------:R-:W1:Y:S02]  /*143f0*/  @!P0 SYNCS.PHASECHK.TRANS64 P0, [R18+URZ+0x32420], R0 ;  /* 0x03242000120085a7 */ /* 0x000e64000800007f */
[----:B-1----:R-:W-:Y:S05]  /*14400*/  @!P0 BRA `(.L_x_1144) ;  /* 0xfffffffc00f08947 */ /* 0x002fea000383ffff */
[----:B------:R-:W-:Y:S05]  /*14410*/  BRA `(.L_x_1278) ;  /* 0xffffffa800c47947 */ /* 0x000fea000383ffff */
.L_x_1148:
[----:B0-----:R0:W1:Y:S02]  /*14420*/  SYNCS.PHASECHK.TRANS64.TRYWAIT P0, [R2+URZ+0x32460], R0 ;  /* 0x03246000020075a7 */ /* 0x001064000800017f */
[----:B-1----:R-:W-:Y:S05]  /*14430*/  @!P0 NANOSLEEP.SYNCS 0x989680 ;  /* 0x009896800000895d */ /* 0x002fea0003900000 */
[----:B------:R-:W1:Y:S02]  /*14440*/  @!P0 SYNCS.PHASECHK.TRANS64 P0, [R2+URZ+0x32460], R0 ;  /* 0x03246000020085a7 */ /* 0x000e64000800007f */
[----:B-1----:R-:W-:Y:S05]  /*14450*/  @!P0 BRA `(.L_x_1148) ;  /* 0xfffffffc00f08947 */ /* 0x002fea000383ffff */
[----:B------:R-:W-:Y:S05]  /*14460*/  BRA `(.L_x_1279) ;  /* 0xffffffa800e87947 */ /* 0x000fea000383ffff */
.L_x_1163:
[----:B-1----:R1:W2:Y:S02]  /*14470*/  SYNCS.PHASECHK.TRANS64.TRYWAIT P0, [R2+URZ+0x32440], R6 ;  /* 0x03244006020075a7 */ /* 0x0022a4000800017f */
[----:B--2---:R-:W-:Y:S05]  /*14480*/  @!P0 NANOSLEEP.SYNCS 0x989680 ;  /* 0x009896800000895d */ /* 0x004fea0003900000 */
[----:B------:R-:W2:Y:S02]  /*14490*/  @!P0 SYNCS.PHASECHK.TRANS64 P0, [R2+URZ+0x32440], R6 ;  /* 0x03244006020085a7 */ /* 0x000ea4000800007f */
[----:B--2---:R-:W-:Y:S05]  /*144a0*/  @!P0 BRA `(.L_x_1163) ;  /* 0xfffffffc00f08947 */ /* 0x004fea000383ffff */
[----:B------:R-:W-:Y:S05]  /*144b0*/  BRA `(.L_x_1280) ;  /* 0xffffffb400087947 */ /* 0x000fea000383ffff */
.L_x_1168:
[----:B0-----:R0:W2:Y:S02]  /*144c0*/  SYNCS.PHASECHK.TRANS64.TRYWAIT P0, [R2+URZ+0x32460], R6 ;  /* 0x03246006020075a7 */ /* 0x0010a4000800017f */
[----:B--2---:R-:W-:Y:S05]  /*144d0*/  @!P0 NANOSLEEP.SYNCS 0x989680 ;  /* 0x009896800000895d */ /* 0x004fea0003900000 */
[----:B------:R-:W2:Y:S02]  /*144e0*/  @!P0 SYNCS.PHASECHK.TRANS64 P0, [R2+URZ+0x32460], R6 ;  /* 0x03246006020085a7 */ /* 0x000ea4000800007f */
[----:B--2---:R-:W-:Y:S05]  /*144f0*/  @!P0 BRA `(.L_x_1168) ;  /* 0xfffffffc00f08947 */ /* 0x004fea000383ffff */
[----:B------:R-:W-:Y:S05]  /*14500*/  BRA `(.L_x_1281) ;  /* 0xffffffb400847947 */ /* 0x000fea000383ffff */
.L_x_1179:
[----:B-1----:R1:W2:Y:S02]  /*14510*/  SYNCS.PHASECHK.TRANS64.TRYWAIT P0, [R2+URZ+0x32440], R3 ;  /* 0x03244003020075a7 */ /* 0x0022a4000800017f */
[----:B--2---:R-:W-:Y:S05]  /*14520*/  @!P0 NANOSLEEP.SYNCS 0x989680 ;  /* 0x009896800000895d */ /* 0x004fea0003900000 */
[----:B------:R-:W2:Y:S02]  /*14530*/  @!P0 SYNCS.PHASECHK.TRANS64 P0, [R2+URZ+0x32440], R3 ;  /* 0x03244003020085a7 */ /* 0x000ea4000800007f */
[----:B--2---:R-:W-:Y:S05]  /*14540*/  @!P0 BRA `(.L_x_1179) ;  /* 0xfffffffc00f08947 */ /* 0x004fea000383ffff */
[----:B------:R-:W-:Y:S05]  /*14550*/  BRA `(.L_x_1282) ;  /* 0xffffffbc00707947 */ /* 0x000fea000383ffff */
.L_x_1184:
[----:B--2---:R2:W3:Y:S02]  /*14560*/  SYNCS.PHASECHK.TRANS64.TRYWAIT P0, [R2+URZ+0x32460], R3 ;  /* 0x03246003020075a7 */ /* 0x0044e4000800017f */
[----:B---3--:R-:W-:Y:S05]  /*14570*/  @!P0 NANOSLEEP.SYNCS 0x989680 ;  /* 0x009896800000895d */ /* 0x008fea0003900000 */
[----:B------:R-:W3:Y:S02]  /*14580*/  @!P0 SYNCS.PHASECHK.TRANS64 P0, [R2+URZ+0x32460], R3 ;  /* 0x03246003020085a7 */ /* 0x000ee4000800007f */
[----:B---3--:R-:W-:Y:S05]  /*14590*/  @!P0 BRA `(.L_x_1184) ;  /* 0xfffffffc00f08947 */ /* 0x008fea000383ffff */
[----:B------:R-:W-:Y:S05]  /*145a0*/  BRA `(.L_x_1283) ;  /* 0xffffffbc00ec7947 */ /* 0x000fea000383ffff */
.L_x_1195:
[----:B-1----:R1:W2:Y:S02]  /*145b0*/  SYNCS.PHASECHK.TRANS64.TRYWAIT P0, [R3+URZ+0x32440], R2 ;  /* 0x03244002030075a7 */ /* 0x0022a4000800017f */
[----:B--2---:R-:W-:Y:S05]  /*145c0*/  @!P0 NANOSLEEP.SYNCS 0x989680 ;  /* 0x009896800000895d */ /* 0x004fea0003900000 */
[----:B------:R-:W2:Y:S02]  /*145d0*/  @!P0 SYNCS.PHASECHK.TRANS64 P0, [R3+URZ+0x32440], R2 ;  /* 0x03244002030085a7 */ /* 0x000ea4000800007f */
[----:B--2---:R-:W-:Y:S05]  /*145e0*/  @!P0 BRA `(.L_x_1195) ;  /* 0xfffffffc00f08947 */ /* 0x004fea000383ffff */
[----:B------:R-:W-:Y:S05]  /*145f0*/  BRA `(.L_x_1284) ;  /* 0xffffffc400bc7947 */ /* 0x000fea000383ffff */
.L_x_1200:
[----:B--2---:R2:W3:Y:S02]  /*14600*/  SYNCS.PHASECHK.TRANS64.TRYWAIT P0, [R3+URZ+0x32460], R2 ;  /* 0x03246002030075a7 */ /* 0x0044e4000800017f */
[----:B---3--:R-:W-:Y:S05]  /*14610*/  @!P0 NANOSLEEP.SYNCS 0x989680 ;  /* 0x009896800000895d */ /* 0x008fea0003900000 */
[----:B------:R-:W3:Y:S02]  /*14620*/  @!P0 SYNCS.PHASECHK.TRANS64 P0, [R3+URZ+0x32460], R2 ;  /* 0x03246002030085a7 */ /* 0x000ee4000800007f */
[----:B---3--:R-:W-:Y:S05]  /*14630*/  @!P0 BRA `(.L_x_1200) ;  /* 0xfffffffc00f08947 */ /* 0x008fea000383ffff */
[----:B------:R-:W-:Y:S05]  /*14640*/  BRA `(.L_x_1285) ;  /* 0xffffffc800387947 */ /* 0x000fea000383ffff */
.L_x_1212:
        /* <DEDUP_REMOVED lines=9> */
.L_x_1287:
[----:B------:R-:W-:Y:S05]  /*146e0*/  BSYNC B0 ;  /* 0x0000000000007941 */ /* 0x000fea0003800000 */
.L_x_1286:
        /* <DEDUP_REMOVED lines=9> */
.L_x_1288:
        /* <DEDUP_REMOVED lines=26> */
.L_x_1289:
        /* <DEDUP_REMOVED lines=8> */
.L_x_1290:
        /* <DEDUP_REMOVED lines=8> */
.L_x_1291:
        /* <DEDUP_REMOVED lines=8> */
.L_x_1292:
        /* <DEDUP_REMOVED lines=8> */
.L_x_1293:
        /* <DEDUP_REMOVED lines=9> */
.L_x_1294:
[----:B------:R-:W-:Y:S01]  /*14bb0*/  IMAD.MOV.U32 R9, RZ, RZ, R14 ;  /* 0x000000ffff097224 */ /* 0x000fe200078e000e */
[----:B------:R-:W-:Y:S06]  /*14bc0*/  BRA `(.L_x_1295) ;  /* 0xffffffcc00807947 */ /* 0x000fec000383ffff */
.L_x_1215:
        /* <DEDUP_REMOVED lines=8> */
.L_x_1297:
[----:B------:R-:W-:Y:S05]  /*14c50*/  BSYNC B0 ;  /* 0x0000000000007941 */ /* 0x000fea0003800000 */
.L_x_1296:
        /* <DEDUP_REMOVED lines=10> */
.L_x_1298:
        /* <DEDUP_REMOVED lines=8> */
.L_x_1299:
        /* <DEDUP_REMOVED lines=8> */
.L_x_1300:
        /* <DEDUP_REMOVED lines=8> */
.L_x_1301:
        /* <DEDUP_REMOVED lines=9> */
.L_x_1302:
[----:B------:R-:W-:Y:S01]  /*14f10*/  IMAD.MOV.U32 R9, RZ, RZ, R14 ;  /* 0x000000ffff097224 */ /* 0x000fe200078e000e */
[----:B------:R-:W-:Y:S06]  /*14f20*/  BRA `(.L_x_1303) ;  /* 0xffffffcc00547947 */ /* 0x000fec000383ffff */
.L_x_1217:
[----:B------:R-:W-:Y:S01]  /*14f30*/  BSSY B0, `(.L_x_1304) ;  /* 0x0000006000007945 */ /* 0x000fe20003800000 */
[----:B------:R-:W-:Y:S01]  /*14f40*/  PLOP3.LUT P6, PT, P6, PT, PT, 0x8, 0x0 ;  /* 0x000000000000781c */ /* 0x000fe200037ce170 */
[----:B------:R-:W-:-:S12]  /*14f50*/  IMAD.MOV.U32 R15, RZ, RZ, -0x1 ;  /* 0xffffffffff0f7424 */ /* 0x000fd800078e00ff */
[----:B0-----:R-:W-:Y:S05]  /*14f60*/  WARPSYNC.COLLECTIVE R15, `(.L_x_1305) ;  /* 0x000000000f087348 */ /* 0x001fea0003c00000 */
[----:B------:R-:W-:Y:S01]  /*14f70*/  VOTE.ANY R14, PT, P6 ;  /* 0x00000000000e7806 */ /* 0x000fe200030e0100 */
[----:B0-----:R-:W-:Y:S06]  /*14f80*/  ENDCOLLECTIVE ;  /* 0x000000000000791b */ /* 0x001fec0003800000 */
.L_x_1305:
[----:B------:R-:W-:Y:S05]  /*14f90*/  BSYNC B0 ;  /* 0x0000000000007941 */ /* 0x000fea0003800000 */
.L_x_1304:
        /* <DEDUP_REMOVED lines=9> */
.L_x_1306:
[----:B------:R-:W-:Y:S02]  /*15030*/  IMAD.MOV.U32 R13, RZ, RZ, R6 ;  /* 0x000000ffff0d7224 */ /* 0x000fe400078e0006 */
[----:B------:R-:W-:-:S07]  /*15040*/  IMAD.MOV.U32 R5, RZ, RZ, R14 ;  /* 0x000000ffff057224 */ /* 0x000fce00078e000e */
[----:B------:R-:W-:Y:S05]  /*15050*/  WARPSYNC.COLLECTIVE R15, `(.L_x_1307) ;  /* 0x000000000f087348 */ /* 0x000fea0003c00000 */
[----:B------:R0:W1:Y:S02]  /*15060*/  SHFL.IDX P6, R14, R13, R12, R11 ;  /* 0x0000000c0d0e7389 */ /* 0x00006400000c000b */
[----:B01----:R-:W-:Y:S01]  /*15070*/  ENDCOLLECTIVE ;  /* 0x000000000000791b */ /* 0x003fe20003800000 */
.L_x_1307:
[----:B------:R-:W-:Y:S01]  /*15080*/  IMAD.MOV.U32 R6, RZ, RZ, R14 ;  /* 0x000000ffff067224 */ /* 0x000fe200078e000e */
[----:B------:R-:W-:Y:S06]  /*15090*/  BRA `(.L_x_1308) ;  /* 0xffffffcc00347947 */ /* 0x000fec000383ffff */
.L_x_1219:
[----:B------:R-:W-:Y:S01]  /*150a0*/  BSSY B0, `(.L_x_1309) ;  /* 0x0000007000007945 */ /* 0x000fe20003800000 */
[----:B------:R-:W-:Y:S02]  /*150b0*/  IMAD.MOV.U32 R13, RZ, RZ, R2 ;  /* 0x000000ffff0d7224 */ /* 0x000fe400078e0002 */
[----:B------:R-:W-:Y:S02]  /*150c0*/  IMAD.MOV.U32 R11, RZ, RZ, 0x1f ;  /* 0x0000001fff0b7424 */ /* 0x000fe400078e00ff */
[----:B------:R-:W-:-:S07]  /*150d0*/  IMAD.MOV.U32 R15, RZ, RZ, -0x1 ;  /* 0xffffffffff0f7424 */ /* 0x000fce00078e00ff */
[----:B0123--:R-:W-:Y:S05]  /*150e0*/  WARPSYNC.COLLECTIVE R15, `(.L_x_1310) ;  /* 0x000000000f087348 */ /* 0x00ffea0003c00000 */
[----:B------:R4:W0:Y:S02]  /*150f0*/  SHFL.IDX P6, R14, R13, R12, R11 ;  /* 0x0000000c0d0e7389 */ /* 0x00082400000c000b */
[----:B01234-:R-:W-:Y:S01]  /*15100*/  ENDCOLLECTIVE ;  /* 0x000000000000791b */ /* 0x01ffe20003800000 */
.L_x_1310:
[----:B------:R-:W-:Y:S05]  /*15110*/  BSYNC B0 ;  /* 0x0000000000007941 */ /* 0x000fea0003800000 */
.L_x_1309:
[----:B------:R-:W-:Y:S01]  /*15120*/  IMAD.MOV.U32 R2, RZ, RZ, R14 ;  /* 0x000000ffff027224 */ /* 0x000fe200078e000e */
[----:B------:R-:W-:Y:S06]  /*15130*/  BRA `(.L_x_1311) ;  /* 0xffffffcc00247947 */ /* 0x000fec000383ffff */
.L_x_1223:
[----:B0-----:R0:W1:Y:S02]  /*15140*/  SYNCS.PHASECHK.TRANS64.TRYWAIT P0, [R0+URZ+0x32420], R3 ;  /* 0x03242003000075a7 */ /* 0x001064000800017f */
[----:B-1----:R-:W-:Y:S05]  /*15150*/  @!P0 NANOSLEEP.SYNCS 0x989680 ;  /* 0x009896800000895d */ /* 0x002fea0003900000 */
[----:B------:R-:W1:Y:S02]  /*15160*/  @!P0 SYNCS.PHASECHK.TRANS64 P0, [R0+URZ+0x32420], R3 ;  /* 0x03242003000085a7 */ /* 0x000e64000800007f */
[----:B-1----:R-:W-:Y:S05]  /*15170*/  @!P0 BRA `(.L_x_1223) ;  /* 0xfffffffc00f08947 */ /* 0x002fea000383ffff */
[----:B------:R-:W-:Y:S05]  /*15180*/  BRA `(.L_x_1312) ;  /* 0xffffffd000bc7947 */ /* 0x000fea000383ffff */
.L_x_1224:
        /* <DEDUP_REMOVED lines=11> */
.L_x_1314:
[----:B------:R-:W-:Y:S05]  /*15240*/  BSYNC B0 ;  /* 0x0000000000007941 */ /* 0x000fea0003800000 */
.L_x_1313:
[----:B------:R-:W-:Y:S05]  /*15250*/  BRA `(.L_x_1315) ;  /* 0xffffffd000a47947 */ /* 0x000fea000383ffff */
.L_x_1227:
[----:B------:R-:W-:Y:S01]  /*15260*/  BSSY B1, `(.L_x_1316) ;  /* 0x0000006000017945 */ /* 0x000fe20003800000 */
[----:B------:R-:W-:-:S07]  /*15270*/  IMAD.MOV.U32 R15, RZ, RZ, -0x1 ;  /* 0xffffffffff0f7424 */ /* 0x000fce00078e00ff */
[----:B01----:R-:W-:Y:S05]  /*15280*/  WARPSYNC.COLLECTIVE R15, `(.L_x_1317) ;  /* 0x000000000f0c7348 */ /* 0x003fea0003c00000 */
[----:B------:R-:W-:Y:S02]  /*15290*/  ELECT P6, UR62, PT ;  /* 0x00000000003e782f */ /* 0x000fe400038c0000 */
[----:B------:R-:W-:Y:S01]  /*152a0*/  MOV R14, UR62 ;  /* 0x0000003e000e7c02 */ /* 0x000fe20008000f00 */
[----:B01----:R-:W-:Y:S10]  /*152b0*/  ENDCOLLECTIVE ;  /* 0x000000000000791b */ /* 0x003ff40003800000 */
.L_x_1317:
[----:B------:R-:W-:Y:S05]  /*152c0*/  BSYNC B1 ;  /* 0x0000000000017941 */ /* 0x000fea0003800000 */
.L_x_1316:
[----:B------:R-:W-:Y:S05]  /*152d0*/  BRA `(.L_x_1318) ;  /* 0xffffffd0009c7947 */ /* 0x000fea000383ffff */
.L_x_1229:
[----:B0-----:R0:W1:Y:S02]  /*152e0*/  SYNCS.PHASECHK.TRANS64.TRYWAIT P0, [R6+URZ], R5 ;  /* 0x00000005060075a7 */ /* 0x001064000800017f */
[----:B-1----:R-:W-:Y:S05]  /*152f0*/  @!P0 NANOSLEEP.SYNCS 0x989680 ;  /* 0x009896800000895d */ /* 0x002fea0003900000 */
[----:B------:R-:W1:Y:S02]  /*15300*/  @!P0 SYNCS.PHASECHK.TRANS64 P0, [R6+URZ], R5 ;  /* 0x00000005060085a7 */ /* 0x000e64000800007f */
[----:B-1----:R-:W-:Y:S05]  /*15310*/  @!P0 BRA `(.L_x_1229) ;  /* 0xfffffffc00f08947 */ /* 0x002fea000383ffff */
[----:B------:R-:W-:Y:S05]  /*15320*/  BRA `(.L_x_1319) ;  /* 0xffffffd000d47947 */ /* 0x000fea000383ffff */
.L_x_1230:
[----:B-1----:R1:W2:Y:S02]  /*15330*/  SYNCS.PHASECHK.TRANS64.TRYWAIT P0, [R7+URZ], R2 ;  /* 0x00000002070075a7 */ /* 0x0022a4000800017f */
[----:B--2---:R-:W-:Y:S05]  /*15340*/  @!P0 NANOSLEEP.SYNCS 0x989680 ;  /* 0x009896800000895d */ /* 0x004fea0003900000 */
[----:B------:R-:W2:Y:S02]  /*15350*/  @!P0 SYNCS.PHASECHK.TRANS64 P0, [R7+URZ], R2 ;  /* 0x00000002070085a7 */ /* 0x000ea4000800007f */
[----:B--2---:R-:W-:Y:S05]  /*15360*/  @!P0 BRA `(.L_x_1230) ;  /* 0xfffffffc00f08947 */ /* 0x004fea000383ffff */
[----:B------:R-:W-:Y:S05]  /*15370*/  BRA `(.L_x_1320) ;  /* 0xffffffd000c87947 */ /* 0x000fea000383ffff */
.L_x_1232:
[----:B--2---:R2:W3:Y:S02]  /*15380*/  SYNCS.PHASECHK.TRANS64.TRYWAIT P0, [R4+URZ], R5 ;  /* 0x00000005040075a7 */ /* 0x0044e4000800017f */
[----:B---3--:R-:W-:Y:S05]  /*15390*/  @!P0 NANOSLEEP.SYNCS 0x989680 ;  /* 0x009896800000895d */ /* 0x008fea0003900000 */
[----:B------:R-:W3:Y:S02]  /*153a0*/  @!P0 SYNCS.PHASECHK.TRANS64 P0, [R4+URZ], R5 ;  /* 0x00000005040085a7 */ /* 0x000ee4000800007f */
[----:B---3--:R-:W-:Y:S05]  /*153b0*/  @!P0 BRA `(.L_x_1232) ;  /* 0xfffffffc00f08947 */ /* 0x008fea000383ffff */
[----:B------:R-:W-:Y:S05]  /*153c0*/  BRA `(.L_x_1321) ;  /* 0xffffffd000cc7947 */ /* 0x000fea000383ffff */
.L_x_1322:
        /* <DEDUP_REMOVED lines=11> */
.L_x_6132:


//--------------------- .text._ZN7cutlass13device_kernelIN5flash11enable_sm90INS1_16FlashAttnFwdSm90INS1_25CollectiveMainloopFwdSm90ILi2EN4cute5tupleIJNS5_1CILi1EEES8_S8_EEENS6_IJNS7_ILi128EEENS7_ILi96EEENS7_ILi64EEEEEELi256ENS_6half_tEfNS_4arch4Sm90ELb0ELb0ELb0ELb1ELb0ELb1ELb1ELb1ELb0ELb1ELb1ELb0EEENS1_21CollectiveEpilogueFwdINS6_IJSA_NS7_ILi256EEESB_EEES9_SE_SG_Li256ELb1ELb1ELb1ELb0EEENS1_36VarlenDynamicPersistentTileSchedulerILi128ELi96ELi256ELi128ELb1ELb1ELb1ELb0ELb1ELb1EEEEEEEEEvNT_6ParamsE --------------------------
	.section	.text._ZN7cutlass13device_kernelIN5flash11enable_sm90INS1_16FlashAttnFwdSm90INS1_25CollectiveMainloopFwdSm90ILi2EN4cute5tupleIJNS5_1CILi1EEES8_S8_EEENS6_IJNS7_ILi128EEENS7_ILi96EEENS7_ILi64EEEEEELi256ENS_6half_tEfNS_4arch4Sm90ELb0ELb0ELb0ELb1ELb0ELb1ELb1ELb1ELb0ELb1ELb1ELb0EEENS1_21CollectiveEpilogueFwdINS6_IJSA_NS7_ILi256EEESB_EEES9_SE_SG_Li256ELb1ELb1ELb1ELb0EEENS1_36VarlenDynamicPersistentTileSchedulerILi128ELi96ELi256ELi128ELb1ELb1ELb1ELb0ELb1ELb1EEEEEEEEEvNT_6ParamsE,"ax",@progbits
	.align	128
.text._ZN7cutlass13device_kernelIN5flash11enable_sm90INS1_16FlashAttnFwdSm90INS1_25CollectiveMainloopFwdSm90ILi2EN4cute5tupleIJNS5_1CILi1EEES8_S8_EEENS6_IJNS7_ILi128EEENS7_ILi96EEENS7_ILi64EEEEEELi256ENS_6half_tEfNS_4arch4Sm90ELb0ELb0ELb0ELb1ELb0ELb1ELb1ELb1ELb0ELb1ELb1ELb0EEENS1_21CollectiveEpilogueFwdINS6_IJSA_NS7_ILi256EEESB_EEES9_SE_SG_Li256ELb1ELb1ELb1ELb0EEENS1_36VarlenDynamicPersistentTileSchedulerILi128ELi96ELi256ELi128ELb1ELb1ELb1ELb0ELb1ELb1EEEEEEEEEvNT_6ParamsE:
        .type           _ZN7cutlass13device_kernelIN5flash11enable_sm90INS1_16FlashAttnFwdSm90INS1_25CollectiveMainloopFwdSm90ILi2EN4cute5tupleIJNS5_1CILi1EEES8_S8_EEENS6_IJNS7_ILi128EEENS7_ILi96EEENS7_ILi64EEEEEELi256ENS_6half_tEfNS_4arch4Sm90ELb0ELb0ELb0ELb1ELb0ELb1ELb1ELb1ELb0ELb1ELb1ELb0EEENS1_21CollectiveEpilogueFwdINS6_IJSA_NS7_ILi256EEESB_EEES9_SE_SG_Li256ELb1ELb1ELb1ELb0EEENS1_36VarlenDynamicPersistentTileSchedulerILi128ELi96ELi256ELi128ELb1ELb1ELb1ELb0ELb1ELb1EEEEEEEEEvNT_6ParamsE,@function
        .size           _ZN7cutlass13device_kernelIN5flash11enable_sm90INS1_16FlashAttnFwdSm90INS1_25CollectiveMainloopFwdSm90ILi2EN4cute5tupleIJNS5_1CILi1EEES8_S8_EEENS6_IJNS7_ILi128EEENS7_ILi96EEENS7_ILi64EEEEEELi256ENS_6half_tEfNS_4arch4Sm90ELb0ELb0ELb0ELb1ELb0ELb1ELb1ELb1ELb0ELb1ELb1ELb0EEENS1_21CollectiveEpilogueFwdINS6_IJSA_NS7_ILi256EEESB_EEES9_SE_SG_Li256ELb1ELb1ELb1ELb0EEENS1_36VarlenDynamicPersistentTileSchedulerILi128ELi96ELi256ELi128ELb1ELb1ELb1ELb0ELb1ELb1EEEEEEEEEvNT_6ParamsE,(.L_x_6133 - _ZN7cutlass13device_kernelIN5flash11enable_sm90INS1_16FlashAttnFwdSm90INS1_25CollectiveMainloopFwdSm90ILi2EN4cute5tupleIJNS5_1CILi1EEES8_S8_EEENS6_IJNS7_ILi128EEENS7_ILi96EEENS7_ILi64EEEEEELi256ENS_6half_tEfNS_4arch4Sm90ELb0ELb0ELb0ELb1ELb0ELb1ELb1ELb1ELb0ELb1ELb1ELb0EEENS1_21CollectiveEpilogueFwdINS6_IJSA_NS7_ILi256EEESB_EEES9_SE_SG_Li256ELb1ELb1ELb1ELb0EEENS1_36VarlenDynamicPersistentTileSchedulerILi128ELi96ELi256ELi128ELb1ELb1ELb1ELb0ELb1ELb1EEEEEEEEEvNT_6ParamsE)
        .other          _ZN7cutlass13device_kernelIN5flash11enable_sm90INS1_16FlashAttnFwdSm90INS1_25CollectiveMainloopFwdSm90ILi2EN4cute5tupleIJNS5_1CILi1EEES8_S8_EEENS6_IJNS7_ILi128EEENS7_ILi96EEENS7_ILi64EEEEEELi256ENS_6half_tEfNS_4arch4Sm90ELb0ELb0ELb0ELb1ELb0ELb1ELb1ELb1ELb0ELb1ELb1ELb0EEENS1_21CollectiveEpilogueFwdINS6_IJSA_NS7_ILi256EEESB_EEES9_SE_SG_Li256ELb1ELb1ELb1ELb0EEENS1_36VarlenDynamicPersistentTileSchedulerILi128ELi96ELi256ELi128ELb1ELb1ELb1ELb0ELb1ELb1EEEEEEEEEvNT_6ParamsE,@"STO_CUDA_ENTRY STV_DEFAULT"
_ZN7cutlass13device_kernelIN5flash11enable_sm90INS1_16FlashAttnFwdSm90INS1_25CollectiveMainloopFwdSm90ILi2EN4cute5tupleIJNS5_1CILi1EEES8_S8_EEENS6_IJNS7_ILi128EEENS7_ILi96EEENS7_ILi64EEEEEELi256ENS_6half_tEfNS_4arch4Sm90ELb0ELb0ELb0ELb1ELb0ELb1ELb1ELb1ELb0ELb1ELb1ELb0EEENS1_21CollectiveEpilogueFwdINS6_IJSA_NS7_ILi256EEESB_EEES9_SE_SG_Li256ELb1ELb1ELb1ELb0EEENS1_36VarlenDynamicPersistentTileSchedulerILi128ELi96ELi256ELi128ELb1ELb1ELb1ELb0ELb1ELb1EEEEEEEEEvNT_6ParamsE:
        /* <DEDUP_REMOVED lines=24> */
.L_x_1324:
[----:B------:R-:W-:Y:S05]  /*0180*/  BSYNC B0 ;  /* 0x0000000000007941 */ /* 0x000fea0003800000 */
.L_x_1323:
        /* <DEDUP_REMOVED lines=43> */
.L_x_1325:
        /* <DEDUP_REMOVED lines=22> */
.L_x_1326:
        /* <DEDUP_REMOVED lines=18> */
.L_x_1327:
        /* <DEDUP_REMOVED lines=22> */
.L_x_1328:
        /* <DEDUP_REMOVED lines=22> */
.L_x_1329:
[----:B0-----:R-:W-:Y:S01]  /*0980*/  UMOV UR4, 0x1 ;  /* 0x0000000100047882 */ /* 0x001fe20000000000 */
[----:B------:R-:W-:Y:S01]  /*0990*/  PLOP3.LUT P0, PT, PT, PT, UP0, 0x80, 0x0 ;  /* 0x000000000000781c */ /* 0x000fe20003f0f008 */
[----:B------:R-:W-:Y:S01]  /*09a0*/  USEL UR4, UR4, 0x2, !UP0 ;  /* 0x0000000204047887 */ /* 0x000fe2000c000000 */
[----:B------:R-:W-:Y:S01]  /*09b0*/  NOP ;  /* 0x0000000000007918 */ /* 0x000fe20000000000 */
[----:B------:R-:W-:Y:S01]  /*09c0*/  ULDC.64 UR60, c[0x0][0x208] ;  /* 0x00008200003c7ab9 */ /* 0x000fe20000000a00 */
[----:B------:R-:W-:Y:S03]  /*09d0*/  BSSY B9, `(.L_x_1330) ;  /* 0x0001b69000097945 */ /* 0x000fe60003800000 */
[----:B------:R-:W-:-:S05]  /*09e0*/  IMAD.U32 R2, RZ, RZ, UR4 ;  /* 0x00000004ff027e24 */ /* 0x000fca000f8e00ff */
[----:B------:R0:W-:Y:S01]  /*09f0*/  STL [R1+0xa0], R2 ;  /* 0x0000a00201007387 */ /* 0x0001e20000100800 */
[----:B-123--:R-:W-:Y:S06]  /*0a00*/  BAR.SYNC.DEFER_BLOCKING 0x0 ;  /* 0x0000000000007b1d */ /* 0x00efec0000010000 */
[----:B------:R-:W-:Y:S05]  /*0a10*/  @!P0 BRA `(.L_x_1331) ;  /* 0x0000012800f48947 */ /* 0x000fea0003800000 */
.L_x_1332:
[----:B------:R-:W-:-:S08]  /*0a20*/  NOP ;  /* 0x0000000000007918 */ /* 0x000fd00000000000 */
[----:B------:R-:W1:Y:S02]  /*0a30*/  USETMAXREG.TRY_ALLOC.CTAPOOL UP0, 0xf0 ;  /* 0x000000f0000079c8 */ /* 0x000e640008000600 */
[----:B-1----:R-:W-:-:S13]  /*0a40*/  PLOP3.LUT P0, PT, PT, PT, UP0, 0x80, 0x0 ;  /* 0x000000000000781c */ /* 0x002fda0003f0f008 */
[----:B------:R-:W-:Y:S05]  /*0a50*/  @!P0 BRA `(.L_x_1332) ;  /* 0xfffffffc00f08947 */ /* 0x000fea000383ffff */
[----:B------:R-:W-:Y:S01]  /*0a60*/  SHF.R.U32.HI R0, RZ, 0x7, R6 ;  /* 0x00000007ff007819 */ /* 0x000fe20000011606 */
[----:B------:R-:W1:Y:S08]  /*0a70*/  S2UR UR5, SR_CgaCtaId ;  /* 0x00000000000579c3 */ /* 0x000e700000008800 */
[----:B------:R-:W-:Y:S06]  /*0a80*/  BAR.ARV 0x8, 0x180 ;  /* 0x0206000000007b1d */ /* 0x000fec0000002000 */
[----:B------:R-:W-:Y:S01]  /*0a90*/  ISETP.NE.AND P0, PT, R0, 0x1, PT ;  /* 0x000000010000780c */ /* 0x000fe20003f05270 */
[----:B------:R-:W-:-:S12]  /*0aa0*/  UMOV UR4, 0x400 ;  /* 0x0000040000047882 */ /* 0x000fd80000000000 */
[----:B------:R-:W-:Y:S06]  /*0ab0*/  @!P0 BAR.ARV 0x9, 0x100 ;  /* 0x0244000000008b1d */ /* 0x000fec0000002000 */
[----:B-1----:R-:W-:Y:S02]  /*0ac0*/  ULEA UR4, UR5, UR4, 0x18 ;  /* 0x0000000405047291 */ /* 0x002fe4000f8ec03f */
[----:B------:R-:W-:Y:S04]  /*0ad0*/  BAR.SYNC.DEFER_BLOCKING 0x5, 0x180 ;  /* 0x0146000000007b1d */ /* 0x000fe80000010000 */
[----:B------:R-:W-:-:S02]  /*0ae0*/  IMAD.U32 R18, RZ, RZ, UR4 ;  /* 0x00000004ff127e24 */ /* 0x000fc4000f8e00ff */
[----:B------:R-:W-:-:S03]  /*0af0*/  ULDC UR4, c[0x0][0xd3c] ;  /* 0x00034f0000047ab9 */ /* 0x000fc60000000800 */
[----:B------:R-:W1:Y:S01]  /*0b00*/  LDS.128 R40, [R18+0x324d0] ;  /* 0x0324d00012287984 */ /* 0x000e620000000c00 */
[----:B------:R-:W-:Y:S06]  /*0b10*/  BAR.ARV 0x4, 0x180 ;  /* 0x0106000000007b1d */ /* 0x000fec0000002000 */
[----:B-1----:R-:W-:-:S13]  /*0b20*/  ISETP.GE.AND P0, PT, R43, UR4, PT ;  /* 0x000000042b007c0c */ /* 0x002fda000bf06270 */
[----:B------:R-:W-:Y:S05]  /*0b30*/  @P0 BRA `(.L_x_1333) ;  /* 0x000001b400480947 */ /* 0x000fea0003800000 */
[----:B------:R-:W2:Y:S01]  /*0b40*/  LDL R0, [R1+0xa0] ;  /* 0x0000a00001007983 */ /* 0x000ea20000100800 */
[----:B------:R-:W-:Y:S01]  /*0b50*/  VIADD R6, R6, 0xffffff80 ;  /* 0xffffff8006067836 */ /* 0x000fe20000000000 */
[----:B------:R-:W-:Y:S01]  /*0b60*/  CS2R R200, SRZ ;  /* 0x0000000000c87805 */ /* 0x000fe2000001ff00 */
[----:B------:R-:W-:Y:S02]  /*0b70*/  IMAD.MOV.U32 R208, RZ, RZ, RZ ;  /* 0x000000ffffd07224 */ /* 0x000fe400078e00ff */
[----:B------:R-:W-:Y:S01]  /*0b80*/  IMAD.MOV.U32 R228, RZ, RZ, RZ ;  /* 0x000000ffffe47224 */ /* 0x000fe200078e00ff */
[----:B------:R-:W-:-:S04]  /*0b90*/  SHF.R.S32.HI R3, RZ, 0x1f, R6 ;  /* 0x0000001fff037819 */ /* 0x000fc80000011406 */
[CC--:B0-----:R-:W-:Y:S02]  /*0ba0*/  LEA.HI R2, R3.reuse, R6.reuse, RZ, 0x4 ;  /* 0x0000000603027211 */ /* 0x0c1fe400078f20ff */
[CC--:B------:R-:W-:Y:S02]  /*0bb0*/  LEA.HI R218, R3.reuse, R6.reuse, RZ, 0x5 ;  /* 0x0000000603da7211 */ /* 0x0c0fe400078f28ff */
[----:B------:R-:W-:Y:S02]  /*0bc0*/  SHF.R.S32.HI R7, RZ, 0x4, R2 ;  /* 0x00000004ff077819 */ /* 0x000fe40000011402 */
[----:B------:R-:W-:Y:S02]  /*0bd0*/  LEA.HI R19, R3, R6, RZ, 0x2 ;  /* 0x0000000603137211 */ /* 0x000fe400078f10ff */
[----:B------:R-:W-:Y:S02]  /*0be0*/  LEA.HI R4, R2, R7, RZ, 0x1 ;  /* 0x0000000702047211 */ /* 0x000fe400078f08ff */
[----:B------:R-:W-:-:S02]  /*0bf0*/  SHF.R.S32.HI R218, RZ, 0x5, R218 ;  /* 0x00000005ffda7819 */ /* 0x000fc400000114da */
[----:B------:R-:W-:-:S05]  /*0c00*/  LOP3.LUT R4, R4, 0x1ffffffe, RZ, 0xc0, !PT ;  /* 0x1ffffffe04047812 */ /* 0x000fca00078ec0ff */
[----:B------:R-:W-:Y:S01]  /*0c10*/  IMAD.IADD R4, R7, 0x1, -R4 ;  /* 0x0000000107047824 */ /* 0x000fe200078e0a04 */
[----:B--2---:R-:W-:Y:S02]  /*0c20*/  R2UR UR4, R0 ;  /* 0x00000000000472ca */ /* 0x004fe400000e0000 */
[CC--:B------:R-:W-:Y:S02]  /*0c30*/  LEA.HI R0, R3.reuse, R6.reuse, RZ, 0x7 ;  /* 0x0000000603007211 */ /* 0x0c0fe400078f38ff */
[----:B------:R-:W-:Y:S02]  /*0c40*/  LEA.HI R3, R3, R6, RZ, 0x3 ;  /* 0x0000000603037211 */ /* 0x000fe400078f18ff */
[----:B------:R-:W-:Y:S02]  /*0c50*/  LOP3.LUT R5, R0, 0xffffff80, RZ, 0xc0, !PT ;  /* 0xffffff8000057812 */ /* 0x000fe400078ec0ff */
[----:B------:R-:W-:Y:S02]  /*0c60*/  LOP3.LUT R7, R3, 0xfffffff8, RZ, 0xc0, !PT ;  /* 0xfffffff803077812 */ /* 0x000fe400078ec0ff */
[----:B------:R-:W-:Y:S01]  /*0c70*/  LOP3.LUT R3, R19, 0xfffffffc, RZ, 0xc0, !PT ;  /* 0xfffffffc13037812 */ /* 0x000fe200078ec0ff */
[C---:B------:R-:W-:Y:S01]  /*0c80*/  IMAD.IADD R13, R6.reuse, 0x1, -R5 ;  /* 0x00000001060d7824 */ /* 0x040fe200078e0a05 */
[----:B------:R-:W-:Y:S01]  /*0c90*/  SHF.R.S32.HI R5, RZ, 0x7, R0 ;  /* 0x00000007ff057819 */ /* 0x000fe20000011400 */
[----:B------:R-:W-:Y:S01]  /*0ca0*/  ULOP3.LUT UR4, UR4, 0x1, URZ, 0xfc, !UPT ;  /* 0x0000000104047892 */ /* 0x000fe2000f8efc3f */
[----:B------:R-:W-:Y:S01]  /*0cb0*/  SHF.R.S32.HI R19, RZ, 0x2, R19 ;  /* 0x00000002ff137819 */ /* 0x000fe20000011413 */
[----:B------:R-:W-:Y:S01]  /*0cc0*/  IMAD.IADD R3, R6, 0x1, -R3 ;  /* 0x0000000106037824 */ /* 0x000fe200078e0a03 */
[----:B------:R-:W-:Y:S01]  /*0cd0*/  SHF.R.S32.HI R8, RZ, 0x1f, R13 ;  /* 0x0000001fff087819 */ /* 0x000fe2000001140d */
[----:B------:R-:W-:Y:S01]  /*0ce0*/  STL [R1+0x8c], R13 ;  /* 0x00008c0d01007387 */ /* 0x000fe20000100800 */
[----:B------:R-:W-:Y:S01]  /*0cf0*/  LEA.HI R0, R0, R5, RZ, 0x1 ;  /* 0x0000000500007211 */ /* 0x000fe200078f08ff */
[----:B------:R-:W-:Y:S01]  /*0d00*/  VIADD R227, R19, 0x40 ;  /* 0x0000004013e37836 */ /* 0x000fe20000000000 */
[-C--:B------:R-:W-:Y:S01]  /*0d10*/  LEA.HI R9, R8, R13.reuse, RZ, 0x2 ;  /* 0x0000000d08097211 */ /* 0x080fe200078f10ff */
[----:B------:R-:W-:Y:S01]  /*0d20*/  IMAD.IADD R7, R6, 0x1, -R7 ;  /* 0x0000000106077824 */ /* 0x000fe200078e0a07 */
[----:B------:R-:W-:Y:S01]  /*0d30*/  LOP3.LUT R0, R0, 0x3fffffe, RZ, 0xc0, !PT ;  /* 0x03fffffe00007812 */ /* 0x000fe200078ec0ff */
[----:B------:R-:W-:Y:S01]  /*0d40*/  IMAD.SHL.U32 R215, R227, 0x40, RZ ;  /* 0x00000040e3d77824 */ /* 0x000fe200078e00ff */
[--C-:B------:R-:W-:Y:S01]  /*0d50*/  SHF.R.S32.HI R10, RZ, 0x2, R9.reuse ;  /* 0x00000002ff0a7819 */ /* 0x100fe20000011409 */
[----:B------:R-:W-:Y:S01]  /*0d60*/  IMAD.SHL.U32 R203, R7, 0x8, RZ ;  /* 0x0000000807cb7824 */ /* 0x000fe200078e00ff */
[----:B------:R-:W-:Y:S01]  /*0d70*/  SHF.R.S32.HI R11, RZ, 0x1f, R9 ;  /* 0x0000001fff0b7819 */ /* 0x000fe20000011409 */
[----:B------:R-:W-:Y:S01]  /*0d80*/  IMAD.IADD R0, R5, 0x1, -R0 ;  /* 0x0000000105007824 */ /* 0x000fe200078e0a00 */
[----:B------:R-:W-:Y:S01]  /*0d90*/  LEA.HI R8, R8, R13, RZ, 0x5 ;  /* 0x0000000d08087211 */ /* 0x000fe200078f28ff */
[----:B------:R-:W-:Y:S01]  /*0da0*/  IMAD.SHL.U32 R16, R3, 0x8, RZ ;  /* 0x0000000803107824 */ /* 0x000fe200078e00ff */
[----:B------:R-:W-:Y:S01]  /*0db0*/  LEA.HI R11, R11, R10, RZ, 0x3 ;  /* 0x0000000a0b0b7211 */ /* 0x000fe200078f18ff */
[----:B------:R-:W-:Y:S01]  /*0dc0*/  IMAD.SHL.U32 R22, R3, 0x4, RZ ;  /* 0x0000000403167824 */ /* 0x000fe200078e00ff */
[----:B------:R-:W-:Y:S01]  /*0dd0*/  LOP3.LUT R5, R2, 0x3fffff0, RZ, 0xc0, !PT ;  /* 0x03fffff002057812 */ /* 0x000fe200078ec0ff */
[----:B------:R-:W-:Y:S01]  /*0de0*/  VIADD R221, R203, 0x40 ;  /* 0x00000040cbdd7836 */ /* 0x000fe20000000000 */
[----:B------:R-:W-:Y:S01]  /*0df0*/  LOP3.LUT R11, R11, 0xfffffff8, RZ, 0xc0, !PT ;  /* 0xfffffff80b0b7812 */ /* 0x000fe200078ec0ff */
[----:B------:R-:W-:Y:S01]  /*0e00*/  VIADD R220, R203, 0x80 ;  /* 0x00000080cbdc7836 */ /* 0x000fe20000000000 */
[----:B------:R-:W-:Y:S01]  /*0e10*/  SHF.R.S32.HI R8, RZ, 0x5, R8 ;  /* 0x00000005ff087819 */ /* 0x000fe20000011408 */
[----:B------:R-:W-:Y:S01]  /*0e20*/  IMAD.IADD R5, R6, 0x1, -R5 ;  /* 0x0000000106057824 */ /* 0x000fe200078e0a05 */
[----:B------:R-:W-:Y:S01]  /*0e30*/  LOP3.LUT R215, R215, 0x1c0, RZ, 0xc0, !PT ;  /* 0x000001c0d7d77812 */ /* 0x000fe200078ec0ff */
[----:B------:R-:W-:Y:S01]  /*0e40*/  IMAD.IADD R11, R10, 0x1, -R11 ;  /* 0x000000010a0b7824 */ /* 0x000fe200078e0a0b */
[----:B------:R-:W-:Y:S01]  /*0e50*/  LOP3.LUT R9, R9, 0x7ffffffc, RZ, 0xc0, !PT ;  /* 0x7ffffffc09097812 */ /* 0x000fe200078ec0ff */
[----:B------:R-:W-:Y:S01]  /*0e60*/  IMAD R5, R218, 0x10, R5 ;  /* 0x00000010da057824 */ /* 0x000fe200078e0205 */
[----:B------:R-:W-:Y:S01]  /*0e70*/  LOP3.LUT R6, R215, 0x38, R16, 0xf8, !PT ;  /* 0x00000038d7067812 */ /* 0x000fe200078ef810 */
[----:B------:R-:W-:Y:S01]  /*0e80*/  IMAD R11, R8, 0x10, R11 ;  /* 0x00000010080b7824 */ /* 0x000fe200078e020b */
[----:B------:R-:W-:Y:S01]  /*0e90*/  SHF.R.S32.HI R231, RZ, 0x1f, R19 ;  /* 0x0000001fffe77819 */ /* 0x000fe20000011413 */
[----:B------:R-:W-:Y:S01]  /*0ea0*/  IMAD R5, R5, 0x8, R4 ;  /* 0x0000000805057824 */ /* 0x000fe200078e0204 */
[----:B------:R-:W-:Y:S01]  /*0eb0*/  SHF.R.S32.HI R4, RZ, 0x1f, R227 ;  /* 0x0000001fff047819 */ /* 0x000fe200000114e3 */
[----:B------:R-:W-:-:S02]  /*0ec0*/  IMAD R12, R0, 0x40, R11 ;  /* 0x00000040000c7824 */ /* 0x000fc400078e020b */
[----:B------:R-:W-:Y:S01]  /*0ed0*/  IMAD.U32 R0, RZ, RZ, UR4 ;  /* 0x00000004ff007e24 */ /* 0x000fe2000f8e00ff */
[----:B------:R-:W-:Y:S01]  /*0ee0*/  LEA.HI R4, R4, R227, RZ, 0x3 ;  /* 0x000000e304047211 */ /* 0x000fe200078f18ff */
[----:B------:R-:W-:Y:S01]  /*0ef0*/  IMAD.IADD R9, R13, 0x1, -R9 ;  /* 0x000000010d097824 */ /* 0x000fe200078e0a09 */
[----:B------:R-:W-:Y:S01]  /*0f00*/  STL [R1+0x94], R12 ;  /* 0x0000940c01007387 */ /* 0x000fe20000100800 */
[----:B------:R-:W-:Y:S02]  /*0f10*/  IMAD.MOV.U32 R2, RZ, RZ, RZ ;  /* 0x000000ffff027224 */ /* 0x000fe400078e00ff */
[----:B------:R-:W-:Y:S01]  /*0f20*/  IMAD.SHL.U32 R4, R4, 0x40, RZ ;  /* 0x0000004004047824 */ /* 0x000fe200078e00ff */
[----:B------:R0:W-:Y:S01]  /*0f30*/  STL [R1+0x5c], R0 ;  /* 0x00005c0001007387 */ /* 0x0001e20000100800 */
[----:B------:R-:W-:Y:S02]  /*0f40*/  IMAD.SHL.U32 R232, R9, 0x2, RZ ;  /* 0x0000000209e87824 */ /* 0x000fe400078e00ff */
[----:B------:R-:W-:Y:S01]  /*0f50*/  VIADD R202, R22, 0x10 ;  /* 0x0000001016ca7836 */ /* 0x000fe20000000000 */
[----:B------:R-:W-:Y:S01]  /*0f60*/  LOP3.LUT R219, R4, 0xfffffe00, RZ, 0xc0, !PT ;  /* 0xfffffe0004db7812 */ /* 0x000fe200078ec0ff */
[----:B------:R-:W-:Y:S01]  /*0f70*/  VIADD R36, R232, 0x8 ;  /* 0x00000008e8247836 */ /* 0x000fe20000000000 */
[----:B------:R-:W-:Y:S01]  /*0f80*/  SHF.R.S32.HI R4, RZ, 0x1f, R221 ;  /* 0x0000001fff047819 */ /* 0x000fe200000114dd */
[----:B------:R-:W-:-:S02]  /*0f90*/  IMAD.SHL.U32 R4, R5, 0x8, RZ ;  /* 0x0000000805047824 */ /* 0x000fc400078e00ff */
[C---:B------:R-:W-:Y:S01]  /*0fa0*/  VIADD R33, R232.reuse, 0x20 ;  /* 0x00000020e8217836 */ /* 0x040fe20000000000 */
[C---:B0-----:R-:W-:Y:S01]  /*0fb0*/  LEA.HI R0, R3.reuse, R3, RZ, 0x1 ;  /* 0x0000000303007211 */ /* 0x041fe200078f08ff */
[C---:B------:R-:W-:Y:S01]  /*0fc0*/  VIADD R30, R232.reuse, 0x38 ;  /* 0x00000038e81e7836 */ /* 0x040fe20000000000 */
[----:B------:R0:W-:Y:S01]  /*0fd0*/  STL [R1+0x9c], R4 ;  /* 0x00009c0401007387 */ /* 0x0001e20000100800 */
[----:B------:R-:W-:Y:S01]  /*0fe0*/  VIADD R27, R232, 0x50 ;  /* 0x00000050e81b7836 */ /* 0x000fe20000000000 */
[----:B------:R-:W-:Y:S01]  /*0ff0*/  LOP3.LUT R0, R0, 0x1ffffffe, RZ, 0xc0, !PT ;  /* 0x1ffffffe00007812 */ /* 0x000fe200078ec0ff */
[C---:B------:R-:W-:Y:S02]  /*1000*/  VIADD R24, R232.reuse, 0x68 ;  /* 0x00000068e8187836 */ /* 0x040fe40000000000 */
[C---:B------:R-:W-:Y:S02]  /*1010*/  VIADD R15, R232.reuse, 0x80 ;  /* 0x00000080e80f7836 */ /* 0x040fe40000000000 */
[----:B------:R-:W-:Y:S01]  /*1020*/  IMAD.IADD R0, R3, 0x1, -R0 ;  /* 0x0000000103007824 */ /* 0x000fe200078e0a00 */
[----:B------:R-:W-:Y:S01]  /*1030*/  SHF.R.S32.HI R3, RZ, 0x1f, R203 ;  /* 0x0000001fff037819 */ /* 0x000fe200000114cb */
[----:B------:R-:W-:Y:S01]  /*1040*/  VIADD R11, R232, 0x98 ;  /* 0x00000098e80b7836 */ /* 0x000fe20000000000 */
[----:B------:R-:W-:Y:S01]  /*1050*/  SHF.R.U32.HI R3, RZ, 0x3, R215 ;  /* 0x00000003ff037819 */ /* 0x000fe200000116d7 */
[----:B------:R-:W-:-:S02]  /*1060*/  IMAD R0, R0, 0x8, R12 ;  /* 0x0000000800007824 */ /* 0x000fc400078e020c */
[C---:B------:R-:W-:Y:S01]  /*1070*/  VIADD R8, R232.reuse, 0xb0 ;  /* 0x000000b0e8087836 */ /* 0x040fe20000000000 */
[----:B------:R-:W-:Y:S01]  /*1080*/  LOP3.LUT R3, R219, R6, R3, 0xf6, !PT ;  /* 0x00000006db037212 */ /* 0x000fe200078ef603 */
[C---:B------:R-:W-:Y:S01]  /*1090*/  VIADD R5, R232.reuse, 0xc8 ;  /* 0x000000c8e8057836 */ /* 0x040fe20000000000 */
[----:B------:R-:W-:Y:S01]  /*10a0*/  SHF.R.S32.HI R6, RZ, 0x1f, R220 ;  /* 0x0000001fff067819 */ /* 0x000fe200000114dc */
[C---:B0-----:R-:W-:Y:S02]  /*10b0*/  VIADD R4, R232.reuse, 0xd0 ;  /* 0x000000d0e8047836 */ /* 0x041fe40000000000 */
[----:B------:R-:W-:Y:S02]  /*10c0*/  IMAD R3, R3, 0x2, R18 ;  /* 0x0000000203037824 */ /* 0x000fe400078e0212 */
[C---:B------:R-:W-:Y:S02]  /*10d0*/  VIADD R237, R232.reuse, 0xd8 ;  /* 0x000000d8e8ed7836 */ /* 0x040fe40000000000 */
[C---:B------:R-:W-:Y:S01]  /*10e0*/  VIADD R236, R232.reuse, 0xe0 ;  /* 0x000000e0e8ec7836 */ /* 0x040fe20000000000 */
[----:B------:R0:W-:Y:S01]  /*10f0*/  STL [R1+0x90], R3 ;  /* 0x0000900301007387 */ /* 0x0001e20000100800 */
[----:B------:R-:W-:-:S02]  /*1100*/  VIADD R35, R232, 0x10 ;  /* 0x00000010e8237836 */ /* 0x000fc40000000000 */
[C---:B------:R-:W-:Y:S01]  /*1110*/  VIADD R34, R232.reuse, 0x18 ;  /* 0x00000018e8227836 */ /* 0x040fe20000000000 */
[----:B------:R1:W-:Y:S01]  /*1120*/  STL [R1+0x98], R0 ;  /* 0x0000980001007387 */ /* 0x0003e20000100800 */
[C---:B------:R-:W-:Y:S01]  /*1130*/  VIADD R32, R232.reuse, 0x28 ;  /* 0x00000028e8207836 */ /* 0x040fe20000000000 */
[----:B------:R-:W-:Y:S01]  /*1140*/  SHF.R.S32.HI R35, RZ, 0x1f, R35 ;  /* 0x0000001fff237819 */ /* 0x000fe20000011423 */
[C---:B------:R-:W-:Y:S01]  /*1150*/  VIADD R31, R232.reuse, 0x30 ;  /* 0x00000030e81f7836 */ /* 0x040fe20000000000 */
[----:B------:R-:W-:Y:S01]  /*1160*/  SHF.R.S32.HI R34, RZ, 0x1f, R34 ;  /* 0x0000001fff227819 */ /* 0x000fe20000011422 */
[C---:B------:R-:W-:Y:S01]  /*1170*/  VIADD R29, R232.reuse, 0x40 ;  /* 0x00000040e81d7836 */ /* 0x040fe20000000000 */
[----:B0-----:R-:W-:Y:S01]  /*1180*/  SHF.R.S32.HI R3, RZ, 0x1f, R36 ;  /* 0x0000001fff037819 */ /* 0x001fe20000011424 */
        /* <DEDUP_REMOVED lines=32> */
[----:B------:R-:W-:Y:S02]  /*1390*/  SHF.R.S32.HI R20, RZ, 0x1f, R20 ;  /* 0x0000001fff147819 */ /* 0x000fe40000011414 */
        /* <DEDUP_REMOVED lines=8> */
[----:B-1----:R-:W-:-:S07]  /*1420*/  SHF.R.S32.HI R3, RZ, 0x1f, R233 ;  /* 0x0000001fff037819 */ /* 0x002fce00000114e9 */
.L_x_1481:
        /* <DEDUP_REMOVED lines=19> */
[----:B------:R-:W-:Y:S02]  /*1560*/  ISETP.NE.U32.AND P2, PT, RZ, UR4, PT ;  /* 0x00000004ff007c0c */ /* 0x000fe4000bf45070 */
[----:B------:R-:W-:Y:S01]  /*1570*/  IADD3 R4, P3, R225, UR8, RZ ;  /* 0x00000008e1047c10 */ /* 0x000fe2000ff7e0ff */
[----:B------:R0:W5:Y:S01]  /*1580*/  @P1 LDG.E R10, desc[UR60][R6.64] ;  /* 0x0000003c060a1981 */ /* 0x000162000c1e1900 */
[----:B------:R-:W-:-:S02]  /*1590*/  ISETP.NE.AND.EX P2, PT, RZ, UR5, PT, P2 ;  /* 0x00000005ff007c0c */ /* 0x000fc4000bf45320 */
[----:B------:R-:W-:-:S05]  /*15a0*/  IADD3.X R5, R226, UR9, RZ, P3, !PT ;  /* 0x00000009e2057c10 */ /* 0x000fca0009ffe4ff */
[----:B------:R0:W5:Y:S06]  /*15b0*/  @P0 LDG.E R68, desc[UR60][R4.64] ;  /* 0x0000003c04440981 */ /* 0x00016c000c1e1900 */
[----:B------:R-:W-:Y:S01]  /*15c0*/  @P2 IADD3 R8, P1, R225, UR4, RZ ;  /* 0x00000004e1082c10 */ /* 0x000fe2000ff3e0ff */
[----:B------:R-:W-:Y:S02]  /*15d0*/  ULDC UR4, c[0x0][0x288] ;  /* 0x0000a20000047ab9 */ /* 0x000fe40000000800 */
[----:B------:R-:W-:Y:S01]  /*15e0*/  IMAD.U32 R154, RZ, RZ, UR4 ;  /* 0x00000004ff9a7e24 */ /* 0x000fe2000f8e00ff */
[----:B------:R-:W-:Y:S01]  /*15f0*/  @P2 IADD3.X R9, R226, UR5, RZ, P1, !PT ;  /* 0x00000005e2092c10 */ /* 0x000fe20008ffe4ff */
[----:B------:R-:W-:-:S04]  /*1600*/  ULDC.64 UR4, c[0x0][0x418] ;  /* 0x0001060000047ab9 */ /* 0x000fc80000000a00 */
        /* <DEDUP_REMOVED lines=20> */
.L_x_1334:
        /* <DEDUP_REMOVED lines=14> */
.L_x_1335:
[----:B------:R-:W-:Y:S05]  /*1830*/  @!P0 BRA `(.L_x_1336) ;  /* 0x00000000000c8947 */ /* 0x000fea0003800000 */
[----:B------:R-:W2:Y:S04]  /*1840*/  LDG.E R0, desc[UR60][R4.64] ;  /* 0x0000003c04007981 */ /* 0x000ea8000c1e1900 */
[----:B------:R-:W2:Y:S02]  /*1850*/  LDG.E R31, desc[UR60][R4.64+0x4] ;  /* 0x0000043c041f7981 */ /* 0x000ea4000c1e1900 */
[----:B--2---:R-:W-:-:S07]  /*1860*/  IMAD.IADD R31, R31, 0x1, -R0 ;  /* 0x000000011f1f7824 */ /* 0x004fce00078e0a00 */
.L_x_1336:
        /* <DEDUP_REMOVED lines=57> */
.L_x_1338:
[----:B------:R-:W-:Y:S05]  /*1c00*/  BSYNC B0 ;  /* 0x0000000000007941 */ /* 0x000fea0003800000 */
.L_x_1337:
        /* <DEDUP_REMOVED lines=37> */
.L_x_1341:
[----:B------:R-:W-:Y:S05]  /*1e60*/  BSYNC B6 ;  /* 0x0000000000067941 */ /* 0x000fea0003800000 */
.L_x_1340:
        /* <DEDUP_REMOVED lines=20> */
.L_x_1343:
[----:B------:R-:W-:Y:S05]  /*1fb0*/  BSYNC B6 ;  /* 0x0000000000067941 */ /* 0x000fea0003800000 */
.L_x_1342:
[----:B------:R-:W-:Y:S01]  /*1fc0*/  ULDC.64 UR4, c[0x0][0xaf0] ;  /* 0x0002bc0000047ab9 */ /* 0x000fe20000000a00 */
[----:B------:R-:W-:Y:S01]  /*1fd0*/  IMAD.MOV.U32 R0, RZ, RZ, R224 ;  /* 0x000000ffff007224 */ /* 0x000fe200078e00e0 */
[----:B------:R-:W-:Y:S01]  /*1fe0*/  ISETP.NE.U32.AND P0, PT, RZ, UR4, PT ;  /* 0x00000004ff007c0c */ /* 0x000fe2000bf05070 */
[----:B------:R-:W0:Y:S01]  /*1ff0*/  S2R R46, SR_TID.X ;  /* 0x00000000002e7919 */ /* 0x000e220000002100 */
[----:B------:R-:W1:Y:S02]  /*2000*/  LDC.64 R20, c[0x0][0x300] ;  /* 0x0000c000ff147b82 */ /* 0x000e640000000a00 */
[----:B------:R-:W-:Y:S01]  /*2010*/  ISETP.NE.AND.EX P0, PT, RZ, UR5, PT, P0 ;  /* 0x00000005ff007c0c */ /* 0x000fe2000bf05300 */
[----:B------:R-:W2:Y:S01]  /*2020*/  S2R R6, SR_TID.X ;  /* 0x0000000000067919 */ /* 0x000ea20000002100 */
[----:B------:R-:W-:Y:S01]  /*2030*/  IMAD.IADD R68, R68, 0x1, R31 ;  /* 0x0000000144447824 */ /* 0x000fe200078e021f */
[----:B------:R-:W-:Y:S01]  /*2040*/  SHF.R.S32.HI R17, RZ, 0x1f, R16 ;  /* 0x0000001fff117819 */ /* 0x000fe20000011410 */
[----:B------:R-:W-:-:S02]  /*2050*/  VIADD R74, R16, 0x20 ;  /* 0x00000020104a7836 */ /* 0x000fc40000000000 */
[----:B------:R-:W3:Y:S07]  /*2060*/  LDC R75, c[0x0][0x3f4] ;  /* 0x0000fd00ff4b7b82 */ /* 0x000eee0000000800 */
[----:B------:R-:W-:Y:S01]  /*2070*/  @P0 IADD3 R4, P1, R225, UR4, RZ ;  /* 0x00000004e1040c10 */ /* 0x000fe2000ff3e0ff */
[----:B------:R-:W-:Y:S01]  /*2080*/  VIADD R70, R16, 0x40 ;  /* 0x0000004010467836 */ /* 0x000fe20000000000 */
[----:B------:R-:W4:Y:S02]  /*2090*/  LDC.64 R34, c[0x0][0x3f8] ;  /* 0x0000fe00ff227b82 */ /* 0x000f240000000a00 */
[----:B------:R-:W-:Y:S01]  /*20a0*/  @P0 IADD3.X R5, R226, UR5, RZ, P1, !PT ;  /* 0x00000005e2050c10 */ /* 0x000fe20008ffe4ff */
[----:B------:R-:W-:-:S04]  /*20b0*/  ULDC.64 UR4, c[0x0][0xb00] ;  /* 0x0002c00000047ab9 */ /* 0x000fc80000000a00 */
[----:B------:R2:W3:Y:S01]  /*20c0*/  @P0 LDG.E R0, desc[UR60][R4.64] ;  /* 0x0000003c04000981 */ /* 0x0004e2000c1e1900 */
[----:B------:R-:W-:Y:S01]  /*20d0*/  SHF.R.S32.HI R36, RZ, 0x1f, R68 ;  /* 0x0000001fff247819 */ /* 0x000fe20000011444 */
[C---:B------:R-:W-:Y:S01]  /*20e0*/  VIADD R11, R16.reuse, 0x60 ;  /* 0x00000060100b7836 */ /* 0x040fe20000000000 */
[----:B------:R-:W-:Y:S01]  /*20f0*/  ISETP.NE.U32.AND P0, PT, RZ, UR4, PT ;  /* 0x00000004ff007c0c */ /* 0x000fe2000bf05070 */
[----:B------:R-:W4:Y:S01]  /*2100*/  LDC.64 R66, c[0x0][0x408] ;  /* 0x00010200ff427b82 */ /* 0x000f220000000a00 */
[----:B------:R-:W-:Y:S01]  /*2110*/  VIADD R10, R16, 0x80 ;  /* 0x00000080100a7836 */ /* 0x000fe20000000000 */
[----:B------:R-:W-:Y:S01]  /*2120*/  SHF.R.S32.HI R23, RZ, 0x1f, R22 ;  /* 0x0000001fff177819 */ /* 0x000fe20000011416 */
[-C--:B-1----:R-:W-:Y:S01]  /*2130*/  IMAD R3, R36, R20.reuse, RZ ;  /* 0x0000001424037224 */ /* 0x082fe200078e02ff */
[----:B0-----:R-:W-:Y:S01]  /*2140*/  SHF.R.U32.HI R46, RZ, 0x7, R46 ;  /* 0x00000007ff2e7819 */ /* 0x001fe2000001162e */
[----:B------:R-:W-:Y:S01]  /*2150*/  VIADD R9, R16, 0xa0 ;  /* 0x000000a010097836 */ /* 0x000fe20000000000 */
[----:B------:R-:W-:Y:S01]  /*2160*/  ISETP.NE.AND.EX P0, PT, RZ, UR5, PT, P0 ;  /* 0x00000005ff007c0c */ /* 0x000fe2000bf05300 */
[----:B--2---:R-:W-:Y:S01]  /*2170*/  IMAD.WIDE.U32 R4, R68, R20, RZ ;  /* 0x0000001444047225 */ /* 0x004fe200078e00ff */
[----:B------:R-:W-:Y:S01]  /*2180*/  ULDC.64 UR4, c[0x0][0x308] ;  /* 0x0000c20000047ab9 */ /* 0x000fe20000000a00 */
[----:B------:R-:W-:-:S02]  /*2190*/  ISETP.NE.AND P6, PT, R46, 0x1, PT ;  /* 0x000000012e00780c */ /* 0x000fc40003fc5270 */
[----:B------:R-:W-:Y:S01]  /*21a0*/  IMAD R3, R68, R21, R3 ;  /* 0x0000001544037224 */ /* 0x000fe200078e0203 */
[----:B-----5:R-:W-:Y:S01]  /*21b0*/  SHF.R.S32.HI R37, RZ, 0x1f, R40 ;  /* 0x0000001fff257819 */ /* 0x020fe20000011428 */
[----:B------:R-:W-:Y:S01]  /*21c0*/  VIADD R6, R6, 0xffffff80 ;  /* 0xffffff8006067836 */ /* 0x000fe20000000000 */
[----:B------:R-:W-:Y:S01]  /*21d0*/  SHF.L.U64.HI R8, R20, 0x6, R21 ;  /* 0x0000000614087819 */ /* 0x000fe20000010215 */
[----:B------:R-:W-:Y:S02]  /*21e0*/  IMAD.IADD R5, R5, 0x1, R3 ;  /* 0x0000000105057824 */ /* 0x000fe400078e0203 */
[----:B------:R-:W-:Y:S01]  /*21f0*/  IMAD R39, R21, 0x60, RZ ;  /* 0x0000006015277824 */ /* 0x000fe200078e02ff */
[----:B------:R-:W-:Y:S01]  /*2200*/  SHF.R.S32.HI R7, RZ, 0x1f, R6 ;  /* 0x0000001fff077819 */ /* 0x000fe20000011406 */
[----:B------:R-:W-:-:S04]  /*2210*/  IMAD.WIDE.U32 R4, R222, UR4, R4 ;  /* 0x00000004de047c25 */ /* 0x000fc8000f8e0004 */
[----:B------:R-:W-:Y:S01]  /*2220*/  IMAD R5, R222, UR5, R5 ;  /* 0x00000005de057c24 */ /* 0x000fe2000f8e0205 */
[----:B------:R-:W-:Y:S01]  /*2230*/  ULDC.64 UR4, c[0x0][0x310] ;  /* 0x0000c40000047ab9 */ /* 0x000fe20000000a00 */
[----:B----4-:R-:W-:-:S04]  /*2240*/  IMAD.WIDE.U32 R42, R19, R66, R22 ;  /* 0x00000042132a7225 */ /* 0x010fc800078e0016 */
[----:B------:R-:W-:-:S04]  /*2250*/  IMAD.WIDE.U32 R64, R19, R66, R16 ;  /* 0x0000004213407225 */ /* 0x000fc800078e0010 */
[----:B------:R-:W-:-:S04]  /*2260*/  IMAD.WIDE.U32 R30, R19, R34, R22 ;  /* 0x00000022131e7225 */ /* 0x000fc800078e0016 */
[----:B------:R-:W-:-:S04]  /*2270*/  IMAD.WIDE.U32 R32, R19, R34, R16 ;  /* 0x0000002213207225 */ /* 0x000fc800078e0010 */
[----:B------:R-:W-:Y:S02]  /*2280*/  IMAD.MOV.U32 R89, RZ, RZ, 0x20 ;  /* 0x00000020ff597424 */ /* 0x000fe400078e00ff */
[----:B------:R-:W-:Y:S01]  /*2290*/  VIADD R98, R46, 0x8 ;  /* 0x000000082e627836 */ /* 0x000fe20000000000 */
[----:B------:R-:W-:Y:S01]  /*22a0*/  SHF.R.U32.HI R46, RZ, 0x3, R215 ;  /* 0x00000003ff2e7819 */ /* 0x000fe200000116d7 */
[----:B------:R-:W-:Y:S02]  /*22b0*/  IMAD R77, R35, 0x60, RZ ;  /* 0x00000060234d7824 */ /* 0x000fe400078e02ff */
[----:B------:R-:W-:Y:S01]  /*22c0*/  IMAD R47, R67, 0x60, RZ ;  /* 0x00000060432f7824 */ /* 0x000fe200078e02ff */
[----:B---3--:R-:W-:Y:S02]  /*22d0*/  SHF.R.S32.HI R3, RZ, 0x1f, R0 ;  /* 0x0000001fff037819 */ /* 0x008fe40000011400 */
[----:B------:R-:W-:Y:S02]  /*22e0*/  SEL R14, R0, RZ, !P0 ;  /* 0x000000ff000e7207 */ /* 0x000fe40004000000 */
[----:B------:R-:W-:-:S02]  /*22f0*/  SEL R93, R3, RZ, !P0 ;  /* 0x000000ff035d7207 */ /* 0x000fc40004000000 */
[----:B------:R-:W-:Y:S01]  /*2300*/  LEA.HI R0, R7, R6, RZ, 0x2 ;  /* 0x0000000607007211 */ /* 0x000fe200078f10ff */
[----:B------:R-:W-:-:S03]  /*2310*/  IMAD.WIDE.U32 R12, R14, UR4, R4 ;  /* 0x000000040e0c7c25 */ /* 0x000fc6000f8e0004 */
[----:B------:R-:W-:Y:S01]  /*2320*/  SHF.R.S32.HI R44, RZ, 0x1f, R0 ;  /* 0x0000001fff2c7819 */ /* 0x000fe20000011400 */
[----:B------:R-:W-:Y:S01]  /*2330*/  IMAD R3, R93, UR4, RZ ;  /* 0x000000045d037c24 */ /* 0x000fe2000f8e02ff */
[----:B------:R-:W-:Y:S01]  /*2340*/  SHF.R.S32.HI R0, RZ, 0x1f, R227 ;  /* 0x0000001fff007819 */ /* 0x000fe200000114e3 */
[----:B------:R-:W-:Y:S01]  /*2350*/  IMAD.WIDE.U32 R4, R19, R20, R16 ;  /* 0x0000001413047225 */ /* 0x000fe200078e0010 */
[----:B------:R-:W-:-:S03]  /*2360*/  LEA.HI R44, R44, R19, RZ, 0x3 ;  /* 0x000000132c2c7211 */ /* 0x000fc600078f18ff */
[----:B------:R-:W-:Y:S01]  /*2370*/  IMAD R3, R14, UR5, R3 ;  /* 0x000000050e037c24 */ /* 0x000fe2000f8e0203 */
[----:B------:R-:W-:Y:S05]  /*2380*/  @!P6 WARPSYNC.ALL ;  /* 0x000000000000e948 */ /* 0x000fea0003800000 */
[----:B------:R-:W-:Y:S01]  /*2390*/  ULDC UR4, c[0x0][0x320] ;  /* 0x0000c80000047ab9 */ /* 0x000fe20000000800 */
[----:B------:R-:W-:Y:S01]  /*23a0*/  IMAD R6, R231, R20, RZ ;  /* 0x00000014e7067224 */ /* 0x000fe200078e02ff */
[----:B------:R-:W-:Y:S01]  /*23b0*/  ISETP.GE.AND P1, PT, R74, UR4, PT ;  /* 0x000000044a007c0c */ /* 0x000fe2000bf26270 */
[----:B------:R-:W-:Y:S01]  /*23c0*/  IMAD.IADD R72, R13, 0x1, R3 ;  /* 0x000000010d487824 */ /* 0x000fe200078e0203 */
[----:B------:R-:W-:Y:S01]  /*23d0*/  @!P6 BAR.SYNC.DEFER_BLOCKING 0x9, 0x100 ;  /* 0x024400000000eb1d */ /* 0x000fe20000010000 */
[----:B------:R-:W-:Y:S01]  /*23e0*/  IADD3 R73, P2, R12, R4, RZ ;  /* 0x000000040c497210 */ /* 0x000fe20007f5e0ff */
[----:B------:R-:W-:Y:S01]  /*23f0*/  IMAD R71, R19, R21, R6 ;  /* 0x0000001513477224 */ /* 0x000fe200078e0206 */
[----:B------:R-:W-:Y:S01]  /*2400*/  SEL R4, RZ, 0xffffffff, P1 ;  /* 0xffffffffff047807 */ /* 0x000fe20000800000 */
[C---:B------:R-:W-:Y:S01]  /*2410*/  VIADD R7, R16.reuse, 0xc0 ;  /* 0x000000c010077836 */ /* 0x040fe20000000000 */
[C---:B------:R-:W-:Y:S01]  /*2420*/  ISETP.GE.AND P0, PT, R16.reuse, UR4, PT ;  /* 0x0000000410007c0c */ /* 0x040fe2000bf06270 */
[----:B------:R-:W-:Y:S01]  /*2430*/  VIADD R6, R16, 0xe0 ;  /* 0x000000e010067836 */ /* 0x000fe20000000000 */
[----:B------:R-:W-:Y:S01]  /*2440*/  IADD3.X R71, R72, R5, R71, P2, !PT ;  /* 0x0000000548477210 */ /* 0x000fe200017fe447 */
[----:B------:R-:W-:Y:S01]  /*2450*/  IMAD.SHL.U32 R4, R4, 0x2, RZ ;  /* 0x0000000204047824 */ /* 0x000fe200078e00ff */
[----:B------:R-:W-:Y:S01]  /*2460*/  SEL R3, RZ, 0x1, P0 ;  /* 0x00000001ff037807 */ /* 0x000fe20000000000 */
[----:B------:R-:W-:Y:S01]  /*2470*/  ULDC.64 UR6, c[0x0][0x330] ;  /* 0x0000cc0000067ab9 */ /* 0x000fe20000000a00 */
[----:B------:R-:W-:-:S02]  /*2480*/  ISETP.GE.AND P1, PT, R70, UR4, PT ;  /* 0x0000000446007c0c */ /* 0x000fc4000bf26270 */
[----:B------:R-:W-:Y:S02]  /*2490*/  ISETP.GE.AND P2, PT, R11, UR4, PT ;  /* 0x000000040b007c0c */ /* 0x000fe4000bf46270 */
[----:B------:R-:W-:Y:S02]  /*24a0*/  ISETP.GE.AND P0, PT, R7, UR4, PT ;  /* 0x0000000407007c0c */ /* 0x000fe4000bf06270 */
[----:B------:R-:W-:Y:S02]  /*24b0*/  ISETP.GE.AND P3, PT, R6, UR4, PT ;  /* 0x0000000406007c0c */ /* 0x000fe4000bf66270 */
[----:B------:R-:W-:Y:S01]  /*24c0*/  LOP3.LUT R3, R4, 0x2, R3, 0xe2, !PT ;  /* 0x0000000204037812 */ /* 0x000fe200078ee203 */
[C---:B------:R-:W-:Y:S01]  /*24d0*/  IMAD.WIDE.U32 R4, R222.reuse, UR6, R16 ;  /* 0x00000006de047c25 */ /* 0x040fe2000f8e0010 */
[----:B------:R-:W-:Y:S02]  /*24e0*/  SEL R6, RZ, 0x4, P1 ;  /* 0x00000004ff067807 */ /* 0x000fe40000800000 */
[----:B------:R-:W-:Y:S01]  /*24f0*/  SEL R7, RZ, 0x8, P2 ;  /* 0x00000008ff077807 */ /* 0x000fe20001000000 */
[----:B------:R-:W-:Y:S01]  /*2500*/  IMAD R5, R222, UR7, R5 ;  /* 0x00000007de057c24 */ /* 0x000fe2000f8e0205 */
[----:B------:R-:W-:-:S02]  /*2510*/  ISETP.GE.AND P1, PT, R10, UR4, PT ;  /* 0x000000040a007c0c */ /* 0x000fc4000bf26270 */
[----:B------:R-:W-:Y:S01]  /*2520*/  ISETP.GE.AND P2, PT, R9, UR4, PT ;  /* 0x0000000409007c0c */ /* 0x000fe2000bf46270 */
[----:B------:R-:W-:Y:S01]  /*2530*/  ULDC.64 UR4, c[0x0][0x338] ;  /* 0x0000ce0000047ab9 */ /* 0x000fe20000000a00 */
[----:B------:R-:W-:Y:S01]  /*2540*/  LOP3.LUT R3, R7, R3, R6, 0xfe, !PT ;  /* 0x0000000307037212 */ /* 0x000fe200078efe06 */
[----:B------:R-:W-:Y:S01]  /*2550*/  IMAD R93, R93, UR4, RZ ;  /* 0x000000045d5d7c24 */ /* 0x000fe2000f8e02ff */
[----:B------:R-:W-:Y:S02]  /*2560*/  SEL R6, RZ, 0x10, P1 ;  /* 0x00000010ff067807 */ /* 0x000fe40000800000 */
[----:B------:R-:W-:Y:S01]  /*2570*/  SEL R7, RZ, 0x20, P2 ;  /* 0x00000020ff077807 */ /* 0x000fe20001000000 */
[C---:B------:R-:W-:Y:S01]  /*2580*/  IMAD R93, R14.reuse, UR5, R93 ;  /* 0x000000050e5d7c24 */ /* 0x040fe2000f8e025d */
[----:B------:R-:W-:Y:S01]  /*2590*/  SEL R95, RZ, 0x40, P0 ;  /* 0x00000040ff5f7807 */ /* 0x000fe20000000000 */
[----:B------:R-:W-:Y:S01]  /*25a0*/  IMAD.WIDE.U32 R14, R14, UR4, R4 ;  /* 0x000000040e0e7c25 */ /* 0x000fe2000f8e0004 */
[----:B------:R-:W-:Y:S01]  /*25b0*/  ISETP.GE.AND P0, PT, R16, R75, PT ;  /* 0x0000004b1000720c */ /* 0x000fe20003f06270 */
[----:B------:R-:W-:Y:S01]  /*25c0*/  ULDC UR4, c[0x0][0x2f4] ;  /* 0x0000bd0000047ab9 */ /* 0x000fe20000000800 */
[----:B------:R-:W-:Y:S01]  /*25d0*/  LOP3.LUT R6, R7, R3, R6, 0xfe, !PT ;  /* 0x0000000307067212 */ /* 0x000fe200078efe06 */
[----:B------:R-:W-:Y:S01]  /*25e0*/  IMAD R4, R231, R34, RZ ;  /* 0x00000022e7047224 */ /* 0x000fe200078e02ff */
[C---:B------:R-:W-:Y:S01]  /*25f0*/  SEL R3, R75.reuse, RZ, P0 ;  /* 0x000000ff4b037207 */ /* 0x040fe20000000000 */
[----:B------:R-:W-:Y:S01]  /*2600*/  IMAD.SHL.U32 R75, R75, 0x2, RZ ;  /* 0x000000024b4b7824 */ /* 0x000fe200078e00ff */
[----:B------:R-:W-:Y:S01]  /*2610*/  LOP3.LUT R44, R44, 0xfffffff8, RZ, 0xc0, !PT ;  /* 0xfffffff82c2c7812 */ /* 0x000fe200078ec0ff */
[C---:B------:R-:W-:Y:S01]  /*2620*/  IMAD R5, R19.reuse, R35, R4 ;  /* 0x0000002313057224 */ /* 0x040fe200078e0204 */
[----:B------:R-:W-:Y:S01]  /*2630*/  LOP3.LUT R95, R6, R95, RZ, 0xfc, !PT ;  /* 0x0000005f065f7212 */ /* 0x000fe200078efcff */
[----:B------:R-:W-:Y:S01]  /*2640*/  IMAD.IADD R3, R16, 0x1, R3 ;  /* 0x0000000110037824 */ /* 0x000fe200078e0203 */
[----:B------:R-:W-:Y:S01]  /*2650*/  IADD3 R68, P1, R19, R68, RZ ;  /* 0x0000004413447210 */ /* 0x000fe20007f3e0ff */
[----:B------:R-:W-:Y:S01]  /*2660*/  IMAD R6, R231, R66, RZ ;  /* 0x00000042e7067224 */ /* 0x000fe200078e02ff */
[----:B------:R-:W-:Y:S01]  /*2670*/  SEL R94, RZ, 0xffffff80, P3 ;  /* 0xffffff80ff5e7807 */ /* 0x000fe20001800000 */
[C---:B------:R-:W-:Y:S01]  /*2680*/  IMAD.IADD R44, R19.reuse, 0x1, -R44 ;  /* 0x00000001132c7824 */ /* 0x040fe200078e0a2c */
[----:B------:R-:W-:Y:S01]  /*2690*/  SHF.R.S32.HI R4, RZ, 0x1f, R3 ;  /* 0x0000001fff047819 */ /* 0x000fe20000011403 */
[----:B------:R-:W-:Y:S01]  /*26a0*/  IMAD R7, R19, R67, R6 ;  /* 0x0000004313077224 */ /* 0x000fe200078e0206 */
[----:B------:R-:W-:Y:S01]  /*26b0*/  SHF.L.U64.HI R6, R34, 0x6, R35 ;  /* 0x0000000622067819 */ /* 0x000fe20000010223 */
[----:B------:R-:W-:Y:S01]  /*26c0*/  IMAD.SHL.U32 R83, R44, 0x40, RZ ;  /* 0x000000402c537824 */ /* 0x000fe200078e00ff */
[----:B------:R-:W-:Y:S01]  /*26d0*/  LEA.HI R38, R4, R3, RZ, 0x3 ;  /* 0x0000000304267211 */ /* 0x000fe200078f18ff */
[----:B------:R-:W-:Y:S01]  /*26e0*/  IMAD.IADD R43, R43, 0x1, R7 ;  /* 0x000000012b2b7824 */ /* 0x000fe200078e0207 */
[----:B------:R-:W-:Y:S01]  /*26f0*/  SHF.L.U64.HI R4, R66, 0x6, R67 ;  /* 0x0000000642047819 */ /* 0x000fe20000010243 */
[----:B------:R-:W-:Y:S01]  /*2700*/  IMAD.IADD R65, R7, 0x1, R65 ;  /* 0x0000000107417824 */ /* 0x000fe200078e0241 */
[----:B------:R-:W-:Y:S01]  /*2710*/  LOP3.LUT R83, R83, 0x1c0, RZ, 0xc0, !PT ;  /* 0x000001c053537812 */ /* 0x000fe200078ec0ff */
[----:B------:R-:W-:Y:S01]  /*2720*/  IMAD R3, R37, R34, RZ ;  /* 0x0000002225037224 */ /* 0x000fe200078e02ff */
[----:B------:R-:W-:Y:S01]  /*2730*/  LOP3.LUT R85, R38, 0xfffffff8, RZ, 0xc0, !PT ;  /* 0xfffffff826557812 */ /* 0x000fe200078ec0ff */
[C---:B------:R-:W-:Y:S01]  /*2740*/  IMAD.SHL.U32 R7, R20.reuse, 0x40, RZ ;  /* 0x0000004014077824 */ /* 0x040fe200078e00ff */
[----:B------:R-:W-:Y:S01]  /*2750*/  SHF.R.U32.HI R86, RZ, 0x3, R83 ;  /* 0x00000003ff567819 */ /* 0x000fe20000011653 */
[----:B------:R-:W-:Y:S01]  /*2760*/  IMAD.WIDE.U32 R20, R20, 0x60, RZ ;  /* 0x0000006014147825 */ /* 0x000fe200078e00ff */
[----:B------:R-:W-:-:S02]  /*2770*/  LOP3.LUT R94, R95, 0x80, R94, 0xc8, !PT ;  /* 0x000000805f5e7812 */ /* 0x000fc400078ec85e */
[----:B------:R-:W-:Y:S01]  /*2780*/  SHF.R.S32.HI R84, RZ, 0x3, R38 ;  /* 0x00000003ff547819 */ /* 0x000fe20000011426 */
[-C--:B------:R-:W-:Y:S01]  /*2790*/  IMAD R37, R37, R66.reuse, RZ ;  /* 0x0000004225257224 */ /* 0x080fe200078e02ff */
[----:B------:R-:W-:Y:S01]  /*27a0*/  SHF.R.S32.HI R87, RZ, 0x1f, R85 ;  /* 0x0000001fff577819 */ /* 0x000fe20000011455 */
[-C--:B------:R-:W-:Y:S01]  /*27b0*/  IMAD.WIDE.U32 R42, R40, R66.reuse, R42 ;  /* 0x00000042282a7225 */ /* 0x080fe200078e002a */
[----:B------:R-:W-:Y:S02]  /*27c0*/  ISETP.GE.AND P2, PT, R74, UR4, PT ;  /* 0x000000044a007c0c */ /* 0x000fe4000bf46270 */
[----:B------:R-:W-:Y:S01]  /*27d0*/  LOP3.LUT R95, R95, 0x40, RZ, 0xc0, !PT ;  /* 0x000000405f5f7812 */ /* 0x000fe200078ec0ff */
[C---:B------:R-:W-:Y:S02]  /*27e0*/  IMAD R37, R40.reuse, R67, R37 ;  /* 0x0000004328257224 */ /* 0x040fe400078e0225 */
[----:B------:R-:W-:-:S04]  /*27f0*/  IMAD.WIDE.U32 R64, R40, R66, R64 ;  /* 0x0000004228407225 */ /* 0x000fc800078e0040 */
[----:B------:R-:W-:Y:S01]  /*2800*/  IMAD.IADD R76, R21, 0x1, R39 ;  /* 0x00000001154c7824 */ /* 0x000fe200078e0227 */
[----:B------:R-:W-:Y:S01]  /*2810*/  LOP3.LUT R39, R83, 0x18, R16, 0xf8, !PT ;  /* 0x0000001853277812 */ /* 0x000fe200078ef810 */
[----:B------:R-:W-:Y:S01]  /*2820*/  IMAD.X R69, R231, 0x1, R36, P1 ;  /* 0x00000001e7457824 */ /* 0x000fe200008e0624 */
[----:B------:R-:W-:Y:S01]  /*2830*/  LOP3.LUT P1, RZ, R44, 0x4, RZ, 0xc0, !PT ;  /* 0x000000042cff7812 */ /* 0x000fe2000782c0ff */
[----:B------:R-:W-:Y:S01]  /*2840*/  IMAD.IADD R81, R43, 0x1, R37 ;  /* 0x000000012b517824 */ /* 0x000fe200078e0225 */
[--C-:B------:R-:W-:Y:S01]  /*2850*/  LOP3.LUT R36, R215, 0x38, R38.reuse, 0xf8, !PT ;  /* 0x00000038d7247812 */ /* 0x100fe200078ef826 */
[----:B------:R-:W-:Y:S01]  /*2860*/  IMAD.IADD R82, R37, 0x1, R65 ;  /* 0x0000000125527824 */ /* 0x000fe200078e0241 */
[----:B------:R-:W-:Y:S01]  /*2870*/  LOP3.LUT R37, R83, 0x38, R38, 0xf8, !PT ;  /* 0x0000003853257812 */ /* 0x000fe200078ef826 */
[----:B------:R-:W-:Y:S01]  /*2880*/  IMAD.IADD R31, R31, 0x1, R5 ;  /* 0x000000011f1f7824 */ /* 0x000fe200078e0205 */
[----:B------:R-:W-:Y:S01]  /*2890*/  LOP3.LUT R39, R39, R86, RZ, 0x3c, !PT ;  /* 0x0000005627277212 */ /* 0x000fe200078e3cff */
[----:B------:R-:W-:Y:S01]  /*28a0*/  IMAD.IADD R33, R5, 0x1, R33 ;  /* 0x0000000105217824 */ /* 0x000fe200078e0221 */
[----:B------:R-:W-:Y:S01]  /*28b0*/  LOP3.LUT R36, R36, R46, RZ, 0x3c, !PT ;  /* 0x0000002e24247212 */ /* 0x000fe200078e3cff */
[----:B------:R-:W-:Y:S01]  /*28c0*/  IMAD R45, R40, R35, R3 ;  /* 0x00000023282d7224 */ /* 0x000fe200078e0203 */
[----:B------:R-:W-:Y:S01]  /*28d0*/  SEL R89, R89, 0xffffffe0, !P1 ;  /* 0xffffffe059597807 */ /* 0x000fe20004800000 */
[----:B------:R-:W-:Y:S01]  /*28e0*/  IMAD.SHL.U32 R5, R34, 0x40, RZ ;  /* 0x0000004022057824 */ /* 0x000fe200078e00ff */
[----:B------:R-:W-:Y:S01]  /*28f0*/  LOP3.LUT R37, R37, R86, RZ, 0x3c, !PT ;  /* 0x0000005625257212 */ /* 0x000fe200078e3cff */
[----:B------:R-:W-:Y:S01]  /*2900*/  IMAD.WIDE.U32 R30, R40, R34, R30 ;  /* 0x00000022281e7225 */ /* 0x000fe200078e001e */
[----:B------:R-:W-:-:S03]  /*2910*/  ISETP.GE.AND P1, PT, R16, UR4, PT ;  /* 0x0000000410007c0c */ /* 0x000fc6000bf26270 */
[----:B------:R-:W-:-:S04]  /*2920*/  IMAD.WIDE.U32 R32, R40, R34, R32 ;  /* 0x0000002228207225 */ /* 0x000fc800078e0020 */
[----:B------:R-:W-:Y:S02]  /*2930*/  IMAD.SHL.U32 R3, R66, 0x40, RZ ;  /* 0x0000004042037824 */ /* 0x000fe400078e00ff */
[----:B------:R-:W-:-:S04]  /*2940*/  IMAD.WIDE.U32 R34, R34, 0x60, RZ ;  /* 0x0000006022227825 */ /* 0x000fc800078e00ff */
[----:B------:R-:W-:-:S04]  /*2950*/  IMAD.WIDE.U32 R66, R66, 0x60, RZ ;  /* 0x0000006042427825 */ /* 0x000fc800078e00ff */
[----:B------:R-:W-:Y:S02]  /*2960*/  IMAD R90, R218, 0x200, R39 ;  /* 0x00000200da5a7824 */ /* 0x000fe400078e0227 */
[----:B------:R-:W-:Y:S02]  /*2970*/  IMAD.IADD R77, R35, 0x1, R77 ;  /* 0x00000001234d7824 */ /* 0x000fe400078e024d */
[----:B------:R-:W-:Y:S02]  /*2980*/  IMAD.IADD R78, R67, 0x1, R47 ;  /* 0x00000001434e7824 */ /* 0x000fe400078e022f */
[----:B------:R-:W-:Y:S02]  /*2990*/  IMAD.IADD R79, R31, 0x1, R45 ;  /* 0x000000011f4f7824 */ /* 0x000fe400078e022d */
[----:B------:R-:W-:Y:S02]  /*29a0*/  IMAD.IADD R80, R45, 0x1, R33 ;  /* 0x000000012d507824 */ /* 0x000fe400078e0221 */
[----:B------:R-:W-:-:S02]  /*29b0*/  IMAD.IADD R88, R219, 0x1, R36 ;  /* 0x00000001db587824 */ /* 0x000fc400078e0224 */
[----:B------:R-:W-:Y:S02]  /*29c0*/  IMAD R91, R218, 0x200, R37 ;  /* 0x00000200da5b7824 */ /* 0x000fe400078e0225 */
[----:B------:R-:W-:Y:S02]  /*29d0*/  IMAD.IADD R92, R89, 0x1, R90 ;  /* 0x00000001595c7824 */ /* 0x000fe400078e025a */
[----:B------:R-:W-:-:S07]  /*29e0*/  IMAD.IADD R93, R15, 0x1, R93 ;  /* 0x000000010f5d7824 */ /* 0x000fce00078e025d */
.L_x_1391:
        /* <DEDUP_REMOVED lines=71> */
.L_x_1348:
[----:B------:R-:W-:Y:S05]  /*2e60*/  BSYNC B1 ;  /* 0x0000000000017941 */ /* 0x000fea0003800000 */
.L_x_1347:
        /* <DEDUP_REMOVED lines=25> */
.L_x_1350:
[----:B------:R-:W-:Y:S05]  /*3000*/  BSYNC B1 ;  /* 0x0000000000017941 */ /* 0x000fea0003800000 */
.L_x_1349:
[----:B0-----:R-:W2:Y:S01]  /*3010*/  LDL R36, [R1+0x5c] ;  /* 0x00005c0001247983 */ /* 0x001ea20000100800 */
[----:B------:R-:W-:Y:S01]  /*3020*/  IMAD.MOV.U32 R37, RZ, RZ, R61 ;  /* 0x000000ffff257224 */ /* 0x000fe200078e003d */
[----:B------:R-:W-:Y:S01]  /*3030*/  PRMT R116, R100, 0x5410, R101 ;  /* 0x0000541064747816 */ /* 0x000fe20000000065 */
[----:B------:R-:W-:Y:S02]  /*3040*/  IMAD.MOV.U32 R38, RZ, RZ, R62 ;  /* 0x000000ffff267224 */ /* 0x000fe400078e003e */
[----:B------:R-:W-:-:S03]  /*3050*/  IMAD.MOV.U32 R39, RZ, RZ, R63 ;  /* 0x000000ffff277224 */ /* 0x000fc600078e003f */
[----:B------:R-:W-:Y:S01]  /*3060*/  PRMT R111, R38, 0x7610, R111 ;  /* 0x00007610266f7816 */ /* 0x000fe2000000006f */
[----:B-----5:R-:W-:Y:S01]  /*3070*/  IMAD.MOV.U32 R38, RZ, RZ, R52 ;  /* 0x000000ffff267224 */ /* 0x020fe200078e0034 */
[----:B------:R-:W-:Y:S01]  /*3080*/  PRMT R118, R39, 0x7610, R118 ;  /* 0x0000761027767816 */ /* 0x000fe20000000076 */
[----:B------:R-:W-:-:S05]  /*3090*/  IMAD.MOV.U32 R39, RZ, RZ, R53 ;  /* 0x000000ffff277224 */ /* 0x000fca00078e0035 */
[----:B------:R-:W-:Y:S01]  /*30a0*/  PRMT R114, R39, 0x5410, R38 ;  /* 0x0000541027727816 */ /* 0x000fe20000000026 */
[----:B------:R-:W-:Y:S02]  /*30b0*/  IMAD.MOV.U32 R38, RZ, RZ, R44 ;  /* 0x000000ffff267224 */ /* 0x000fe400078e002c */
[----:B------:R-:W-:-:S05]  /*30c0*/  IMAD.MOV.U32 R39, RZ, RZ, R45 ;  /* 0x000000ffff277224 */ /* 0x000fca00078e002d */
[----:B------:R-:W-:Y:S02]  /*30d0*/  PRMT R113, R38, 0x5410, R39 ;  /* 0x0000541026717816 */ /* 0x000fe40000000027 */
[----:B--2---:R-:W-:Y:S01]  /*30e0*/  R2UR UR4, R36 ;  /* 0x00000000240472ca */ /* 0x004fe200000e0000 */
[----:B------:R-:W-:-:S05]  /*30f0*/  IMAD.MOV.U32 R36, RZ, RZ, R60 ;  /* 0x000000ffff247224 */ /* 0x000fca00078e003c */
[----:B------:R-:W-:Y:S01]  /*3100*/  PRMT R107, R36, 0x5410, R37 ;  /* 0x00005410246b7816 */ /* 0x000fe20000000025 */
[----:B------:R-:W-:Y:S02]  /*3110*/  IMAD.MOV.U32 R36, RZ, RZ, R56 ;  /* 0x000000ffff247224 */ /* 0x000fe400078e0038 */
[----:B------:R-:W-:-:S04]  /*3120*/  IMAD.MOV.U32 R37, RZ, RZ, R57 ;  /* 0x000000ffff257224 */ /* 0x000fc800078e0039 */
[----:B------:R-:W-:Y:S01]  /*3130*/  UISETP.NE.AND UP0, UPT, UR4, 0x3, UPT ;  /* 0x000000030400788c */ /* 0x000fe2000bf05270 */
[----:B------:R-:W-:Y:S01]  /*3140*/  PRMT R117, R36, 0x5410, R37 ;  /* 0x0000541024757816 */ /* 0x000fe20000000025 */
[----:B------:R-:W-:Y:S02]  /*3150*/  IMAD.MOV.U32 R36, RZ, RZ, R46 ;  /* 0x000000ffff247224 */ /* 0x000fe400078e002e */
[----:B------:R-:W-:Y:S02]  /*3160*/  IMAD.MOV.U32 R37, RZ, RZ, R47 ;  /* 0x000000ffff257224 */ /* 0x000fe400078e002f */
[----:B------:R-:W-:-:S03]  /*3170*/  PLOP3.LUT P3, PT, PT, PT, UP0, 0x80, 0x0 ;  /* 0x000000000000781c */ /* 0x000fc60003f6f008 */
[----:B------:R-:W-:Y:S01]  /*3180*/  PRMT R112, R36, 0x5410, R37 ;  /* 0x0000541024707816 */ /* 0x000fe20000000025 */
[----:B------:R-:W-:Y:S02]  /*3190*/  IMAD.MOV.U32 R37, RZ, RZ, R54 ;  /* 0x000000ffff257224 */ /* 0x000fe400078e0036 */
[----:B------:R-:W-:-:S05]  /*31a0*/  IMAD.MOV.U32 R36, RZ, RZ, R55 ;  /* 0x000000ffff247224 */ /* 0x000fca00078e0037 */
[----:B------:R-:W-:Y:S02]  /*31b0*/  PRMT R115, R36, 0x5410, R37 ;  /* 0x0000541024737816 */ /* 0x000fe40000000025 */
[----:B------:R-:W-:Y:S05]  /*31c0*/  @!P3 BRA `(.L_x_1351) ;  /* 0x000000000004b947 */ /* 0x000fea0003800000 */
[----:B------:R-:W-:Y:S01]  /*31d0*/  BPT.TRAP 0x1 ;  /* 0x000000040000795c */ /* 0x000fe20000300000 */
.L_x_1351:
[----:B------:R-:W-:Y:S01]  /*31e0*/  IMAD R96, R2, 0x8, R18 ;  /* 0x0000000802607824 */ /* 0x000fe200078e0212 */
[----:B------:R-:W-:Y:S01]  /*31f0*/  SHF.L.U32 R109, R201, 0x1f, RZ ;  /* 0x0000001fc96d7819 */ /* 0x000fe200000006ff */
[----:B------:R-:W-:Y:S03]  /*3200*/  BSSY B1, `(.L_x_1352) ;  /* 0x0000003000017945 */ /* 0x000fe60003800000 */
[----:B------:R-:W0:Y:S02]  /*3210*/  SYNCS.PHASECHK.TRANS64.TRYWAIT P6, [R96+URZ+0x32490], R109 ;  /* 0x0324906d600075a7 */ /* 0x000e2400080c017f */
[----:B0-----:R-:W-:Y:S05]  /*3220*/  @!P6 BRA `(.L_x_1353) ;  /* 0x0000018c0094e947 */ /* 0x001fea0003800000 */
.L_x_1648:
[----:B------:R-:W-:Y:S05]  /*3230*/  BSYNC B1 ;  /* 0x0000000000017941 */ /* 0x000fea0003800000 */
.L_x_1352:
        /* <DEDUP_REMOVED lines=10> */
[----:B------:R-:W-:Y:S01]  /*32e0*/  SHF.R.U64 R101, R62, 0x10, R63 ;  /* 0x000000103e657819 */ /* 0x000fe2000000123f */
[----:B------:R-:W-:Y:S01]  /*32f0*/  IMAD.MOV.U32 R62, RZ, RZ, R37 ;  /* 0x000000ffff3e7224 */ /* 0x000fe200078e0025 */
[----:B------:R-:W-:Y:S01]  /*3300*/  SHF.R.U32.HI R63, RZ, 0x10, R63 ;  /* 0x00000010ff3f7819 */ /* 0x000fe2000001163f */
[----:B------:R-:W-:Y:S01]  /*3310*/  HADD2.F32 R37, -RZ, R100.H0_H0 ;  /* 0x20000064ff257230 */ /* 0x000fe20000004100 */
[----:B------:R-:W-:Y:S01]  /*3320*/  SHF.R.U32.HI R61, RZ, 0x10, R61 ;  /* 0x00000010ff3d7819 */ /* 0x000fe2000001163d */
[----:B------:R-:W-:Y:S02]  /*3330*/  HADD2.F32 R101, -RZ, R101.H0_H0 ;  /* 0x20000065ff657230 */ /* 0x000fe40000004100 */
[--C-:B------:R-:W-:Y:S02]  /*3340*/  HADD2.F32 R100, -RZ, R62.reuse.H1_H1 ;  /* 0x3000003eff647230 */ /* 0x100fe40000004100 */
[----:B------:R-:W-:-:S02]  /*3350*/  HADD2.F32 R102, -RZ, R62.H0_H0 ;  /* 0x2000003eff667230 */ /* 0x000fc40000004100 */
[----:B------:R-:W-:Y:S02]  /*3360*/  HADD2.F32 R62, -RZ, R39.H1_H1 ;  /* 0x30000027ff3e7230 */ /* 0x000fe40000004100 */
[-C--:B------:R-:W-:Y:S01]  /*3370*/  FMUL.FTZ R103, R100, R101.reuse ;  /* 0x0000006564677220 */ /* 0x080fe20000410000 */
[----:B------:R-:W-:Y:S02]  /*3380*/  HADD2.F32 R36, -RZ, R63.H0_H0 ;  /* 0x2000003fff247230 */ /* 0x000fe40000004100 */
[----:B------:R-:W-:Y:S01]  /*3390*/  FMUL.FTZ R101, R102, R101 ;  /* 0x0000006566657220 */ /* 0x000fe20000410000 */
[----:B------:R-:W-:Y:S02]  /*33a0*/  HADD2.F32 R39, -RZ, R39.H0_H0 ;  /* 0x20000027ff277230 */ /* 0x000fe40000004100 */
[----:B------:R-:W-:Y:S02]  /*33b0*/  HADD2.F32 R61, -RZ, R61.H0_H0 ;  /* 0x2000003dff3d7230 */ /* 0x000fe40000004100 */
[----:B------:R-:W-:Y:S01]  /*33c0*/  FMUL.FTZ R110, R62, R36 ;  /* 0x000000243e6e7220 */ /* 0x000fe20000410000 */
[----:B------:R-:W-:-:S02]  /*33d0*/  HADD2.F32 R111, -RZ, R111.H0_H0 ;  /* 0x2000006fff6f7230 */ /* 0x000fc40000004100 */
[C---:B------:R-:W-:Y:S01]  /*33e0*/  FMUL.FTZ R63, R39.reuse, R36 ;  /* 0x00000024273f7220 */ /* 0x040fe20000410000 */
[-C--:B------:R-:W-:Y:S01]  /*33f0*/  FFMA.FTZ R36, R102, R37.reuse, -R103 ;  /* 0x0000002566247223 */ /* 0x080fe20000010867 */
[----:B------:R-:W-:Y:S01]  /*3400*/  FFMA.FTZ R37, R100, R37, R101 ;  /* 0x0000002564257223 */ /* 0x000fe20000010065 */
[--C-:B------:R-:W-:Y:S02]  /*3410*/  HADD2.F32 R100, -RZ, R60.reuse.H1_H1 ;  /* 0x3000003cff647230 */ /* 0x100fe40000004100 */
[-C--:B------:R-:W-:Y:S01]  /*3420*/  FFMA.FTZ R39, R39, R61.reuse, -R110 ;  /* 0x0000003d27277223 */ /* 0x080fe2000001086e */
[----:B------:R-:W-:Y:S02]  /*3430*/  HADD2.F32 R102, -RZ, R60.H0_H0 ;  /* 0x2000003cff667230 */ /* 0x000fe40000004100 */
[----:B------:R-:W-:Y:S01]  /*3440*/  FFMA.FTZ R62, R62, R61, R63 ;  /* 0x0000003d3e3e7223 */ /* 0x000fe2000001003f */
[----:B------:R-:W-:Y:S01]  /*3450*/  HADD2.F32 R101, -RZ, R118.H0_H0 ;  /* 0x20000076ff657230 */ /* 0x000fe20000004100 */
[----:B------:R-:W-:Y:S01]  /*3460*/  F2FP.F16.F32.PACK_AB R37, R37, R36 ;  /* 0x000000242525723e */ /* 0x000fe200000000ff */
[----:B------:R-:W-:-:S02]  /*3470*/  HADD2.F32 R60, -RZ, R38.H1_H1 ;  /* 0x30000026ff3c7230 */ /* 0x000fc40000004100 */
[----:B------:R-:W-:Y:S01]  /*3480*/  HADD2.F32 R38, -RZ, R38.H0_H0 ;  /* 0x20000026ff267230 */ /* 0x000fe20000004100 */
[----:B------:R-:W-:Y:S01]  /*3490*/  F2FP.F16.F32.PACK_AB R39, R62, R39 ;  /* 0x000000273e27723e */ /* 0x000fe200000000ff */
[--C-:B------:R-:W-:Y:S02]  /*34a0*/  HADD2.F32 R61, -RZ, R107.reuse.H0_H0 ;  /* 0x2000006bff3d7230 */ /* 0x100fe40000004100 */
[----:B------:R-:W-:Y:S01]  /*34b0*/  FMUL.FTZ R103, R60, R101 ;  /* 0x000000653c677220 */ /* 0x000fe20000410000 */
[----:B------:R-:W-:Y:S02]  /*34c0*/  HADD2.F32 R63, -RZ, R107.H1_H1 ;  /* 0x3000006bff3f7230 */ /* 0x000fe40000004100 */
[-C--:B------:R-:W-:Y:S01]  /*34d0*/  FMUL.FTZ R107, R100, R111.reuse ;  /* 0x0000006f646b7220 */ /* 0x080fe20000410000 */
[----:B------:R-:W-:Y:S01]  /*34e0*/  FMUL.FTZ R111, R102, R111 ;  /* 0x0000006f666f7220 */ /* 0x000fe20000410000 */
[----:B------:R-:W-:Y:S02]  /*34f0*/  FMUL.FTZ R101, R38, R101 ;  /* 0x0000006526657220 */ /* 0x000fe40000410000 */
[-C--:B------:R-:W-:Y:S01]  /*3500*/  FFMA.FTZ R107, R102, R61.reuse, -R107 ;  /* 0x0000003d666b7223 */ /* 0x080fe2000001086b */
[----:B------:R-:W-:Y:S01]  /*3510*/  FFMA.FTZ R100, R100, R61, R111 ;  /* 0x0000003d64647223 */ /* 0x000fe2000001006f */
[-C--:B------:R-:W-:Y:S01]  /*3520*/  FFMA.FTZ R103, R38, R63.reuse, -R103 ;  /* 0x0000003f26677223 */ /* 0x080fe20000010867 */
[----:B------:R-:W-:-:S03]  /*3530*/  FFMA.FTZ R60, R60, R63, R101 ;  /* 0x0000003f3c3c7223 */ /* 0x000fc60000010065 */
[----:B------:R-:W-:Y:S02]  /*3540*/  F2FP.F16.F32.PACK_AB R36, R100, R107 ;  /* 0x0000006b6424723e */ /* 0x000fe400000000ff */
[----:B------:R-:W-:-:S07]  /*3550*/  F2FP.F16.F32.PACK_AB R38, R60, R103 ;  /* 0x000000673c26723e */ /* 0x000fce00000000ff */
.L_x_1359:
[----:B------:R-:W-:Y:S05]  /*3560*/  BSYNC B3 ;  /* 0x0000000000037941 */ /* 0x000fea0003800000 */
.L_x_1358:
[----:B--2---:R1:W-:Y:S02]  /*3570*/  STG.E.128 desc[UR60][R50.64], R36 ;  /* 0x0000002432007986 */ /* 0x0043e4000c101d3c */
.L_x_1357:
[----:B------:R-:W-:Y:S05]  /*3580*/  BSYNC B2 ;  /* 0x0000000000027941 */ /* 0x000fea0003800000 */
.L_x_1356:
[----:B------:R-:W-:Y:S05]  /*3590*/  @P2 BRA `(.L_x_1355) ;  /* 0x0000000000bc2947 */ /* 0x000fea0003800000 */
[----:B-1----:R1:W2:Y:S01]  /*35a0*/  LDS.128 R36, [R105] ;  /* 0x0000000069247984 */ /* 0x0022a20000000c00 */
[----:B------:R-:W-:Y:S01]  /*35b0*/  ISETP.GE.AND P4, PT, R202, R104, PT ;  /* 0x00000068ca00720c */ /* 0x000fe20003f86270 */
[----:B------:R-:W-:-:S12]  /*35c0*/  BSSY B2, `(.L_x_1360) ;  /* 0x000002b000027945 */ /* 0x000fd80003800000 */
[----:B-1----:R-:W-:Y:S05]  /*35d0*/  @P4 BRA `(.L_x_1361) ;  /* 0x0000000000a44947 */ /* 0x002fea0003800000 */
[----:B------:R-:W-:Y:S01]  /*35e0*/  SHF.R.U64 R60, R58, 0x10, R59 ;  /* 0x000000103a3c7819 */ /* 0x000fe2000000123b */
[----:B------:R-:W-:Y:S01]  /*35f0*/  HADD2.F32 R103, -RZ, R117.H0_H0 ;  /* 0x20000075ff677230 */ /* 0x000fe20000004100 */
[----:B------:R-:W-:Y:S02]  /*3600*/  SHF.R.U64 R61, R56, 0x10, R57 ;  /* 0x00000010383d7819 */ /* 0x000fe40000001239 */
[----:B------:R-:W-:Y:S01]  /*3610*/  SHF.R.U32.HI R58, RZ, 0x10, R59 ;  /* 0x00000010ff3a7819 */ /* 0x000fe2000001163b */
[----:B--2---:R-:W-:Y:S01]  /*3620*/  IMAD.MOV.U32 R59, RZ, RZ, R39 ;  /* 0x000000ffff3b7224 */ /* 0x004fe200078e0027 */
[----:B------:R-:W-:Y:S01]  /*3630*/  SHF.R.U32.HI R57, RZ, 0x10, R57 ;  /* 0x00000010ff397819 */ /* 0x000fe20000011639 */
[----:B------:R-:W-:Y:S02]  /*3640*/  HADD2.F32 R56, -RZ, R60.H0_H0 ;  /* 0x2000003cff387230 */ /* 0x000fe40000004100 */
[----:B------:R-:W-:Y:S02]  /*3650*/  HADD2.F32 R62, -RZ, R61.H0_H0 ;  /* 0x2000003dff3e7230 */ /* 0x000fe40000004100 */
[----:B------:R-:W-:-:S02]  /*3660*/  HADD2.F32 R39, -RZ, R37.H1_H1 ;  /* 0x30000025ff277230 */ /* 0x000fc40000004100 */
[----:B------:R-:W-:Y:S02]  /*3670*/  HADD2.F32 R60, -RZ, R57.H0_H0 ;  /* 0x20000039ff3c7230 */ /* 0x000fe40000004100 */
[----:B------:R-:W-:Y:S02]  /*3680*/  HADD2.F32 R37, -RZ, R37.H0_H0 ;  /* 0x20000025ff257230 */ /* 0x000fe40000004100 */
[-C--:B------:R-:W-:Y:S01]  /*3690*/  FMUL.FTZ R100, R39, R62.reuse ;  /* 0x0000003e27647220 */ /* 0x080fe20000410000 */
[--C-:B------:R-:W-:Y:S02]  /*36a0*/  HADD2.F32 R57, -RZ, R59.reuse.H1_H1 ;  /* 0x3000003bff397230 */ /* 0x100fe40000004100 */
[----:B------:R-:W-:Y:S02]  /*36b0*/  HADD2.F32 R59, -RZ, R59.H0_H0 ;  /* 0x2000003bff3b7230 */ /* 0x000fe40000004100 */
[----:B------:R-:W-:Y:S01]  /*36c0*/  FMUL.FTZ R102, R37, R62 ;  /* 0x0000003e25667220 */ /* 0x000fe20000410000 */
[----:B------:R-:W-:-:S02]  /*36d0*/  HADD2.F32 R58, -RZ, R58.H0_H0 ;  /* 0x2000003aff3a7230 */ /* 0x000fc40000004100 */
[----:B------:R-:W-:Y:S01]  /*36e0*/  FMUL.FTZ R62, R57, R60 ;  /* 0x0000003c393e7220 */ /* 0x000fe20000410000 */
[----:B------:R-:W-:Y:S01]  /*36f0*/  FFMA.FTZ R37, R37, R56, -R100 ;  /* 0x0000003825257223 */ /* 0x000fe20000010864 */
[----:B------:R-:W-:Y:S01]  /*3700*/  FMUL.FTZ R60, R59, R60 ;  /* 0x0000003c3b3c7220 */ /* 0x000fe20000410000 */
[----:B------:R-:W-:Y:S01]  /*3710*/  FFMA.FTZ R56, R39, R56, R102 ;  /* 0x0000003827387223 */ /* 0x000fe20000010066 */
[-C--:B------:R-:W-:Y:S01]  /*3720*/  FFMA.FTZ R39, R59, R58.reuse, -R62 ;  /* 0x0000003a3b277223 */ /* 0x080fe2000001083e */
[----:B------:R-:W-:Y:S02]  /*3730*/  HADD2.F32 R59, -RZ, R117.H1_H1 ;  /* 0x30000075ff3b7230 */ /* 0x000fe40000004100 */
[----:B------:R-:W-:Y:S01]  /*3740*/  FFMA.FTZ R58, R57, R58, R60 ;  /* 0x0000003a393a7223 */ /* 0x000fe2000001003c */
[----:B------:R-:W-:Y:S01]  /*3750*/  HADD2.F32 R60, -RZ, R36.H1_H1 ;  /* 0x30000024ff3c7230 */ /* 0x000fe20000004100 */
[----:B------:R-:W-:Y:S01]  /*3760*/  F2FP.F16.F32.PACK_AB R37, R56, R37 ;  /* 0x000000253825723e */ /* 0x000fe200000000ff */
[----:B------:R-:W-:-:S02]  /*3770*/  HADD2.F32 R62, -RZ, R38.H1_H1 ;  /* 0x30000026ff3e7230 */ /* 0x000fc40000004100 */
[----:B------:R-:W-:Y:S02]  /*3780*/  HADD2.F32 R36, -RZ, R36.H0_H0 ;  /* 0x20000024ff247230 */ /* 0x000fe40000004100 */
[----:B------:R-:W-:Y:S01]  /*3790*/  FMUL.FTZ R63, R60, R103 ;  /* 0x000000673c3f7220 */ /* 0x000fe20000410000 */
[----:B------:R-:W-:Y:S02]  /*37a0*/  HADD2.F32 R38, -RZ, R38.H0_H0 ;  /* 0x20000026ff267230 */ /* 0x000fe40000004100 */
[----:B------:R-:W-:Y:S01]  /*37b0*/  FMUL.FTZ R101, R62, R59 ;  /* 0x0000003b3e657220 */ /* 0x000fe20000410000 */
[--C-:B------:R-:W-:Y:S02]  /*37c0*/  HADD2.F32 R57, -RZ, R116.reuse.H1_H1 ;  /* 0x30000074ff397230 */ /* 0x100fe40000004100 */
[----:B------:R-:W-:Y:S01]  /*37d0*/  FMUL.FTZ R103, R36, R103 ;  /* 0x0000006724677220 */ /* 0x000fe20000410000 */
[----:B------:R-:W-:Y:S02]  /*37e0*/  HADD2.F32 R61, -RZ, R116.H0_H0 ;  /* 0x20000074ff3d7230 */ /* 0x000fe40000004100 */
[----:B------:R-:W-:Y:S01]  /*37f0*/  FMUL.FTZ R59, R38, R59 ;  /* 0x0000003b263b7220 */ /* 0x000fe20000410000 */
[----:B------:R-:W-:Y:S01]  /*3800*/  F2FP.F16.F32.PACK_AB R39, R58, R39 ;  /* 0x000000273a27723e */ /* 0x000fe200000000ff */
[-C--:B------:R-:W-:Y:S01]  /*3810*/  FFMA.FTZ R63, R36, R57.reuse, -R63 ;  /* 0x00000039243f7223 */ /* 0x080fe2000001083f */
[----:B------:R-:W-:Y:S01]  /*3820*/  FFMA.FTZ R60, R60, R57, R103 ;  /* 0x000000393c3c7223 */ /* 0x000fe20000010067 */
[-C--:B------:R-:W-:Y:S01]  /*3830*/  FFMA.FTZ R101, R38, R61.reuse, -R101 ;  /* 0x0000003d26657223 */ /* 0x080fe20000010865 */
[----:B------:R-:W-:-:S03]  /*3840*/  FFMA.FTZ R62, R62, R61, R59 ;  /* 0x0000003d3e3e7223 */ /* 0x000fc6000001003b */
[----:B------:R-:W-:Y:S02]  /*3850*/  F2FP.F16.F32.PACK_AB R36, R60, R63 ;  /* 0x0000003f3c24723e */ /* 0x000fe400000000ff */
[----:B------:R-:W-:-:S07]  /*3860*/  F2FP.F16.F32.PACK_AB R38, R62, R101 ;  /* 0x000000653e26723e */ /* 0x000fce00000000ff */
.L_x_1361:
[----:B------:R-:W-:Y:S05]  /*3870*/  BSYNC B2 ;  /* 0x0000000000027941 */ /* 0x000fea0003800000 */
.L_x_1360:
[----:B--2---:R2:W-:Y:S02]  /*3880*/  STG.E.128 desc[UR60][R50.64+0x40], R36 ;  /* 0x0000402432007986 */ /* 0x0045e4000c101d3c */
.L_x_1355:
[----:B------:R-:W-:Y:S05]  /*3890*/  BSYNC B1 ;  /* 0x0000000000017941 */ /* 0x000fea0003800000 */
.L_x_1354:
[----:B------:R-:W-:Y:S05]  /*38a0*/  @P5 BRA `(.L_x_1362) ;  /* 0x0000001c00245947 */ /* 0x000fea0003800000 */
[----:B------:R-:W-:Y:S04]  /*38b0*/  BSSY B1, `(.L_x_1363) ;  /* 0x0000032000017945 */ /* 0x000fe80003800000 */
[----:B------:R-:W-:Y:S05]  /*38c0*/  @P1 BRA `(.L_x_1364) ;  /* 0x0000000000c01947 */ /* 0x000fea0003800000 */
[----:B-12---:R1:W2:Y:S01]  /*38d0*/  LDS.128 R36, [R106+0x2000] ;  /* 0x002000006a247984 */ /* 0x0062a20000000c00 */
[----:B------:R-:W-:Y:S01]  /*38e0*/  ISETP.GE.AND P4, PT, R22, R104, PT ;  /* 0x000000681600720c */ /* 0x000fe20003f86270 */
[----:B------:R-:W-:-:S12]  /*38f0*/  BSSY B2, `(.L_x_1365) ;  /* 0x000002c000027945 */ /* 0x000fd80003800000 */
[----:B-1----:R-:W-:Y:S05]  /*3900*/  @P4 BRA `(.L_x_1366) ;  /* 0x0000000000a84947 */ /* 0x002fea0003800000 */
[----:B------:R-:W-:Y:S01]  /*3910*/  SHF.R.U64 R58, R52, 0x10, R53 ;  /* 0x00000010343a7819 */ /* 0x000fe20000001235 */
[----:B--2---:R-:W-:Y:S01]  /*3920*/  IMAD.MOV.U32 R51, RZ, RZ, R39 ;  /* 0x000000ffff337224 */ /* 0x004fe200078e0027 */
[--C-:B------:R-:W-:Y:S01]  /*3930*/  SHF.R.U64 R52, R54, 0x10, R55.reuse ;  /* 0x0000001036347819 */ /* 0x100fe20000001237 */
[----:B------:R-:W-:Y:S01]  /*3940*/  IMAD.MOV.U32 R50, RZ, RZ, R36 ;  /* 0x000000ffff327224 */ /* 0x000fe200078e0024 */
[----:B------:R-:W-:Y:S01]  /*3950*/  SHF.R.U32.HI R56, RZ, 0x10, R55 ;  /* 0x00000010ff387819 */ /* 0x000fe20000011637 */
[--C-:B------:R-:W-:Y:S01]  /*3960*/  HADD2.F32 R39, -RZ, R37.reuse.H1_H1 ;  /* 0x30000025ff277230 */ /* 0x100fe20000004100 */
[----:B------:R-:W-:Y:S01]  /*3970*/  SHF.R.U32.HI R57, RZ, 0x10, R53 ;  /* 0x00000010ff397819 */ /* 0x000fe20000011635 */
[----:B------:R-:W-:Y:S02]  /*3980*/  HADD2.F32 R55, -RZ, R52.H0_H0 ;  /* 0x20000034ff377230 */ /* 0x000fe40000004100 */
[----:B------:R-:W-:Y:S02]  /*3990*/  HADD2.F32 R36, -RZ, R37.H0_H0 ;  /* 0x20000025ff247230 */ /* 0x000fe40000004100 */
[----:B------:R-:W-:-:S02]  /*39a0*/  HADD2.F32 R56, -RZ, R56.H0_H0 ;  /* 0x20000038ff387230 */ /* 0x000fc40000004100 */
[-C--:B------:R-:W-:Y:S01]  /*39b0*/  FMUL.FTZ R37, R39, R55.reuse ;  /* 0x0000003727257220 */ /* 0x080fe20000410000 */
[--C-:B------:R-:W-:Y:S02]  /*39c0*/  HADD2.F32 R52, -RZ, R51.reuse.H1_H1 ;  /* 0x30000033ff347230 */ /* 0x100fe40000004100 */
[----:B------:R-:W-:Y:S02]  /*39d0*/  HADD2.F32 R51, -RZ, R51.H0_H0 ;  /* 0x20000033ff337230 */ /* 0x000fe40000004100 */
[----:B------:R-:W-:Y:S02]  /*39e0*/  HADD2.F32 R53, -RZ, R58.H0_H0 ;  /* 0x2000003aff357230 */ /* 0x000fe40000004100 */
[----:B------:R-:W-:Y:S01]  /*39f0*/  FMUL.FTZ R58, R36, R55 ;  /* 0x00000037243a7220 */ /* 0x000fe20000410000 */
[----:B------:R-:W-:Y:S02]  /*3a00*/  HADD2.F32 R54, -RZ, R57.H0_H0 ;  /* 0x20000039ff367230 */ /* 0x000fe40000004100 */
[-C--:B------:R-:W-:Y:S01]  /*3a10*/  FMUL.FTZ R60, R52, R56.reuse ;  /* 0x00000038343c7220 */ /* 0x080fe20000410000 */
[----:B------:R-:W-:Y:S01]  /*3a20*/  FMUL.FTZ R55, R51, R56 ;  /* 0x0000003833377220 */ /* 0x000fe20000410000 */
[-C--:B------:R-:W-:Y:S01]  /*3a30*/  FFMA.FTZ R36, R36, R53.reuse, -R37 ;  /* 0x0000003524247223 */ /* 0x080fe20000010825 */
[----:B------:R-:W-:Y:S01]  /*3a40*/  FFMA.FTZ R37, R39, R53, R58 ;  /* 0x0000003527257223 */ /* 0x000fe2000001003a */
[-C--:B------:R-:W-:Y:S01]  /*3a50*/  FFMA.FTZ R39, R51, R54.reuse, -R60 ;  /* 0x0000003633277223 */ /* 0x080fe2000001083c */
[----:B------:R-:W-:Y:S01]  /*3a60*/  FFMA.FTZ R52, R52, R54, R55 ;  /* 0x0000003634347223 */ /* 0x000fe20000010037 */
[----:B------:R-:W-:-:S02]  /*3a70*/  HADD2.F32 R51, -RZ, R50.H1_H1 ;  /* 0x30000032ff337230 */ /* 0x000fc40000004100 */
[--C-:B------:R-:W-:Y:S01]  /*3a80*/  HADD2.F32 R55, -RZ, R115.reuse.H1_H1 ;  /* 0x30000073ff377230 */ /* 0x100fe20000004100 */
[----:B------:R-:W-:Y:S01]  /*3a90*/  F2FP.F16.F32.PACK_AB R37, R37, R36 ;  /* 0x000000242525723e */ /* 0x000fe200000000ff */
[----:B------:R-:W-:Y:S01]  /*3aa0*/  HADD2.F32 R50, -RZ, R50.H0_H0 ;  /* 0x20000032ff327230 */ /* 0x000fe20000004100 */
[----:B------:R-:W-:Y:S01]  /*3ab0*/  F2FP.F16.F32.PACK_AB R39, R52, R39 ;  /* 0x000000273427723e */ /* 0x000fe200000000ff */
[--C-:B------:R-:W-:Y:S02]  /*3ac0*/  HADD2.F32 R53, -RZ, R38.reuse.H1_H1 ;  /* 0x30000026ff357230 */ /* 0x100fe40000004100 */
[-C--:B------:R-:W-:Y:S01]  /*3ad0*/  FMUL.FTZ R57, R51, R55.reuse ;  /* 0x0000003733397220 */ /* 0x080fe20000410000 */
[----:B------:R-:W-:Y:S02]  /*3ae0*/  HADD2.F32 R115, -RZ, R115.H0_H0 ;  /* 0x20000073ff737230 */ /* 0x000fe40000004100 */
[----:B------:R-:W-:Y:S01]  /*3af0*/  FMUL.FTZ R56, R50, R55 ;  /* 0x0000003732387220 */ /* 0x000fe20000410000 */
[----:B------:R-:W-:-:S02]  /*3b00*/  HADD2.F32 R38, -RZ, R38.H0_H0 ;  /* 0x20000026ff267230 */ /* 0x000fc40000004100 */
[--C-:B------:R-:W-:Y:S02]  /*3b10*/  HADD2.F32 R54, -RZ, R114.reuse.H1_H1 ;  /* 0x30000072ff367230 */ /* 0x100fe40000004100 */
[-C--:B------:R-:W-:Y:S01]  /*3b20*/  FMUL.FTZ R55, R53, R115.reuse ;  /* 0x0000007335377220 */ /* 0x080fe20000410000 */
[----:B------:R-:W-:Y:S02]  /*3b30*/  HADD2.F32 R114, -RZ, R114.H0_H0 ;  /* 0x20000072ff727230 */ /* 0x000fe40000004100 */
[----:B------:R-:W-:Y:S01]  /*3b40*/  FMUL.FTZ R58, R38, R115 ;  /* 0x00000073263a7220 */ /* 0x000fe20000410000 */
[-C--:B------:R-:W-:Y:S01]  /*3b50*/  FFMA.FTZ R57, R50, R54.reuse, -R57 ;  /* 0x0000003632397223 */ /* 0x080fe20000010839 */
[----:B------:R-:W-:Y:S01]  /*3b60*/  FFMA.FTZ R56, R51, R54, R56 ;  /* 0x0000003633387223 */ /* 0x000fe20000010038 */
[-C--:B------:R-:W-:Y:S01]  /*3b70*/  FFMA.FTZ R55, R38, R114.reuse, -R55 ;  /* 0x0000007226377223 */ /* 0x080fe20000010837 */
[----:B------:R-:W-:-:S03]  /*3b80*/  FFMA.FTZ R58, R53, R114, R58 ;  /* 0x00000072353a7223 */ /* 0x000fc6000001003a */
[----:B------:R-:W-:Y:S02]  /*3b90*/  F2FP.F16.F32.PACK_AB R36, R56, R57 ;  /* 0x000000393824723e */ /* 0x000fe400000000ff */
[----:B------:R-:W-:-:S07]  /*3ba0*/  F2FP.F16.F32.PACK_AB R38, R58, R55 ;  /* 0x000000373a26723e */ /* 0x000fce00000000ff */
.L_x_1366:
[----:B------:R-:W-:Y:S05]  /*3bb0*/  BSYNC B2 ;  /* 0x0000000000027941 */ /* 0x000fea0003800000 */
.L_x_1365:
[----:B--2---:R3:W-:Y:S02]  /*3bc0*/  STG.E.128 desc[UR60][R48.64], R36 ;  /* 0x0000002430007986 */ /* 0x0047e4000c101d3c */
.L_x_1364:
[----:B------:R-:W-:Y:S05]  /*3bd0*/  BSYNC B1 ;  /* 0x0000000000017941 */ /* 0x000fea0003800000 */
.L_x_1363:
        /* <DEDUP_REMOVED lines=46> */
.L_x_1368:
[----:B------:R-:W-:Y:S05]  /*3ec0*/  BSYNC B1 ;  /* 0x0000000000017941 */ /* 0x000fea0003800000 */
.L_x_1367:
[----:B--2---:R4:W-:Y:S01]  /*3ed0*/  STG.E.128 desc[UR60][R48.64+0x40], R36 ;  /* 0x0000402430007986 */ /* 0x0049e2000c101d3c */
[----:B------:R-:W-:Y:S05]  /*3ee0*/  BRA `(.L_x_1362) ;  /* 0x0000001400947947 */ /* 0x000fea0003800000 */
.L_x_1346:
[----:B------:R-:W2:Y:S01]  /*3ef0*/  LDL R44, [R1+0x5c] ;  /* 0x00005c00012c7983 */ /* 0x000ea20000100800 */
[----:B------:R-:W-:Y:S02]  /*3f00*/  ISETP.GE.AND P3, PT, R227, R108, PT ;  /* 0x0000006ce300720c */ /* 0x000fe40003f66270 */
[----:B------:R-:W-:Y:S02]  /*3f10*/  CS2R R46, SRZ ;  /* 0x00000000002e7805 */ /* 0x000fe4000001ff00 */
[----:B------:R-:W-:-:S13]  /*3f20*/  ISETP.GE.OR P3, PT, R16, R104, P3 ;  /* 0x000000681000720c */ /* 0x000fda0001f66670 */
[----:B------:R-:W-:Y:S01]  /*3f30*/  @!P3 IADD3 R37, P4, P5, R32, R36, R5 ;  /* 0x000000242025b210 */ /* 0x000fe20007d9e005 */
[----:B------:R-:W0:Y:S08]  /*3f40*/  @!P3 LDC.64 R52, c[0x0][0x3e8] ;  /* 0x0000fa00ff34bb82 */ /* 0x000e300000000a00 */
[----:B------:R-:W1:Y:S01]  /*3f50*/  @!P3 LDC.64 R56, c[0x0][0x400] ;  /* 0x00010000ff38bb82 */ /* 0x000e620000000a00 */
[----:B--2---:R-:W-:-:S02]  /*3f60*/  R2UR UR4, R44 ;  /* 0x000000002c0472ca */ /* 0x004fc400000e0000 */
[----:B------:R-:W-:Y:S02]  /*3f70*/  @!P3 IADD3.X R44, R80, R107, R6, P4, P5 ;  /* 0x0000006b502cb210 */ /* 0x000fe400027ea406 */
[----:B------:R-:W-:-:S04]  /*3f80*/  @!P3 IADD3 R54, P4, P5, R64, R38, R3 ;  /* 0x000000264036b210 */ /* 0x000fc80007d9e003 */
        /* <DEDUP_REMOVED lines=51> */
[----:B------:R-:W-:-:S04]  /*42c0*/  PRMT R122, R56, 0x5410, R57 ;  /* 0x00005410387a7816 */ /* 0x000fc80000000039 */
[----:B------:R-:W-:Y:S01]  /*42d0*/  PRMT R123, R59, 0x5410, R60 ;  /* 0x000054103b7b7816 */ /* 0x000fe2000000003c */
[----:B-----5:R-:W-:Y:S02]  /*42e0*/  IMAD.MOV.U32 R56, RZ, RZ, R54 ;  /* 0x000000ffff387224 */ /* 0x020fe400078e0036 */
[----:B------:R-:W-:Y:S02]  /*42f0*/  IMAD.MOV.U32 R57, RZ, RZ, R55 ;  /* 0x000000ffff397224 */ /* 0x000fe400078e0037 */
[----:B------:R-:W-:Y:S02]  /*4300*/  IMAD.MOV.U32 R59, RZ, RZ, R52 ;  /* 0x000000ffff3b7224 */ /* 0x000fe400078e0034 */
[----:B------:R-:W-:Y:S01]  /*4310*/  IMAD.MOV.U32 R60, RZ, RZ, R53 ;  /* 0x000000ffff3c7224 */ /* 0x000fe200078e0035 */
[----:B------:R-:W-:-:S04]  /*4320*/  PRMT R124, R56, 0x5410, R57 ;  /* 0x00005410387c7816 */ /* 0x000fc80000000039 */
[----:B------:R-:W-:Y:S01]  /*4330*/  PRMT R126, R59, 0x5410, R60 ;  /* 0x000054103b7e7816 */ /* 0x000fe2000000003c */
[----:B------:R-:W-:Y:S06]  /*4340*/  @!P3 BRA `(.L_x_1369) ;  /* 0x000000000004b947 */ /* 0x000fec0003800000 */
[----:B------:R-:W-:Y:S01]  /*4350*/  BPT.TRAP 0x1 ;  /* 0x000000040000795c */ /* 0x000fe20000300000 */
.L_x_1369:
        /* <DEDUP_REMOVED lines=9> */
.L_x_1649:
[----:B------:R-:W-:Y:S05]  /*43f0*/  BSYNC B1 ;  /* 0x0000000000017941 */ /* 0x000fea0003800000 */
.L_x_1370:
[----:B------:R-:W-:Y:S01]  /*4400*/  ISETP.GE.OR P5, PT, R19, R108, P1 ;  /* 0x0000006c1300720c */ /* 0x000fe20000fa6670 */
[----:B------:R-:W-:-:S12]  /*4410*/  BSSY B1, `(.L_x_1372) ;  /* 0x000007e000017945 */ /* 0x000fd80003800000 */
[----:B------:R-:W-:Y:S05]  /*4420*/  @P5 BRA `(.L_x_1373) ;  /* 0x0000000400f05947 */ /* 0x000fea0003800000 */
[-C--:B--2---:R-:W-:Y:S01]  /*4430*/  IMAD R56, R231, R104.reuse, RZ ;  /* 0x00000068e7387224 */ /* 0x084fe200078e02ff */
[----:B------:R-:W-:Y:S01]  /*4440*/  BSSY B2, `(.L_x_1374) ;  /* 0x000006e000027945 */ /* 0x000fe20003800000 */
[----:B------:R-:W-:-:S04]  /*4450*/  IMAD.WIDE.U32 R106, R19, R104, R102 ;  /* 0x00000068136a7225 */ /* 0x000fc800078e0066 */
[----:B------:R-:W-:Y:S01]  /*4460*/  IMAD R57, R19, R105, R56 ;  /* 0x0000006913397224 */ /* 0x000fe200078e0238 */
[----:B------:R-:W-:Y:S01]  /*4470*/  SEL R56, R75, R111, !P0 ;  /* 0x0000006f4b387207 */ /* 0x000fe20004000000 */
[----:B------:R-:W-:Y:S01]  /*4480*/  IMAD R59, R2, 0x1800, R91 ;  /* 0x00001800023b7824 */ /* 0x000fe200078e025b */
[----:B------:R-:W-:Y:S01]  /*4490*/  IADD3 R112, P5, P6, R12, R106, R85 ;  /* 0x0000006a0c707210 */ /* 0x000fe20007ebe055 */
[----:B------:R-:W-:Y:S01]  /*44a0*/  IMAD.IADD R114, R57, 0x1, R107 ;  /* 0x0000000139727824 */ /* 0x000fe200078e026b */
[----:B------:R-:W-:-:S04]  /*44b0*/  SHF.R.S32.HI R57, RZ, 0x1f, R56 ;  /* 0x0000001fff397819 */ /* 0x000fc80000011438 */
[----:B------:R-:W-:Y:S01]  /*44c0*/  LEA.HI R57, R57, R56, RZ, 0x4 ;  /* 0x0000003839397211 */ /* 0x000fe200078f20ff */
[----:B------:R-:W-:Y:S01]  /*44d0*/  IMAD R56, R59, 0x2, R18 ;  /* 0x000000023b387824 */ /* 0x000fe200078e0212 */
[----:B------:R-:W-:Y:S02]  /*44e0*/  IADD3.X R113, R72, R114, R87, P5, P6 ;  /* 0x0000007248717210 */ /* 0x000fe40002fec457 */
[----:B------:R-:W-:-:S05]  /*44f0*/  LEA.HI.SX32 R57, R57, R84, 0x1c ;  /* 0x0000005439397211 */ /* 0x000fca00078fe2ff */
[----:B------:R-:W-:-:S05]  /*4500*/  IMAD.SHL.U32 R115, R57, 0x8, RZ ;  /* 0x0000000839737824 */ /* 0x000fca00078e00ff */
[----:B------:R-:W-:-:S04]  /*4510*/  LOP3.LUT R57, R83, 0x38, R115, 0xf8, !PT ;  /* 0x0000003853397812 */ /* 0x000fc800078ef873 */
[----:B------:R-:W-:-:S05]  /*4520*/  LOP3.LUT R57, R57, R86, RZ, 0x3c, !PT ;  /* 0x0000005639397212 */ /* 0x000fca00078e3cff */
[----:B------:R-:W-:-:S04]  /*4530*/  IMAD R57, R218, 0x200, R57 ;  /* 0x00000200da397824 */ /* 0x000fc800078e0239 */
        /* <DEDUP_REMOVED lines=8> */
[----:B--2---:R-:W-:Y:S01]  /*45c0*/  HADD2.F32 R117, -RZ, R61.H0_H0 ;  /* 0x2000003dff757230 */ /* 0x004fe20000004100 */
[--C-:B------:R-:W-:Y:S01]  /*45d0*/  SHF.R.U64 R37, R44, 0x10, R45.reuse ;  /* 0x000000102c257819 */ /* 0x100fe2000000122d */
[----:B------:R-:W-:Y:S01]  /*45e0*/  HADD2.F32 R119, -RZ, R119.H0_H0 ;  /* 0x20000077ff777230 */ /* 0x000fe20000004100 */
[----:B------:R-:W-:Y:S01]  /*45f0*/  SHF.R.U32.HI R44, RZ, 0x10, R45 ;  /* 0x00000010ff2c7819 */ /* 0x000fe2000001162d */
[----:B------:R-:W-:Y:S01]  /*4600*/  HADD2.F32 R61, -RZ, R61.H1_H1 ;  /* 0x3000003dff3d7230 */ /* 0x000fe20000004100 */
[--C-:B------:R-:W-:Y:S01]  /*4610*/  SHF.R.U64 R38, R38, 0x10, R39.reuse ;  /* 0x0000001026267819 */ /* 0x100fe20000001227 */
[----:B------:R-:W-:Y:S01]  /*4620*/  FMUL.FTZ R118, R117, R120 ;  /* 0x0000007875767220 */ /* 0x000fe20000410000 */
[----:B------:R-:W-:Y:S01]  /*4630*/  SHF.R.U32.HI R45, RZ, 0x10, R39 ;  /* 0x00000010ff2d7819 */ /* 0x000fe20000011627 */
[----:B------:R-:W-:Y:S01]  /*4640*/  HADD2.F32 R37, -RZ, R37.H0_H0 ;  /* 0x20000025ff257230 */ /* 0x000fe20000004100 */
[----:B------:R-:W-:-:S02]  /*4650*/  SHF.R.U64 R39, R46, 0x10, R47 ;  /* 0x000000102e277819 */ /* 0x000fc4000000122f */
[----:B------:R-:W-:Y:S01]  /*4660*/  SHF.R.U32.HI R46, RZ, 0x10, R47 ;  /* 0x00000010ff2e7819 */ /* 0x000fe2000001162f */
[----:B-1----:R-:W-:Y:S02]  /*4670*/  IMAD.MOV.U32 R47, RZ, RZ, R57 ;  /* 0x000000ffff2f7224 */ /* 0x002fe400078e0039 */
[----:B------:R-:W-:Y:S02]  /*4680*/  IMAD.MOV.U32 R57, RZ, RZ, R60 ;  /* 0x000000ffff397224 */ /* 0x000fe400078e003c */
[----:B------:R-:W-:Y:S02]  /*4690*/  IMAD.MOV.U32 R60, RZ, RZ, R58 ;  /* 0x000000ffff3c7224 */ /* 0x000fe400078e003a */
[----:B------:R-:W-:Y:S02]  /*46a0*/  HADD2.F32 R58, -RZ, R47.H0_H0 ;  /* 0x2000002fff3a7230 */ /* 0x000fe40000004100 */
[----:B------:R-:W-:Y:S02]  /*46b0*/  HADD2.F32 R46, -RZ, R46.H0_H0 ;  /* 0x2000002eff2e7230 */ /* 0x000fe40000004100 */
[----:B------:R-:W-:-:S02]  /*46c0*/  HADD2.F32 R45, -RZ, R45.H0_H0 ;  /* 0x2000002dff2d7230 */ /* 0x000fc40000004100 */
[C---:B------:R-:W-:Y:S01]  /*46d0*/  FMUL.FTZ R120, R58.reuse, R120 ;  /* 0x000000783a787220 */ /* 0x040fe20000410000 */
[-C--:B------:R-:W-:Y:S01]  /*46e0*/  FFMA.FTZ R58, R58, R119.reuse, -R118 ;  /* 0x000000773a3a7223 */ /* 0x080fe20000010876 */
[----:B------:R-:W-:Y:S02]  /*46f0*/  HADD2.F32 R118, -RZ, R44.H0_H0 ;  /* 0x2000002cff767230 */ /* 0x000fe40000004100 */
[----:B------:R-:W-:Y:S01]  /*4700*/  FFMA.FTZ R44, R117, R119, R120 ;  /* 0x00000077752c7223 */ /* 0x000fe20000010078 */
[----:B------:R-:W-:Y:S02]  /*4710*/  HADD2.F32 R117, -RZ, R47.H1_H1 ;  /* 0x3000002fff757230 */ /* 0x000fe40000004100 */
[----:B------:R-:W-:Y:S02]  /*4720*/  HADD2.F32 R119, -RZ, R116.H0_H0 ;  /* 0x20000074ff777230 */ /* 0x000fe40000004100 */
[----:B------:R-:W-:Y:S01]  /*4730*/  FMUL.FTZ R116, R61, R118 ;  /* 0x000000763d747220 */ /* 0x000fe20000410000 */
[----:B------:R-:W-:-:S02]  /*4740*/  IMAD.MOV.U32 R47, RZ, RZ, R63 ;  /* 0x000000ffff2f7224 */ /* 0x000fc400078e003f */
[C---:B------:R-:W-:Y:S01]  /*4750*/  FMUL.FTZ R118, R117.reuse, R118 ;  /* 0x0000007675767220 */ /* 0x040fe20000410000 */
[----:B------:R-:W-:Y:S02]  /*4760*/  IMAD.MOV.U32 R63, RZ, RZ, R62 ;  /* 0x000000ffff3f7224 */ /* 0x000fe400078e003e */
[-C--:B------:R-:W-:Y:S01]  /*4770*/  FFMA.FTZ R62, R117, R119.reuse, -R116 ;  /* 0x00000077753e7223 */ /* 0x080fe20000010874 */
[----:B------:R-:W-:Y:S02]  /*4780*/  HADD2.F32 R116, -RZ, R127.H1_H1 ;  /* 0x3000007fff747230 */ /* 0x000fe40000004100 */
[----:B------:R-:W-:Y:S01]  /*4790*/  FFMA.FTZ R61, R61, R119, R118 ;  /* 0x000000773d3d7223 */ /* 0x000fe20000010076 */
[----:B------:R-:W-:Y:S02]  /*47a0*/  HADD2.F32 R117, -RZ, R47.H0_H0 ;  /* 0x2000002fff757230 */ /* 0x000fe40000004100 */
[----:B------:R-:W-:Y:S01]  /*47b0*/  HADD2.F32 R118, -RZ, R127.H0_H0 ;  /* 0x2000007fff767230 */ /* 0x000fe20000004100 */
[----:B------:R-:W-:Y:S01]  /*47c0*/  F2FP.F16.F32.PACK_AB R58, R62, R58 ;  /* 0x0000003a3e3a723e */ /* 0x000fe200000000ff */
[----:B------:R-:W-:Y:S01]  /*47d0*/  HADD2.F32 R119, -RZ, R59.H0_H0 ;  /* 0x2000003bff777230 */ /* 0x000fe20000004100 */
[----:B------:R-:W-:Y:S01]  /*47e0*/  F2FP.F16.F32.PACK_AB R61, R61, R44 ;  /* 0x0000002c3d3d723e */ /* 0x000fe200000000ff */
[----:B------:R-:W-:-:S02]  /*47f0*/  HADD2.F32 R120, -RZ, R47.H1_H1 ;  /* 0x3000002fff787230 */ /* 0x000fc40000004100 */
[-C--:B------:R-:W-:Y:S01]  /*4800*/  FMUL.FTZ R47, R117, R116.reuse ;  /* 0x00000074752f7220 */ /* 0x080fe20000410000 */
[----:B------:R-:W-:Y:S02]  /*4810*/  HADD2.F32 R59, -RZ, R59.H1_H1 ;  /* 0x3000003bff3b7230 */ /* 0x000fe40000004100 */
[C---:B------:R-:W-:Y:S01]  /*4820*/  FMUL.FTZ R116, R119.reuse, R116 ;  /* 0x0000007477747220 */ /* 0x040fe20000410000 */
[----:B------:R-:W-:Y:S02]  /*4830*/  HADD2.F32 R39, -RZ, R39.H0_H0 ;  /* 0x20000027ff277230 */ /* 0x000fe40000004100 */
[----:B------:R-:W-:Y:S01]  /*4840*/  FFMA.FTZ R47, R119, R118, -R47 ;  /* 0x00000076772f7223 */ /* 0x000fe2000001082f */
[-C--:B------:R-:W-:Y:S01]  /*4850*/  FMUL.FTZ R119, R120, R46.reuse ;  /* 0x0000002e78777220 */ /* 0x080fe20000410000 */
[----:B------:R-:W-:Y:S01]  /*4860*/  FMUL.FTZ R46, R59, R46 ;  /* 0x0000002e3b2e7220 */ /* 0x000fe20000410000 */
[----:B------:R-:W-:Y:S01]  /*4870*/  FFMA.FTZ R116, R117, R118, R116 ;  /* 0x0000007675747223 */ /* 0x000fe20000010074 */
[----:B------:R-:W-:-:S02]  /*4880*/  HADD2.F32 R118, -RZ, R57.H0_H0 ;  /* 0x20000039ff767230 */ /* 0x000fc40000004100 */
[-C--:B------:R-:W-:Y:S01]  /*4890*/  FFMA.FTZ R119, R59, R45.reuse, -R119 ;  /* 0x0000002d3b777223 */ /* 0x080fe20000010877 */
[----:B------:R-:W-:Y:S01]  /*48a0*/  FFMA.FTZ R46, R120, R45, R46 ;  /* 0x0000002d782e7223 */ /* 0x000fe2000001002e */
[----:B------:R-:W-:Y:S02]  /*48b0*/  HADD2.F32 R45, -RZ, R121.H1_H1 ;  /* 0x30000079ff2d7230 */ /* 0x000fe40000004100 */
[--C-:B------:R-:W-:Y:S01]  /*48c0*/  HADD2.F32 R117, -RZ, R56.reuse.H0_H0 ;  /* 0x20000038ff757230 */ /* 0x100fe20000004100 */
[----:B------:R-:W-:Y:S01]  /*48d0*/  F2FP.F16.F32.PACK_AB R47, R119, R47 ;  /* 0x0000002f772f723e */ /* 0x000fe200000000ff */
[----:B------:R-:W-:Y:S01]  /*48e0*/  HADD2.F32 R57, -RZ, R57.H1_H1 ;  /* 0x30000039ff397230 */ /* 0x000fe20000004100 */
[----:B------:R-:W-:Y:S01]  /*48f0*/  F2FP.F16.F32.PACK_AB R46, R46, R116 ;  /* 0x000000742e2e723e */ /* 0x000fe200000000ff */
[----:B------:R-:W-:Y:S02]  /*4900*/  HADD2.F32 R56, -RZ, R56.H1_H1 ;  /* 0x30000038ff387230 */ /* 0x000fe40000004100 */
[----:B------:R-:W-:-:S02]  /*4910*/  HADD2.F32 R59, -RZ, R121.H0_H0 ;  /* 0x20000079ff3b7230 */ /* 0x000fc40000004100 */
[-C--:B------:R-:W-:Y:S01]  /*4920*/  FMUL.FTZ R121, R117, R45.reuse ;  /* 0x0000002d75797220 */ /* 0x080fe20000410000 */
[----:B------:R-:W-:Y:S02]  /*4930*/  HADD2.F32 R120, -RZ, R36.H0_H0 ;  /* 0x20000024ff787230 */ /* 0x000fe40000004100 */
[----:B------:R-:W-:Y:S01]  /*4940*/  FMUL.FTZ R36, R118, R45 ;  /* 0x0000002d76247220 */ /* 0x000fe20000410000 */
[-C--:B------:R-:W-:Y:S01]  /*4950*/  FMUL.FTZ R45, R57, R37.reuse ;  /* 0x00000025392d7220 */ /* 0x080fe20000410000 */
[----:B------:R-:W-:Y:S01]  /*4960*/  FMUL.FTZ R37, R56, R37 ;  /* 0x0000002538257220 */ /* 0x000fe20000410000 */
[-C--:B------:R-:W-:Y:S01]  /*4970*/  FFMA.FTZ R121, R118, R59.reuse, R121 ;  /* 0x0000003b76797223 */ /* 0x080fe20000010079 */
[----:B------:R-:W-:Y:S01]  /*4980*/  FFMA.FTZ R36, R117, R59, -R36 ;  /* 0x0000003b75247223 */ /* 0x000fe20000010824 */
[----:B------:R-:W-:Y:S02]  /*4990*/  HADD2.F32 R117, -RZ, R63.H0_H0 ;  /* 0x2000003fff757230 */ /* 0x000fe40000004100 */
[----:B------:R-:W-:Y:S01]  /*49a0*/  FFMA.FTZ R57, R57, R120, R37 ;  /* 0x0000007839397223 */ /* 0x000fe20000010025 */
[----:B------:R-:W-:-:S02]  /*49b0*/  HADD2.F32 R37, -RZ, R125.H0_H0 ;  /* 0x2000007dff257230 */ /* 0x000fc40000004100 */
[----:B------:R-:W-:Y:S01]  /*49c0*/  FFMA.FTZ R45, R56, R120, -R45 ;  /* 0x00000078382d7223 */ /* 0x000fe2000001082d */
[----:B------:R-:W-:Y:S02]  /*49d0*/  HADD2.F32 R59, -RZ, R60.H0_H0 ;  /* 0x2000003cff3b7230 */ /* 0x000fe40000004100 */
[----:B------:R-:W-:Y:S02]  /*49e0*/  HADD2.F32 R63, -RZ, R63.H1_H1 ;  /* 0x3000003fff3f7230 */ /* 0x000fe40000004100 */
[----:B------:R-:W-:Y:S02]  /*49f0*/  HADD2.F32 R118, -RZ, R38.H0_H0 ;  /* 0x20000026ff767230 */ /* 0x000fe40000004100 */
[-C--:B------:R-:W-:Y:S01]  /*4a00*/  FMUL.FTZ R38, R117, R37.reuse ;  /* 0x0000002575267220 */ /* 0x080fe20000410000 */
[----:B------:R-:W-:Y:S02]  /*4a10*/  HADD2.F32 R56, -RZ, R125.H1_H1 ;  /* 0x3000007dff387230 */ /* 0x000fe40000004100 */
[----:B------:R-:W-:Y:S01]  /*4a20*/  FMUL.FTZ R120, R59, R37 ;  /* 0x000000253b787220 */ /* 0x000fe20000410000 */
[----:B------:R-:W-:-:S02]  /*4a30*/  HADD2.F32 R60, -RZ, R60.H1_H1 ;  /* 0x3000003cff3c7230 */ /* 0x000fc40000004100 */
[-C--:B------:R-:W-:Y:S01]  /*4a40*/  FMUL.FTZ R37, R63, R39.reuse ;  /* 0x000000273f257220 */ /* 0x080fe20000410000 */
[-C--:B------:R-:W-:Y:S01]  /*4a50*/  FFMA.FTZ R38, R59, R56.reuse, -R38 ;  /* 0x000000383b267223 */ /* 0x080fe20000010826 */
[----:B------:R-:W-:Y:S02]  /*4a60*/  FFMA.FTZ R120, R117, R56, R120 ;  /* 0x0000003875787223 */ /* 0x000fe40000010078 */
[C---:B------:R-:W-:Y:S01]  /*4a70*/  FFMA.FTZ R37, R60.reuse, R118, -R37 ;  /* 0x000000763c257223 */ /* 0x040fe20000010825 */
[----:B------:R-:W-:Y:S01]  /*4a80*/  FMUL.FTZ R39, R60, R39 ;  /* 0x000000273c277220 */ /* 0x000fe20000410000 */
[----:B------:R-:W-:Y:S01]  /*4a90*/  F2FP.F16.F32.PACK_AB R60, R57, R121 ;  /* 0x00000079393c723e */ /* 0x000fe200000000ff */
[----:B------:R-:W-:Y:S01]  /*4aa0*/  IMAD.MOV.U32 R57, RZ, RZ, R58 ;  /* 0x000000ffff397224 */ /* 0x000fe200078e003a */
[----:B------:R-:W-:Y:S01]  /*4ab0*/  F2FP.F16.F32.PACK_AB R56, R45, R36 ;  /* 0x000000242d38723e */ /* 0x000fe200000000ff */
[----:B------:R-:W-:Y:S01]  /*4ac0*/  FFMA.FTZ R39, R63, R118, R39 ;  /* 0x000000763f277223 */ /* 0x000fe20000010027 */
[----:B------:R-:W-:Y:S01]  /*4ad0*/  F2FP.F16.F32.PACK_AB R38, R37, R38 ;  /* 0x000000262526723e */ /* 0x000fe200000000ff */
[----:B------:R-:W-:-:S02]  /*4ae0*/  IMAD.MOV.U32 R59, RZ, RZ, R47 ;  /* 0x000000ffff3b7224 */ /* 0x000fc400078e002f */
[----:B------:R-:W-:Y:S01]  /*4af0*/  IMAD.MOV.U32 R63, RZ, RZ, R46 ;  /* 0x000000ffff3f7224 */ /* 0x000fe200078e002e */
[----:B------:R-:W-:Y:S01]  /*4b00*/  F2FP.F16.F32.PACK_AB R62, R39, R120 ;  /* 0x00000078273e723e */ /* 0x000fe200000000ff */
[----:B------:R-:W-:-:S07]  /*4b10*/  IMAD.MOV.U32 R58, RZ, RZ, R38 ;  /* 0x000000ffff3a7224 */ /* 0x000fce00078e0026 */
.L_x_1375:
[----:B------:R-:W-:Y:S05]  /*4b20*/  BSYNC B2 ;  /* 0x0000000000027941 */ /* 0x000fea0003800000 */
.L_x_1374:
[----:B------:R-:W-:Y:S02]  /*4b30*/  ISETP.GE.AND P5, PT, R115, R110, PT ;  /* 0x0000006e7300720c */ /* 0x000fe40003fa6270 */
[----:B------:R-:W-:-:S11]  /*4b40*/  P2R R36, PR, RZ, 0x1 ;  /* 0x00000001ff247803 */ /* 0x000fd60000000000 */
[--C-:B------:R-:W-:Y:S02]  /*4b50*/  @!P5 SHF.R.S32.HI R37, RZ, 0x1f, R115.reuse ;  /* 0x0000001fff25d819 */ /* 0x100fe40000011473 */
[----:B------:R-:W-:-:S04]  /*4b60*/  @!P5 IADD3 R106, P0, P6, R12, R106, R115 ;  /* 0x0000006a0c6ad210 */ /* 0x000fc80007e1e073 */
[----:B------:R-:W-:Y:S02]  /*4b70*/  @!P5 IADD3.X R114, R72, R114, R37, P0, P6 ;  /* 0x000000724872d210 */ /* 0x000fe400007ec425 */
[----:B------:R-:W-:Y:S02]  /*4b80*/  ISETP.NE.AND P0, PT, R36, RZ, PT ;  /* 0x000000ff2400720c */ /* 0x000fe40003f05270 */
[----:B------:R-:W-:-:S04]  /*4b90*/  LEA R36, P6, R112, R100, 0x1 ;  /* 0x0000006470247211 */ /* 0x000fc800078c08ff */
[----:B------:R-:W-:Y:S02]  /*4ba0*/  LEA.HI.X R37, R112, R101, R113, 0x1, P6 ;  /* 0x0000006570257211 */ /* 0x000fe400030f0c71 */
[----:B------:R-:W-:-:S03]  /*4bb0*/  @!P5 LEA R38, P6, R106, R100, 0x1 ;  /* 0x000000646a26d211 */ /* 0x000fc600078c08ff */
[----:B-1----:R1:W-:Y:S01]  /*4bc0*/  STG.E.128 desc[UR60][R36.64], R56 ;  /* 0x0000003824007986 */ /* 0x0023e2000c101d3c */
[----:B------:R-:W-:-:S05]  /*4bd0*/  @!P5 LEA.HI.X R39, R106, R101, R114, 0x1, P6 ;  /* 0x000000656a27d211 */ /* 0x000fca00030f0c72 */
[----:B--2---:R1:W-:Y:S04]  /*4be0*/  @!P5 STG.E.128 desc[UR60][R38.64], R60 ;  /* 0x0000003c2600d986 */ /* 0x0043e8000c101d3c */
.L_x_1373:
[----:B------:R-:W-:Y:S05]  /*4bf0*/  BSYNC B1 ;  /* 0x0000000000017941 */ /* 0x000fea0003800000 */
.L_x_1372:
[C---:B------:R-:W-:Y:S01]  /*4c00*/  ISETP.GE.OR P5, PT, R227.reuse, R108, P1 ;  /* 0x0000006ce300720c */ /* 0x040fe20000fa6670 */
        /* <DEDUP_REMOVED lines=11> */
[----:B------:R-:W-:Y:S01]  /*4cc0*/  LEA.HI.X R57, R36, R101, R37, 0x1, P5 ;  /* 0x0000006524397211 */ /* 0x000fe200028f0c25 */
[----:B------:R-:W-:Y:S01]  /*4cd0*/  IMAD R37, R2, 0x1800, R88 ;  /* 0x0000180002257824 */ /* 0x000fe200078e0258 */
[----:B------:R-:W-:-:S03]  /*4ce0*/  SHF.R.S32.HI R36, RZ, 0x1f, R111 ;  /* 0x0000001fff247819 */ /* 0x000fc6000001146f */
[----:B------:R-:W-:Y:S01]  /*4cf0*/  IMAD R37, R37, 0x2, R18 ;  /* 0x0000000225257824 */ /* 0x000fe200078e0212 */
[----:B------:R-:W-:-:S04]  /*4d00*/  LEA.HI R111, R36, R111, RZ, 0x4 ;  /* 0x0000006f246f7211 */ /* 0x000fc800078f20ff */
[----:B------:R-:W-:-:S05]  /*4d10*/  LEA.HI.SX32 R61, R111, R84, 0x1c ;  /* 0x000000546f3d7211 */ /* 0x000fca00078fe2ff */
[----:B------:R-:W-:-:S05]  /*4d20*/  IMAD.SHL.U32 R61, R61, 0x8, RZ ;  /* 0x000000083d3d7824 */ /* 0x000fca00078e00ff */
[----:B------:R-:W-:-:S04]  /*4d30*/  LOP3.LUT R36, R215, 0x38, R61, 0xf8, !PT ;  /* 0x00000038d7247812 */ /* 0x000fc800078ef83d */
[----:B------:R-:W-:-:S05]  /*4d40*/  LOP3.LUT R36, R36, R38, RZ, 0x3c, !PT ;  /* 0x0000002624247212 */ /* 0x000fca00078e3cff */
[----:B------:R-:W-:-:S04]  /*4d50*/  IMAD.IADD R39, R219, 0x1, R36 ;  /* 0x00000001db277824 */ /* 0x000fc800078e0224 */
[----:B------:R-:W-:-:S04]  /*4d60*/  IMAD R39, R2, 0x1800, R39 ;  /* 0x0000180002277824 */ /* 0x000fc800078e0227 */
[----:B------:R-:W-:Y:S02]  /*4d70*/  IMAD R44, R39, 0x2, R18 ;  /* 0x00000002272c7824 */ /* 0x000fe400078e0212 */
[----:B------:R-:W1:Y:S04]  /*4d80*/  LDS.128 R36, [R37+0x1c400] ;  /* 0x01c4000025247984 */ /* 0x000e680000000c00 */
[----:B------:R-:W2:Y:S01]  /*4d90*/  LDS.128 R44, [R44+0x1c400] ;  /* 0x01c400002c2c7984 */ /* 0x000ea20000000c00 */
[----:B------:R-:W-:Y:S05]  /*4da0*/  @P4 BRA `(.L_x_1377) ;  /* 0x0000000400484947 */ /* 0x000fea0003800000 */
[--C-:B------:R-:W-:Y:S01]  /*4db0*/  SHF.R.U64 R48, R48, 0x10, R49.reuse ;  /* 0x0000001030307819 */ /* 0x100fe20000001231 */
[--C-:B--2---:R-:W-:Y:S01]  /*4dc0*/  HADD2.F32 R62, -RZ, R45.reuse.H0_H0 ;  /* 0x2000002dff3e7230 */ /* 0x104fe20000004100 */
[----:B------:R-:W-:Y:S01]  /*4dd0*/  SHF.R.U32.HI R58, RZ, 0x10, R49 ;  /* 0x00000010ff3a7819 */ /* 0x000fe20000011631 */
[----:B------:R-:W-:Y:S01]  /*4de0*/  HADD2.F32 R63, -RZ, R45.H1_H1 ;  /* 0x3000002dff3f7230 */ /* 0x000fe20000004100 */
[--C-:B------:R-:W-:Y:S01]  /*4df0*/  SHF.R.U64 R49, R52, 0x10, R53.reuse ;  /* 0x0000001034317819 */ /* 0x100fe20000001235 */
[----:B------:R-:W-:Y:S01]  /*4e00*/  HADD2.F32 R60, -RZ, R126.H1_H1 ;  /* 0x3000007eff3c7230 */ /* 0x000fe20000004100 */
[----:B------:R-:W-:Y:S01]  /*4e10*/  SHF.R.U32.HI R52, RZ, 0x10, R53 ;  /* 0x00000010ff347819 */ /* 0x000fe20000011635 */
[--C-:B-1----:R-:W-:Y:S01]  /*4e20*/  HADD2.F32 R45, -RZ, R37.reuse.H0_H0 ;  /* 0x20000025ff2d7230 */ /* 0x102fe20000004100 */
[----:B------:R-:W-:Y:S01]  /*4e30*/  SHF.R.U64 R53, R54, 0x10, R55 ;  /* 0x0000001036357819 */ /* 0x000fe20000001237 */
[----:B------:R-:W-:Y:S02]  /*4e40*/  HADD2.F32 R37, -RZ, R37.H1_H1 ;  /* 0x30000025ff257230 */ /* 0x000fe40000004100 */
[----:B------:R-:W-:Y:S01]  /*4e50*/  FMUL.FTZ R104, R62, R60 ;  /* 0x0000003c3e687220 */ /* 0x000fe20000410000 */
[----:B------:R-:W-:-:S02]  /*4e60*/  HADD2.F32 R52, -RZ, R52.H0_H0 ;  /* 0x20000034ff347230 */ /* 0x000fc40000004100 */
[----:B------:R-:W-:Y:S01]  /*4e70*/  FMUL.FTZ R105, R45, R60 ;  /* 0x0000003c2d697220 */ /* 0x000fe20000410000 */
[----:B------:R-:W-:Y:S01]  /*4e80*/  SHF.R.U32.HI R54, RZ, 0x10, R55 ;  /* 0x00000010ff367819 */ /* 0x000fe20000011637 */
[----:B------:R-:W-:Y:S01]  /*4e90*/  HADD2.F32 R58, -RZ, R58.H0_H0 ;  /* 0x2000003aff3a7230 */ /* 0x000fe20000004100 */
[--C-:B------:R-:W-:Y:S01]  /*4ea0*/  SHF.R.U64 R50, R50, 0x10, R51.reuse ;  /* 0x0000001032327819 */ /* 0x100fe20000001233 */
[-C--:B------:R-:W-:Y:S01]  /*4eb0*/  FMUL.FTZ R60, R63, R52.reuse ;  /* 0x000000343f3c7220 */ /* 0x080fe20000410000 */
[----:B------:R-:W-:Y:S02]  /*4ec0*/  HADD2.F32 R55, -RZ, R123.H1_H1 ;  /* 0x3000007bff377230 */ /* 0x000fe40000004100 */
[C---:B------:R-:W-:Y:S01]  /*4ed0*/  FMUL.FTZ R52, R37.reuse, R52 ;  /* 0x0000003425347220 */ /* 0x040fe20000410000 */
[----:B------:R-:W-:Y:S01]  /*4ee0*/  SHF.R.U32.HI R51, RZ, 0x10, R51 ;  /* 0x00000010ff337819 */ /* 0x000fe20000011633 */
[----:B------:R-:W-:Y:S01]  /*4ef0*/  FFMA.FTZ R37, R37, R58, -R60 ;  /* 0x0000003a25257223 */ /* 0x000fe2000001083c */
[----:B------:R-:W-:-:S02]  /*4f00*/  HADD2.F32 R54, -RZ, R54.H0_H0 ;  /* 0x20000036ff367230 */ /* 0x000fc40000004100 */
[----:B------:R-:W-:Y:S01]  /*4f10*/  FFMA.FTZ R52, R63, R58, R52 ;  /* 0x0000003a3f347223 */ /* 0x000fe20000010034 */
[-C--:B------:R-:W-:Y:S01]  /*4f20*/  FFMA.FTZ R105, R62, R55.reuse, R105 ;  /* 0x000000373e697223 */ /* 0x080fe20000010069 */
[----:B------:R-:W-:Y:S02]  /*4f30*/  HADD2.F32 R63, -RZ, R124.H1_H1 ;  /* 0x3000007cff3f7230 */ /* 0x000fe40000004100 */
[----:B------:R-:W-:Y:S01]  /*4f40*/  FFMA.FTZ R104, R45, R55, -R104 ;  /* 0x000000372d687223 */ /* 0x000fe20000010868 */
[----:B------:R-:W-:Y:S02]  /*4f50*/  HADD2.F32 R58, -RZ, R47.H0_H0 ;  /* 0x2000002fff3a7230 */ /* 0x000fe40000004100 */
[----:B------:R-:W-:Y:S01]  /*4f60*/  HADD2.F32 R62, -RZ, R39.H0_H0 ;  /* 0x20000027ff3e7230 */ /* 0x000fe20000004100 */
[----:B------:R-:W-:Y:S01]  /*4f70*/  F2FP.F16.F32.PACK_AB R52, R52, R105 ;  /* 0x000000693434723e */ /* 0x000fe200000000ff */
[----:B------:R-:W-:Y:S01]  /*4f80*/  HADD2.F32 R47, -RZ, R47.H1_H1 ;  /* 0x3000002fff2f7230 */ /* 0x000fe20000004100 */
[----:B------:R-:W-:Y:S01]  /*4f90*/  F2FP.F16.F32.PACK_AB R37, R37, R104 ;  /* 0x000000682525723e */ /* 0x000fe200000000ff */
[----:B------:R-:W-:-:S02]  /*4fa0*/  HADD2.F32 R55, -RZ, R39.H1_H1 ;  /* 0x30000027ff377230 */ /* 0x000fc40000004100 */
[-C--:B------:R-:W-:Y:S01]  /*4fb0*/  FMUL.FTZ R39, R58, R63.reuse ;  /* 0x0000003f3a277220 */ /* 0x080fe20000410000 */
[----:B------:R-:W-:Y:S02]  /*4fc0*/  HADD2.F32 R45, -RZ, R122.H1_H1 ;  /* 0x3000007aff2d7230 */ /* 0x000fe40000004100 */
[C---:B------:R-:W-:Y:S01]  /*4fd0*/  FMUL.FTZ R63, R62.reuse, R63 ;  /* 0x0000003f3e3f7220 */ /* 0x040fe20000410000 */
[----:B------:R-:W-:Y:S02]  /*4fe0*/  HADD2.F32 R60, -RZ, R51.H0_H0 ;  /* 0x20000033ff3c7230 */ /* 0x000fe40000004100 */
[-C--:B------:R-:W-:Y:S01]  /*4ff0*/  FMUL.FTZ R106, R47, R54.reuse ;  /* 0x000000362f6a7220 */ /* 0x080fe20000410000 */
[C---:B------:R-:W-:Y:S01]  /*5000*/  FMUL.FTZ R112, R55.reuse, R54 ;  /* 0x0000003637707220 */ /* 0x040fe20000410000 */
[-C--:B------:R-:W-:Y:S01]  /*5010*/  FFMA.FTZ R39, R62, R45.reuse, -R39 ;  /* 0x0000002d3e277223 */ /* 0x080fe20000010827 */
[----:B------:R-:W-:Y:S01]  /*5020*/  FFMA.FTZ R45, R58, R45, R63 ;  /* 0x0000002d3a2d7223 */ /* 0x000fe2000001003f */
[-C--:B------:R-:W-:Y:S01]  /*5030*/  FFMA.FTZ R54, R55, R60.reuse, -R106 ;  /* 0x0000003c37367223 */ /* 0x080fe2000001086a */
[----:B------:R-:W-:Y:S01]  /*5040*/  FFMA.FTZ R58, R47, R60, R112 ;  /* 0x0000003c2f3a7223 */ /* 0x000fe20000010070 */
[----:B------:R-:W-:-:S02]  /*5050*/  HADD2.F32 R106, -RZ, R49.H0_H0 ;  /* 0x20000031ff6a7230 */ /* 0x000fc40000004100 */
[----:B------:R-:W-:Y:S01]  /*5060*/  HADD2.F32 R47, -RZ, R44.H1_H1 ;  /* 0x3000002cff2f7230 */ /* 0x000fe20000004100 */
[----:B------:R-:W-:Y:S01]  /*5070*/  F2FP.F16.F32.PACK_AB R39, R54, R39 ;  /* 0x000000273627723e */ /* 0x000fe200000000ff */
[----:B------:R-:W-:Y:S01]  /*5080*/  HADD2.F32 R51, -RZ, R126.H0_H0 ;  /* 0x2000007eff337230 */ /* 0x000fe20000004100 */
[----:B------:R-:W-:Y:S01]  /*5090*/  F2FP.F16.F32.PACK_AB R58, R58, R45 ;  /* 0x0000002d3a3a723e */ /* 0x000fe200000000ff */
[----:B------:R-:W-:Y:S02]  /*50a0*/  HADD2.F32 R60, -RZ, R44.H0_H0 ;  /* 0x2000002cff3c7230 */ /* 0x000fe40000004100 */
[----:B------:R-:W-:Y:S01]  /*50b0*/  FMUL.FTZ R112, R47, R106 ;  /* 0x0000006a2f707220 */ /* 0x000fe20000410000 */
[--C-:B------:R-:W-:Y:S02]  /*50c0*/  HADD2.F32 R49, -RZ, R36.reuse.H1_H1 ;  /* 0x30000024ff317230 */ /* 0x100fe40000004100 */
[----:B------:R-:W-:Y:S02]  /*50d0*/  HADD2.F32 R62, -RZ, R36.H0_H0 ;  /* 0x20000024ff3e7230 */ /* 0x000fe40000004100 */
[----:B------:R-:W-:Y:S01]  /*50e0*/  FMUL.FTZ R55, R60, R51 ;  /* 0x000000333c377220 */ /* 0x000fe20000410000 */
[----:B------:R-:W-:-:S02]  /*50f0*/  HADD2.F32 R48, -RZ, R48.H0_H0 ;  /* 0x20000030ff307230 */ /* 0x000fc40000004100 */
[C---:B------:R-:W-:Y:S01]  /*5100*/  FMUL.FTZ R106, R49.reuse, R106 ;  /* 0x0000006a316a7220 */ /* 0x040fe20000410000 */
[----:B------:R-:W-:Y:S02]  /*5110*/  HADD2.F32 R123, -RZ, R123.H0_H0 ;  /* 0x2000007bff7b7230 */ /* 0x000fe40000004100 */
[----:B------:R-:W-:Y:S01]  /*5120*/  FMUL.FTZ R51, R62, R51 ;  /* 0x000000333e337220 */ /* 0x000fe20000410000 */
[----:B------:R-:W-:Y:S02]  /*5130*/  HADD2.F32 R63, -RZ, R53.H0_H0 ;  /* 0x20000035ff3f7230 */ /* 0x000fe40000004100 */
[-C--:B------:R-:W-:Y:S01]  /*5140*/  FFMA.FTZ R49, R49, R48.reuse, -R112 ;  /* 0x0000003031317223 */ /* 0x080fe20000010870 */
[----:B------:R-:W-:Y:S01]  /*5150*/  FFMA.FTZ R47, R47, R48, R106 ;  /* 0x000000302f2f7223 */ /* 0x000fe2000001006a */
[-C--:B------:R-:W-:Y:S01]  /*5160*/  FFMA.FTZ R44, R60, R123.reuse, R51 ;  /* 0x0000007b3c2c7223 */ /* 0x080fe20000010033 */
[----:B------:R-:W-:Y:S02]  /*5170*/  HADD2.F32 R124, -RZ, R124.H0_H0 ;  /* 0x2000007cff7c7230 */ /* 0x000fe40000004100 */
[----:B------:R-:W-:Y:S01]  /*5180*/  FFMA.FTZ R36, R62, R123, -R55 ;  /* 0x0000007b3e247223 */ /* 0x000fe20000010837 */
[----:B------:R-:W-:-:S02]  /*5190*/  HADD2.F32 R53, -RZ, R46.H0_H0 ;  /* 0x2000002eff357230 */ /* 0x000fc40000004100 */
[----:B------:R-:W-:Y:S01]  /*51a0*/  HADD2.F32 R48, -RZ, R46.H1_H1 ;  /* 0x3000002eff307230 */ /* 0x000fe20000004100 */
[----:B------:R-:W-:Y:S01]  /*51b0*/  F2FP.F16.F32.PACK_AB R44, R47, R44 ;  /* 0x0000002c2f2c723e */ /* 0x000fe200000000ff */
[--C-:B------:R-:W-:Y:S01]  /*51c0*/  HADD2.F32 R51, -RZ, R38.reuse.H0_H0 ;  /* 0x20000026ff337230 */ /* 0x100fe20000004100 */
[----:B------:R-:W-:Y:S01]  /*51d0*/  F2FP.F16.F32.PACK_AB R36, R49, R36 ;  /* 0x000000243124723e */ /* 0x000fe200000000ff */
[----:B------:R-:W-:Y:S02]  /*51e0*/  HADD2.F32 R46, -RZ, R38.H1_H1 ;  /* 0x30000026ff2e7230 */ /* 0x000fe40000004100 */
[----:B------:R-:W-:Y:S01]  /*51f0*/  FMUL.FTZ R38, R53, R124 ;  /* 0x0000007c35267220 */ /* 0x000fe20000410000 */
[----:B------:R-:W-:Y:S02]  /*5200*/  HADD2.F32 R122, -RZ, R122.H0_H0 ;  /* 0x2000007aff7a7230 */ /* 0x000fe40000004100 */
[----:B------:R-:W-:Y:S01]  /*5210*/  FMUL.FTZ R107, R48, R63 ;  /* 0x0000003f306b7220 */ /* 0x000fe20000410000 */
[----:B------:R-:W-:-:S02]  /*5220*/  HADD2.F32 R55, -RZ, R50.H0_H0 ;  /* 0x20000032ff377230 */ /* 0x000fc40000004100 */
[C---:B------:R-:W-:Y:S01]  /*5230*/  FMUL.FTZ R124, R51.reuse, R124 ;  /* 0x0000007c337c7220 */ /* 0x040fe20000410000 */
[C---:B------:R-:W-:Y:S01]  /*5240*/  FMUL.FTZ R63, R46.reuse, R63 ;  /* 0x0000003f2e3f7220 */ /* 0x040fe20000410000 */
[-C--:B------:R-:W-:Y:S01]  /*5250*/  FFMA.FTZ R38, R51, R122.reuse, -R38 ;  /* 0x0000007a33267223 */ /* 0x080fe20000010826 */
[----:B------:R-:W-:Y:S02]  /*5260*/  IMAD.MOV.U32 R45, RZ, RZ, R52 ;  /* 0x000000ffff2d7224 */ /* 0x000fe400078e0034 */
[----:B------:R-:W-:Y:S01]  /*5270*/  FFMA.FTZ R124, R53, R122, R124 ;  /* 0x0000007a357c7223 */ /* 0x000fe2000001007c */
[-C--:B------:R-:W-:Y:S01]  /*5280*/  FFMA.FTZ R107, R46, R55.reuse, -R107 ;  /* 0x000000372e6b7223 */ /* 0x080fe2000001086b */
[----:B------:R-:W-:Y:S01]  /*5290*/  FFMA.FTZ R63, R48, R55, R63 ;  /* 0x00000037303f7223 */ /* 0x000fe2000001003f */
[----:B------:R-:W-:-:S03]  /*52a0*/  IMAD.MOV.U32 R47, RZ, RZ, R58 ;  /* 0x000000ffff2f7224 */ /* 0x000fc600078e003a */
[----:B------:R-:W-:Y:S02]  /*52b0*/  F2FP.F16.F32.PACK_AB R38, R107, R38 ;  /* 0x000000266b26723e */ /* 0x000fe400000000ff */
[----:B------:R-:W-:-:S07]  /*52c0*/  F2FP.F16.F32.PACK_AB R46, R63, R124 ;  /* 0x0000007c3f2e723e */ /* 0x000fce00000000ff */
.L_x_1377:
[----:B------:R-:W-:Y:S05]  /*52d0*/  BSYNC B1 ;  /* 0x0000000000017941 */ /* 0x000fea0003800000 */
.L_x_1376:
        /* <DEDUP_REMOVED lines=10> */
.L_x_1345:
[----:B------:R-:W2:Y:S02]  /*5380*/  LDL R36, [R1+0x5c] ;  /* 0x00005c0001247983 */ /* 0x000ea40000100800 */
[----:B--2---:R-:W-:-:S13]  /*5390*/  R2UR UR4, R36 ;  /* 0x00000000240472ca */ /* 0x004fda00000e0000 */
[----:B------:R-:W-:-:S06]  /*53a0*/  UISETP.NE.AND UP0, UPT, UR4, 0x3, UPT ;  /* 0x000000030400788c */ /* 0x000fcc000bf05270 */
[----:B------:R-:W-:-:S13]  /*53b0*/  PLOP3.LUT P3, PT, PT, PT, UP0, 0x80, 0x0 ;  /* 0x000000000000781c */ /* 0x000fda0003f6f008 */
[----:B------:R-:W-:Y:S05]  /*53c0*/  @!P3 BRA `(.L_x_1378) ;  /* 0x000000000004b947 */ /* 0x000fea0003800000 */
[----:B------:R-:W-:Y:S01]  /*53d0*/  BPT.TRAP 0x1 ;  /* 0x000000040000795c */ /* 0x000fe20000300000 */
.L_x_1378:
[----:B------:R-:W-:Y:S01]  /*53e0*/  IMAD R96, R2, 0x8, R18 ;  /* 0x0000000802607824 */ /* 0x000fe200078e0212 */
[----:B------:R-:W-:Y:S01]  /*53f0*/  SHF.L.U32 R109, R201, 0x1f, RZ ;  /* 0x0000001fc96d7819 */ /* 0x000fe200000006ff */
[----:B------:R-:W-:Y:S01]  /*5400*/  IMAD R108, R28, -0x60, R25 ;  /* 0xffffffa01c6c7824 */ /* 0x000fe200078e0219 */
[----:B------:R-:W-:Y:S02]  /*5410*/  BSSY B1, `(.L_x_1379) ;  /* 0x0000004000017945 */ /* 0x000fe40003800000 */
[----:B------:R-:W0:Y:S02]  /*5420*/  SYNCS.PHASECHK.TRANS64.TRYWAIT P4, [R96+URZ+0x32490], R109 ;  /* 0x0324906d600075a7 */ /* 0x000e24000808017f */
[----:B------:R-:W-:Y:S01]  /*5430*/  VIMNMX R108, R108, 0x60, PT ;  /* 0x000000606c6c7848 */ /* 0x000fe20003fe0100 */
[----:B0-----:R-:W-:Y:S06]  /*5440*/  @!P4 BRA `(.L_x_1380) ;  /* 0x0000016c0034c947 */ /* 0x001fec0003800000 */
.L_x_1650:
[----:B------:R-:W-:Y:S05]  /*5450*/  BSYNC B1 ;  /* 0x0000000000017941 */ /* 0x000fea0003800000 */
.L_x_1379:
[----:B------:R-:W-:Y:S01]  /*5460*/  ISETP.GE.AND P4, PT, R19, R108, PT ;  /* 0x0000006c1300720c */ /* 0x000fe20003f86270 */
[----:B------:R-:W-:-:S12]  /*5470*/  BSSY B1, `(.L_x_1381) ;  /* 0x0000006000017945 */ /* 0x000fd80003800000 */
[----:B------:R-:W-:Y:S05]  /*5480*/  @P4 BRA `(.L_x_1382) ;  /* 0x0000000000104947 */ /* 0x000fea0003800000 */
[----:B------:R-:W1:Y:S04]  /*5490*/  @!P1 LDS.128 R36, [R106] ;  /* 0x000000006a249984 */ /* 0x000e680000000c00 */
[----:B------:R-:W2:Y:S04]  /*54a0*/  @!P2 LDS.128 R44, [R105] ;  /* 0x00000000692ca984 */ /* 0x000ea80000000c00 */
[----:B-1----:R1:W-:Y:S04]  /*54b0*/  @!P1 STG.E.128 desc[UR60][R50.64], R36 ;  /* 0x0000002432009986 */ /* 0x0023e8000c101d3c */
[----:B--2---:R1:W-:Y:S02]  /*54c0*/  @!P2 STG.E.128 desc[UR60][R50.64+0x40], R44 ;  /* 0x0000402c3200a986 */ /* 0x0043e4000c101d3c */
.L_x_1382:
[----:B------:R-:W-:Y:S05]  /*54d0*/  BSYNC B1 ;  /* 0x0000000000017941 */ /* 0x000fea0003800000 */
.L_x_1381:
[----:B------:R-:W-:-:S13]  /*54e0*/  ISETP.GE.AND P4, PT, R227, R108, PT ;  /* 0x0000006ce300720c */ /* 0x000fda0003f86270 */
[----:B------:R-:W-:Y:S05]  /*54f0*/  @P4 BRA `(.L_x_1362) ;  /* 0x0000000000104947 */ /* 0x000fea0003800000 */
[----:B-1----:R-:W1:Y:S04]  /*5500*/  @!P1 LDS.128 R36, [R106+0x2000] ;  /* 0x002000006a249984 */ /* 0x002e680000000c00 */
[----:B------:R-:W2:Y:S04]  /*5510*/  @!P2 LDS.128 R44, [R105+0x2000] ;  /* 0x00200000692ca984 */ /* 0x000ea80000000c00 */
[----:B-1----:R1:W-:Y:S04]  /*5520*/  @!P1 STG.E.128 desc[UR60][R48.64], R36 ;  /* 0x0000002430009986 */ /* 0x0023e8000c101d3c */
[----:B--2---:R1:W-:Y:S02]  /*5530*/  @!P2 STG.E.128 desc[UR60][R48.64+0x40], R44 ;  /* 0x0000402c3000a986 */ /* 0x0043e4000c101d3c */
.L_x_1362:
[----:B------:R-:W-:Y:S05]  /*5540*/  BSYNC B0 ;  /* 0x0000000000007941 */ /* 0x000fea0003800000 */
.L_x_1344:
        /* <DEDUP_REMOVED lines=17> */
.L_x_1384:
[----:B------:R-:W-:Y:S05]  /*5660*/  BSYNC B0 ;  /* 0x0000000000007941 */ /* 0x000fea0003800000 */
.L_x_1383:
[----:B------:R-:W2:Y:S01]  /*5670*/  SYNCS.PHASECHK.TRANS64.TRYWAIT P3, [R96+URZ+0x324b0], R109 ;  /* 0x0324b06d600075a7 */ /* 0x000ea2000806017f */
[----:B------:R-:W-:Y:S01]  /*5680*/  IMAD R49, R2, 0x6000, R90 ;  /* 0x0000600002317824 */ /* 0x000fe200078e025a */
[----:B------:R-:W-:Y:S01]  /*5690*/  ULDC.64 UR56, c[0x0][0x328] ;  /* 0x0000ca0000387ab9 */ /* 0x000fe20000000a00 */
[----:B------:R-:W-:Y:S01]  /*56a0*/  ULDC.64 UR58, c[0x0][0x318] ;  /* 0x0000c600003a7ab9 */ /* 0x000fe20000000a00 */
[----:B------:R-:W-:Y:S01]  /*56b0*/  BSSY B0, `(.L_x_1385) ;  /* 0x0000003000007945 */ /* 0x000fe20003800000 */
[----:B------:R-:W-:-:S03]  /*56c0*/  IMAD.IADD R37, R89, 0x1, R49 ;  /* 0x0000000159257824 */ /* 0x000fc600078e0231 */
[----:B--2---:R-:W-:Y:S05]  /*56d0*/  @!P3 BRA `(.L_x_1386) ;  /* 0x0000016800a4b947 */ /* 0x004fea0003800000 */
.L_x_1651:
[----:B------:R-:W-:Y:S05]  /*56e0*/  BSYNC B0 ;  /* 0x0000000000007941 */ /* 0x000fea0003800000 */
.L_x_1385:
[----:B------:R-:W-:Y:S01]  /*56f0*/  ISETP.GE.AND P3, PT, R19, R108, PT ;  /* 0x0000006c1300720c */ /* 0x000fe20003f66270 */
[----:B------:R-:W-:Y:S01]  /*5700*/  BSSY B0, `(.L_x_1387) ;  /* 0x0000026000007945 */ /* 0x000fe20003800000 */
[----:B------:R-:W-:Y:S02]  /*5710*/  IMAD R49, R49, 0x2, R26 ;  /* 0x0000000231317824 */ /* 0x000fe400078e021a */
[----:B------:R-:W-:-:S04]  /*5720*/  IMAD.WIDE R44, R28, 0x60, R68 ;  /* 0x000000601c2c7825 */ /* 0x000fc800078e0244 */
[----:B------:R-:W-:-:S05]  /*5730*/  IMAD R48, R37, 0x2, R26 ;  /* 0x0000000225307824 */ /* 0x000fca00078e021a */
[----:B------:R-:W-:Y:S05]  /*5740*/  @P3 BRA `(.L_x_1388) ;  /* 0x0000000000843947 */ /* 0x000fea0003800000 */
[----:B------:R-:W-:Y:S01]  /*5750*/  IMAD R39, R45, UR56, RZ ;  /* 0x000000382d277c24 */ /* 0x000fe2000f8e02ff */
[----:B------:R-:W-:Y:S01]  /*5760*/  ULDC UR4, c[0x0][0x320] ;  /* 0x0000c80000047ab9 */ /* 0x000fe20000000800 */
        /* <DEDUP_REMOVED lines=31> */
.L_x_1388:
[----:B------:R-:W-:Y:S05]  /*5960*/  BSYNC B0 ;  /* 0x0000000000007941 */ /* 0x000fea0003800000 */
.L_x_1387:
[----:B------:R-:W-:Y:S01]  /*5970*/  ISETP.GE.AND P3, PT, R227, R108, PT ;  /* 0x0000006ce300720c */ /* 0x000fe20003f66270 */
[----:B------:R-:W-:-:S12]  /*5980*/  BSSY B0, `(.L_x_1389) ;  /* 0x0000025000007945 */ /* 0x000fd80003800000 */
[----:B------:R-:W-:Y:S05]  /*5990*/  @P3 BRA `(.L_x_1390) ;  /* 0x00000000008c3947 */ /* 0x000fea0003800000 */
[----:B---3--:R-:W-:Y:S01]  /*59a0*/  IADD3 R39, P3, R44, 0x40, RZ ;  /* 0x000000402c277810 */ /* 0x008fe20007f7e0ff */
[----:B-1----:R-:W-:Y:S01]  /*59b0*/  IMAD.MOV.U32 R36, RZ, RZ, R14 ;  /* 0x000000ffff247224 */ /* 0x002fe200078e000e */
[----:B------:R-:W-:Y:S01]  /*59c0*/  ULDC UR4, c[0x0][0x320] ;  /* 0x0000c80000047ab9 */ /* 0x000fe20000000800 */
        /* <DEDUP_REMOVED lines=32> */
.L_x_1390:
[----:B------:R-:W-:Y:S05]  /*5bd0*/  BSYNC B0 ;  /* 0x0000000000007941 */ /* 0x000fea0003800000 */
.L_x_1389:
        /* <DEDUP_REMOVED lines=22> */
.L_x_1339:
[----:B------:R-:W-:Y:S01]  /*5d40*/  IMAD.MOV.U32 R3, RZ, RZ, RZ ;  /* 0x000000ffff037224 */ /* 0x000fe200078e00ff */
[----:B------:R-:W-:Y:S06]  /*5d50*/  @P0 BRA `(.L_x_1392) ;  /* 0x00000000000c0947 */ /* 0x000fec0003800000 */
[----:B------:R-:W1:Y:S01]  /*5d60*/  FENCE.VIEW.ASYNC.G ;  /* 0x00000000000073c6 */ /* 0x000e620000000100 */
[----:B------:R-:W-:Y:S05]  /*5d70*/  WARPSYNC.ALL ;  /* 0x0000000000007948 */ /* 0x000fea0003800000 */
[----:B-1----:R-:W-:Y:S06]  /*5d80*/  BAR.ARV 0xc, 0x180 ;  /* 0x0306000000007b1d */ /* 0x002fec0000002000 */
.L_x_1392:
        /* <DEDUP_REMOVED lines=32> */
.L_x_1394:
[----:B------:R-:W-:Y:S05]  /*5f90*/  BSYNC B0 ;  /* 0x0000000000007941 */ /* 0x000fea0003800000 */
.L_x_1393:
        /* <DEDUP_REMOVED lines=33> */
[----:B0-----:R-:W-:Y:S02]  /*61b0*/  CS2R R96, SRZ ;  /* 0x0000000000607805 */ /* 0x001fe4000001ff00 */
        /* <DEDUP_REMOVED lines=45> */
.L_x_1654:
        /* <DEDUP_REMOVED lines=26> */
.L_x_1398:
[----:B------:R-:W-:Y:S05]  /*6630*/  BSYNC B6 ;  /* 0x0000000000067941 */ /* 0x000fea0003800000 */
.L_x_1397:
        /* <DEDUP_REMOVED lines=12> */
.L_x_1402:
[----:B--2---:R2:W3:Y:S02]  /*6700*/  SYNCS.PHASECHK.TRANS64.TRYWAIT P0, [R18+URZ+0x32400], R3 ;  /* 0x03240003120075a7 */ /* 0x0044e4000800017f */
[----:B---3--:R-:W-:Y:S05]  /*6710*/  @!P0 NANOSLEEP.SYNCS 0x989680 ;  /* 0x009896800000895d */ /* 0x008fea0003900000 */
[----:B------:R-:W3:Y:S02]  /*6720*/  @!P0 SYNCS.PHASECHK.TRANS64 P0, [R18+URZ+0x32400], R3 ;  /* 0x03240003120085a7 */ /* 0x000ee4000800007f */
[----:B---3--:R-:W-:Y:S05]  /*6730*/  @!P0 BRA `(.L_x_1402) ;  /* 0xfffffffc00f08947 */ /* 0x008fea000383ffff */
.L_x_1401:
[----:B------:R-:W-:Y:S05]  /*6740*/  BSYNC B0 ;  /* 0x0000000000007941 */ /* 0x000fea0003800000 */
.L_x_1400:
[----:B------:R-:W-:Y:S05]  /*6750*/  BRA `(.L_x_1403) ;  /* 0x0000002000a87947 */ /* 0x000fea0003800000 */
.L_x_1399:
        /* <DEDUP_REMOVED lines=36> */
.L_x_1405:
[----:B------:R-:W-:Y:S05]  /*69a0*/  BSYNC B6 ;  /* 0x0000000000067941 */ /* 0x000fea0003800000 */
.L_x_1404:
[----:B------:R-:W-:Y:S01]  /*69b0*/  LEA.HI R29, R30, R29, RZ, 0x2 ;  /* 0x0000001d1e1d7211 */ /* 0x000fe200078f10ff */
[----:B------:R-:W-:Y:S01]  /*69c0*/  ULDC.U8 UR4, c[0x0][0x410] ;  /* 0x0001040000047ab9 */ /* 0x000fe20000000000 */
[----:B------:R-:W-:Y:S01]  /*69d0*/  BSSY B0, `(.L_x_1406) ;  /* 0x00001fa000007945 */ /* 0x000fe20003800000 */
[----:B------:R-:W-:Y:S02]  /*69e0*/  ISETP.NE.AND P0, PT, RZ, UR4, PT ;  /* 0x00000004ff007c0c */ /* 0x000fe4000bf05270 */
[----:B------:R-:W-:-:S04]  /*69f0*/  SHF.R.S32.HI R0, RZ, 0x1f, R29 ;  /* 0x0000001fff007819 */ /* 0x000fc8000001141d */
[----:B------:R-:W-:-:S04]  /*6a00*/  LEA.HI R0, R0, R19, RZ, 0x3 ;  /* 0x0000001300007211 */ /* 0x000fc800078f18ff */
[----:B------:R-:W-:Y:S01]  /*6a10*/  LOP3.LUT R4, R0, 0xfffffff8, RZ, 0xc0, !PT ;  /* 0xfffffff800047812 */ /* 0x000fe200078ec0ff */
[----:B------:R-:W-:-:S04]  /*6a20*/  IMAD R0, R41, 0x80, R19 ;  /* 0x0000008029007824 */ /* 0x000fc800078e0213 */
[----:B------:R-:W-:Y:S01]  /*6a30*/  IMAD.IADD R29, R19, 0x1, -R4 ;  /* 0x00000001131d7824 */ /* 0x000fe200078e0a04 */
[----:B------:R-:W-:Y:S06]  /*6a40*/  @!P0 BRA `(.L_x_1407) ;  /* 0x0000001000088947 */ /* 0x000fec0003800000 */
[----:B------:R-:W-:-:S03]  /*6a50*/  UMOV UR4, 0xffffffff ;  /* 0xffffffff00047882 */ /* 0x000fc60000000000 */
[----:B------:R-:W-:Y:S05]  /*6a60*/  BRA.DIV UR4, `(.L_x_1408) ;  /* 0x0000015604f87947 */ /* 0x000fea000b800000 */
[----:B------:R1:W2:Y:S04]  /*6a70*/  SHFL.IDX PT, R3, R28, RZ, 0x1c1f ;  /* 0x001c1fff1c037589 */ /* 0x0002a800000e0000 */
[----:B------:R1:W3:Y:S04]  /*6a80*/  SHFL.IDX PT, R20, R27, RZ, 0x1c1f ;  /* 0x001c1fff1b147589 */ /* 0x0002e800000e0000 */
[----:B------:R-:W4:Y:S04]  /*6a90*/  SHFL.IDX PT, R25, R25, RZ, 0x1c1f ;  /* 0x001c1fff19197589 */ /* 0x000f2800000e0000 */
[----:B-1----:R-:W0:Y:S02]  /*6aa0*/  SHFL.IDX PT, R26, R26, RZ, 0x1c1f ;  /* 0x001c1fff1a1a7589 */ /* 0x002e2400000e0000 */
.L_x_1660:
[----:B------:R-:W-:Y:S01]  /*6ab0*/  ULDC UR4, c[0x0][0x448] ;  /* 0x0001120000047ab9 */ /* 0x000fe20000000800 */
[C---:B------:R-:W-:Y:S01]  /*6ac0*/  IMAD.SHL.U32 R4, R29.reuse, 0x40, RZ ;  /* 0x000000401d047824 */ /* 0x040fe200078e00ff */
[----:B------:R-:W-:Y:S01]  /*6ad0*/  BSSY B1, `(.L_x_1409) ;  /* 0x000002a000017945 */ /* 0x000fe20003800000 */
[----:B------:R-:W-:Y:S01]  /*6ae0*/  IMAD R27, R154, UR4, RZ ;  /* 0x000000049a1b7c24 */ /* 0x000fe2000f8e02ff */
        /* <DEDUP_REMOVED lines=8> */
[----:B------:R-:W-:Y:S02]  /*6b70*/  SHF.R.U32.HI R7, RZ, 0x3, R5 ;  /* 0x00000003ff077819 */ /* 0x000fe40000011605 */
[----:B------:R-:W-:Y:S02]  /*6b80*/  LOP3.LUT R5, R4, 0xfffffffe, RZ, 0xc0, !PT ;  /* 0xfffffffe04057812 */ /* 0x000fe400078ec0ff */
[----:B------:R-:W-:-:S02]  /*6b90*/  LOP3.LUT R31, R6, R7, RZ, 0x3c, !PT ;  /* 0x00000007061f7212 */ /* 0x000fc400078e3cff */
[----:B------:R-:W-:Y:S01]  /*6ba0*/  CS2R R6, SRZ ;  /* 0x0000000000067805 */ /* 0x000fe2000001ff00 */
[----:B------:R-:W-:Y:S01]  /*6bb0*/  IMAD.IADD R0, R228, 0x1, -R5 ;  /* 0x00000001e4007824 */ /* 0x000fe200078e0a05 */
[----:B------:R-:W-:-:S04]  /*6bc0*/  CS2R R4, SRZ ;  /* 0x0000000000047805 */ /* 0x000fc8000001ff00 */
[----:B------:R-:W-:Y:S01]  /*6bd0*/  SHF.L.U32 R29, R0, 0x1f, RZ ;  /* 0x0000001f001d7819 */ /* 0x000fe200000006ff */
[----:B------:R-:W-:Y:S06]  /*6be0*/  @P1 BRA `(.L_x_1410) ;  /* 0x0000000000601947 */ /* 0x000fec0003800000 */
[----:B------:R-:W-:Y:S01]  /*6bf0*/  ULDC UR4, c[0x0][0x3f4] ;  /* 0x0000fd0000047ab9 */ /* 0x000fe20000000800 */
[----:B------:R-:W-:Y:S01]  /*6c00*/  SHF.R.S32.HI R7, RZ, 0x1f, R202 ;  /* 0x0000001fff077819 */ /* 0x000fe200000114ca */
[----:B---3--:R-:W-:Y:S01]  /*6c10*/  IMAD.MOV.U32 R4, RZ, RZ, R20 ;  /* 0x000000ffff047224 */ /* 0x008fe200078e0014 */
[----:B------:R-:W-:Y:S01]  /*6c20*/  ISETP.GE.AND P3, PT, R22, UR4, PT ;  /* 0x0000000416007c0c */ /* 0x000fe2000bf66270 */
[----:B--2---:R-:W-:Y:S01]  /*6c30*/  IMAD.MOV.U32 R5, RZ, RZ, R3 ;  /* 0x000000ffff057224 */ /* 0x004fe200078e0003 */
[C---:B------:R-:W-:Y:S01]  /*6c40*/  ISETP.GE.AND P4, PT, R202.reuse, UR4, PT ;  /* 0x00000004ca007c0c */ /* 0x040fe2000bf86270 */
[C---:B------:R-:W-:Y:S01]  /*6c50*/  IMAD.SHL.U32 R15, R202.reuse, 0x2, RZ ;  /* 0x00000002ca0f7824 */ /* 0x040fe200078e00ff */
[----:B------:R-:W-:Y:S02]  /*6c60*/  CS2R R8, SRZ ;  /* 0x0000000000087805 */ /* 0x000fe4000001ff00 */
[----:B------:R-:W-:Y:S01]  /*6c70*/  SHF.L.U64.HI R28, R202, 0x1, R7 ;  /* 0x00000001ca1c7819 */ /* 0x000fe20000010207 */
[----:B0-----:R-:W-:-:S02]  /*6c80*/  IMAD.MOV.U32 R6, RZ, RZ, R26 ;  /* 0x000000ffff067224 */ /* 0x001fc400078e001a */
[----:B----4-:R-:W-:-:S04]  /*6c90*/  IMAD.MOV.U32 R7, RZ, RZ, R25 ;  /* 0x000000ffff077224 */ /* 0x010fc800078e0019 */
[----:B------:R-:W-:Y:S02]  /*6ca0*/  @!P3 IMAD.WIDE R4, R22, 0x2, R4 ;  /* 0x000000021604b825 */ /* 0x000fe400078e0204 */
[-C--:B------:R-:W-:Y:S02]  /*6cb0*/  @!P4 IADD3 R12, P1, R20, R15.reuse, RZ ;  /* 0x0000000f140cc210 */ /* 0x080fe40007f3e0ff */
[----:B------:R-:W-:Y:S01]  /*6cc0*/  @!P4 IADD3 R14, P2, R26, R15, RZ ;  /* 0x0000000f1a0ec210 */ /* 0x000fe20007f5e0ff */
[----:B------:R0:W5:Y:S01]  /*6cd0*/  @!P3 LD.E.64 R8, desc[UR60][R4.64] ;  /* 0x0000003c0408b980 */ /* 0x000162000c101b00 */
[----:B------:R-:W-:Y:S01]  /*6ce0*/  @!P3 IMAD.WIDE R20, R22, 0x2, R6 ;  /* 0x000000021614b825 */ /* 0x000fe200078e0206 */
[----:B------:R-:W-:Y:S02]  /*6cf0*/  CS2R R10, SRZ ;  /* 0x00000000000a7805 */ /* 0x000fe4000001ff00 */
[----:B------:R-:W-:Y:S01]  /*6d00*/  CS2R R6, SRZ ;  /* 0x0000000000067805 */ /* 0x000fe2000001ff00 */
[----:B------:R-:W-:-:S02]  /*6d10*/  @!P4 IMAD.X R13, R3, 0x1, R28, P1 ;  /* 0x00000001030dc824 */ /* 0x000fc400008e061c */
[----:B------:R-:W-:Y:S01]  /*6d20*/  @!P4 IMAD.X R15, R25, 0x1, R28, P2 ;  /* 0x00000001190fc824 */ /* 0x000fe200010e061c */
[----:B0-----:R-:W-:Y:S02]  /*6d30*/  CS2R R4, SRZ ;  /* 0x0000000000047805 */ /* 0x001fe4000001ff00 */
[----:B------:R1:W5:Y:S04]  /*6d40*/  @!P4 LD.E.64 R10, desc[UR60][R12.64] ;  /* 0x0000003c0c0ac980 */ /* 0x000368000c101b00 */
[----:B------:R1:W5:Y:S04]  /*6d50*/  @!P4 LD.E.64 R6, desc[UR60][R14.64] ;  /* 0x0000003c0e06c980 */ /* 0x000368000c101b00 */
[----:B------:R1:W5:Y:S02]  /*6d60*/  @!P3 LD.E.64 R4, desc[UR60][R20.64] ;  /* 0x0000003c1404b980 */ /* 0x000364000c101b00 */
.L_x_1410:
[----:B------:R-:W-:Y:S05]  /*6d70*/  BSYNC B1 ;  /* 0x0000000000017941 */ /* 0x000fea0003800000 */
.L_x_1409:
[----:B------:R-:W4:Y:S01]  /*6d80*/  SYNCS.PHASECHK.TRANS64.TRYWAIT P1, [R18+URZ+0x32400], R29 ;  /* 0x0324001d120075a7 */ /* 0x000f22000802017f */
[----:B------:R-:W-:Y:S01]  /*6d90*/  IMAD R31, R218, 0x200, R31 ;  /* 0x00000200da1f7824 */ /* 0x000fe200078e021f */
[----:B-----5:R-:W-:Y:S01]  /*6da0*/  SHF.R.U64 R35, R8, 0x10, R9 ;  /* 0x0000001008237819 */ /* 0x020fe20000001209 */
[----:B------:R-:W-:Y:S01]  /*6db0*/  IMAD.MOV.U32 R33, RZ, RZ, R8 ;  /* 0x000000ffff217224 */ /* 0x000fe200078e0008 */
[--C-:B------:R-:W-:Y:S01]  /*6dc0*/  SHF.R.U64 R36, R10, 0x10, R11.reuse ;  /* 0x000000100a247819 */ /* 0x100fe2000000120b */
[----:B------:R-:W-:Y:S01]  /*6dd0*/  IMAD R8, R31, 0x2, R18 ;  /* 0x000000021f087824 */ /* 0x000fe200078e0212 */
[--C-:B-1----:R-:W-:Y:S01]  /*6de0*/  SHF.R.U32.HI R15, RZ, 0x10, R11.reuse ;  /* 0x00000010ff0f7819 */ /* 0x102fe2000001160b */
[----:B0-----:R-:W-:Y:S01]  /*6df0*/  IMAD.MOV.U32 R13, RZ, RZ, R11 ;  /* 0x000000ffff0d7224 */ /* 0x001fe200078e000b */
[--C-:B------:R-:W-:Y:S01]  /*6e00*/  SHF.R.U32.HI R14, RZ, 0x10, R9.reuse ;  /* 0x00000010ff0e7819 */ /* 0x100fe20000011609 */
[----:B------:R-:W-:Y:S01]  /*6e10*/  IMAD.MOV.U32 R12, RZ, RZ, R9 ;  /* 0x000000ffff0c7224 */ /* 0x000fe200078e0009 */
[--C-:B------:R-:W-:Y:S01]  /*6e20*/  SHF.R.U64 R37, R4, 0x10, R5.reuse ;  /* 0x0000001004257819 */ /* 0x100fe20000001205 */
[--C-:B------:R-:W-:Y:S01]  /*6e30*/  IMAD.MOV.U32 R11, RZ, RZ, R5.reuse ;  /* 0x000000ffff0b7224 */ /* 0x100fe200078e0005 */
[----:B---3--:R-:W-:Y:S01]  /*6e40*/  SHF.R.U32.HI R20, RZ, 0x10, R5 ;  /* 0x00000010ff147819 */ /* 0x008fe20000011605 */
[----:B------:R-:W-:Y:S01]  /*6e50*/  IMAD.MOV.U32 R34, RZ, RZ, R10 ;  /* 0x000000ffff227224 */ /* 0x000fe200078e000a */
[----:B------:R-:W-:Y:S01]  /*6e60*/  VIMNMX R10, R27, 0x80, PT ;  /* 0x000000801b0a7848 */ /* 0x000fe20003fe0100 */
[----:B------:R-:W-:Y:S01]  /*6e70*/  IMAD.MOV.U32 R9, RZ, RZ, R4 ;  /* 0x000000ffff097224 */ /* 0x000fe200078e0004 */
[----:B------:R-:W-:Y:S01]  /*6e80*/  BSSY B1, `(.L_x_1411) ;  /* 0x0000011000017945 */ /* 0x000fe20003800000 */
[----:B------:R-:W-:Y:S01]  /*6e90*/  IMAD.MOV.U32 R31, RZ, RZ, R6 ;  /* 0x000000ffff1f7224 */ /* 0x000fe200078e0006 */
[--C-:B------:R-:W-:Y:S01]  /*6ea0*/  SHF.R.U64 R6, R6, 0x10, R7.reuse ;  /* 0x0000001006067819 */ /* 0x100fe20000001207 */
[--C-:B------:R-:W-:Y:S01]  /*6eb0*/  IMAD.MOV.U32 R5, RZ, RZ, R7.reuse ;  /* 0x000000ffff057224 */ /* 0x100fe200078e0007 */
[----:B------:R-:W-:Y:S01]  /*6ec0*/  SHF.R.U32.HI R7, RZ, 0x10, R7 ;  /* 0x00000010ff077819 */ /* 0x000fe20000011607 */
[C---:B------:R-:W-:Y:S01]  /*6ed0*/  VIADD R4, R8.reuse, 0x18400 ;  /* 0x0001840008047836 */ /* 0x040fe20000000000 */
[----:B------:R-:W-:Y:S01]  /*6ee0*/  PRMT R33, R33, 0x5410, R12 ;  /* 0x0000541021217816 */ /* 0x000fe2000000000c */
[----:B--2---:R-:W-:Y:S01]  /*6ef0*/  VIADD R3, R8, 0x18440 ;  /* 0x0001844008037836 */ /* 0x004fe20000000000 */
        /* <DEDUP_REMOVED lines=8> */
[----:B----4-:R-:W-:Y:S06]  /*6f80*/  @!P1 BRA `(.L_x_1412) ;  /* 0x0000015400249947 */ /* 0x010fec0003800000 */
.L_x_1661:
[----:B------:R-:W-:Y:S05]  /*6f90*/  BSYNC B1 ;  /* 0x0000000000017941 */ /* 0x000fea0003800000 */
.L_x_1411:
        /* <DEDUP_REMOVED lines=17> */
[CC--:B------:R-:W-:Y:S01]  /*70b0*/  FMUL.FTZ R28, R4.reuse, R15.reuse ;  /* 0x0000000f041c7220 */ /* 0x0c0fe20000410000 */
[----:B------:R-:W-:Y:S01]  /*70c0*/  FMUL.FTZ R4, R4, R14 ;  /* 0x0000000e04047220 */ /* 0x000fe20000410000 */
[--C-:B------:R-:W-:Y:S02]  /*70d0*/  HADD2.F32 R12, -RZ, R6.reuse.H0_H0 ;  /* 0x20000006ff0c7230 */ /* 0x100fe40000004100 */
[----:B------:R-:W-:Y:S02]  /*70e0*/  HADD2.F32 R13, -RZ, R7.H0_H0 ;  /* 0x20000007ff0d7230 */ /* 0x000fe40000004100 */
[----:B------:R-:W-:Y:S01]  /*70f0*/  FMUL.FTZ R30, R5, R26 ;  /* 0x0000001a051e7220 */ /* 0x000fe20000410000 */
        /* <DEDUP_REMOVED lines=17> */
[----:B------:R-:W-:Y:S01]  /*7210*/  FFMA.FTZ R7, R13, R4, -R26 ;  /* 0x000000040d077223 */ /* 0x000fe2000001081a */
[----:B------:R-:W-:Y:S01]  /*7220*/  F2FP.F16.F32.PACK_AB R4, R15, R28 ;  /* 0x0000001c0f04723e */ /* 0x000fe200000000ff */
[----:B------:R-:W-:Y:S01]  /*7230*/  FFMA.FTZ R14, R13, R14, R25 ;  /* 0x0000000e0d0e7223 */ /* 0x000fe20000010019 */
[----:B------:R-:W-:Y:S02]  /*7240*/  F2FP.F16.F32.PACK_AB R5, R11, R30 ;  /* 0x0000001e0b05723e */ /* 0x000fe400000000ff */
[----:B------:R-:W-:-:S02]  /*7250*/  F2FP.F16.F32.PACK_AB R6, R9, R6 ;  /* 0x000000060906723e */ /* 0x000fc400000000ff */
[----:B------:R-:W-:-:S05]  /*7260*/  F2FP.F16.F32.PACK_AB R7, R14, R7 ;  /* 0x000000070e07723e */ /* 0x000fca00000000ff */
[----:B------:R0:W-:Y:S02]  /*7270*/  STS.128 [R8+0x18400], R4 ;  /* 0x0184000408007388 */ /* 0x0001e40000000c00 */
.L_x_1416:
[----:B------:R-:W-:Y:S05]  /*7280*/  BSYNC B2 ;  /* 0x0000000000027941 */ /* 0x000fea0003800000 */
.L_x_1415:
        /* <DEDUP_REMOVED lines=38> */
[----:B------:R1:W-:Y:S02]  /*74f0*/  STS.128 [R3], R4 ;  /* 0x0000000403007388 */ /* 0x0003e40000000c00 */
.L_x_1414:
[----:B------:R-:W-:Y:S05]  /*7500*/  BSYNC B1 ;  /* 0x0000000000017941 */ /* 0x000fea0003800000 */
.L_x_1413:
        /* <DEDUP_REMOVED lines=44> */
[----:B------:R0:W-:Y:S02]  /*77d0*/  STS.128 [R8+0x1a400], R4 ;  /* 0x01a4000408007388 */ /* 0x0001e40000000c00 */
.L_x_1419:
[----:B------:R-:W-:Y:S05]  /*77e0*/  BSYNC B1 ;  /* 0x0000000000017941 */ /* 0x000fea0003800000 */
.L_x_1418:
[----:B------:R-:W-:Y:S05]  /*77f0*/  @P1 BRA `(.L_x_1417) ;  /* 0x00000010005c1947 */ /* 0x000fea0003800000 */
[----:B0-----:R-:W0:Y:S01]  /*7800*/  LDS.128 R4, [R3+0x2000] ;  /* 0x0020000003047984 */ /* 0x001e220000000c00 */
        /* <DEDUP_REMOVED lines=36> */
[----:B------:R3:W-:Y:S01]  /*7a50*/  STS.128 [R3+0x2000], R4 ;  /* 0x0020000403007388 */ /* 0x0007e20000000c00 */
[----:B------:R-:W-:Y:S05]  /*7a60*/  BRA `(.L_x_1417) ;  /* 0x0000000c00c07947 */ /* 0x000fea0003800000 */
.L_x_1407:
[----:B------:R-:W-:-:S03]  /*7a70*/  UMOV UR4, 0xffffffff ;  /* 0xffffffff00047882 */ /* 0x000fc60000000000 */
[----:B------:R-:W-:Y:S05]  /*7a80*/  BRA.DIV UR4, `(.L_x_1420) ;  /* 0x0000014a04787947 */ /* 0x000fea000b800000 */
[----:B------:R1:W2:Y:S04]  /*7a90*/  SHFL.IDX PT, R3, R28, RZ, 0x1c1f ;  /* 0x001c1fff1c037589 */ /* 0x0002a800000e0000 */
[----:B------:R1:W3:Y:S04]  /*7aa0*/  SHFL.IDX PT, R20, R27, RZ, 0x1c1f ;  /* 0x001c1fff1b147589 */ /* 0x0002e800000e0000 */
[----:B------:R1:W4:Y:S04]  /*7ab0*/  SHFL.IDX PT, R21, R25, RZ, 0x1c1f ;  /* 0x001c1fff19157589 */ /* 0x00032800000e0000 */
[----:B------:R1:W0:Y:S02]  /*7ac0*/  SHFL.IDX PT, R14, R26, RZ, 0x1c1f ;  /* 0x001c1fff1a0e7589 */ /* 0x00022400000e0000 */
.L_x_1667:
[----:B------:R-:W-:Y:S01]  /*7ad0*/  ULDC UR4, c[0x0][0x448] ;  /* 0x0001120000047ab9 */ /* 0x000fe20000000800 */
[----:B------:R-:W-:Y:S01]  /*7ae0*/  LEA.HI R4, R228, R228, RZ, 0x1 ;  /* 0x000000e4e4047211 */ /* 0x000fe200078f08ff */
[----:B-1----:R-:W-:Y:S01]  /*7af0*/  IMAD R25, R154, UR4, RZ ;  /* 0x000000049a197c24 */ /* 0x002fe2000f8e02ff */
[----:B------:R-:W-:Y:S01]  /*7b00*/  BSSY B1, `(.L_x_1421) ;  /* 0x0000018000017945 */ /* 0x000fe20003800000 */
[----:B------:R-:W-:Y:S02]  /*7b10*/  CS2R R6, SRZ ;  /* 0x0000000000067805 */ /* 0x000fe4000001ff00 */
[----:B------:R-:W-:Y:S02]  /*7b20*/  LOP3.LUT R5, R4, 0xfffffffe, RZ, 0xc0, !PT ;  /* 0xfffffffe04057812 */ /* 0x000fe400078ec0ff */
[----:B------:R-:W-:Y:S02]  /*7b30*/  CS2R R10, SRZ ;  /* 0x00000000000a7805 */ /* 0x000fe4000001ff00 */
[----:B------:R-:W-:Y:S01]  /*7b40*/  ISETP.GE.AND P0, PT, R0, R25, PT ;  /* 0x000000190000720c */ /* 0x000fe20003f06270 */
[----:B------:R-:W-:Y:S01]  /*7b50*/  IMAD R25, R41, -0x80, R25 ;  /* 0xffffff8029197824 */ /* 0x000fe200078e0219 */
[----:B------:R-:W-:Y:S01]  /*7b60*/  CS2R R8, SRZ ;  /* 0x0000000000087805 */ /* 0x000fe2000001ff00 */
[----:B------:R-:W-:Y:S01]  /*7b70*/  IMAD.IADD R0, R228, 0x1, -R5 ;  /* 0x00000001e4007824 */ /* 0x000fe200078e0a05 */
[----:B------:R-:W-:-:S04]  /*7b80*/  CS2R R4, SRZ ;  /* 0x0000000000047805 */ /* 0x000fc8000001ff00 */
[----:B------:R-:W-:-:S05]  /*7b90*/  SHF.L.U32 R27, R0, 0x1f, RZ ;  /* 0x0000001f001b7819 */ /* 0x000fca00000006ff */
[----:B------:R-:W-:Y:S05]  /*7ba0*/  @P0 BRA `(.L_x_1422) ;  /* 0x0000000000340947 */ /* 0x000fea0003800000 */
[----:B------:R-:W-:Y:S01]  /*7bb0*/  ULDC UR4, c[0x0][0x3f4] ;  /* 0x0000fd0000047ab9 */ /* 0x000fe20000000800 */
[C---:B------:R-:W-:Y:S01]  /*7bc0*/  IMAD.SHL.U32 R15, R16.reuse, 0x2, RZ ;  /* 0x00000002100f7824 */ /* 0x040fe200078e00ff */
[----:B------:R-:W-:Y:S02]  /*7bd0*/  ISETP.GE.AND P2, PT, R16, UR4, PT ;  /* 0x0000000410007c0c */ /* 0x000fe4000bf46270 */
[----:B------:R-:W-:Y:S02]  /*7be0*/  SHF.R.S32.HI R7, RZ, 0x1f, R16 ;  /* 0x0000001fff077819 */ /* 0x000fe40000011410 */
[-C--:B---3--:R-:W-:Y:S02]  /*7bf0*/  IADD3 R12, P0, R20, R15.reuse, RZ ;  /* 0x0000000f140c7210 */ /* 0x088fe40007f1e0ff */
[----:B------:R-:W-:Y:S02]  /*7c00*/  SHF.L.U64.HI R6, R16, 0x1, R7 ;  /* 0x0000000110067819 */ /* 0x000fe40000010207 */
[----:B0-----:R-:W-:-:S03]  /*7c10*/  IADD3 R14, P1, R14, R15, RZ ;  /* 0x0000000f0e0e7210 */ /* 0x001fc60007f3e0ff */
[--C-:B--2---:R-:W-:Y:S02]  /*7c20*/  IMAD.X R13, R3, 0x1, R6.reuse, P0 ;  /* 0x00000001030d7824 */ /* 0x104fe400000e0606 */
[----:B----4-:R-:W-:Y:S01]  /*7c30*/  IMAD.X R15, R21, 0x1, R6, P1 ;  /* 0x00000001150f7824 */ /* 0x010fe200008e0606 */
[----:B------:R-:W-:Y:S01]  /*7c40*/  CS2R R6, SRZ ;  /* 0x0000000000067805 */ /* 0x000fe2000001ff00 */
[----:B------:R-:W-:Y:S06]  /*7c50*/  @P2 BRA `(.L_x_1422) ;  /* 0x0000000000082947 */ /* 0x000fec0003800000 */
[----:B------:R1:W5:Y:S04]  /*7c60*/  LD.E.128 R8, desc[UR60][R12.64] ;  /* 0x0000003c0c087980 */ /* 0x000368000c101d00 */
[----:B------:R1:W5:Y:S02]  /*7c70*/  LD.E.128 R4, desc[UR60][R14.64] ;  /* 0x0000003c0e047980 */ /* 0x000364000c101d00 */
.L_x_1422:
[----:B------:R-:W-:Y:S05]  /*7c80*/  BSYNC B1 ;  /* 0x0000000000017941 */ /* 0x000fea0003800000 */
.L_x_1421:
[----:B------:R-:W3:Y:S01]  /*7c90*/  SYNCS.PHASECHK.TRANS64.TRYWAIT P1, [R18+URZ+0x32400], R27 ;  /* 0x0324001b120075a7 */ /* 0x000ee2000802017f */
[--C-:B-1---5:R-:W-:Y:S01]  /*7ca0*/  IMAD.MOV.U32 R12, RZ, RZ, R9.reuse ;  /* 0x000000ffff0c7224 */ /* 0x122fe200078e0009 */
[--C-:B------:R-:W-:Y:S01]  /*7cb0*/  SHF.R.U64 R43, R8, 0x10, R9.reuse ;  /* 0x00000010082b7819 */ /* 0x100fe20000001209 */
[----:B------:R-:W-:Y:S01]  /*7cc0*/  IMAD.MOV.U32 R41, RZ, RZ, R10 ;  /* 0x000000ffff297224 */ /* 0x000fe200078e000a */
[----:B0-----:R-:W-:Y:S01]  /*7cd0*/  SHF.R.U32.HI R13, RZ, 0x10, R9 ;  /* 0x00000010ff0d7819 */ /* 0x001fe20000011609 */
[----:B------:R-:W-:Y:S01]  /*7ce0*/  IMAD.MOV.U32 R42, RZ, RZ, R8 ;  /* 0x000000ffff2a7224 */ /* 0x000fe200078e0008 */
[--C-:B------:R-:W-:Y:S01]  /*7cf0*/  SHF.R.U64 R44, R10, 0x10, R11.reuse ;  /* 0x000000100a2c7819 */ /* 0x100fe2000000120b */
[--C-:B------:R-:W-:Y:S01]  /*7d00*/  IMAD.MOV.U32 R9, RZ, RZ, R11.reuse ;  /* 0x000000ffff097224 */ /* 0x100fe200078e000b */
[----:B------:R-:W-:Y:S01]  /*7d10*/  SHF.R.U32.HI R10, RZ, 0x10, R11 ;  /* 0x00000010ff0a7819 */ /* 0x000fe2000001160b */
[----:B------:R-:W-:Y:S01]  /*7d20*/  IMAD.MOV.U32 R40, RZ, RZ, R4 ;  /* 0x000000ffff287224 */ /* 0x000fe200078e0004 */
[--C-:B------:R-:W-:Y:S01]  /*7d30*/  SHF.R.U64 R45, R4, 0x10, R5.reuse ;  /* 0x00000010042d7819 */ /* 0x100fe20000001205 */
[--C-:B------:R-:W-:Y:S01]  /*7d40*/  IMAD.MOV.U32 R8, RZ, RZ, R5.reuse ;  /* 0x000000ffff087224 */ /* 0x100fe200078e0005 */
[----:B------:R-:W-:Y:S01]  /*7d50*/  SHF.R.U32.HI R11, RZ, 0x10, R5 ;  /* 0x00000010ff0b7819 */ /* 0x000fe20000011605 */
[----:B------:R-:W-:Y:S01]  /*7d60*/  IMAD.MOV.U32 R39, RZ, RZ, R6 ;  /* 0x000000ffff277224 */ /* 0x000fe200078e0006 */
[--C-:B------:R-:W-:Y:S01]  /*7d70*/  SHF.R.U64 R46, R6, 0x10, R7.reuse ;  /* 0x00000010062e7819 */ /* 0x100fe20000001207 */
[--C-:B------:R-:W-:Y:S01]  /*7d80*/  IMAD.MOV.U32 R5, RZ, RZ, R7.reuse ;  /* 0x000000ffff057224 */ /* 0x100fe200078e0007 */
[----:B--2---:R-:W0:Y:S01]  /*7d90*/  LDC R3, c[0x0][0x3f4] ;  /* 0x0000fd00ff037b82 */ /* 0x004e220000000800 */
[----:B------:R-:W-:Y:S01]  /*7da0*/  VIMNMX R4, R25, 0x80, PT ;  /* 0x0000008019047848 */ /* 0x000fe20003fe0100 */
        /* <DEDUP_REMOVED lines=14> */
[----:B---3--:R-:W-:-:S12]  /*7e90*/  @!P1 BRA `(.L_x_1424) ;  /* 0x0000014400e49947 */ /* 0x008fd80003800000 */
.L_x_1668:
[----:B------:R-:W-:Y:S05]  /*7ea0*/  BSYNC B1 ;  /* 0x0000000000017941 */ /* 0x000fea0003800000 */
.L_x_1423:
[----:B------:R-:W-:Y:S01]  /*7eb0*/  BSSY B1, `(.L_x_1425) ;  /* 0x0000059000017945 */ /* 0x000fe20003800000 */
[----:B------:R-:W-:-:S03]  /*7ec0*/  LOP3.LUT R12, R12, 0x38, RZ, 0xc0, !PT ;  /* 0x000000380c0c7812 */ /* 0x000fc600078ec0ff */
[----:B------:R-:W-:Y:S05]  /*7ed0*/  @P2 BRA `(.L_x_1426) ;  /* 0x0000000400582947 */ /* 0x000fea0003800000 */
[----:B------:R-:W-:Y:S02]  /*7ee0*/  IMAD.SHL.U32 R3, R29, 0x40, RZ ;  /* 0x000000401d037824 */ /* 0x000fe400078e00ff */
[----:B------:R-:W-:Y:S02]  /*7ef0*/  HADD2.F32 R28, -RZ, R40.H0_H0 ;  /* 0x20000028ff1c7230 */ /* 0x000fe40000004100 */
[----:B0-----:R-:W-:Y:S01]  /*7f00*/  HADD2.F32 R27, -RZ, R42.H0_H0 ;  /* 0x2000002aff1b7230 */ /* 0x001fe20000004100 */
[----:B------:R-:W-:Y:S01]  /*7f10*/  LOP3.LUT R5, R3, 0x1c0, RZ, 0xc0, !PT ;  /* 0x000001c003057812 */ /* 0x000fe200078ec0ff */
[----:B------:R-:W-:-:S03]  /*7f20*/  HADD2.F32 R29, -RZ, R45.H0_H0 ;  /* 0x2000002dff1d7230 */ /* 0x000fc60000004100 */
[----:B------:R-:W-:Y:S02]  /*7f30*/  LOP3.LUT R3, R5, 0x38, R16, 0xf8, !PT ;  /* 0x0000003805037812 */ /* 0x000fe400078ef810 */
[----:B------:R-:W-:-:S04]  /*7f40*/  SHF.R.U32.HI R4, RZ, 0x3, R5 ;  /* 0x00000003ff047819 */ /* 0x000fc80000011605 */
[----:B------:R-:W-:-:S05]  /*7f50*/  LOP3.LUT R3, R3, R4, RZ, 0x3c, !PT ;  /* 0x0000000403037212 */ /* 0x000fca00078e3cff */
[----:B------:R-:W-:-:S04]  /*7f60*/  IMAD R3, R218, 0x200, R3 ;  /* 0x00000200da037824 */ /* 0x000fc800078e0203 */
[----:B------:R-:W-:Y:S01]  /*7f70*/  IMAD R37, R3, 0x2, R18 ;  /* 0x0000000203257824 */ /* 0x000fe200078e0212 */
[----:B------:R-:W-:-:S04]  /*7f80*/  LOP3.LUT R3, R4, R12, R5, 0x1e, !PT ;  /* 0x0000000c04037212 */ /* 0x000fc800078e1e05 */
[----:B------:R-:W0:Y:S01]  /*7f90*/  LDS.128 R4, [R37+0x18400] ;  /* 0x0184000025047984 */ /* 0x000e220000000c00 */
[----:B------:R-:W-:-:S04]  /*7fa0*/  IMAD R3, R218, 0x200, R3 ;  /* 0x00000200da037824 */ /* 0x000fc800078e0203 */
[----:B------:R-:W-:-:S05]  /*7fb0*/  IMAD R38, R3, 0x2, R18 ;  /* 0x0000000203267824 */ /* 0x000fca00078e0212 */
[----:B------:R-:W1:Y:S01]  /*7fc0*/  LDS.128 R8, [R38+0x18400] ;  /* 0x0184000026087984 */ /* 0x000e620000000c00 */
[--C-:B0-----:R-:W-:Y:S02]  /*7fd0*/  HADD2.F32 R3, -RZ, R4.reuse.H0_H0 ;  /* 0x20000004ff037230 */ /* 0x101fe40000004100 */
[----:B------:R-:W-:Y:S02]  /*7fe0*/  HADD2.F32 R4, -RZ, R4.H1_H1 ;  /* 0x30000004ff047230 */ /* 0x000fe40000004100 */
[--C-:B------:R-:W-:Y:S02]  /*7ff0*/  HADD2.F32 R13, -RZ, R5.reuse.H0_H0 ;  /* 0x20000005ff0d7230 */ /* 0x100fe40000004100 */
[----:B------:R-:W-:Y:S02]  /*8000*/  HADD2.F32 R5, -RZ, R5.H1_H1 ;  /* 0x30000005ff057230 */ /* 0x000fe40000004100 */
[----:B------:R-:W-:Y:S02]  /*8010*/  HADD2.F32 R14, -RZ, R6.H0_H0 ;  /* 0x20000006ff0e7230 */ /* 0x000fe40000004100 */
[----:B-1----:R-:W-:-:S02]  /*8020*/  HADD2.F32 R20, -RZ, R8.H0_H0 ;  /* 0x20000008ff147230 */ /* 0x002fc40000004100 */
[----:B------:R-:W-:Y:S02]  /*8030*/  HADD2.F32 R8, -RZ, R8.H1_H1 ;  /* 0x30000008ff087230 */ /* 0x000fe40000004100 */
[--C-:B----4-:R-:W-:Y:S02]  /*8040*/  HADD2.F32 R21, -RZ, R9.reuse.H0_H0 ;  /* 0x20000009ff157230 */ /* 0x110fe40000004100 */
[C---:B------:R-:W-:Y:S01]  /*8050*/  FMUL.FTZ R30, R20.reuse, R28 ;  /* 0x0000001c141e7220 */ /* 0x040fe20000410000 */
[----:B------:R-:W-:Y:S01]  /*8060*/  FMUL.FTZ R20, R20, R27 ;  /* 0x0000001b14147220 */ /* 0x000fe20000410000 */
[----:B------:R-:W-:Y:S01]  /*8070*/  FMUL.FTZ R33, R8, R29 ;  /* 0x0000001d08217220 */ /* 0x000fe20000410000 */
[----:B------:R-:W-:Y:S02]  /*8080*/  HADD2.F32 R9, -RZ, R9.H1_H1 ;  /* 0x30000009ff097230 */ /* 0x000fe40000004100 */
[----:B------:R-:W-:Y:S01]  /*8090*/  FFMA.FTZ R31, R3, R27, -R30 ;  /* 0x0000001b031f7223 */ /* 0x000fe2000001081e */
[----:B------:R-:W-:-:S02]  /*80a0*/  HADD2.F32 R27, -RZ, R43.H0_H0 ;  /* 0x2000002bff1b7230 */ /* 0x000fc40000004100 */
[----:B------:R-:W-:Y:S01]  /*80b0*/  FFMA.FTZ R28, R3, R28, R20 ;  /* 0x0000001c031c7223 */ /* 0x000fe20000010014 */
[----:B------:R-:W-:Y:S02]  /*80c0*/  HADD2.F32 R30, -RZ, R40.H1_H1 ;  /* 0x30000028ff1e7230 */ /* 0x000fe40000004100 */
[----:B------:R-:W-:Y:S02]  /*80d0*/  HADD2.F32 R20, -RZ, R42.H1_H1 ;  /* 0x3000002aff147230 */ /* 0x000fe40000004100 */
[-C--:B------:R-:W-:Y:S01]  /*80e0*/  FMUL.FTZ R3, R8, R27.reuse ;  /* 0x0000001b08037220 */ /* 0x080fe20000410000 */
[----:B------:R-:W-:Y:S02]  /*80f0*/  HADD2.F32 R8, -RZ, R45.H1_H1 ;  /* 0x3000002dff087230 */ /* 0x000fe40000004100 */
[C---:B------:R-:W-:Y:S01]  /*8100*/  FMUL.FTZ R34, R21.reuse, R30 ;  /* 0x0000001e15227220 */ /* 0x040fe20000410000 */
[C---:B------:R-:W-:Y:S01]  /*8110*/  FFMA.FTZ R32, R4.reuse, R27, -R33 ;  /* 0x0000001b04207223 */ /* 0x040fe20000010821 */
[----:B------:R-:W-:Y:S01]  /*8120*/  FMUL.FTZ R21, R21, R20 ;  /* 0x0000001415157220 */ /* 0x000fe20000410000 */
[----:B------:R-:W-:Y:S01]  /*8130*/  FFMA.FTZ R29, R4, R29, R3 ;  /* 0x0000001d041d7223 */ /* 0x000fe20000010003 */
[----:B------:R-:W-:-:S02]  /*8140*/  HADD2.F32 R4, -RZ, R43.H1_H1 ;  /* 0x3000002bff047230 */ /* 0x000fc40000004100 */
[C---:B------:R-:W-:Y:S01]  /*8150*/  FFMA.FTZ R34, R13.reuse, R20, -R34 ;  /* 0x000000140d227223 */ /* 0x040fe20000010822 */
[----:B------:R-:W-:Y:S01]  /*8160*/  FFMA.FTZ R30, R13, R30, R21 ;  /* 0x0000001e0d1e7223 */ /* 0x000fe20000010015 */
[--C-:B------:R-:W-:Y:S02]  /*8170*/  HADD2.F32 R25, -RZ, R10.reuse.H0_H0 ;  /* 0x2000000aff197230 */ /* 0x100fe40000004100 */
[C---:B------:R-:W-:Y:S01]  /*8180*/  FMUL.FTZ R20, R9.reuse, R8 ;  /* 0x0000000809147220 */ /* 0x040fe20000410000 */
[----:B------:R-:W-:Y:S02]  /*8190*/  HADD2.F32 R3, -RZ, R41.H0_H0 ;  /* 0x20000029ff037230 */ /* 0x000fe40000004100 */
[-C--:B------:R-:W-:Y:S01]  /*81a0*/  FMUL.FTZ R36, R9, R4.reuse ;  /* 0x0000000409247220 */ /* 0x080fe20000410000 */
[----:B------:R-:W-:Y:S02]  /*81b0*/  HADD2.F32 R13, -RZ, R39.H0_H0 ;  /* 0x20000027ff0d7230 */ /* 0x000fe40000004100 */
[----:B------:R-:W-:Y:S01]  /*81c0*/  FFMA.FTZ R27, R5, R4, -R20 ;  /* 0x00000004051b7223 */ /* 0x000fe20000010814 */
[----:B------:R-:W-:-:S02]  /*81d0*/  HADD2.F32 R10, -RZ, R10.H1_H1 ;  /* 0x3000000aff0a7230 */ /* 0x000fc40000004100 */
[C---:B------:R-:W-:Y:S01]  /*81e0*/  FMUL.FTZ R4, R25.reuse, R3 ;  /* 0x0000000319047220 */ /* 0x040fe20000410000 */
[----:B------:R-:W-:Y:S02]  /*81f0*/  HADD2.F32 R21, -RZ, R46.H0_H0 ;  /* 0x2000002eff157230 */ /* 0x000fe40000004100 */
[----:B------:R-:W-:Y:S01]  /*8200*/  FMUL.FTZ R33, R25, R13 ;  /* 0x0000000d19217220 */ /* 0x000fe20000410000 */
[----:B------:R-:W-:Y:S02]  /*8210*/  HADD2.F32 R9, -RZ, R44.H0_H0 ;  /* 0x2000002cff097230 */ /* 0x000fe40000004100 */
[----:B------:R-:W-:Y:S01]  /*8220*/  FFMA.FTZ R25, R5, R8, R36 ;  /* 0x0000000805197223 */ /* 0x000fe20000010024 */
[----:B------:R-:W-:Y:S02]  /*8230*/  HADD2.F32 R6, -RZ, R6.H1_H1 ;  /* 0x30000006ff067230 */ /* 0x000fe40000004100 */
[----:B------:R-:W-:Y:S01]  /*8240*/  FMUL.FTZ R5, R10, R21 ;  /* 0x000000150a057220 */ /* 0x000fe20000410000 */
[----:B------:R-:W-:-:S02]  /*8250*/  HADD2.F32 R26, -RZ, R11.H0_H0 ;  /* 0x2000000bff1a7230 */ /* 0x000fc40000004100 */
[----:B------:R-:W-:Y:S01]  /*8260*/  FMUL.FTZ R35, R10, R9 ;  /* 0x000000090a237220 */ /* 0x000fe20000410000 */
[----:B------:R-:W-:Y:S01]  /*8270*/  FFMA.FTZ R33, R14, R3, -R33 ;  /* 0x000000030e217223 */ /* 0x000fe20000010821 */
[----:B------:R-:W-:Y:S01]  /*8280*/  FFMA.FTZ R10, R6, R9, -R5 ;  /* 0x00000009060a7223 */ /* 0x000fe20000010805 */
[----:B------:R-:W-:Y:S02]  /*8290*/  HADD2.F32 R5, -RZ, R39.H1_H1 ;  /* 0x30000027ff057230 */ /* 0x000fe40000004100 */
[----:B------:R-:W-:Y:S01]  /*82a0*/  FFMA.FTZ R13, R14, R13, R4 ;  /* 0x0000000d0e0d7223 */ /* 0x000fe20000010004 */
[----:B------:R-:W-:Y:S02]  /*82b0*/  HADD2.F32 R11, -RZ, R11.H1_H1 ;  /* 0x3000000bff0b7230 */ /* 0x000fe40000004100 */
[----:B------:R-:W-:Y:S01]  /*82c0*/  FFMA.FTZ R14, R6, R21, R35 ;  /* 0x00000015060e7223 */ /* 0x000fe20000010023 */
[----:B------:R-:W-:Y:S02]  /*82d0*/  HADD2.F32 R3, -RZ, R41.H1_H1 ;  /* 0x30000029ff037230 */ /* 0x000fe40000004100 */
[----:B------:R-:W-:Y:S01]  /*82e0*/  FMUL.FTZ R6, R26, R5 ;  /* 0x000000051a067220 */ /* 0x000fe20000410000 */
[----:B------:R-:W-:-:S02]  /*82f0*/  HADD2.F32 R8, -RZ, R46.H1_H1 ;  /* 0x3000002eff087230 */ /* 0x000fc40000004100 */
[----:B------:R-:W-:Y:S02]  /*8300*/  HADD2.F32 R4, -RZ, R44.H1_H1 ;  /* 0x3000002cff047230 */ /* 0x000fe40000004100 */
[-C--:B------:R-:W-:Y:S01]  /*8310*/  FMUL.FTZ R26, R26, R3.reuse ;  /* 0x000000031a1a7220 */ /* 0x080fe20000410000 */
        /* <DEDUP_REMOVED lines=18> */
.L_x_1426:
[----:B------:R-:W-:Y:S05]  /*8440*/  BSYNC B1 ;  /* 0x0000000000017941 */ /* 0x000fea0003800000 */
.L_x_1425:
[----:B------:R-:W-:Y:S05]  /*8450*/  @P0 BRA `(.L_x_1417) ;  /* 0x0000000400440947 */ /* 0x000fea0003800000 */
[----:B-1----:R-:W2:Y:S01]  /*8460*/  LDL R38, [R1+0x90] ;  /* 0x0000900001267983 */ /* 0x002ea20000100800 */
[----:B------:R-:W-:-:S04]  /*8470*/  SHF.R.U32.HI R3, RZ, 0x3, R215 ;  /* 0x00000003ff037819 */ /* 0x000fc800000116d7 */
[----:B------:R-:W-:-:S05]  /*8480*/  LOP3.LUT R12, R3, R12, R215, 0x1e, !PT ;  /* 0x0000000c030c7212 */ /* 0x000fca00078e1ed7 */
[----:B------:R-:W-:-:S04]  /*8490*/  IMAD.IADD R3, R219, 0x1, R12 ;  /* 0x00000001db037824 */ /* 0x000fc800078e020c */
[----:B------:R-:W-:-:S05]  /*84a0*/  IMAD R3, R3, 0x2, R18 ;  /* 0x0000000203037824 */ /* 0x000fca00078e0212 */
[----:B------:R-:W1:Y:S01]  /*84b0*/  LDS.128 R8, [R3+0x18400] ;  /* 0x0184000003087984 */ /* 0x000e620000000c00 */
[----:B------:R-:W-:Y:S02]  /*84c0*/  HADD2.F32 R28, -RZ, R42.H0_H0 ;  /* 0x2000002aff1c7230 */ /* 0x000fe40000004100 */
[--C-:B------:R-:W-:Y:S02]  /*84d0*/  HADD2.F32 R30, -RZ, R40.reuse.H0_H0 ;  /* 0x20000028ff1e7230 */ /* 0x100fe40000004100 */
[----:B------:R-:W-:Y:S02]  /*84e0*/  HADD2.F32 R32, -RZ, R45.H0_H0 ;  /* 0x2000002dff207230 */ /* 0x000fe40000004100 */
[----:B------:R-:W-:Y:S02]  /*84f0*/  HADD2.F32 R37, -RZ, R40.H1_H1 ;  /* 0x30000028ff257230 */ /* 0x000fe40000004100 */
[----:B------:R-:W-:Y:S02]  /*8500*/  HADD2.F32 R35, -RZ, R42.H1_H1 ;  /* 0x3000002aff237230 */ /* 0x000fe40000004100 */
[----:B------:R-:W-:-:S02]  /*8510*/  HADD2.F32 R36, -RZ, R46.H0_H0 ;  /* 0x2000002eff247230 */ /* 0x000fc40000004100 */
[----:B------:R-:W-:Y:S02]  /*8520*/  HADD2.F32 R34, -RZ, R39.H0_H0 ;  /* 0x20000027ff227230 */ /* 0x000fe40000004100 */
[--C-:B-1----:R-:W-:Y:S02]  /*8530*/  HADD2.F32 R20, -RZ, R8.reuse.H0_H0 ;  /* 0x20000008ff147230 */ /* 0x102fe40000004100 */
[----:B------:R-:W-:-:S03]  /*8540*/  HADD2.F32 R8, -RZ, R8.H1_H1 ;  /* 0x30000008ff087230 */ /* 0x000fc60000004100 */
[-C--:B0-----:R-:W-:Y:S01]  /*8550*/  FMUL.FTZ R27, R30, R20.reuse ;  /* 0x000000141e1b7220 */ /* 0x081fe20000410000 */
[----:B------:R-:W-:Y:S01]  /*8560*/  FMUL.FTZ R29, R28, R20 ;  /* 0x000000141c1d7220 */ /* 0x000fe20000410000 */
[----:B------:R-:W-:Y:S02]  /*8570*/  HADD2.F32 R20, -RZ, R43.H0_H0 ;  /* 0x2000002bff147230 */ /* 0x000fe40000004100 */
[-C--:B------:R-:W-:Y:S01]  /*8580*/  FMUL.FTZ R31, R32, R8.reuse ;  /* 0x00000008201f7220 */ /* 0x080fe20000410000 */
[--C-:B----4-:R-:W-:Y:S02]  /*8590*/  HADD2.F32 R21, -RZ, R9.reuse.H0_H0 ;  /* 0x20000009ff157230 */ /* 0x110fe40000004100 */
[----:B------:R-:W-:Y:S01]  /*85a0*/  FMUL.FTZ R33, R20, R8 ;  /* 0x0000000814217220 */ /* 0x000fe20000410000 */
[----:B------:R-:W-:Y:S02]  /*85b0*/  HADD2.F32 R9, -RZ, R9.H1_H1 ;  /* 0x30000009ff097230 */ /* 0x000fe40000004100 */
[----:B------:R-:W-:-:S02]  /*85c0*/  HADD2.F32 R25, -RZ, R10.H0_H0 ;  /* 0x2000000aff197230 */ /* 0x000fc40000004100 */
[----:B------:R-:W-:Y:S02]  /*85d0*/  HADD2.F32 R10, -RZ, R10.H1_H1 ;  /* 0x3000000aff0a7230 */ /* 0x000fe40000004100 */
[--C-:B------:R-:W-:Y:S02]  /*85e0*/  HADD2.F32 R26, -RZ, R11.reuse.H0_H0 ;  /* 0x2000000bff1a7230 */ /* 0x100fe40000004100 */
[----:B------:R-:W-:Y:S01]  /*85f0*/  HADD2.F32 R11, -RZ, R11.H1_H1 ;  /* 0x3000000bff0b7230 */ /* 0x000fe20000004100 */
[----:B--2---:R-:W0:Y:S02]  /*8600*/  LDS.128 R4, [R38+0x18400] ;  /* 0x0184000026047984 */ /* 0x004e240000000c00 */
[--C-:B0-----:R-:W-:Y:S02]  /*8610*/  HADD2.F32 R12, -RZ, R4.reuse.H0_H0 ;  /* 0x20000004ff0c7230 */ /* 0x101fe40000004100 */
[----:B------:R-:W-:-:S03]  /*8620*/  HADD2.F32 R4, -RZ, R4.H1_H1 ;  /* 0x30000004ff047230 */ /* 0x000fc60000004100 */
[----:B------:R-:W-:Y:S02]  /*8630*/  FFMA.FTZ R27, R28, R12, -R27 ;  /* 0x0000000c1c1b7223 */ /* 0x000fe4000001081b */
[----:B------:R-:W-:Y:S01]  /*8640*/  FFMA.FTZ R8, R20, R4, -R31 ;  /* 0x0000000414087223 */ /* 0x000fe2000001081f */
[----:B------:R-:W-:Y:S02]  /*8650*/  HADD2.F32 R31, -RZ, R45.H1_H1 ;  /* 0x3000002dff1f7230 */ /* 0x000fe40000004100 */
[-C--:B------:R-:W-:Y:S01]  /*8660*/  FMUL.FTZ R20, R37, R21.reuse ;  /* 0x0000001525147220 */ /* 0x080fe20000410000 */
[----:B------:R-:W-:Y:S01]  /*8670*/  FMUL.FTZ R28, R35, R21 ;  /* 0x00000015231c7220 */ /* 0x000fe20000410000 */
[----:B------:R-:W-:Y:S02]  /*8680*/  HADD2.F32 R21, -RZ, R43.H1_H1 ;  /* 0x3000002bff157230 */ /* 0x000fe40000004100 */
[----:B------:R-:W-:Y:S01]  /*8690*/  FFMA.FTZ R29, R30, R12, R29 ;  /* 0x0000000c1e1d7223 */ /* 0x000fe2000001001d */
[----:B------:R-:W-:-:S02]  /*86a0*/  HADD2.F32 R13, -RZ, R5.H0_H0 ;  /* 0x20000005ff0d7230 */ /* 0x000fc40000004100 */
[----:B------:R-:W-:Y:S01]  /*86b0*/  FFMA.FTZ R12, R32, R4, R33 ;  /* 0x00000004200c7223 */ /* 0x000fe20000010021 */
[----:B------:R-:W-:Y:S02]  /*86c0*/  HADD2.F32 R5, -RZ, R5.H1_H1 ;  /* 0x30000005ff057230 */ /* 0x000fe40000004100 */
[-C--:B------:R-:W-:Y:S01]  /*86d0*/  FMUL.FTZ R4, R31, R9.reuse ;  /* 0x000000091f047220 */ /* 0x080fe20000410000 */
[----:B------:R-:W-:Y:S01]  /*86e0*/  FMUL.FTZ R30, R21, R9 ;  /* 0x00000009151e7220 */ /* 0x000fe20000410000 */
[----:B------:R-:W-:Y:S02]  /*86f0*/  HADD2.F32 R14, -RZ, R6.H0_H0 ;  /* 0x20000006ff0e7230 */ /* 0x000fe40000004100 */
[----:B------:R-:W-:Y:S01]  /*8700*/  FFMA.FTZ R20, R35, R13, -R20 ;  /* 0x0000000d23147223 */ /* 0x000fe20000010814 */
[----:B------:R-:W-:Y:S01]  /*8710*/  FFMA.FTZ R9, R21, R5, -R4 ;  /* 0x0000000515097223 */ /* 0x000fe20000010804 */
[----:B------:R-:W-:Y:S01]  /*8720*/  FFMA.FTZ R28, R37, R13, R28 ;  /* 0x0000000d251c7223 */ /* 0x000fe2000001001c */
[----:B------:R-:W-:-:S02]  /*8730*/  HADD2.F32 R4, -RZ, R44.H0_H0 ;  /* 0x2000002cff047230 */ /* 0x000fc40000004100 */
[----:B------:R-:W-:Y:S01]  /*8740*/  FFMA.FTZ R13, R31, R5, R30 ;  /* 0x000000051f0d7223 */ /* 0x000fe2000001001e */
[----:B------:R-:W-:Y:S02]  /*8750*/  HADD2.F32 R6, -RZ, R6.H1_H1 ;  /* 0x30000006ff067230 */ /* 0x000fe40000004100 */
[-C--:B------:R-:W-:Y:S01]  /*8760*/  FMUL.FTZ R5, R36, R10.reuse ;  /* 0x0000000a24057220 */ /* 0x080fe20000410000 */
[----:B------:R-:W-:Y:S02]  /*8770*/  HADD2.F32 R32, -RZ, R41.H0_H0 ;  /* 0x20000029ff207230 */ /* 0x000fe40000004100 */
[-C--:B------:R-:W-:Y:S01]  /*8780*/  FMUL.FTZ R21, R34, R25.reuse ;  /* 0x0000001922157220 */ /* 0x080fe20000410000 */
[C---:B------:R-:W-:Y:S01]  /*8790*/  FMUL.FTZ R31, R4.reuse, R10 ;  /* 0x0000000a041f7220 */ /* 0x040fe20000410000 */
[----:B------:R-:W-:Y:S01]  /*87a0*/  FFMA.FTZ R10, R4, R6, -R5 ;  /* 0x00000006040a7223 */ /* 0x000fe20000010805 */
[----:B------:R-:W-:Y:S02]  /*87b0*/  HADD2.F32 R35, -RZ, R39.H1_H1 ;  /* 0x30000027ff237230 */ /* 0x000fe40000004100 */
[----:B------:R-:W-:Y:S01]  /*87c0*/  FMUL.FTZ R25, R32, R25 ;  /* 0x0000001920197220 */ /* 0x000fe20000410000 */
[----:B------:R-:W-:-:S02]  /*87d0*/  HADD2.F32 R5, -RZ, R41.H1_H1 ;  /* 0x30000029ff057230 */ /* 0x000fc40000004100 */
[----:B------:R-:W-:Y:S02]  /*87e0*/  HADD2.F32 R37, -RZ, R46.H1_H1 ;  /* 0x3000002eff257230 */ /* 0x000fe40000004100 */
[----:B------:R-:W-:Y:S02]  /*87f0*/  HADD2.F32 R33, -RZ, R44.H1_H1 ;  /* 0x3000002cff217230 */ /* 0x000fe40000004100 */
[-C--:B------:R-:W-:Y:S01]  /*8800*/  FFMA.FTZ R21, R32, R14.reuse, -R21 ;  /* 0x0000000e20157223 */ /* 0x080fe20000010815 */
[--C-:B------:R-:W-:Y:S02]  /*8810*/  HADD2.F32 R15, -RZ, R7.reuse.H0_H0 ;  /* 0x20000007ff0f7230 */ /* 0x100fe40000004100 */
[----:B------:R-:W-:Y:S01]  /*8820*/  FFMA.FTZ R25, R34, R14, R25 ;  /* 0x0000000e22197223 */ /* 0x000fe20000010019 */
[----:B------:R-:W-:Y:S02]  /*8830*/  HADD2.F32 R7, -RZ, R7.H1_H1 ;  /* 0x30000007ff077230 */ /* 0x000fe40000004100 */
[----:B------:R-:W-:Y:S01]  /*8840*/  FFMA.FTZ R14, R36, R6, R31 ;  /* 0x00000006240e7223 */ /* 0x000fe2000001001f */
[-C--:B------:R-:W-:Y:S01]  /*8850*/  FMUL.FTZ R4, R35, R26.reuse ;  /* 0x0000001a23047220 */ /* 0x080fe20000410000 */
[----:B------:R-:W-:Y:S01]  /*8860*/  FMUL.FTZ R26, R5, R26 ;  /* 0x0000001a051a7220 */ /* 0x000fe20000410000 */
        /* <DEDUP_REMOVED lines=9> */
[----:B------:R-:W-:Y:S02]  /*8900*/  F2FP.F16.F32.PACK_AB R7, R30, R11 ;  /* 0x0000000b1e07723e */ /* 0x000fe400000000ff */
[----:B------:R-:W-:Y:S02]  /*8910*/  F2FP.F16.F32.PACK_AB R8, R12, R29 ;  /* 0x0000001d0c08723e */ /* 0x000fe400000000ff */
[----:B------:R-:W-:Y:S02]  /*8920*/  F2FP.F16.F32.PACK_AB R9, R13, R28 ;  /* 0x0000001c0d09723e */ /* 0x000fe400000000ff */
[----:B------:R-:W-:-:S02]  /*8930*/  F2FP.F16.F32.PACK_AB R10, R14, R25 ;  /* 0x000000190e0a723e */ /* 0x000fc400000000ff */
[----:B------:R-:W-:Y:S01]  /*8940*/  F2FP.F16.F32.PACK_AB R11, R15, R26 ;  /* 0x0000001a0f0b723e */ /* 0x000fe200000000ff */
[----:B------:R2:W-:Y:S04]  /*8950*/  STS.128 [R38+0x18400], R4 ;  /* 0x0184000426007388 */ /* 0x0005e80000000c00 */
[----:B------:R2:W-:Y:S02]  /*8960*/  STS.128 [R3+0x18400], R8 ;  /* 0x0184000803007388 */ /* 0x0005e40000000c00 */
.L_x_1417:
[----:B------:R-:W-:Y:S05]  /*8970*/  BSYNC B0 ;  /* 0x0000000000007941 */ /* 0x000fea0003800000 */
.L_x_1406:
[----:B------:R-:W-:Y:S01]  /*8980*/  @!PT LDS RZ, [RZ] ;  /* 0x00000000fffff984 */ /* 0x000fe20000000800 */
[----:B------:R-:W-:Y:S01]  /*8990*/  @!PT LDS RZ, [RZ] ;  /* 0x00000000fffff984 */ /* 0x000fe20000000800 */
[----:B------:R-:W-:Y:S01]  /*89a0*/  @!PT LDS RZ, [RZ] ;  /* 0x00000000fffff984 */ /* 0x000fe20000000800 */
[----:B------:R-:W-:Y:S01]  /*89b0*/  @!PT LDS RZ, [RZ] ;  /* 0x00000000fffff984 */ /* 0x000fe20000000800 */
[----:B------:R5:W-:Y:S06]  /*89c0*/  MEMBAR.ALL.CTA ;  /* 0x0000000000007992 */ /* 0x000bec0000008000 */
[----:B-----5:R-:W5:Y:S01]  /*89d0*/  FENCE.VIEW.ASYNC.S ;  /* 0x00000000000073c6 */ /* 0x020f620000000000 */
[----:B------:R-:W-:Y:S05]  /*89e0*/  WARPSYNC.ALL ;  /* 0x0000000000007948 */ /* 0x000fea0003800000 */
[----:B-----5:R-:W-:Y:S06]  /*89f0*/  BAR.SYNC.DEFER_BLOCKING 0xd, 0x100 ;  /* 0x0344000000007b1d */ /* 0x020fec0000010000 */
.L_x_1403:
[----:B-123--:R-:W2:Y:S01]  /*8a00*/  LDL R3, [R1+0x5c] ;  /* 0x00005c0001037983 */ /* 0x00eea20000100800 */
[----:B0-----:R-:W0:Y:S02]  /*8a10*/  S2R R4, SR_TID.X ;  /* 0x0000000000047919 */ /* 0x001e240000002100 */
[----:B0-----:R-:W-:-:S05]  /*8a20*/  SHF.R.U32.HI R4, RZ, 0x7, R4 ;  /* 0x00000007ff047819 */ /* 0x001fca0000011604 */
[----:B------:R-:W-:Y:S01]  /*8a30*/  VIADD R10, R4, 0x8 ;  /* 0x00000008040a7836 */ /* 0x000fe20000000000 */
[----:B--2---:R-:W-:-:S13]  /*8a40*/  R2UR UR4, R3 ;  /* 0x00000000030472ca */ /* 0x004fda00000e0000 */
[----:B------:R-:W-:Y:S01]  /*8a50*/  IMAD.U32 R3, RZ, RZ, UR4 ;  /* 0x00000004ff037e24 */ /* 0x000fe2000f8e00ff */
[----:B------:R-:W-:Y:S05]  /*8a60*/  WARPSYNC.ALL ;  /* 0x0000000000007948 */ /* 0x000fea0003800000 */
[----:B------:R0:W-:Y:S01]  /*8a70*/  BAR.SYNC.DEFER_BLOCKING R10, 0x100 ;  /* 0x0004000a0000751d */ /* 0x0001e20000010000 */
[----:B------:R-:W-:-:S13]  /*8a80*/  ISETP.NE.AND P0, PT, R3, 0x3, PT ;  /* 0x000000030300780c */ /* 0x000fda0003f05270 */
[----:B0-----:R-:W-:Y:S05]  /*8a90*/  @!P0 BRA `(.L_x_1427) ;  /* 0x0000000000048947 */ /* 0x001fea0003800000 */
[----:B------:R-:W-:Y:S01]  /*8aa0*/  BPT.TRAP 0x1 ;  /* 0x000000040000795c */ /* 0x000fe20000300000 */
.L_x_1427:
[----:B------:R-:W-:Y:S01]  /*8ab0*/  IMAD R3, R200, 0x8, R18 ;  /* 0x00000008c8037824 */ /* 0x000fe200078e0212 */
[----:B------:R-:W-:-:S04]  /*8ac0*/  SHF.L.U32 R8, R208, 0x1f, RZ ;  /* 0x0000001fd0087819 */ /* 0x000fc800000006ff */
[----:B------:R0:W1:Y:S01]  /*8ad0*/  SYNCS.PHASECHK.TRANS64.TRYWAIT P1, [R3+URZ+0x32430], R8 ;  /* 0x03243008030075a7 */ /* 0x000062000802017f */
[----:B------:R-:W-:Y:S05]  /*8ae0*/  @!P0 BRA `(.L_x_1428) ;  /* 0x0000000000048947 */ /* 0x000fea0003800000 */
[----:B------:R-:W-:Y:S01]  /*8af0*/  BPT.TRAP 0x1 ;  /* 0x000000040000795c */ /* 0x000fe20000300000 */
.L_x_1428:
[----:B------:R-:W-:Y:S01]  /*8b00*/  VIADD R4, R18, 0x1c400 ;  /* 0x0001c40012047836 */ /* 0x000fe20000000000 */
[----:B------:R-:W-:Y:S01]  /*8b10*/  LOP3.LUT R14, R24, 0x10000, RZ, 0xfc, !PT ;  /* 0x00010000180e7812 */ /* 0x000fe200078efcff */
[----:B------:R-:W-:-:S03]  /*8b20*/  IMAD.MOV.U32 R15, RZ, RZ, 0x40000040 ;  /* 0x40000040ff0f7424 */ /* 0x000fc600078e00ff */
[----:B------:R-:W-:-:S04]  /*8b30*/  SHF.R.U32.HI R4, RZ, 0x4, R4 ;  /* 0x00000004ff047819 */ /* 0x000fc80000011604 */
[----:B------:R-:W-:-:S04]  /*8b40*/  LOP3.LUT R4, R4, 0x3fff, RZ, 0xc0, !PT ;  /* 0x00003fff04047812 */ /* 0x000fc800078ec0ff */
[----:B------:R-:W-:Y:S01]  /*8b50*/  LOP3.LUT R217, R4, 0x10000, RZ, 0xfc, !PT ;  /* 0x0001000004d97812 */ /* 0x000fe200078efcff */
[----:B-1----:R-:W-:Y:S06]  /*8b60*/  @P1 BRA `(.L_x_1429) ;  /* 0x0000000000081947 */ /* 0x002fec0003800000 */
[----:B------:R-:W1:Y:S02]  /*8b70*/  SYNCS.PHASECHK.TRANS64.TRYWAIT P1, [R3+URZ+0x32430], R8 ;  /* 0x03243008030075a7 */ /* 0x000e64000802017f */
[----:B-1----:R-:W-:Y:S05]  /*8b80*/  @!P1 BRA `(.L_x_1430) ;  /* 0x0000013800bc9947 */ /* 0x002fea0003800000 */
.L_x_1429:
[----:B------:R-:W-:Y:S01]  /*8b90*/  IMAD R4, R200, 0x300, R217 ;  /* 0x00000300c8047824 */ /* 0x000fe200078e02d9 */
[----:B------:R-:W-:Y:S05]  /*8ba0*/  WARPSYNC.ALL ;  /* 0x0000000000007948 */ /* 0x000fea0003800000 */
[----:B------:R-:W-:Y:S01]  /*8bb0*/  IMAD.MOV.U32 R5, RZ, RZ, 0x40000040 ;  /* 0x40000040ff057424 */ /* 0x000fe200078e00ff */
[C---:B------:R-:W-:Y:S01]  /*8bc0*/  R2UR UR4, R14.reuse ;  /* 0x000000000e0472ca */ /* 0x040fe200000e0000 */
[----:B-----5:R-:W-:Y:S01]  /*8bd0*/  WARPGROUP.ARRIVE ;  /* 0x00000000000079c5 */ /* 0x020fe20000000000 */
[----:B------:R-:W-:Y:S01]  /*8be0*/  R2UR UR5, R15 ;  /* 0x000000000f0572ca */ /* 0x000fe200000e0000 */
[----:B------:R-:W-:Y:S01]  /*8bf0*/  VIADD R212, R14, 0x2 ;  /* 0x000000020ed47836 */ /* 0x000fe20000000000 */
[C---:B------:R-:W-:Y:S01]  /*8c00*/  R2UR UR6, R4.reuse ;  /* 0x00000000040672ca */ /* 0x040fe200000e0000 */
[----:B------:R-:W-:Y:S01]  /*8c10*/  VIADD R6, R4, 0x2 ;  /* 0x0000000204067836 */ /* 0x000fe20000000000 */
[----:B------:R-:W-:Y:S01]  /*8c20*/  R2UR UR7, R5 ;  /* 0x00000000050772ca */ /* 0x000fe200000e0000 */
[----:B------:R-:W-:Y:S01]  /*8c30*/  IMAD.MOV.U32 R213, RZ, RZ, 0x40000040 ;  /* 0x40000040ffd57424 */ /* 0x000fe200078e00ff */
[----:B------:R-:W-:Y:S01]  /*8c40*/  BSSY B0, `(.L_x_1431) ;  /* 0x0000024000007945 */ /* 0x000fe20003800000 */
[----:B------:R-:W-:-:S02]  /*8c50*/  IMAD.MOV.U32 R7, RZ, RZ, 0x40000040 ;  /* 0x40000040ff077424 */ /* 0x000fc400078e00ff */
[C---:B------:R-:W-:Y:S02]  /*8c60*/  VIADD R210, R14.reuse, 0x4 ;  /* 0x000000040ed27836 */ /* 0x040fe40000000000 */
[----:B------:R-:W-:Y:S02]  /*8c70*/  IMAD.MOV.U32 R211, RZ, RZ, 0x40000040 ;  /* 0x40000040ffd37424 */ /* 0x000fe400078e00ff */
[----:B------:R-:W-:Y:S02]  /*8c80*/  VIADD R20, R14, 0x6 ;  /* 0x000000060e147836 */ /* 0x000fe40000000000 */
[----:B----4-:R-:W-:Y:S02]  /*8c90*/  IMAD.MOV.U32 R21, RZ, RZ, 0x40000040 ;  /* 0x40000040ff157424 */ /* 0x010fe400078e00ff */
[----:B------:R-:W-:Y:S01]  /*8ca0*/  HGMMA.64x96x16.F32 R24, gdesc[UR4], RZ, !UPT, gsb0 ;  /* 0x01600000041879f0 */ /* 0x000fe2000c0008ff */
[----:B------:R-:W-:Y:S01]  /*8cb0*/  R2UR UR4, R212 ;  /* 0x00000000d40472ca */ /* 0x000fe200000e0000 */
[----:B------:R-:W-:Y:S01]  /*8cc0*/  IMAD.MOV.U32 R5, RZ, RZ, 0x40000040 ;  /* 0x40000040ff057424 */ /* 0x000fe200078e00ff */
[----:B------:R-:W-:-:S02]  /*8cd0*/  R2UR UR5, R213 ;  /* 0x00000000d50572ca */ /* 0x000fc400000e0000 */
[----:B------:R-:W-:Y:S01]  /*8ce0*/  R2UR UR6, R6 ;  /* 0x00000000060672ca */ /* 0x000fe200000e0000 */
[C---:B------:R-:W-:Y:S01]  /*8cf0*/  VIADD R6, R4.reuse, 0x4 ;  /* 0x0000000404067836 */ /* 0x040fe20000000000 */
[----:B------:R-:W-:Y:S01]  /*8d00*/  R2UR UR7, R7 ;  /* 0x00000000070772ca */ /* 0x000fe200000e0000 */
[----:B------:R-:W-:Y:S02]  /*8d10*/  IMAD.MOV.U32 R7, RZ, RZ, 0x40000040 ;  /* 0x40000040ff077424 */ /* 0x000fe400078e00ff */
[----:B------:R-:W-:Y:S01]  /*8d20*/  VIADD R4, R4, 0x6 ;  /* 0x0000000604047836 */ /* 0x000fe20000000000 */
[----:B------:R-:W-:Y:S02]  /*8d30*/  WARPGROUP.DEPBAR.LE gsb0, 0x0 ;  /* 0x00008000000079c5 */ /* 0x000fe40000010000 */
[----:B------:R-:W-:-:S07]  /*8d40*/  WARPGROUP.ARRIVE ;  /* 0x00000000000079c5 */ /* 0x000fce0000000000 */
        /* <DEDUP_REMOVED lines=8> */
[----:B------:R-:W-:Y:S02]  /*8dd0*/  R2UR UR4, R20 ;  /* 0x00000000140472ca */ /* 0x000fe400000e0000 */
[----:B------:R-:W-:Y:S02]  /*8de0*/  R2UR UR5, R21 ;  /* 0x00000000150572ca */ /* 0x000fe400000e0000 */
[----:B------:R-:W-:Y:S02]  /*8df0*/  R2UR UR6, R4 ;  /* 0x00000000040672ca */ /* 0x000fe400000e0000 */
[----:B------:R-:W-:Y:S02]  /*8e00*/  R2UR UR7, R5 ;  /* 0x00000000050772ca */ /* 0x000fe400000e0000 */
[----:B------:R-:W-:Y:S01]  /*8e10*/  SHF.L.U32 R5, R0, 0x1f, RZ ;  /* 0x0000001f00057819 */ /* 0x000fe200000006ff */
[----:B------:R-:W-:-:S02]  /*8e20*/  WARPGROUP.DEPBAR.LE gsb0, 0x0 ;  /* 0x00008000000079c5 */ /* 0x000fc40000010000 */
[----:B------:R-:W-:-:S08]  /*8e30*/  WARPGROUP.ARRIVE ;  /* 0x00000000000079c5 */ /* 0x000fd00000000000 */
[----:B------:R-:W-:Y:S03]  /*8e40*/  HGMMA.64x96x16.F32 R24, gdesc[UR4], R24, gsb0 ;  /* 0x01600000041879f0 */ /* 0x000fe60008000818 */
[----:B------:R-:W-:Y:S02]  /*8e50*/  WARPGROUP.DEPBAR.LE gsb0, 0x0 ;  /* 0x00008000000079c5 */ /* 0x000fe40000010000 */
[----:B------:R-:W2:Y:S02]  /*8e60*/  SYNCS.PHASECHK.TRANS64.TRYWAIT P1, [R18+URZ+0x32410], R5 ;  /* 0x03241005120075a7 */ /* 0x000ea4000802017f */
[----:B--2---:R-:W-:Y:S05]  /*8e70*/  @!P1 BRA `(.L_x_1432) ;  /* 0x0000013800149947 */ /* 0x004fea0003800000 */
.L_x_1669:
[----:B------:R-:W-:Y:S05]  /*8e80*/  BSYNC B0 ;  /* 0x0000000000007941 */ /* 0x000fea0003800000 */
.L_x_1431:
[----:B------:R-:W-:Y:S05]  /*8e90*/  @!P0 BRA `(.L_x_1433) ;  /* 0x0000000000048947 */ /* 0x000fea0003800000 */
[----:B------:R-:W-:Y:S01]  /*8ea0*/  BPT.TRAP 0x1 ;  /* 0x000000040000795c */ /* 0x000fe20000300000 */
.L_x_1433:
[----:B------:R3:W4:Y:S01]  /*8eb0*/  SYNCS.PHASECHK.TRANS64.TRYWAIT P2, [R3+URZ+0x32450], R8 ;  /* 0x03245008030075a7 */ /* 0x000722000804017f */
[----:B------:R-:W-:Y:S05]  /*8ec0*/  @!P0 BRA `(.L_x_1434) ;  /* 0x0000000000048947 */ /* 0x000fea0003800000 */
[----:B------:R-:W-:Y:S01]  /*8ed0*/  BPT.TRAP 0x1 ;  /* 0x000000040000795c */ /* 0x000fe20000300000 */
.L_x_1434:
[----:B------:R-:W5:Y:S01]  /*8ee0*/  S2R R0, SR_TID.X ;  /* 0x0000000000007919 */ /* 0x000f620000002100 */
[----:B------:R-:W-:Y:S01]  /*8ef0*/  BSSY B0, `(.L_x_1435) ;  /* 0x0000006000007945 */ /* 0x000fe20003800000 */
[----:B-----5:R-:W-:-:S04]  /*8f00*/  LOP3.LUT R0, R0, 0x7f, RZ, 0xc0, !PT ;  /* 0x0000007f00007812 */ /* 0x020fc800078ec0ff */
[----:B------:R-:W-:Y:S01]  /*8f10*/  ISETP.NE.AND P1, PT, R0, RZ, PT ;  /* 0x000000ff0000720c */ /* 0x000fe20003f25270 */
[----:B----4-:R-:W-:-:S12]  /*8f20*/  @P2 BRA `(.L_x_1436) ;  /* 0x0000000000082947 */ /* 0x010fd80003800000 */
[----:B------:R-:W4:Y:S02]  /*8f30*/  SYNCS.PHASECHK.TRANS64.TRYWAIT P2, [R3+URZ+0x32450], R8 ;  /* 0x03245008030075a7 */ /* 0x000f24000804017f */
[----:B----4-:R-:W-:Y:S05]  /*8f40*/  @!P2 BRA `(.L_x_1437) ;  /* 0x0000013400f4a947 */ /* 0x010fea0003800000 */
.L_x_1436:
[----:B------:R-:W-:Y:S05]  /*8f50*/  BSYNC B0 ;  /* 0x0000000000007941 */ /* 0x000fea0003800000 */
.L_x_1435:
[----:B------:R-:W-:Y:S05]  /*8f60*/  WARPSYNC.ALL ;  /* 0x0000000000007948 */ /* 0x000fea0003800000 */
[----:B------:R-:W-:Y:S01]  /*8f70*/  R2UR UR5, R18 ;  /* 0x00000000120572ca */ /* 0x000fe200000e0000 */
[----:B------:R-:W-:Y:S01]  /*8f80*/  IMAD R72, R72, 0x2000, R18 ;  /* 0x0000200048487824 */ /* 0x000fe200078e0212 */
[----:B------:R-:W-:Y:S01]  /*8f90*/  WARPGROUP.ARRIVE ;  /* 0x00000000000079c5 */ /* 0x000fe20000000000 */
[----:B--2---:R-:W-:Y:S01]  /*8fa0*/  IMAD.MOV.U32 R5, RZ, RZ, 0xc00 ;  /* 0x00000c00ff057424 */ /* 0x004fe200078e00ff */
[----:B------:R-:W-:Y:S01]  /*8fb0*/  UMOV UR9, 0x40000040 ;  /* 0x4000004000097882 */ /* 0x000fe20000000000 */
[----:B------:R-:W-:Y:S01]  /*8fc0*/  IMAD.MOV.U32 R7, RZ, RZ, 0x40000040 ;  /* 0x40000040ff077424 */ /* 0x000fe200078e00ff */
[----:B------:R-:W-:Y:S01]  /*8fd0*/  R2UR UR4, R72 ;  /* 0x00000000480472ca */ /* 0x000fe200000e0000 */
        /* <DEDUP_REMOVED lines=8> */
[----:B------:R-:W2:Y:S02]  /*9060*/  S2R R72, SR_TID.X ;  /* 0x0000000000487919 */ /* 0x000ea40000002100 */
[----:B------:R-:W-:-:S02]  /*9070*/  USHF.R.U32.HI UR5, URZ, 0x4, UR5 ;  /* 0x000000043f057899 */ /* 0x000fc40008011605 */
[----:B------:R-:W-:Y:S02]  /*9080*/  UIADD3 UR4, UR4, 0x22400, URZ ;  /* 0x0002240004047890 */ /* 0x000fe4000fffe03f */
[----:B------:R-:W-:Y:S02]  /*9090*/  ULOP3.LUT UR5, UR5, 0x3fff, URZ, 0xc0, !UPT ;  /* 0x00003fff05057892 */ /* 0x000fe4000f8ec03f */
[----:B------:R-:W-:Y:S02]  /*90a0*/  USHF.R.U32.HI UR4, URZ, 0x4, UR4 ;  /* 0x000000043f047899 */ /* 0x000fe40008011604 */
[----:B------:R-:W-:Y:S02]  /*90b0*/  ULOP3.LUT UR6, UR5, 0x10000, URZ, 0xfc, !UPT ;  /* 0x0001000005067892 */ /* 0x000fe4000f8efc3f */
[----:B------:R-:W-:-:S04]  /*90c0*/  ULOP3.LUT UR4, UR4, 0x3fff, URZ, 0xc0, !UPT ;  /* 0x00003fff04047892 */ /* 0x000fc8000f8ec03f */
[----:B------:R-:W-:Y:S01]  /*90d0*/  IMAD R4, R200, R5, UR6 ;  /* 0x00000006c8047e24 */ /* 0x000fe2000f8e0205 */
[----:B------:R-:W-:Y:S01]  /*90e0*/  ULOP3.LUT UR4, UR4, 0x10000, URZ, 0xfc, !UPT ;  /* 0x0001000004047892 */ /* 0x000fe2000f8efc3f */
[----:B------:R-:W-:Y:S02]  /*90f0*/  IMAD.MOV.U32 R5, RZ, RZ, 0x40000040 ;  /* 0x40000040ff057424 */ /* 0x000fe400078e00ff */
[C---:B------:R-:W-:Y:S01]  /*9100*/  VIADD R6, R4.reuse, 0x2 ;  /* 0x0000000204067836 */ /* 0x040fe20000000000 */
[----:B------:R-:W-:Y:S01]  /*9110*/  R2UR UR10, R4 ;  /* 0x00000000040a72ca */ /* 0x000fe200000e0000 */
[----:B------:R-:W-:Y:S01]  /*9120*/  IMAD.U32 R0, RZ, RZ, UR6 ;  /* 0x00000006ff007e24 */ /* 0x000fe2000f8e00ff */
[----:B------:R-:W-:Y:S01]  /*9130*/  R2UR UR11, R5 ;  /* 0x00000000050b72ca */ /* 0x000fe200000e0000 */
[----:B------:R-:W-:Y:S01]  /*9140*/  UMOV UR8, UR4 ;  /* 0x0000000400087c82 */ /* 0x000fe20008000000 */
[----:B------:R-:W-:Y:S01]  /*9150*/  UIADD3 UR6, UR4, 0x2, URZ ;  /* 0x0000000204067890 */ /* 0x000fe2000fffe03f */
[----:B01-34-:R-:W-:Y:S01]  /*9160*/  IMAD.U32 R8, RZ, RZ, UR8 ;  /* 0x00000008ff087e24 */ /* 0x01bfe2000f8e00ff */
[----:B------:R-:W-:Y:S01]  /*9170*/  STL [R1+0x58], R0 ;  /* 0x0000580001007387 */ /* 0x000fe20000100800 */
[----:B------:R-:W-:Y:S01]  /*9180*/  UIADD3 UR52, UR4, 0x806, URZ ;  /* 0x0000080604347890 */ /* 0x000fe2000fffe03f */
[----:B------:R-:W-:Y:S01]  /*9190*/  IMAD.MOV.U32 R5, RZ, RZ, 0x40000040 ;  /* 0x40000040ff057424 */ /* 0x000fe200078e00ff */
[----:B------:R-:W-:Y:S01]  /*91a0*/  UIADD3 UR48, UR4, 0xc00, URZ ;  /* 0x00000c0004307890 */ /* 0x000fe2000fffe03f */
[----:B------:R0:W-:Y:S01]  /*91b0*/  STL.64 [R1+0x50], R8 ;  /* 0x0000500801007387 */ /* 0x0001e20000100a00 */
[----:B------:R-:W-:Y:S01]  /*91c0*/  UIADD3 UR44, UR4, 0xc02, URZ ;  /* 0x00000c02042c7890 */ /* 0x000fe2000fffe03f */
[----:B--2---:R-:W-:Y:S01]  /*91d0*/  SHF.R.U32.HI R72, RZ, 0x7, R72 ;  /* 0x00000007ff487819 */ /* 0x004fe20000011648 */
[----:B------:R-:W-:Y:S01]  /*91e0*/  UIADD3 UR40, UR4, 0xc04, URZ ;  /* 0x00000c0404287890 */ /* 0x000fe2000fffe03f */
[----:B------:R-:W-:Y:S01]  /*91f0*/  R2UR UR39, R5 ;  /* 0x00000000052772ca */ /* 0x000fe200000e0000 */
[----:B------:R-:W-:Y:S01]  /*9200*/  HGMMA.64x96x16.F32 R24, gdesc[UR8], R24, gsb0 ;  /* 0x01600000081879f0 */ /* 0x000fe20008000818 */
[----:B------:R-:W-:Y:S01]  /*9210*/  R2UR UR10, R6 ;  /* 0x00000000060a72ca */ /* 0x000fe200000e0000 */
[----:B------:R-:W-:Y:S01]  /*9220*/  UMOV UR8, UR6 ;  /* 0x0000000600087c82 */ /* 0x000fe20008000000 */
[----:B------:R-:W-:Y:S01]  /*9230*/  R2UR UR11, R7 ;  /* 0x00000000070b72ca */ /* 0x000fe200000e0000 */
[----:B------:R-:W-:Y:S01]  /*9240*/  UMOV UR9, 0x40000040 ;  /* 0x4000004000097882 */ /* 0x000fe20000000000 */
[----:B------:R-:W-:Y:S01]  /*9250*/  VIADD R6, R4, 0x4 ;  /* 0x0000000404067836 */ /* 0x000fe20000000000 */
[----:B------:R-:W-:Y:S01]  /*9260*/  UIADD3 UR6, UR4, 0x4, URZ ;  /* 0x0000000404067890 */ /* 0x000fe2000fffe03f */
[----:B------:R-:W-:Y:S01]  /*9270*/  IMAD.MOV.U32 R7, RZ, RZ, 0x40000040 ;  /* 0x40000040ff077424 */ /* 0x000fe200078e00ff */
[----:B------:R-:W-:Y:S01]  /*9280*/  UIADD3 UR36, UR4, 0xc06, URZ ;  /* 0x00000c0604247890 */ /* 0x000fe2000fffe03f */
[----:B0-----:R-:W-:Y:S01]  /*9290*/  IMAD.U32 R8, RZ, RZ, UR8 ;  /* 0x00000008ff087e24 */ /* 0x001fe2000f8e00ff */
[----:B------:R-:W-:Y:S01]  /*92a0*/  IADD3 R0, -R232, 0x60, R157 ;  /* 0x00000060e8007810 */ /* 0x000fe20007ffe19d */
[----:B------:R-:W-:-:S03]  /*92b0*/  IMAD.U32 R9, RZ, RZ, UR9 ;  /* 0x00000009ff097e24 */ /* 0x000fc6000f8e00ff */
[C---:B------:R-:W-:Y:S02]  /*92c0*/  ISETP.GT.AND P2, PT, R0.reuse, RZ, PT ;  /* 0x000000ff0000720c */ /* 0x040fe40003f44270 */
[----:B------:R0:W-:Y:S01]  /*92d0*/  STL.64 [R1+0x48], R8 ;  /* 0x0000480801007387 */ /* 0x0001e20000100a00 */
[C---:B------:R-:W-:Y:S02]  /*92e0*/  ISETP.GT.AND P3, PT, R0.reuse, 0x1, PT ;  /* 0x000000010000780c */ /* 0x040fe40003f64270 */
[C---:B------:R-:W-:Y:S02]  /*92f0*/  ISETP.GT.AND P4, PT, R0.reuse, 0x8, PT ;  /* 0x000000080000780c */ /* 0x040fe40003f84270 */
[----:B------:R-:W-:Y:S01]  /*9300*/  ISETP.GT.AND P5, PT, R0, 0x9, PT ;  /* 0x000000090000780c */ /* 0x000fe20003fa4270 */
[----:B------:R-:W-:Y:S02]  /*9310*/  WARPGROUP.DEPBAR.LE gsb0, 0x0 ;  /* 0x00008000000079c5 */ /* 0x000fe40000010000 */
[----:B------:R-:W-:-:S06]  /*9320*/  WARPGROUP.ARRIVE ;  /* 0x00000000000079c5 */ /* 0x000fcc0000000000 */
[----:B------:R-:W-:Y:S01]  /*9330*/  HGMMA.64x96x16.F32 R24, gdesc[UR8], R24, gsb0 ;  /* 0x01600000081879f0 */ /* 0x000fe20008000818 */
[----:B------:R-:W-:Y:S01]  /*9340*/  R2UR UR10, R6 ;  /* 0x00000000060a72ca */ /* 0x000fe200000e0000 */
[----:B------:R-:W-:Y:S01]  /*9350*/  UMOV UR8, UR6 ;  /* 0x0000000600087c82 */ /* 0x000fe20008000000 */
[----:B------:R-:W-:Y:S01]  /*9360*/  R2UR UR11, R7 ;  /* 0x00000000070b72ca */ /* 0x000fe200000e0000 */
[----:B------:R-:W-:Y:S01]  /*9370*/  UMOV UR9, 0x40000040 ;  /* 0x4000004000097882 */ /* 0x000fe20000000000 */
[----:B------:R-:W-:Y:S01]  /*9380*/  VIADD R6, R4, 0x6 ;  /* 0x0000000604067836 */ /* 0x000fe20000000000 */
[----:B------:R-:W-:Y:S01]  /*9390*/  UIADD3 UR6, UR4, 0x6, URZ ;  /* 0x0000000604067890 */ /* 0x000fe2000fffe03f */
[----:B------:R-:W-:Y:S02]  /*93a0*/  IMAD.MOV.U32 R7, RZ, RZ, 0x40000040 ;  /* 0x40000040ff077424 */ /* 0x000fe400078e00ff */
[----:B0-----:R-:W-:Y:S02]  /*93b0*/  IMAD.U32 R8, RZ, RZ, UR8 ;  /* 0x00000008ff087e24 */ /* 0x001fe4000f8e00ff */
[----:B------:R-:W-:-:S05]  /*93c0*/  IMAD.U32 R9, RZ, RZ, UR9 ;  /* 0x00000009ff097e24 */ /* 0x000fca000f8e00ff */
[----:B------:R0:W-:Y:S01]  /*93d0*/  STL.64 [R1+0x40], R8 ;  /* 0x0000400801007387 */ /* 0x0001e20000100a00 */
        /* <DEDUP_REMOVED lines=98> */
[----:B------:R-:W-:Y:S02]  /*9a00*/  VIADD R6, R4, 0x606 ;  /* 0x0000060604067836 */ /* 0x000fe40000000000 */
[----:B------:R-:W-:Y:S02]  /*9a10*/  IMAD.MOV.U32 R7, RZ, RZ, 0x40000040 ;  /* 0x40000040ff077424 */ /* 0x000fe400078e00ff */
[----:B0-----:R-:W-:Y:S01]  /*9a20*/  IMAD.U32 R8, RZ, RZ, UR8 ;  /* 0x00000008ff087e24 */ /* 0x001fe2000f8e00ff */
[----:B------:R-:W-:Y:S01]  /*9a30*/  R2UR UR54, R6 ;  /* 0x00000000063672ca */ /* 0x000fe200000e0000 */
[----:B------:R-:W-:Y:S01]  /*9a40*/  VIADD R6, R4, 0x900 ;  /* 0x0000090004067836 */ /* 0x000fe20000000000 */
[----:B------:R-:W-:Y:S01]  /*9a50*/  R2UR UR55, R7 ;  /* 0x00000000073772ca */ /* 0x000fe200000e0000 */
[----:B------:R-:W-:-:S02]  /*9a60*/  IMAD.MOV.U32 R7, RZ, RZ, 0x40000040 ;  /* 0x40000040ff077424 */ /* 0x000fc400078e00ff */
[----:B------:R-:W-:Y:S01]  /*9a70*/  IMAD.U32 R9, RZ, RZ, UR9 ;  /* 0x00000009ff097e24 */ /* 0x000fe2000f8e00ff */
[----:B------:R-:W-:Y:S01]  /*9a80*/  R2UR UR50, R6 ;  /* 0x00000000063272ca */ /* 0x000fe200000e0000 */
[----:B------:R-:W-:Y:S01]  /*9a90*/  VIADD R6, R4, 0x902 ;  /* 0x0000090204067836 */ /* 0x000fe20000000000 */
[----:B------:R-:W-:Y:S01]  /*9aa0*/  R2UR UR51, R7 ;  /* 0x00000000073372ca */ /* 0x000fe200000e0000 */
[----:B------:R-:W-:Y:S01]  /*9ab0*/  IMAD.MOV.U32 R7, RZ, RZ, 0x40000040 ;  /* 0x40000040ff077424 */ /* 0x000fe200078e00ff */
[----:B------:R0:W-:Y:S02]  /*9ac0*/  STL.64 [R1], R8 ;  /* 0x0000000801007387 */ /* 0x0001e40000100a00 */
[----:B------:R-:W-:Y:S01]  /*9ad0*/  R2UR UR46, R6 ;  /* 0x00000000062e72ca */ /* 0x000fe200000e0000 */
[----:B------:R-:W-:Y:S01]  /*9ae0*/  VIADD R6, R4, 0x904 ;  /* 0x0000090404067836 */ /* 0x000fe20000000000 */
[----:B------:R-:W-:Y:S01]  /*9af0*/  R2UR UR47, R7 ;  /* 0x00000000072f72ca */ /* 0x000fe200000e0000 */
[----:B------:R-:W-:-:S02]  /*9b00*/  IMAD.MOV.U32 R7, RZ, RZ, 0x40000040 ;  /* 0x40000040ff077424 */ /* 0x000fc400078e00ff */
[----:B------:R-:W-:Y:S01]  /*9b10*/  VIADD R4, R4, 0x906 ;  /* 0x0000090604047836 */ /* 0x000fe20000000000 */
[----:B------:R-:W-:Y:S02]  /*9b20*/  R2UR UR42, R6 ;  /* 0x00000000062a72ca */ /* 0x000fe400000e0000 */
        /* <DEDUP_REMOVED lines=20> */
[----:B------:R-:W-:Y:S01]  /*9c70*/  HGMMA.64x96x16.F32 R24, gdesc[UR36], R24, gsb0 ;  /* 0x01600000241879f0 */ /* 0x000fe20008000818 */
[----:B------:R-:W-:Y:S01]  /*9c80*/  ULDC UR38, c[0x0][0xa80] ;  /* 0x0002a00000267ab9 */ /* 0x000fe20000000800 */
[----:B------:R-:W-:Y:S01]  /*9c90*/  ULOP3.LUT UR39, UR5, 0x3000000, URZ, 0xfc, !UPT ;  /* 0x0300000005277892 */ /* 0x000fe2000f8efc3f */
[----:B------:R-:W-:Y:S02]  /*9ca0*/  WARPGROUP.DEPBAR.LE gsb0, 0x0 ;  /* 0x00008000000079c5 */ /* 0x000fe40000010000 */
[----:B------:R-:W-:Y:S02]  /*9cb0*/  FSEL R24, R24, -INF , P2 ;  /* 0xff80000018187808 */ /* 0x000fe40001000000 */
[----:B------:R-:W-:Y:S02]  /*9cc0*/  FSEL R25, R25, -INF , P3 ;  /* 0xff80000019197808 */ /* 0x000fe40001800000 */
        /* <DEDUP_REMOVED lines=75> */
[----:B0-----:R-:W-:Y:S02]  /*a180*/  FMNMX.FTZ R8, R64, R7, !PT ;  /* 0x0000000740087209 */ /* 0x001fe40007810000 */
[----:B------:R-:W-:Y:S02]  /*a190*/  FMNMX.FTZ R9, R26, R27, !PT ;  /* 0x0000001b1a097209 */ /* 0x000fe40007810000 */
[----:B------:R-:W-:Y:S02]  /*a1a0*/  FMNMX.FTZ R7, R65, R8, !PT ;  /* 0x0000000841077209 */ /* 0x000fe40007810000 */
[----:B------:R-:W-:Y:S02]  /*a1b0*/  FMNMX.FTZ R8, R30, R9, !PT ;  /* 0x000000091e087209 */ /* 0x000fe40007810000 */
[----:B------:R-:W-:-:S02]  /*a1c0*/  FSEL R62, R62, -INF , P4 ;  /* 0xff8000003e3e7808 */ /* 0x000fc40002000000 */
[----:B------:R-:W-:Y:S02]  /*a1d0*/  FMNMX.FTZ R9, R31, R8, !PT ;  /* 0x000000081f097209 */ /* 0x000fe40007810000 */
[----:B------:R-:W-:Y:S02]  /*a1e0*/  ISETP.GT.AND P4, PT, R0, 0x58, PT ;  /* 0x000000580000780c */ /* 0x000fe40003f84270 */
[----:B------:R-:W-:Y:S02]  /*a1f0*/  FMNMX.FTZ R8, R34, R9, !PT ;  /* 0x0000000922087209 */ /* 0x000fe40007810000 */
[----:B------:R-:W-:Y:S02]  /*a200*/  FSEL R63, R63, -INF , P5 ;  /* 0xff8000003f3f7808 */ /* 0x000fe40002800000 */
[----:B------:R-:W-:Y:S02]  /*a210*/  FMNMX.FTZ R9, R35, R8, !PT ;  /* 0x0000000823097209 */ /* 0x000fe40007810000 */
[----:B------:R-:W-:-:S02]  /*a220*/  ISETP.GT.AND P5, PT, R0, 0x59, PT ;  /* 0x000000590000780c */ /* 0x000fc40003fa4270 */
[----:B------:R-:W-:Y:S02]  /*a230*/  FMNMX.FTZ R8, R38, R9, !PT ;  /* 0x0000000926087209 */ /* 0x000fe40007810000 */
[----:B------:R-:W-:Y:S02]  /*a240*/  FSEL R68, R68, -INF , P4 ;  /* 0xff80000044447808 */ /* 0x000fe40002000000 */
[----:B------:R-:W-:Y:S02]  /*a250*/  FMNMX.FTZ R9, R39, R8, !PT ;  /* 0x0000000827097209 */ /* 0x000fe40007810000 */
[----:B------:R-:W-:Y:S02]  /*a260*/  FSEL R69, R69, -INF , P5 ;  /* 0xff80000045457808 */ /* 0x000fe40002800000 */
[----:B------:R-:W-:Y:S02]  /*a270*/  FMNMX.FTZ R8, R42, R9, !PT ;  /* 0x000000092a087209 */ /* 0x000fe40007810000 */
[----:B------:R-:W-:-:S02]  /*a280*/  FMNMX.FTZ R0, R68, R7, !PT ;  /* 0x0000000744007209 */ /* 0x000fc40007810000 */
[----:B------:R-:W-:Y:S02]  /*a290*/  FMNMX.FTZ R9, R43, R8, !PT ;  /* 0x000000082b097209 */ /* 0x000fe40007810000 */
[----:B------:R-:W-:Y:S02]  /*a2a0*/  FSEL R66, R66, -INF , P2 ;  /* 0xff80000042427808 */ /* 0x000fe40001000000 */
[----:B------:R-:W-:Y:S02]  /*a2b0*/  FMNMX.FTZ R8, R46, R9, !PT ;  /* 0x000000092e087209 */ /* 0x000fe40007810000 */
[----:B------:R-:W-:Y:S02]  /*a2c0*/  FMNMX.FTZ R11, R69, R0, !PT ;  /* 0x00000000450b7209 */ /* 0x000fe40007810000 */
[----:B------:R-:W-:Y:S02]  /*a2d0*/  FMNMX.FTZ R9, R47, R8, !PT ;  /* 0x000000082f097209 */ /* 0x000fe40007810000 */
[----:B------:R-:W-:Y:S01]  /*a2e0*/  FSEL R67, R67, -INF , P3 ;  /* 0xff80000043437808 */ /* 0x000fe20001800000 */
[----:B------:R-:W0:Y:S01]  /*a2f0*/  SHFL.BFLY PT, R0, R11, 0x2, 0x1f ;  /* 0x0c401f000b007f89 */ /* 0x000e2200000e0000 */
[----:B------:R-:W-:-:S02]  /*a300*/  FMNMX.FTZ R8, R50, R9, !PT ;  /* 0x0000000932087209 */ /* 0x000fc40007810000 */
[----:B------:R-:W-:Y:S02]  /*a310*/  FSEL R70, R70, -INF , P4 ;  /* 0xff80000046467808 */ /* 0x000fe40002000000 */
[----:B------:R-:W-:Y:S02]  /*a320*/  FMNMX.FTZ R9, R51, R8, !PT ;  /* 0x0000000833097209 */ /* 0x000fe40007810000 */
[----:B------:R-:W-:Y:S02]  /*a330*/  FSEL R71, R71, -INF , P5 ;  /* 0xff80000047477808 */ /* 0x000fe40002800000 */
[----:B------:R-:W-:-:S04]  /*a340*/  FMNMX.FTZ R8, R54, R9, !PT ;  /* 0x0000000936087209 */ /* 0x000fc80007810000 */
[----:B------:R-:W-:-:S04]  /*a350*/  FMNMX.FTZ R9, R55, R8, !PT ;  /* 0x0000000837097209 */ /* 0x000fc80007810000 */
[----:B------:R-:W-:-:S04]  /*a360*/  FMNMX.FTZ R8, R58, R9, !PT ;  /* 0x000000093a087209 */ /* 0x000fc80007810000 */
[----:B------:R-:W-:Y:S02]  /*a370*/  FMNMX.FTZ R9, R59, R8, !PT ;  /* 0x000000083b097209 */ /* 0x000fe40007810000 */
[----:B0-----:R-:W-:Y:S02]  /*a380*/  FMNMX.FTZ R12, R11, R0, !PT ;  /* 0x000000000b0c7209 */ /* 0x001fe40007810000 */
        /* <DEDUP_REMOVED lines=8> */
[----:B0-----:R-:W-:-:S04]  /*a410*/  FMNMX.FTZ R0, R12, R7, !PT ;  /* 0x000000070c007209 */ /* 0x001fc80007810000 */
[C---:B------:R-:W-:Y:S01]  /*a420*/  FSETP.NEU.FTZ.AND P6, PT, R0.reuse, -INF , PT ;  /* 0xff8000000000780b */ /* 0x040fe20003fdd000 */
[----:B------:R-:W-:-:S05]  /*a430*/  FMUL.FTZ R7, R0, UR38 ;  /* 0x0000002600077c20 */ /* 0x000fca0008410000 */
[----:B------:R-:W-:-:S05]  /*a440*/  FSEL R7, R7, RZ, P6 ;  /* 0x000000ff07077208 */ /* 0x000fca0003000000 */
[--C-:B------:R-:W-:Y:S01]  /*a450*/  FFMA.FTZ R57, R49, UR38, -R7.reuse ;  /* 0x0000002631397c23 */ /* 0x100fe20008010807 */
[--C-:B------:R-:W-:Y:S01]  /*a460*/  FFMA.FTZ R49, R5, UR38, -R7.reuse ;  /* 0x0000002605317c23 */ /* 0x100fe20008010807 */
[--C-:B------:R-:W-:Y:S01]  /*a470*/  FFMA.FTZ R204, R24, UR38, -R7.reuse ;  /* 0x0000002618cc7c23 */ /* 0x100fe20008010807 */
[--C-:B------:R-:W-:Y:S01]  /*a480*/  FFMA.FTZ R13, R25, UR38, -R7.reuse ;  /* 0x00000026190d7c23 */ /* 0x100fe20008010807 */
[--C-:B------:R-:W-:Y:S01]  /*a490*/  FFMA.FTZ R206, R28, UR38, -R7.reuse ;  /* 0x000000261cce7c23 */ /* 0x100fe20008010807 */
[--C-:B------:R-:W-:Y:S01]  /*a4a0*/  FFMA.FTZ R25, R29, UR38, -R7.reuse ;  /* 0x000000261d197c23 */ /* 0x100fe20008010807 */
[--C-:B------:R-:W-:Y:S01]  /*a4b0*/  FFMA.FTZ R61, R4, UR38, -R7.reuse ;  /* 0x00000026043d7c23 */ /* 0x100fe20008010807 */
[----:B-1----:R-:W-:Y:S01]  /*a4c0*/  FMNMX.FTZ R9, R8, R9, !PT ;  /* 0x0000000908097209 */ /* 0x002fe20007810000 */
[----:B------:R-:W-:Y:S01]  /*a4d0*/  MUFU.EX2 R204, R204 ;  /* 0x000000cc00cc7308 */ /* 0x000fe20000000800 */
[----:B------:R-:W-:Y:S01]  /*a4e0*/  FFMA.FTZ R152, R32, UR38, -R7 ;  /* 0x0000002620987c23 */ /* 0x000fe20008010807 */
[----:B------:R-:W-:-:S02]  /*a4f0*/  @!P1 VIADD R4, R3, 0x32440 ;  /* 0x0003244003049836 */ /* 0x000fc40000000000 */
[--C-:B------:R-:W-:Y:S01]  /*a500*/  FFMA.FTZ R11, R37, UR38, -R7.reuse ;  /* 0x00000026250b7c23 */ /* 0x100fe20008010807 */
[----:B------:R-:W0:Y:S01]  /*a510*/  SHFL.BFLY PT, R8, R9, 0x1, 0x1f ;  /* 0x0c201f0009087f89 */ /* 0x000e2200000e0000 */
[--C-:B------:R-:W-:Y:S01]  /*a520*/  FFMA.FTZ R29, R33, UR38, -R7.reuse ;  /* 0x00000026211d7c23 */ /* 0x100fe20008010807 */
[--C-:B------:R-:W-:Y:S01]  /*a530*/  FFMA.FTZ R45, R41, UR38, -R7.reuse ;  /* 0x00000026292d7c23 */ /* 0x100fe20008010807 */
[--C-:B------:R-:W-:Y:S01]  /*a540*/  FFMA.FTZ R37, R53, UR38, -R7.reuse ;  /* 0x0000002635257c23 */ /* 0x100fe20008010807 */
[----:B------:R-:W1:Y:S01]  /*a550*/  MUFU.EX2 R13, R13 ;  /* 0x0000000d000d7308 */ /* 0x000e620000000800 */
[--C-:B------:R-:W-:Y:S01]  /*a560*/  FFMA.FTZ R154, R36, UR38, -R7.reuse ;  /* 0x00000026249a7c23 */ /* 0x100fe20008010807 */
[--C-:B------:R-:W-:Y:S01]  /*a570*/  FFMA.FTZ R156, R40, UR38, -R7.reuse ;  /* 0x00000026289c7c23 */ /* 0x100fe20008010807 */
[--C-:B------:R-:W-:Y:S01]  /*a580*/  FFMA.FTZ R158, R44, UR38, -R7.reuse ;  /* 0x000000262c9e7c23 */ /* 0x100fe20008010807 */
[--C-:B------:R-:W-:Y:S01]  /*a590*/  FFMA.FTZ R160, R48, UR38, -R7.reuse ;  /* 0x0000002630a07c23 */ /* 0x100fe20008010807 */
[--C-:B------:R-:W-:Y:S01]  /*a5a0*/  FFMA.FTZ R162, R52, UR38, -R7.reuse ;  /* 0x0000002634a27c23 */ /* 0x100fe20008010807 */
[--C-:B------:R-:W-:Y:S01]  /*a5b0*/  FFMA.FTZ R164, R56, UR38, -R7.reuse ;  /* 0x0000002638a47c23 */ /* 0x100fe20008010807 */
[--C-:B------:R-:W-:Y:S01]  /*a5c0*/  FFMA.FTZ R166, R60, UR38, -R7.reuse ;  /* 0x000000263ca67c23 */ /* 0x100fe20008010807 */
[----:B------:R-:W2:Y:S01]  /*a5d0*/  MUFU.EX2 R206, R206 ;  /* 0x000000ce00ce7308 */ /* 0x000ea20000000800 */
[--C-:B------:R-:W-:Y:S01]  /*a5e0*/  FFMA.FTZ R53, R6, UR38, -R7.reuse ;  /* 0x0000002606357c23 */ /* 0x100fe20008010807 */
[--C-:B------:R-:W-:Y:S01]  /*a5f0*/  FFMA.FTZ R168, R64, UR38, -R7.reuse ;  /* 0x0000002640a87c23 */ /* 0x100fe20008010807 */
[--C-:B------:R-:W-:Y:S01]  /*a600*/  FFMA.FTZ R41, R65, UR38, -R7.reuse ;  /* 0x0000002641297c23 */ /* 0x100fe20008010807 */
[--C-:B------:R-:W-:Y:S01]  /*a610*/  FFMA.FTZ R170, R68, UR38, -R7.reuse ;  /* 0x0000002644aa7c23 */ /* 0x100fe20008010807 */
[----:B------:R-:W-:Y:S01]  /*a620*/  FFMA.FTZ R33, R69, UR38, -R7 ;  /* 0x0000002645217c23 */ /* 0x000fe20008010807 */
[----:B------:R-:W-:Y:S01]  /*a630*/  @!P1 PRMT R4, RZ, 0x654, R4 ;  /* 0x00000654ff049816 */ /* 0x000fe20000000004 */
[----:B------:R-:W-:Y:S01]  /*a640*/  IMAD.MOV.U32 R7, RZ, RZ, 0xc00 ;  /* 0x00000c00ff077424 */ /* 0x000fe200078e00ff */
[----:B------:R-:W3:Y:S01]  /*a650*/  MUFU.EX2 R25, R25 ;  /* 0x0000001900197308 */ /* 0x000ee20000000800 */
[----:B------:R-:W-:Y:S01]  /*a660*/  @!P1 VIADD R3, R3, 0x32460 ;  /* 0x0003246003039836 */ /* 0x000fe20000000000 */
[----:B0-----:R-:W-:-:S02]  /*a670*/  FMNMX.FTZ R8, R9, R8, !PT ;  /* 0x0000000809087209 */ /* 0x001fc40007810000 */
[----:B------:R-:W-:Y:S02]  /*a680*/  IADD3 R9, -R72, 0xb, RZ ;  /* 0x0000000b48097810 */ /* 0x000fe40007ffe1ff */
[C---:B------:R-:W-:Y:S01]  /*a690*/  FSETP.NEU.FTZ.AND P2, PT, R8.reuse, -INF , PT ;  /* 0xff8000000800780b */ /* 0x040fe20003f5d000 */
[----:B------:R-:W-:Y:S01]  /*a6a0*/  FMUL.FTZ R5, R8, UR38 ;  /* 0x0000002608057c20 */ /* 0x000fe20008410000 */
[----:B------:R-:W0:Y:S01]  /*a6b0*/  MUFU.EX2 R152, R152 ;  /* 0x0000009800987308 */ /* 0x000e220000000800 */
[----:B------:R4:W-:Y:S06]  /*a6c0*/  BAR.ARV R9, 0x100 ;  /* 0x000400090000751d */ /* 0x0009ec0000002000 */
[----:B------:R-:W-:Y:S01]  /*a6d0*/  FSEL R5, R5, RZ, P2 ;  /* 0x000000ff05057208 */ /* 0x000fe20001000000 */
[----:B------:R5:W-:Y:S01]  /*a6e0*/  @!P1 SYNCS.ARRIVE.TRANS64.RED.A1T0 RZ, [R4+URZ], RZ ;  /* 0x000000ff04ff99a7 */ /* 0x000be2000810043f */
[----:B------:R-:W4:Y:S01]  /*a6f0*/  MUFU.EX2 R29, R29 ;  /* 0x0000001d001d7308 */ /* 0x000f220000000800 */
[----:B------:R-:W-:-:S02]  /*a700*/  @!P1 PRMT R3, RZ, 0x654, R3 ;  /* 0x00000654ff039816 */ /* 0x000fc40000000003 */
[--C-:B------:R-:W-:Y:S01]  /*a710*/  FFMA.FTZ R205, R26, UR38, -R5.reuse ;  /* 0x000000261acd7c23 */ /* 0x100fe20008010805 */
[--C-:B------:R-:W-:Y:S01]  /*a720*/  FFMA.FTZ R12, R27, UR38, -R5.reuse ;  /* 0x000000261b0c7c23 */ /* 0x100fe20008010805 */
[--C-:B------:R-:W-:Y:S01]  /*a730*/  FFMA.FTZ R207, R30, UR38, -R5.reuse ;  /* 0x000000261ecf7c23 */ /* 0x100fe20008010805 */
[--C-:B------:R-:W-:Y:S01]  /*a740*/  FFMA.FTZ R24, R31, UR38, -R5.reuse ;  /* 0x000000261f187c23 */ /* 0x100fe20008010805 */
[--C-:B------:R-:W-:Y:S01]  /*a750*/  FFMA.FTZ R153, R34, UR38, -R5.reuse ;  /* 0x0000002622997c23 */ /* 0x100fe20008010805 */
[--C-:B------:R-:W-:Y:S01]  /*a760*/  FFMA.FTZ R26, R35, UR38, -R5.reuse ;  /* 0x00000026231a7c23 */ /* 0x100fe20008010805 */
[----:B------:R-:W-:Y:S01]  /*a770*/  MUFU.EX2 R205, R205 ;  /* 0x000000cd00cd7308 */ /* 0x000fe20000000800 */
[----:B------:R-:W-:Y:S01]  /*a780*/  FFMA.FTZ R155, R38, UR38, -R5 ;  /* 0x00000026269b7c23 */ /* 0x000fe20008010805 */
[----:B-----5:R-:W-:Y:S02]  /*a790*/  IMAD R4, R200, R7, UR39 ;  /* 0x00000027c8047e24 */ /* 0x020fe4000f8e0207 */
[----:B-1----:R-:W-:Y:S01]  /*a7a0*/  FADD.FTZ R7, R204, R13 ;  /* 0x0000000dcc077221 */ /* 0x002fe20000010000 */
[--C-:B------:R-:W-:Y:S01]  /*a7b0*/  FFMA.FTZ R28, R39, UR38, -R5.reuse ;  /* 0x00000026271c7c23 */ /* 0x100fe20008010805 */
[--C-:B------:R-:W-:Y:S01]  /*a7c0*/  FFMA.FTZ R157, R42, UR38, -R5.reuse ;  /* 0x000000262a9d7c23 */ /* 0x100fe20008010805 */
[----:B------:R-:W-:Y:S01]  /*a7d0*/  FFMA.FTZ R30, R43, UR38, -R5 ;  /* 0x000000262b1e7c23 */ /* 0x000fe20008010805 */
[----:B--2---:R-:W-:Y:S01]  /*a7e0*/  FADD.FTZ R38, R206, R7 ;  /* 0x00000007ce267221 */ /* 0x004fe20000010000 */
[----:B------:R-:W1:Y:S01]  /*a7f0*/  MUFU.EX2 R12, R12 ;  /* 0x0000000c000c7308 */ /* 0x000e620000000800 */
[--C-:B------:R-:W-:Y:S01]  /*a800*/  FFMA.FTZ R159, R46, UR38, -R5.reuse ;  /* 0x000000262e9f7c23 */ /* 0x100fe20008010805 */
[--C-:B------:R-:W-:Y:S01]  /*a810*/  FFMA.FTZ R32, R47, UR38, -R5.reuse ;  /* 0x000000262f207c23 */ /* 0x100fe20008010805 */
[----:B---3--:R-:W-:Y:S01]  /*a820*/  FADD.FTZ R27, R25, R38 ;  /* 0x00000026191b7221 */ /* 0x008fe20000010000 */
[--C-:B------:R-:W-:Y:S01]  /*a830*/  FFMA.FTZ R161, R50, UR38, -R5.reuse ;  /* 0x0000002632a17c23 */ /* 0x100fe20008010805 */
[--C-:B------:R-:W-:Y:S01]  /*a840*/  FFMA.FTZ R34, R51, UR38, -R5.reuse ;  /* 0x0000002633227c23 */ /* 0x100fe20008010805 */
[----:B------:R-:W-:Y:S01]  /*a850*/  FFMA.FTZ R163, R54, UR38, -R5 ;  /* 0x0000002636a37c23 */ /* 0x000fe20008010805 */
[----:B0-----:R-:W-:Y:S01]  /*a860*/  FADD.FTZ R38, R152, R27 ;  /* 0x0000001b98267221 */ /* 0x001fe20000010000 */
[----:B------:R-:W0:Y:S01]  /*a870*/  MUFU.EX2 R207, R207 ;  /* 0x000000cf00cf7308 */ /* 0x000e220000000800 */
[--C-:B------:R-:W-:Y:S01]  /*a880*/  FFMA.FTZ R55, R55, UR38, -R5.reuse ;  /* 0x0000002637377c23 */ /* 0x100fe20008010805 */
[--C-:B------:R-:W-:Y:S01]  /*a890*/  FFMA.FTZ R165, R58, UR38, -R5.reuse ;  /* 0x000000263aa57c23 */ /* 0x100fe20008010805 */
[----:B----4-:R-:W-:Y:S01]  /*a8a0*/  FADD.FTZ R27, R29, R38 ;  /* 0x000000261d1b7221 */ /* 0x010fe20000010000 */
[--C-:B------:R-:W-:Y:S01]  /*a8b0*/  FFMA.FTZ R36, R59, UR38, -R5.reuse ;  /* 0x000000263b247c23 */ /* 0x100fe20008010805 */
[--C-:B------:R-:W-:Y:S01]  /*a8c0*/  FFMA.FTZ R167, R62, UR38, -R5.reuse ;  /* 0x000000263ea77c23 */ /* 0x100fe20008010805 */
[--C-:B------:R-:W-:Y:S01]  /*a8d0*/  FFMA.FTZ R63, R63, UR38, -R5.reuse ;  /* 0x000000263f3f7c23 */ /* 0x100fe20008010805 */
[--C-:B------:R-:W-:Y:S01]  /*a8e0*/  FFMA.FTZ R66, R66, UR38, -R5.reuse ;  /* 0x0000002642427c23 */ /* 0x100fe20008010805 */
[----:B------:R-:W2:Y:S01]  /*a8f0*/  MUFU.EX2 R24, R24 ;  /* 0x0000001800187308 */ /* 0x000ea20000000800 */
[----:B-1----:R-:W-:Y:S01]  /*a900*/  FADD.FTZ R6, R205, R12 ;  /* 0x0000000ccd067221 */ /* 0x002fe20000010000 */
[--C-:B------:R-:W-:Y:S01]  /*a910*/  FFMA.FTZ R67, R67, UR38, -R5.reuse ;  /* 0x0000002643437c23 */ /* 0x100fe20008010805 */
[--C-:B------:R-:W-:Y:S01]  /*a920*/  FFMA.FTZ R70, R70, UR38, -R5.reuse ;  /* 0x0000002646467c23 */ /* 0x100fe20008010805 */
[----:B------:R-:W-:Y:S01]  /*a930*/  FFMA.FTZ R71, R71, UR38, -R5 ;  /* 0x0000002647477c23 */ /* 0x000fe20008010805 */
[----:B------:R-:W-:Y:S01]  /*a940*/  IMAD.MOV.U32 R5, RZ, RZ, 0x40000040 ;  /* 0x40000040ff057424 */ /* 0x000fe200078e00ff */
[----:B------:R1:W-:Y:S01]  /*a950*/  BAR.SYNC.DEFER_BLOCKING R10, 0x100 ;  /* 0x0004000a0000751d */ /* 0x0003e20000010000 */
[----:B------:R-:W-:Y:S01]  /*a960*/  F2FP.F16.F32.PACK_AB R205, R12, R205 ;  /* 0x000000cd0ccd723e */ /* 0x000fe200000000ff */
[----:B0-----:R-:W-:-:S02]  /*a970*/  FADD.FTZ R7, R207, R6 ;  /* 0x00000006cf077221 */ /* 0x001fc40000010000 */
[----:B------:R-:W-:Y:S02]  /*a980*/  R2UR UR7, R5 ;  /* 0x00000000050772ca */ /* 0x000fe400000e0000 */
[----:B------:R-:W0:Y:S01]  /*a990*/  MUFU.EX2 R153, R153 ;  /* 0x0000009900997308 */ /* 0x000e220000000800 */
[----:B------:R-:W-:Y:S02]  /*a9a0*/  R2UR UR6, R4 ;  /* 0x00000000040672ca */ /* 0x000fe400000e0000 */
[----:B------:R-:W-:Y:S01]  /*a9b0*/  F2FP.F16.F32.PACK_AB R204, R13, R204 ;  /* 0x000000cc0dcc723e */ /* 0x000fe200000000ff */
[C---:B--2---:R-:W-:Y:S01]  /*a9c0*/  FADD.FTZ R6, R24.reuse, R7 ;  /* 0x0000000718067221 */ /* 0x044fe20000010000 */
[----:B------:R-:W-:-:S03]  /*a9d0*/  F2FP.F16.F32.PACK_AB R207, R24, R207 ;  /* 0x000000cf18cf723e */ /* 0x000fc600000000ff */
[----:B------:R-:W2:Y:S01]  /*a9e0*/  MUFU.EX2 R26, R26 ;  /* 0x0000001a001a7308 */ /* 0x000ea20000000800 */
[----:B------:R-:W-:Y:S02]  /*a9f0*/  F2FP.F16.F32.PACK_AB R206, R25, R206 ;  /* 0x000000ce19ce723e */ /* 0x000fe400000000ff */
[----:B------:R-:W-:-:S05]  /*aa00*/  F2FP.F16.F32.PACK_AB R152, R29, R152 ;  /* 0x000000981d98723e */ /* 0x000fca00000000ff */
[----:B------:R-:W3:Y:S01]  /*aa10*/  MUFU.EX2 R154, R154 ;  /* 0x0000009a009a7308 */ /* 0x000ee20000000800 */
[----:B0-----:R-:W-:Y:S01]  /*aa20*/  FADD.FTZ R7, R153, R6 ;  /* 0x0000000699077221 */ /* 0x001fe20000010000 */
[----:B------:R-:W-:-:S05]  /*aa30*/  VIADD R6, R4, 0x80 ;  /* 0x0000008004067836 */ /* 0x000fca0000000000 */
[----:B------:R-:W-:Y:S01]  /*aa40*/  R2UR UR10, R6 ;  /* 0x00000000060a72ca */ /* 0x000fe200000e0000 */
[----:B------:R-:W0:Y:S01]  /*aa50*/  MUFU.EX2 R155, R155 ;  /* 0x0000009b009b7308 */ /* 0x000e220000000800 */
[C---:B--2---:R-:W-:Y:S01]  /*aa60*/  FADD.FTZ R38, R26.reuse, R7 ;  /* 0x000000071a267221 */ /* 0x044fe20000010000 */
[----:B------:R-:W-:-:S06]  /*aa70*/  F2FP.F16.F32.PACK_AB R153, R26, R153 ;  /* 0x000000991a99723e */ /* 0x000fcc00000000ff */
[----:B------:R-:W2:Y:S01]  /*aa80*/  MUFU.EX2 R11, R11 ;  /* 0x0000000b000b7308 */ /* 0x000ea20000000800 */
[----:B---3--:R-:W-:-:S07]  /*aa90*/  FADD.FTZ R40, R154, R27 ;  /* 0x0000001b9a287221 */ /* 0x008fce0000010000 */
[----:B------:R-:W3:Y:S01]  /*aaa0*/  MUFU.EX2 R28, R28 ;  /* 0x0000001c001c7308 */ /* 0x000ee20000000800 */
[----:B0-----:R-:W-:-:S07]  /*aab0*/  FADD.FTZ R7, R155, R38 ;  /* 0x000000269b077221 */ /* 0x001fce0000010000 */
[----:B------:R-:W0:Y:S01]  /*aac0*/  MUFU.EX2 R156, R156 ;  /* 0x0000009c009c7308 */ /* 0x000e220000000800 */
[C---:B--2---:R-:W-:Y:S01]  /*aad0*/  FADD.FTZ R27, R11.reuse, R40 ;  /* 0x000000280b1b7221 */ /* 0x044fe20000010000 */
[----:B------:R-:W-:Y:S01]  /*aae0*/  F2FP.F16.F32.PACK_AB R154, R11, R154 ;  /* 0x0000009a0b9a723e */ /* 0x000fe200000000ff */
[----:B------:R-:W-:-:S05]  /*aaf0*/  IMAD.MOV.U32 R11, RZ, RZ, 0x40000040 ;  /* 0x40000040ff0b7424 */ /* 0x000fca00078e00ff */
[----:B------:R-:W2:Y:S01]  /*ab00*/  MUFU.EX2 R157, R157 ;  /* 0x0000009d009d7308 */ /* 0x000ea20000000800 */
[C---:B---3--:R-:W-:Y:S01]  /*ab10*/  FADD.FTZ R38, R28.reuse, R7 ;  /* 0x000000071c267221 */ /* 0x048fe20000010000 */
[----:B------:R-:W-:Y:S01]  /*ab20*/  IMAD.MOV.U32 R7, RZ, RZ, 0x40000040 ;  /* 0x40000040ff077424 */ /* 0x000fe200078e00ff */
[----:B------:R-:W-:-:S04]  /*ab30*/  F2FP.F16.F32.PACK_AB R155, R28, R155 ;  /* 0x0000009b1c9b723e */ /* 0x000fc800000000ff */
[----:B------:R-:W-:Y:S01]  /*ab40*/  R2UR UR11, R7 ;  /* 0x00000000070b72ca */ /* 0x000fe200000e0000 */
[----:B------:R-:W3:Y:S01]  /*ab50*/  MUFU.EX2 R45, R45 ;  /* 0x0000002d002d7308 */ /* 0x000ee20000000800 */
[----:B0-----:R-:W-:-:S07]  /*ab60*/  FADD.FTZ R40, R156, R27 ;  /* 0x0000001b9c287221 */ /* 0x001fce0000010000 */
[----:B------:R-:W0:Y:S01]  /*ab70*/  MUFU.EX2 R30, R30 ;  /* 0x0000001e001e7308 */ /* 0x000e220000000800 */
[----:B--2---:R-:W-:-:S07]  /*ab80*/  FADD.FTZ R5, R157, R38 ;  /* 0x000000269d057221 */ /* 0x004fce0000010000 */
[----:B------:R-:W2:Y:S01]  /*ab90*/  MUFU.EX2 R158, R158 ;  /* 0x0000009e009e7308 */ /* 0x000ea20000000800 */
[C---:B---3--:R-:W-:Y:S01]  /*aba0*/  FADD.FTZ R7, R45.reuse, R40 ;  /* 0x000000282d077221 */ /* 0x048fe20000010000 */
[----:B------:R-:W-:-:S06]  /*abb0*/  F2FP.F16.F32.PACK_AB R156, R45, R156 ;  /* 0x0000009c2d9c723e */ /* 0x000fcc00000000ff */
[----:B------:R-:W3:Y:S01]  /*abc0*/  MUFU.EX2 R159, R159 ;  /* 0x0000009f009f7308 */ /* 0x000ee20000000800 */
[C---:B0-----:R-:W-:Y:S01]  /*abd0*/  FADD.FTZ R6, R30.reuse, R5 ;  /* 0x000000051e067221 */ /* 0x041fe20000010000 */
[----:B------:R-:W-:-:S06]  /*abe0*/  F2FP.F16.F32.PACK_AB R157, R30, R157 ;  /* 0x0000009d1e9d723e */ /* 0x000fcc00000000ff */
[----:B------:R-:W0:Y:S01]  /*abf0*/  MUFU.EX2 R61, R61 ;  /* 0x0000003d003d7308 */ /* 0x000e220000000800 */
[----:B--2---:R-:W-:-:S07]  /*ac00*/  FADD.FTZ R38, R158, R7 ;  /* 0x000000079e267221 */ /* 0x004fce0000010000 */
[----:B------:R-:W2:Y:S01]  /*ac10*/  MUFU.EX2 R32, R32 ;  /* 0x0000002000207308 */ /* 0x000ea20000000800 */
[----:B---3--:R-:W-:-:S07]  /*ac20*/  FADD.FTZ R5, R159, R6 ;  /* 0x000000069f057221 */ /* 0x008fce0000010000 */
[----:B------:R-:W3:Y:S01]  /*ac30*/  MUFU.EX2 R160, R160 ;  /* 0x000000a000a07308 */ /* 0x000ee20000000800 */
[C---:B0-----:R-:W-:Y:S01]  /*ac40*/  FADD.FTZ R7, R61.reuse, R38 ;  /* 0x000000263d077221 */ /* 0x041fe20000010000 */
[----:B------:R-:W-:-:S06]  /*ac50*/  F2FP.F16.F32.PACK_AB R158, R61, R158 ;  /* 0x0000009e3d9e723e */ /* 0x000fcc00000000ff */
        /* <DEDUP_REMOVED lines=9> */
[----:B------:R-:W-:-:S06]  /*acf0*/  F2FP.F16.F32.PACK_AB R160, R57, R160 ;  /* 0x000000a039a0723e */ /* 0x000fcc00000000ff */
[----:B------:R-:W2:Y:S01]  /*ad00*/  MUFU.EX2 R163, R163 ;  /* 0x000000a300a37308 */ /* 0x000ea20000000800 */
[C---:B---3--:R-:W-:Y:S01]  /*ad10*/  FADD.FTZ R12, R34.reuse, R5 ;  /* 0x00000005220c7221 */ /* 0x048fe20000010000 */
[----:B------:R-:W-:-:S06]  /*ad20*/  F2FP.F16.F32.PACK_AB R161, R34, R161 ;  /* 0x000000a122a1723e */ /* 0x000fcc00000000ff */
[----:B------:R-:W3:Y:S01]  /*ad30*/  MUFU.EX2 R37, R37 ;  /* 0x0000002500257308 */ /* 0x000ee20000000800 */
[----:B0-----:R-:W-:-:S07]  /*ad40*/  FADD.FTZ R24, R162, R7 ;  /* 0x00000007a2187221 */ /* 0x001fce0000010000 */
[----:B-1----:R-:W0:Y:S01]  /*ad50*/  MUFU.EX2 R10, R55 ;  /* 0x00000037000a7308 */ /* 0x002e220000000800 */
[----:B--2---:R-:W-:-:S07]  /*ad60*/  FADD.FTZ R5, R163, R12 ;  /* 0x0000000ca3057221 */ /* 0x004fce0000010000 */
[----:B------:R-:W1:Y:S01]  /*ad70*/  MUFU.EX2 R164, R164 ;  /* 0x000000a400a47308 */ /* 0x000e620000000800 */
[C---:B---3--:R-:W-:Y:S01]  /*ad80*/  FADD.FTZ R7, R37.reuse, R24 ;  /* 0x0000001825077221 */ /* 0x048fe20000010000 */
[----:B------:R-:W-:-:S06]  /*ad90*/  F2FP.F16.F32.PACK_AB R162, R37, R162 ;  /* 0x000000a225a2723e */ /* 0x000fcc00000000ff */
[----:B------:R-:W2:Y:S01]  /*ada0*/  MUFU.EX2 R165, R165 ;  /* 0x000000a500a57308 */ /* 0x000ea20000000800 */
[C---:B0-----:R-:W-:Y:S01]  /*adb0*/  FADD.FTZ R12, R10.reuse, R5 ;  /* 0x000000050a0c7221 */ /* 0x041fe20000010000 */
[----:B------:R-:W-:-:S06]  /*adc0*/  F2FP.F16.F32.PACK_AB R163, R10, R163 ;  /* 0x000000a30aa3723e */ /* 0x000fcc00000000ff */
[----:B------:R-:W0:Y:S01]  /*add0*/  MUFU.EX2 R49, R49 ;  /* 0x0000003100317308 */ /* 0x000e220000000800 */
[----:B-1----:R-:W-:-:S07]  /*ade0*/  FADD.FTZ R24, R164, R7 ;  /* 0x00000007a4187221 */ /* 0x002fce0000010000 */
[----:B------:R-:W1:Y:S01]  /*adf0*/  MUFU.EX2 R36, R36 ;  /* 0x0000002400247308 */ /* 0x000e620000000800 */
[----:B--2---:R-:W-:-:S07]  /*ae00*/  FADD.FTZ R5, R165, R12 ;  /* 0x0000000ca5057221 */ /* 0x004fce0000010000 */
[----:B------:R-:W2:Y:S01]  /*ae10*/  MUFU.EX2 R166, R166 ;  /* 0x000000a600a67308 */ /* 0x000ea20000000800 */
[C---:B0-----:R-:W-:Y:S01]  /*ae20*/  FADD.FTZ R7, R49.reuse, R24 ;  /* 0x0000001831077221 */ /* 0x041fe20000010000 */
[----:B------:R-:W-:-:S06]  /*ae30*/  F2FP.F16.F32.PACK_AB R164, R49, R164 ;  /* 0x000000a431a4723e */ /* 0x000fcc00000000ff */
[----:B------:R-:W0:Y:S01]  /*ae40*/  MUFU.EX2 R167, R167 ;  /* 0x000000a700a77308 */ /* 0x000e220000000800 */
[C---:B-1----:R-:W-:Y:S01]  /*ae50*/  FADD.FTZ R12, R36.reuse, R5 ;  /* 0x00000005240c7221 */ /* 0x042fe20000010000 */
[----:B------:R-:W-:-:S06]  /*ae60*/  F2FP.F16.F32.PACK_AB R165, R36, R165 ;  /* 0x000000a524a5723e */ /* 0x000fcc00000000ff */
[----:B------:R-:W1:Y:S01]  /*ae70*/  MUFU.EX2 R53, R53 ;  /* 0x0000003500357308 */ /* 0x000e620000000800 */
[----:B--2---:R-:W-:-:S07]  /*ae80*/  FADD.FTZ R24, R166, R7 ;  /* 0x00000007a6187221 */ /* 0x004fce0000010000 */
[----:B------:R-:W2:Y:S01]  /*ae90*/  MUFU.EX2 R6, R63 ;  /* 0x0000003f00067308 */ /* 0x000ea20000000800 */
[----:B0-----:R-:W-:-:S07]  /*aea0*/  FADD.FTZ R5, R167, R12 ;  /* 0x0000000ca7057221 */ /* 0x001fce0000010000 */
[----:B------:R-:W0:Y:S01]  /*aeb0*/  MUFU.EX2 R168, R168 ;  /* 0x000000a800a87308 */ /* 0x000e220000000800 */
[C---:B-1----:R-:W-:Y:S01]  /*aec0*/  FADD.FTZ R7, R53.reuse, R24 ;  /* 0x0000001835077221 */ /* 0x042fe20000010000 */
[----:B------:R-:W-:-:S06]  /*aed0*/  F2FP.F16.F32.PACK_AB R166, R53, R166 ;  /* 0x000000a635a6723e */ /* 0x000fcc00000000ff */
[----:B------:R-:W1:Y:S01]  /*aee0*/  MUFU.EX2 R66, R66 ;  /* 0x0000004200427308 */ /* 0x000e620000000800 */
[C---:B--2---:R-:W-:Y:S01]  /*aef0*/  FADD.FTZ R5, R6.reuse, R5 ;  /* 0x0000000506057221 */ /* 0x044fe20000010000 */
[----:B------:R-:W-:-:S06]  /*af00*/  F2FP.F16.F32.PACK_AB R167, R6, R167 ;  /* 0x000000a706a7723e */ /* 0x000fcc00000000ff */
[----:B------:R-:W2:Y:S01]  /*af10*/  MUFU.EX2 R41, R41 ;  /* 0x0000002900297308 */ /* 0x000ea20000000800 */
[----:B0-----:R-:W-:-:S07]  /*af20*/  FADD.FTZ R10, R168, R7 ;  /* 0x00000007a80a7221 */ /* 0x001fce0000010000 */
[----:B------:R-:W0:Y:S01]  /*af30*/  MUFU.EX2 R67, R67 ;  /* 0x0000004300437308 */ /* 0x000e220000000800 */
[----:B-1----:R-:W-:-:S07]  /*af40*/  FADD.FTZ R12, R66, R5 ;  /* 0x00000005420c7221 */ /* 0x002fce0000010000 */
[----:B------:R-:W1:Y:S01]  /*af50*/  MUFU.EX2 R170, R170 ;  /* 0x000000aa00aa7308 */ /* 0x000e620000000800 */
[C---:B--2---:R-:W-:Y:S01]  /*af60*/  FADD.FTZ R5, R41.reuse, R10 ;  /* 0x0000000a29057221 */ /* 0x044fe20000010000 */
[----:B------:R-:W-:-:S06]  /*af70*/  F2FP.F16.F32.PACK_AB R168, R41, R168 ;  /* 0x000000a829a8723e */ /* 0x000fcc00000000ff */
[----:B------:R-:W2:Y:S01]  /*af80*/  MUFU.EX2 R70, R70 ;  /* 0x0000004600467308 */ /* 0x000ea20000000800 */
[C---:B0-----:R-:W-:Y:S01]  /*af90*/  FADD.FTZ R7, R67.reuse, R12 ;  /* 0x0000000c43077221 */ /* 0x041fe20000010000 */
[----:B------:R-:W-:-:S06]  /*afa0*/  F2FP.F16.F32.PACK_AB R169, R67, R66 ;  /* 0x0000004243a9723e */ /* 0x000fcc00000000ff */
[----:B------:R-:W0:Y:S01]  /*afb0*/  MUFU.EX2 R33, R33 ;  /* 0x0000002100217308 */ /* 0x000e220000000800 */
[----:B-1----:R-:W-:-:S07]  /*afc0*/  FADD.FTZ R6, R170, R5 ;  /* 0x00000005aa067221 */ /* 0x002fce0000010000 */
[----:B------:R-:W1:Y:S01]  /*afd0*/  MUFU.EX2 R71, R71 ;  /* 0x0000004700477308 */ /* 0x000e620000000800 */
[----:B--2---:R-:W-:Y:S01]  /*afe0*/  FADD.FTZ R10, R70, R7 ;  /* 0x00000007460a7221 */ /* 0x004fe20000010000 */
[C---:B0-----:R-:W-:Y:S01]  /*aff0*/  FADD.FTZ R6, R33.reuse, R6 ;  /* 0x0000000621067221 */ /* 0x041fe20000010000 */
[----:B------:R-:W-:Y:S02]  /*b000*/  F2FP.F16.F32.PACK_AB R170, R33, R170 ;  /* 0x000000aa21aa723e */ /* 0x000fe400000000ff */
[C---:B-1----:R-:W-:Y:S01]  /*b010*/  FADD.FTZ R5, R71.reuse, R10 ;  /* 0x0000000a47057221 */ /* 0x042fe20000010000 */
[----:B------:R-:W-:Y:S01]  /*b020*/  F2FP.F16.F32.PACK_AB R171, R71, R70 ;  /* 0x0000004647ab723e */ /* 0x000fe200000000ff */
[----:B------:R-:W-:Y:S01]  /*b030*/  VIADD R10, R4, 0x100 ;  /* 0x00000100040a7836 */ /* 0x000fe20000000000 */
[----:B------:R-:W-:-:S06]  /*b040*/  WARPGROUP.ARRIVE ;  /* 0x00000000000079c5 */ /* 0x000fcc0000000000 */
[----:B------:R-:W-:Y:S01]  /*b050*/  HGMMA.64x256x16.F32 R24, R204, gdesc[UR4].tnspB, RZ, !UPT, gsb0 ;  /* 0x43e00004cc187df0 */ /* 0x000fe2000c0008ff */
[----:B------:R-:W-:Y:S01]  /*b060*/  R2UR UR6, R10 ;  /* 0x000000000a0672ca */ /* 0x000fe200000e0000 */
[----:B------:R-:W-:Y:S01]  /*b070*/  VIADD R10, R4, 0x180 ;  /* 0x00000180040a7836 */ /* 0x000fe20000000000 */
[----:B------:R-:W-:Y:S01]  /*b080*/  R2UR UR7, R11 ;  /* 0x000000000b0772ca */ /* 0x000fe200000e0000 */
[----:B------:R-:W-:Y:S01]  /*b090*/  IMAD.MOV.U32 R11, RZ, RZ, 0x40000040 ;  /* 0x40000040ff0b7424 */ /* 0x000fe200078e00ff */
[----:B------:R-:W-:Y:S02]  /*b0a0*/  WARPGROUP.DEPBAR.LE gsb0, 0x0 ;  /* 0x00008000000079c5 */ /* 0x000fe40000010000 */
[----:B------:R-:W-:-:S15]  /*b0b0*/  WARPGROUP.ARRIVE ;  /* 0x00000000000079c5 */ /* 0x000fde0000000000 */
[----:B------:R-:W-:-:S06]  /*b0c0*/  NOP ;  /* 0x0000000000007918 */ /* 0x000fcc0000000000 */
[----:B------:R-:W-:Y:S03]  /*b0d0*/  HGMMA.64x256x16.F32 R24, R152, gdesc[UR8].tnspB, R24, gsb0 ;  /* 0x43e0000898187df0 */ /* 0x000fe60008000818 */
[----:B------:R-:W-:Y:S02]  /*b0e0*/  WARPGROUP.DEPBAR.LE gsb0, 0x0 ;  /* 0x00008000000079c5 */ /* 0x000fe40000010000 */
[----:B------:R-:W-:-:S15]  /*b0f0*/  WARPGROUP.ARRIVE ;  /* 0x00000000000079c5 */ /* 0x000fde0000000000 */
[----:B------:R-:W-:-:S08]  /*b100*/  NOP ;  /* 0x0000000000007918 */ /* 0x000fd00000000000 */
[----:B------:R-:W-:Y:S01]  /*b110*/  HGMMA.64x256x16.F32 R24, R156, gdesc[UR4].tnspB, R24, gsb0 ;  /* 0x43e000049c187df0 */ /* 0x000fe20008000818 */
[----:B------:R-:W-:Y:S01]  /*b120*/  R2UR UR6, R10 ;  /* 0x000000000a0672ca */ /* 0x000fe200000e0000 */
[----:B------:R-:W-:Y:S01]  /*b130*/  VIADD R10, R4, 0x200 ;  /* 0x00000200040a7836 */ /* 0x000fe20000000000 */
[----:B------:R-:W-:Y:S01]  /*b140*/  R2UR UR7, R11 ;  /* 0x000000000b0772ca */ /* 0x000fe200000e0000 */
[----:B------:R-:W-:Y:S01]  /*b150*/  IMAD.MOV.U32 R11, RZ, RZ, 0x40000040 ;  /* 0x40000040ff0b7424 */ /* 0x000fe200078e00ff */
[----:B------:R-:W-:Y:S02]  /*b160*/  WARPGROUP.DEPBAR.LE gsb0, 0x0 ;  /* 0x00008000000079c5 */ /* 0x000fe40000010000 */
[----:B------:R-:W-:-:S15]  /*b170*/  WARPGROUP.ARRIVE ;  /* 0x00000000000079c5 */ /* 0x000fde0000000000 */
[----:B------:R-:W-:-:S06]  /*b180*/  NOP ;  /* 0x0000000000007918 */ /* 0x000fcc0000000000 */
        /* <DEDUP_REMOVED lines=22> */
.L_x_1448:
[----:B------:R-:W-:Y:S01]  /*b2f0*/  VIADD R200, R200, 0x1 ;  /* 0x00000001c8c87836 */ /* 0x000fe20000000000 */
[----:B------:R-:W-:Y:S05]  /*b300*/  YIELD ;  /* 0x0000000000007946 */ /* 0x000fea0003800000 */
[----:B-----5:R-:W-:Y:S01]  /*b310*/  IMAD.MOV.U32 R0, RZ, RZ, R3 ;  /* 0x000000ffff007224 */ /* 0x020fe200078e0003 */
        /* <DEDUP_REMOVED lines=8> */
.L_x_1439:
[----:B------:R-:W-:Y:S01]  /*b3a0*/  IMAD R4, R200, 0x8, R18 ;  /* 0x00000008c8047824 */ /* 0x000fe200078e0212 */
[----:B------:R-:W-:-:S04]  /*b3b0*/  SHF.L.U32 R0, R208, 0x1f, RZ ;  /* 0x0000001fd0007819 */ /* 0x000fc800000006ff */
[----:B------:R0:W1:Y:S01]  /*b3c0*/  SYNCS.PHASECHK.TRANS64.TRYWAIT P3, [R4+URZ+0x32430], R0 ;  /* 0x03243000040075a7 */ /* 0x000062000806017f */
[----:B------:R-:W-:Y:S05]  /*b3d0*/  @!P0 BRA `(.L_x_1440) ;  /* 0x0000000000048947 */ /* 0x000fea0003800000 */
[----:B------:R-:W-:Y:S01]  /*b3e0*/  BPT.TRAP 0x1 ;  /* 0x000000040000795c */ /* 0x000fe20000300000 */
.L_x_1440:
[----:B------:R-:W-:Y:S02]  /*b3f0*/  IMAD R152, R200, 0x300, R217 ;  /* 0x00000300c8987824 */ /* 0x000fe400078e02d9 */
[----:B------:R-:W-:Y:S01]  /*b400*/  IMAD.MOV.U32 R153, RZ, RZ, 0x40000040 ;  /* 0x40000040ff997424 */ /* 0x000fe200078e00ff */
[----:B-1----:R-:W-:Y:S06]  /*b410*/  @P3 BRA `(.L_x_1441) ;  /* 0x0000000000083947 */ /* 0x002fec0003800000 */
[----:B------:R-:W1:Y:S02]  /*b420*/  SYNCS.PHASECHK.TRANS64.TRYWAIT P3, [R4+URZ+0x32430], R0 ;  /* 0x03243000040075a7 */ /* 0x000e64000806017f */
[----:B-1----:R-:W-:Y:S05]  /*b430*/  @!P3 BRA `(.L_x_1442) ;  /* 0x0000011000ccb947 */ /* 0x002fea0003800000 */
.L_x_1441:
        /* <DEDUP_REMOVED lines=14> */
[----:B------:R-:W-:Y:S01]  /*b520*/  WARPGROUP.ARRIVE ;  /* 0x00000000000079c5 */ /* 0x000fe20000000000 */
[----:B------:R-:W-:Y:S02]  /*b530*/  R2UR UR11, R13 ;  /* 0x000000000d0b72ca */ /* 0x000fe400000e0000 */
[----:B------:R-:W-:Y:S02]  /*b540*/  R2UR UR8, R212 ;  /* 0x00000000d40872ca */ /* 0x000fe400000e0000 */
[----:B------:R-:W-:Y:S01]  /*b550*/  R2UR UR9, R213 ;  /* 0x00000000d50972ca */ /* 0x000fe200000e0000 */
[----:B------:R-:W-:Y:S01]  /*b560*/  HGMMA.64x96x16.F32 R152, gdesc[UR4], RZ, !UPT, gsb0 ;  /* 0x01600000049879f0 */ /* 0x000fe2000c0008ff */
[----:B------:R-:W-:Y:S02]  /*b570*/  R2UR UR14, R8 ;  /* 0x00000000080e72ca */ /* 0x000fe400000e0000 */
[----:B------:R-:W-:Y:S02]  /*b580*/  R2UR UR15, R9 ;  /* 0x00000000090f72ca */ /* 0x000fe400000e0000 */
[----:B------:R-:W-:-:S02]  /*b590*/  R2UR UR12, R210 ;  /* 0x00000000d20c72ca */ /* 0x000fc400000e0000 */
        /* <DEDUP_REMOVED lines=13> */
[----:B------:R-:W-:Y:S05]  /*b670*/  @!P0 BRA `(.L_x_1443) ;  /* 0x0000000000048947 */ /* 0x000fea0003800000 */
[----:B------:R-:W-:Y:S01]  /*b680*/  BPT.TRAP 0x1 ;  /* 0x000000040000795c */ /* 0x000fe20000300000 */
.L_x_1443:
[----:B------:R2:W3:Y:S01]  /*b690*/  SYNCS.PHASECHK.TRANS64.TRYWAIT P3, [R4+URZ+0x32450], R0 ;  /* 0x03245000040075a7 */ /* 0x0004e2000806017f */
[----:B------:R-:W-:Y:S05]  /*b6a0*/  @!P0 BRA `(.L_x_1444) ;  /* 0x0000000000048947 */ /* 0x000fea0003800000 */
[----:B------:R-:W-:Y:S01]  /*b6b0*/  BPT.TRAP 0x1 ;  /* 0x000000040000795c */ /* 0x000fe20000300000 */
.L_x_1444:
[----:B------:R-:W-:Y:S04]  /*b6c0*/  BSSY B0, `(.L_x_1445) ;  /* 0x0000004000007945 */ /* 0x000fe80003800000 */
[----:B---3--:R-:W-:Y:S05]  /*b6d0*/  @P3 BRA `(.L_x_1446) ;  /* 0x0000000000083947 */ /* 0x008fea0003800000 */
[----:B------:R-:W3:Y:S02]  /*b6e0*/  SYNCS.PHASECHK.TRANS64.TRYWAIT P3, [R4+URZ+0x32450], R0 ;  /* 0x03245000040075a7 */ /* 0x000ee4000806017f */
[----:B---3--:R-:W-:Y:S05]  /*b6f0*/  @!P3 BRA `(.L_x_1447) ;  /* 0x000001100030b947 */ /* 0x008fea0003800000 */
.L_x_1446:
[----:B------:R-:W-:Y:S05]  /*b700*/  BSYNC B0 ;  /* 0x0000000000007941 */ /* 0x000fea0003800000 */
.L_x_1445:
[----:B------:R-:W-:Y:S05]  /*b710*/  WARPSYNC.ALL ;  /* 0x0000000000007948 */ /* 0x000fea0003800000 */
[----:B------:R-:W4:Y:S04]  /*b720*/  LDL R8, [R1+0x58] ;  /* 0x0000580001087983 */ /* 0x000f280000100800 */
[----:B------:R-:W2:Y:S04]  /*b730*/  LDL.64 R206, [R1+0x50] ;  /* 0x0000500001ce7983 */ /* 0x000ea80000100a00 */
[----:B------:R-:W3:Y:S04]  /*b740*/  LDL.64 R204, [R1+0x48] ;  /* 0x0000480001cc7983 */ /* 0x000ee80000100a00 */
[----:B------:R0:W-:Y:S04]  /*b750*/  STL.64 [R1+0xa8], R2 ;  /* 0x0000a80201007387 */ /* 0x0001e80000100a00 */
[----:B0-----:R-:W3:Y:S01]  /*b760*/  LDL.64 R2, [R1+0x40] ;  /* 0x0000400001027983 */ /* 0x001ee20000100a00 */
[----:B------:R-:W-:-:S05]  /*b770*/  IMAD.MOV.U32 R9, RZ, RZ, 0x40000040 ;  /* 0x40000040ff097424 */ /* 0x000fca00078e00ff */
[----:B------:R-:W-:Y:S01]  /*b780*/  R2UR UR7, R9 ;  /* 0x00000000090772ca */ /* 0x000fe200000e0000 */
[----:B------:R-:W-:Y:S01]  /*b790*/  WARPGROUP.ARRIVE ;  /* 0x00000000000079c5 */ /* 0x000fe20000000000 */
[----:B------:R-:W-:Y:S01]  /*b7a0*/  IMAD.MOV.U32 R13, RZ, RZ, 0x40000040 ;  /* 0x40000040ff0d7424 */ /* 0x000fe200078e00ff */
[----:B----4-:R-:W-:Y:S01]  /*b7b0*/  R2UR UR4, R8 ;  /* 0x00000000080472ca */ /* 0x010fe200000e0000 */
[----:B------:R-:W-:Y:S01]  /*b7c0*/  IMAD.MOV.U32 R8, RZ, RZ, 0xc00 ;  /* 0x00000c00ff087424 */ /* 0x000fe200078e00ff */
[----:B--2---:R-:W-:-:S11]  /*b7d0*/  R2UR UR5, R207 ;  /* 0x00000000cf0572ca */ /* 0x004fd600000e0000 */
[----:B------:R-:W-:Y:S01]  /*b7e0*/  IMAD R8, R200, R8, UR4 ;  /* 0x00000004c8087e24 */ /* 0x000fe2000f8e0208 */
[----:B------:R-:W-:Y:S02]  /*b7f0*/  R2UR UR4, R206 ;  /* 0x00000000ce0472ca */ /* 0x000fe400000e0000 */
[----:B------:R-:W2:Y:S02]  /*b800*/  LDL.64 R206, [R1+0x38] ;  /* 0x0000380001ce7983 */ /* 0x000ea40000100a00 */
[----:B------:R-:W-:-:S13]  /*b810*/  R2UR UR6, R8 ;  /* 0x00000000080672ca */ /* 0x000fda00000e0000 */
[----:B------:R-:W-:Y:S01]  /*b820*/  HGMMA.64x96x16.F32 R152, gdesc[UR4], R152, gsb0 ;  /* 0x01600000049879f0 */ /* 0x000fe20008000898 */
[----:B---3--:R-:W-:Y:S02]  /*b830*/  R2UR UR4, R204 ;  /* 0x00000000cc0472ca */ /* 0x008fe400000e0000 */
[----:B------:R-:W-:Y:S02]  /*b840*/  R2UR UR5, R205 ;  /* 0x00000000cd0572ca */ /* 0x000fe400000e0000 */
[----:B------:R-:W3:Y:S01]  /*b850*/  LDL.64 R204, [R1+0x30] ;  /* 0x0000300001cc7983 */ /* 0x000ee20000100a00 */
[----:B------:R-:W-:Y:S01]  /*b860*/  VIADD R12, R8, 0x2 ;  /* 0x00000002080c7836 */ /* 0x000fe20000000000 */
[----:B------:R-:W-:-:S04]  /*b870*/  R2UR UR7, R13 ;  /* 0x000000000d0772ca */ /* 0x000fc800000e0000 */
[----:B------:R-:W-:Y:S01]  /*b880*/  R2UR UR6, R12 ;  /* 0x000000000c0672ca */ /* 0x000fe200000e0000 */
[----:B------:R-:W-:Y:S02]  /*b890*/  VIADD R12, R8, 0x4 ;  /* 0x00000004080c7836 */ /* 0x000fe40000000000 */
[----:B------:R-:W-:Y:S01]  /*b8a0*/  IMAD.MOV.U32 R13, RZ, RZ, 0x40000040 ;  /* 0x40000040ff0d7424 */ /* 0x000fe200078e00ff */
[----:B------:R-:W-:Y:S02]  /*b8b0*/  WARPGROUP.DEPBAR.LE gsb0, 0x0 ;  /* 0x00008000000079c5 */ /* 0x000fe40000010000 */
[----:B------:R-:W-:-:S07]  /*b8c0*/  WARPGROUP.ARRIVE ;  /* 0x00000000000079c5 */ /* 0x000fce0000000000 */
[----:B------:R-:W-:Y:S01]  /*b8d0*/  HGMMA.64x96x16.F32 R152, gdesc[UR4], R152, gsb0 ;  /* 0x01600000049879f0 */ /* 0x000fe20008000898 */
[----:B------:R-:W-:Y:S02]  /*b8e0*/  R2UR UR4, R2 ;  /* 0x00000000020472ca */ /* 0x000fe400000e0000 */
[----:B------:R-:W-:Y:S02]  /*b8f0*/  R2UR UR5, R3 ;  /* 0x00000000030572ca */ /* 0x000fe400000e0000 */
[----:B------:R-:W4:Y:S01]  /*b900*/  LDL.64 R2, [R1+0x28] ;  /* 0x0000280001027983 */ /* 0x000f220000100a00 */
[----:B------:R-:W-:Y:S02]  /*b910*/  R2UR UR6, R12 ;  /* 0x000000000c0672ca */ /* 0x000fe400000e0000 */
[----:B------:R-:W-:Y:S01]  /*b920*/  R2UR UR7, R13 ;  /* 0x000000000d0772ca */ /* 0x000fe200000e0000 */
[----:B------:R-:W-:Y:S02]  /*b930*/  VIADD R12, R8, 0x6 ;  /* 0x00000006080c7836 */ /* 0x000fe40000000000 */
[----:B------:R-:W-:Y:S01]  /*b940*/  IMAD.MOV.U32 R13, RZ, RZ, 0x40000040 ;  /* 0x40000040ff0d7424 */ /* 0x000fe200078e00ff */
[----:B------:R-:W-:-:S02]  /*b950*/  WARPGROUP.DEPBAR.LE gsb0, 0x0 ;  /* 0x00008000000079c5 */ /* 0x000fc40000010000 */
[----:B------:R-:W-:-:S07]  /*b960*/  WARPGROUP.ARRIVE ;  /* 0x00000000000079c5 */ /* 0x000fce0000000000 */
[----:B------:R-:W-:Y:S01]  /*b970*/  HGMMA.64x96x16.F32 R152, gdesc[UR4], R152, gsb0 ;  /* 0x01600000049879f0 */ /* 0x000fe20008000898 */
[----:B------:R-:W-:Y:S02]  /*b980*/  R2UR UR6, R12 ;  /* 0x000000000c0672ca */ /* 0x000fe400000e0000 */
[----:B------:R-:W-:Y:S02]  /*b990*/  R2UR UR7, R13 ;  /* 0x000000000d0772ca */ /* 0x000fe400000e0000 */
[----:B--2---:R-:W-:Y:S02]  /*b9a0*/  R2UR UR4, R206 ;  /* 0x00000000ce0472ca */ /* 0x004fe400000e0000 */
[----:B------:R-:W-:Y:S02]  /*b9b0*/  R2UR UR5, R207 ;  /* 0x00000000cf0572ca */ /* 0x000fe400000e0000 */
[----:B------:R-:W2:Y:S01]  /*b9c0*/  LDL.64 R206, [R1+0x20] ;  /* 0x0000200001ce7983 */ /* 0x000ea20000100a00 */
[----:B------:R-:W-:-:S02]  /*b9d0*/  WARPGROUP.DEPBAR.LE gsb0, 0x0 ;  /* 0x00008000000079c5 */ /* 0x000fc40000010000 */
[----:B------:R-:W-:-:S08]  /*b9e0*/  WARPGROUP.ARRIVE ;  /* 0x00000000000079c5 */ /* 0x000fd00000000000 */
[----:B------:R-:W-:Y:S01]  /*b9f0*/  HGMMA.64x96x16.F32 R152, gdesc[UR4], R152, gsb0 ;  /* 0x01600000049879f0 */ /* 0x000fe20008000898 */
[----:B---3--:R-:W-:Y:S02]  /*ba00*/  R2UR UR4, R204 ;  /* 0x00000000cc0472ca */ /* 0x008fe400000e0000 */
[----:B------:R-:W-:Y:S02]  /*ba10*/  R2UR UR5, R205 ;  /* 0x00000000cd0572ca */ /* 0x000fe400000e0000 */
[----:B------:R-:W3:Y:S01]  /*ba20*/  LDL.64 R204, [R1+0x18] ;  /* 0x0000180001cc7983 */ /* 0x000ee20000100a00 */
[----:B------:R-:W-:Y:S02]  /*ba30*/  VIADD R12, R8, 0x300 ;  /* 0x00000300080c7836 */ /* 0x000fe40000000000 */
[----:B------:R-:W-:-:S03]  /*ba40*/  IMAD.MOV.U32 R13, RZ, RZ, 0x40000040 ;  /* 0x40000040ff0d7424 */ /* 0x000fc600078e00ff */
[----:B------:R-:W-:Y:S02]  /*ba50*/  R2UR UR6, R12 ;  /* 0x000000000c0672ca */ /* 0x000fe400000e0000 */
[----:B------:R-:W-:Y:S01]  /*ba60*/  R2UR UR7, R13 ;  /* 0x000000000d0772ca */ /* 0x000fe200000e0000 */
[----:B------:R-:W-:Y:S01]  /*ba70*/  VIADD R12, R8, 0x302 ;  /* 0x00000302080c7836 */ /* 0x000fe20000000000 */
[----:B------:R-:W-:Y:S02]  /*ba80*/  WARPGROUP.DEPBAR.LE gsb0, 0x0 ;  /* 0x00008000000079c5 */ /* 0x000fe40000010000 */
[----:B------:R-:W-:-:S09]  /*ba90*/  WARPGROUP.ARRIVE ;  /* 0x00000000000079c5 */ /* 0x000fd20000000000 */
[----:B------:R-:W-:Y:S01]  /*baa0*/  HGMMA.64x96x16.F32 R152, gdesc[UR4], R152, gsb0 ;  /* 0x01600000049879f0 */ /* 0x000fe20008000898 */
[----:B------:R-:W-:Y:S01]  /*bab0*/  IMAD.MOV.U32 R13, RZ, RZ, 0x40000040 ;  /* 0x40000040ff0d7424 */ /* 0x000fe200078e00ff */
[----:B----4-:R-:W-:Y:S02]  /*bac0*/  R2UR UR4, R2 ;  /* 0x00000000020472ca */ /* 0x010fe400000e0000 */
[----:B------:R-:W-:Y:S02]  /*bad0*/  R2UR UR5, R3 ;  /* 0x00000000030572ca */ /* 0x000fe400000e0000 */
[----:B------:R-:W4:Y:S01]  /*bae0*/  LDL.64 R2, [R1+0x10] ;  /* 0x0000100001027983 */ /* 0x000f220000100a00 */
[----:B------:R-:W-:Y:S02]  /*baf0*/  R2UR UR6, R12 ;  /* 0x000000000c0672ca */ /* 0x000fe400000e0000 */
[----:B------:R-:W-:Y:S01]  /*bb00*/  R2UR UR7, R13 ;  /* 0x000000000d0772ca */ /* 0x000fe200000e0000 */
[----:B------:R-:W-:-:S02]  /*bb10*/  VIADD R12, R8, 0x304 ;  /* 0x00000304080c7836 */ /* 0x000fc40000000000 */
[----:B------:R-:W-:Y:S01]  /*bb20*/  IMAD.MOV.U32 R13, RZ, RZ, 0x40000040 ;  /* 0x40000040ff0d7424 */ /* 0x000fe200078e00ff */
[----:B------:R-:W-:Y:S02]  /*bb30*/  WARPGROUP.DEPBAR.LE gsb0, 0x0 ;  /* 0x00008000000079c5 */ /* 0x000fe40000010000 */
        /* <DEDUP_REMOVED lines=10> */
[----:B------:R-:W-:Y:S01]  /*bbe0*/  VIADD R12, R8, 0x306 ;  /* 0x00000306080c7836 */ /* 0x000fe20000000000 */
[----:B---3--:R-:W-:Y:S01]  /*bbf0*/  R2UR UR4, R204 ;  /* 0x00000000cc0472ca */ /* 0x008fe200000e0000 */
[----:B------:R-:W-:Y:S01]  /*bc00*/  IMAD.MOV.U32 R13, RZ, RZ, 0x40000040 ;  /* 0x40000040ff0d7424 */ /* 0x000fe200078e00ff */
[----:B------:R-:W-:Y:S02]  /*bc10*/  R2UR UR5, R205 ;  /* 0x00000000cd0572ca */ /* 0x000fe400000e0000 */
[----:B------:R-:W3:Y:S01]  /*bc20*/  LDL.64 R204, [R1] ;  /* 0x0000000001cc7983 */ /* 0x000ee20000100a00 */
        /* <DEDUP_REMOVED lines=9> */
[----:B----4-:R-:W-:Y:S02]  /*bcc0*/  R2UR UR4, R2 ;  /* 0x00000000020472ca */ /* 0x010fe400000e0000 */
[----:B------:R-:W-:Y:S01]  /*bcd0*/  R2UR UR5, R3 ;  /* 0x00000000030572ca */ /* 0x000fe200000e0000 */
[----:B------:R-:W-:Y:S01]  /*bce0*/  VIADD R12, R8, 0x602 ;  /* 0x00000602080c7836 */ /* 0x000fe20000000000 */
[----:B------:R-:W-:Y:S01]  /*bcf0*/  UMOV UR38, UR42 ;  /* 0x0000002a00267c82 */ /* 0x000fe20008000000 */
[----:B------:R-:W-:Y:S01]  /*bd00*/  IMAD.MOV.U32 R13, RZ, RZ, 0x40000040 ;  /* 0x40000040ff0d7424 */ /* 0x000fe200078e00ff */
[----:B------:R0:W5:Y:S01]  /*bd10*/  LDL.LU.64 R2, [R1+0xa8] ;  /* 0x0000a80001027983 */ /* 0x0001620000300a00 */
[----:B------:R-:W-:-:S02]  /*bd20*/  WARPGROUP.DEPBAR.LE gsb0, 0x0 ;  /* 0x00008000000079c5 */ /* 0x000fc40000010000 */
[----:B------:R-:W-:-:S06]  /*bd30*/  WARPGROUP.ARRIVE ;  /* 0x00000000000079c5 */ /* 0x000fcc0000000000 */
[----:B------:R-:W-:Y:S01]  /*bd40*/  HGMMA.64x96x16.F32 R152, gdesc[UR4], R152, gsb0 ;  /* 0x01600000049879f0 */ /* 0x000fe20008000898 */
[----:B------:R-:W-:Y:S02]  /*bd50*/  R2UR UR6, R12 ;  /* 0x000000000c0672ca */ /* 0x000fe400000e0000 */
[----:B------:R-:W-:Y:S02]  /*bd60*/  R2UR UR7, R13 ;  /* 0x000000000d0772ca */ /* 0x000fe400000e0000 */
[----:B--2---:R-:W-:Y:S02]  /*bd70*/  R2UR UR4, R206 ;  /* 0x00000000ce0472ca */ /* 0x004fe400000e0000 */
[----:B------:R-:W-:Y:S01]  /*bd80*/  R2UR UR5, R207 ;  /* 0x00000000cf0572ca */ /* 0x000fe200000e0000 */
[----:B------:R-:W-:Y:S02]  /*bd90*/  WARPGROUP.DEPBAR.LE gsb0, 0x0 ;  /* 0x00008000000079c5 */ /* 0x000fe40000010000 */
[----:B------:R-:W-:-:S10]  /*bda0*/  WARPGROUP.ARRIVE ;  /* 0x00000000000079c5 */ /* 0x000fd40000000000 */
[----:B------:R-:W-:Y:S01]  /*bdb0*/  HGMMA.64x96x16.F32 R152, gdesc[UR4], R152, gsb0 ;  /* 0x01600000049879f0 */ /* 0x000fe20008000898 */
[----:B------:R-:W-:Y:S02]  /*bdc0*/  VIADD R12, R8, 0x604 ;  /* 0x00000604080c7836 */ /* 0x000fe40000000000 */
[----:B------:R-:W-:Y:S01]  /*bdd0*/  IMAD.MOV.U32 R13, RZ, RZ, 0x40000040 ;  /* 0x40000040ff0d7424 */ /* 0x000fe200078e00ff */
[----:B---3--:R-:W-:Y:S02]  /*bde0*/  R2UR UR4, R204 ;  /* 0x00000000cc0472ca */ /* 0x008fe400000e0000 */
[----:B------:R-:W-:Y:S02]  /*bdf0*/  R2UR UR6, R12 ;  /* 0x000000000c0672ca */ /* 0x000fe400000e0000 */
        /* <DEDUP_REMOVED lines=8> */
[----:B------:R-:W-:Y:S01]  /*be80*/  R2UR UR7, R13 ;  /* 0x000000000d0772ca */ /* 0x000fe200000e0000 */
[----:B------:R-:W-:Y:S01]  /*be90*/  UMOV UR4, UR52 ;  /* 0x0000003400047c82 */ /* 0x000fe20008000000 */
[----:B------:R-:W-:Y:S01]  /*bea0*/  UMOV UR5, UR53 ;  /* 0x0000003500057c82 */ /* 0x000fe20008000000 */
[----:B------:R-:W-:Y:S02]  /*beb0*/  VIADD R12, R8, 0x900 ;  /* 0x00000900080c7836 */ /* 0x000fe40000000000 */
[----:B------:R-:W-:Y:S01]  /*bec0*/  IMAD.MOV.U32 R13, RZ, RZ, 0x40000040 ;  /* 0x40000040ff0d7424 */ /* 0x000fe200078e00ff */
[----:B------:R-:W-:Y:S02]  /*bed0*/  WARPGROUP.DEPBAR.LE gsb0, 0x0 ;  /* 0x00008000000079c5 */ /* 0x000fe40000010000 */
[----:B------:R-:W-:-:S06]  /*bee0*/  WARPGROUP.ARRIVE ;  /* 0x00000000000079c5 */ /* 0x000fcc0000000000 */
        /* <DEDUP_REMOVED lines=32> */
[----:B------:R-:W-:Y:S02]  /*c0f0*/  WARPGROUP.DEPBAR.LE gsb0, 0x0 ;  /* 0x00008000000079c5 */ /* 0x000fe40000010000 */
[----:B------:R-:W-:-:S08]  /*c100*/  WARPGROUP.ARRIVE ;  /* 0x00000000000079c5 */ /* 0x000fd00000000000 */
[----:B------:R-:W-:Y:S03]  /*c110*/  HGMMA.64x96x16.F32 R152, gdesc[UR4], R152, gsb0 ;  /* 0x01600000049879f0 */ /* 0x000fe60008000898 */
[----:B------:R-:W-:Y:S02]  /*c120*/  WARPGROUP.DEPBAR.LE gsb0, 0x0 ;  /* 0x00008000000079c5 */ /* 0x000fe40000010000 */
[----:B-1----:R-:W-:-:S04]  /*c130*/  FMNMX.FTZ R0, R152, R10, !PT ;  /* 0x0000000a98007209 */ /* 0x002fc80007810000 */
        /* <DEDUP_REMOVED lines=23> */
[----:B------:R-:W1:Y:S02]  /*c2b0*/  SHFL.BFLY PT, R8, R0, 0x2, 0x1f ;  /* 0x0c401f0000087f89 */ /* 0x000e6400000e0000 */
[----:B-1----:R-:W-:-:S05]  /*c2c0*/  FMNMX.FTZ R0, R0, R8, !PT ;  /* 0x0000000800007209 */ /* 0x002fca0007810000 */
[----:B------:R-:W1:Y:S02]  /*c2d0*/  SHFL.BFLY PT, R8, R0, 0x1, 0x1f ;  /* 0x0c201f0000087f89 */ /* 0x000e6400000e0000 */
[----:B-1----:R-:W-:-:S05]  /*c2e0*/  FMNMX.FTZ R0, R0, R8, !PT ;  /* 0x0000000800007209 */ /* 0x002fca0007810000 */
[C---:B------:R-:W-:Y:S01]  /*c2f0*/  FMUL.FTZ R8, R0.reuse, UR38 ;  /* 0x0000002600087c20 */ /* 0x040fe20008410000 */
[----:B------:R-:W-:-:S03]  /*c300*/  FADD.FTZ R9, -R0, R10 ;  /* 0x0000000a00097221 */ /* 0x000fc60000010100 */
[--C-:B------:R-:W-:Y:S01]  /*c310*/  FFMA.FTZ R152, R152, UR38, -R8.reuse ;  /* 0x0000002698987c23 */ /* 0x100fe20008010808 */
[----:B------:R-:W-:Y:S01]  /*c320*/  FMUL.FTZ R9, R9, UR38 ;  /* 0x0000002609097c20 */ /* 0x000fe20008410000 */
[--C-:B------:R-:W-:Y:S01]  /*c330*/  FFMA.FTZ R153, R153, UR38, -R8.reuse ;  /* 0x0000002699997c23 */ /* 0x100fe20008010808 */
[----:B------:R-:W-:-:S03]  /*c340*/  FFMA.FTZ R156, R156, UR38, -R8 ;  /* 0x000000269c9c7c23 */ /* 0x000fc60008010808 */
[----:B------:R-:W-:Y:S01]  /*c350*/  MUFU.EX2 R152, R152 ;  /* 0x0000009800987308 */ /* 0x000fe20000000800 */
[----:B------:R-:W-:-:S07]  /*c360*/  FFMA.FTZ R157, R157, UR38, -R8 ;  /* 0x000000269d9d7c23 */ /* 0x000fce0008010808 */
[----:B------:R-:W1:Y:S08]  /*c370*/  MUFU.EX2 R9, R9 ;  /* 0x0000000900097308 */ /* 0x000e700000000800 */
[----:B------:R-:W2:Y:S08]  /*c380*/  MUFU.EX2 R153, R153 ;  /* 0x0000009900997308 */ /* 0x000eb00000000800 */
[----:B------:R-:W3:Y:S01]  /*c390*/  MUFU.EX2 R156, R156 ;  /* 0x0000009c009c7308 */ /* 0x000ee20000000800 */
[----:B-1----:R-:W-:-:S07]  /*c3a0*/  FFMA.FTZ R6, R9, R6, R152 ;  /* 0x0000000609067223 */ /* 0x002fce0000010098 */
[----:B------:R-:W1:Y:S01]  /*c3b0*/  MUFU.EX2 R157, R157 ;  /* 0x0000009d009d7308 */ /* 0x000e620000000800 */
[----:B--2---:R-:W-:-:S04]  /*c3c0*/  FADD.FTZ R6, R153, R6 ;  /* 0x0000000699067221 */ /* 0x004fc80000010000 */
[----:B---3--:R-:W-:-:S04]  /*c3d0*/  FADD.FTZ R6, R156, R6 ;  /* 0x000000069c067221 */ /* 0x008fc80000010000 */
[----:B-1----:R-:W-:Y:S01]  /*c3e0*/  FADD.FTZ R10, R157, R6 ;  /* 0x000000069d0a7221 */ /* 0x002fe20000010000 */
        /* <DEDUP_REMOVED lines=23> */
[----:B------:R-:W-:Y:S01]  /*c560*/  FMNMX.FTZ R6, R199, R6, !PT ;  /* 0x00000006c7067209 */ /* 0x000fe20007810000 */
        /* <DEDUP_REMOVED lines=19> */
[----:B------:R-:W-:-:S02]  /*c6a0*/  FFMA.FTZ R197, R197, UR38, -R8 ;  /* 0x00000026c5c57c23 */ /* 0x000fc40008010808 */
[----:B------:R-:W1:Y:S01]  /*c6b0*/  SHFL.BFLY PT, R8, R6, 0x2, 0x1f ;  /* 0x0c401f0006087f89 */ /* 0x000e6200000e0000 */
[----:B------:R-:W2:Y:S01]  /*c6c0*/  S2R R207, SR_TID.X ;  /* 0x0000000000cf7919 */ /* 0x000ea20000002100 */
[----:B-1----:R-:W-:-:S05]  /*c6d0*/  FMNMX.FTZ R8, R6, R8, !PT ;  /* 0x0000000806087209 */ /* 0x002fca0007810000 */
[----:B------:R-:W1:Y:S01]  /*c6e0*/  SHFL.BFLY PT, R6, R8, 0x1, 0x1f ;  /* 0x0c201f0008067f89 */ /* 0x000e6200000e0000 */
[-C--:B------:R-:W-:Y:S01]  /*c6f0*/  FMUL.FTZ R24, R24, R9.reuse ;  /* 0x0000000918187220 */ /* 0x080fe20000410000 */
[----:B------:R-:W-:Y:S01]  /*c700*/  FMUL.FTZ R25, R25, R9 ;  /* 0x0000000919197220 */ /* 0x000fe20000410000 */
[----:B-1----:R-:W-:-:S05]  /*c710*/  FMNMX.FTZ R8, R8, R6, !PT ;  /* 0x0000000608087209 */ /* 0x002fca0007810000 */
[----:B------:R-:W-:-:S04]  /*c720*/  FADD.FTZ R7, -R8, R7 ;  /* 0x0000000708077221 */ /* 0x000fc80000010100 */
[----:B------:R-:W-:-:S04]  /*c730*/  FMUL.FTZ R7, R7, UR38 ;  /* 0x0000002607077c20 */ /* 0x000fc80008410000 */
[----:B------:R1:W3:Y:S01]  /*c740*/  MUFU.EX2 R11, R7 ;  /* 0x00000007000b7308 */ /* 0x0002e20000000800 */
[----:B--2---:R-:W-:Y:S01]  /*c750*/  SHF.R.U32.HI R207, RZ, 0x7, R207 ;  /* 0x00000007ffcf7819 */ /* 0x004fe200000116cf */
[----:B-1----:R-:W-:Y:S02]  /*c760*/  IMAD.MOV.U32 R7, RZ, RZ, 0x40000040 ;  /* 0x40000040ff077424 */ /* 0x002fe400078e00ff */
[-C--:B------:R-:W-:Y:S01]  /*c770*/  FMUL.FTZ R28, R28, R9.reuse ;  /* 0x000000091c1c7220 */ /* 0x080fe20000410000 */
[-C--:B------:R-:W-:Y:S02]  /*c780*/  FMUL.FTZ R29, R29, R9.reuse ;  /* 0x000000091d1d7220 */ /* 0x080fe40000410000 */
[----:B------:R-:W-:Y:S01]  /*c790*/  R2UR UR7, R7 ;  /* 0x00000000070772ca */ /* 0x000fe200000e0000 */
[----:B------:R-:W-:Y:S02]  /*c7a0*/  @!P1 VIADD R7, R4, 0x32440 ;  /* 0x0003244004079836 */ /* 0x000fe40000000000 */
        /* <DEDUP_REMOVED lines=60> */
[----:B------:R-:W-:-:S02]  /*cb70*/  IADD3 R9, -R207, 0xb, RZ ;  /* 0x0000000bcf097810 */ /* 0x000fc40007ffe1ff */
[----:B------:R-:W-:Y:S01]  /*cb80*/  @!P1 PRMT R7, RZ, 0x654, R7 ;  /* 0x00000654ff079816 */ /* 0x000fe20000000007 */
[----:B------:R-:W-:Y:S02]  /*cb90*/  FMUL.FTZ R6, R8, UR38 ;  /* 0x0000002608067c20 */ /* 0x000fe40008410000 */
[----:B------:R0:W-:Y:S06]  /*cba0*/  BAR.ARV R9, 0x100 ;  /* 0x000400090000751d */ /* 0x0001ec0000002000 */
[----:B------:R1:W-:Y:S01]  /*cbb0*/  @!P1 SYNCS.ARRIVE.TRANS64.RED.A1T0 RZ, [R7+URZ], RZ ;  /* 0x000000ff07ff99a7 */ /* 0x0003e2000810043f */
[--C-:B------:R-:W-:Y:S01]  /*cbc0*/  FFMA.FTZ R154, R154, UR38, -R6.reuse ;  /* 0x000000269a9a7c23 */ /* 0x100fe20008010806 */
[--C-:B------:R-:W-:Y:S01]  /*cbd0*/  FFMA.FTZ R155, R155, UR38, -R6.reuse ;  /* 0x000000269b9b7c23 */ /* 0x100fe20008010806 */
[--C-:B------:R-:W-:Y:S01]  /*cbe0*/  FFMA.FTZ R158, R158, UR38, -R6.reuse ;  /* 0x000000269e9e7c23 */ /* 0x100fe20008010806 */
[----:B------:R-:W-:Y:S01]  /*cbf0*/  FFMA.FTZ R159, R159, UR38, -R6 ;  /* 0x000000269f9f7c23 */ /* 0x000fe20008010806 */
[----:B-1----:R-:W-:-:S02]  /*cc00*/  VIADD R7, R207, 0x8 ;  /* 0x00000008cf077836 */ /* 0x002fc40000000000 */
[----:B------:R-:W-:Y:S01]  /*cc10*/  MUFU.EX2 R154, R154 ;  /* 0x0000009a009a7308 */ /* 0x000fe20000000800 */
[--C-:B------:R-:W-:Y:S01]  /*cc20*/  FFMA.FTZ R162, R162, UR38, -R6.reuse ;  /* 0x00000026a2a27c23 */ /* 0x100fe20008010806 */
[--C-:B------:R-:W-:Y:S01]  /*cc30*/  FFMA.FTZ R163, R163, UR38, -R6.reuse ;  /* 0x00000026a3a37c23 */ /* 0x100fe20008010806 */
[--C-:B------:R-:W-:Y:S01]  /*cc40*/  FFMA.FTZ R166, R166, UR38, -R6.reuse ;  /* 0x00000026a6a67c23 */ /* 0x100fe20008010806 */
[----:B------:R1:W-:Y:S01]  /*cc50*/  BAR.SYNC.DEFER_BLOCKING R7, 0x100 ;  /* 0x000400070000751d */ /* 0x0003e20000010000 */
[--C-:B------:R-:W-:Y:S01]  /*cc60*/  FFMA.FTZ R167, R167, UR38, -R6.reuse ;  /* 0x00000026a7a77c23 */ /* 0x100fe20008010806 */
[----:B------:R-:W-:-:S04]  /*cc70*/  FFMA.FTZ R170, R170, UR38, -R6 ;  /* 0x00000026aaaa7c23 */ /* 0x000fc80008010806 */
[----:B------:R-:W2:Y:S01]  /*cc80*/  MUFU.EX2 R155, R155 ;  /* 0x0000009b009b7308 */ /* 0x000ea20000000800 */
[--C-:B------:R-:W-:Y:S01]  /*cc90*/  FFMA.FTZ R171, R171, UR38, -R6.reuse ;  /* 0x00000026abab7c23 */ /* 0x100fe20008010806 */
[--C-:B------:R-:W-:Y:S01]  /*cca0*/  FFMA.FTZ R174, R174, UR38, -R6.reuse ;  /* 0x00000026aeae7c23 */ /* 0x100fe20008010806 */
[--C-:B------:R-:W-:Y:S01]  /*ccb0*/  FFMA.FTZ R175, R175, UR38, -R6.reuse ;  /* 0x00000026afaf7c23 */ /* 0x100fe20008010806 */
[----:B------:R-:W-:-:S04]  /*ccc0*/  FFMA.FTZ R178, R178, UR38, -R6 ;  /* 0x00000026b2b27c23 */ /* 0x000fc80008010806 */
[----:B------:R-:W-:Y:S01]  /*ccd0*/  MUFU.EX2 R209, R158 ;  /* 0x0000009e00d17308 */ /* 0x000fe20000000800 */
[--C-:B------:R-:W-:Y:S01]  /*cce0*/  FFMA.FTZ R179, R179, UR38, -R6.reuse ;  /* 0x00000026b3b37c23 */ /* 0x100fe20008010806 */
[--C-:B------:R-:W-:Y:S01]  /*ccf0*/  FFMA.FTZ R182, R182, UR38, -R6.reuse ;  /* 0x00000026b6b67c23 */ /* 0x100fe20008010806 */
[--C-:B------:R-:W-:Y:S01]  /*cd00*/  FFMA.FTZ R183, R183, UR38, -R6.reuse ;  /* 0x00000026b7b77c23 */ /* 0x100fe20008010806 */
[----:B------:R-:W-:-:S04]  /*cd10*/  FFMA.FTZ R186, R186, UR38, -R6 ;  /* 0x00000026baba7c23 */ /* 0x000fc80008010806 */
[----:B------:R-:W4:Y:S01]  /*cd20*/  MUFU.EX2 R214, R159 ;  /* 0x0000009f00d67308 */ /* 0x000f220000000800 */
[--C-:B------:R-:W-:Y:S01]  /*cd30*/  FFMA.FTZ R187, R187, UR38, -R6.reuse ;  /* 0x00000026bbbb7c23 */ /* 0x100fe20008010806 */
[--C-:B------:R-:W-:Y:S01]  /*cd40*/  FFMA.FTZ R190, R190, UR38, -R6.reuse ;  /* 0x00000026bebe7c23 */ /* 0x100fe20008010806 */
[--C-:B------:R-:W-:Y:S01]  /*cd50*/  FFMA.FTZ R191, R191, UR38, -R6.reuse ;  /* 0x00000026bfbf7c23 */ /* 0x100fe20008010806 */
[--C-:B------:R-:W-:Y:S01]  /*cd60*/  FFMA.FTZ R194, R194, UR38, -R6.reuse ;  /* 0x00000026c2c27c23 */ /* 0x100fe20008010806 */
[--C-:B------:R-:W-:Y:S01]  /*cd70*/  FFMA.FTZ R195, R195, UR38, -R6.reuse ;  /* 0x00000026c3c37c23 */ /* 0x100fe20008010806 */
[--C-:B------:R-:W-:Y:S01]  /*cd80*/  FFMA.FTZ R198, R198, UR38, -R6.reuse ;  /* 0x00000026c6c67c23 */ /* 0x100fe20008010806 */
[----:B------:R-:W-:Y:S01]  /*cd90*/  FFMA.FTZ R199, R199, UR38, -R6 ;  /* 0x00000026c7c77c23 */ /* 0x000fe20008010806 */
[----:B------:R-:W-:-:S04]  /*cda0*/  IMAD.MOV.U32 R6, RZ, RZ, 0xc00 ;  /* 0x00000c00ff067424 */ /* 0x000fc800078e00ff */
[----:B------:R-:W-:Y:S02]  /*cdb0*/  IMAD R6, R200, R6, UR39 ;  /* 0x00000027c8067e24 */ /* 0x000fe4000f8e0206 */
[-C--:B---3--:R-:W-:Y:S01]  /*cdc0*/  FMUL.FTZ R26, R26, R11.reuse ;  /* 0x0000000b1a1a7220 */ /* 0x088fe20000410000 */
[-C--:B------:R-:W-:Y:S01]  /*cdd0*/  FMUL.FTZ R27, R27, R11.reuse ;  /* 0x0000000b1b1b7220 */ /* 0x080fe20000410000 */
[-C--:B------:R-:W-:Y:S01]  /*cde0*/  FMUL.FTZ R30, R30, R11.reuse ;  /* 0x0000000b1e1e7220 */ /* 0x080fe20000410000 */
[-C--:B------:R-:W-:Y:S01]  /*cdf0*/  FMUL.FTZ R31, R31, R11.reuse ;  /* 0x0000000b1f1f7220 */ /* 0x080fe20000410000 */
[----:B------:R-:W-:Y:S01]  /*ce00*/  R2UR UR6, R6 ;  /* 0x00000000060672ca */ /* 0x000fe200000e0000 */
        /* <DEDUP_REMOVED lines=60> */
[----:B------:R-:W-:-:S02]  /*d1d0*/  F2FP.F16.F32.PACK_AB R204, R153, R152 ;  /* 0x0000009899cc723e */ /* 0x000fc400000000ff */
[----:B------:R-:W-:Y:S02]  /*d1e0*/  F2FP.F16.F32.PACK_AB R206, R157, R156 ;  /* 0x0000009c9dce723e */ /* 0x000fe400000000ff */
[----:B--2---:R-:W-:Y:S02]  /*d1f0*/  F2FP.F16.F32.PACK_AB R205, R155, R154 ;  /* 0x0000009a9bcd723e */ /* 0x004fe400000000ff */
[----:B----4-:R-:W-:-:S04]  /*d200*/  F2FP.F16.F32.PACK_AB R207, R214, R209 ;  /* 0x000000d1d6cf723e */ /* 0x010fc800000000ff */
[----:B------:R-:W-:-:S06]  /*d210*/  WARPGROUP.ARRIVE ;  /* 0x00000000000079c5 */ /* 0x000fcc0000000000 */
[----:B------:R-:W-:Y:S01]  /*d220*/  HGMMA.64x256x16.F32 R24, R204, gdesc[UR4].tnspB, R24, gsb0 ;  /* 0x43e00004cc187df0 */ /* 0x000fe20008000818 */
[----:B------:R-:W2:Y:S01]  /*d230*/  MUFU.EX2 R152, R160 ;  /* 0x000000a000987308 */ /* 0x000ea20000000800 */
[----:B------:R-:W-:Y:S02]  /*d240*/  VIADD R12, R6, 0x80 ;  /* 0x00000080060c7836 */ /* 0x000fe40000000000 */
[----:B------:R-:W-:-:S05]  /*d250*/  FFMA.FTZ R5, R11, R5, R154 ;  /* 0x000000050b057223 */ /* 0x000fca000001009a */
[----:B------:R-:W3:Y:S01]  /*d260*/  MUFU.EX2 R161, R161 ;  /* 0x000000a100a17308 */ /* 0x000ee20000000800 */
[----:B------:R-:W-:-:S07]  /*d270*/  R2UR UR6, R12 ;  /* 0x000000000c0672ca */ /* 0x000fce00000e0000 */
[----:B------:R-:W4:Y:S08]  /*d280*/  MUFU.EX2 R154, R164 ;  /* 0x000000a4009a7308 */ /* 0x000f300000000800 */
[----:B------:R-:W0:Y:S08]  /*d290*/  MUFU.EX2 R165, R165 ;  /* 0x000000a500a57308 */ /* 0x000e300000000800 */
[----:B-1----:R-:W-:Y:S08]  /*d2a0*/  MUFU.EX2 R7, R166 ;  /* 0x000000a600077308 */ /* 0x002ff00000000800 */
[----:B------:R-:W1:Y:S01]  /*d2b0*/  MUFU.EX2 R12, R167 ;  /* 0x000000a7000c7308 */ /* 0x000e620000000800 */
[----:B--2---:R-:W-:Y:S01]  /*d2c0*/  FADD.FTZ R10, R152, R10 ;  /* 0x0000000a980a7221 */ /* 0x004fe20000010000 */
[----:B------:R-:W-:-:S03]  /*d2d0*/  IMAD.MOV.U32 R13, RZ, RZ, 0x40000040 ;  /* 0x40000040ff0d7424 */ /* 0x000fc600078e00ff */
[----:B---3--:R-:W-:Y:S02]  /*d2e0*/  FADD.FTZ R10, R161, R10 ;  /* 0x0000000aa10a7221 */ /* 0x008fe40000010000 */
[----:B------:R-:W-:Y:S01]  /*d2f0*/  R2UR UR7, R13 ;  /* 0x000000000d0772ca */ /* 0x000fe200000e0000 */
[----:B------:R-:W-:Y:S01]  /*d300*/  FADD.FTZ R5, R155, R5 ;  /* 0x000000059b057221 */ /* 0x000fe20000010000 */
[----:B----4-:R-:W-:Y:S01]  /*d310*/  FADD.FTZ R156, R154, R10 ;  /* 0x0000000a9a9c7221 */ /* 0x010fe20000010000 */
[----:B------:R-:W-:Y:S02]  /*d320*/  F2FP.F16.F32.PACK_AB R152, R161, R152 ;  /* 0x00000098a198723e */ /* 0x000fe400000000ff */
[C---:B0-----:R-:W-:Y:S02]  /*d330*/  F2FP.F16.F32.PACK_AB R154, R165.reuse, R154 ;  /* 0x0000009aa59a723e */ /* 0x041fe400000000ff */
[----:B-1----:R-:W-:Y:S01]  /*d340*/  F2FP.F16.F32.PACK_AB R155, R12, R7 ;  /* 0x000000070c9b723e */ /* 0x002fe200000000ff */
[----:B------:R-:W-:Y:S08]  /*d350*/  MUFU.EX2 R168, R168 ;  /* 0x000000a800a87308 */ /* 0x000ff00000000800 */
[----:B------:R-:W-:Y:S01]  /*d360*/  MUFU.EX2 R169, R169 ;  /* 0x000000a900a97308 */ /* 0x000fe20000000800 */
[----:B------:R-:W-:-:S07]  /*d370*/  FADD.FTZ R156, R165, R156 ;  /* 0x0000009ca59c7221 */ /* 0x000fce0000010000 */
[----:B------:R-:W-:Y:S01]  /*d380*/  MUFU.EX2 R158, R172 ;  /* 0x000000ac009e7308 */ /* 0x000fe20000000800 */
[----:B------:R-:W-:-:S07]  /*d390*/  WARPGROUP.DEPBAR.LE gsb0, 0x0 ;  /* 0x00008000000079c5 */ /* 0x000fce0000010000 */
[----:B------:R-:W-:Y:S08]  /*d3a0*/  MUFU.EX2 R205, R162 ;  /* 0x000000a200cd7308 */ /* 0x000ff00000000800 */
[----:B------:R-:W0:Y:S02]  /*d3b0*/  MUFU.EX2 R204, R163 ;  /* 0x000000a300cc7308 */ /* 0x000e240000000800 */
[----:B0-----:R-:W-:-:S04]  /*d3c0*/  F2FP.F16.F32.PACK_AB R153, R204, R205 ;  /* 0x000000cdcc99723e */ /* 0x001fc800000000ff */
[----:B------:R-:W-:-:S06]  /*d3d0*/  WARPGROUP.ARRIVE ;  /* 0x00000000000079c5 */ /* 0x000fcc0000000000 */
[----:B------:R-:W-:Y:S01]  /*d3e0*/  HGMMA.64x256x16.F32 R24, R152, gdesc[UR4].tnspB, R24, gsb0 ;  /* 0x43e0000498187df0 */ /* 0x000fe20008000818 */
[----:B------:R-:W-:Y:S08]  /*d3f0*/  MUFU.EX2 R173, R173 ;  /* 0x000000ad00ad7308 */ /* 0x000ff00000000800 */
[----:B------:R-:W-:Y:S08]  /*d400*/  MUFU.EX2 R13, R170 ;  /* 0x000000aa000d7308 */ /* 0x000ff00000000800 */
[----:B------:R-:W-:Y:S08]  /*d410*/  MUFU.EX2 R174, R174 ;  /* 0x000000ae00ae7308 */ /* 0x000ff00000000800 */
[----:B------:R-:W0:Y:S01]  /*d420*/  MUFU.EX2 R175, R175 ;  /* 0x000000af00af7308 */ /* 0x000e220000000800 */
[----:B------:R-:W-:Y:S01]  /*d430*/  FADD.FTZ R156, R168, R156 ;  /* 0x0000009ca89c7221 */ /* 0x000fe20000010000 */
[----:B------:R-:W-:-:S02]  /*d440*/  VIADD R10, R6, 0x100 ;  /* 0x00000100060a7836 */ /* 0x000fc40000000000 */
[----:B------:R-:W-:-:S03]  /*d450*/  IMAD.MOV.U32 R11, RZ, RZ, 0x40000040 ;  /* 0x40000040ff0b7424 */ /* 0x000fc600078e00ff */
[----:B------:R-:W-:Y:S02]  /*d460*/  R2UR UR6, R10 ;  /* 0x000000000a0672ca */ /* 0x000fe400000e0000 */
[----:B------:R-:W-:Y:S02]  /*d470*/  R2UR UR7, R11 ;  /* 0x000000000b0772ca */ /* 0x000fe400000e0000 */
[----:B0-----:R-:W-:Y:S01]  /*d480*/  F2FP.F16.F32.PACK_AB R159, R175, R174 ;  /* 0x000000aeaf9f723e */ /* 0x001fe200000000ff */
        /* <DEDUP_REMOVED lines=9> */
[----:B------:R-:W0:Y:S01]  /*d520*/  MUFU.EX2 R152, R171 ;  /* 0x000000ab00987308 */ /* 0x000e220000000800 */
[C---:B------:R-:W-:Y:S01]  /*d530*/  FADD.FTZ R153, R169.reuse, R156 ;  /* 0x0000009ca9997221 */ /* 0x040fe20000010000 */
[----:B------:R-:W-:-:S03]  /*d540*/  F2FP.F16.F32.PACK_AB R156, R169, R168 ;  /* 0x000000a8a99c723e */ /* 0x000fc600000000ff */
[----:B------:R-:W-:Y:S01]  /*d550*/  FADD.FTZ R153, R158, R153 ;  /* 0x000000999e997221 */ /* 0x000fe20000010000 */
[----:B------:R-:W-:Y:S02]  /*d560*/  F2FP.F16.F32.PACK_AB R158, R173, R158 ;  /* 0x0000009ead9e723e */ /* 0x000fe400000000ff */
[----:B0-----:R-:W-:-:S04]  /*d570*/  F2FP.F16.F32.PACK_AB R157, R152, R13 ;  /* 0x0000000d989d723e */ /* 0x001fc800000000ff */
[----:B------:R-:W-:-:S06]  /*d580*/  WARPGROUP.ARRIVE ;  /* 0x00000000000079c5 */ /* 0x000fcc0000000000 */
[----:B------:R-:W-:Y:S01]  /*d590*/  HGMMA.64x256x16.F32 R24, R156, gdesc[UR4].tnspB, R24, gsb0 ;  /* 0x43e000049c187df0 */ /* 0x000fe20008000818 */
[----:B------:R-:W-:Y:S01]  /*d5a0*/  FADD.FTZ R153, R173, R153 ;  /* 0x00000099ad997221 */ /* 0x000fe20000010000 */
[----:B------:R-:W-:Y:S02]  /*d5b0*/  VIADD R10, R6, 0x180 ;  /* 0x00000180060a7836 */ /* 0x000fe40000000000 */
[----:B------:R-:W-:Y:S02]  /*d5c0*/  IMAD.MOV.U32 R11, RZ, RZ, 0x40000040 ;  /* 0x40000040ff0b7424 */ /* 0x000fe400078e00ff */
[----:B------:R-:W-:Y:S01]  /*d5d0*/  FADD.FTZ R153, R160, R153 ;  /* 0x00000099a0997221 */ /* 0x000fe20000010000 */
[----:B------:R-:W-:-:S03]  /*d5e0*/  R2UR UR6, R10 ;  /* 0x000000000a0672ca */ /* 0x000fc600000e0000 */
[----:B------:R-:W-:Y:S01]  /*d5f0*/  FADD.FTZ R153, R177, R153 ;  /* 0x00000099b1997221 */ /* 0x000fe20000010000 */
[----:B------:R-:W-:Y:S02]  /*d600*/  R2UR UR7, R11 ;  /* 0x000000000b0772ca */ /* 0x000fe400000e0000 */
[----:B------:R-:W-:Y:S01]  /*d610*/  F2FP.F16.F32.PACK_AB R160, R177, R160 ;  /* 0x000000a0b1a0723e */ /* 0x000fe200000000ff */
[----:B------:R-:W-:Y:S01]  /*d620*/  FADD.FTZ R153, R162, R153 ;  /* 0x00000099a2997221 */ /* 0x000fe20000010000 */
[----:B------:R-:W-:Y:S02]  /*d630*/  F2FP.F16.F32.PACK_AB R162, R181, R162 ;  /* 0x000000a2b5a2723e */ /* 0x000fe400000000ff */
[----:B------:R-:W-:Y:S02]  /*d640*/  F2FP.F16.F32.PACK_AB R161, R179, R178 ;  /* 0x000000b2b3a1723e */ /* 0x000fe400000000ff */
[----:B------:R-:W-:Y:S01]  /*d650*/  F2FP.F16.F32.PACK_AB R163, R183, R182 ;  /* 0x000000b6b7a3723e */ /* 0x000fe200000000ff */
[----:B------:R-:W0:Y:S08]  /*d660*/  MUFU.EX2 R164, R184 ;  /* 0x000000b800a47308 */ /* 0x000e300000000800 */
[----:B------:R-:W1:Y:S01]  /*d670*/  MUFU.EX2 R185, R185 ;  /* 0x000000b900b97308 */ /* 0x000e620000000800 */
[----:B------:R-:W-:-:S07]  /*d680*/  FADD.FTZ R153, R181, R153 ;  /* 0x00000099b5997221 */ /* 0x000fce0000010000 */
[----:B------:R-:W-:Y:S01]  /*d690*/  MUFU.EX2 R166, R188 ;  /* 0x000000bc00a67308 */ /* 0x000fe20000000800 */
[----:B------:R-:W-:-:S07]  /*d6a0*/  IMAD.MOV.U32 R11, RZ, RZ, 0x40000040 ;  /* 0x40000040ff0b7424 */ /* 0x000fce00078e00ff */
[----:B------:R-:W-:Y:S08]  /*d6b0*/  MUFU.EX2 R189, R189 ;  /* 0x000000bd00bd7308 */ /* 0x000ff00000000800 */
[----:B------:R-:W-:Y:S08]  /*d6c0*/  MUFU.EX2 R186, R186 ;  /* 0x000000ba00ba7308 */ /* 0x000ff00000000800 */
[----:B------:R-:W2:Y:S08]  /*d6d0*/  MUFU.EX2 R187, R187 ;  /* 0x000000bb00bb7308 */ /* 0x000eb00000000800 */
[----:B------:R-:W-:Y:S08]  /*d6e0*/  MUFU.EX2 R190, R190 ;  /* 0x000000be00be7308 */ /* 0x000ff00000000800 */
[----:B------:R-:W3:Y:S01]  /*d6f0*/  MUFU.EX2 R191, R191 ;  /* 0x000000bf00bf7308 */ /* 0x000ee20000000800 */
[----:B0-----:R-:W-:Y:S01]  /*d700*/  FADD.FTZ R153, R164, R153 ;  /* 0x00000099a4997221 */ /* 0x001fe20000010000 */
[----:B------:R-:W-:Y:S01]  /*d710*/  VIADD R10, R6, 0x200 ;  /* 0x00000200060a7836 */ /* 0x000fe20000000000 */
[----:B-1----:R-:W-:-:S02]  /*d720*/  F2FP.F16.F32.PACK_AB R164, R185, R164 ;  /* 0x000000a4b9a4723e */ /* 0x002fc400000000ff */
[----:B--2---:R-:W-:Y:S02]  /*d730*/  F2FP.F16.F32.PACK_AB R165, R187, R186 ;  /* 0x000000babba5723e */ /* 0x004fe400000000ff */
[----:B---3--:R-:W-:Y:S01]  /*d740*/  F2FP.F16.F32.PACK_AB R167, R191, R190 ;  /* 0x000000bebfa7723e */ /* 0x008fe200000000ff */
[----:B------:R-:W-:Y:S02]  /*d750*/  WARPGROUP.DEPBAR.LE gsb0, 0x0 ;  /* 0x00008000000079c5 */ /* 0x000fe40000010000 */
[----:B------:R-:W-:-:S06]  /*d760*/  WARPGROUP.ARRIVE ;  /* 0x00000000000079c5 */ /* 0x000fcc0000000000 */
[----:B------:R-:W-:Y:S01]  /*d770*/  HGMMA.64x256x16.F32 R24, R160, gdesc[UR4].tnspB, R24, gsb0 ;  /* 0x43e00004a0187df0 */ /* 0x000fe20008000818 */
[----:B------:R-:W-:Y:S01]  /*d780*/  R2UR UR7, R11 ;  /* 0x000000000b0772ca */ /* 0x000fe200000e0000 */
[----:B------:R-:W-:Y:S01]  /*d790*/  FADD.FTZ R11, R185, R153 ;  /* 0x00000099b90b7221 */ /* 0x000fe20000010000 */
[----:B------:R-:W-:-:S03]  /*d7a0*/  R2UR UR6, R10 ;  /* 0x000000000a0672ca */ /* 0x000fc600000e0000 */
[----:B------:R-:W-:Y:S01]  /*d7b0*/  FADD.FTZ R11, R166, R11 ;  /* 0x0000000ba60b7221 */ /* 0x000fe20000010000 */
[C---:B------:R-:W-:Y:S01]  /*d7c0*/  F2FP.F16.F32.PACK_AB R166, R189.reuse, R166 ;  /* 0x000000a6bda6723e */ /* 0x040fe200000000ff */
[----:B------:R-:W0:Y:S08]  /*d7d0*/  MUFU.EX2 R168, R192 ;  /* 0x000000c000a87308 */ /* 0x000e300000000800 */
[----:B------:R-:W1:Y:S01]  /*d7e0*/  MUFU.EX2 R193, R193 ;  /* 0x000000c100c17308 */ /* 0x000e620000000800 */
[----:B------:R-:W-:-:S07]  /*d7f0*/  FADD.FTZ R11, R189, R11 ;  /* 0x0000000bbd0b7221 */ /* 0x000fce0000010000 */
[----:B------:R-:W-:Y:S01]  /*d800*/  MUFU.EX2 R170, R196 ;  /* 0x000000c400aa7308 */ /* 0x000fe20000000800 */
[----:B------:R-:W-:-:S07]  /*d810*/  VIADD R10, R6, 0x280 ;  /* 0x00000280060a7836 */ /* 0x000fce0000000000 */
[----:B------:R-:W-:Y:S08]  /*d820*/  MUFU.EX2 R197, R197 ;  /* 0x000000c500c57308 */ /* 0x000ff00000000800 */
[----:B------:R-:W-:Y:S08]  /*d830*/  MUFU.EX2 R194, R194 ;  /* 0x000000c200c27308 */ /* 0x000ff00000000800 */
[----:B------:R-:W2:Y:S08]  /*d840*/  MUFU.EX2 R195, R195 ;  /* 0x000000c300c37308 */ /* 0x000eb00000000800 */
[----:B------:R-:W-:Y:S08]  /*d850*/  MUFU.EX2 R198, R198 ;  /* 0x000000c600c67308 */ /* 0x000ff00000000800 */
[----:B------:R-:W3:Y:S01]  /*d860*/  MUFU.EX2 R199, R199 ;  /* 0x000000c700c77308 */ /* 0x000ee20000000800 */
[----:B0-----:R-:W-:Y:S01]  /*d870*/  FADD.FTZ R6, R168, R11 ;  /* 0x0000000ba8067221 */ /* 0x001fe20000010000 */
[----:B------:R-:W-:-:S03]  /*d880*/  IMAD.MOV.U32 R11, RZ, RZ, 0x40000040 ;  /* 0x40000040ff0b7424 */ /* 0x000fc600078e00ff */
[C---:B-1----:R-:W-:Y:S01]  /*d890*/  FADD.FTZ R6, R193.reuse, R6 ;  /* 0x00000006c1067221 */ /* 0x042fe20000010000 */
[----:B------:R-:W-:Y:S02]  /*d8a0*/  F2FP.F16.F32.PACK_AB R168, R193, R168 ;  /* 0x000000a8c1a8723e */ /* 0x000fe400000000ff */
[----:B--2---:R-:W-:Y:S01]  /*d8b0*/  F2FP.F16.F32.PACK_AB R169, R195, R194 ;  /* 0x000000c2c3a9723e */ /* 0x004fe200000000ff */
[----:B------:R-:W-:Y:S01]  /*d8c0*/  FADD.FTZ R6, R170, R6 ;  /* 0x00000006aa067221 */ /* 0x000fe20000010000 */
[----:B------:R-:W-:Y:S02]  /*d8d0*/  F2FP.F16.F32.PACK_AB R170, R197, R170 ;  /* 0x000000aac5aa723e */ /* 0x000fe400000000ff */
[----:B---3--:R-:W-:Y:S01]  /*d8e0*/  F2FP.F16.F32.PACK_AB R171, R199, R198 ;  /* 0x000000c6c7ab723e */ /* 0x008fe200000000ff */
[----:B------:R-:W-:Y:S02]  /*d8f0*/  WARPGROUP.DEPBAR.LE gsb0, 0x0 ;  /* 0x00008000000079c5 */ /* 0x000fe40000010000 */
[----:B------:R-:W-:-:S06]  /*d900*/  WARPGROUP.ARRIVE ;  /* 0x00000000000079c5 */ /* 0x000fcc0000000000 */
[----:B------:R-:W-:Y:S01]  /*d910*/  HGMMA.64x256x16.F32 R24, R164, gdesc[UR4].tnspB, R24, gsb0 ;  /* 0x43e00004a4187df0 */ /* 0x000fe20008000818 */
[----:B------:R-:W-:Y:S02]  /*d920*/  R2UR UR6, R10 ;  /* 0x000000000a0672ca */ /* 0x000fe400000e0000 */
[----:B------:R-:W-:Y:S01]  /*d930*/  R2UR UR7, R11 ;  /* 0x000000000b0772ca */ /* 0x000fe200000e0000 */
[----:B------:R-:W-:-:S04]  /*d940*/  FADD.FTZ R5, R209, R5 ;  /* 0x00000005d1057221 */ /* 0x000fc80000010000 */
        /* <DEDUP_REMOVED lines=16> */
[----:B------:R-:W-:Y:S01]  /*da50*/  FADD.FTZ R5, R191, R5 ;  /* 0x00000005bf057221 */ /* 0x000fe20000010000 */
[----:B------:R-:W-:-:S03]  /*da60*/  @!P1 VIADD R4, R4, 0x32460 ;  /* 0x0003246004049836 */ /* 0x000fc60000000000 */
[----:B------:R-:W-:Y:S02]  /*da70*/  FADD.FTZ R5, R194, R5 ;  /* 0x00000005c2057221 */ /* 0x000fe40000010000 */
[----:B------:R-:W-:Y:S02]  /*da80*/  @!P1 PRMT R4, RZ, 0x654, R4 ;  /* 0x00000654ff049816 */ /* 0x000fe40000000004 */
[----:B------:R-:W-:-:S04]  /*da90*/  FADD.FTZ R5, R195, R5 ;  /* 0x00000005c3057221 */ /* 0x000fc80000010000 */
[----:B------:R-:W-:Y:S01]  /*daa0*/  FADD.FTZ R5, R198, R5 ;  /* 0x00000005c6057221 */ /* 0x000fe20000010000 */
[----:B------:R-:W-:Y:S01]  /*dab0*/  FADD.FTZ R6, R197, R6 ;  /* 0x00000006c5067221 */ /* 0x000fe20000010000 */
[----:B------:R-:W-:Y:S02]  /*dac0*/  IMAD.MOV.U32 R7, RZ, RZ, R8 ;  /* 0x000000ffff077224 */ /* 0x000fe400078e0008 */
[----:B------:R-:W-:Y:S01]  /*dad0*/  FADD.FTZ R5, R199, R5 ;  /* 0x00000005c7057221 */ /* 0x000fe20000010000 */
[----:B------:R-:W-:Y:S01]  /*dae0*/  IMAD.MOV.U32 R10, RZ, RZ, R0 ;  /* 0x000000ffff0a7224 */ /* 0x000fe200078e0000 */
[----:B------:R-:W-:Y:S02]  /*daf0*/  WARPGROUP.DEPBAR.LE gsb0, 0x0 ;  /* 0x00008000000079c5 */ /* 0x000fe40000010000 */
[----:B------:R-:W-:-:S06]  /*db00*/  WARPGROUP.ARRIVE ;  /* 0x00000000000079c5 */ /* 0x000fcc0000000000 */
[----:B------:R-:W-:Y:S03]  /*db10*/  HGMMA.64x256x16.F32 R24, R168, gdesc[UR4].tnspB, R24, gsb0 ;  /* 0x43e00004a8187df0 */ /* 0x000fe60008000818 */
[----:B------:R-:W-:Y:S02]  /*db20*/  WARPGROUP.DEPBAR.LE gsb0, 0x0 ;  /* 0x00008000000079c5 */ /* 0x000fe40000010000 */
[----:B------:R0:W-:Y:S01]  /*db30*/  @!P1 SYNCS.ARRIVE.TRANS64.RED.A1T0 RZ, [R4+URZ], RZ ;  /* 0x000000ff04ff99a7 */ /* 0x0001e2000810043f */
[----:B------:R-:W-:Y:S05]  /*db40*/  @P2 BRA `(.L_x_1448) ;  /* 0xffffffd400e82947 */ /* 0x000fea000383ffff */
.L_x_1438:
[----:B------:R-:W-:Y:S05]  /*db50*/  WARPSYNC.ALL ;  /* 0x0000000000007948 */ /* 0x000fea0003800000 */
[----:B-----5:R-:W1:Y:S01]  /*db60*/  SHFL.BFLY PT, R3, R6, 0x2, 0x1f ;  /* 0x0c401f0006037f89 */ /* 0x020e6200000e0000 */
[----:B------:R-:W-:Y:S02]  /*db70*/  IMAD.MOV.U32 R156, RZ, RZ, -0x800000 ;  /* 0xff800000ff9c7424 */ /* 0x000fe400078e00ff */
[----:B------:R-:W-:Y:S01]  /*db80*/  VIADD R200, R200, 0x1 ;  /* 0x00000001c8c87836 */ /* 0x000fe20000000000 */
[----:B------:R2:W-:Y:S08]  /*db90*/  BAR.ARV R9, 0x100 ;  /* 0x000400090000751d */ /* 0x0005f00000002000 */
[----:B------:R-:W-:Y:S06]  /*dba0*/  BAR.ARV 0x8, 0x180 ;  /* 0x0206000000007b1d */ /* 0x000fec0000002000 */
[----:B------:R-:W-:Y:S01]  /*dbb0*/  ISETP.NE.AND P1, PT, R200, 0x2, PT ;  /* 0x00000002c800780c */ /* 0x000fe20003f25270 */
[----:B------:R-:W-:-:S02]  /*dbc0*/  IMAD.MOV.U32 R155, RZ, RZ, -0x800000 ;  /* 0xff800000ff9b7424 */ /* 0x000fc400078e00ff */
[----:B------:R-:W-:Y:S01]  /*dbd0*/  VIADD R228, R228, 0x1 ;  /* 0x00000001e4e47836 */ /* 0x000fe20000000000 */
[----:B------:R-:W-:Y:S01]  /*dbe0*/  SEL R200, R200, RZ, P1 ;  /* 0x000000ffc8c87207 */ /* 0x000fe20000800000 */
[----:B-1----:R-:W-:-:S05]  /*dbf0*/  FADD.FTZ R3, R3, R6 ;  /* 0x0000000603037221 */ /* 0x002fca0000010000 */
[----:B------:R-:W1:Y:S02]  /*dc00*/  SHFL.BFLY PT, R6, R3, 0x1, 0x1f ;  /* 0x0c201f0003067f89 */ /* 0x000e6400000e0000 */
[----:B-1----:R-:W-:Y:S01]  /*dc10*/  FADD.FTZ R6, R3, R6 ;  /* 0x0000000603067221 */ /* 0x002fe20000010000 */
[----:B------:R-:W-:-:S04]  /*dc20*/  IMAD.MOV.U32 R3, RZ, RZ, RZ ;  /* 0x000000ffff037224 */ /* 0x000fc800078e00ff */
[----:B------:R-:W-:-:S13]  /*dc30*/  FSETP.NE.FTZ.AND P0, PT, R6, RZ, PT ;  /* 0x000000ff0600720b */ /* 0x000fda0003f15000 */
[----:B0-----:R-:W0:Y:S08]  /*dc40*/  @P0 MUFU.LG2 R4, R6 ;  /* 0x0000000600040308 */ /* 0x001e300000000c00 */
[----:B------:R1:W3:Y:S02]  /*dc50*/  @P0 MUFU.RCP R3, R6 ;  /* 0x0000000600030308 */ /* 0x0002e40000001000 */
[----:B-1----:R-:W-:-:S02]  /*dc60*/  IMAD.U32 R6, RZ, RZ, UR38 ;  /* 0x00000026ff067e24 */ /* 0x002fc4000f8e00ff */
[----:B0-----:R-:W-:Y:S02]  /*dc70*/  @P0 FMUL.FTZ R4, R4, 0.69314718246459960938 ;  /* 0x3f31721804040820 */ /* 0x001fe40000410000 */
[----:B------:R-:W-:-:S04]  /*dc80*/  @P0 FMUL.FTZ R6, R6, 0.69314718246459960938 ;  /* 0x3f31721806060820 */ /* 0x000fc80000410000 */
[----:B------:R-:W-:Y:S01]  /*dc90*/  @P0 FFMA.FTZ R156, R6, R0, R4 ;  /* 0x00000000069c0223 */ /* 0x000fe20000010004 */
[-C--:B---3--:R-:W-:Y:S01]  /*dca0*/  FMUL.FTZ R152, R24, R3.reuse ;  /* 0x0000000318987220 */ /* 0x088fe20000410000 */
[----:B------:R-:W0:Y:S01]  /*dcb0*/  SHFL.BFLY PT, R0, R5, 0x2, 0x1f ;  /* 0x0c401f0005007f89 */ /* 0x000e2200000e0000 */
        /* <DEDUP_REMOVED lines=23> */
[----:B0-----:R-:W-:Y:S01]  /*de30*/  FADD.FTZ R0, R0, R5 ;  /* 0x0000000500007221 */ /* 0x001fe20000010000 */
[-C--:B------:R-:W-:Y:S01]  /*de40*/  FMUL.FTZ R72, R72, R3.reuse ;  /* 0x0000000348487220 */ /* 0x080fe20000410000 */
[-C--:B------:R-:W-:Y:S01]  /*de50*/  FMUL.FTZ R73, R73, R3.reuse ;  /* 0x0000000349497220 */ /* 0x080fe20000410000 */
[-C--:B------:R-:W-:Y:S01]  /*de60*/  FMUL.FTZ R76, R76, R3.reuse ;  /* 0x000000034c4c7220 */ /* 0x080fe20000410000 */
[-C--:B------:R-:W-:Y:S01]  /*de70*/  FMUL.FTZ R77, R77, R3.reuse ;  /* 0x000000034d4d7220 */ /* 0x080fe20000410000 */
        /* <DEDUP_REMOVED lines=24> */
[----:B0-----:R-:W-:Y:S01]  /*e000*/  FADD.FTZ R4, R0, R4 ;  /* 0x0000000400047221 */ /* 0x001fe20000010000 */
[----:B------:R-:W-:-:S02]  /*e010*/  IMAD.MOV.U32 R0, RZ, RZ, RZ ;  /* 0x000000ffff007224 */ /* 0x000fc400078e00ff */
[-C--:B------:R-:W-:Y:S01]  /*e020*/  FMUL.FTZ R125, R125, R3.reuse ;  /* 0x000000037d7d7220 */ /* 0x080fe20000410000 */
        /* <DEDUP_REMOVED lines=12> */
[----:B------:R-:W-:-:S03]  /*e0f0*/  FMUL.FTZ R149, R149, R3 ;  /* 0x0000000395957220 */ /* 0x000fc60000410000 */
[----:B------:R-:W0:Y:S08]  /*e100*/  @P0 MUFU.LG2 R5, R4 ;  /* 0x0000000400050308 */ /* 0x000e300000000c00 */
[----:B------:R1:W3:Y:S02]  /*e110*/  @P0 MUFU.RCP R0, R4 ;  /* 0x0000000400000308 */ /* 0x0002e40000001000 */
[----:B-1----:R-:W-:-:S02]  /*e120*/  IMAD.U32 R4, RZ, RZ, UR38 ;  /* 0x00000026ff047e24 */ /* 0x002fc4000f8e00ff */
[----:B0-----:R-:W-:Y:S02]  /*e130*/  @P0 FMUL.FTZ R5, R5, 0.69314718246459960938 ;  /* 0x3f31721805050820 */ /* 0x001fe40000410000 */
[----:B------:R-:W-:-:S04]  /*e140*/  @P0 FMUL.FTZ R4, R4, 0.69314718246459960938 ;  /* 0x3f31721804040820 */ /* 0x000fc80000410000 */
[----:B------:R-:W-:Y:S01]  /*e150*/  @P0 FFMA.FTZ R155, R4, R8, R5 ;  /* 0x00000008049b0223 */ /* 0x000fe20000010005 */
        /* <DEDUP_REMOVED lines=64> */
[----:B------:R-:W-:-:S02]  /*e560*/  SEL R0, RZ, 0x1, P1 ;  /* 0x00000001ff007807 */ /* 0x000fc40000800000 */
[----:B------:R-:W-:Y:S02]  /*e570*/  PLOP3.LUT P0, PT, PT, PT, PT, 0x8, 0x0 ;  /* 0x000000000000781c */ /* 0x000fe40003f0e170 */
[----:B--2---:R-:W-:-:S11]  /*e580*/  LOP3.LUT R208, R208, R0, RZ, 0x3c, !PT ;  /* 0x00000000d0d07212 */ /* 0x004fd600078e3cff */
.L_x_1395:
        /* <DEDUP_REMOVED lines=11> */
[----:B------:R-:W-:Y:S01]  /*e640*/  ISETP.NE.AND P0, PT, R223, RZ, PT ;  /* 0x000000ffdf00720c */ /* 0x000fe20003f05270 */
        /* <DEDUP_REMOVED lines=193> */
[----:B--2---:R-:W-:Y:S01]  /*f260*/  @P0 IADD3 R14, P3, R225, UR6, RZ ;  /* 0x00000006e10e0c10 */ /* 0x004fe2000ff7e0ff */
[----:B------:R-:W-:Y:S02]  /*f270*/  ULDC UR6, c[0x0][0xb88] ;  /* 0x0002e20000067ab9 */ /* 0x000fe40000000800 */
[----:B------:R-:W-:Y:S01]  /*f280*/  IMAD.U32 R0, RZ, RZ, UR6 ;  /* 0x00000006ff007e24 */ /* 0x000fe2000f8e00ff */
[----:B------:R-:W-:Y:S01]  /*f290*/  @P0 IADD3.X R15, R226, UR7, RZ, P3, !PT ;  /* 0x00000007e20f0c10 */ /* 0x000fe20009ffe4ff */
[----:B------:R2:W5:Y:S01]  /*f2a0*/  @P1 LDG.E R3, desc[UR60][R8.64] ;  /* 0x0000003c08031981 */ /* 0x000562000c1e1900 */
[----:B------:R-:W-:Y:S01]  /*f2b0*/  IMAD.MOV.U32 R20, RZ, RZ, 0xab8 ;  /* 0x00000ab8ff147424 */ /* 0x000fe200078e00ff */
[----:B------:R-:W-:Y:S02]  /*f2c0*/  ISETP.GT.AND P2, PT, R223, 0x1, PT ;  /* 0x00000001df00780c */ /* 0x000fe40003f44270 */
[----:B------:R2:W5:Y:S02]  /*f2d0*/  @P0 LDG.E R0, desc[UR60][R14.64] ;  /* 0x0000003c0e000981 */ /* 0x000564000c1e1900 */
[----:B------:R-:W-:-:S04]  /*f2e0*/  SEL R20, R20, 0xa78, P2 ;  /* 0x00000a7814147807 */ /* 0x000fc80001000000 */
[----:B------:R2:W3:Y:S08]  /*f2f0*/  LDC.64 R10, c[0x0][R20+0x220] ;  /* 0x00008800140a7b82 */ /* 0x0004f00000000a00 */
[----:B------:R2:W4:Y:S01]  /*f300*/  LDC.64 R12, c[0x0][R20+0x218] ;  /* 0x00008600140c7b82 */ /* 0x0005220000000a00 */
[----:B------:R-:W-:Y:S05]  /*f310*/  @P0 BRA `(.L_x_1451) ;  /* 0x0000000000100947 */ /* 0x000fea0003800000 */
[----:B------:R-:W-:Y:S05]  /*f320*/  @!P1 BRA `(.L_x_1451) ;  /* 0x00000000000c9947 */ /* 0x000fea0003800000 */
[----:B-----5:R-:W3:Y:S04]  /*f330*/  LDG.E R0, desc[UR60][R8.64] ;  /* 0x0000003c08007981 */ /* 0x020ee8000c1e1900 */
[----:B--2---:R-:W3:Y:S02]  /*f340*/  LDG.E R8, desc[UR60][R8.64+0x4] ;  /* 0x0000043c08087981 */ /* 0x004ee4000c1e1900 */
[----:B---3--:R-:W-:-:S07]  /*f350*/  IMAD.IADD R0, R8, 0x1, -R0 ;  /* 0x0000000108007824 */ /* 0x008fce00078e0a00 */
.L_x_1451:
[----:B--2---:R-:W2:Y:S01]  /*f360*/  LDL.LU R14, [R1+0x88] ;  /* 0x00008800010e7983 */ /* 0x004ea20000300800 */
[----:B------:R-:W0:Y:S03]  /*f370*/  LDC R154, c[0x0][0xce8] ;  /* 0x00033a00ff9a7b82 */ /* 0x000e260000000800 */
[----:B------:R-:W2:Y:S01]  /*f380*/  LDL R21, [R1+0x98] ;  /* 0x0000980001157983 */ /* 0x000ea20000100800 */
[----:B------:R-:W-:-:S03]  /*f390*/  ISETP.NE.U32.AND P0, PT, RZ, UR4, PT ;  /* 0x00000004ff007c0c */ /* 0x000fc6000bf05070 */
[----:B------:R-:W2:Y:S01]  /*f3a0*/  LDL R158, [R1+0x94] ;  /* 0x00009400019e7983 */ /* 0x000ea20000100800 */
[----:B------:R-:W2:Y:S01]  /*f3b0*/  LDC.64 R8, c[0x0][R20+0x228] ;  /* 0x00008a0014087b82 */ /* 0x000ea20000000a00 */
[----:B------:R-:W-:Y:S02]  /*f3c0*/  ISETP.NE.AND.EX P0, PT, RZ, UR5, PT, P0 ;  /* 0x00000005ff007c0c */ /* 0x000fe4000bf05300 */
[----:B------:R-:W2:Y:S02]  /*f3d0*/  LDL R157, [R1+0x8c] ;  /* 0x00008c00019d7983 */ /* 0x000ea40000100800 */
[----:B------:R-:W-:Y:S02]  /*f3e0*/  SEL R224, R224, RZ, !P0 ;  /* 0x000000ffe0e07207 */ /* 0x000fe40004000000 */
[----:B0-----:R-:W-:-:S03]  /*f3f0*/  ISETP.NE.AND P1, PT, R154, 0x1, PT ;  /* 0x000000019a00780c */ /* 0x001fc60003f25270 */
[----:B---3--:R-:W-:Y:S02]  /*f400*/  IMAD R11, R11, R224, RZ ;  /* 0x000000e00b0b7224 */ /* 0x008fe400078e02ff */
[-C--:B----4-:R-:W-:Y:S02]  /*f410*/  IMAD R15, R13, R222.reuse, RZ ;  /* 0x000000de0d0f7224 */ /* 0x090fe400078e02ff */
[----:B------:R-:W-:-:S06]  /*f420*/  IMAD.WIDE.U32 R12, R12, R222, RZ ;  /* 0x000000de0c0c7225 */ /* 0x000fcc00078e00ff */
[----:B-1----:R-:W0:Y:S01]  /*f430*/  @P1 LDC R40, c[0x0][0xcec] ;  /* 0x00033b00ff281b82 */ /* 0x002e220000000800 */
[----:B------:R-:W-:Y:S02]  /*f440*/  IMAD.IADD R15, R13, 0x1, R15 ;  /* 0x000000010d0f7824 */ /* 0x000fe400078e020f */
[----:B-----5:R-:W-:Y:S01]  /*f450*/  IMAD R0, R0, R154, RZ ;  /* 0x0000009a00007224 */ /* 0x020fe200078e02ff */
[----:B--2---:R-:W-:-:S05]  /*f460*/  SEL R14, R14, RZ, !P0 ;  /* 0x000000ff0e0e7207 */ /* 0x004fca0004000000 */
[C---:B------:R-:W-:Y:S02]  /*f470*/  IMAD R14, R10.reuse, R14, R11 ;  /* 0x0000000e0a0e7224 */ /* 0x040fe400078e020b */
[----:B------:R-:W-:-:S04]  /*f480*/  IMAD.WIDE.U32 R10, R10, R224, RZ ;  /* 0x000000e00a0a7225 */ /* 0x000fc800078e00ff */
[----:B------:R-:W-:Y:S01]  /*f490*/  IMAD.IADD R11, R11, 0x1, R14 ;  /* 0x000000010b0b7824 */ /* 0x000fe200078e020e */
[----:B------:R-:W-:Y:S02]  /*f4a0*/  IADD3 R14, P0, P3, R10, R12, R3 ;  /* 0x0000000c0a0e7210 */ /* 0x000fe40007b1e003 */
[----:B------:R-:W1:Y:S01]  /*f4b0*/  @P1 LDC R10, c[0x0][0xcf0] ;  /* 0x00033c00ff0a1b82 */ /* 0x000e620000000800 */
[----:B------:R-:W-:Y:S01]  /*f4c0*/  SEL R12, R230, RZ, P2 ;  /* 0x000000ffe60c7207 */ /* 0x000fe20001000000 */
[----:B------:R-:W-:-:S04]  /*f4d0*/  IMAD R21, R229, 0x80, R21 ;  /* 0x00000080e5157824 */ /* 0x000fc800078e0215 */
[-C--:B------:R-:W-:Y:S02]  /*f4e0*/  IMAD R9, R9, R12.reuse, RZ ;  /* 0x0000000c09097224 */ /* 0x080fe400078e02ff */
[----:B------:R-:W-:Y:S01]  /*f4f0*/  IMAD.WIDE.U32 R12, R8, R12, RZ ;  /* 0x0000000c080c7225 */ /* 0x000fe200078e00ff */
[----:B------:R-:W-:-:S04]  /*f500*/  SHF.R.S32.HI R8, RZ, 0x1f, R3 ;  /* 0x0000001fff087819 */ /* 0x000fc80000011403 */
[----:B------:R-:W-:Y:S01]  /*f510*/  IADD3.X R15, R11, R15, R8, P0, P3 ;  /* 0x0000000f0b0f7210 */ /* 0x000fe200007e6408 */
[----:B0-----:R-:W-:-:S04]  /*f520*/  @P1 IMAD.HI.U32 R11, R21, R40, RZ ;  /* 0x00000028150b1227 */ /* 0x001fc800078e00ff */
[----:B------:R-:W-:Y:S02]  /*f530*/  IMAD.MOV.U32 R40, RZ, RZ, R21 ;  /* 0x000000ffff287224 */ /* 0x000fe400078e0015 */
[----:B------:R-:W-:Y:S01]  /*f540*/  IMAD.IADD R9, R13, 0x1, R9 ;  /* 0x000000010d097824 */ /* 0x000fe200078e0209 */
[----:B-1----:R-:W-:Y:S02]  /*f550*/  @P1 SHF.R.U32.HI R40, RZ, R10, R11 ;  /* 0x0000000aff281219 */ /* 0x002fe4000001160b */
[----:B------:R0:W1:Y:S02]  /*f560*/  LDC.64 R10, c[0x0][R20+0x210] ;  /* 0x00008400140a7b82 */ /* 0x0000640000000a00 */
[----:B------:R-:W-:Y:S02]  /*f570*/  IADD3 R12, P0, P3, R40, R14, R12 ;  /* 0x0000000e280c7210 */ /* 0x000fe40007b1e00c */
[----:B------:R-:W-:-:S04]  /*f580*/  SHF.R.S32.HI R13, RZ, 0x1f, R40 ;  /* 0x0000001fff0d7819 */ /* 0x000fc80000011428 */
[----:B------:R-:W-:Y:S02]  /*f590*/  IADD3.X R13, R13, R15, R9, P0, P3 ;  /* 0x0000000f0d0d7210 */ /* 0x000fe400007e6409 */
[----:B------:R-:W2:Y:S01]  /*f5a0*/  LDC.64 R14, c[0x0][0xca8] ;  /* 0x00032a00ff0e7b82 */ /* 0x000ea20000000a00 */
[----:B0-----:R-:W-:-:S04]  /*f5b0*/  IMAD.MOV R20, RZ, RZ, -R40 ;  /* 0x000000ffff147224 */ /* 0x001fc800078e0a28 */
[----:B------:R-:W-:-:S05]  /*f5c0*/  IMAD R20, R154, R20, R21 ;  /* 0x000000149a147224 */ /* 0x000fca00078e0215 */
[----:B------:R-:W-:Y:S01]  /*f5d0*/  SHF.R.S32.HI R9, RZ, 0x1f, R20 ;  /* 0x0000001fff097819 */ /* 0x000fe20000011414 */
[----:B--2---:R-:W0:Y:S08]  /*f5e0*/  @!P2 LDC R14, c[0x0][0xc50] ;  /* 0x00031400ff0eab82 */ /* 0x004e300000000800 */
[----:B------:R-:W2:Y:S01]  /*f5f0*/  @!P2 LDC R15, c[0x0][0xc54] ;  /* 0x00031500ff0fab82 */ /* 0x000ea20000000800 */
[----:B-1----:R-:W-:-:S02]  /*f600*/  IMAD R11, R11, R20, RZ ;  /* 0x000000140b0b7224 */ /* 0x002fc400078e02ff */
[----:B------:R-:W-:-:S04]  /*f610*/  IMAD.WIDE.U32 R12, R10, R20, R12 ;  /* 0x000000140a0c7225 */ /* 0x000fc800078e000c */
[----:B------:R-:W-:-:S04]  /*f620*/  IMAD R9, R10, R9, R11 ;  /* 0x000000090a097224 */ /* 0x000fc800078e020b */
[----:B------:R-:W-:Y:S01]  /*f630*/  IMAD.IADD R9, R13, 0x1, R9 ;  /* 0x000000010d097824 */ /* 0x000fe200078e0209 */
[----:B0-----:R-:W-:-:S04]  /*f640*/  LEA R14, P0, R12, R14, 0x2 ;  /* 0x0000000e0c0e7211 */ /* 0x001fc800078010ff */
[----:B--2---:R-:W-:Y:S01]  /*f650*/  LEA.HI.X R9, R12, R15, R9, 0x2, P0 ;  /* 0x0000000f0c097211 */ /* 0x004fe200000f1409 */
[----:B------:R-:W-:Y:S01]  /*f660*/  SHFL.IDX PT, R10, R14, RZ, 0x1c1f ;  /* 0x001c1fff0e0a7589 */ /* 0x000fe200000e0000 */
[----:B------:R-:W-:-:S03]  /*f670*/  IMAD R20, R229, 0x80, R158 ;  /* 0x00000080e5147824 */ /* 0x000fc600078e029e */
[----:B------:R-:W0:Y:S04]  /*f680*/  SHFL.IDX PT, R11, R9, RZ, 0x1c1f ;  /* 0x001c1fff090b7589 */ /* 0x000e2800000e0000 */
[----:B------:R-:W-:Y:S04]  /*f690*/  SHFL.IDX PT, R12, R14, 0x1, 0x1c1f ;  /* 0x003c1f000e0c7f89 */ /* 0x000fe800000e0000 */
[----:B------:R1:W2:Y:S01]  /*f6a0*/  SHFL.IDX PT, R13, R9, 0x1, 0x1c1f ;  /* 0x003c1f00090d7f89 */ /* 0x0002a200000e0000 */
        /* <DEDUP_REMOVED lines=9> */
[----:B------:R-:W-:-:S07]  /*f740*/  ULDC.64 UR4, c[0x0][0xba0] ;  /* 0x0002e80000047ab9 */ /* 0x000fce0000000a00 */
[----:B------:R-:W2:Y:S01]  /*f750*/  @P1 LDC R20, c[0x0][0xcf0] ;  /* 0x00033c00ff141b82 */ /* 0x000ea20000000800 */
        /* <DEDUP_REMOVED lines=8> */
[----:B------:R-:W-:Y:S02]  /*f7e0*/  LOP3.LUT R44, R45, 0x380, RZ, 0xc0, !PT ;  /* 0x000003802d2c7812 */ /* 0x000fe400078ec0ff */
[C---:B------:R-:W-:Y:S02]  /*f7f0*/  IADD3 R29, P2, R6.reuse, 0x2000, RZ ;  /* 0x00002000061d7810 */ /* 0x040fe40007f5e0ff */
[C---:B------:R-:W-:Y:S02]  /*f800*/  IADD3 R33, P3, R6.reuse, 0x3000, RZ ;  /* 0x0000300006217810 */ /* 0x040fe40007f7e0ff */
[----:B------:R-:W-:-:S02]  /*f810*/  IADD3 R37, P4, R6, 0x4000, RZ ;  /* 0x0000400006257810 */ /* 0x000fc40007f9e0ff */
[----:B------:R-:W-:Y:S02]  /*f820*/  SHF.R.U64 R44, R44, 0x3, RZ ;  /* 0x000000032c2c7819 */ /* 0x000fe400000012ff */
[----:B------:R-:W-:Y:S02]  /*f830*/  LOP3.LUT R24, R25, 0x380, RZ, 0xc0, !PT ;  /* 0x0000038019187812 */ /* 0x000fe400078ec0ff */
[----:B------:R-:W-:Y:S02]  /*f840*/  LOP3.LUT R28, R29, 0x380, RZ, 0xc0, !PT ;  /* 0x000003801d1c7812 */ /* 0x000fe400078ec0ff */
[----:B------:R-:W-:Y:S02]  /*f850*/  LOP3.LUT R32, R33, 0x380, RZ, 0xc0, !PT ;  /* 0x0000038021207812 */ /* 0x000fe400078ec0ff */
[----:B------:R-:W-:Y:S02]  /*f860*/  LOP3.LUT R36, R37, 0x380, RZ, 0xc0, !PT ;  /* 0x0000038025247812 */ /* 0x000fe400078ec0ff */
[----:B------:R-:W-:Y:S01]  /*f870*/  LOP3.LUT R44, R44, R45, RZ, 0x3c, !PT ;  /* 0x0000002d2c2c7212 */ /* 0x000fe200078e3cff */
[----:B------:R-:W-:Y:S01]  /*f880*/  IMAD.X R45, RZ, RZ, R7, P5 ;  /* 0x000000ffff2d7224 */ /* 0x000fe200028e0607 */
[----:B------:R-:W-:-:S02]  /*f890*/  IADD3 R65, P5, R6, 0xa000, RZ ;  /* 0x0000a00006417810 */ /* 0x000fc40007fbe0ff */
[----:B------:R-:W-:Y:S02]  /*f8a0*/  SHF.R.U64 R24, R24, 0x3, RZ ;  /* 0x0000000318187819 */ /* 0x000fe400000012ff */
[----:B------:R-:W-:Y:S01]  /*f8b0*/  SHF.R.U64 R28, R28, 0x3, RZ ;  /* 0x000000031c1c7819 */ /* 0x000fe200000012ff */
[----:B------:R-:W-:Y:S01]  /*f8c0*/  IMAD R8, R8, UR4, RZ ;  /* 0x0000000408087c24 */ /* 0x000fe2000f8e02ff */
[----:B------:R-:W-:Y:S01]  /*f8d0*/  SHF.R.U64 R32, R32, 0x3, RZ ;  /* 0x0000000320207819 */ /* 0x000fe200000012ff */
[----:B------:R-:W5:Y:S01]  /*f8e0*/  LD.E.128 R44, desc[UR60][R44.64] ;  /* 0x0000003c2c2c7980 */ /* 0x000f62000c101d00 */
[----:B------:R-:W-:Y:S02]  /*f8f0*/  SHF.R.U64 R36, R36, 0x3, RZ ;  /* 0x0000000324247819 */ /* 0x000fe400000012ff */
[----:B------:R-:W-:Y:S02]  /*f900*/  LOP3.LUT R64, R65, 0x380, RZ, 0xc0, !PT ;  /* 0x0000038041407812 */ /* 0x000fe400078ec0ff */
        /* <DEDUP_REMOVED lines=9> */
[----:B------:R-:W5:Y:S01]  /*f9a0*/  LD.E.128 R24, desc[UR60][R24.64] ;  /* 0x0000003c18187980 */ /* 0x000f62000c101d00 */
[----:B------:R-:W-:-:S02]  /*f9b0*/  IADD3 R53, P2, R6, 0x7000, RZ ;  /* 0x0000700006357810 */ /* 0x000fc40007f5e0ff */
[C---:B------:R-:W-:Y:S01]  /*f9c0*/  IADD3 R57, P3, R6.reuse, 0x8000, RZ ;  /* 0x0000800006397810 */ /* 0x040fe20007f7e0ff */
[----:B------:R-:W5:Y:S01]  /*f9d0*/  LD.E.128 R28, desc[UR60][R28.64] ;  /* 0x0000003c1c1c7980 */ /* 0x000f62000c101d00 */
[----:B------:R-:W-:Y:S02]  /*f9e0*/  IADD3 R61, P4, R6, 0x9000, RZ ;  /* 0x00009000063d7810 */ /* 0x000fe40007f9e0ff */
[----:B------:R-:W-:Y:S01]  /*f9f0*/  SHF.R.U64 R64, R64, 0x3, RZ ;  /* 0x0000000340407819 */ /* 0x000fe200000012ff */
[----:B------:R-:W5:Y:S01]  /*fa00*/  LD.E.128 R32, desc[UR60][R32.64] ;  /* 0x0000003c20207980 */ /* 0x000f62000c101d00 */
[----:B------:R-:W-:Y:S02]  /*fa10*/  LOP3.LUT R48, R49, 0x380, RZ, 0xc0, !PT ;  /* 0x0000038031307812 */ /* 0x000fe400078ec0ff */
[----:B------:R-:W-:Y:S01]  /*fa20*/  LOP3.LUT R52, R53, 0x380, RZ, 0xc0, !PT ;  /* 0x0000038035347812 */ /* 0x000fe200078ec0ff */
[----:B------:R-:W5:Y:S01]  /*fa30*/  LD.E.128 R36, desc[UR60][R36.64] ;  /* 0x0000003c24247980 */ /* 0x000f62000c101d00 */
[----:B------:R-:W-:-:S02]  /*fa40*/  LOP3.LUT R56, R57, 0x380, RZ, 0xc0, !PT ;  /* 0x0000038039387812 */ /* 0x000fc400078ec0ff */
[----:B------:R-:W-:Y:S02]  /*fa50*/  LOP3.LUT R60, R61, 0x380, RZ, 0xc0, !PT ;  /* 0x000003803d3c7812 */ /* 0x000fe400078ec0ff */
[----:B------:R-:W-:Y:S01]  /*fa60*/  LOP3.LUT R64, R64, R65, RZ, 0x3c, !PT ;  /* 0x0000004140407212 */ /* 0x000fe200078e3cff */
[--C-:B------:R-:W-:Y:S01]  /*fa70*/  IMAD.X R65, RZ, RZ, R7.reuse, P5 ;  /* 0x000000ffff417224 */ /* 0x100fe200028e0607 */
[C---:B------:R-:W-:Y:S02]  /*fa80*/  LOP3.LUT R13, R6.reuse, 0x380, RZ, 0xc0, !PT ;  /* 0x00000380060d7812 */ /* 0x040fe400078ec0ff */
[----:B------:R-:W-:Y:S02]  /*fa90*/  IADD3 R9, P5, R6, 0xf000, RZ ;  /* 0x0000f00006097810 */ /* 0x000fe40007fbe0ff */
[----:B------:R-:W-:Y:S01]  /*faa0*/  SHF.R.U64 R48, R48, 0x3, RZ ;  /* 0x0000000330307819 */ /* 0x000fe200000012ff */
[----:B------:R-:W5:Y:S01]  /*fab0*/  LD.E.128 R64, desc[UR60][R64.64] ;  /* 0x0000003c40407980 */ /* 0x000f62000c101d00 */
[----:B------:R-:W-:Y:S01]  /*fac0*/  SHF.R.U64 R52, R52, 0x3, RZ ;  /* 0x0000000334347819 */ /* 0x000fe200000012ff */
[----:B------:R-:W-:Y:S01]  /*fad0*/  IMAD.X R85, RZ, RZ, R7, P5 ;  /* 0x000000ffff557224 */ /* 0x000fe200028e0607 */
[----:B------:R-:W-:-:S02]  /*fae0*/  SHF.R.U64 R56, R56, 0x3, RZ ;  /* 0x0000000338387819 */ /* 0x000fc400000012ff */
[----:B------:R-:W-:Y:S02]  /*faf0*/  SHF.R.U64 R60, R60, 0x3, RZ ;  /* 0x000000033c3c7819 */ /* 0x000fe400000012ff */
        /* <DEDUP_REMOVED lines=16> */
[----:B------:R-:W-:Y:S01]  /*fc00*/  LOP3.LUT R4, R13, R6, RZ, 0x3c, !PT ;  /* 0x000000060d047212 */ /* 0x000fe200078e3cff */
[----:B------:R-:W5:Y:S01]  /*fc10*/  LD.E.128 R56, desc[UR60][R56.64] ;  /* 0x0000003c38387980 */ /* 0x000f62000c101d00 */
[----:B------:R-:W-:Y:S02]  /*fc20*/  SHF.R.U64 R6, R5, 0x3, RZ ;  /* 0x0000000305067819 */ /* 0x000fe400000012ff */
[----:B------:R-:W-:Y:S01]  /*fc30*/  LOP3.LUT R12, R12, 0xfffffff8, RZ, 0xc0, !PT ;  /* 0xfffffff80c0c7812 */ /* 0x000fe200078ec0ff */
[C---:B------:R-:W-:Y:S01]  /*fc40*/  IMAD R13, R3.reuse, UR5, R8 ;  /* 0x00000005030d7c24 */ /* 0x040fe2000f8e0208 */
[----:B------:R-:W-:Y:S01]  /*fc50*/  LOP3.LUT R84, R6, R9, RZ, 0x3c, !PT ;  /* 0x0000000906547212 */ /* 0x000fe200078e3cff */
[----:B------:R-:W-:Y:S01]  /*fc60*/  IMAD.WIDE.U32 R8, R3, UR4, RZ ;  /* 0x0000000403087c25 */ /* 0x000fe2000f8e00ff */
[----:B------:R-:W-:Y:S01]  /*fc70*/  LOP3.LUT R68, R69, 0x380, RZ, 0xc0, !PT ;  /* 0x0000038045447812 */ /* 0x000fe200078ec0ff */
[----:B------:R-:W-:Y:S01]  /*fc80*/  ULDC.64 UR4, c[0x0][0xbe8] ;  /* 0x0002fa0000047ab9 */ /* 0x000fe20000000a00 */
[----:B------:R-:W-:Y:S01]  /*fc90*/  LOP3.LUT R72, R73, 0x380, RZ, 0xc0, !PT ;  /* 0x0000038049487812 */ /* 0x000fe200078ec0ff */
[----:B------:R-:W-:Y:S01]  /*fca0*/  IMAD.IADD R11, R11, 0x1, -R12 ;  /* 0x000000010b0b7824 */ /* 0x000fe200078e0a0c */
[----:B------:R-:W-:Y:S01]  /*fcb0*/  LOP3.LUT R76, R77, 0x380, RZ, 0xc0, !PT ;  /* 0x000003804d4c7812 */ /* 0x000fe200078ec0ff */
[----:B------:R-:W-:Y:S01]  /*fcc0*/  IMAD.IADD R9, R9, 0x1, R13 ;  /* 0x0000000109097824 */ /* 0x000fe200078e020d */
[----:B------:R-:W-:Y:S01]  /*fcd0*/  LOP3.LUT R80, R81, 0x380, RZ, 0xc0, !PT ;  /* 0x0000038051507812 */ /* 0x000fe200078ec0ff */
[----:B------:R-:W-:Y:S01]  /*fce0*/  IMAD R12, R11, 0x20, R10 ;  /* 0x000000200b0c7824 */ /* 0x000fe200078e020a */
[----:B------:R-:W-:Y:S01]  /*fcf0*/  SHF.R.U64 R68, R68, 0x3, RZ ;  /* 0x0000000344447819 */ /* 0x000fe200000012ff */
[----:B------:R-:W-:Y:S01]  /*fd00*/  IMAD.WIDE.U32 R8, R222, UR4, R8 ;  /* 0x00000004de087c25 */ /* 0x000fe2000f8e0008 */
[----:B------:R-:W-:Y:S01]  /*fd10*/  SHF.R.U64 R72, R72, 0x3, RZ ;  /* 0x0000000348487819 */ /* 0x000fe200000012ff */
[----:B------:R-:W5:Y:S01]  /*fd20*/  LD.E.128 R60, desc[UR60][R60.64] ;  /* 0x0000003c3c3c7980 */ /* 0x000f62000c101d00 */
[----:B------:R-:W-:Y:S01]  /*fd30*/  SHF.R.U64 R76, R76, 0x3, RZ ;  /* 0x000000034c4c7819 */ /* 0x000fe200000012ff */
[----:B------:R-:W-:Y:S01]  /*fd40*/  IMAD R14, R229, 0x80, R12 ;  /* 0x00000080e50e7824 */ /* 0x000fe200078e020c */
[----:B------:R-:W-:Y:S01]  /*fd50*/  SHF.R.U64 R80, R80, 0x3, RZ ;  /* 0x0000000350507819 */ /* 0x000fe200000012ff */
[----:B------:R-:W-:Y:S01]  /*fd60*/  IMAD.MOV.U32 R5, RZ, RZ, R7 ;  /* 0x000000ffff057224 */ /* 0x000fe200078e0007 */
[----:B------:R-:W-:Y:S01]  /*fd70*/  SHF.R.S32.HI R13, RZ, 0x1f, R224 ;  /* 0x0000001fff0d7819 */ /* 0x000fe200000114e0 */
[----:B------:R-:W-:Y:S01]  /*fd80*/  IMAD R9, R222, UR5, R9 ;  /* 0x00000005de097c24 */ /* 0x000fe2000f8e0209 */
[----:B------:R-:W-:Y:S01]  /*fd90*/  ULDC.64 UR4, c[0x0][0xbf0] ;  /* 0x0002fc0000047ab9 */ /* 0x000fe20000000a00 */
[----:B------:R-:W-:Y:S01]  /*fda0*/  LOP3.LUT R68, R68, R69, RZ, 0x3c, !PT ;  /* 0x0000004544447212 */ /* 0x000fe200078e3cff */
[----:B-1----:R-:W-:Y:S01]  /*fdb0*/  @P1 IMAD.HI.U32 R3, R14, R15, RZ ;  /* 0x0000000f0e031227 */ /* 0x002fe200078e00ff */
[----:B------:R-:W-:Y:S01]  /*fdc0*/  LOP3.LUT R72, R72, R73, RZ, 0x3c, !PT ;  /* 0x0000004948487212 */ /* 0x000fe200078e3cff */
[----:B------:R-:W5:Y:S01]  /*fdd0*/  LD.E.128 R84, desc[UR60][R84.64] ;  /* 0x0000003c54547980 */ /* 0x000f62000c101d00 */
[----:B------:R-:W-:Y:S01]  /*fde0*/  LOP3.LUT R76, R76, R77, RZ, 0x3c, !PT ;  /* 0x0000004d4c4c7212 */ /* 0x000fe200078e3cff */
[--C-:B------:R-:W-:Y:S01]  /*fdf0*/  IMAD.X R69, RZ, RZ, R7.reuse, P0 ;  /* 0x000000ffff457224 */ /* 0x100fe200000e0607 */
[----:B------:R-:W-:Y:S01]  /*fe00*/  LOP3.LUT R80, R80, R81, RZ, 0x3c, !PT ;  /* 0x0000005150507212 */ /* 0x000fe200078e3cff */
[----:B------:R-:W-:-:S02]  /*fe10*/  IMAD.X R73, RZ, RZ, R7, P2 ;  /* 0x000000ffff497224 */ /* 0x000fc400010e0607 */
[--C-:B------:R-:W-:Y:S02]  /*fe20*/  IMAD.X R77, RZ, RZ, R7.reuse, P3 ;  /* 0x000000ffff4d7224 */ /* 0x100fe400018e0607 */
[----:B------:R-:W-:Y:S01]  /*fe30*/  IMAD.X R81, RZ, RZ, R7, P4 ;  /* 0x000000ffff517224 */ /* 0x000fe200020e0607 */
[----:B------:R-:W5:Y:S01]  /*fe40*/  LD.E.128 R68, desc[UR60][R68.64] ;  /* 0x0000003c44447980 */ /* 0x000f62000c101d00 */
[----:B------:R-:W-:Y:S02]  /*fe50*/  IMAD R13, R13, UR4, RZ ;  /* 0x000000040d0d7c24 */ /* 0x000fe4000f8e02ff */
[----:B------:R-:W-:Y:S01]  /*fe60*/  IMAD.MOV.U32 R11, RZ, RZ, R14 ;  /* 0x000000ffff0b7224 */ /* 0x000fe200078e000e */
[----:B--2---:R-:W-:Y:S01]  /*fe70*/  @P1 SHF.R.U32.HI R11, RZ, R20, R3 ;  /* 0x00000014ff0b1219 */ /* 0x004fe20000011603 */
[C---:B------:R-:W-:Y:S01]  /*fe80*/  IMAD R13, R224.reuse, UR5, R13 ;  /* 0x00000005e00d7c24 */ /* 0x040fe2000f8e020d */
[----:B------:R-:W5:Y:S01]  /*fe90*/  LD.E.128 R4, desc[UR60][R4.64] ;  /* 0x0000003c04047980 */ /* 0x000f62000c101d00 */
[----:B------:R-:W-:Y:S01]  /*fea0*/  IMAD.WIDE.U32 R8, R224, UR4, R8 ;  /* 0x00000004e0087c25 */ /* 0x000fe2000f8e0008 */
[----:B------:R-:W-:Y:S01]  /*feb0*/  SHF.R.S32.HI R3, RZ, 0x1f, R11 ;  /* 0x0000001fff037819 */ /* 0x000fe2000001140b */
[----:B------:R-:W-:Y:S01]  /*fec0*/  ULDC.64 UR4, c[0x0][0xbe0] ;  /* 0x0002f80000047ab9 */ /* 0x000fe20000000a00 */
[----:B------:R-:W5:Y:S01]  /*fed0*/  LD.E.128 R72, desc[UR60][R72.64] ;  /* 0x0000003c48487980 */ /* 0x000f62000c101d00 */
[----:B------:R-:W-:-:S03]  /*fee0*/  IMAD.IADD R9, R9, 0x1, R13 ;  /* 0x0000000109097824 */ /* 0x000fc600078e020d */
[----:B------:R-:W5:Y:S01]  /*fef0*/  LD.E.128 R76, desc[UR60][R76.64] ;  /* 0x0000003c4c4c7980 */ /* 0x000f62000c101d00 */
[----:B------:R-:W-:-:S03]  /*ff00*/  IMAD.MOV R13, RZ, RZ, -R11 ;  /* 0x000000ffff0d7224 */ /* 0x000fc600078e0a0b */
[----:B------:R-:W5:Y:S01]  /*ff10*/  LD.E.128 R80, desc[UR60][R80.64] ;  /* 0x0000003c50507980 */ /* 0x000f62000c101d00 */
[----:B------:R-:W-:Y:S01]  /*ff20*/  @!PT LDS RZ, [RZ] ;  /* 0x00000000fffff984 */ /* 0x000fe20000000800 */
[----:B------:R-:W-:Y:S01]  /*ff30*/  @!PT LDS RZ, [RZ] ;  /* 0x00000000fffff984 */ /* 0x000fe20000000800 */
[----:B------:R-:W-:Y:S01]  /*ff40*/  @!PT LDS RZ, [RZ] ;  /* 0x00000000fffff984 */ /* 0x000fe20000000800 */
[----:B------:R-:W-:Y:S01]  /*ff50*/  @!PT LDS RZ, [RZ] ;  /* 0x00000000fffff984 */ /* 0x000fe20000000800 */
[----:B------:R0:W-:Y:S06]  /*ff60*/  MEMBAR.ALL.CTA ;  /* 0x0000000000007992 */ /* 0x0001ec0000008000 */
[----:B0-----:R-:W0:Y:S01]  /*ff70*/  FENCE.VIEW.ASYNC.S ;  /* 0x00000000000073c6 */ /* 0x001e220000000000 */
[----:B------:R-:W-:Y:S02]  /*ff80*/  IMAD R12, R3, UR4, RZ ;  /* 0x00000004030c7c24 */ /* 0x000fe4000f8e02ff */
[----:B------:R-:W-:-:S02]  /*ff90*/  IMAD R13, R154, R13, R14 ;  /* 0x0000000d9a0d7224 */ /* 0x000fc400078e020e */
        /* <DEDUP_REMOVED lines=19> */
.L_x_1672:
        /* <DEDUP_REMOVED lines=14> */
[-C--:B--2---:R-:W-:Y:S02]  /*101b0*/  @!P3 LEA R8, P5, R203, R14.reuse, 0x1 ;  /* 0x0000000ecb08b211 */ /* 0x084fe400078a08ff */
[----:B------:R-:W-:Y:S02]  /*101c0*/  @!P2 LEA R10, P4, R221, R14, 0x1 ;  /* 0x0000000edd0aa211 */ /* 0x000fe400078808ff */
[----:B-1----:R-:W-:Y:S02]  /*101d0*/  @!P3 LEA.HI.X R9, R203, R20, R12, 0x1, P5 ;  /* 0x00000014cb09b211 */ /* 0x002fe400028f0c0c */
[----:B------:R-:W-:-:S02]  /*101e0*/  @!P1 LEA R12, P5, R220, R14, 0x1 ;  /* 0x0000000edc0c9211 */ /* 0x000fc400078a08ff */
[----:B------:R-:W-:Y:S01]  /*101f0*/  @!P2 LEA.HI.X R11, R221, R20, R90, 0x1, P4 ;  /* 0x00000014dd0ba211 */ /* 0x000fe200020f0c5a */
[----:B-----5:R3:W-:Y:S01]  /*10200*/  @!P3 ST.E.128 desc[UR60][R8.64], R4 ;  /* 0x000000040800b985 */ /* 0x0207e2000c101d3c */
[----:B------:R-:W-:Y:S02]  /*10210*/  SHF.R.S32.HI R40, RZ, 0x1f, R15 ;  /* 0x0000001fff287819 */ /* 0x000fe4000001140f */
[C---:B------:R-:W-:Y:S01]  /*10220*/  @!P0 LEA R14, P4, R15.reuse, R14, 0x1 ;  /* 0x0000000e0f0e8211 */ /* 0x040fe200078808ff */
[----:B------:R3:W-:Y:S01]  /*10230*/  @!P2 ST.E.128 desc[UR60][R10.64], R36 ;  /* 0x000000240a00a985 */ /* 0x0007e2000c101d3c */
[-C--:B------:R-:W-:Y:S02]  /*10240*/  @!P1 LEA.HI.X R13, R220, R20.reuse, R88, 0x1, P5 ;  /* 0x00000014dc0d9211 */ /* 0x080fe400028f0c58 */
[----:B------:R-:W-:-:S03]  /*10250*/  @!P0 LEA.HI.X R15, R15, R20, R40, 0x1, P4 ;  /* 0x000000140f0f8211 */ /* 0x000fc600020f0c28 */
[----:B------:R3:W-:Y:S04]  /*10260*/  @!P1 ST.E.128 desc[UR60][R12.64], R56 ;  /* 0x000000380c009985 */ /* 0x0007e8000c101d3c */
[----:B------:R3:W-:Y:S02]  /*10270*/  @!P0 ST.E.128 desc[UR60][R14.64], R72 ;  /* 0x000000480e008985 */ /* 0x0007e4000c101d3c */
.L_x_1455:
[----:B------:R-:W-:Y:S05]  /*10280*/  BSYNC B1 ;  /* 0x0000000000017941 */ /* 0x000fea0003800000 */
.L_x_1454:
[----:B------:R-:W-:Y:S01]  /*10290*/  UMOV UR4, 0xffffffff ;  /* 0xffffffff00047882 */ /* 0x000fe20000000000 */
[----:B---3-5:R-:W-:Y:S02]  /*102a0*/  SHF.R.S32.HI R36, RZ, 0x1f, R89 ;  /* 0x0000001fff247819 */ /* 0x028fe40000011459 */
[----:B------:R-:W-:Y:S05]  /*102b0*/  BRA.DIV UR4, `(.L_x_1456) ;  /* 0x000000c604887947 */ /* 0x000fea000b800000 */
[----:B-1----:R1:W3:Y:S04]  /*102c0*/  SHFL.IDX PT, R20, R21, 0x1, 0x181f ;  /* 0x00381f0015147f89 */ /* 0x0022e800000e0000 */
[----:B--2---:R1:W2:Y:S02]  /*102d0*/  SHFL.IDX PT, R14, R3, 0x1, 0x181f ;  /* 0x00381f00030e7f89 */ /* 0x0042a400000e0000 */
.L_x_1676:
        /* <DEDUP_REMOVED lines=12> */
[-C--:B--2---:R-:W-:Y:S02]  /*103a0*/  @!P3 LEA R4, P5, R203, R14.reuse, 0x1 ;  /* 0x0000000ecb04b211 */ /* 0x084fe400078a08ff */
        /* <DEDUP_REMOVED lines=11> */
.L_x_1458:
[----:B------:R-:W-:Y:S05]  /*10460*/  BSYNC B1 ;  /* 0x0000000000017941 */ /* 0x000fea0003800000 */
.L_x_1457:
[----:B------:R-:W-:-:S03]  /*10470*/  UMOV UR4, 0xffffffff ;  /* 0xffffffff00047882 */ /* 0x000fc60000000000 */
[----:B------:R-:W-:Y:S05]  /*10480*/  BRA.DIV UR4, `(.L_x_1459) ;  /* 0x000000c6045c7947 */ /* 0x000fea000b800000 */
[----:B---3--:R3:W0:Y:S04]  /*10490*/  SHFL.IDX PT, R20, R21, 0x2, 0x181f ;  /* 0x00581f0015147f89 */ /* 0x00862800000e0000 */
[----:B--2---:R3:W2:Y:S02]  /*104a0*/  SHFL.IDX PT, R14, R3, 0x2, 0x181f ;  /* 0x00581f00030e7f89 */ /* 0x0046a400000e0000 */
.L_x_1680:
[----:B----4-:R-:W-:Y:S01]  /*104b0*/  VIADD R5, R91, 0x40 ;  /* 0x000000405b057836 */ /* 0x010fe20000000000 */
        /* <DEDUP_REMOVED lines=23> */
.L_x_1461:
[----:B------:R-:W-:Y:S05]  /*10630*/  BSYNC B1 ;  /* 0x0000000000017941 */ /* 0x000fea0003800000 */
.L_x_1460:
[----:B------:R-:W-:-:S03]  /*10640*/  UMOV UR4, 0xffffffff ;  /* 0xffffffff00047882 */ /* 0x000fc60000000000 */
[----:B------:R-:W-:Y:S05]  /*10650*/  BRA.DIV UR4, `(.L_x_1462) ;  /* 0x000000c604307947 */ /* 0x000fea000b800000 */
[----:B----4-:R4:W0:Y:S04]  /*10660*/  SHFL.IDX PT, R10, R21, 0x3, 0x181f ;  /* 0x00781f00150a7f89 */ /* 0x01082800000e0000 */
[----:B--2---:R4:W2:Y:S02]  /*10670*/  SHFL.IDX PT, R14, R3, 0x3, 0x181f ;  /* 0x00781f00030e7f89 */ /* 0x0048a400000e0000 */
.L_x_1684:
        /* <DEDUP_REMOVED lines=10> */
[-C--:B--2---:R-:W-:Y:S02]  /*10720*/  @!P3 LEA R4, P0, R203, R14.reuse, 0x1 ;  /* 0x0000000ecb04b211 */ /* 0x084fe400078008ff */
[-C--:B------:R-:W-:Y:S02]  /*10730*/  @!P4 LEA R6, P1, R221, R14.reuse, 0x1 ;  /* 0x0000000edd06c211 */ /* 0x080fe400078208ff */
[C---:B------:R-:W-:Y:S02]  /*10740*/  @!P5 LEA R8, P2, R220.reuse, R14, 0x1 ;  /* 0x0000000edc08d211 */ /* 0x040fe400078408ff */
        /* <DEDUP_REMOVED lines=12> */
.L_x_1452:
[----:B------:R-:W1:Y:S01]  /*10810*/  @P1 LDC R7, c[0x0][0xcec] ;  /* 0x00033b00ff071b82 */ /* 0x000e620000000800 */
[----:B------:R-:W-:Y:S01]  /*10820*/  ULDC.64 UR4, c[0x0][0xc08] ;  /* 0x0003020000047ab9 */ /* 0x000fe20000000a00 */
[----:B0-----:R-:W-:Y:S02]  /*10830*/  IMAD.MOV.U32 R10, RZ, RZ, R21 ;  /* 0x000000ffff0a7224 */ /* 0x001fe400078e0015 */
[----:B------:R-:W-:-:S04]  /*10840*/  IMAD R8, R8, UR4, RZ ;  /* 0x0000000408087c24 */ /* 0x000fc8000f8e02ff */
[----:B------:R-:W0:Y:S01]  /*10850*/  @P1 LDC R6, c[0x0][0xcf0] ;  /* 0x00033c00ff061b82 */ /* 0x000e220000000800 */
[----:B------:R-:W-:Y:S02]  /*10860*/  IMAD R8, R3, UR5, R8 ;  /* 0x0000000503087c24 */ /* 0x000fe4000f8e0208 */
[----:B-1----:R-:W-:-:S05]  /*10870*/  @P1 IMAD.HI.U32 R7, R21, R7, RZ ;  /* 0x0000000715071227 */ /* 0x002fca00078e00ff */
[----:B0-----:R-:W-:Y:S01]  /*10880*/  @P1 SHF.R.U32.HI R10, RZ, R6, R7 ;  /* 0x00000006ff0a1219 */ /* 0x001fe20000011607 */
[----:B------:R-:W-:Y:S01]  /*10890*/  IMAD.WIDE.U32 R6, R3, UR4, RZ ;  /* 0x0000000403067c25 */ /* 0x000fe2000f8e00ff */
[----:B------:R-:W-:Y:S01]  /*108a0*/  ULDC.64 UR4, c[0x0][0xc38] ;  /* 0x00030e0000047ab9 */ /* 0x000fe20000000a00 */
[----:B------:R-:W-:Y:S02]  /*108b0*/  SHF.R.S32.HI R3, RZ, 0x1f, R224 ;  /* 0x0000001fff037819 */ /* 0x000fe400000114e0 */
[----:B------:R-:W-:Y:S02]  /*108c0*/  IMAD.IADD R7, R7, 0x1, R8 ;  /* 0x0000000107077824 */ /* 0x000fe400078e0208 */
        /* <DEDUP_REMOVED lines=19> */
[----:B------:R-:W-:Y:S01]  /*10a00*/  IMAD.IADD R7, R7, 0x1, R8 ;  /* 0x0000000107077824 */ /* 0x000fe200078e0208 */
[----:B------:R-:W-:Y:S02]  /*10a10*/  SHF.R.S32.HI R8, RZ, 0x1f, R3 ;  /* 0x0000001fff087819 */ /* 0x000fe40000011403 */
[----:B------:R-:W-:Y:S01]  /*10a20*/  PRMT R10, RZ, 0x654, R10 ;  /* 0x00000654ff0a7816 */ /* 0x000fe2000000000a */
[----:B------:R-:W-:-:S03]  /*10a30*/  IMAD.WIDE.U32 R6, R3, UR4, R6 ;  /* 0x0000000403067c25 */ /* 0x000fc6000f8e0006 */
[----:B------:R0:W-:Y:S01]  /*10a40*/  SYNCS.ARRIVE.TRANS64.RED.A1T0 RZ, [R10+URZ], RZ ;  /* 0x000000ff0aff79a7 */ /* 0x0001e2000810043f */
[----:B------:R-:W-:-:S04]  /*10a50*/  IMAD R8, R8, UR4, RZ ;  /* 0x0000000408087c24 */ /* 0x000fc8000f8e02ff */
[----:B------:R-:W-:Y:S01]  /*10a60*/  IMAD R8, R3, UR5, R8 ;  /* 0x0000000503087c24 */ /* 0x000fe2000f8e0208 */
[----:B------:R-:W-:Y:S02]  /*10a70*/  ULDC.64 UR4, c[0x0][0xc00] ;  /* 0x0003000000047ab9 */ /* 0x000fe40000000a00 */
[----:B------:R-:W-:Y:S01]  /*10a80*/  LEA R3, P0, R6, UR4, 0x2 ;  /* 0x0000000406037c11 */ /* 0x000fe2000f8010ff */
[----:B------:R-:W-:Y:S01]  /*10a90*/  IMAD.IADD R8, R7, 0x1, R8 ;  /* 0x0000000107087824 */ /* 0x000fe200078e0208 */
[----:B------:R-:W-:-:S04]  /*10aa0*/  UMOV UR4, 0xffffffff ;  /* 0xffffffff00047882 */ /* 0x000fc80000000000 */
[----:B------:R-:W-:Y:S01]  /*10ab0*/  LEA.HI.X R8, R6, UR5, R8, 0x2, P0 ;  /* 0x0000000506087c11 */ /* 0x000fe200080f1408 */
[----:B0-----:R-:W-:Y:S06]  /*10ac0*/  BRA.DIV UR4, `(.L_x_1464) ;  /* 0x000000c2045c7947 */ /* 0x001fec000b800000 */
[----:B------:R0:W1:Y:S04]  /*10ad0*/  SHFL.IDX PT, R21, R8, RZ, 0x1c1f ;  /* 0x001c1fff08157589 */ /* 0x00006800000e0000 */
[----:B------:R0:W2:Y:S02]  /*10ae0*/  SHFL.IDX PT, R12, R3, RZ, 0x1c1f ;  /* 0x001c1fff030c7589 */ /* 0x0000a400000e0000 */
.L_x_1687:
        /* <DEDUP_REMOVED lines=29> */
[----:B-1----:R-:W-:Y:S01]  /*10cc0*/  @!P0 LEA R6, P2, R11, R12, 0x2 ;  /* 0x0000000c0b068211 */ /* 0x002fe200078410ff */
[----:B------:R-:W-:-:S03]  /*10cd0*/  VIADD R28, R232, 0x60 ;  /* 0x00000060e81c7836 */ /* 0x000fc60000000000 */
        /* <DEDUP_REMOVED lines=8> */
[C---:B------:R-:W-:Y:S01]  /*10d60*/  VIADD R14, R232.reuse, 0x20 ;  /* 0x00000020e80e7836 */ /* 0x040fe20000000000 */
        /* <DEDUP_REMOVED lines=13> */
[----:B------:R-:W-:-:S02]  /*10e40*/  VIADD R24, R232, 0x60 ;  /* 0x00000060e8187836 */ /* 0x000fc40000000000 */
[C---:B------:R-:W-:Y:S01]  /*10e50*/  VIADD R25, R232.reuse, 0x70 ;  /* 0x00000070e8197836 */ /* 0x040fe20000000000 */
[----:B------:R-:W-:Y:S01]  /*10e60*/  @!P2 LEA.HI.X R7, R11, R21, R13, 0x2, P0 ;  /* 0x000000150b07a211 */ /* 0x000fe200000f140d */
[----:B------:R-:W-:Y:S01]  /*10e70*/  VIADD R11, R232, 0x30 ;  /* 0x00000030e80b7836 */ /* 0x000fe20000000000 */
[----:B------:R-:W-:Y:S01]  /*10e80*/  ISETP.GE.AND P0, PT, R154, UR4, PT ;  /* 0x000000049a007c0c */ /* 0x000fe2000bf06270 */
[----:B------:R-:W-:Y:S01]  /*10e90*/  VIADD R13, R232, 0x48 ;  /* 0x00000048e80d7836 */ /* 0x000fe20000000000 */
[----:B------:R-:W-:Y:S01]  /*10ea0*/  SHF.R.S32.HI R24, RZ, 0x1f, R24 ;  /* 0x0000001fff187819 */ /* 0x000fe20000011418 */
[----:B------:R1:W-:Y:S01]  /*10eb0*/  @!P2 ST.E.64 desc[UR60][R6.64], R44 ;  /* 0x0000002c0600a985 */ /* 0x0003e2000c101b3c */
[----:B------:R-:W-:Y:S02]  /*10ec0*/  SHF.R.S32.HI R11, RZ, 0x1f, R11 ;  /* 0x0000001fff0b7819 */ /* 0x000fe4000001140b */
[----:B------:R-:W-:Y:S02]  /*10ed0*/  SHF.R.S32.HI R25, RZ, 0x1f, R25 ;  /* 0x0000001fff197819 */ /* 0x000fe40000011419 */
[----:B-1----:R-:W-:-:S04]  /*10ee0*/  @!P3 LEA R6, P2, R10, R12, 0x2 ;  /* 0x0000000c0a06b211 */ /* 0x002fc800078410ff */
[-C--:B------:R-:W-:Y:S02]  /*10ef0*/  @!P3 LEA.HI.X R7, R10, R21.reuse, R11, 0x2, P2 ;  /* 0x000000150a07b211 */ /* 0x080fe400010f140b */
        /* <DEDUP_REMOVED lines=12> */
[----:B------:R-:W-:Y:S01]  /*10fc0*/  VIADD R20, R232, 0x50 ;  /* 0x00000050e8147836 */ /* 0x000fe20000000000 */
[----:B--2---:R-:W-:-:S03]  /*10fd0*/  @!P2 LEA R10, P5, R13, R12, 0x2 ;  /* 0x0000000c0d0aa211 */ /* 0x004fc600078a10ff */
[----:B------:R1:W-:Y:S01]  /*10fe0*/  @!P0 ST.E.64 desc[UR60][R6.64], R56 ;  /* 0x0000003806008985 */ /* 0x0003e2000c101b3c */
[----:B------:R-:W-:Y:S02]  /*10ff0*/  ISETP.GE.AND P0, PT, R28, UR4, PT ;  /* 0x000000041c007c0c */ /* 0x000fe4000bf06270 */
[----:B------:R-:W-:Y:S01]  /*11000*/  @!P2 LEA.HI.X R11, R13, R21, R15, 0x2, P5 ;  /* 0x000000150d0ba211 */ /* 0x000fe200028f140f */
[C---:B------:R-:W-:Y:S01]  /*11010*/  VIADD R13, R232.reuse, 0x68 ;  /* 0x00000068e80d7836 */ /* 0x040fe20000000000 */
[----:B------:R-:W-:Y:S01]  /*11020*/  SHF.R.S32.HI R20, RZ, 0x1f, R20 ;  /* 0x0000001fff147819 */ /* 0x000fe20000011414 */
[----:B------:R-:W-:Y:S02]  /*11030*/  VIADD R15, R232, 0x58 ;  /* 0x00000058e80f7836 */ /* 0x000fe40000000000 */
[----:B------:R2:W-:Y:S01]  /*11040*/  @!P2 ST.E.64 desc[UR60][R10.64], R60 ;  /* 0x0000003c0a00a985 */ /* 0x0005e2000c101b3c */
[----:B------:R-:W-:Y:S02]  /*11050*/  ISETP.GE.AND P2, PT, R13, UR4, PT ;  /* 0x000000040d007c0c */ /* 0x000fe4000bf46270 */
[----:B------:R-:W-:-:S02]  /*11060*/  SHF.R.S32.HI R15, RZ, 0x1f, R15 ;  /* 0x0000001fff0f7819 */ /* 0x000fc4000001140f */
[----:B-1----:R-:W-:-:S04]  /*11070*/  @!P3 LEA R6, P4, R40, R12, 0x2 ;  /* 0x0000000c2806b211 */ /* 0x002fc800078810ff */
[----:B------:R-:W-:Y:S01]  /*11080*/  @!P3 LEA.HI.X R7, R40, R21, R20, 0x2, P4 ;  /* 0x000000152807b211 */ /* 0x000fe200020f1414 */
[----:B------:R-:W-:Y:S01]  /*11090*/  VIADD R20, R232, 0x70 ;  /* 0x00000070e8147836 */ /* 0x000fe20000000000 */
[----:B--2---:R-:W-:-:S03]  /*110a0*/  @!P1 LEA R10, P5, R14, R12, 0x2 ;  /* 0x0000000c0e0a9211 */ /* 0x004fc600078a10ff */
[----:B------:R1:W-:Y:S01]  /*110b0*/  @!P3 ST.E.64 desc[UR60][R6.64], R64 ;  /* 0x000000400600b985 */ /* 0x0003e2000c101b3c */
[----:B------:R-:W-:Y:S02]  /*110c0*/  ISETP.GE.AND P3, PT, R20, UR4, PT ;  /* 0x0000000414007c0c */ /* 0x000fe4000bf66270 */
[----:B------:R-:W-:Y:S01]  /*110d0*/  @!P1 LEA.HI.X R11, R14, R21, R15, 0x2, P5 ;  /* 0x000000150e0b9211 */ /* 0x000fe200028f140f */
[C---:B------:R-:W-:Y:S02]  /*110e0*/  VIADD R14, R232.reuse, 0x78 ;  /* 0x00000078e80e7836 */ /* 0x040fe40000000000 */
[----:B------:R-:W-:Y:S02]  /*110f0*/  VIADD R15, R232, 0x68 ;  /* 0x00000068e80f7836 */ /* 0x000fe40000000000 */
[----:B------:R2:W-:Y:S01]  /*11100*/  @!P1 ST.E.64 desc[UR60][R10.64], R68 ;  /* 0x000000440a009985 */ /* 0x0005e2000c101b3c */
[----:B------:R-:W-:Y:S02]  /*11110*/  ISETP.GE.AND P1, PT, R14, UR4, PT ;  /* 0x000000040e007c0c */ /* 0x000fe4000bf26270 */
[----:B------:R-:W-:-:S02]  /*11120*/  SHF.R.S32.HI R15, RZ, 0x1f, R15 ;  /* 0x0000001fff0f7819 */ /* 0x000fc4000001140f */
[----:B-1----:R-:W-:-:S04]  /*11130*/  @!P0 LEA R6, P4, R28, R12, 0x2 ;  /* 0x0000000c1c068211 */ /* 0x002fc800078810ff */
[-C--:B------:R-:W-:Y:S01]  /*11140*/  @!P0 LEA.HI.X R7, R28, R21.reuse, R24, 0x2, P4 ;  /* 0x000000151c078211 */ /* 0x080fe200020f1418 */
        /* <DEDUP_REMOVED lines=13> */
[-C--:B------:R-:W-:Y:S01]  /*11220*/  @!P3 LEA.HI.X R7, R20, R21.reuse, R25, 0x2, P4 ;  /* 0x000000151407b211 */ /* 0x080fe200020f1419 */
[C---:B------:R-:W-:Y:S02]  /*11230*/  VIADD R20, R232.reuse, 0x90 ;  /* 0x00000090e8147836 */ /* 0x040fe40000000000 */
[----:B------:R-:W-:Y:S01]  /*11240*/  VIADD R25, R232, 0x80 ;  /* 0x00000080e8197836 */ /* 0x000fe20000000000 */
        /* <DEDUP_REMOVED lines=52> */
[-C--:B------:R-:W-:Y:S01]  /*11590*/  @!P4 LEA.HI.X R7, R25, R21.reuse, R28, 0x2, P3 ;  /* 0x000000151907c211 */ /* 0x080fe200018f141c */
[C---:B------:R-:W-:Y:S01]  /*115a0*/  VIADD R25, R232.reuse, 0xc8 ;  /* 0x000000c8e8197836 */ /* 0x040fe20000000000 */
[----:B------:R-:W-:Y:S02]  /*115b0*/  ISETP.GE.AND P3, PT, R13, UR4, PT ;  /* 0x000000040d007c0c */ /* 0x000fe4000bf66270 */
[C---:B--2---:R-:W-:Y:S01]  /*115c0*/  @!P1 LEA R10, P5, R15.reuse, R12, 0x2 ;  /* 0x0000000c0f0a9211 */ /* 0x044fe200078a10ff */
[----:B------:R1:W-:Y:S01]  /*115d0*/  @!P4 ST.E.64 desc[UR60][R6.64], R112 ;  /* 0x000000700600c985 */ /* 0x0003e2000c101b3c */
[----:B------:R-:W-:Y:S02]  /*115e0*/  SHF.R.S32.HI R25, RZ, 0x1f, R25 ;  /* 0x0000001fff197819 */ /* 0x000fe40000011419 */
[----:B------:R-:W-:Y:S01]  /*115f0*/  @!P1 LEA.HI.X R11, R15, R21, R20, 0x2, P5 ;  /* 0x000000150f0b9211 */ /* 0x000fe200028f1414 */
[C---:B------:R-:W-:Y:S02]  /*11600*/  VIADD R15, R232.reuse, 0xc0 ;  /* 0x000000c0e80f7836 */ /* 0x040fe40000000000 */
[----:B------:R-:W-:-:S02]  /*11610*/  VIADD R20, R232, 0xd0 ;  /* 0x000000d0e8147836 */ /* 0x000fc40000000000 */
[----:B------:R2:W-:Y:S01]  /*11620*/  @!P1 ST.E.64 desc[UR60][R10.64], R116 ;  /* 0x000000740a009985 */ /* 0x0005e2000c101b3c */
[----:B------:R-:W-:Y:S02]  /*11630*/  SHF.R.S32.HI R15, RZ, 0x1f, R15 ;  /* 0x0000001fff0f7819 */ /* 0x000fe4000001140f */
[----:B------:R-:W-:Y:S02]  /*11640*/  ISETP.GE.AND P1, PT, R237, UR4, PT ;  /* 0x00000004ed007c0c */ /* 0x000fe4000bf26270 */
[----:B------:R-:W-:Y:S02]  /*11650*/  SHF.R.S32.HI R20, RZ, 0x1f, R20 ;  /* 0x0000001fff147819 */ /* 0x000fe40000011414 */
[----:B-1----:R-:W-:-:S04]  /*11660*/  @!P0 LEA R6, P4, R14, R12, 0x2 ;  /* 0x0000000c0e068211 */ /* 0x002fc800078810ff */
[-C--:B------:R-:W-:Y:S02]  /*11670*/  @!P0 LEA.HI.X R7, R14, R21.reuse, R15, 0x2, P4 ;  /* 0x000000150e078211 */ /* 0x080fe400020f140f */
[CC--:B------:R-:W-:Y:S02]  /*11680*/  @!P3 LEA R14, P4, R13.reuse, R12.reuse, 0x2 ;  /* 0x0000000c0d0eb211 */ /* 0x0c0fe400078810ff */
[----:B--2---:R-:W-:Y:S01]  /*11690*/  @!P2 LEA R10, P5, R24, R12, 0x2 ;  /* 0x0000000c180aa211 */ /* 0x004fe200078a10ff */
        /* <DEDUP_REMOVED lines=10> */
[----:B-1----:R-:W-:Y:S02]  /*11740*/  @!P1 LEA R6, P5, R237, R12, 0x2 ;  /* 0x0000000ced069211 */ /* 0x002fe400078a10ff */
[----:B------:R-:W-:-:S02]  /*11750*/  SHF.R.S32.HI R24, RZ, 0x1f, R234 ;  /* 0x0000001fff187819 */ /* 0x000fc400000114ea */
[-C--:B------:R-:W-:Y:S02]  /*11760*/  @!P1 LEA.HI.X R7, R237, R21.reuse, R13, 0x2, P5 ;  /* 0x00000015ed079211 */ /* 0x080fe400028f140d */
[----:B------:R-:W-:Y:S02]  /*11770*/  SHF.R.S32.HI R13, RZ, 0x1f, R236 ;  /* 0x0000001fff0d7819 */ /* 0x000fe400000114ec */
[CC--:B--2---:R-:W-:Y:S01]  /*11780*/  @!P0 LEA R10, P5, R236.reuse, R12.reuse, 0x2 ;  /* 0x0000000cec0a8211 */ /* 0x0c4fe200078a10ff */
[----:B------:R1:W-:Y:S01]  /*11790*/  @!P1 ST.E.64 desc[UR60][R6.64], R132 ;  /* 0x0000008406009985 */ /* 0x0003e2000c101b3c */
[----:B------:R-:W-:Y:S02]  /*117a0*/  SHF.R.S32.HI R20, RZ, 0x1f, R233 ;  /* 0x0000001fff147819 */ /* 0x000fe400000114e9 */
[----:B------:R-:W-:Y:S02]  /*117b0*/  @!P0 LEA.HI.X R11, R236, R21, R13, 0x2, P5 ;  /* 0x00000015ec0b8211 */ /* 0x000fe400028f140d */
[----:B---3--:R-:W-:-:S02]  /*117c0*/  @!P4 LEA R14, P1, R235, R12, 0x2 ;  /* 0x0000000ceb0ec211 */ /* 0x008fc400078210ff */
[----:B------:R-:W-:Y:S01]  /*117d0*/  SHF.R.S32.HI R13, RZ, 0x1f, R235 ;  /* 0x0000001fff0d7819 */ /* 0x000fe200000114eb */
[----:B------:R3:W-:Y:S03]  /*117e0*/  @!P0 ST.E.64 desc[UR60][R10.64], R136 ;  /* 0x000000880a008985 */ /* 0x0007e6000c101b3c */
[-C--:B------:R-:W-:Y:S02]  /*117f0*/  @!P4 LEA.HI.X R15, R235, R21.reuse, R13, 0x2, P1 ;  /* 0x00000015eb0fc211 */ /* 0x080fe400008f140d */
[CC--:B-1----:R-:W-:Y:S02]  /*11800*/  @!P2 LEA R6, P5, R234.reuse, R12.reuse, 0x2 ;  /* 0x0000000cea06a211 */ /* 0x0c2fe400078a10ff */
[----:B------:R-:W-:Y:S01]  /*11810*/  @!P3 LEA R12, P1, R233, R12, 0x2 ;  /* 0x0000000ce90cb211 */ /* 0x000fe200078210ff */
[----:B------:R3:W-:Y:S01]  /*11820*/  @!P4 ST.E.64 desc[UR60][R14.64], R140 ;  /* 0x0000008c0e00c985 */ /* 0x0007e2000c101b3c */
[----:B------:R-:W-:-:S02]  /*11830*/  @!P2 LEA.HI.X R7, R234, R21, R24, 0x2, P5 ;  /* 0x00000015ea07a211 */ /* 0x000fc400028f1418 */
[----:B------:R-:W-:-:S03]  /*11840*/  @!P3 LEA.HI.X R13, R233, R21, R20, 0x2, P1 ;  /* 0x00000015e90db211 */ /* 0x000fc600008f1414 */
[----:B------:R3:W-:Y:S04]  /*11850*/  @!P2 ST.E.64 desc[UR60][R6.64], R144 ;  /* 0x000000900600a985 */ /* 0x0007e8000c101b3c */
[----:B------:R3:W-:Y:S02]  /*11860*/  @!P3 ST.E.64 desc[UR60][R12.64], R148 ;  /* 0x000000940c00b985 */ /* 0x0007e4000c101b3c */
.L_x_1466:
[----:B------:R-:W-:Y:S05]  /*11870*/  BSYNC B1 ;  /* 0x0000000000017941 */ /* 0x000fea0003800000 */
.L_x_1465:
[----:B------:R-:W-:-:S03]  /*11880*/  UMOV UR4, 0xffffffff ;  /* 0xffffffff00047882 */ /* 0x000fc60000000000 */
[----:B------:R-:W-:Y:S05]  /*11890*/  BRA.DIV UR4, `(.L_x_1467) ;  /* 0x000000b604207947 */ /* 0x000fea000b800000 */
[----:B---3--:R3:W4:Y:S04]  /*118a0*/  SHFL.IDX PT, R10, R8, 0x1, 0x1c1f ;  /* 0x003c1f00080a7f89 */ /* 0x00872800000e0000 */
[----:B0-----:R-:W0:Y:S02]  /*118b0*/  SHFL.IDX PT, R3, R3, 0x1, 0x1c1f ;  /* 0x003c1f0003037f89 */ /* 0x001e2400000e0000 */
.L_x_1691:
[----:B------:R-:W-:-:S13]  /*118c0*/  ISETP.GE.AND P0, PT, R9, R0, PT ;  /* 0x000000000900720c */ /* 0x000fda0003f06270 */
[----:B------:R-:W-:Y:S05]  /*118d0*/  @P0 BRA `(.L_x_1463) ;  /* 0x0000001c00300947 */ /* 0x000fea0003800000 */
[----:B------:R-:W-:Y:S01]  /*118e0*/  ULDC UR4, c[0x0][0xbc8] ;  /* 0x0002f20000047ab9 */ /* 0x000fe20000000800 */
[C---:B------:R-:W-:Y:S01]  /*118f0*/  VIADD R14, R232.reuse, 0x8 ;  /* 0x00000008e80e7836 */ /* 0x040fe20000000000 */
[C---:B------:R-:W-:Y:S01]  /*11900*/  ISETP.GE.AND P2, PT, R232.reuse, UR4, PT ;  /* 0x00000004e8007c0c */ /* 0x040fe2000bf46270 */
[C---:B------:R-:W-:Y:S02]  /*11910*/  VIADD R11, R232.reuse, 0x10 ;  /* 0x00000010e80b7836 */ /* 0x040fe40000000000 */
[----:B------:R-:W-:Y:S01]  /*11920*/  VIADD R15, R232, 0x18 ;  /* 0x00000018e80f7836 */ /* 0x000fe20000000000 */
[----:B------:R-:W-:Y:S01]  /*11930*/  ISETP.GE.AND P3, PT, R14, UR4, PT ;  /* 0x000000040e007c0c */ /* 0x000fe2000bf66270 */
[C---:B------:R-:W-:Y:S01]  /*11940*/  VIADD R20, R232.reuse, 0x8 ;  /* 0x00000008e8147836 */ /* 0x040fe20000000000 */
[----:B------:R-:W-:Y:S01]  /*11950*/  ISETP.GE.AND P1, PT, R11, UR4, PT ;  /* 0x000000040b007c0c */ /* 0x000fe2000bf26270 */
[C---:B--2---:R-:W-:Y:S01]  /*11960*/  VIADD R12, R232.reuse, 0x20 ;  /* 0x00000020e80c7836 */ /* 0x044fe20000000000 */
[----:B------:R-:W-:Y:S01]  /*11970*/  ISETP.GE.AND P0, PT, R15, UR4, PT ;  /* 0x000000040f007c0c */ /* 0x000fe2000bf06270 */
[C---:B------:R-:W-:Y:S01]  /*11980*/  VIADD R13, R232.reuse, 0x10 ;  /* 0x00000010e80d7836 */ /* 0x040fe20000000000 */
[----:B------:R-:W-:Y:S01]  /*11990*/  SHF.R.S32.HI R20, RZ, 0x1f, R20 ;  /* 0x0000001fff147819 */ /* 0x000fe20000011414 */
[----:B-1----:R-:W-:-:S02]  /*119a0*/  VIADD R21, R232, 0x98 ;  /* 0x00000098e8157836 */ /* 0x002fc40000000000 */
[----:B0-----:R-:W-:Y:S01]  /*119b0*/  @!P2 IMAD.MOV.U32 R6, RZ, RZ, R3 ;  /* 0x000000ffff06a224 */ /* 0x001fe200078e0003 */
[----:B------:R-:W-:Y:S01]  /*119c0*/  SHF.R.S32.HI R13, RZ, 0x1f, R13 ;  /* 0x0000001fff0d7819 */ /* 0x000fe2000001140d */
[----:B----4-:R-:W-:Y:S01]  /*119d0*/  @!P2 IMAD.MOV.U32 R7, RZ, RZ, R10 ;  /* 0x000000ffff07a224 */ /* 0x010fe200078e000a */
[----:B------:R-:W-:Y:S02]  /*119e0*/  SHF.R.S32.HI R21, RZ, 0x1f, R21 ;  /* 0x0000001fff157819 */ /* 0x000fe40000011415 */
[----:B---3--:R-:W-:Y:S01]  /*119f0*/  @!P3 LEA R8, P4, R14, R3, 0x2 ;  /* 0x000000030e08b211 */ /* 0x008fe200078810ff */
[----:B------:R-:W-:-:S03]  /*11a00*/  @!P2 IMAD.WIDE R6, R232, 0x4, R6 ;  /* 0x00000004e806a825 */ /* 0x000fc600078e0206 */
[----:B------:R-:W-:Y:S01]  /*11a10*/  @!P3 LEA.HI.X R9, R14, R10, R20, 0x2, P4 ;  /* 0x0000000a0e09b211 */ /* 0x000fe200020f1414 */
[----:B------:R-:W-:Y:S01]  /*11a20*/  VIADD R14, R232, 0x28 ;  /* 0x00000028e80e7836 */ /* 0x000fe20000000000 */
[----:B------:R0:W-:Y:S01]  /*11a30*/  @!P2 ST.E.64 desc[UR60][R6.64], R26 ;  /* 0x0000001a0600a985 */ /* 0x0001e2000c101b3c */
[----:B------:R-:W-:Y:S01]  /*11a40*/  ISETP.GE.AND P2, PT, R12, UR4, PT ;  /* 0x000000040c007c0c */ /* 0x000fe2000bf46270 */
[----:B------:R-:W-:Y:S02]  /*11a50*/  VIADD R20, R232, 0x18 ;  /* 0x00000018e8147836 */ /* 0x000fe40000000000 */
[----:B------:R1:W-:Y:S01]  /*11a60*/  @!P3 ST.E.64 desc[UR60][R8.64], R30 ;  /* 0x0000001e0800b985 */ /* 0x0003e2000c101b3c */
[----:B------:R-:W-:Y:S02]  /*11a70*/  ISETP.GE.AND P3, PT, R14, UR4, PT ;  /* 0x000000040e007c0c */ /* 0x000fe4000bf66270 */
[----:B------:R-:W-:Y:S02]  /*11a80*/  SHF.R.S32.HI R20, RZ, 0x1f, R20 ;  /* 0x0000001fff147819 */ /* 0x000fe40000011414 */
[----:B0-----:R-:W-:-:S04]  /*11a90*/  @!P1 LEA R6, P5, R11, R3, 0x2 ;  /* 0x000000030b069211 */ /* 0x001fc800078a10ff */
[-C--:B------:R-:W-:Y:S01]  /*11aa0*/  @!P1 LEA.HI.X R7, R11, R10.reuse, R13, 0x2, P5 ;  /* 0x0000000a0b079211 */ /* 0x080fe200028f140d */
[C---:B------:R-:W-:Y:S01]  /*11ab0*/  VIADD R11, R232.reuse, 0x30 ;  /* 0x00000030e80b7836 */ /* 0x040fe20000000000 */
[----:B-1----:R-:W-:Y:S01]  /*11ac0*/  @!P0 LEA R8, P4, R15, R3, 0x2 ;  /* 0x000000030f088211 */ /* 0x002fe200078810ff */
[C---:B------:R-:W-:Y:S02]  /*11ad0*/  VIADD R13, R232.reuse, 0x20 ;  /* 0x00000020e80d7836 */ /* 0x040fe40000000000 */
[----:B------:R0:W-:Y:S01]  /*11ae0*/  @!P1 ST.E.64 desc[UR60][R6.64], R34 ;  /* 0x0000002206009985 */ /* 0x0001e2000c101b3c */
[----:B------:R-:W-:Y:S02]  /*11af0*/  ISETP.GE.AND P1, PT, R11, UR4, PT ;  /* 0x000000040b007c0c */ /* 0x000fe4000bf26270 */
[----:B------:R-:W-:Y:S02]  /*11b00*/  SHF.R.S32.HI R13, RZ, 0x1f, R13 ;  /* 0x0000001fff0d7819 */ /* 0x000fe4000001140d */
[----:B------:R-:W-:Y:S01]  /*11b10*/  @!P0 LEA.HI.X R9, R15, R10, R20, 0x2, P4 ;  /* 0x0000000a0f098211 */ /* 0x000fe200020f1414 */
[----:B------:R-:W-:-:S02]  /*11b20*/  VIADD R15, R232, 0x38 ;  /* 0x00000038e80f7836 */ /* 0x000fc40000000000 */
[----:B------:R-:W-:Y:S02]  /*11b30*/  VIADD R20, R232, 0x28 ;  /* 0x00000028e8147836 */ /* 0x000fe40000000000 */
[----:B------:R1:W-:Y:S01]  /*11b40*/  @!P0 ST.E.64 desc[UR60][R8.64], R38 ;  /* 0x0000002608008985 */ /* 0x0003e2000c101b3c */
[----:B------:R-:W-:Y:S02]  /*11b50*/  ISETP.GE.AND P0, PT, R15, UR4, PT ;  /* 0x000000040f007c0c */ /* 0x000fe4000bf06270 */
[----:B------:R-:W-:Y:S02]  /*11b60*/  SHF.R.S32.HI R20, RZ, 0x1f, R20 ;  /* 0x0000001fff147819 */ /* 0x000fe40000011414 */
[----:B0-----:R-:W-:-:S04]  /*11b70*/  @!P2 LEA R6, P5, R12, R3, 0x2 ;  /* 0x000000030c06a211 */ /* 0x001fc800078a10ff */
[-C--:B------:R-:W-:Y:S01]  /*11b80*/  @!P2 LEA.HI.X R7, R12, R10.reuse, R13, 0x2, P5 ;  /* 0x0000000a0c07a211 */ /* 0x080fe200028f140d */
[C---:B------:R-:W-:Y:S02]  /*11b90*/  VIADD R12, R232.reuse, 0x40 ;  /* 0x00000040e80c7836 */ /* 0x040fe40000000000 */
[----:B------:R-:W-:Y:S01]  /*11ba0*/  VIADD R13, R232, 0x30 ;  /* 0x00000030e80d7836 */ /* 0x000fe20000000000 */
[----:B-1----:R-:W-:Y:S01]  /*11bb0*/  @!P3 LEA R8, P4, R14, R3, 0x2 ;  /* 0x000000030e08b211 */ /* 0x002fe200078810ff */
[----:B------:R0:W-:Y:S01]  /*11bc0*/  @!P2 ST.E.64 desc[UR60][R6.64], R4 ;  /* 0x000000040600a985 */ /* 0x0001e2000c101b3c */
[----:B------:R-:W-:Y:S02]  /*11bd0*/  ISETP.GE.AND P2, PT, R12, UR4, PT ;  /* 0x000000040c007c0c */ /* 0x000fe4000bf46270 */
[----:B------:R-:W-:Y:S02]  /*11be0*/  SHF.R.S32.HI R13, RZ, 0x1f, R13 ;  /* 0x0000001fff0d7819 */ /* 0x000fe4000001140d */
[----:B------:R-:W-:Y:S01]  /*11bf0*/  @!P3 LEA.HI.X R9, R14, R10, R20, 0x2, P4 ;  /* 0x0000000a0e09b211 */ /* 0x000fe200020f1414 */
[----:B------:R-:W-:-:S02]  /*11c00*/  VIADD R14, R232, 0x48 ;  /* 0x00000048e80e7836 */ /* 0x000fc40000000000 */
[----:B------:R-:W-:Y:S02]  /*11c10*/  VIADD R20, R232, 0x38 ;  /* 0x00000038e8147836 */ /* 0x000fe40000000000 */
[----:B------:R-:W-:Y:S01]  /*11c20*/  @!P3 ST.E.64 desc[UR60][R8.64], R46 ;  /* 0x0000002e0800b985 */ /* 0x000fe2000c101b3c */
[----:B------:R-:W-:Y:S02]  /*11c30*/  ISETP.GE.AND P3, PT, R14, UR4, PT ;  /* 0x000000040e007c0c */ /* 0x000fe4000bf66270 */
[----:B------:R-:W-:Y:S02]  /*11c40*/  SHF.R.S32.HI R20, RZ, 0x1f, R20 ;  /* 0x0000001fff147819 */ /* 0x000fe40000011414 */
[-C--:B0-----:R-:W-:Y:S02]  /*11c50*/  @!P1 LEA R4, P5, R11, R3.reuse, 0x2 ;  /* 0x000000030b049211 */ /* 0x081fe400078a10ff */
[----:B------:R-:W-:Y:S02]  /*11c60*/  @!P0 LEA R6, P4, R15, R3, 0x2 ;  /* 0x000000030f068211 */ /* 0x000fe400078810ff */
[-C--:B------:R-:W-:Y:S01]  /*11c70*/  @!P1 LEA.HI.X R5, R11, R10.reuse, R13, 0x2, P5 ;  /* 0x0000000a0b059211 */ /* 0x080fe200028f140d */
[C---:B------:R-:W-:Y:S01]  /*11c80*/  VIADD R11, R232.reuse, 0x50 ;  /* 0x00000050e80b7836 */ /* 0x040fe20000000000 */
[----:B------:R-:W-:Y:S01]  /*11c90*/  @!P0 LEA.HI.X R7, R15, R10, R20, 0x2, P4 ;  /* 0x0000000a0f078211 */ /* 0x000fe200020f1414 */
[----:B------:R-:W-:-:S02]  /*11ca0*/  VIADD R13, R232, 0x40 ;  /* 0x00000040e80d7836 */ /* 0x000fc40000000000 */
[----:B------:R0:W-:Y:S01]  /*11cb0*/  @!P1 ST.E.64 desc[UR60][R4.64], R50 ;  /* 0x0000003204009985 */ /* 0x0001e2000c101b3c */
[----:B------:R-:W-:Y:S01]  /*11cc0*/  ISETP.GE.AND P1, PT, R11, UR4, PT ;  /* 0x000000040b007c0c */ /* 0x000fe2000bf26270 */
[C---:B------:R-:W-:Y:S01]  /*11cd0*/  VIADD R15, R232.reuse, 0x58 ;  /* 0x00000058e80f7836 */ /* 0x040fe20000000000 */
[----:B------:R-:W-:Y:S01]  /*11ce0*/  SHF.R.S32.HI R13, RZ, 0x1f, R13 ;  /* 0x0000001fff0d7819 */ /* 0x000fe2000001140d */
[----:B------:R-:W-:Y:S01]  /*11cf0*/  VIADD R20, R232, 0x48 ;  /* 0x00000048e8147836 */ /* 0x000fe20000000000 */
[----:B------:R1:W-:Y:S02]  /*11d00*/  @!P0 ST.E.64 desc[UR60][R6.64], R54 ;  /* 0x0000003606008985 */ /* 0x0003e4000c101b3c */
[----:B------:R-:W-:Y:S02]  /*11d10*/  ISETP.GE.AND P0, PT, R15, UR4, PT ;  /* 0x000000040f007c0c */ /* 0x000fe4000bf06270 */
[----:B------:R-:W-:Y:S02]  /*11d20*/  SHF.R.S32.HI R20, RZ, 0x1f, R20 ;  /* 0x0000001fff147819 */ /* 0x000fe40000011414 */
[----:B0-----:R-:W-:-:S04]  /*11d30*/  @!P2 LEA R4, P5, R12, R3, 0x2 ;  /* 0x000000030c04a211 */ /* 0x001fc800078a10ff */
[-C--:B------:R-:W-:Y:S01]  /*11d40*/  @!P2 LEA.HI.X R5, R12, R10.reuse, R13, 0x2, P5 ;  /* 0x0000000a0c05a211 */ /* 0x080fe200028f140d */
[----:B------:R-:W-:Y:S01]  /*11d50*/  VIADD R12, R232, 0x60 ;  /* 0x00000060e80c7836 */ /* 0x000fe20000000000 */
[----:B-1----:R-:W-:Y:S01]  /*11d60*/  @!P3 LEA R6, P4, R14, R3, 0x2 ;  /* 0x000000030e06b211 */ /* 0x002fe200078810ff */
[----:B------:R-:W-:Y:S02]  /*11d70*/  VIADD R13, R232, 0x50 ;  /* 0x00000050e80d7836 */ /* 0x000fe40000000000 */
        /* <DEDUP_REMOVED lines=77> */
[----:B0-----:R-:W-:Y:S02]  /*12250*/  @!P2 LEA R4, P1, R12, R3, 0x2 ;  /* 0x000000030c04a211 */ /* 0x001fe400078210ff */
[----:B------:R-:W-:-:S02]  /*12260*/  SHF.R.S32.HI R15, RZ, 0x1f, R15 ;  /* 0x0000001fff0f7819 */ /* 0x000fc4000001140f */
[----:B------:R-:W-:Y:S01]  /*12270*/  @!P2 LEA.HI.X R5, R12, R10, R14, 0x2, P1 ;  /* 0x0000000a0c05a211 */ /* 0x000fe200008f140e */
[C---:B------:R-:W-:Y:S01]  /*12280*/  VIADD R14, R232.reuse, 0xc0 ;  /* 0x000000c0e80e7836 */ /* 0x040fe20000000000 */
[----:B------:R-:W-:Y:S01]  /*12290*/  ISETP.GE.AND P1, PT, R13, UR4, PT ;  /* 0x000000040d007c0c */ /* 0x000fe2000bf26270 */
[----:B------:R-:W-:Y:S02]  /*122a0*/  VIADD R12, R232, 0xc8 ;  /* 0x000000c8e80c7836 */ /* 0x000fe40000000000 */
[----:B------:R0:W-:Y:S01]  /*122b0*/  @!P2 ST.E.64 desc[UR60][R4.64], R106 ;  /* 0x0000006a0400a985 */ /* 0x0001e2000c101b3c */
[----:B------:R-:W-:Y:S02]  /*122c0*/  ISETP.GE.AND P2, PT, R14, UR4, PT ;  /* 0x000000040e007c0c */ /* 0x000fe4000bf46270 */
[----:B-1----:R-:W-:-:S04]  /*122d0*/  @!P4 LEA R6, P0, R20, R3, 0x2 ;  /* 0x000000031406c211 */ /* 0x002fc800078010ff */
[----:B------:R-:W-:Y:S02]  /*122e0*/  @!P4 LEA.HI.X R7, R20, R10, R21, 0x2, P0 ;  /* 0x0000000a1407c211 */ /* 0x000fe400000f1415 */
[----:B------:R-:W-:-:S03]  /*122f0*/  ISETP.GE.AND P0, PT, R12, UR4, PT ;  /* 0x000000040c007c0c */ /* 0x000fc6000bf06270 */
[----:B------:R1:W-:Y:S01]  /*12300*/  @!P4 ST.E.64 desc[UR60][R6.64], R110 ;  /* 0x0000006e0600c985 */ /* 0x0003e2000c101b3c */
[----:B0-----:R-:W-:-:S04]  /*12310*/  @!P3 LEA R4, P5, R11, R3, 0x2 ;  /* 0x000000030b04b211 */ /* 0x001fc800078a10ff */
[----:B------:R-:W-:Y:S01]  /*12320*/  @!P3 LEA.HI.X R5, R11, R10, R15, 0x2, P5 ;  /* 0x0000000a0b05b211 */ /* 0x000fe200028f140f */
[C---:B------:R-:W-:Y:S02]  /*12330*/  VIADD R15, R232.reuse, 0xb8 ;  /* 0x000000b8e80f7836 */ /* 0x040fe40000000000 */
[----:B------:R-:W-:Y:S02]  /*12340*/  VIADD R11, R232, 0xd0 ;  /* 0x000000d0e80b7836 */ /* 0x000fe40000000000 */
[----:B------:R0:W-:Y:S01]  /*12350*/  @!P3 ST.E.64 desc[UR60][R4.64], R114 ;  /* 0x000000720400b985 */ /* 0x0001e2000c101b3c */
[----:B------:R-:W-:Y:S02]  /*12360*/  SHF.R.S32.HI R15, RZ, 0x1f, R15 ;  /* 0x0000001fff0f7819 */ /* 0x000fe4000001140f */
[----:B-1----:R-:W-:Y:S02]  /*12370*/  @!P1 LEA R6, P4, R13, R3, 0x2 ;  /* 0x000000030d069211 */ /* 0x002fe400078810ff */
[----:B------:R-:W-:-:S02]  /*12380*/  ISETP.GE.AND P3, PT, R11, UR4, PT ;  /* 0x000000040b007c0c */ /* 0x000fc4000bf66270 */
[----:B------:R-:W-:Y:S01]  /*12390*/  @!P1 LEA.HI.X R7, R13, R10, R15, 0x2, P4 ;  /* 0x0000000a0d079211 */ /* 0x000fe200020f140f */
[----:B------:R-:W-:Y:S01]  /*123a0*/  VIADD R15, R232, 0xc0 ;  /* 0x000000c0e80f7836 */ /* 0x000fe20000000000 */
[-C--:B------:R-:W-:Y:S01]  /*123b0*/  @!P0 LEA R8, P4, R12, R3.reuse, 0x2 ;  /* 0x000000030c088211 */ /* 0x080fe200078810ff */
[----:B------:R-:W-:Y:S02]  /*123c0*/  VIADD R13, R232, 0xc8 ;  /* 0x000000c8e80d7836 */ /* 0x000fe40000000000 */
[----:B------:R-:W-:Y:S01]  /*123d0*/  @!P1 ST.E.64 desc[UR60][R6.64], R118 ;  /* 0x0000007606009985 */ /* 0x000fe2000c101b3c */
[----:B------:R-:W-:Y:S02]  /*123e0*/  SHF.R.S32.HI R15, RZ, 0x1f, R15 ;  /* 0x0000001fff0f7819 */ /* 0x000fe4000001140f */
[----:B0-----:R-:W-:Y:S02]  /*123f0*/  @!P2 LEA R4, P5, R14, R3, 0x2 ;  /* 0x000000030e04a211 */ /* 0x001fe400078a10ff */
[----:B------:R-:W-:-:S02]  /*12400*/  SHF.R.S32.HI R13, RZ, 0x1f, R13 ;  /* 0x0000001fff0d7819 */ /* 0x000fc4000001140d */
[-C--:B------:R-:W-:Y:S02]  /*12410*/  @!P2 LEA.HI.X R5, R14, R10.reuse, R15, 0x2, P5 ;  /* 0x0000000a0e05a211 */ /* 0x080fe400028f140f */
[----:B------:R-:W-:Y:S01]  /*12420*/  @!P0 LEA.HI.X R9, R12, R10, R13, 0x2, P4 ;  /* 0x0000000a0c098211 */ /* 0x000fe200020f140d */
[----:B------:R-:W-:Y:S01]  /*12430*/  VIADD R12, R232, 0xd0 ;  /* 0x000000d0e80c7836 */ /* 0x000fe20000000000 */
[----:B------:R-:W-:Y:S01]  /*12440*/  ISETP.GE.AND P1, PT, R237, UR4, PT ;  /* 0x00000004ed007c0c */ /* 0x000fe2000bf26270 */
[----:B------:R0:W-:Y:S01]  /*12450*/  @!P2 ST.E.64 desc[UR60][R4.64], R122 ;  /* 0x0000007a0400a985 */ /* 0x0001e2000c101b3c */
[----:B------:R-:W-:Y:S02]  /*12460*/  ISETP.GE.AND P4, PT, R236, UR4, PT ;  /* 0x00000004ec007c0c */ /* 0x000fe4000bf86270 */
[----:B------:R-:W-:Y:S01]  /*12470*/  SHF.R.S32.HI R12, RZ, 0x1f, R12 ;  /* 0x0000001fff0c7819 */ /* 0x000fe2000001140c */
[----:B------:R1:W-:Y:S01]  /*12480*/  @!P0 ST.E.64 desc[UR60][R8.64], R126 ;  /* 0x0000007e08008985 */ /* 0x0003e2000c101b3c */
[----:B------:R-:W-:-:S02]  /*12490*/  ISETP.GE.AND P2, PT, R235, UR4, PT ;  /* 0x00000004eb007c0c */ /* 0x000fc4000bf46270 */
[----:B------:R-:W-:Y:S02]  /*124a0*/  ISETP.GE.AND P0, PT, R234, UR4, PT ;  /* 0x00000004ea007c0c */ /* 0x000fe4000bf06270 */
[----:B------:R-:W-:Y:S02]  /*124b0*/  SHF.R.S32.HI R14, RZ, 0x1f, R235 ;  /* 0x0000001fff0e7819 */ /* 0x000fe400000114eb */
[----:B0-----:R-:W-:-:S04]  /*124c0*/  @!P3 LEA R4, P5, R11, R3, 0x2 ;  /* 0x000000030b04b211 */ /* 0x001fc800078a10ff */
[-C--:B------:R-:W-:Y:S02]  /*124d0*/  @!P3 LEA.HI.X R5, R11, R10.reuse, R12, 0x2, P5 ;  /* 0x0000000a0b05b211 */ /* 0x080fe400028f140c */
[----:B------:R-:W-:Y:S02]  /*124e0*/  SHF.R.S32.HI R11, RZ, 0x1f, R237 ;  /* 0x0000001fff0b7819 */ /* 0x000fe400000114ed */
[CC--:B------:R-:W-:Y:S01]  /*124f0*/  @!P1 LEA R6, P5, R237.reuse, R3.reuse, 0x2 ;  /* 0x00000003ed069211 */ /* 0x0c0fe200078a10ff */
[----:B------:R0:W-:Y:S01]  /*12500*/  @!P3 ST.E.64 desc[UR60][R4.64], R130 ;  /* 0x000000820400b985 */ /* 0x0001e2000c101b3c */
[----:B------:R-:W-:Y:S02]  /*12510*/  SHF.R.S32.HI R12, RZ, 0x1f, R236 ;  /* 0x0000001fff0c7819 */ /* 0x000fe400000114ec */
[----:B------:R-:W-:Y:S02]  /*12520*/  @!P1 LEA.HI.X R7, R237, R10, R11, 0x2, P5 ;  /* 0x0000000aed079211 */ /* 0x000fe400028f140b */
[----:B-1----:R-:W-:-:S02]  /*12530*/  @!P2 LEA R8, P5, R235, R3, 0x2 ;  /* 0x00000003eb08a211 */ /* 0x002fc400078a10ff */
[----:B------:R-:W-:Y:S01]  /*12540*/  SHF.R.S32.HI R11, RZ, 0x1f, R234 ;  /* 0x0000001fff0b7819 */ /* 0x000fe200000114ea */
[----:B------:R1:W-:Y:S01]  /*12550*/  @!P1 ST.E.64 desc[UR60][R6.64], R134 ;  /* 0x0000008606009985 */ /* 0x0003e2000c101b3c */
[----:B------:R-:W-:Y:S02]  /*12560*/  @!P2 LEA.HI.X R9, R235, R10, R14, 0x2, P5 ;  /* 0x0000000aeb09a211 */ /* 0x000fe400028f140e */
[----:B0-----:R-:W-:-:S04]  /*12570*/  @!P4 LEA R4, P3, R236, R3, 0x2 ;  /* 0x00000003ec04c211 */ /* 0x001fc800078610ff */
[----:B------:R-:W-:Y:S02]  /*12580*/  @!P4 LEA.HI.X R5, R236, R10, R12, 0x2, P3 ;  /* 0x0000000aec05c211 */ /* 0x000fe400018f140c */
[----:B------:R-:W-:-:S03]  /*12590*/  @!P0 LEA R12, P3, R234, R3, 0x2 ;  /* 0x00000003ea0c8211 */ /* 0x000fc600078610ff */
[----:B------:R1:W-:Y:S01]  /*125a0*/  @!P4 ST.E.64 desc[UR60][R4.64], R138 ;  /* 0x0000008a0400c985 */ /* 0x0003e2000c101b3c */
[----:B------:R-:W-:-:S03]  /*125b0*/  @!P0 LEA.HI.X R13, R234, R10, R11, 0x2, P3 ;  /* 0x0000000aea0d8211 */ /* 0x000fc600018f140b */
[----:B------:R1:W-:Y:S04]  /*125c0*/  @!P2 ST.E.64 desc[UR60][R8.64], R142 ;  /* 0x0000008e0800a985 */ /* 0x0003e8000c101b3c */
[----:B------:R1:W-:Y:S01]  /*125d0*/  @!P0 ST.E.64 desc[UR60][R12.64], R146 ;  /* 0x000000920c008985 */ /* 0x0003e2000c101b3c */
[----:B------:R-:W-:-:S13]  /*125e0*/  ISETP.GE.AND P0, PT, R233, UR4, PT ;  /* 0x00000004e9007c0c */ /* 0x000fda000bf06270 */
[----:B-1----:R-:W-:Y:S05]  /*125f0*/  @P0 BRA `(.L_x_1463) ;  /* 0x0000000c00e80947 */ /* 0x002fea0003800000 */
[----:B------:R-:W-:Y:S02]  /*12600*/  SHF.R.S32.HI R11, RZ, 0x1f, R233 ;  /* 0x0000001fff0b7819 */ /* 0x000fe400000114e9 */
[----:B------:R-:W-:-:S04]  /*12610*/  LEA R4, P0, R233, R3, 0x2 ;  /* 0x00000003e9047211 */ /* 0x000fc800078010ff */
[----:B------:R-:W-:-:S05]  /*12620*/  LEA.HI.X R5, R233, R10, R11, 0x2, P0 ;  /* 0x0000000ae9057211 */ /* 0x000fca00000f140b */
[----:B------:R0:W-:Y:S01]  /*12630*/  ST.E.64 desc[UR60][R4.64], R150 ;  /* 0x0000009604007985 */ /* 0x0001e2000c101b3c */
[----:B------:R-:W-:Y:S05]  /*12640*/  BRA `(.L_x_1463) ;  /* 0x0000000c00d47947 */ /* 0x000fea0003800000 */
.L_x_1450:
        /* <DEDUP_REMOVED lines=26> */
.L_x_1468:
        /* <DEDUP_REMOVED lines=18> */
[----:B------:R-:W-:-:S05]  /*12910*/  SEL R24, R24, 0xa78, P0 ;  /* 0x00000a7818187807 */ /* 0x000fca0000000000 */
[----:B------:R-:W3:Y:S08]  /*12920*/  LDC.64 R8, c[0x0][R24+0x220] ;  /* 0x0000880018087b82 */ /* 0x000ef00000000a00 */
[----:B------:R-:W4:Y:S08]  /*12930*/  LDC.64 R12, c[0x0][R24+0x218] ;  /* 0x00008600180c7b82 */ /* 0x000f300000000a00 */
[----:B------:R-:W5:Y:S08]  /*12940*/  LDC.64 R10, c[0x0][R24+0x228] ;  /* 0x00008a00180a7b82 */ /* 0x000f700000000a00 */
[----:B------:R-:W0:Y:S08]  /*12950*/  @P1 LDC R0, c[0x0][0xcec] ;  /* 0x00033b00ff001b82 */ /* 0x000e300000000800 */
[----:B------:R-:W1:Y:S08]  /*12960*/  LDC.64 R6, c[0x0][R24+0x210] ;  /* 0x0000840018067b82 */ /* 0x000e700000000a00 */
[----:B------:R-:W5:Y:S01]  /*12970*/  @P1 LDC R27, c[0x0][0xcf0] ;  /* 0x00033c00ff1b1b82 */ /* 0x000f620000000800 */
[----:B0-----:R-:W-:-:S07]  /*12980*/  @P1 IMAD.HI.U32 R0, R31, R0, RZ ;  /* 0x000000001f001227 */ /* 0x001fce00078e00ff */
[----:B--2---:R-:W0:Y:S01]  /*12990*/  @!P0 LDC R4, c[0x0][0xc50] ;  /* 0x00031400ff048b82 */ /* 0x004e220000000800 */
[-C--:B---3--:R-:W-:Y:S02]  /*129a0*/  IMAD R9, R9, R29.reuse, RZ ;  /* 0x0000001d09097224 */ /* 0x088fe400078e02ff */
[----:B------:R-:W-:-:S05]  /*129b0*/  IMAD.WIDE.U32 R14, R8, R29, RZ ;  /* 0x0000001d080e7225 */ /* 0x000fca00078e00ff */
[----:B------:R-:W2:Y:S01]  /*129c0*/  @!P0 LDC R5, c[0x0][0xc54] ;  /* 0x00031500ff058b82 */ /* 0x000ea20000000800 */
[-C--:B----4-:R-:W-:Y:S02]  /*129d0*/  IMAD R25, R13, R222.reuse, RZ ;  /* 0x000000de0d197224 */ /* 0x090fe400078e02ff */
[----:B------:R-:W-:Y:S01]  /*129e0*/  IMAD.WIDE.U32 R12, R12, R222, RZ ;  /* 0x000000de0c0c7225 */ /* 0x000fe200078e00ff */
[----:B-----5:R-:W-:-:S03]  /*129f0*/  @P1 SHF.R.U32.HI R21, RZ, R27, R0 ;  /* 0x0000001bff151219 */ /* 0x020fc60000011600 */
[----:B------:R-:W-:Y:S01]  /*12a00*/  IMAD R27, R8, R28, R9 ;  /* 0x0000001c081b7224 */ /* 0x000fe200078e0209 */
[----:B------:R-:W-:Y:S01]  /*12a10*/  SEL R9, R230, RZ, P0 ;  /* 0x000000ffe6097207 */ /* 0x000fe20000000000 */
[----:B------:R-:W-:Y:S01]  /*12a20*/  IMAD.IADD R25, R13, 0x1, R25 ;  /* 0x000000010d197824 */ /* 0x000fe200078e0219 */
[----:B------:R-:W-:Y:S01]  /*12a30*/  IADD3 R12, P1, P3, R14, R12, R3 ;  /* 0x0000000c0e0c7210 */ /* 0x000fe20007b3e003 */
[----:B------:R-:W-:Y:S02]  /*12a40*/  IMAD.MOV R0, RZ, RZ, -R21 ;  /* 0x000000ffff007224 */ /* 0x000fe400078e0a15 */
[----:B------:R-:W-:Y:S02]  /*12a50*/  IMAD.IADD R27, R15, 0x1, R27 ;  /* 0x000000010f1b7824 */ /* 0x000fe400078e021b */
        /* <DEDUP_REMOVED lines=8> */
[-C--:B-1----:R-:W-:Y:S01]  /*12ae0*/  IMAD R0, R7, R11.reuse, RZ ;  /* 0x0000000b07007224 */ /* 0x082fe200078e02ff */
[----:B------:R-:W-:Y:S01]  /*12af0*/  SHF.R.S32.HI R13, RZ, 0x1f, R11 ;  /* 0x0000001fff0d7819 */ /* 0x000fe2000001140b */
[----:B------:R-:W-:Y:S02]  /*12b00*/  IMAD.MOV.U32 R7, RZ, RZ, -0x800000 ;  /* 0xff800000ff077424 */ /* 0x000fe400078e00ff */
[----:B------:R-:W-:-:S04]  /*12b10*/  IMAD.WIDE.U32 R8, R6, R11, R8 ;  /* 0x0000000b06087225 */ /* 0x000fc800078e0008 */
[----:B------:R-:W-:Y:S01]  /*12b20*/  IMAD R13, R6, R13, R0 ;  /* 0x0000000d060d7224 */ /* 0x000fe200078e0200 */
[----:B0-----:R-:W-:-:S03]  /*12b30*/  LEA R4, P0, R8, R4, 0x2 ;  /* 0x0000000408047211 */ /* 0x001fc600078010ff */
[----:B------:R-:W-:-:S05]  /*12b40*/  IMAD.IADD R0, R9, 0x1, R13 ;  /* 0x0000000109007824 */ /* 0x000fca00078e020d */
[----:B--2---:R-:W-:-:S05]  /*12b50*/  LEA.HI.X R5, R8, R5, R0, 0x2, P0 ;  /* 0x0000000508057211 */ /* 0x004fca00000f1400 */
[----:B------:R2:W-:Y:S02]  /*12b60*/  STG.E desc[UR60][R4.64], R7 ;  /* 0x0000000704007986 */ /* 0x0005e4000c10193c */
.L_x_1470:
[----:B------:R-:W-:Y:S05]  /*12b70*/  BSYNC B1 ;  /* 0x0000000000017941 */ /* 0x000fea0003800000 */
.L_x_1469:
[----:B------:R-:W-:Y:S05]  /*12b80*/  @P2 BRA `(.L_x_1463) ;  /* 0x0000000800842947 */ /* 0x000fea0003800000 */
[----:B------:R-:W3:Y:S01]  /*12b90*/  LDC R21, c[0x0][0xce8] ;  /* 0x00033a00ff157b82 */ /* 0x000ee20000000800 */
[----:B--2---:R-:W-:Y:S01]  /*12ba0*/  SHF.R.S32.HI R5, RZ, 0x1f, R30 ;  /* 0x0000001fff057819 */ /* 0x004fe2000001141e */
[----:B------:R-:W-:Y:S01]  /*12bb0*/  ULDC.64 UR4, c[0x0][0xba0] ;  /* 0x0002e80000047ab9 */ /* 0x000fe20000000a00 */
[----:B------:R-:W-:Y:S02]  /*12bc0*/  VIADD R25, R203, 0xc0 ;  /* 0x000000c0cb197836 */ /* 0x000fe40000000000 */
[----:B------:R-:W-:Y:S01]  /*12bd0*/  LEA.HI R8, R5, R30, RZ, 0x3 ;  /* 0x0000001e05087211 */ /* 0x000fe200078f18ff */
[----:B------:R-:W-:Y:S02]  /*12be0*/  IMAD R0, R26, UR4, RZ ;  /* 0x000000041a007c24 */ /* 0x000fe4000f8e02ff */
[C---:B------:R-:W-:Y:S01]  /*12bf0*/  IMAD.WIDE.U32 R4, R3.reuse, UR4, RZ ;  /* 0x0000000403047c25 */ /* 0x040fe2000f8e00ff */
[----:B------:R-:W-:Y:S02]  /*12c00*/  LOP3.LUT R9, R8, 0xfffffff8, RZ, 0xc0, !PT ;  /* 0xfffffff808097812 */ /* 0x000fe400078ec0ff */
[----:B------:R-:W-:Y:S01]  /*12c10*/  SHF.R.S32.HI R8, RZ, 0x3, R8 ;  /* 0x00000003ff087819 */ /* 0x000fe20000011408 */
[----:B------:R-:W-:Y:S01]  /*12c20*/  IMAD R7, R3, UR5, R0 ;  /* 0x0000000503077c24 */ /* 0x000fe2000f8e0200 */
[----:B------:R-:W-:Y:S01]  /*12c30*/  ULDC.64 UR4, c[0x0][0xbe8] ;  /* 0x0002fa0000047ab9 */ /* 0x000fe20000000a00 */
[----:B------:R-:W-:-:S02]  /*12c40*/  IMAD.IADD R0, R30, 0x1, -R9 ;  /* 0x000000011e007824 */ /* 0x000fc400078e0a09 */
        /* <DEDUP_REMOVED lines=19> */
[----:B------:R-:W-:Y:S01]  /*12d80*/  IMAD R7, R21, R6, R9 ;  /* 0x0000000615077224 */ /* 0x000fe200078e0209 */
[----:B------:R-:W-:Y:S01]  /*12d90*/  SHF.R.S32.HI R6, RZ, 0x1f, R25 ;  /* 0x0000001fff067819 */ /* 0x000fe20000011419 */
        /* <DEDUP_REMOVED lines=9> */
[----:B------:R-:W-:-:S03]  /*12e30*/  ULDC.64 UR4, c[0x0][0xb80] ;  /* 0x0002e00000047ab9 */ /* 0x000fc60000000a00 */
[----:B------:R-:W-:Y:S01]  /*12e40*/  IMAD.IADD R5, R5, 0x1, R3 ;  /* 0x0000000105057824 */ /* 0x000fe200078e0203 */
[----:B------:R-:W-:Y:S01]  /*12e50*/  LEA R3, P0, R4, UR4, 0x1 ;  /* 0x0000000404037c11 */ /* 0x000fe2000f8008ff */
[----:B------:R-:W-:-:S03]  /*12e60*/  UMOV UR4, 0xffffffff ;  /* 0xffffffff00047882 */ /* 0x000fc60000000000 */
[----:B------:R-:W-:Y:S01]  /*12e70*/  LEA.HI.X R4, R4, UR5, R5, 0x1, P0 ;  /* 0x0000000504047c11 */ /* 0x000fe200080f0c05 */
[----:B------:R-:W-:Y:S08]  /*12e80*/  BRA.DIV UR4, `(.L_x_1471) ;  /* 0x0000009e04f07947 */ /* 0x000ff0000b800000 */
[----:B------:R2:W3:Y:S04]  /*12e90*/  SHFL.IDX PT, R0, R4, RZ, 0x181f ;  /* 0x00181fff04007589 */ /* 0x0004e800000e0000 */
[----:B------:R2:W4:Y:S02]  /*12ea0*/  SHFL.IDX PT, R14, R3, RZ, 0x181f ;  /* 0x00181fff030e7589 */ /* 0x00052400000e0000 */
.L_x_1694:
        /* <DEDUP_REMOVED lines=12> */
[-C--:B----4-:R-:W-:Y:S02]  /*12f70*/  @!P3 LEA R8, P5, R203, R14.reuse, 0x1 ;  /* 0x0000000ecb08b211 */ /* 0x090fe400078a08ff */
[----:B------:R-:W-:Y:S02]  /*12f80*/  @!P2 LEA R10, P4, R221, R14, 0x1 ;  /* 0x0000000edd0aa211 */ /* 0x000fe400078808ff */
[----:B---3--:R-:W-:Y:S02]  /*12f90*/  @!P3 LEA.HI.X R9, R203, R0, R5, 0x1, P5 ;  /* 0x00000000cb09b211 */ /* 0x008fe400028f0c05 */
[----:B------:R-:W-:Y:S02]  /*12fa0*/  SHF.R.S32.HI R5, RZ, 0x1f, R220 ;  /* 0x0000001fff057819 */ /* 0x000fe400000114dc */
[----:B------:R-:W-:Y:S01]  /*12fb0*/  @!P1 LEA R12, P5, R220, R14, 0x1 ;  /* 0x0000000edc0c9211 */ /* 0x000fe200078a08ff */
[----:B------:R3:W-:Y:S01]  /*12fc0*/  @!P3 ST.E.128 desc[UR60][R8.64], RZ ;  /* 0x000000ff0800b985 */ /* 0x0007e2000c101d3c */
[----:B------:R-:W-:-:S02]  /*12fd0*/  @!P2 LEA.HI.X R11, R221, R0, R15, 0x1, P4 ;  /* 0x00000000dd0ba211 */ /* 0x000fc400020f0c0f */
[C---:B------:R-:W-:Y:S02]  /*12fe0*/  @!P0 LEA R14, P4, R25.reuse, R14, 0x1 ;  /* 0x0000000e190e8211 */ /* 0x040fe400078808ff */
[-C--:B------:R-:W-:Y:S01]  /*12ff0*/  @!P1 LEA.HI.X R13, R220, R0.reuse, R5, 0x1, P5 ;  /* 0x00000000dc0d9211 */ /* 0x080fe200028f0c05 */
[----:B------:R3:W-:Y:S01]  /*13000*/  @!P2 ST.E.128 desc[UR60][R10.64], RZ ;  /* 0x000000ff0a00a985 */ /* 0x0007e2000c101d3c */
[----:B------:R-:W-:-:S03]  /*13010*/  @!P0 LEA.HI.X R15, R25, R0, R6, 0x1, P4 ;  /* 0x00000000190f8211 */ /* 0x000fc600020f0c06 */
[----:B------:R3:W-:Y:S04]  /*13020*/  @!P1 ST.E.128 desc[UR60][R12.64], RZ ;  /* 0x000000ff0c009985 */ /* 0x0007e8000c101d3c */
[----:B------:R3:W-:Y:S02]  /*13030*/  @!P0 ST.E.128 desc[UR60][R14.64], RZ ;  /* 0x000000ff0e008985 */ /* 0x0007e4000c101d3c */
.L_x_1473:
[----:B------:R-:W-:Y:S05]  /*13040*/  BSYNC B1 ;  /* 0x0000000000017941 */ /* 0x000fea0003800000 */
.L_x_1472:
[----:B------:R-:W-:-:S03]  /*13050*/  UMOV UR4, 0xffffffff ;  /* 0xffffffff00047882 */ /* 0x000fc60000000000 */
[----:B------:R-:W-:Y:S05]  /*13060*/  BRA.DIV UR4, `(.L_x_1474) ;  /* 0x0000009e04ac7947 */ /* 0x000fea000b800000 */
[----:B---3--:R3:W0:Y:S04]  /*13070*/  SHFL.IDX PT, R0, R4, 0x1, 0x181f ;  /* 0x00381f0004007f89 */ /* 0x00862800000e0000 */
[----:B----4-:R3:W4:Y:S02]  /*13080*/  SHFL.IDX PT, R14, R3, 0x1, 0x181f ;  /* 0x00381f00030e7f89 */ /* 0x01072400000e0000 */
.L_x_1698:
        /* <DEDUP_REMOVED lines=12> */
[-C--:B----4-:R-:W-:Y:S02]  /*13150*/  @!P3 LEA R8, P5, R203, R14.reuse, 0x1 ;  /* 0x0000000ecb08b211 */ /* 0x090fe400078a08ff */
        /* <DEDUP_REMOVED lines=11> */
.L_x_1476:
[----:B------:R-:W-:Y:S05]  /*13210*/  BSYNC B1 ;  /* 0x0000000000017941 */ /* 0x000fea0003800000 */
.L_x_1475:
[----:B------:R-:W-:-:S03]  /*13220*/  UMOV UR4, 0xffffffff ;  /* 0xffffffff00047882 */ /* 0x000fc60000000000 */
[----:B------:R-:W-:Y:S05]  /*13230*/  BRA.DIV UR4, `(.L_x_1477) ;  /* 0x0000009e04807947 */ /* 0x000fea000b800000 */
[----:B0-----:R0:W0:Y:S04]  /*13240*/  SHFL.IDX PT, R0, R4, 0x2, 0x181f ;  /* 0x00581f0004007f89 */ /* 0x00102800000e0000 */
[----:B----4-:R4:W0:Y:S02]  /*13250*/  SHFL.IDX PT, R14, R3, 0x2, 0x181f ;  /* 0x00581f00030e7f89 */ /* 0x01082400000e0000 */
.L_x_1702:
        /* <DEDUP_REMOVED lines=12> */
[-C--:B0-----:R-:W-:Y:S02]  /*13320*/  @!P3 LEA R8, P5, R203, R14.reuse, 0x1 ;  /* 0x0000000ecb08b211 */ /* 0x081fe400078a08ff */
[----:B------:R-:W-:Y:S02]  /*13330*/  @!P2 LEA R10, P4, R221, R14, 0x1 ;  /* 0x0000000edd0aa211 */ /* 0x000fe400078808ff */
[----:B------:R-:W-:Y:S02]  /*13340*/  @!P3 LEA.HI.X R9, R203, R0, R12, 0x1, P5 ;  /* 0x00000000cb09b211 */ /* 0x000fe400028f0c0c */
        /* <DEDUP_REMOVED lines=9> */
.L_x_1479:
[----:B------:R-:W-:Y:S05]  /*133e0*/  BSYNC B1 ;  /* 0x0000000000017941 */ /* 0x000fea0003800000 */
.L_x_1478:
[----:B------:R-:W-:-:S03]  /*133f0*/  UMOV UR4, 0xffffffff ;  /* 0xffffffff00047882 */ /* 0x000fc60000000000 */
[----:B------:R-:W-:Y:S05]  /*13400*/  BRA.DIV UR4, `(.L_x_1480) ;  /* 0x0000009e04547947 */ /* 0x000fea000b800000 */
[----:B0-----:R0:W0:Y:S04]  /*13410*/  SHFL.IDX PT, R0, R4, 0x3, 0x181f ;  /* 0x00781f0004007f89 */ /* 0x00102800000e0000 */
[----:B------:R0:W0:Y:S02]  /*13420*/  SHFL.IDX PT, R14, R3, 0x3, 0x181f ;  /* 0x00781f00030e7f89 */ /* 0x00002400000e0000 */
.L_x_1706:
        /* <DEDUP_REMOVED lines=11> */
[-C--:B------:R-:W-:Y:S02]  /*134e0*/  @!P3 LEA R4, P5, R203, R14.reuse, 0x1 ;  /* 0x0000000ecb04b211 */ /* 0x080fe400078a08ff */
        /* <DEDUP_REMOVED lines=11> */
.L_x_1463:
[----:B------:R-:W-:Y:S05]  /*135a0*/  BSYNC B0 ;  /* 0x0000000000007941 */ /* 0x000fea0003800000 */
.L_x_1449:
[----:B------:R-:W-:Y:S02]  /*135b0*/  ULDC UR4, c[0x0][0xd3c] ;  /* 0x00034f0000047ab9 */ /* 0x000fe40000000800 */
[----:B-1----:R-:W-:-:S13]  /*135c0*/  ISETP.GE.AND P0, PT, R43, UR4, PT ;  /* 0x000000042b007c0c */ /* 0x002fda000bf06270 */
[----:B------:R-:W-:Y:S05]  /*135d0*/  @!P0 BRA `(.L_x_1481) ;  /* 0xfffffedc00948947 */ /* 0x000fea000383ffff */
[----:B------:R-:W-:Y:S05]  /*135e0*/  BRA `(.L_x_1333) ;  /* 0x00000088009c7947 */ /* 0x000fea0003800000 */
.L_x_1331:
[----:B------:R-:W-:-:S08]  /*135f0*/  NOP ;  /* 0x0000000000007918 */ /* 0x000fd00000000000 */
[----:B0-----:R-:W0:-:S00]  /*13600*/  USETMAXREG.DEALLOC.CTAPOOL 0x18 ;  /* 0x00000018000079c8 */ /* 0x001e0000080e0500 */
        /* <DEDUP_REMOVED lines=18> */
.L_x_1482:
        /* <DEDUP_REMOVED lines=43> */
.L_x_1486:
        /* <DEDUP_REMOVED lines=38> */
.L_x_1484:
        /* <DEDUP_REMOVED lines=20> */
.L_x_1487:
        /* <DEDUP_REMOVED lines=54> */
.L_x_1485:
[----:B------:R-:W-:Y:S01]  /*140e0*/  IMAD.U32 R2, RZ, RZ, UR6 ;  /* 0x00000006ff027e24 */ /* 0x000fe2000f8e00ff */
[----:B------:R0:W-:Y:S04]  /*140f0*/  STL [R1+0x4], RZ ;  /* 0x000004ff01007387 */ /* 0x0001e80000100800 */
[----:B------:R0:W-:Y:S04]  /*14100*/  STL [R1+0x8], RZ ;  /* 0x000008ff01007387 */ /* 0x0001e80000100800 */
[----:B------:R0:W-:Y:S02]  /*14110*/  STL [R1], R2 ;  /* 0x0000000201007387 */ /* 0x0001e40000100800 */
.L_x_1488:
        /* <DEDUP_REMOVED lines=10> */
.L_x_1483:
[----:B--2---:R-:W2:Y:S01]  /*141c0*/  LDL R0, [R1+0xc] ;  /* 0x00000c0001007983 */ /* 0x004ea20000100800 */
[----:B------:R-:W-:Y:S01]  /*141d0*/  ULDC UR4, c[0x0][0xd3c] ;  /* 0x00034f0000047ab9 */ /* 0x000fe20000000800 */
[----:B------:R-:W-:Y:S01]  /*141e0*/  IMAD.MOV.U32 R19, RZ, RZ, RZ ;  /* 0x000000ffff137224 */ /* 0x000fe200078e00ff */
[----:B--2---:R-:W-:Y:S01]  /*141f0*/  ISETP.GE.AND P0, PT, R0, UR4, PT ;  /* 0x0000000400007c0c */ /* 0x004fe2000bf06270 */
[----:B------:R-:W-:-:S05]  /*14200*/  IMAD.MOV.U32 R0, RZ, RZ, 0x1 ;  /* 0x00000001ff007424 */ /* 0x000fca00078e00ff */
[----:B------:R2:W-:Y:S04]  /*14210*/  STL [R1+0x1c], R0 ;  /* 0x00001c0001007387 */ /* 0x0005e80000100800 */
[----:B------:R2:W-:Y:S03]  /*14220*/  STL [R1+0x80], RZ ;  /* 0x000080ff01007387 */ /* 0x0005e60000100800 */
[----:B------:R-:W-:Y:S05]  /*14230*/  @P0 BRA `(.L_x_1489) ;  /* 0x0000007800a00947 */ /* 0x000fea0003800000 */
[----:B------:R-:W3:Y:S01]  /*14240*/  S2UR UR5, SR_CgaCtaId ;  /* 0x00000000000579c3 */ /* 0x000ee20000008800 */
[C---:B--2---:R-:W-:Y:S01]  /*14250*/  IMAD.SHL.U32 R0, R6.reuse, 0x8, RZ ;  /* 0x0000000806007824 */ /* 0x044fe200078e00ff */
[----:B------:R-:W-:Y:S01]  /*14260*/  LOP3.LUT R4, R6, 0x7f, RZ, 0xc0, !PT ;  /* 0x0000007f06047812 */ /* 0x000fe200078ec0ff */
[----:B------:R-:W-:Y:S01]  /*14270*/  UMOV UR4, 0x400 ;  /* 0x0000040000047882 */ /* 0x000fe20000000000 */
[----:B------:R-:W-:Y:S01]  /*14280*/  BSSY B8, `(.L_x_1489) ;  /* 0x00007a3000087945 */ /* 0x000fe20003800000 */
[----:B------:R-:W-:Y:S01]  /*14290*/  IMAD.MOV.U32 R19, RZ, RZ, RZ ;  /* 0x000000ffff137224 */ /* 0x000fe200078e00ff */
[----:B------:R-:W-:Y:S01]  /*142a0*/  LOP3.LUT R3, R0, 0x1f8, RZ, 0xc0, !PT ;  /* 0x000001f800037812 */ /* 0x000fe200078ec0ff */
[----:B0-----:R-:W-:Y:S01]  /*142b0*/  IMAD.SHL.U32 R2, R4, 0x8, RZ ;  /* 0x0000000804027824 */ /* 0x001fe200078e00ff */
[----:B------:R-:W-:Y:S01]  /*142c0*/  LOP3.LUT R0, R0, 0x38, RZ, 0xc0, !PT ;  /* 0x0000003800007812 */ /* 0x000fe200078ec0ff */
[----:B------:R-:W-:Y:S01]  /*142d0*/  ULDC.64 UR36, c[0x0][0x198] ;  /* 0x0000660000247ab9 */ /* 0x000fe20000000a00 */
[----:B------:R-:W-:Y:S01]  /*142e0*/  LOP3.LUT R3, R3, 0x38, R6, 0x78, !PT ;  /* 0x0000003803037812 */ /* 0x000fe200078e7806 */
[----:B------:R-:W-:Y:S01]  /*142f0*/  IMAD.SHL.U32 R6, R6, 0x10, RZ ;  /* 0x0000001006067824 */ /* 0x000fe200078e00ff */
[----:B------:R-:W-:-:S02]  /*14300*/  ULDC UR38, c[0x0][0xc] ;  /* 0x0000030000267ab9 */ /* 0x000fc40000000800 */
[----:B------:R-:W-:Y:S02]  /*14310*/  LOP3.LUT R3, R3, 0x200, R2, 0xf8, !PT ;  /* 0x0000020003037812 */ /* 0x000fe400078ef802 */
[----:B------:R-:W-:-:S04]  /*14320*/  SHF.R.U32.HI R2, RZ, 0x3, R4 ;  /* 0x00000003ff027819 */ /* 0x000fc80000011604 */
[----:B------:R-:W-:Y:S01]  /*14330*/  LOP3.LUT R4, R2, 0x70, R6, 0xf8, !PT ;  /* 0x0000007002047812 */ /* 0x000fe200078ef806 */
[----:B------:R-:W-:Y:S02]  /*14340*/  IMAD.MOV.U32 R2, RZ, RZ, 0x1 ;  /* 0x00000001ff027424 */ /* 0x000fe400078e00ff */
[----:B------:R-:W-:Y:S01]  /*14350*/  IMAD.MOV.U32 R4, RZ, RZ, 0x1 ;  /* 0x00000001ff047424 */ /* 0x000fe200078e00ff */
[----:B---3--:R-:W-:-:S06]  /*14360*/  ULEA UR4, UR5, UR4, 0x18 ;  /* 0x0000000405047291 */ /* 0x008fcc000f8ec03f */
[----:B------:R-:W-:-:S04]  /*14370*/  IMAD.U32 R18, RZ, RZ, UR4 ;  /* 0x00000004ff127e24 */ /* 0x000fc8000f8e00ff */
[----:B------:R-:W-:-:S05]  /*14380*/  IMAD R3, R3, 0x2, R18 ;  /* 0x0000000203037824 */ /* 0x000fca00078e0212 */
[----:B------:R0:W-:Y:S04]  /*14390*/  STL [R1+0x14], R3 ;  /* 0x0000140301007387 */ /* 0x0001e80000100800 */
[----:B------:R-:W-:Y:S04]  /*143a0*/  STL [R1+0x80], RZ ;  /* 0x000080ff01007387 */ /* 0x000fe80000100800 */
[----:B------:R2:W-:Y:S01]  /*143b0*/  STL [R1+0x20], R2 ;  /* 0x0000200201007387 */ /* 0x0005e20000100800 */
[----:B0-----:R-:W-:-:S03]  /*143c0*/  LOP3.LUT R3, R0, 0x40, RZ, 0xfc, !PT ;  /* 0x0000004000037812 */ /* 0x001fc600078efcff */
[----:B------:R0:W-:Y:S04]  /*143d0*/  STL [R1+0x10], RZ ;  /* 0x000010ff01007387 */ /* 0x0001e80000100800 */
[----:B------:R0:W-:Y:S01]  /*143e0*/  STL [R1+0x1c], R4 ;  /* 0x00001c0401007387 */ /* 0x0001e20000100800 */
[C---:B--2---:R-:W-:Y:S02]  /*143f0*/  LOP3.LUT R2, R0.reuse, 0x80, RZ, 0xfc, !PT ;  /* 0x0000008000027812 */ /* 0x044fe400078efcff */
[----:B------:R-:W-:-:S07]  /*14400*/  LOP3.LUT R0, R0, 0xc0, RZ, 0xfc, !PT ;  /* 0x000000c000007812 */ /* 0x000fce00078efcff */
.L_x_1637:
[----:B--2---:R-:W2:Y:S01]  /*14410*/  LDL R0, [R1+0xc] ;  /* 0x00000c0001007983 */ /* 0x004ea20000100800 */
[----:B------:R-:W2:Y:S01]  /*14420*/  LDC.64 R2, c[0x0][0xd88] ;  /* 0x00036200ff027b82 */ /* 0x000ea20000000a00 */
[----:B------:R-:W-:Y:S05]  /*14430*/  YIELD ;  /* 0x0000000000007946 */ /* 0x000fea0003800000 */
[----:B------:R-:W-:Y:S01]  /*14440*/  ULDC.64 UR4, c[0x0][0xb20] ;  /* 0x0002c80000047ab9 */ /* 0x000fe20000000a00 */
[----:B01----:R-:W-:Y:S02]  /*14450*/  CS2R R8, SRZ ;  /* 0x0000000000087805 */ /* 0x003fe4000001ff00 */
[----:B------:R-:W-:Y:S01]  /*14460*/  ISETP.NE.U32.AND P0, PT, RZ, UR4, PT ;  /* 0x00000004ff007c0c */ /* 0x000fe2000bf05070 */
[----:B------:R-:W-:Y:S01]  /*14470*/  ULDC.64 UR10, c[0x0][0xb10] ;  /* 0x0002c400000a7ab9 */ /* 0x000fe20000000a00 */
[----:B------:R-:W-:Y:S01]  /*14480*/  ULDC.64 UR8, c[0x0][0xb08] ;  /* 0x0002c20000087ab9 */ /* 0x000fe20000000a00 */
[----:B------:R-:W-:Y:S01]  /*14490*/  ULDC.64 UR6, c[0x0][0xb00] ;  /* 0x0002c00000067ab9 */ /* 0x000fe20000000a00 */
[----:B--2---:R-:W-:-:S05]  /*144a0*/  IMAD.WIDE R2, R0, 0x4, R2 ;  /* 0x0000000400027825 */ /* 0x004fca00078e0202 */
[----:B------:R-:W0:Y:S01]  /*144b0*/  LDG.E R13, desc[UR60][R2.64] ;  /* 0x0000003c020d7981 */ /* 0x000e22000c1e1900 */
[----:B------:R-:W-:Y:S01]  /*144c0*/  ISETP.NE.AND.EX P0, PT, RZ, UR5, PT, P0 ;  /* 0x00000005ff007c0c */ /* 0x000fe2000bf05300 */
[----:B------:R-:W-:Y:S01]  /*144d0*/  IMAD.MOV.U32 R0, RZ, RZ, RZ ;  /* 0x000000ffff007224 */ /* 0x000fe200078e00ff */
[----:B0-----:R-:W-:Y:S01]  /*144e0*/  SHF.R.S32.HI R4, RZ, 0x1f, R13 ;  /* 0x0000001fff047819 */ /* 0x001fe2000001140d */
        /* <DEDUP_REMOVED lines=14> */
[----:B------:R-:W-:Y:S02]  /*145d0*/  ISETP.NE.U32.AND P2, PT, RZ, UR8, PT ;  /* 0x00000008ff007c0c */ /* 0x000fe4000bf45070 */
[C---:B------:R-:W-:Y:S02]  /*145e0*/  IADD3 R6, P5, R17.reuse, UR6, RZ ;  /* 0x0000000611067c10 */ /* 0x040fe4000ffbe0ff */
[----:B-1----:R-:W-:-:S02]  /*145f0*/  IADD3 R2, P4, R17, UR4, RZ ;  /* 0x0000000411027c10 */ /* 0x002fc4000ff9e0ff */
[----:B------:R-:W-:Y:S02]  /*14600*/  ISETP.NE.AND.EX P3, PT, RZ, UR11, PT, P3 ;  /* 0x0000000bff007c0c */ /* 0x000fe4000bf65330 */
[C---:B------:R-:W-:Y:S02]  /*14610*/  IADD3.X R3, R14.reuse, UR5, RZ, P4, !PT ;  /* 0x000000050e037c10 */ /* 0x040fe4000a7fe4ff */
[----:B0-----:R-:W-:Y:S02]  /*14620*/  IADD3 R4, P4, R17, UR8, RZ ;  /* 0x0000000811047c10 */ /* 0x001fe4000ff9e0ff */
        /* <DEDUP_REMOVED lines=30> */
.L_x_1490:
        /* <DEDUP_REMOVED lines=17> */
.L_x_1491:
[----:B------:R-:W-:Y:S05]  /*14920*/  @!P0 BRA `(.L_x_1492) ;  /* 0x00000000000c8947 */ /* 0x000fea0003800000 */
[----:B------:R-:W2:Y:S04]  /*14930*/  LDG.E R8, desc[UR60][R6.64] ;  /* 0x0000003c06087981 */ /* 0x000ea8000c1e1900 */
[----:B------:R-:W2:Y:S02]  /*14940*/  LDG.E R6, desc[UR60][R6.64+0x4] ;  /* 0x0000043c06067981 */ /* 0x000ea4000c1e1900 */
[----:B--2---:R-:W-:-:S07]  /*14950*/  IMAD.IADD R8, R6, 0x1, -R8 ;  /* 0x0000000106087824 */ /* 0x004fce00078e0a08 */
.L_x_1492:
[----:B-----5:R-:W-:Y:S02]  /*14960*/  IMAD.IADD R6, R8, 0x1, -R0 ;  /* 0x0000000108067824 */ /* 0x020fe400078e0a00 */
[----:B------:R-:W2:Y:S04]  /*14970*/  @P2 LDG.E R0, desc[UR60][R4.64] ;  /* 0x0000003c04002981 */ /* 0x000ea8000c1e1900 */
[----:B------:R-:W2:Y:S01]  /*14980*/  @P2 LDG.E R4, desc[UR60][R4.64+0x4] ;  /* 0x0000043c04042981 */ /* 0x000ea2000c1e1900 */
[----:B------:R-:W-:Y:S01]  /*14990*/  LOP3.LUT R14, R10, 0xff, RZ, 0xc0, !PT ;  /* 0x000000ff0a0e7812 */ /* 0x000fe200078ec0ff */
[----:B------:R-:W-:Y:S01]  /*149a0*/  BSSY B0, `(.L_x_1493) ;  /* 0x000002a000007945 */ /* 0x000fe20003800000 */
[----:B------:R-:W-:Y:S01]  /*149b0*/  SHF.R.U32.HI R10, RZ, 0x10, R10 ;  /* 0x00000010ff0a7819 */ /* 0x000fe2000001160a */
[----:B--2---:R-:W-:-:S04]  /*149c0*/  @P2 IMAD.IADD R11, R4, 0x1, -R0 ;  /* 0x00000001040b2824 */ /* 0x004fc800078e0a00 */
[----:B01----:R-:W-:-:S04]  /*149d0*/  IMAD.IADD R2, R6, 0x1, R11 ;  /* 0x0000000106027824 */ /* 0x003fc800078e020b */
[C---:B------:R-:W-:Y:S01]  /*149e0*/  VIADD R0, R2.reuse, 0x5f ;  /* 0x0000005f02007836 */ /* 0x040fe20000000000 */
[----:B------:R-:W-:-:S03]  /*149f0*/  ISETP.GE.AND P1, PT, R2, 0x1, PT ;  /* 0x000000010200780c */ /* 0x000fc60003f26270 */
[----:B------:R-:W-:-:S05]  /*14a00*/  IMAD.HI R0, R0, 0x2aaaaaab, RZ ;  /* 0x2aaaaaab00007827 */ /* 0x000fca00078e02ff */
[----:B------:R-:W-:-:S04]  /*14a10*/  SHF.R.U32.HI R2, RZ, 0x1f, R0 ;  /* 0x0000001fff027819 */ /* 0x000fc80000011600 */
[----:B------:R-:W-:Y:S01]  /*14a20*/  LEA.HI.SX32 R12, R0, R2, 0x1c ;  /* 0x00000002000c7211 */ /* 0x000fe200078fe2ff */
[----:B------:R-:W-:-:S04]  /*14a30*/  IMAD.MOV.U32 R0, RZ, RZ, RZ ;  /* 0x000000ffff007224 */ /* 0x000fc800078e00ff */
[----:B------:R0:W-:Y:S04]  /*14a40*/  STL [R1+0x44], R12 ;  /* 0x0000440c01007387 */ /* 0x0001e80000100800 */
[----:B------:R0:W-:Y:S01]  /*14a50*/  STL [R1+0x84], R14 ;  /* 0x0000840e01007387 */ /* 0x0001e20000100800 */
[----:B------:R-:W-:Y:S05]  /*14a60*/  @!P1 BRA `(.L_x_1494) ;  /* 0x0000000000749947 */ /* 0x000fea0003800000 */
        /* <DEDUP_REMOVED lines=16> */
[----:B------:R-:W-:-:S05]  /*14b70*/  IABS R0, R2 ;  /* 0x0000000200007213 */ /* 0x000fca0000000000 */
        /* <DEDUP_REMOVED lines=12> */
.L_x_1494:
[----:B------:R-:W-:Y:S05]  /*14c40*/  BSYNC B0 ;  /* 0x0000000000007941 */ /* 0x000fea0003800000 */
.L_x_1493:
[-C--:B------:R-:W-:Y:S01]  /*14c50*/  IMAD R2, R14, R0.reuse, RZ ;  /* 0x000000000e027224 */ /* 0x080fe200078e02ff */
[----:B------:R-:W-:Y:S04]  /*14c60*/  BSSY B0, `(.L_x_1495) ;  /* 0x0000141000007945 */ /* 0x000fe80003800000 */
        /* <DEDUP_REMOVED lines=23> */
.L_x_1709:
[----:B-1----:R-:W-:Y:S02]  /*14de0*/  ISETP.NE.AND P0, PT, R14, RZ, PT ;  /* 0x000000ff0e00720c */ /* 0x002fe40003f05270 */
[----:B------:R-:W-:-:S11]  /*14df0*/  PLOP3.LUT P6, PT, PT, PT, PT, 0x8, 0x0 ;  /* 0x000000000000781c */ /* 0x000fd60003fce170 */
[----:B------:R-:W-:Y:S05]  /*14e00*/  @P0 BRA `(.L_x_1498) ;  /* 0x00000000000c0947 */ /* 0x000fea0003800000 */
[----:B------:R-:W-:-:S03]  /*14e10*/  UMOV UR4, 0xffffffff ;  /* 0xffffffff00047882 */ /* 0x000fc60000000000 */
[----:B------:R-:W-:Y:S05]  /*14e20*/  BRA.DIV UR4, `(.L_x_1499) ;  /* 0x0000008604487947 */ /* 0x000fea000b800000 */
[----:B------:R-:W-:-:S13]  /*14e30*/  ELECT P6, URZ, PT ;  /* 0x00000000003f782f */ /* 0x000fda00038c0000 */
.L_x_1498:
        /* <DEDUP_REMOVED lines=9> */
.L_x_1712:
[----:B------:R-:W-:Y:S05]  /*14ed0*/  BSYNC B1 ;  /* 0x0000000000017941 */ /* 0x000fea0003800000 */
.L_x_1500:
        /* <DEDUP_REMOVED lines=12> */
.L_x_1713:
[----:B------:R-:W-:Y:S05]  /*14fa0*/  BSYNC B2 ;  /* 0x0000000000027941 */ /* 0x000fea0003800000 */
.L_x_1504:
        /* <DEDUP_REMOVED lines=9> */
.L_x_1507:
[----:B------:R-:W-:Y:S05]  /*15040*/  BSYNC B2 ;  /* 0x0000000000027941 */ /* 0x000fea0003800000 */
.L_x_1506:
        /* <DEDUP_REMOVED lines=13> */
.L_x_1508:
        /* <DEDUP_REMOVED lines=13> */
.L_x_1714:
[----:B------:R-:W-:Y:S05]  /*151f0*/  BSYNC B2 ;  /* 0x0000000000027941 */ /* 0x000fea0003800000 */
.L_x_1509:
        /* <DEDUP_REMOVED lines=11> */
.L_x_1512:
[----:B------:R-:W-:Y:S05]  /*152b0*/  BSYNC B2 ;  /* 0x0000000000027941 */ /* 0x000fea0003800000 */
.L_x_1511:
        /* <DEDUP_REMOVED lines=10> */
.L_x_1513:
        /* <DEDUP_REMOVED lines=15> */
.L_x_1514:
        /* <DEDUP_REMOVED lines=15> */
.L_x_1515:
        /* <DEDUP_REMOVED lines=15> */
.L_x_1516:
        /* <DEDUP_REMOVED lines=10> */
.L_x_1503:
[----:B------:R-:W-:Y:S05]  /*156d0*/  BSYNC B1 ;  /* 0x0000000000017941 */ /* 0x000fea0003800000 */
.L_x_1502:
        /* <DEDUP_REMOVED lines=13> */
.L_x_1532:
        /* <DEDUP_REMOVED lines=13> */
.L_x_1715:
[----:B------:R-:W-:Y:S05]  /*15880*/  BSYNC B2 ;  /* 0x0000000000027941 */ /* 0x000fea0003800000 */
.L_x_1519:
        /* <DEDUP_REMOVED lines=9> */
.L_x_1522:
[----:B------:R-:W-:Y:S05]  /*15920*/  BSYNC B2 ;  /* 0x0000000000027941 */ /* 0x000fea0003800000 */
.L_x_1521:
        /* <DEDUP_REMOVED lines=12> */
.L_x_1523:
        /* <DEDUP_REMOVED lines=13> */
.L_x_1716:
[----:B------:R-:W-:Y:S05]  /*15ac0*/  BSYNC B2 ;  /* 0x0000000000027941 */ /* 0x000fea0003800000 */
.L_x_1524:
        /* <DEDUP_REMOVED lines=11> */
.L_x_1527:
[----:B------:R-:W-:Y:S05]  /*15b80*/  BSYNC B2 ;  /* 0x0000000000027941 */ /* 0x000fea0003800000 */
.L_x_1526:
        /* <DEDUP_REMOVED lines=10> */
.L_x_1528:
        /* <DEDUP_REMOVED lines=15> */
.L_x_1529:
        /* <DEDUP_REMOVED lines=15> */
.L_x_1530:
        /* <DEDUP_REMOVED lines=15> */
.L_x_1531:
        /* <DEDUP_REMOVED lines=10> */
.L_x_1518:
[----:B------:R-:W-:Y:S05]  /*15fa0*/  BSYNC B1 ;  /* 0x0000000000017941 */ /* 0x000fea0003800000 */
.L_x_1517:
        /* <DEDUP_REMOVED lines=12> */
.L_x_1496:
[----:B------:R-:W-:Y:S05]  /*16070*/  BSYNC B0 ;  /* 0x0000000000007941 */ /* 0x000fea0003800000 */
.L_x_1495:
[----:B------:R3:W5:Y:S01]  /*16080*/  LDL R7, [R1+0x44] ;  /* 0x0000440001077983 */ /* 0x0007620000100800 */
[----:B------:R-:W-:Y:S05]  /*16090*/  @!P0 WARPSYNC.ALL ;  /* 0x0000000000008948 */ /* 0x000fea0003800000 */
[----:B------:R3:W-:Y:S01]  /*160a0*/  STL [R1+0x48], RZ ;  /* 0x000048ff01007387 */ /* 0x0007e20000100800 */
[----:B------:R-:W-:Y:S01]  /*160b0*/  BSSY B0, `(.L_x_1533) ;  /* 0x0000020000007945 */ /* 0x000fe20003800000 */
[----:B------:R-:W-:Y:S06]  /*160c0*/  @!P0 BAR.SYNC.DEFER_BLOCKING 0xc, 0x180 ;  /* 0x0306000000008b1d */ /* 0x000fec0000010000 */
[----:B---3--:R-:W-:Y:S05]  /*160d0*/  @!P1 BRA `(.L_x_1534) ;  /* 0x0000000000749947 */ /* 0x008fea0003800000 */
[----:B------:R-:W-:-:S13]  /*160e0*/  ISETP.NE.AND P0, PT, R10, RZ, PT ;  /* 0x000000ff0a00720c */ /* 0x000fda0003f05270 */
[----:B------:R-:W3:Y:S02]  /*160f0*/  @!P0 LDC R10, c[0x0][0xae8] ;  /* 0x0002ba00ff0a8b82 */ /* 0x000ee40000000800 */
[----:B---3--:R-:W-:-:S04]  /*16100*/  IABS R0, R10 ;  /* 0x0000000a00007213 */ /* 0x008fc80000000000 */
[----:B------:R-:W3:Y:S08]  /*16110*/  I2F.RP R2, R0 ;  /* 0x0000000000027306 */ /* 0x000ef00000209400 */
[----:B---3--:R-:W3:Y:S02]  /*16120*/  MUFU.RCP R2, R2 ;  /* 0x0000000200027308 */ /* 0x008ee40000001000 */
[----:B---3--:R-:W-:-:S06]  /*16130*/  VIADD R2, R2, 0xffffffe ;  /* 0x0ffffffe02027836 */ /* 0x008fcc0000000000 */
[----:B------:R-:W3:Y:S02]  /*16140*/  F2I.FTZ.U32.TRUNC.NTZ R3, R2 ;  /* 0x0000000200037305 */ /* 0x000ee4000021f000 */
[----:B---3--:R-:W-:-:S04]  /*16150*/  IMAD.MOV R2, RZ, RZ, -R3 ;  /* 0x000000ffff027224 */ /* 0x008fc800078e0a03 */
[----:B-12---:R-:W-:Y:S02]  /*16160*/  IMAD R4, R2, R0, RZ ;  /* 0x0000000002047224 */ /* 0x006fe400078e02ff */
        /* <DEDUP_REMOVED lines=20> */
.L_x_1534:
[----:B------:R-:W-:Y:S05]  /*162b0*/  BSYNC B0 ;  /* 0x0000000000007941 */ /* 0x000fea0003800000 */
.L_x_1533:
[----:B------:R-:W4:Y:S04]  /*162c0*/  LDL R0, [R1+0x48] ;  /* 0x0000480001007983 */ /* 0x000f280000100800 */
[----:B---3--:R-:W4:Y:S01]  /*162d0*/  LDL R2, [R1+0x84] ;  /* 0x0000840001027983 */ /* 0x008f220000100800 */
[----:B------:R-:W-:Y:S01]  /*162e0*/  BSSY B7, `(.L_x_1535) ;  /* 0x00004c1000077945 */ /* 0x000fe20003800000 */
[----:B----4-:R-:W-:-:S05]  /*162f0*/  IMAD R2, R2, R0, RZ ;  /* 0x0000000002027224 */ /* 0x010fca00078e02ff */
[----:B-----5:R-:W-:Y:S01]  /*16300*/  VIADDMNMX R0, R2, R0, R7, PT ;  /* 0x0000000002007246 */ /* 0x020fe20003800107 */
        /* <DEDUP_REMOVED lines=10> */
[----:B-12---:R-:W1:Y:S01]  /*163b0*/  LDC.64 R4, c[0x0][0xd60] ;  /* 0x00035800ff047b82 */ /* 0x006e620000000a00 */
[----:B------:R-:W3:Y:S08]  /*163c0*/  FLO.U32 R0, UR4 ;  /* 0x0000000400007d00 */ /* 0x000ef000080e0000 */
[----:B------:R-:W1:Y:S01]  /*163d0*/  POPC R2, UR4 ;  /* 0x0000000400027d09 */ /* 0x000e620008000000 */
[----:B---3--:R-:W-:-:S13]  /*163e0*/  ISETP.EQ.U32.AND P0, PT, R0, R3, PT ;  /* 0x000000030000720c */ /* 0x008fda0003f02070 */
[----:B-1----:R-:W2:Y:S01]  /*163f0*/  @P0 ATOMG.E.ADD.STRONG.GPU PT, R5, desc[UR60][R4.64], R2 ;  /* 0x00000002040509a8 */ /* 0x002ea200081ee1fc */
[----:B------:R-:W1:Y:S02]  /*16400*/  S2R R3, SR_LTMASK ;  /* 0x0000000000037919 */ /* 0x000e640000003900 */
[----:B-1----:R-:W-:-:S06]  /*16410*/  LOP3.LUT R3, R3, UR4, RZ, 0xc0, !PT ;  /* 0x0000000403037c12 */ /* 0x002fcc000f8ec0ff */
[----:B------:R-:W1:Y:S01]  /*16420*/  POPC R3, R3 ;  /* 0x0000000300037309 */ /* 0x000e620000000000 */
[----:B--2---:R-:W1:Y:S02]  /*16430*/  SHFL.IDX PT, R0, R5, R0, 0x1f ;  /* 0x00001f0005007589 */ /* 0x004e6400000e0000 */
[----:B-1----:R-:W-:-:S05]  /*16440*/  IADD3 R0, R0, UR38, R3 ;  /* 0x0000002600007c10 */ /* 0x002fca000fffe003 */
[----:B------:R4:W-:Y:S01]  /*16450*/  STL [R1], R0 ;  /* 0x0000000001007387 */ /* 0x0009e20000100800 */
[----:B------:R-:W-:Y:S05]  /*16460*/  BRA `(.L_x_1537) ;  /* 0x0000004800a07947 */ /* 0x000fea0003800000 */
.L_x_1536:
        /* <DEDUP_REMOVED lines=8> */
[----:B-12---:R-:W-:Y:S02]  /*164f0*/  IMAD.U32 R4, RZ, RZ, UR6 ;  /* 0x00000006ff047e24 */ /* 0x006fe4000f8e00ff */
        /* <DEDUP_REMOVED lines=11> */
.L_x_1539:
[----:B------:R-:W-:Y:S05]  /*165b0*/  BSYNC B6 ;  /* 0x0000000000067941 */ /* 0x000fea0003800000 */
.L_x_1538:
        /* <DEDUP_REMOVED lines=9> */
[----:B-12---:R-:W-:Y:S02]  /*16650*/  IMAD.U32 R4, RZ, RZ, UR6 ;  /* 0x00000006ff047e24 */ /* 0x006fe4000f8e00ff */
[----:B------:R-:W-:Y:S02]  /*16660*/  IMAD.U32 R5, RZ, RZ, UR7 ;  /* 0x00000007ff057e24 */ /* 0x000fe4000f8e00ff */
[----:B------:R-:W-:Y:S02]  /*16670*/  IMAD.U32 R6, RZ, RZ, UR8 ;  /* 0x00000008ff067e24 */ /* 0x000fe4000f8e00ff */
[----:B------:R-:W-:-:S02]  /*16680*/  IMAD.U32 R7, RZ, RZ, UR9 ;  /* 0x00000009ff077e24 */ /* 0x000fc4000f8e00ff */
[----:B------:R-:W-:Y:S02]  /*16690*/  IMAD.U32 R10, RZ, RZ, UR4 ;  /* 0x00000004ff0a7e24 */ /* 0x000fe4000f8e00ff */
[----:B------:R-:W-:Y:S02]  /*166a0*/  IMAD.U32 R11, RZ, RZ, UR5 ;  /* 0x00000005ff0b7e24 */ /* 0x000fe4000f8e00ff */
[----:B------:R-:W-:Y:S02]  /*166b0*/  IMAD.MOV.U32 R8, RZ, RZ, 0x70 ;  /* 0x00000070ff087424 */ /* 0x000fe400078e00ff */
[----:B0-----:R-:W-:Y:S02]  /*166c0*/  IMAD.MOV.U32 R12, RZ, RZ, 0x1 ;  /* 0x00000001ff0c7424 */ /* 0x001fe400078e00ff */
[----:B---3--:R-:W-:-:S07]  /*166d0*/  IMAD.MOV.U32 R13, RZ, RZ, RZ ;  /* 0x000000ffff0d7224 */ /* 0x008fce00078e00ff */
[----:B------:R-:W-:-:S07]  /*166e0*/  LEPC R20, `(.L_x_1542) ;  /* 0x000000001014794e */ /* 0x000fce0000000000 */
[----:B----4-:R-:W-:Y:S05]  /*166f0*/  CALL.ABS.NOINC R2 ;  /* 0x0000000002007343 */ /* 0x010fea0003c00000 */
.L_x_1542:
        /* <DEDUP_REMOVED lines=16> */
.L_x_1541:
[----:B------:R-:W-:Y:S05]  /*16800*/  BSYNC B6 ;  /* 0x0000000000067941 */ /* 0x000fea0003800000 */
.L_x_1540:
[----:B-12---:R-:W2:Y:S01]  /*16810*/  LDL.LU R4, [R1+0x24] ;  /* 0x0000240001047983 */ /* 0x006ea20000300800 */
        /* <DEDUP_REMOVED lines=23> */
.L_x_1719:
        /* <DEDUP_REMOVED lines=11> */
.L_x_1722:
        /* <DEDUP_REMOVED lines=24> */
.L_x_1546:
[----:B-1----:R-:W2:Y:S01]  /*16bc0*/  LDL R2, [R1+0x1c] ;  /* 0x00001c0001027983 */ /* 0x002ea20000100800 */
[----:B0-----:R-:W-:Y:S01]  /*16bd0*/  IMAD R0, R19, 0x8, R18 ;  /* 0x0000000813007824 */ /* 0x001fe200078e0212 */
[----:B--2---:R-:W-:-:S04]  /*16be0*/  SHF.L.U32 R2, R2, 0x1f, RZ ;  /* 0x0000001f02027819 */ /* 0x004fc800000006ff */
[----:B------:R-:W0:Y:S02]  /*16bf0*/  SYNCS.PHASECHK.TRANS64.TRYWAIT P0, [R0+URZ+0x32440], R2 ;  /* 0x03244002000075a7 */ /* 0x000e24000800017f */
[----:B0-----:R-:W-:Y:S05]  /*16c00*/  @!P0 BRA `(.L_x_1547) ;  /* 0x0000006800a88947 */ /* 0x001fea0003800000 */
.L_x_1723:
        /* <DEDUP_REMOVED lines=11> */
.L_x_1548:
        /* <DEDUP_REMOVED lines=24> */
.L_x_1544:
[----:B0-----:R-:W2:Y:S04]  /*16e40*/  LDL.LU R4, [R1+0x30] ;  /* 0x0000300001047983 */ /* 0x001ea80000300800 */
[----:B------:R-:W3:Y:S04]  /*16e50*/  LDL.LU R3, [R1+0x58] ;  /* 0x0000580001037983 */ /* 0x000ee80000300800 */
[----:B-1----:R-:W4:Y:S01]  /*16e60*/  LDL R2, [R1+0x38] ;  /* 0x0000380001027983 */ /* 0x002f220000100800 */
        /* <DEDUP_REMOVED lines=8> */
[----:B--2---:R-:W-:Y:S02]  /*16ef0*/  SEL R0, R4, RZ, !P0 ;  /* 0x000000ff04007207 */ /* 0x004fe40004000000 */
[----:B---3--:R-:W-:-:S03]  /*16f00*/  SEL R3, R3, RZ, !P0 ;  /* 0x000000ff03037207 */ /* 0x008fc60004000000 */
[----:B------:R4:W-:Y:S02]  /*16f10*/  STL [R1+0x40], R0 ;  /* 0x0000400001007387 */ /* 0x0009e40000100800 */
[----:B----4-:R-:W-:-:S05]  /*16f20*/  SHF.R.S32.HI R0, RZ, 0x1f, R2 ;  /* 0x0000001fff007819 */ /* 0x010fca0000011402 */
[----:B------:R0:W-:Y:S04]  /*16f30*/  STL [R1+0x58], R0 ;  /* 0x0000580001007387 */ /* 0x0001e80000100800 */
[----:B------:R0:W-:Y:S01]  /*16f40*/  STL [R1+0x6c], R3 ;  /* 0x00006c0301007387 */ /* 0x0001e20000100800 */
[----:B------:R-:W-:Y:S05]  /*16f50*/  @!P1 BRA `(.L_x_1550) ;  /* 0x0000000000409947 */ /* 0x000fea0003800000 */
[----:B------:R-:W-:Y:S01]  /*16f60*/  MOV R2, 0x0 ;  /* 0x0000000000027802 */ /* 0x000fe20000000f00 */
[----:B------:R-:W-:Y:S01]  /*16f70*/  ULDC.64 UR4, c[0x4][0x98] ;  /* 0x0100260000047ab9 */ /* 0x000fe20000000a00 */
[----:B------:R-:W-:Y:S01]  /*16f80*/  ULDC.64 UR6, c[0x4][0xa0] ;  /* 0x0100280000067ab9 */ /* 0x000fe20000000a00 */
[----:B------:R-:W-:Y:S01]  /*16f90*/  ULDC.64 UR8, c[0x4][0x20] ;  /* 0x0100080000087ab9 */ /* 0x000fe20000000a00 */
[----:B------:R-:W-:Y:S02]  /*16fa0*/  IMAD.U32 R4, RZ, RZ, UR4 ;  /* 0x00000004ff047e24 */ /* 0x000fe4000f8e00ff */
[----:B0-----:R-:W0:Y:S01]  /*16fb0*/  LDC.64 R2, c[0x4][R2] ;  /* 0x0100000002027b82 */ /* 0x001e220000000a00 */
        /* <DEDUP_REMOVED lines=10> */
.L_x_1550:
[----:B------:R-:W-:Y:S05]  /*17060*/  BSYNC B6 ;  /* 0x0000000000067941 */ /* 0x000fea0003800000 */
.L_x_1549:
[----:B------:R-:W2:Y:S01]  /*17070*/  LDL.LU R5, [R1+0x4] ;  /* 0x0000040001057983 */ /* 0x000ea20000300800 */
[----:B------:R-:W1:Y:S01]  /*17080*/  LDC R8, c[0x0][0x448] ;  /* 0x00011200ff087b82 */ /* 0x000e620000000800 */
[----:B------:R-:W-:Y:S01]  /*17090*/  ULDC.64 UR4, c[0x0][0x298] ;  /* 0x0000a60000047ab9 */ /* 0x000fe20000000a00 */
[----:B------:R-:W-:Y:S01]  /*170a0*/  ULDC.64 UR6, c[0x0][0x280] ;  /* 0x0000a00000067ab9 */ /* 0x000fe20000000a00 */
[----:B------:R-:W3:Y:S04]  /*170b0*/  LDL R4, [R1+0x58] ;  /* 0x0000580001047983 */ /* 0x000ee80000100800 */
[----:B------:R-:W4:Y:S04]  /*170c0*/  LDL R10, [R1+0x38] ;  /* 0x00003800010a7983 */ /* 0x000f280000100800 */
[----:B------:R-:W4:Y:S01]  /*170d0*/  LDL R9, [R1+0x6c] ;  /* 0x00006c0001097983 */ /* 0x000f220000100800 */
[----:B------:R-:W1:Y:S01]  /*170e0*/  S2R R2, SR_TID.X ;  /* 0x0000000000027919 */ /* 0x000e620000002100 */
[----:B0-----:R-:W0:Y:S02]  /*170f0*/  S2R R0, SR_TID.X ;  /* 0x0000000000007919 */ /* 0x001e240000002100 */
[----:B------:R-:W4:Y:S01]  /*17100*/  LDL R7, [R1+0x40] ;  /* 0x0000400001077983 */ /* 0x000f220000100800 */
[----:B-1----:R-:W-:-:S13]  /*17110*/  ISETP.NE.AND P0, PT, R8, 0x1, PT ;  /* 0x000000010800780c */ /* 0x002fda0003f05270 */
[----:B------:R-:W1:Y:S01]  /*17120*/  @P0 LDC R3, c[0x0][0x450] ;  /* 0x00011400ff030b82 */ /* 0x000e620000000800 */
[----:B------:R-:W-:-:S04]  /*17130*/  LOP3.LUT R2, R2, 0x7f, RZ, 0xc0, !PT ;  /* 0x0000007f02027812 */ /* 0x000fc800078ec0ff */
        /* <DEDUP_REMOVED lines=8> */
[----:B-1----:R-:W-:Y:S01]  /*171c0*/  @P0 SHF.R.U32.HI R0, RZ, R3, R2 ;  /* 0x00000003ff000219 */ /* 0x002fe20000011602 */
[----:B---3--:R-:W-:-:S04]  /*171d0*/  IMAD R2, R4, UR4, RZ ;  /* 0x0000000404027c24 */ /* 0x008fc8000f8e02ff */
[C---:B----4-:R-:W-:Y:S02]  /*171e0*/  IMAD R4, R10.reuse, UR5, R2 ;  /* 0x000000050a047c24 */ /* 0x050fe4000f8e0202 */
        /* <DEDUP_REMOVED lines=35> */
[----:B------:R-:W2:Y:S01]  /*17420*/  LDL R11, [R1+0x4c] ;  /* 0x00004c00010b7983 */ /* 0x000ea20000100800 */
[----:B------:R-:W0:Y:S03]  /*17430*/  S2R R5, SR_TID.X ;  /* 0x0000000000057919 */ /* 0x000e260000002100 */
[----:B------:R-:W-:Y:S01]  /*17440*/  SHFL.IDX PT, R4, R2, RZ, 0x181f ;  /* 0x00181fff02047589 */ /* 0x000fe200000e0000 */
[----:B0-----:R-:W-:-:S04]  /*17450*/  LOP3.LUT R5, R5, 0x7f, RZ, 0xc0, !PT ;  /* 0x0000007f05057812 */ /* 0x001fc800078ec0ff */
[----:B------:R-:W-:Y:S02]  /*17460*/  SHF.R.U32.HI R7, RZ, 0x3, R5 ;  /* 0x00000003ff077819 */ /* 0x000fe40000011605 */
[----:B------:R-:W0:Y:S01]  /*17470*/  SHFL.IDX PT, R5, R3, RZ, 0x181f ;  /* 0x00181fff03057589 */ /* 0x000e2200000e0000 */
[----:B--2---:R-:W-:Y:S02]  /*17480*/  IMAD R0, R11, R8, RZ ;  /* 0x000000080b007224 */ /* 0x004fe400078e02ff */
[----:B------:R-:W-:-:S05]  /*17490*/  IMAD.IADD R11, R7, 0x1, R6 ;  /* 0x00000001070b7824 */ /* 0x000fca00078e0206 */
[C---:B------:R-:W-:Y:S01]  /*174a0*/  ISETP.GE.AND P1, PT, R11.reuse, R0, PT ;  /* 0x000000000b00720c */ /* 0x040fe20003f26270 */
[----:B------:R-:W1:Y:S01]  /*174b0*/  SHFL.IDX PT, R6, R3, 0x1, 0x181f ;  /* 0x00381f0003067f89 */ /* 0x000e6200000e0000 */
[----:B------:R-:W-:-:S03]  /*174c0*/  VIADD R8, R11, 0x10 ;  /* 0x000000100b087836 */ /* 0x000fc60000000000 */
[----:B------:R-:W2:Y:S08]  /*174d0*/  SHFL.IDX PT, R7, R2, 0x1, 0x181f ;  /* 0x00381f0002077f89 */ /* 0x000eb000000e0000 */
[----:B0-----:R-:W-:-:S05]  /*174e0*/  @!P1 LEA R5, P3, R10, R5, 0x1 ;  /* 0x000000050a059211 */ /* 0x001fca00078608ff */
[----:B------:R-:W-:Y:S01]  /*174f0*/  @!P1 IMAD.X R4, RZ, RZ, R4, P3 ;  /* 0x000000ffff049224 */ /* 0x000fe200018e0604 */
[----:B------:R-:W-:-:S04]  /*17500*/  ISETP.GE.AND P2, PT, R8, R0, PT ;  /* 0x000000000800720c */ /* 0x000fc80003f46270 */
[----:B------:R-:W-:-:S04]  /*17510*/  @!P1 LOP3.LUT R5, R5, R4, RZ, 0x3c, !PT ;  /* 0x0000000405059212 */ /* 0x000fc800078e3cff */
[----:B------:R-:W-:-:S04]  /*17520*/  @!P1 LOP3.LUT R4, R5, R4, RZ, 0x3c, !PT ;  /* 0x0000000405049212 */ /* 0x000fc800078e3cff */
[----:B------:R-:W-:-:S05]  /*17530*/  @!P1 LOP3.LUT R5, R5, R4, RZ, 0x3c, !PT ;  /* 0x0000000405059212 */ /* 0x000fca00078e3cff */
[----:B-----5:R1:W-:Y:S02]  /*17540*/  @!P1 LDGSTS.E.BYPASS.LTC128B.128 [R9+0x18400], desc[UR60][R4.64], !P0 ;  /* 0x1840000004099fae */ /* 0x0203e4000c101d7c */
[----:B-1----:R-:W-:-:S05]  /*17550*/  @!P2 LEA R5, P1, R10, R6, 0x1 ;  /* 0x000000060a05a211 */ /* 0x002fca00078208ff */
[----:B--2---:R-:W-:-:S05]  /*17560*/  @!P2 IMAD.X R4, RZ, RZ, R7, P1 ;  /* 0x000000ffff04a224 */ /* 0x004fca00008e0607 */
[----:B------:R-:W-:-:S04]  /*17570*/  @!P2 LOP3.LUT R5, R5, R4, RZ, 0x3c, !PT ;  /* 0x000000040505a212 */ /* 0x000fc800078e3cff */
[----:B------:R-:W-:-:S04]  /*17580*/  @!P2 LOP3.LUT R4, R5, R4, RZ, 0x3c, !PT ;  /* 0x000000040504a212 */ /* 0x000fc800078e3cff */
[----:B------:R-:W-:-:S05]  /*17590*/  @!P2 LOP3.LUT R5, R5, R4, RZ, 0x3c, !PT ;  /* 0x000000040505a212 */ /* 0x000fca00078e3cff */
[----:B------:R0:W-:Y:S04]  /*175a0*/  @!P2 LDGSTS.E.BYPASS.LTC128B.128 [R9+0x18c00], desc[UR60][R4.64], !P0 ;  /* 0x18c000000409afae */ /* 0x0001e8000c101d7c */
[----:B------:R-:W-:Y:S04]  /*175b0*/  STL [R1+0x4], R11 ;  /* 0x0000040b01007387 */ /* 0x000fe80000100800 */
[----:B0-----:R-:W0:Y:S04]  /*175c0*/  SHFL.IDX PT, R4, R3, 0x2, 0x181f ;  /* 0x00581f0003047f89 */ /* 0x001e2800000e0000 */
[----:B------:R1:W-:Y:S04]  /*175d0*/  STL [R1+0x60], R8 ;  /* 0x0000600801007387 */ /* 0x0003e80000100800 */
[----:B------:R-:W2:Y:S01]  /*175e0*/  SHFL.IDX PT, R6, R2, 0x2, 0x181f ;  /* 0x00581f0002067f89 */ /* 0x000ea200000e0000 */
[----:B-1----:R-:W-:-:S05]  /*175f0*/  VIADD R8, R11, 0x20 ;  /* 0x000000200b087836 */ /* 0x002fca0000000000 */
[----:B------:R-:W-:-:S13]  /*17600*/  ISETP.GE.AND P1, PT, R8, R0, PT ;  /* 0x000000000800720c */ /* 0x000fda0003f26270 */
[----:B0-----:R-:W-:-:S05]  /*17610*/  @!P1 LEA R5, P2, R10, R4, 0x1 ;  /* 0x000000040a059211 */ /* 0x001fca00078408ff */
[----:B--2---:R-:W-:-:S05]  /*17620*/  @!P1 IMAD.X R4, RZ, RZ, R6, P2 ;  /* 0x000000ffff049224 */ /* 0x004fca00010e0606 */
[----:B------:R-:W-:-:S04]  /*17630*/  @!P1 LOP3.LUT R5, R5, R4, RZ, 0x3c, !PT ;  /* 0x0000000405059212 */ /* 0x000fc800078e3cff */
[----:B------:R-:W-:-:S04]  /*17640*/  @!P1 LOP3.LUT R4, R5, R4, RZ, 0x3c, !PT ;  /* 0x0000000405049212 */ /* 0x000fc800078e3cff */
[----:B------:R-:W-:-:S05]  /*17650*/  @!P1 LOP3.LUT R5, R5, R4, RZ, 0x3c, !PT ;  /* 0x0000000405059212 */ /* 0x000fca00078e3cff */
[----:B------:R0:W-:Y:S01]  /*17660*/  @!P1 LDGSTS.E.BYPASS.LTC128B.128 [R9+0x19400], desc[UR60][R4.64], !P0 ;  /* 0x1940000004099fae */ /* 0x0001e2000c101d7c */
[----:B------:R-:W-:-:S03]  /*17670*/  VIADD R7, R11, 0x30 ;  /* 0x000000300b077836 */ /* 0x000fc60000000000 */
[----:B------:R-:W-:Y:S04]  /*17680*/  SHFL.IDX PT, R6, R2, 0x3, 0x181f ;  /* 0x00781f0002067f89 */ /* 0x000fe800000e0000 */
[----:B0-----:R-:W0:Y:S01]  /*17690*/  SHFL.IDX PT, R4, R3, 0x3, 0x181f ;  /* 0x00781f0003047f89 */ /* 0x001e2200000e0000 */
[----:B------:R-:W-:-:S13]  /*176a0*/  ISETP.GE.AND P1, PT, R7, R0, PT ;  /* 0x000000000700720c */ /* 0x000fda0003f26270 */
[----:B0-----:R-:W-:-:S05]  /*176b0*/  @!P1 LEA R5, P2, R10, R4, 0x1 ;  /* 0x000000040a059211 */ /* 0x001fca00078408ff */
[----:B------:R-:W-:-:S05]  /*176c0*/  @!P1 IMAD.X R4, RZ, RZ, R6, P2 ;  /* 0x000000ffff049224 */ /* 0x000fca00010e0606 */
        /* <DEDUP_REMOVED lines=15> */
[----:B------:R0:W-:Y:S04]  /*177c0*/  @!P1 LDGSTS.E.BYPASS.LTC128B.128 [R9+0x1a400], desc[UR60][R4.64], !P0 ;  /* 0x1a40000004099fae */ /* 0x0001e8000c101d7c */
[----:B------:R1:W-:Y:S04]  /*177d0*/  STL [R1+0x70], R7 ;  /* 0x0000700701007387 */ /* 0x0003e80000100800 */
[----:B0-----:R-:W0:Y:S01]  /*177e0*/  SHFL.IDX PT, R4, R3, 0x5, 0x181f ;  /* 0x00b81f0003047f89 */ /* 0x001e2200000e0000 */
[----:B-1----:R-:W-:-:S03]  /*177f0*/  VIADD R7, R11, 0x50 ;  /* 0x000000500b077836 */ /* 0x002fc60000000000 */
[----:B------:R-:W1:Y:S02]  /*17800*/  SHFL.IDX PT, R6, R2, 0x5, 0x181f ;  /* 0x00b81f0002067f89 */ /* 0x000e6400000e0000 */
[----:B------:R-:W-:-:S13]  /*17810*/  ISETP.GE.AND P1, PT, R7, R0, PT ;  /* 0x000000000700720c */ /* 0x000fda0003f26270 */
[----:B0-----:R-:W-:-:S05]  /*17820*/  @!P1 LEA R5, P2, R10, R4, 0x1 ;  /* 0x000000040a059211 */ /* 0x001fca00078408ff */
[----:B-1----:R-:W-:-:S05]  /*17830*/  @!P1 IMAD.X R4, RZ, RZ, R6, P2 ;  /* 0x000000ffff049224 */ /* 0x002fca00010e0606 */
        /* <DEDUP_REMOVED lines=13> */
[----:B------:R-:W-:Y:S01]  /*17910*/  @!P1 LOP3.LUT R5, R5, R4, RZ, 0x3c, !PT ;  /* 0x0000000405059212 */ /* 0x000fe200078e3cff */
[----:B------:R0:W-:Y:S04]  /*17920*/  STL [R1+0x78], R7 ;  /* 0x0000780701007387 */ /* 0x0001e80000100800 */
[----:B------:R1:W-:Y:S04]  /*17930*/  @!P1 LDGSTS.E.BYPASS.LTC128B.128 [R9+0x1b400], desc[UR60][R4.64], !P0 ;  /* 0x1b40000004099fae */ /* 0x0003e8000c101d7c */
[----:B------:R-:W2:Y:S04]  /*17940*/  SHFL.IDX PT, R3, R3, 0x7, 0x181f ;  /* 0x00f81f0003037f89 */ /* 0x000ea800000e0000 */
[----:B-1----:R0:W1:Y:S02]  /*17950*/  SHFL.IDX PT, R4, R2, 0x7, 0x181f ;  /* 0x00f81f0002047f89 */ /* 0x00206400000e0000 */
.L_x_1740:
[----:B0-----:R-:W3:Y:S02]  /*17960*/  LDL R2, [R1+0x4] ;  /* 0x0000040001027983 */ /* 0x001ee40000100800 */
[----:B---3--:R-:W-:-:S05]  /*17970*/  VIADD R2, R2, 0x70 ;  /* 0x0000007002027836 */ /* 0x008fca0000000000 */
[----:B------:R-:W-:Y:S01]  /*17980*/  ISETP.GE.AND P1, PT, R2, R0, PT ;  /* 0x000000000200720c */ /* 0x000fe20003f26270 */
[----:B------:R2:W-:-:S12]  /*17990*/  STL [R1+0x7c], R2 ;  /* 0x00007c0201007387 */ /* 0x0005d80000100800 */
[----:B--2---:R-:W-:-:S05]  /*179a0*/  @!P1 LEA R2, P2, R10, R3, 0x1 ;  /* 0x000000030a029211 */ /* 0x004fca00078408ff */
[----:B-1----:R-:W-:-:S05]  /*179b0*/  @!P1 IMAD.X R3, RZ, RZ, R4, P2 ;  /* 0x000000ffff039224 */ /* 0x002fca00010e0604 */
[----:B------:R-:W-:Y:S01]  /*179c0*/  @!PT LDS RZ, [RZ] ;  /* 0x00000000fffff984 */ /* 0x000fe20000000800 */
[----:B------:R-:W-:Y:S01]  /*179d0*/  @!PT LDS RZ, [RZ] ;  /* 0x00000000fffff984 */ /* 0x000fe20000000800 */
[----:B------:R-:W-:Y:S01]  /*179e0*/  @!PT LDS RZ, [RZ] ;  /* 0x00000000fffff984 */ /* 0x000fe20000000800 */
[----:B------:R0:W-:Y:S01]  /*179f0*/  @!P1 LDGSTS.E.BYPASS.LTC128B.128 [R9+0x1bc00], desc[UR60][R2.64], !P0 ;  /* 0x1bc0000002099fae */ /* 0x0001e2000c101d7c */
[----:B------:R-:W-:Y:S01]  /*17a00*/  PLOP3.LUT P0, PT, PT, PT, PT, 0x80, 0x0 ;  /* 0x000000000000781c */ /* 0x000fe20003f0f070 */
[----:B------:R-:W-:-:S12]  /*17a10*/  NOP ;  /* 0x0000000000007918 */ /* 0x000fd80000000000 */
.L_x_1552:
        /* <DEDUP_REMOVED lines=37> */
.L_x_1554:
[----:B------:R-:W-:Y:S05]  /*17c70*/  BSYNC B6 ;  /* 0x0000000000067941 */ /* 0x000fea0003800000 */
.L_x_1553:
        /* <DEDUP_REMOVED lines=10> */
[----:B-1----:R-:W-:-:S05]  /*17d20*/  IMAD.SHL.U32 R8, R8, 0x8, RZ ;  /* 0x0000000808087824 */ /* 0x002fca00078e00ff */
        /* <DEDUP_REMOVED lines=13> */
[----:B------:R-:W1:Y:S02]  /*17e00*/  @P0 LDC R4, c[0x0][0x44c] ;  /* 0x00011300ff040b82 */ /* 0x000e640000000800 */
[----:B------:R-:W-:Y:S02]  /*17e10*/  IMAD.IADD R3, R3, 0x1, R0 ;  /* 0x0000000103037824 */ /* 0x000fe400078e0200 */
[----:B-----5:R-:W-:Y:S02]  /*17e20*/  IMAD.MOV.U32 R0, RZ, RZ, R7 ;  /* 0x000000ffff007224 */ /* 0x020fe400078e0007 */
[----:B-1----:R-:W-:-:S05]  /*17e30*/  @P0 IMAD.HI.U32 R4, R7, R4, RZ ;  /* 0x0000000407040227 */ /* 0x002fca00078e00ff */
[----:B0-----:R-:W-:-:S04]  /*17e40*/  @P0 SHF.R.U32.HI R0, RZ, R5, R4 ;  /* 0x00000005ff000219 */ /* 0x001fc80000011604 */
[--C-:B------:R-:W-:Y:S01]  /*17e50*/  SHF.R.S32.HI R5, RZ, 0x1f, R0.reuse ;  /* 0x0000001fff057819 */ /* 0x100fe20000011400 */
[----:B------:R-:W-:Y:S02]  /*17e60*/  IMAD.MOV R4, RZ, RZ, -R0 ;  /* 0x000000ffff047224 */ /* 0x000fe400078e0a00 */
[----:B------:R-:W-:-:S04]  /*17e70*/  IMAD.WIDE.U32 R2, R0, UR4, R2 ;  /* 0x0000000400027c25 */ /* 0x000fc8000f8e0002 */
[----:B------:R-:W-:Y:S02]  /*17e80*/  IMAD R4, R6, R4, R7 ;  /* 0x0000000406047224 */ /* 0x000fe400078e0207 */
[----:B------:R-:W0:Y:S01]  /*17e90*/  S2R R7, SR_TID.X ;  /* 0x0000000000077919 */ /* 0x000e220000002100 */
[----:B------:R-:W-:-:S04]  /*17ea0*/  IMAD R5, R5, UR4, RZ ;  /* 0x0000000405057c24 */ /* 0x000fc8000f8e02ff */
[----:B------:R-:W-:Y:S01]  /*17eb0*/  IMAD R0, R0, UR5, R5 ;  /* 0x0000000500007c24 */ /* 0x000fe2000f8e0205 */
[----:B------:R-:W-:-:S03]  /*17ec0*/  ULDC.64 UR4, c[0x0][0x3c8] ;  /* 0x0000f20000047ab9 */ /* 0x000fc60000000a00 */
[----:B------:R-:W-:Y:S01]  /*17ed0*/  IMAD.IADD R3, R3, 0x1, R0 ;  /* 0x0000000103037824 */ /* 0x000fe200078e0200 */
[----:B------:R-:W-:Y:S01]  /*17ee0*/  SHF.R.S32.HI R0, RZ, 0x1f, R4 ;  /* 0x0000001fff007819 */ /* 0x000fe20000011404 */
[----:B------:R-:W-:-:S04]  /*17ef0*/  IMAD.WIDE.U32 R2, R4, UR4, R2 ;  /* 0x0000000404027c25 */ /* 0x000fc8000f8e0002 */
[----:B------:R-:W-:Y:S01]  /*17f00*/  IMAD R0, R0, UR4, RZ ;  /* 0x0000000400007c24 */ /* 0x000fe2000f8e02ff */
[----:B------:R-:W-:Y:S02]  /*17f10*/  ULDC UR4, c[0x0][0x3b8] ;  /* 0x0000ee0000047ab9 */ /* 0x000fe40000000800 */
[----:B------:R-:W-:Y:S01]  /*17f20*/  ISETP.GE.AND P2, PT, R10, UR4, PT ;  /* 0x000000040a007c0c */ /* 0x000fe2000bf46270 */
[----:B------:R-:W-:Y:S01]  /*17f30*/  IMAD R4, R4, UR5, R0 ;  /* 0x0000000504047c24 */ /* 0x000fe2000f8e0200 */
[----:B------:R-:W-:Y:S02]  /*17f40*/  LEA R0, P4, R2, UR6, 0x1 ;  /* 0x0000000602007c11 */ /* 0x000fe4000f8808ff */
[----:B------:R-:W-:Y:S01]  /*17f50*/  ISETP.GE.AND P1, PT, R9, UR4, PT ;  /* 0x0000000409007c0c */ /* 0x000fe2000bf26270 */
[----:B------:R-:W-:Y:S01]  /*17f60*/  IMAD.IADD R4, R3, 0x1, R4 ;  /* 0x0000000103047824 */ /* 0x000fe200078e0204 */
[----:B------:R-:W-:-:S04]  /*17f70*/  ISETP.GE.AND P0, PT, R8, UR4, PT ;  /* 0x0000000408007c0c */ /* 0x000fc8000bf06270 */
[----:B------:R-:W-:Y:S01]  /*17f80*/  LEA.HI.X R2, R2, UR7, R4, 0x1, P4 ;  /* 0x0000000702027c11 */ /* 0x000fe2000a0f0c04 */
[----:B0-----:R-:W-:-:S05]  /*17f90*/  IMAD.SHL.U32 R7, R7, 0x8, RZ ;  /* 0x0000000807077824 */ /* 0x001fca00078e00ff */
[----:B------:R-:W-:-:S04]  /*17fa0*/  LOP3.LUT R7, R7, 0x38, RZ, 0xc0, !PT ;  /* 0x0000003807077812 */ /* 0x000fc800078ec0ff */
[----:B------:R-:W-:Y:S01]  /*17fb0*/  ISETP.GE.AND P3, PT, R7, UR4, PT ;  /* 0x0000000407007c0c */ /* 0x000fe2000bf66270 */
[----:B------:R-:W-:-:S03]  /*17fc0*/  UMOV UR4, 0xffffffff ;  /* 0xffffffff00047882 */ /* 0x000fc60000000000 */
[----:B------:R-:W-:Y:S09]  /*17fd0*/  BRA.DIV UR4, `(.L_x_1555) ;  /* 0x0000006204987947 */ /* 0x000ff2000b800000 */
[----:B------:R-:W2:Y:S04]  /*17fe0*/  LDL.LU R9, [R1+0x4c] ;  /* 0x00004c0001097983 */ /* 0x000ea80000300800 */
[----:B------:R-:W3:Y:S04]  /*17ff0*/  LDL.LU R5, [R1+0x4] ;  /* 0x0000040001057983 */ /* 0x000ee80000300800 */
[----:B------:R-:W4:Y:S04]  /*18000*/  LDL.LU R4, [R1+0x60] ;  /* 0x0000600001047983 */ /* 0x000f280000300800 */
[----:B------:R-:W5:Y:S04]  /*18010*/  LDL.LU R10, [R1+0x64] ;  /* 0x00006400010a7983 */ /* 0x000f680000300800 */
[----:B------:R-:W5:Y:S01]  /*18020*/  LDL R8, [R1+0x14] ;  /* 0x0000140001087983 */ /* 0x000f620000100800 */
        /* <DEDUP_REMOVED lines=12> */
[----:B------:R-:W-:Y:S01]  /*180f0*/  @!PT LDS RZ, [RZ] ;  /* 0x00000000fffff984 */ /* 0x000fe20000000800 */
[----:B-----5:R-:W-:Y:S04]  /*18100*/  @!P5 LDGSTS.E.BYPASS.LTC128B.128 [R8+0x22400], desc[UR60][R4.64], !P3 ;  /* 0x224000000408dfae */ /* 0x020fe8000d901d7c */
[----:B------:R-:W-:Y:S04]  /*18110*/  @!P5 LDGSTS.E.BYPASS.LTC128B.128 [R8+0x26400], desc[UR60][R4.64+0x80], !P2 ;  /* 0x264000800408dfae */ /* 0x000fe8000d101d7c */
[----:B------:R-:W-:Y:S04]  /*18120*/  @!P5 LDGSTS.E.BYPASS.LTC128B.128 [R8+0x2a400], desc[UR60][R4.64+0x100], !P1 ;  /* 0x2a4001000408dfae */ /* 0x000fe8000c901d7c */
[----:B------:R0:W-:Y:S04]  /*18130*/  @!P5 LDGSTS.E.BYPASS.LTC128B.128 [R8+0x2e400], desc[UR60][R4.64+0x180], !P0 ;  /* 0x2e4001800408dfae */ /* 0x0001e8000c101d7c */
[----:B------:R-:W-:Y:S04]  /*18140*/  SHFL.IDX PT, R6, R2, 0x1, 0x181f ;  /* 0x00381f0002067f89 */ /* 0x000fe800000e0000 */
[----:B0-----:R-:W0:Y:S02]  /*18150*/  SHFL.IDX PT, R5, R0, 0x1, 0x181f ;  /* 0x00381f0000057f89 */ /* 0x001e2400000e0000 */
[----:B0-----:R-:W-:-:S05]  /*18160*/  @!P4 LEA R5, P6, R7, R5, 0x1 ;  /* 0x000000050705c211 */ /* 0x001fca00078c08ff */
[----:B------:R-:W-:-:S05]  /*18170*/  @!P4 IMAD.X R4, RZ, RZ, R6, P6 ;  /* 0x000000ffff04c224 */ /* 0x000fca00030e0606 */
[----:B------:R-:W-:-:S04]  /*18180*/  @!P4 LOP3.LUT R5, R5, R4, RZ, 0x3c, !PT ;  /* 0x000000040505c212 */ /* 0x000fc800078e3cff */
[----:B------:R-:W-:-:S04]  /*18190*/  @!P4 LOP3.LUT R4, R5, R4, RZ, 0x3c, !PT ;  /* 0x000000040504c212 */ /* 0x000fc800078e3cff */
[----:B------:R-:W-:-:S05]  /*181a0*/  @!P4 LOP3.LUT R5, R5, R4, RZ, 0x3c, !PT ;  /* 0x000000040505c212 */ /* 0x000fca00078e3cff */
        /* <DEDUP_REMOVED lines=10> */
[----:B------:R-:W-:-:S04]  /*18250*/  @!P4 LOP3.LUT R5, R5, R4, RZ, 0x3c, !PT ;  /* 0x000000040505c212 */ /* 0x000fc800078e3cff */
[----:B------:R-:W-:-:S04]  /*18260*/  @!P4 LOP3.LUT R4, R5, R4, RZ, 0x3c, !PT ;  /* 0x000000040504c212 */ /* 0x000fc800078e3cff */
[----:B------:R-:W-:-:S05]  /*18270*/  @!P4 LOP3.LUT R5, R5, R4, RZ, 0x3c, !PT ;  /* 0x000000040505c212 */ /* 0x000fca00078e3cff */
        /* <DEDUP_REMOVED lines=46> */
[----:B------:R-:W-:-:S05]  /*18560*/  @!P4 IMAD.X R4, RZ, RZ, R6, P5 ;  /* 0x000000ffff04c224 */ /* 0x000fca00028e0606 */
[----:B------:R-:W-:-:S04]  /*18570*/  @!P4 LOP3.LUT R5, R5, R4, RZ, 0x3c, !PT ;  /* 0x000000040505c212 */ /* 0x000fc800078e3cff */
[----:B------:R-:W-:-:S04]  /*18580*/  @!P4 LOP3.LUT R4, R5, R4, RZ, 0x3c, !PT ;  /* 0x000000040504c212 */ /* 0x000fc800078e3cff */
[----:B------:R-:W-:Y:S01]  /*18590*/  @!P4 LOP3.LUT R5, R5, R4, RZ, 0x3c, !PT ;  /* 0x000000040505c212 */ /* 0x000fe200078e3cff */
[----:B------:R0:W2:Y:S04]  /*185a0*/  SHFL.IDX PT, R6, R2, 0x7, 0x181f ;  /* 0x00f81f0002067f89 */ /* 0x0000a800000e0000 */
[----:B------:R0:W-:Y:S04]  /*185b0*/  @!P4 LDGSTS.E.BYPASS.LTC128B.128 [R8+0x25400], desc[UR60][R4.64], !P3 ;  /* 0x254000000408cfae */ /* 0x0001e8000d901d7c */
[----:B------:R0:W-:Y:S04]  /*185c0*/  @!P4 LDGSTS.E.BYPASS.LTC128B.128 [R8+0x29400], desc[UR60][R4.64+0x80], !P2 ;  /* 0x294000800408cfae */ /* 0x0001e8000d101d7c */
[----:B------:R0:W-:Y:S04]  /*185d0*/  @!P4 LDGSTS.E.BYPASS.LTC128B.128 [R8+0x2d400], desc[UR60][R4.64+0x100], !P1 ;  /* 0x2d4001000408cfae */ /* 0x0001e8000c901d7c */
[----:B-1----:R0:W-:Y:S02]  /*185e0*/  @!P4 LDGSTS.E.BYPASS.LTC128B.128 [R8+0x31400], desc[UR60][R4.64+0x180], !P0 ;  /* 0x314001800408cfae */ /* 0x0021e4000c101d7c */
.L_x_1758:
[----:B0-----:R-:W3:Y:S01]  /*185f0*/  LDL.LU R2, [R1+0x7c] ;  /* 0x00007c0001027983 */ /* 0x001ee20000300800 */
[----:B------:R-:W-:Y:S01]  /*18600*/  BSSY B0, `(.L_x_1556) ;  /* 0x000000d000007945 */ /* 0x000fe20003800000 */
[----:B---3--:R-:W-:-:S13]  /*18610*/  ISETP.GE.AND P4, PT, R2, R3, PT ;  /* 0x000000030200720c */ /* 0x008fda0003f86270 */
[----:B------:R-:W-:Y:S05]  /*18620*/  @P4 BRA `(.L_x_1557) ;  /* 0x0000000000284947 */ /* 0x000fea0003800000 */
[----:B-1----:R-:W3:Y:S01]  /*18630*/  LDL R4, [R1+0x14] ;  /* 0x0000140001047983 */ /* 0x002ee20000100800 */
        /* <DEDUP_REMOVED lines=9> */
.L_x_1557:
[----:B------:R-:W-:Y:S05]  /*186d0*/  BSYNC B0 ;  /* 0x0000000000007941 */ /* 0x000fea0003800000 */
.L_x_1556:
[----:B------:R-:W-:Y:S01]  /*186e0*/  NOP ;  /* 0x0000000000007918 */ /* 0x000fe20000000000 */
[----:B------:R-:W-:-:S13]  /*186f0*/  PLOP3.LUT P0, PT, PT, PT, PT, 0x80, 0x0 ;  /* 0x000000000000781c */ /* 0x000fda0003f0f070 */
.L_x_1558:
        /* <DEDUP_REMOVED lines=16> */
[----:B------:R-:W3:Y:S03]  /*18800*/  SYNCS.PHASECHK.TRANS64.TRYWAIT P0, [R18+URZ+0x32420], R0 ;  /* 0x03242000120075a7 */ /* 0x000ee6000800017f */
[----:B0--3--:R-:W-:Y:S05]  /*18810*/  @!P0 BRA `(.L_x_1560) ;  /* 0x0000006800008947 */ /* 0x009fea0003800000 */
.L_x_1759:
[----:B------:R-:W-:Y:S05]  /*18820*/  BSYNC B0 ;  /* 0x0000000000007941 */ /* 0x000fea0003800000 */
.L_x_1559:
[----:B------:R-:W3:Y:S01]  /*18830*/  LDL R2, [R1+0x18] ;  /* 0x0000180001027983 */ /* 0x000ee20000100800 */
[----:B------:R-:W-:Y:S01]  /*18840*/  BSSY B0, `(.L_x_1561) ;  /* 0x000005a000007945 */ /* 0x000fe20003800000 */
[----:B---3--:R-:W-:-:S13]  /*18850*/  LOP3.LUT P0, RZ, R2, 0x1, RZ, 0xc0, !PT ;  /* 0x0000000102ff7812 */ /* 0x008fda000780c0ff */
[----:B------:R-:W-:Y:S05]  /*18860*/  @!P0 BRA `(.L_x_1562) ;  /* 0x00000004005c8947 */ /* 0x000fea0003800000 */
[----:B-1----:R-:W0:Y:S01]  /*18870*/  LDL R4, [R1+0x1c] ;  /* 0x00001c0001047983 */ /* 0x002e220000100800 */
        /* <DEDUP_REMOVED lines=8> */
.L_x_1760:
[----:B------:R-:W-:Y:S05]  /*18900*/  BSYNC B1 ;  /* 0x0000000000017941 */ /* 0x000fea0003800000 */
.L_x_1563:
        /* <DEDUP_REMOVED lines=9> */
.L_x_1566:
[----:B------:R-:W-:Y:S05]  /*189a0*/  BSYNC B1 ;  /* 0x0000000000017941 */ /* 0x000fea0003800000 */
.L_x_1565:
        /* <DEDUP_REMOVED lines=12> */
.L_x_1567:
        /* <DEDUP_REMOVED lines=15> */
.L_x_1568:
        /* <DEDUP_REMOVED lines=15> */
.L_x_1569:
        /* <DEDUP_REMOVED lines=15> */
.L_x_1570:
        /* <DEDUP_REMOVED lines=10> */
.L_x_1562:
[----:B------:R-:W-:Y:S05]  /*18de0*/  BSYNC B0 ;  /* 0x0000000000007941 */ /* 0x000fea0003800000 */
.L_x_1561:
[----:B-1----:R-:W0:Y:S04]  /*18df0*/  LDL R4, [R1+0x50] ;  /* 0x0000500001047983 */ /* 0x002e280000100800 */
        /* <DEDUP_REMOVED lines=8> */
[----:B------:R-:W-:Y:S01]  /*18e80*/  BSSY B2, `(.L_x_1573) ;  /* 0x00000a9000027945 */ /* 0x000fe20003800000 */
[----:B---3--:R-:W-:-:S04]  /*18e90*/  VIADD R2, R7, 0x1 ;  /* 0x0000000107027836 */ /* 0x008fc80000000000 */
[----:B--2---:R-:W-:-:S05]  /*18ea0*/  IMAD R2, R2, R6, RZ ;  /* 0x0000000602027224 */ /* 0x004fca00078e02ff */
        /* <DEDUP_REMOVED lines=42> */
.L_x_1577:
        /* <DEDUP_REMOVED lines=8> */
.L_x_1761:
[----:B------:R-:W-:Y:S05]  /*191d0*/  BSYNC B3 ;  /* 0x0000000000037941 */ /* 0x000fea0003800000 */
.L_x_1578:
        /* <DEDUP_REMOVED lines=9> */
.L_x_1581:
[----:B------:R-:W-:Y:S05]  /*19270*/  BSYNC B3 ;  /* 0x0000000000037941 */ /* 0x000fea0003800000 */
.L_x_1580:
        /* <DEDUP_REMOVED lines=12> */
.L_x_1582:
        /* <DEDUP_REMOVED lines=13> */
.L_x_1762:
[----:B------:R-:W-:Y:S05]  /*19410*/  BSYNC B3 ;  /* 0x0000000000037941 */ /* 0x000fea0003800000 */
.L_x_1583:
        /* <DEDUP_REMOVED lines=11> */
.L_x_1586:
[----:B------:R-:W-:Y:S05]  /*194d0*/  BSYNC B3 ;  /* 0x0000000000037941 */ /* 0x000fea0003800000 */
.L_x_1585:
        /* <DEDUP_REMOVED lines=9> */
.L_x_1587:
        /* <DEDUP_REMOVED lines=15> */
.L_x_1588:
        /* <DEDUP_REMOVED lines=15> */
.L_x_1589:
        /* <DEDUP_REMOVED lines=15> */
.L_x_1590:
        /* <DEDUP_REMOVED lines=10> */
.L_x_1576:
[----:B------:R-:W-:Y:S05]  /*198e0*/  BSYNC B1 ;  /* 0x0000000000017941 */ /* 0x000fea0003800000 */
.L_x_1575:
[----:B------:R-:W2:Y:S02]  /*198f0*/  LDL.LU R5, [R1+0x50] ;  /* 0x0000500001057983 */ /* 0x000ea40000300800 */
[----:B--2---:R-:W-:-:S07]  /*19900*/  VIADD R0, R5, 0xfffffffd ;  /* 0xfffffffd05007836 */ /* 0x004fce0000000000 */
.L_x_1574:
[----:B------:R-:W-:Y:S05]  /*19910*/  BSYNC B2 ;  /* 0x0000000000027941 */ /* 0x000fea0003800000 */
.L_x_1573:
[----:B------:R-:W-:Y:S01]  /*19920*/  VIADD R8, R8, 0xfffffffe ;  /* 0xfffffffe08087836 */ /* 0x000fe20000000000 */
[----:B------:R-:W-:-:S04]  /*19930*/  LOP3.LUT R4, RZ, R4, RZ, 0x33, !PT ;  /* 0x00000004ff047212 */ /* 0x000fc800078e33ff */
[----:B------:R-:W-:-:S13]  /*19940*/  ISETP.NE.AND P0, PT, R8, R4, PT ;  /* 0x000000040800720c */ /* 0x000fda0003f05270 */
[----:B------:R-:W-:Y:S05]  /*19950*/  @!P0 BRA `(.L_x_1572) ;  /* 0x0000001000f88947 */ /* 0x000fea0003800000 */
.L_x_1623:
        /* <DEDUP_REMOVED lines=35> */
.L_x_1593:
        /* <DEDUP_REMOVED lines=8> */
.L_x_1763:
[----:B------:R-:W-:Y:S05]  /*19c10*/  BSYNC B2 ;  /* 0x0000000000027941 */ /* 0x000fea0003800000 */
.L_x_1594:
        /* <DEDUP_REMOVED lines=9> */
.L_x_1597:
[----:B------:R-:W-:Y:S05]  /*19cb0*/  BSYNC B2 ;  /* 0x0000000000027941 */ /* 0x000fea0003800000 */
.L_x_1596:
        /* <DEDUP_REMOVED lines=12> */
.L_x_1598:
        /* <DEDUP_REMOVED lines=13> */
.L_x_1764:
[----:B------:R-:W-:Y:S05]  /*19e50*/  BSYNC B2 ;  /* 0x0000000000027941 */ /* 0x000fea0003800000 */
.L_x_1599:
        /* <DEDUP_REMOVED lines=11> */
.L_x_1602:
[----:B------:R-:W-:Y:S05]  /*19f10*/  BSYNC B2 ;  /* 0x0000000000027941 */ /* 0x000fea0003800000 */
.L_x_1601:
        /* <DEDUP_REMOVED lines=9> */
.L_x_1603:
        /* <DEDUP_REMOVED lines=15> */
.L_x_1604:
        /* <DEDUP_REMOVED lines=15> */
.L_x_1605:
        /* <DEDUP_REMOVED lines=15> */
.L_x_1606:
        /* <DEDUP_REMOVED lines=10> */
.L_x_1592:
[----:B------:R-:W-:Y:S05]  /*1a320*/  BSYNC B1 ;  /* 0x0000000000017941 */ /* 0x000fea0003800000 */
.L_x_1591:
        /* <DEDUP_REMOVED lines=35> */
.L_x_1609:
        /* <DEDUP_REMOVED lines=8> */
.L_x_1765:
[----:B------:R-:W-:Y:S05]  /*1a5e0*/  BSYNC B2 ;  /* 0x0000000000027941 */ /* 0x000fea0003800000 */
.L_x_1610:
        /* <DEDUP_REMOVED lines=9> */
.L_x_1613:
[----:B------:R-:W-:Y:S05]  /*1a680*/  BSYNC B2 ;  /* 0x0000000000027941 */ /* 0x000fea0003800000 */
.L_x_1612:
        /* <DEDUP_REMOVED lines=12> */
.L_x_1614:
        /* <DEDUP_REMOVED lines=13> */
.L_x_1766:
[----:B------:R-:W-:Y:S05]  /*1a820*/  BSYNC B2 ;  /* 0x0000000000027941 */ /* 0x000fea0003800000 */
.L_x_1615:
        /* <DEDUP_REMOVED lines=11> */
.L_x_1618:
[----:B------:R-:W-:Y:S05]  /*1a8e0*/  BSYNC B2 ;  /* 0x0000000000027941 */ /* 0x000fea0003800000 */
.L_x_1617:
        /* <DEDUP_REMOVED lines=9> */
.L_x_1619:
        /* <DEDUP_REMOVED lines=15> */
.L_x_1620:
        /* <DEDUP_REMOVED lines=15> */
.L_x_1621:
        /* <DEDUP_REMOVED lines=15> */
.L_x_1622:
        /* <DEDUP_REMOVED lines=10> */
.L_x_1608:
[----:B------:R-:W-:Y:S05]  /*1acf0*/  BSYNC B1 ;  /* 0x0000000000017941 */ /* 0x000fea0003800000 */
.L_x_1607:
[----:B------:R-:W2:Y:S01]  /*1ad00*/  LDL R5, [R1+0x2c] ;  /* 0x00002c0001057983 */ /* 0x000ea20000100800 */
[----:B------:R-:W-:Y:S01]  /*1ad10*/  VIADD R0, R0, 0xfffffffe ;  /* 0xfffffffe00007836 */ /* 0x000fe20000000000 */
[----:B--2---:R-:W-:-:S13]  /*1ad20*/  ISETP.GT.AND P0, PT, R6, R5, PT ;  /* 0x000000050600720c */ /* 0x004fda0003f04270 */
[----:B------:R-:W-:Y:S05]  /*1ad30*/  @P0 BRA `(.L_x_1623) ;  /* 0xffffffec00080947 */ /* 0x000fea000383ffff */
.L_x_1572:
[----:B------:R-:W-:Y:S05]  /*1ad40*/  BSYNC B0 ;  /* 0x0000000000007941 */ /* 0x000fea0003800000 */
.L_x_1571:
[----:B------:R-:W3:Y:S01]  /*1ad50*/  LDL.LU R2, [R1+0x1c] ;  /* 0x00001c0001027983 */ /* 0x000ee20000300800 */
[----:B------:R-:W1:Y:S01]  /*1ad60*/  S2R R3, SR_TID.X ;  /* 0x0000000000037919 */ /* 0x000e620000002100 */
[----:B------:R-:W-:-:S05]  /*1ad70*/  VIADD R19, R19, 0x1 ;  /* 0x0000000113137836 */ /* 0x000fca0000000000 */
[----:B------:R-:W-:-:S04]  /*1ad80*/  ISETP.NE.AND P0, PT, R19, 0x2, PT ;  /* 0x000000021300780c */ /* 0x000fc80003f05270 */
[----:B------:R-:W-:Y:S01]  /*1ad90*/  SEL R0, RZ, 0x1, P0 ;  /* 0x00000001ff007807 */ /* 0x000fe20000000000 */
[----:B------:R-:W-:Y:S01]  /*1ada0*/  BSSY B0, `(.L_x_1624) ;  /* 0x0000013000007945 */ /* 0x000fe20003800000 */
[----:B-1----:R-:W-:-:S04]  /*1adb0*/  LOP3.LUT R3, R3, 0x7f, RZ, 0xc0, !PT ;  /* 0x0000007f03037812 */ /* 0x002fc800078ec0ff */
[----:B------:R-:W-:Y:S02]  /*1adc0*/  ISETP.NE.AND P1, PT, R3, RZ, PT ;  /* 0x000000ff0300720c */ /* 0x000fe40003f25270 */
[----:B---3--:R-:W-:-:S05]  /*1add0*/  LOP3.LUT R2, R2, R0, RZ, 0x3c, !PT ;  /* 0x0000000002027212 */ /* 0x008fca00078e3cff */
[----:B------:R1:W-:Y:S06]  /*1ade0*/  STL [R1+0x1c], R2 ;  /* 0x00001c0201007387 */ /* 0x0003ec0000100800 */
[----:B------:R-:W-:Y:S05]  /*1adf0*/  @P1 BRA `(.L_x_1625) ;  /* 0x0000000000341947 */ /* 0x000fea0003800000 */
[----:B------:R-:W3:Y:S01]  /*1ae00*/  S2R R3, SR_LANEID ;  /* 0x0000000000037919 */ /* 0x000ee20000000000 */
[----:B------:R-:W-:Y:S01]  /*1ae10*/  VOTEU.ANY UR4, UPT, PT ;  /* 0x0000000000047886 */ /* 0x000fe200038e0100 */
[----:B------:R-:W4:Y:S01]  /*1ae20*/  LDC.64 R4, c[0x0][0xd60] ;  /* 0x00035800ff047b82 */ /* 0x000f220000000a00 */
[----:B------:R-:W3:Y:S08]  /*1ae30*/  FLO.U32 R0, UR4 ;  /* 0x0000000400007d00 */ /* 0x000ef000080e0000 */
[----:B-1----:R-:W4:Y:S01]  /*1ae40*/  POPC R2, UR4 ;  /* 0x0000000400027d09 */ /* 0x002f220008000000 */
[----:B---3--:R-:W-:-:S13]  /*1ae50*/  ISETP.EQ.U32.AND P1, PT, R0, R3, PT ;  /* 0x000000030000720c */ /* 0x008fda0003f22070 */
[----:B----4-:R-:W3:Y:S01]  /*1ae60*/  @P1 ATOMG.E.ADD.STRONG.GPU PT, R5, desc[UR60][R4.64], R2 ;  /* 0x00000002040519a8 */ /* 0x010ee200081ee1fc */
[----:B------:R-:W1:Y:S02]  /*1ae70*/  S2R R3, SR_LTMASK ;  /* 0x0000000000037919 */ /* 0x000e640000003900 */
[----:B-1----:R-:W-:-:S06]  /*1ae80*/  LOP3.LUT R3, R3, UR4, RZ, 0xc0, !PT ;  /* 0x0000000403037c12 */ /* 0x002fcc000f8ec0ff */
[----:B------:R-:W1:Y:S01]  /*1ae90*/  POPC R3, R3 ;  /* 0x0000000300037309 */ /* 0x000e620000000000 */
[----:B---3--:R-:W1:Y:S02]  /*1aea0*/  SHFL.IDX PT, R0, R5, R0, 0x1f ;  /* 0x00001f0005007589 */ /* 0x008e6400000e0000 */
[----:B-1----:R-:W-:-:S05]  /*1aeb0*/  IADD3 R0, R0, UR38, R3 ;  /* 0x0000002600007c10 */ /* 0x002fca000fffe003 */
[----:B------:R3:W-:Y:S02]  /*1aec0*/  STL [R1], R0 ;  /* 0x0000000001007387 */ /* 0x0007e40000100800 */
.L_x_1625:
[----:B------:R-:W-:Y:S05]  /*1aed0*/  BSYNC B0 ;  /* 0x0000000000007941 */ /* 0x000fea0003800000 */
.L_x_1624:
[----:B------:R-:W-:-:S07]  /*1aee0*/  SEL R19, R19, RZ, P0 ;  /* 0x000000ff13137207 */ /* 0x000fce0000000000 */
.L_x_1537:
[----:B------:R-:W-:Y:S05]  /*1aef0*/  BSYNC B7 ;  /* 0x0000000000077941 */ /* 0x000fea0003800000 */
.L_x_1535:
        /* <DEDUP_REMOVED lines=9> */
[----:B-12---:R-:W1:Y:S04]  /*1af90*/  LDS.128 R4, [R18+0x324d0] ;  /* 0x0324d00012047984 */ /* 0x006e680000000c00 */
[----:B-1----:R1:W-:Y:S04]  /*1afa0*/  STL.64 [R1], R4 ;  /* 0x0000000401007387 */ /* 0x0023e80000100a00 */
[----:B------:R1:W-:Y:S01]  /*1afb0*/  STL.64 [R1+0x8], R6 ;  /* 0x0000080601007387 */ /* 0x0003e20000100a00 */
[----:B------:R-:W-:Y:S06]  /*1afc0*/  BAR.ARV 0x4, 0x180 ;  /* 0x0106000000007b1d */ /* 0x000fec0000002000 */
[----:B------:R-:W-:Y:S05]  /*1afd0*/  BRA `(.L_x_1627) ;  /* 0x0000000c00247947 */ /* 0x000fea0003800000 */
.L_x_1626:
[----:B------:R-:W3:Y:S01]  /*1afe0*/  S2R R16, SR_TID.X ;  /* 0x0000000000107919 */ /* 0x000ee20000002100 */
[----:B------:R-:W-:Y:S01]  /*1aff0*/  UMOV UR4, 0xffffffff ;  /* 0xffffffff00047882 */ /* 0x000fe20000000000 */
[----:B---3--:R-:W-:-:S04]  /*1b000*/  LOP3.LUT R16, R16, 0x1f, RZ, 0xc0, !PT ;  /* 0x0000001f10107812 */ /* 0x008fc800078ec0ff */
[----:B------:R-:W-:Y:S01]  /*1b010*/  ISETP.NE.AND P0, PT, R16, 0x1f, PT ;  /* 0x0000001f1000780c */ /* 0x000fe20003f05270 */
[----:B------:R-:W-:-:S12]  /*1b020*/  BRA.DIV UR4, `(.L_x_1628) ;  /* 0x00000042049c7947 */ /* 0x000fd8000b800000 */
[----:B-1----:R-:W3:Y:S01]  /*1b030*/  LDL.LU R2, [R1] ;  /* 0x0000000001027983 */ /* 0x002ee20000300800 */
[----:B------:R-:W-:-:S03]  /*1b040*/  ULDC UR4, c[0x0][0xd3c] ;  /* 0x00034f0000047ab9 */ /* 0x000fc60000000800 */
[----:B------:R-:W4:Y:S01]  /*1b050*/  LDL R3, [R1+0xc] ;  /* 0x00000c0001037983 */ /* 0x000f220000100800 */
[----:B---3--:R-:W-:Y:S02]  /*1b060*/  IMAD.MOV.U32 R10, RZ, RZ, R2 ;  /* 0x000000ffff0a7224 */ /* 0x008fe400078e0002 */
[----:B----4-:R-:W-:-:S05]  /*1b070*/  IMAD.IADD R0, R3, 0x1, R16 ;  /* 0x0000000103007824 */ /* 0x010fca00078e0210 */
[----:B------:R-:W-:-:S13]  /*1b080*/  ISETP.GE.OR P1, PT, R0, UR4, !P0 ;  /* 0x0000000400007c0c */ /* 0x000fda000c726670 */
[----:B------:R-:W1:Y:S08]  /*1b090*/  @!P1 LDC.64 R2, c[0x0][0xd80] ;  /* 0x00036000ff029b82 */ /* 0x000e700000000a00 */
[----:B--2---:R-:W2:Y:S01]  /*1b0a0*/  @!P1 LDC.64 R6, c[0x0][0xd78] ;  /* 0x00035e00ff069b82 */ /* 0x004ea20000000a00 */
        /* <DEDUP_REMOVED lines=12> */
[----:B---3--:R-:W-:-:S02]  /*1b170*/  @!P1 IMAD.MOV.U32 R0, RZ, RZ, R8 ;  /* 0x000000ffff009224 */ /* 0x008fc400078e0008 */
[----:B------:R-:W-:Y:S02]  /*1b180*/  IMAD.MOV.U32 R8, RZ, RZ, RZ ;  /* 0x000000ffff087224 */ /* 0x000fe400078e00ff */
[----:B--2---:R-:W-:Y:S01]  /*1b190*/  @!P1 IMAD.MOV.U32 R6, RZ, RZ, R2 ;  /* 0x000000ffff069224 */ /* 0x004fe200078e0002 */
        /* <DEDUP_REMOVED lines=18> */
.L_x_1776:
[----:B------:R-:W-:Y:S02]  /*1b2c0*/  ULDC UR4, c[0x0][0xd38] ;  /* 0x00034e0000047ab9 */ /* 0x000fe40000000800 */
[----:B------:R-:W-:-:S04]  /*1b2d0*/  IMAD.U32 R3, RZ, RZ, UR4 ;  /* 0x00000004ff037e24 */ /* 0x000fc8000f8e00ff */
[----:B-1----:R-:W-:-:S04]  /*1b2e0*/  IMAD R9, R9, R3, RZ ;  /* 0x0000000309097224 */ /* 0x002fc800078e02ff */
[----:B------:R-:W-:-:S05]  /*1b2f0*/  IMAD.IADD R4, R4, 0x1, R9 ;  /* 0x0000000104047824 */ /* 0x000fca00078e0209 */
[----:B------:R-:W-:-:S13]  /*1b300*/  ISETP.GT.AND P6, PT, R4, R5, PT ;  /* 0x000000050400720c */ /* 0x000fda0003fc4270 */
[----:B------:R-:W-:Y:S05]  /*1b310*/  @P6 BRA `(.L_x_1629) ;  /* 0x0000000000ac6947 */ /* 0x000fea0003800000 */
.L_x_1632:
        /* <DEDUP_REMOVED lines=8> */
[----:B------:R-:W-:-:S05]  /*1b3a0*/  IMAD.IADD R6, R2, 0x1, R3 ;  /* 0x0000000102067824 */ /* 0x000fca00078e0203 */
[----:B------:R-:W-:Y:S01]  /*1b3b0*/  ISETP.GE.OR P6, PT, R6, R0, !P0 ;  /* 0x000000000600720c */ /* 0x000fe200047c6670 */
[----:B------:R-:W-:-:S12]  /*1b3c0*/  IMAD.MOV.U32 R0, RZ, RZ, RZ ;  /* 0x000000ffff007224 */ /* 0x000fd800078e00ff */
        /* <DEDUP_REMOVED lines=26> */
.L_x_1784:
[----:B------:R-:W-:Y:S02]  /*1b570*/  ULDC UR4, c[0x0][0xd38] ;  /* 0x00034e0000047ab9 */ /* 0x000fe40000000800 */
[----:B------:R-:W-:-:S04]  /*1b580*/  IMAD.U32 R3, RZ, RZ, UR4 ;  /* 0x00000004ff037e24 */ /* 0x000fc8000f8e00ff */
[----:B-1----:R-:W-:-:S04]  /*1b590*/  IMAD R9, R9, R3, RZ ;  /* 0x0000000309097224 */ /* 0x002fc800078e02ff */
[----:B------:R-:W-:-:S05]  /*1b5a0*/  IMAD.IADD R4, R9, 0x1, R4 ;  /* 0x0000000109047824 */ /* 0x000fca00078e0204 */
[----:B------:R-:W-:-:S13]  /*1b5b0*/  ISETP.GT.AND P6, PT, R4, R5, PT ;  /* 0x000000050400720c */ /* 0x000fda0003fc4270 */
[----:B------:R-:W-:Y:S05]  /*1b5c0*/  @!P6 BRA `(.L_x_1632) ;  /* 0xfffffffc0054e947 */ /* 0x000fea000383ffff */
.L_x_1629:
        /* <DEDUP_REMOVED lines=9> */
.L_x_1789:
[----:B------:R-:W-:-:S13]  /*1b660*/  ISETP.NE.AND P0, PT, R4, RZ, PT ;  /* 0x000000ff0400720c */ /* 0x000fda0003f05270 */
[----:B------:R-:W-:Y:S05]  /*1b670*/  @!P0 BRA `(.L_x_1634) ;  /* 0x0000000000148947 */ /* 0x000fea0003800000 */
[----:B------:R-:W-:Y:S01]  /*1b680*/  UMOV UR4, 0xffffffff ;  /* 0xffffffff00047882 */ /* 0x000fe20000000000 */
[----:B------:R-:W-:Y:S02]  /*1b690*/  VIADD R12, R2, 0xffffffff ;  /* 0xffffffff020c7836 */ /* 0x000fe40000000000 */
[----:B------:R-:W-:Y:S05]  /*1b6a0*/  BRA.DIV UR4, `(.L_x_1635) ;  /* 0x0000004604907947 */ /* 0x000fea000b800000 */
[----:B0-----:R0:W4:Y:S02]  /*1b6b0*/  SHFL.IDX PT, R7, R7, R12, 0x1f ;  /* 0x00001f0c07077589 */ /* 0x00112400000e0000 */
.L_x_1792:
[----:B----4-:R-:W-:-:S07]  /*1b6c0*/  IMAD.MOV.U32 R8, RZ, RZ, R7 ;  /* 0x000000ffff087224 */ /* 0x010fce00078e0007 */
.L_x_1634:
[----:B0-----:R-:W4:Y:S01]  /*1b6d0*/  LDL.LU R7, [R1+0xc] ;  /* 0x00000c0001077983 */ /* 0x001f220000300800 */
[----:B--2---:R-:W-:Y:S01]  /*1b6e0*/  IABS R4, R0 ;  /* 0x0000000000047213 */ /* 0x004fe20000000000 */
[----:B------:R-:W-:Y:S02]  /*1b6f0*/  IMAD R10, R8, R3, R9 ;  /* 0x00000003080a7224 */ /* 0x000fe400078e0209 */
[----:B------:R-:W-:Y:S01]  /*1b700*/  IMAD.MOV.U32 R8, RZ, RZ, RZ ;  /* 0x000000ffff087224 */ /* 0x000fe200078e00ff */
[----:B------:R-:W0:Y:S02]  /*1b710*/  I2F.RP R3, R4 ;  /* 0x0000000400037306 */ /* 0x000e240000209400 */
[----:B------:R4:W-:Y:S06]  /*1b720*/  STL [R1], R10 ;  /* 0x0000000a01007387 */ /* 0x0009ec0000100800 */
[----:B0-----:R-:W0:Y:S02]  /*1b730*/  MUFU.RCP R3, R3 ;  /* 0x0000000300037308 */ /* 0x001e240000001000 */
[----:B0-----:R-:W-:-:S06]  /*1b740*/  VIADD R3, R3, 0xffffffe ;  /* 0x0ffffffe03037836 */ /* 0x001fcc0000000000 */
[----:B------:R-:W0:Y:S02]  /*1b750*/  F2I.FTZ.U32.TRUNC.NTZ R9, R3 ;  /* 0x0000000300097305 */ /* 0x000e24000021f000 */
[----:B0-----:R-:W-:-:S04]  /*1b760*/  IMAD.MOV R3, RZ, RZ, -R9 ;  /* 0x000000ffff037224 */ /* 0x001fc800078e0a09 */
[----:B------:R-:W-:-:S04]  /*1b770*/  IMAD R3, R3, R4, RZ ;  /* 0x0000000403037224 */ /* 0x000fc800078e02ff */
[----:B------:R-:W-:-:S04]  /*1b780*/  IMAD.HI.U32 R8, R9, R3, R8 ;  /* 0x0000000309087227 */ /* 0x000fc800078e0008 */
[----:B------:R-:W-:-:S05]  /*1b790*/  IMAD.IADD R3, R5, 0x1, -R10 ;  /* 0x0000000105037824 */ /* 0x000fca00078e0a0a */
[----:B------:R-:W-:-:S05]  /*1b7a0*/  IABS R5, R3 ;  /* 0x0000000300057213 */ /* 0x000fca0000000000 */
[----:B------:R-:W-:-:S04]  /*1b7b0*/  IMAD.HI.U32 R8, R8, R5, RZ ;  /* 0x0000000508087227 */ /* 0x000fc800078e00ff */
[----:B----4-:R-:W-:Y:S01]  /*1b7c0*/  IMAD.MOV.U32 R10, RZ, RZ, R7 ;  /* 0x000000ffff0a7224 */ /* 0x010fe200078e0007 */
[----:B------:R-:W-:-:S03]  /*1b7d0*/  IABS R7, R0 ;  /* 0x0000000000077213 */ /* 0x000fc60000000000 */
[----:B------:R-:W-:Y:S02]  /*1b7e0*/  IMAD.IADD R10, R2, 0x1, R10 ;  /* 0x00000001020a7824 */ /* 0x000fe400078e020a */
[----:B------:R-:W-:-:S04]  /*1b7f0*/  IMAD.MOV R7, RZ, RZ, -R7 ;  /* 0x000000ffff077224 */ /* 0x000fc800078e0a07 */
[----:B------:R-:W-:Y:S01]  /*1b800*/  IMAD R5, R8, R7, R5 ;  /* 0x0000000708057224 */ /* 0x000fe200078e0205 */
[----:B---3--:R-:W-:-:S04]  /*1b810*/  IABS R7, R6 ;  /* 0x0000000600077213 */ /* 0x008fc80000000000 */
[----:B------:R-:W-:-:S13]  /*1b820*/  ISETP.GT.U32.AND P1, PT, R4, R5, PT ;  /* 0x000000050400720c */ /* 0x000fda0003f24070 */
[----:B------:R-:W-:Y:S02]  /*1b830*/  @!P1 IMAD.IADD R5, R5, 0x1, -R4 ;  /* 0x0000000105059824 */ /* 0x000fe400078e0a04 */
[----:B------:R-:W-:Y:S01]  /*1b840*/  @!P1 VIADD R8, R8, 0x1 ;  /* 0x0000000108089836 */ /* 0x000fe20000000000 */
[----:B------:R-:W-:Y:S02]  /*1b850*/  ISETP.NE.AND P1, PT, R0, RZ, PT ;  /* 0x000000ff0000720c */ /* 0x000fe40003f25270 */
[----:B------:R-:W-:Y:S02]  /*1b860*/  ISETP.GE.U32.AND P0, PT, R5, R4, PT ;  /* 0x000000040500720c */ /* 0x000fe40003f06070 */
[----:B------:R-:W0:Y:S11]  /*1b870*/  I2F.RP R4, R7 ;  /* 0x0000000700047306 */ /* 0x000e360000209400 */
        /* <DEDUP_REMOVED lines=18> */
[----:B-1----:R-:W-:-:S03]  /*1b9a0*/  IMAD.IADD R2, R3, 0x1, -R0 ;  /* 0x0000000103027824 */ /* 0x002fc600078e0a00 */
        /* <DEDUP_REMOVED lines=12> */
[----:B------:R-:W-:-:S04]  /*1ba70*/  IMAD R5, R6, R5, R8 ;  /* 0x0000000506057224 */ /* 0x000fc800078e0208 */
[----:B------:R-:W-:-:S05]  /*1ba80*/  IMAD R0, R5, 0x10000, R4 ;  /* 0x0001000005007824 */ /* 0x000fca00078e0204 */
[----:B------:R0:W-:Y:S04]  /*1ba90*/  STL [R1+0x8], R0 ;  /* 0x0000080001007387 */ /* 0x0001e80000100800 */
[----:B------:R0:W-:Y:S04]  /*1baa0*/  STL [R1+0xc], R10 ;  /* 0x00000c0a01007387 */ /* 0x0001e80000100800 */
[----:B------:R0:W-:Y:S01]  /*1bab0*/  STL [R1+0x4], R2 ;  /* 0x0000040201007387 */ /* 0x0001e20000100800 */
[----:B------:R-:W-:Y:S05]  /*1bac0*/  BRA `(.L_x_1636) ;  /* 0x0000000000287947 */ /* 0x000fea0003800000 */
.L_x_1630:
        /* <DEDUP_REMOVED lines=10> */
.L_x_1636:
[----:B01----:R-:W2:Y:S04]  /*1bb70*/  LDL R2, [R1+0xc] ;  /* 0x00000c0001027983 */ /* 0x003ea80000100800 */
[----:B------:R-:W3:Y:S04]  /*1bb80*/  LDL R3, [R1+0x8] ;  /* 0x0000080001037983 */ /* 0x000ee80000100800 */
[----:B------:R-:W4:Y:S04]  /*1bb90*/  LDL R5, [R1+0x4] ;  /* 0x0000040001057983 */ /* 0x000f280000100800 */
[----:B------:R-:W4:Y:S01]  /*1bba0*/  LDL R4, [R1] ;  /* 0x0000000001047983 */ /* 0x000f220000100800 */
        /* <DEDUP_REMOVED lines=12> */
.L_x_1627:
[----:B------:R-:W3:Y:S01]  /*1bc70*/  LDL R0, [R1+0xc] ;  /* 0x00000c0001007983 */ /* 0x000ee20000100800 */
[----:B------:R-:W-:Y:S02]  /*1bc80*/  ULDC UR4, c[0x0][0xd3c] ;  /* 0x00034f0000047ab9 */ /* 0x000fe40000000800 */
[----:B---3--:R-:W-:-:S13]  /*1bc90*/  ISETP.GE.AND P0, PT, R0, UR4, PT ;  /* 0x0000000400007c0c */ /* 0x008fda000bf06270 */
[----:B------:R-:W-:Y:S05]  /*1bca0*/  @!P0 BRA `(.L_x_1637) ;  /* 0xffffff8400d88947 */ /* 0x000fea000383ffff */
[----:B------:R-:W-:Y:S05]  /*1bcb0*/  BSYNC B8 ;  /* 0x0000000000087941 */ /* 0x000fea0003800000 */
.L_x_1489:
[----:B--2---:R-:W2:Y:S01]  /*1bcc0*/  LDL.LU R0, [R1+0x80] ;  /* 0x0000800001007983 */ /* 0x004ea20000300800 */
[----:B------:R-:W-:Y:S01]  /*1bcd0*/  BSSY B0, `(.L_x_1638) ;  /* 0x000000b000007945 */ /* 0x000fe20003800000 */
[----:B-1----:R-:W1:Y:S01]  /*1bce0*/  S2R R5, SR_CgaCtaId ;  /* 0x0000000000057919 */ /* 0x002e620000008800 */
[----:B--2---:R-:W-:-:S05]  /*1bcf0*/  VIADD R0, R0, 0x1 ;  /* 0x0000000100007836 */ /* 0x004fca0000000000 */
        /* <DEDUP_REMOVED lines=8> */
.L_x_1793:
[----:B------:R-:W-:Y:S05]  /*1bd80*/  BSYNC B0 ;  /* 0x0000000000007941 */ /* 0x000fea0003800000 */
.L_x_1638:
[----:B------:R-:W-:-:S03]  /*1bd90*/  UMOV UR4, 0xffffffff ;  /* 0xffffffff00047882 */ /* 0x000fc60000000000 */
[----:B------:R-:W-:Y:S05]  /*1bda0*/  BRA.DIV UR4, `(.L_x_1640) ;  /* 0x00000042040c7947 */ /* 0x000fea000b800000 */
[----:B------:R-:W1:Y:S02]  /*1bdb0*/  S2R R2, SR_TID.X ;  /* 0x0000000000027919 */ /* 0x000e640000002100 */
[----:B-1----:R-:W-:-:S04]  /*1bdc0*/  SHF.R.U32.HI R2, RZ, 0x5, R2 ;  /* 0x00000005ff027819 */ /* 0x002fc80000011602 */
[----:B------:R-:W-:-:S05]  /*1bdd0*/  LOP3.LUT R2, R2, 0x3, RZ, 0xc0, !PT ;  /* 0x0000000302027812 */ /* 0x000fca00078ec0ff */
[----:B------:R1:W2:Y:S02]  /*1bde0*/  SHFL.IDX PT, R14, R2, RZ, 0x1f ;  /* 0x00001fff020e7589 */ /* 0x0002a400000e0000 */
.L_x_1796:
[----:B--2---:R-:W-:-:S13]  /*1bdf0*/  ISETP.NE.AND P0, PT, R14, RZ, PT ;  /* 0x000000ff0e00720c */ /* 0x004fda0003f05270 */
[----:B------:R-:W-:Y:S05]  /*1be00*/  @P0 BRA `(.L_x_1333) ;  /* 0x0000000000940947 */ /* 0x000fea0003800000 */
[----:B------:R-:W-:-:S03]  /*1be10*/  UMOV UR4, 0xffffffff ;  /* 0xffffffff00047882 */ /* 0x000fc60000000000 */
[----:B------:R-:W-:Y:S05]  /*1be20*/  BRA.DIV UR4, `(.L_x_1641) ;  /* 0x0000004204207947 */ /* 0x000fea000b800000 */
[----:B------:R-:W-:-:S13]  /*1be30*/  ELECT P6, URZ, PT ;  /* 0x00000000003f782f */ /* 0x000fda00038c0000 */
.L_x_1799:
        /* <DEDUP_REMOVED lines=8> */
.L_x_1642:
        /* <DEDUP_REMOVED lines=13> */
.L_x_1800:
[----:B------:R-:W1:Y:S02]  /*1bf90*/  SYNCS.PHASECHK.TRANS64.TRYWAIT P0, [R7+URZ], R2 ;  /* 0x00000002070075a7 */ /* 0x000e64000800017f */
[----:B-1----:R-:W-:Y:S05]  /*1bfa0*/  @!P0 BRA `(.L_x_1644) ;  /* 0x0000003c00f48947 */ /* 0x002fea0003800000 */
.L_x_1801:
[----:B------:R-:W-:Y:S05]  /*1bfb0*/  @!P2 BRA `(.L_x_1645) ;  /* 0x000000000004a947 */ /* 0x000fea0003800000 */
[----:B------:R-:W-:Y:S01]  /*1bfc0*/  BPT.TRAP 0x1 ;  /* 0x000000040000795c */ /* 0x000fe20000300000 */
.L_x_1645:
[----:B------:R-:W-:-:S04]  /*1bfd0*/  VIADD R0, R0, 0x32460 ;  /* 0x0003246000007836 */ /* 0x000fc80000000000 */
[----:B------:R-:W-:-:S04]  /*1bfe0*/  IMAD R4, R19, 0x8, R0 ;  /* 0x0000000813047824 */ /* 0x000fc800078e0200 */
[----:B------:R-:W2:Y:S02]  /*1bff0*/  SYNCS.PHASECHK.TRANS64.TRYWAIT P0, [R4+URZ], R5 ;  /* 0x00000005040075a7 */ /* 0x000ea4000800017f */
[----:B--2---:R-:W-:Y:S05]  /*1c000*/  @!P0 BRA `(.L_x_1646) ;  /* 0x0000003c00f08947 */ /* 0x004fea0003800000 */
.L_x_1802:
[----:B------:R-:W-:-:S07]  /*1c010*/  IMAD R3, R3, 0x8, R0 ;  /* 0x0000000803037824 */ /* 0x000fce00078e0200 */
.L_x_1647:
[----:B---3--:R3:W4:Y:S02]  /*1c020*/  SYNCS.PHASECHK.TRANS64.TRYWAIT P0, [R3+URZ], R2 ;  /* 0x00000002030075a7 */ /* 0x008724000800017f */
[----:B----4-:R-:W-:Y:S05]  /*1c030*/  @!P0 NANOSLEEP.SYNCS 0x989680 ;  /* 0x009896800000895d */ /* 0x010fea0003900000 */
[----:B------:R-:W4:Y:S02]  /*1c040*/  @!P0 SYNCS.PHASECHK.TRANS64 P0, [R3+URZ], R2 ;  /* 0x00000002030085a7 */ /* 0x000f24000800007f */
[----:B----4-:R-:W-:Y:S05]  /*1c050*/  @!P0 BRA `(.L_x_1647) ;  /* 0xfffffffc00f08947 */ /* 0x010fea000383ffff */
.L_x_1333:
[----:B------:R-:W-:Y:S05]  /*1c060*/  BSYNC B9 ;  /* 0x0000000000097941 */ /* 0x000fea0003800000 */
.L_x_1330:
[----:B------:R-:W-:Y:S05]  /*1c070*/  EXIT ;  /* 0x000000000000794d */ /* 0x000fea0003800000 */
.L_x_1353:
[----:B0-----:R0:W1:Y:S02]  /*1c080*/  SYNCS.PHASECHK.TRANS64.TRYWAIT P6, [R96+URZ+0x32490], R109 ;  /* 0x0324906d600075a7 */ /* 0x00106400080c017f */
[----:B-1----:R-:W-:Y:S05]  /*1c090*/  @!P6 NANOSLEEP.SYNCS 0x989680 ;  /* 0x009896800000e95d */ /* 0x002fea0003900000 */
[----:B------:R-:W1:Y:S02]  /*1c0a0*/  @!P6 SYNCS.PHASECHK.TRANS64 P6, [R96+URZ+0x32490], R109 ;  /* 0x0324906d6000e5a7 */ /* 0x000e6400080c007f */
[----:B-1----:R-:W-:Y:S05]  /*1c0b0*/  @!P6 BRA `(.L_x_1353) ;  /* 0xfffffffc00f0e947 */ /* 0x002fea000383ffff */
[----:B------:R-:W-:Y:S05]  /*1c0c0*/  BRA `(.L_x_1648) ;  /* 0xfffffe7000587947 */ /* 0x000fea000383ffff */
.L_x_1371:
[----:B0-----:R0:W1:Y:S02]  /*1c0d0*/  SYNCS.PHASECHK.TRANS64.TRYWAIT P5, [R96+URZ+0x32490], R109 ;  /* 0x0324906d600075a7 */ /* 0x00106400080a017f */
[----:B-1----:R-:W-:Y:S05]  /*1c0e0*/  @!P5 NANOSLEEP.SYNCS 0x989680 ;  /* 0x009896800000d95d */ /* 0x002fea0003900000 */
[----:B------:R-:W1:Y:S02]  /*1c0f0*/  @!P5 SYNCS.PHASECHK.TRANS64 P5, [R96+URZ+0x32490], R109 ;  /* 0x0324906d6000d5a7 */ /* 0x000e6400080a007f */
[----:B-1----:R-:W-:Y:S05]  /*1c100*/  @!P5 BRA `(.L_x_1371) ;  /* 0xfffffffc00f0d947 */ /* 0x002fea000383ffff */
[----:B------:R-:W-:Y:S05]  /*1c110*/  BRA `(.L_x_1649) ;  /* 0xfffffe8000b47947 */ /* 0x000fea000383ffff */
.L_x_1380:
[----:B0-----:R0:W1:Y:S02]  /*1c120*/  SYNCS.PHASECHK.TRANS64.TRYWAIT P4, [R96+URZ+0x32490], R109 ;  /* 0x0324906d600075a7 */ /* 0x001064000808017f */
[----:B-1----:R-:W-:Y:S05]  /*1c130*/  @!P4 NANOSLEEP.SYNCS 0x989680 ;  /* 0x009896800000c95d */ /* 0x002fea0003900000 */
[----:B------:R-:W1:Y:S02]  /*1c140*/  @!P4 SYNCS.PHASECHK.TRANS64 P4, [R96+URZ+0x32490], R109 ;  /* 0x0324906d6000c5a7 */ /* 0x000e64000808007f */
[----:B-1----:R-:W-:Y:S05]  /*1c150*/  @!P4 BRA `(.L_x_1380) ;  /* 0xfffffffc00f0c947 */ /* 0x002fea000383ffff */
[----:B------:R-:W-:Y:S05]  /*1c160*/  BRA `(.L_x_1650) ;  /* 0xfffffe9000b87947 */ /* 0x000fea000383ffff */
.L_x_1386:
[----:B--2---:R2:W3:Y:S02]  /*1c170*/  SYNCS.PHASECHK.TRANS64.TRYWAIT P3, [R96+URZ+0x324b0], R109 ;  /* 0x0324b06d600075a7 */ /* 0x0044e4000806017f */
[----:B---3--:R-:W-:Y:S05]  /*1c180*/  @!P3 NANOSLEEP.SYNCS 0x989680 ;  /* 0x009896800000b95d */ /* 0x008fea0003900000 */
[----:B------:R-:W3:Y:S02]  /*1c190*/  @!P3 SYNCS.PHASECHK.TRANS64 P3, [R96+URZ+0x324b0], R109 ;  /* 0x0324b06d6000b5a7 */ /* 0x000ee4000806007f */
[----:B---3--:R-:W-:Y:S05]  /*1c1a0*/  @!P3 BRA `(.L_x_1386) ;  /* 0xfffffffc00f0b947 */ /* 0x008fea000383ffff */
[----:B------:R-:W-:Y:S05]  /*1c1b0*/  BRA `(.L_x_1651) ;  /* 0xfffffe9400487947 */ /* 0x000fea000383ffff */
.L_x_1396:
[----:B------:R-:W-:Y:S01]  /*1c1c0*/  BSSY B0, `(.L_x_1652) ;  /* 0x0000007000007945 */ /* 0x000fe20003800000 */
[----:B------:R-:W-:Y:S02]  /*1c1d0*/  IMAD.MOV.U32 R12, RZ, RZ, RZ ;  /* 0x000000ffff0c7224 */ /* 0x000fe400078e00ff */
[----:B------:R-:W-:Y:S02]  /*1c1e0*/  IMAD.MOV.U32 R11, RZ, RZ, 0x1f ;  /* 0x0000001fff0b7424 */ /* 0x000fe400078e00ff */
[----:B------:R-:W-:-:S07]  /*1c1f0*/  IMAD.MOV.U32 R15, RZ, RZ, -0x1 ;  /* 0xffffffffff0f7424 */ /* 0x000fce00078e00ff */
[----:B-----5:R-:W-:Y:S05]  /*1c200*/  WARPSYNC.COLLECTIVE R15, `(.L_x_1653) ;  /* 0x000000000f087348 */ /* 0x020fea0003c00000 */
[----:B------:R0:W1:Y:S02]  /*1c210*/  SHFL.IDX P6, R14, R13, R12, R11 ;  /* 0x0000000c0d0e7389 */ /* 0x00006400000c000b */
[----:B01---5:R-:W-:Y:S01]  /*1c220*/  ENDCOLLECTIVE ;  /* 0x000000000000791b */ /* 0x023fe20003800000 */
.L_x_1653:
[----:B------:R-:W-:Y:S05]  /*1c230*/  BSYNC B0 ;  /* 0x0000000000007941 */ /* 0x000fea0003800000 */
.L_x_1652:
[----:B------:R-:W-:Y:S05]  /*1c240*/  BRA `(.L_x_1654) ;  /* 0xfffffea000907947 */ /* 0x000fea000383ffff */
.L_x_1408:
        /* <DEDUP_REMOVED lines=8> */
.L_x_1656:
[----:B------:R-:W-:Y:S05]  /*1c2d0*/  BSYNC B1 ;  /* 0x0000000000017941 */ /* 0x000fea0003800000 */
.L_x_1655:
        /* <DEDUP_REMOVED lines=8> */
.L_x_1657:
[----:B------:R-:W-:Y:S02]  /*1c360*/  IMAD.MOV.U32 R13, RZ, RZ, R25 ;  /* 0x000000ffff0d7224 */ /* 0x000fe400078e0019 */
[----:B------:R-:W-:-:S07]  /*1c370*/  IMAD.MOV.U32 R20, RZ, RZ, R14 ;  /* 0x000000ffff147224 */ /* 0x000fce00078e000e */
[----:B------:R-:W-:Y:S05]  /*1c380*/  WARPSYNC.COLLECTIVE R15, `(.L_x_1658) ;  /* 0x000000000f087348 */ /* 0x000fea0003c00000 */
[----:B------:R0:W1:Y:S02]  /*1c390*/  SHFL.IDX P6, R14, R13, R12, R11 ;  /* 0x0000000c0d0e7389 */ /* 0x00006400000c000b */
[----:B01----:R-:W-:Y:S01]  /*1c3a0*/  ENDCOLLECTIVE ;  /* 0x000000000000791b */ /* 0x003fe20003800000 */
.L_x_1658:
[----:B------:R-:W-:Y:S02]  /*1c3b0*/  IMAD.MOV.U32 R13, RZ, RZ, R26 ;  /* 0x000000ffff0d7224 */ /* 0x000fe400078e001a */
[----:B------:R-:W-:-:S07]  /*1c3c0*/  IMAD.MOV.U32 R25, RZ, RZ, R14 ;  /* 0x000000ffff197224 */ /* 0x000fce00078e000e */
[----:B------:R-:W-:Y:S05]  /*1c3d0*/  WARPSYNC.COLLECTIVE R15, `(.L_x_1659) ;  /* 0x000000000f087348 */ /* 0x000fea0003c00000 */
[----:B------:R0:W1:Y:S02]  /*1c3e0*/  SHFL.IDX P6, R14, R13, R12, R11 ;  /* 0x0000000c0d0e7389 */ /* 0x00006400000c000b */
[----:B01----:R-:W-:Y:S01]  /*1c3f0*/  ENDCOLLECTIVE ;  /* 0x000000000000791b */ /* 0x003fe20003800000 */
.L_x_1659:
[----:B------:R-:W-:Y:S01]  /*1c400*/  IMAD.MOV.U32 R26, RZ, RZ, R14 ;  /* 0x000000ffff1a7224 */ /* 0x000fe200078e000e */
[----:B------:R-:W-:Y:S06]  /*1c410*/  BRA `(.L_x_1660) ;  /* 0xfffffea400a47947 */ /* 0x000fec000383ffff */
.L_x_1412:
[----:B0-----:R0:W1:Y:S02]  /*1c420*/  SYNCS.PHASECHK.TRANS64.TRYWAIT P0, [R18+URZ+0x32400], R29 ;  /* 0x0324001d120075a7 */ /* 0x001064000800017f */
[----:B-1----:R-:W-:Y:S05]  /*1c430*/  @!P0 NANOSLEEP.SYNCS 0x989680 ;  /* 0x009896800000895d */ /* 0x002fea0003900000 */
[----:B------:R-:W1:Y:S02]  /*1c440*/  @!P0 SYNCS.PHASECHK.TRANS64 P0, [R18+URZ+0x32400], R29 ;  /* 0x0324001d120085a7 */ /* 0x000e64000800007f */
[----:B-1----:R-:W-:Y:S05]  /*1c450*/  @!P0 BRA `(.L_x_1412) ;  /* 0xfffffffc00f08947 */ /* 0x002fea000383ffff */
[----:B------:R-:W-:Y:S05]  /*1c460*/  BRA `(.L_x_1661) ;  /* 0xfffffea800c87947 */ /* 0x000fea000383ffff */
.L_x_1420:
        /* <DEDUP_REMOVED lines=8> */
.L_x_1663:
[----:B------:R-:W-:Y:S05]  /*1c4f0*/  BSYNC B1 ;  /* 0x0000000000017941 */ /* 0x000fea0003800000 */
.L_x_1662:
        /* <DEDUP_REMOVED lines=8> */
.L_x_1664:
[----:B------:R-:W-:Y:S02]  /*1c580*/  IMAD.MOV.U32 R13, RZ, RZ, R25 ;  /* 0x000000ffff0d7224 */ /* 0x000fe400078e0019 */
[----:B------:R-:W-:-:S07]  /*1c590*/  IMAD.MOV.U32 R20, RZ, RZ, R14 ;  /* 0x000000ffff147224 */ /* 0x000fce00078e000e */
[----:B------:R-:W-:Y:S05]  /*1c5a0*/  WARPSYNC.COLLECTIVE R15, `(.L_x_1665) ;  /* 0x000000000f087348 */ /* 0x000fea0003c00000 */
[----:B------:R0:W1:Y:S02]  /*1c5b0*/  SHFL.IDX P6, R14, R13, R12, R11 ;  /* 0x0000000c0d0e7389 */ /* 0x00006400000c000b */
[----:B01----:R-:W-:Y:S01]  /*1c5c0*/  ENDCOLLECTIVE ;  /* 0x000000000000791b */ /* 0x003fe20003800000 */
.L_x_1665:
[----:B------:R-:W-:Y:S02]  /*1c5d0*/  IMAD.MOV.U32 R13, RZ, RZ, R26 ;  /* 0x000000ffff0d7224 */ /* 0x000fe400078e001a */
[----:B------:R-:W-:-:S07]  /*1c5e0*/  IMAD.MOV.U32 R21, RZ, RZ, R14 ;  /* 0x000000ffff157224 */ /* 0x000fce00078e000e */
[----:B------:R-:W-:Y:S05]  /*1c5f0*/  WARPSYNC.COLLECTIVE R15, `(.L_x_1666) ;  /* 0x000000000f087348 */ /* 0x000fea0003c00000 */
[----:B------:R0:W1:Y:S02]  /*1c600*/  SHFL.IDX P6, R14, R13, R12, R11 ;  /* 0x0000000c0d0e7389 */ /* 0x00006400000c000b */
[----:B01----:R-:W-:Y:S01]  /*1c610*/  ENDCOLLECTIVE ;  /* 0x000000000000791b */ /* 0x003fe20003800000 */
.L_x_1666:
[----:B------:R-:W-:Y:S05]  /*1c620*/  BRA `(.L_x_1667) ;  /* 0xfffffeb400287947 */ /* 0x000fea000383ffff */
.L_x_1424:
[----:B0-----:R0:W1:Y:S02]  /*1c630*/  SYNCS.PHASECHK.TRANS64.TRYWAIT P1, [R18+URZ+0x32400], R27 ;  /* 0x0324001b120075a7 */ /* 0x001064000802017f */
[----:B-1----:R-:W-:Y:S05]  /*1c640*/  @!P1 NANOSLEEP.SYNCS 0x989680 ;  /* 0x009896800000995d */ /* 0x002fea0003900000 */
[----:B------:R-:W1:Y:S02]  /*1c650*/  @!P1 SYNCS.PHASECHK.TRANS64 P1, [R18+URZ+0x32400], R27 ;  /* 0x0324001b120095a7 */ /* 0x000e64000802007f */
[----:B-1----:R-:W-:Y:S05]  /*1c660*/  @!P1 BRA `(.L_x_1424) ;  /* 0xfffffffc00f09947 */ /* 0x002fea000383ffff */
[----:B------:R-:W-:Y:S05]  /*1c670*/  BRA `(.L_x_1668) ;  /* 0xfffffeb800087947 */ /* 0x000fea000383ffff */
.L_x_1430:
[----:B-1----:R1:W2:Y:S02]  /*1c680*/  SYNCS.PHASECHK.TRANS64.TRYWAIT P1, [R3+URZ+0x32430], R8 ;  /* 0x03243008030075a7 */ /* 0x0022a4000802017f */
[----:B--2---:R-:W-:Y:S05]  /*1c690*/  @!P1 NANOSLEEP.SYNCS 0x989680 ;  /* 0x009896800000995d */ /* 0x004fea0003900000 */
[----:B------:R-:W2:Y:S02]  /*1c6a0*/  @!P1 SYNCS.PHASECHK.TRANS64 P1, [R3+URZ+0x32430], R8 ;  /* 0x03243008030095a7 */ /* 0x000ea4000802007f */
[----:B--2---:R-:W-:Y:S05]  /*1c6b0*/  @!P1 BRA `(.L_x_1430) ;  /* 0xfffffffc00f09947 */ /* 0x004fea000383ffff */
[----:B------:R-:W-:Y:S05]  /*1c6c0*/  BRA `(.L_x_1429) ;  /* 0xfffffec400307947 */ /* 0x000fea000383ffff */
.L_x_1432:
[----:B--2---:R2:W3:Y:S02]  /*1c6d0*/  SYNCS.PHASECHK.TRANS64.TRYWAIT P1, [R18+URZ+0x32410], R5 ;  /* 0x03241005120075a7 */ /* 0x0044e4000802017f */
[----:B---3--:R-:W-:Y:S05]  /*1c6e0*/  @!P1 NANOSLEEP.SYNCS 0x989680 ;  /* 0x009896800000995d */ /* 0x008fea0003900000 */
[----:B------:R-:W3:Y:S02]  /*1c6f0*/  @!P1 SYNCS.PHASECHK.TRANS64 P1, [R18+URZ+0x32410], R5 ;  /* 0x03241005120095a7 */ /* 0x000ee4000802007f */
[----:B---3--:R-:W-:Y:S05]  /*1c700*/  @!P1 BRA `(.L_x_1432) ;  /* 0xfffffffc00f09947 */ /* 0x008fea000383ffff */
[----:B------:R-:W-:Y:S05]  /*1c710*/  BRA `(.L_x_1669) ;  /* 0xfffffec400d87947 */ /* 0x000fea000383ffff */
.L_x_1437:
[----:B----4-:R4:W0:Y:S02]  /*1c720*/  SYNCS.PHASECHK.TRANS64.TRYWAIT P2, [R3+URZ+0x32450], R8 ;  /* 0x03245008030075a7 */ /* 0x010824000804017f */
[----:B0-----:R-:W-:Y:S05]  /*1c730*/  @!P2 NANOSLEEP.SYNCS 0x989680 ;  /* 0x009896800000a95d */ /* 0x001fea0003900000 */
[----:B------:R-:W0:Y:S02]  /*1c740*/  @!P2 SYNCS.PHASECHK.TRANS64 P2, [R3+URZ+0x32450], R8 ;  /* 0x032450080300a5a7 */ /* 0x000e24000804007f */
[----:B0-----:R-:W-:Y:S05]  /*1c750*/  @!P2 BRA `(.L_x_1437) ;  /* 0xfffffffc00f0a947 */ /* 0x001fea000383ffff */
[----:B------:R-:W-:Y:S05]  /*1c760*/  BRA `(.L_x_1436) ;  /* 0xfffffec400f87947 */ /* 0x000fea000383ffff */
.L_x_1442:
[----:B-1----:R1:W2:Y:S02]  /*1c770*/  SYNCS.PHASECHK.TRANS64.TRYWAIT P3, [R4+URZ+0x32430], R0 ;  /* 0x03243000040075a7 */ /* 0x0022a4000806017f */
[----:B--2---:R-:W-:Y:S05]  /*1c780*/  @!P3 NANOSLEEP.SYNCS 0x989680 ;  /* 0x009896800000b95d */ /* 0x004fea0003900000 */
[----:B------:R-:W2:Y:S02]  /*1c790*/  @!P3 SYNCS.PHASECHK.TRANS64 P3, [R4+URZ+0x32430], R0 ;  /* 0x032430000400b5a7 */ /* 0x000ea4000806007f */
[----:B--2---:R-:W-:Y:S05]  /*1c7a0*/  @!P3 BRA `(.L_x_1442) ;  /* 0xfffffffc00f0b947 */ /* 0x004fea000383ffff */
[----:B------:R-:W-:Y:S05]  /*1c7b0*/  BRA `(.L_x_1441) ;  /* 0xfffffeec00207947 */ /* 0x000fea000383ffff */
.L_x_1447:
[----:B---3--:R3:W4:Y:S02]  /*1c7c0*/  SYNCS.PHASECHK.TRANS64.TRYWAIT P3, [R4+URZ+0x32450], R0 ;  /* 0x03245000040075a7 */ /* 0x008724000806017f */
[----:B----4-:R-:W-:Y:S05]  /*1c7d0*/  @!P3 NANOSLEEP.SYNCS 0x989680 ;  /* 0x009896800000b95d */ /* 0x010fea0003900000 */
[----:B------:R-:W4:Y:S02]  /*1c7e0*/  @!P3 SYNCS.PHASECHK.TRANS64 P3, [R4+URZ+0x32450], R0 ;  /* 0x032450000400b5a7 */ /* 0x000f24000806007f */
[----:B----4-:R-:W-:Y:S05]  /*1c7f0*/  @!P3 BRA `(.L_x_1447) ;  /* 0xfffffffc00f0b947 */ /* 0x010fea000383ffff */
[----:B------:R-:W-:Y:S05]  /*1c800*/  BRA `(.L_x_1446) ;  /* 0xfffffeec00bc7947 */ /* 0x000fea000383ffff */
.L_x_1453:
[----:B------:R-:W-:Y:S02]  /*1c810*/  IMAD.MOV.U32 R13, RZ, RZ, R21 ;  /* 0x000000ffff0d7224 */ /* 0x000fe400078e0015 */
[----:B------:R-:W-:Y:S02]  /*1c820*/  IMAD.MOV.U32 R12, RZ, RZ, RZ ;  /* 0x000000ffff0c7224 */ /* 0x000fe400078e00ff */
[----:B------:R-:W-:Y:S02]  /*1c830*/  IMAD.MOV.U32 R11, RZ, RZ, 0x181f ;  /* 0x0000181fff0b7424 */ /* 0x000fe400078e00ff */
[----:B------:R-:W-:-:S07]  /*1c840*/  IMAD.MOV.U32 R15, RZ, RZ, -0x1 ;  /* 0xffffffffff0f7424 */ /* 0x000fce00078e00ff */
[----:B-----5:R-:W-:Y:S05]  /*1c850*/  WARPSYNC.COLLECTIVE R15, `(.L_x_1670) ;  /* 0x000000000f087348 */ /* 0x020fea0003c00000 */
[----:B------:R0:W1:Y:S02]  /*1c860*/  SHFL.IDX P6, R14, R13, R12, R11 ;  /* 0x0000000c0d0e7389 */ /* 0x00006400000c000b */
[----:B01---5:R-:W-:Y:S01]  /*1c870*/  ENDCOLLECTIVE ;  /* 0x000000000000791b */ /* 0x023fe20003800000 */
.L_x_1670:
[----:B------:R-:W-:Y:S02]  /*1c880*/  IMAD.MOV.U32 R13, RZ, RZ, R3 ;  /* 0x000000ffff0d7224 */ /* 0x000fe400078e0003 */
[----:B------:R-:W-:-:S07]  /*1c890*/  IMAD.MOV.U32 R20, RZ, RZ, R14 ;  /* 0x000000ffff147224 */ /* 0x000fce00078e000e */
[----:B------:R-:W-:Y:S05]  /*1c8a0*/  WARPSYNC.COLLECTIVE R15, `(.L_x_1671) ;  /* 0x000000000f087348 */ /* 0x000fea0003c00000 */
[----:B------:R0:W1:Y:S02]  /*1c8b0*/  SHFL.IDX P6, R14, R13, R12, R11 ;  /* 0x0000000c0d0e7389 */ /* 0x00006400000c000b */
[----:B01----:R-:W-:Y:S01]  /*1c8c0*/  ENDCOLLECTIVE ;  /* 0x000000000000791b */ /* 0x003fe20003800000 */
.L_x_1671:
[----:B------:R-:W-:Y:S05]  /*1c8d0*/  BRA `(.L_x_1672) ;  /* 0xffffff3400fc7947 */ /* 0x000fea000383ffff */
.L_x_1456:
        /* <DEDUP_REMOVED lines=8> */
.L_x_1674:
[----:B------:R-:W-:Y:S05]  /*1c960*/  BSYNC B1 ;  /* 0x0000000000017941 */ /* 0x000fea0003800000 */
.L_x_1673:
        /* <DEDUP_REMOVED lines=8> */
.L_x_1675:
[----:B------:R-:W-:Y:S05]  /*1c9f0*/  BRA `(.L_x_1676) ;  /* 0xffffff3800387947 */ /* 0x000fea000383ffff */
.L_x_1459:
        /* <DEDUP_REMOVED lines=8> */
.L_x_1678:
[----:B------:R-:W-:Y:S05]  /*1ca80*/  BSYNC B1 ;  /* 0x0000000000017941 */ /* 0x000fea0003800000 */
.L_x_1677:
        /* <DEDUP_REMOVED lines=8> */
.L_x_1679:
[----:B------:R-:W-:Y:S05]  /*1cb10*/  BRA `(.L_x_1680) ;  /* 0xffffff3800647947 */ /* 0x000fea000383ffff */
.L_x_1462:
        /* <DEDUP_REMOVED lines=8> */
.L_x_1682:
[----:B------:R-:W-:Y:S05]  /*1cba0*/  BSYNC B1 ;  /* 0x0000000000017941 */ /* 0x000fea0003800000 */
.L_x_1681:
        /* <DEDUP_REMOVED lines=8> */
.L_x_1683:
[----:B------:R-:W-:Y:S05]  /*1cc30*/  BRA `(.L_x_1684) ;  /* 0xffffff3800907947 */ /* 0x000fea000383ffff */
.L_x_1464:
[----:B------:R-:W-:Y:S02]  /*1cc40*/  IMAD.MOV.U32 R13, RZ, RZ, R8 ;  /* 0x000000ffff0d7224 */ /* 0x000fe400078e0008 */
[----:B------:R-:W-:Y:S02]  /*1cc50*/  IMAD.MOV.U32 R12, RZ, RZ, RZ ;  /* 0x000000ffff0c7224 */ /* 0x000fe400078e00ff */
[----:B------:R-:W-:Y:S02]  /*1cc60*/  IMAD.MOV.U32 R11, RZ, RZ, 0x1c1f ;  /* 0x00001c1fff0b7424 */ /* 0x000fe400078e00ff */
[----:B------:R-:W-:-:S07]  /*1cc70*/  IMAD.MOV.U32 R15, RZ, RZ, -0x1 ;  /* 0xffffffffff0f7424 */ /* 0x000fce00078e00ff */
[----:B------:R-:W-:Y:S05]  /*1cc80*/  WARPSYNC.COLLECTIVE R15, `(.L_x_1685) ;  /* 0x000000000f087348 */ /* 0x000fea0003c00000 */
[----:B------:R0:W1:Y:S02]  /*1cc90*/  SHFL.IDX P6, R14, R13, R12, R11 ;  /* 0x0000000c0d0e7389 */ /* 0x00006400000c000b */
[----:B01----:R-:W-:Y:S01]  /*1cca0*/  ENDCOLLECTIVE ;  /* 0x000000000000791b */ /* 0x003fe20003800000 */
.L_x_1685:
[----:B------:R-:W-:Y:S02]  /*1ccb0*/  IMAD.MOV.U32 R13, RZ, RZ, R3 ;  /* 0x000000ffff0d7224 */ /* 0x000fe400078e0003 */
[----:B------:R-:W-:-:S07]  /*1ccc0*/  IMAD.MOV.U32 R21, RZ, RZ, R14 ;  /* 0x000000ffff157224 */ /* 0x000fce00078e000e */
[----:B------:R-:W-:Y:S05]  /*1ccd0*/  WARPSYNC.COLLECTIVE R15, `(.L_x_1686) ;  /* 0x000000000f087348 */ /* 0x000fea0003c00000 */
[----:B------:R0:W1:Y:S02]  /*1cce0*/  SHFL.IDX P6, R14, R13, R12, R11 ;  /* 0x0000000c0d0e7389 */ /* 0x00006400000c000b */
[----:B01----:R-:W-:Y:S01]  /*1ccf0*/  ENDCOLLECTIVE ;  /* 0x000000000000791b */ /* 0x003fe20003800000 */
.L_x_1686:
[----:B------:R-:W-:Y:S01]  /*1cd00*/  IMAD.MOV.U32 R12, RZ, RZ, R14 ;  /* 0x000000ffff0c7224 */ /* 0x000fe200078e000e */
[----:B------:R-:W-:Y:S06]  /*1cd10*/  BRA `(.L_x_1687) ;  /* 0xffffff3c00747947 */ /* 0x000fec000383ffff */
.L_x_1467:
[----:B------:R-:W-:Y:S01]  /*1cd20*/  BSSY B1, `(.L_x_1688) ;  /* 0x0000008000017945 */ /* 0x000fe20003800000 */
[----:B---3--:R-:W-:Y:S02]  /*1cd30*/  IMAD.MOV.U32 R13, RZ, RZ, R8 ;  /* 0x000000ffff0d7224 */ /* 0x008fe400078e0008 */
[----:B--2---:R-:W-:Y:S02]  /*1cd40*/  IMAD.MOV.U32 R12, RZ, RZ, 0x1 ;  /* 0x00000001ff0c7424 */ /* 0x004fe400078e00ff */
[----:B------:R-:W-:Y:S02]  /*1cd50*/  IMAD.MOV.U32 R11, RZ, RZ, 0x1c1f ;  /* 0x00001c1fff0b7424 */ /* 0x000fe400078e00ff */
[----:B------:R-:W-:-:S07]  /*1cd60*/  IMAD.MOV.U32 R15, RZ, RZ, -0x1 ;  /* 0xffffffffff0f7424 */ /* 0x000fce00078e00ff */
[----:B01----:R-:W-:Y:S05]  /*1cd70*/  WARPSYNC.COLLECTIVE R15, `(.L_x_1689) ;  /* 0x000000000f087348 */ /* 0x003fea0003c00000 */
[----:B------:R2:W3:Y:S02]  /*1cd80*/  SHFL.IDX P6, R14, R13, R12, R11 ;  /* 0x0000000c0d0e7389 */ /* 0x0004e400000c000b */
[----:B0123--:R-:W-:Y:S01]  /*1cd90*/  ENDCOLLECTIVE ;  /* 0x000000000000791b */ /* 0x00ffe20003800000 */
.L_x_1689:
[----:B------:R-:W-:Y:S05]  /*1cda0*/  BSYNC B1 ;  /* 0x0000000000017941 */ /* 0x000fea0003800000 */
.L_x_1688:
        /* <DEDUP_REMOVED lines=8> */
.L_x_1690:
[----:B------:R-:W-:Y:S01]  /*1ce30*/  IMAD.MOV.U32 R3, RZ, RZ, R14 ;  /* 0x000000ffff037224 */ /* 0x000fe200078e000e */
[----:B------:R-:W-:Y:S06]  /*1ce40*/  BRA `(.L_x_1691) ;  /* 0xffffff48009c7947 */ /* 0x000fec000383ffff */
.L_x_1471:
[----:B------:R-:W-:Y:S02]  /*1ce50*/  IMAD.MOV.U32 R13, RZ, RZ, R4 ;  /* 0x000000ffff0d7224 */ /* 0x000fe400078e0004 */
[----:B------:R-:W-:Y:S02]  /*1ce60*/  IMAD.MOV.U32 R12, RZ, RZ, RZ ;  /* 0x000000ffff0c7224 */ /* 0x000fe400078e00ff */
[----:B------:R-:W-:Y:S02]  /*1ce70*/  IMAD.MOV.U32 R11, RZ, RZ, 0x181f ;  /* 0x0000181fff0b7424 */ /* 0x000fe400078e00ff */
[----:B------:R-:W-:-:S07]  /*1ce80*/  IMAD.MOV.U32 R15, RZ, RZ, -0x1 ;  /* 0xffffffffff0f7424 */ /* 0x000fce00078e00ff */
[----:B01----:R-:W-:Y:S05]  /*1ce90*/  WARPSYNC.COLLECTIVE R15, `(.L_x_1692) ;  /* 0x000000000f087348 */ /* 0x003fea0003c00000 */
[----:B------:R2:W3:Y:S02]  /*1cea0*/  SHFL.IDX P6, R14, R13, R12, R11 ;  /* 0x0000000c0d0e7389 */ /* 0x0004e400000c000b */
[----:B0123--:R-:W-:Y:S01]  /*1ceb0*/  ENDCOLLECTIVE ;  /* 0x000000000000791b */ /* 0x00ffe20003800000 */
.L_x_1692:
[----:B------:R-:W-:Y:S02]  /*1cec0*/  IMAD.MOV.U32 R13, RZ, RZ, R3 ;  /* 0x000000ffff0d7224 */ /* 0x000fe400078e0003 */
[----:B------:R-:W-:-:S07]  /*1ced0*/  IMAD.MOV.U32 R0, RZ, RZ, R14 ;  /* 0x000000ffff007224 */ /* 0x000fce00078e000e */
[----:B------:R-:W-:Y:S05]  /*1cee0*/  WARPSYNC.COLLECTIVE R15, `(.L_x_1693) ;  /* 0x000000000f087348 */ /* 0x000fea0003c00000 */
[----:B------:R0:W1:Y:S02]  /*1cef0*/  SHFL.IDX P6, R14, R13, R12, R11 ;  /* 0x0000000c0d0e7389 */ /* 0x00006400000c000b */
[----:B01----:R-:W-:Y:S01]  /*1cf00*/  ENDCOLLECTIVE ;  /* 0x000000000000791b */ /* 0x003fe20003800000 */
.L_x_1693:
[----:B------:R-:W-:Y:S05]  /*1cf10*/  BRA `(.L_x_1694) ;  /* 0xffffff5c00e47947 */ /* 0x000fea000383ffff */
.L_x_1474:
        /* <DEDUP_REMOVED lines=8> */
.L_x_1696:
[----:B------:R-:W-:Y:S05]  /*1cfa0*/  BSYNC B1 ;  /* 0x0000000000017941 */ /* 0x000fea0003800000 */
.L_x_1695:
        /* <DEDUP_REMOVED lines=8> */
.L_x_1697:
[----:B------:R-:W-:Y:S05]  /*1d030*/  BRA `(.L_x_1698) ;  /* 0xffffff6000147947 */ /* 0x000fea000383ffff */
.L_x_1477:
        /* <DEDUP_REMOVED lines=8> */
.L_x_1700:
[----:B------:R-:W-:Y:S05]  /*1d0c0*/  BSYNC B1 ;  /* 0x0000000000017941 */ /* 0x000fea0003800000 */
.L_x_1699:
        /* <DEDUP_REMOVED lines=8> */
.L_x_1701:
[----:B------:R-:W-:Y:S05]  /*1d150*/  BRA `(.L_x_1702) ;  /* 0xffffff6000407947 */ /* 0x000fea000383ffff */
.L_x_1480:
        /* <DEDUP_REMOVED lines=8> */
.L_x_1704:
[----:B------:R-:W-:Y:S05]  /*1d1e0*/  BSYNC B1 ;  /* 0x0000000000017941 */ /* 0x000fea0003800000 */
.L_x_1703:
        /* <DEDUP_REMOVED lines=8> */
.L_x_1705:
[----:B------:R-:W-:Y:S05]  /*1d270*/  BRA `(.L_x_1706) ;  /* 0xffffff60006c7947 */ /* 0x000fea000383ffff */
.L_x_1497:
        /* <DEDUP_REMOVED lines=11> */
.L_x_1708:
[----:B------:R-:W-:Y:S05]  /*1d330*/  BSYNC B1 ;  /* 0x0000000000017941 */ /* 0x000fea0003800000 */
.L_x_1707:
[----:B------:R-:W-:Y:S05]  /*1d340*/  BRA `(.L_x_1709) ;  /* 0xffffff7800a47947 */ /* 0x000fea000383ffff */
.L_x_1499:
[----:B------:R-:W-:Y:S01]  /*1d350*/  BSSY B1, `(.L_x_1710) ;  /* 0x0000006000017945 */ /* 0x000fe20003800000 */
[----:B------:R-:W-:-:S07]  /*1d360*/  IMAD.MOV.U32 R15, RZ, RZ, -0x1 ;  /* 0xffffffffff0f7424 */ /* 0x000fce00078e00ff */
[----:B0-----:R-:W-:Y:S05]  /*1d370*/  WARPSYNC.COLLECTIVE R15, `(.L_x_1711) ;  /* 0x000000000f0c7348 */ /* 0x001fea0003c00000 */
[----:B------:R-:W-:Y:S02]  /*1d380*/  ELECT P6, UR62, PT ;  /* 0x00000000003e782f */ /* 0x000fe400038c0000 */
[----:B------:R-:W-:Y:S01]  /*1d390*/  MOV R14, UR62 ;  /* 0x0000003e000e7c02 */ /* 0x000fe20008000f00 */
[----:B0-----:R-:W-:Y:S10]  /*1d3a0*/  ENDCOLLECTIVE ;  /* 0x000000000000791b */ /* 0x001ff40003800000 */
.L_x_1711:
[----:B------:R-:W-:Y:S05]  /*1d3b0*/  BSYNC B1 ;  /* 0x0000000000017941 */ /* 0x000fea0003800000 */
.L_x_1710:
[----:B------:R-:W-:Y:S05]  /*1d3c0*/  BRA `(.L_x_1498) ;  /* 0xffffff78009c7947 */ /* 0x000fea000383ffff */
.L_x_1501:
[----:B0-----:R0:W1:Y:S02]  /*1d3d0*/  SYNCS.PHASECHK.TRANS64.TRYWAIT P0, [R18+URZ+0x32420], R3 ;  /* 0x03242003120075a7 */ /* 0x001064000800017f */
[----:B-1----:R-:W-:Y:S05]  /*1d3e0*/  @!P0 NANOSLEEP.SYNCS 0x989680 ;  /* 0x009896800000895d */ /* 0x002fea0003900000 */
[----:B------:R-:W1:Y:S02]  /*1d3f0*/  @!P0 SYNCS.PHASECHK.TRANS64 P0, [R18+URZ+0x32420], R3 ;  /* 0x03242003120085a7 */ /* 0x000e64000800007f */
[----:B-1----:R-:W-:Y:S05]  /*1d400*/  @!P0 BRA `(.L_x_1501) ;  /* 0xfffffffc00f08947 */ /* 0x002fea000383ffff */
[----:B------:R-:W-:Y:S05]  /*1d410*/  BRA `(.L_x_1712) ;  /* 0xffffff7800ac7947 */ /* 0x000fea000383ffff */
.L_x_1505:
[----:B0-----:R0:W1:Y:S02]  /*1d420*/  SYNCS.PHASECHK.TRANS64.TRYWAIT P0, [R3+URZ+0x324a0], R8 ;  /* 0x0324a008030075a7 */ /* 0x001064000800017f */
[----:B-1----:R-:W-:Y:S05]  /*1d430*/  @!P0 NANOSLEEP.SYNCS 0x989680 ;  /* 0x009896800000895d */ /* 0x002fea0003900000 */
[----:B------:R-:W1:Y:S02]  /*1d440*/  @!P0 SYNCS.PHASECHK.TRANS64 P0, [R3+URZ+0x324a0], R8 ;  /* 0x0324a008030085a7 */ /* 0x000e64000800007f */
[----:B-1----:R-:W-:Y:S05]  /*1d450*/  @!P0 BRA `(.L_x_1505) ;  /* 0xfffffffc00f08947 */ /* 0x002fea000383ffff */
[----:B------:R-:W-:Y:S05]  /*1d460*/  BRA `(.L_x_1713) ;  /* 0xffffff7800cc7947 */ /* 0x000fea000383ffff */
.L_x_1510:
[----:B-1----:R1:W2:Y:S02]  /*1d470*/  SYNCS.PHASECHK.TRANS64.TRYWAIT P0, [R3+URZ+0x324c0], R8 ;  /* 0x0324c008030075a7 */ /* 0x0022a4000800017f */
[----:B--2---:R-:W-:Y:S05]  /*1d480*/  @!P0 NANOSLEEP.SYNCS 0x989680 ;  /* 0x009896800000895d */ /* 0x004fea0003900000 */
[----:B------:R-:W2:Y:S02]  /*1d490*/  @!P0 SYNCS.PHASECHK.TRANS64 P0, [R3+URZ+0x324c0], R8 ;  /* 0x0324c008030085a7 */ /* 0x000ea4000800007f */
[----:B--2---:R-:W-:Y:S05]  /*1d4a0*/  @!P0 BRA `(.L_x_1510) ;  /* 0xfffffffc00f08947 */ /* 0x004fea000383ffff */
[----:B------:R-:W-:Y:S05]  /*1d4b0*/  BRA `(.L_x_1714) ;  /* 0xffffff7c004c7947 */ /* 0x000fea000383ffff */
.L_x_1520:
[----:B0-----:R0:W1:Y:S02]  /*1d4c0*/  SYNCS.PHASECHK.TRANS64.TRYWAIT P2, [R4+URZ+0x324a0], R5 ;  /* 0x0324a005040075a7 */ /* 0x001064000804017f */
[----:B-1----:R-:W-:Y:S05]  /*1d4d0*/  @!P2 NANOSLEEP.SYNCS 0x989680 ;  /* 0x009896800000a95d */ /* 0x002fea0003900000 */
[----:B------:R-:W1:Y:S02]  /*1d4e0*/  @!P2 SYNCS.PHASECHK.TRANS64 P2, [R4+URZ+0x324a0], R5 ;  /* 0x0324a0050400a5a7 */ /* 0x000e64000804007f */
[----:B-1----:R-:W-:Y:S05]  /*1d4f0*/  @!P2 BRA `(.L_x_1520) ;  /* 0xfffffffc00f0a947 */ /* 0x002fea000383ffff */
[----:B------:R-:W-:Y:S05]  /*1d500*/  BRA `(.L_x_1715) ;  /* 0xffffff8000dc7947 */ /* 0x000fea000383ffff */
.L_x_1525:
[----:B-1----:R1:W2:Y:S02]  /*1d510*/  SYNCS.PHASECHK.TRANS64.TRYWAIT P2, [R4+URZ+0x324c0], R5 ;  /* 0x0324c005040075a7 */ /* 0x0022a4000804017f */
[----:B--2---:R-:W-:Y:S05]  /*1d520*/  @!P2 NANOSLEEP.SYNCS 0x989680 ;  /* 0x009896800000a95d */ /* 0x004fea0003900000 */
[----:B------:R-:W2:Y:S02]  /*1d530*/  @!P2 SYNCS.PHASECHK.TRANS64 P2, [R4+URZ+0x324c0], R5 ;  /* 0x0324c0050400a5a7 */ /* 0x000ea4000804007f */
[----:B--2---:R-:W-:Y:S05]  /*1d540*/  @!P2 BRA `(.L_x_1525) ;  /* 0xfffffffc00f0a947 */ /* 0x004fea000383ffff */
[----:B------:R-:W-:Y:S05]  /*1d550*/  BRA `(.L_x_1716) ;  /* 0xffffff8400587947 */ /* 0x000fea000383ffff */
.L_x_1543:
        /* <DEDUP_REMOVED lines=11> */
.L_x_1718:
[----:B------:R-:W-:Y:S05]  /*1d610*/  BSYNC B0 ;  /* 0x0000000000007941 */ /* 0x000fea0003800000 */
.L_x_1717:
[----:B------:R-:W-:Y:S05]  /*1d620*/  BRA `(.L_x_1719) ;  /* 0xffffff9000d87947 */ /* 0x000fea000383ffff */
.L_x_1545:
[----:B------:R-:W-:Y:S01]  /*1d630*/  BSSY B0, `(.L_x_1720) ;  /* 0x0000006000007945 */ /* 0x000fe20003800000 */
[----:B------:R-:W-:-:S07]  /*1d640*/  IMAD.MOV.U32 R15, RZ, RZ, -0x1 ;  /* 0xffffffffff0f7424 */ /* 0x000fce00078e00ff */
[----:B0-----:R-:W-:Y:S05]  /*1d650*/  WARPSYNC.COLLECTIVE R15, `(.L_x_1721) ;  /* 0x000000000f0c7348 */ /* 0x001fea0003c00000 */
[----:B------:R-:W-:Y:S02]  /*1d660*/  ELECT P6, UR62, PT ;  /* 0x00000000003e782f */ /* 0x000fe400038c0000 */
[----:B------:R-:W-:Y:S01]  /*1d670*/  MOV R14, UR62 ;  /* 0x0000003e000e7c02 */ /* 0x000fe20008000f00 */
[----:B0-----:R-:W-:Y:S10]  /*1d680*/  ENDCOLLECTIVE ;  /* 0x000000000000791b */ /* 0x001ff40003800000 */
.L_x_1721:
[----:B------:R-:W-:Y:S05]  /*1d690*/  BSYNC B0 ;  /* 0x0000000000007941 */ /* 0x000fea0003800000 */
.L_x_1720:
[----:B------:R-:W-:Y:S05]  /*1d6a0*/  BRA `(.L_x_1722) ;  /* 0xffffff9000e47947 */ /* 0x000fea000383ffff */
.L_x_1547:
[----:B0-----:R0:W1:Y:S02]  /*1d6b0*/  SYNCS.PHASECHK.TRANS64.TRYWAIT P0, [R0+URZ+0x32440], R2 ;  /* 0x03244002000075a7 */ /* 0x001064000800017f */
[----:B-1----:R-:W-:Y:S05]  /*1d6c0*/  @!P0 NANOSLEEP.SYNCS 0x989680 ;  /* 0x009896800000895d */ /* 0x002fea0003900000 */
[----:B------:R-:W1:Y:S02]  /*1d6d0*/  @!P0 SYNCS.PHASECHK.TRANS64 P0, [R0+URZ+0x32440], R2 ;  /* 0x03244002000085a7 */ /* 0x000e64000800007f */
[----:B-1----:R-:W-:Y:S05]  /*1d6e0*/  @!P0 BRA `(.L_x_1547) ;  /* 0xfffffffc00f08947 */ /* 0x002fea000383ffff */
[----:B------:R-:W-:Y:S05]  /*1d6f0*/  BRA `(.L_x_1723) ;  /* 0xffffff9400447947 */ /* 0x000fea000383ffff */
.L_x_1551:
        /* <DEDUP_REMOVED lines=9> */
.L_x_1724:
[----:B------:R-:W-:Y:S02]  /*1d790*/  IMAD.MOV.U32 R13, RZ, RZ, R3 ;  /* 0x000000ffff0d7224 */ /* 0x000fe400078e0003 */
[----:B------:R-:W-:Y:S01]  /*1d7a0*/  IMAD.MOV.U32 R4, RZ, RZ, R14 ;  /* 0x000000ffff047224 */ /* 0x000fe200078e000e */
[----:B------:R-:W-:-:S07]  /*1d7b0*/  LOP3.LUT R7, R7, 0x7f, RZ, 0xc0, !PT ;  /* 0x0000007f07077812 */ /* 0x000fce00078ec0ff */
[----:B------:R-:W-:Y:S05]  /*1d7c0*/  WARPSYNC.COLLECTIVE R15, `(.L_x_1725) ;  /* 0x000000000f087348 */ /* 0x000fea0003c00000 */
[----:B------:R0:W1:Y:S02]  /*1d7d0*/  SHFL.IDX P6, R14, R13, R12, R11 ;  /* 0x0000000c0d0e7389 */ /* 0x00006400000c000b */
[----:B01----:R-:W-:Y:S01]  /*1d7e0*/  ENDCOLLECTIVE ;  /* 0x000000000000791b */ /* 0x003fe20003800000 */
.L_x_1725:
[----:B------:R-:W-:Y:S01]  /*1d7f0*/  SHF.R.U32.HI R7, RZ, 0x3, R7 ;  /* 0x00000003ff077819 */ /* 0x000fe20000011607 */
[----:B------:R-:W-:Y:S02]  /*1d800*/  IMAD.MOV.U32 R13, RZ, RZ, R2 ;  /* 0x000000ffff0d7224 */ /* 0x000fe400078e0002 */
[----:B------:R-:W-:Y:S02]  /*1d810*/  IMAD.MOV.U32 R12, RZ, RZ, 0x1 ;  /* 0x00000001ff0c7424 */ /* 0x000fe400078e00ff */
[----:B------:R-:W-:-:S07]  /*1d820*/  IMAD.MOV.U32 R5, RZ, RZ, R14 ;  /* 0x000000ffff057224 */ /* 0x000fce00078e000e */
[----:B------:R-:W-:Y:S05]  /*1d830*/  WARPSYNC.COLLECTIVE R15, `(.L_x_1726) ;  /* 0x000000000f087348 */ /* 0x000fea0003c00000 */
[----:B------:R0:W1:Y:S02]  /*1d840*/  SHFL.IDX P6, R14, R13, R12, R11 ;  /* 0x0000000c0d0e7389 */ /* 0x00006400000c000b */
[----:B01----:R-:W-:Y:S01]  /*1d850*/  ENDCOLLECTIVE ;  /* 0x000000000000791b */ /* 0x003fe20003800000 */
.L_x_1726:
[----:B------:R-:W-:Y:S02]  /*1d860*/  IMAD.MOV.U32 R13, RZ, RZ, R3 ;  /* 0x000000ffff0d7224 */ /* 0x000fe400078e0003 */
[----:B------:R-:W-:Y:S02]  /*1d870*/  IMAD R0, R0, R8, RZ ;  /* 0x0000000800007224 */ /* 0x000fe400078e02ff */
[----:B------:R-:W-:Y:S02]  /*1d880*/  IMAD.IADD R8, R7, 0x1, R6 ;  /* 0x0000000107087824 */ /* 0x000fe400078e0206 */
[----:B------:R-:W-:-:S07]  /*1d890*/  IMAD.MOV.U32 R7, RZ, RZ, R14 ;  /* 0x000000ffff077224 */ /* 0x000fce00078e000e */
[----:B------:R-:W-:Y:S05]  /*1d8a0*/  WARPSYNC.COLLECTIVE R15, `(.L_x_1727) ;  /* 0x000000000f087348 */ /* 0x000fea0003c00000 */
[----:B------:R0:W1:Y:S02]  /*1d8b0*/  SHFL.IDX P6, R14, R13, R12, R11 ;  /* 0x0000000c0d0e7389 */ /* 0x00006400000c000b */
[----:B01----:R-:W-:Y:S01]  /*1d8c0*/  ENDCOLLECTIVE ;  /* 0x000000000000791b */ /* 0x003fe20003800000 */
.L_x_1727:
        /* <DEDUP_REMOVED lines=11> */
.L_x_1728:
        /* <DEDUP_REMOVED lines=15> */
.L_x_1729:
        /* <DEDUP_REMOVED lines=19> */
.L_x_1730:
        /* <DEDUP_REMOVED lines=10> */
.L_x_1731:
        /* <DEDUP_REMOVED lines=13> */
.L_x_1732:
        /* <DEDUP_REMOVED lines=10> */
.L_x_1733:
        /* <DEDUP_REMOVED lines=13> */
.L_x_1734:
        /* <DEDUP_REMOVED lines=10> */
.L_x_1735:
        /* <DEDUP_REMOVED lines=13> */
.L_x_1736:
        /* <DEDUP_REMOVED lines=10> */
.L_x_1737:
        /* <DEDUP_REMOVED lines=11> */
.L_x_1738:
        /* <DEDUP_REMOVED lines=14> */
.L_x_1739:
[----:B------:R-:W-:Y:S01]  /*1e220*/  IMAD.MOV.U32 R3, RZ, RZ, R14 ;  /* 0x000000ffff037224 */ /* 0x000fe200078e000e */
[----:B------:R-:W-:Y:S06]  /*1e230*/  BRA `(.L_x_1740) ;  /* 0xffffff9400c87947 */ /* 0x000fec000383ffff */
.L_x_1555:
        /* <DEDUP_REMOVED lines=10> */
[----:B--2---:R-:W-:-:S02]  /*1e2e0*/  IMAD R3, R15, R6, RZ ;  /* 0x000000060f037224 */ /* 0x004fc400078e02ff */
[----:B------:R-:W-:-:S03]  /*1e2f0*/  IMAD.MOV.U32 R15, RZ, RZ, -0x1 ;  /* 0xffffffffff0f7424 */ /* 0x000fc600078e00ff */
[-C--:B---3--:R-:W-:Y:S02]  /*1e300*/  ISETP.GE.AND P4, PT, R14, R3.reuse, PT ;  /* 0x000000030e00720c */ /* 0x088fe40003f86270 */
[-C--:B----4-:R-:W-:Y:S01]  /*1e310*/  ISETP.GE.AND P5, PT, R13, R3.reuse, PT ;  /* 0x000000030d00720c */ /* 0x090fe20003fa6270 */
[----:B------:R-:W-:Y:S01]  /*1e320*/  IMAD.MOV.U32 R13, RZ, RZ, R2 ;  /* 0x000000ffff0d7224 */ /* 0x000fe200078e0002 */
[----:B-----5:R-:W-:Y:S01]  /*1e330*/  ISETP.GE.AND P6, PT, R12, R3, PT ;  /* 0x000000030c00720c */ /* 0x020fe20003fc6270 */
[----:B------:R-:W-:Y:S01]  /*1e340*/  IMAD.MOV.U32 R12, RZ, RZ, RZ ;  /* 0x000000ffff0c7224 */ /* 0x000fe200078e00ff */
[----:B------:R-:W-:-:S07]  /*1e350*/  LOP3.LUT R8, R8, 0xffffffef, RZ, 0xc0, !PT ;  /* 0xffffffef08087812 */ /* 0x000fce00078ec0ff */
        /* <DEDUP_REMOVED lines=18> */
.L_x_1742:
[----:B------:R-:W-:Y:S05]  /*1e480*/  BSYNC B0 ;  /* 0x0000000000007941 */ /* 0x000fea0003800000 */
.L_x_1741:
        /* <DEDUP_REMOVED lines=10> */
.L_x_1743:
        /* <DEDUP_REMOVED lines=16> */
.L_x_1744:
        /* <DEDUP_REMOVED lines=15> */
.L_x_1745:
[----:B------:R-:W-:Y:S02]  /*1e720*/  IMAD.MOV.U32 R13, RZ, RZ, R2 ;  /* 0x000000ffff0d7224 */ /* 0x000fe400078e0002 */
[----:B------:R-:W-:Y:S02]  /*1e730*/  IMAD.MOV.U32 R12, RZ, RZ, 0x2 ;  /* 0x00000002ff0c7424 */ /* 0x000fe400078e00ff */
[----:B------:R-:W-:-:S05]  /*1e740*/  IMAD.MOV.U32 R5, RZ, RZ, R14 ;  /* 0x000000ffff057224 */ /* 0x000fca00078e000e */
[----:B------:R-:W-:-:S05]  /*1e750*/  @!P4 LEA R5, P6, R7, R5, 0x1 ;  /* 0x000000050705c211 */ /* 0x000fca00078c08ff */
[----:B------:R-:W-:-:S05]  /*1e760*/  @!P4 IMAD.X R4, RZ, RZ, R6, P6 ;  /* 0x000000ffff04c224 */ /* 0x000fca00030e0606 */
[----:B------:R-:W-:-:S07]  /*1e770*/  @!P4 LOP3.LUT R5, R5, R4, RZ, 0x3c, !PT ;  /* 0x000000040505c212 */ /* 0x000fce00078e3cff */
[----:B------:R-:W-:Y:S05]  /*1e780*/  WARPSYNC.COLLECTIVE R15, `(.L_x_1746) ;  /* 0x000000000f087348 */ /* 0x000fea0003c00000 */
[----:B------:R0:W1:Y:S02]  /*1e790*/  SHFL.IDX P6, R14, R13, R12, R11 ;  /* 0x0000000c0d0e7389 */ /* 0x00006400000c000b */
[----:B01----:R-:W-:Y:S01]  /*1e7a0*/  ENDCOLLECTIVE ;  /* 0x000000000000791b */ /* 0x003fe20003800000 */
.L_x_1746:
        /* <DEDUP_REMOVED lines=15> */
.L_x_1747:
        /* <DEDUP_REMOVED lines=9> */
.L_x_1748:
        /* <DEDUP_REMOVED lines=15> */
.L_x_1749:
        /* <DEDUP_REMOVED lines=9> */
.L_x_1750:
        /* <DEDUP_REMOVED lines=15> */
.L_x_1751:
        /* <DEDUP_REMOVED lines=9> */
.L_x_1752:
        /* <DEDUP_REMOVED lines=10> */
[----:B------:R-:W-:-:S07]  /*1ecd0*/  IMAD.MOV.U32 R6, RZ, RZ, R14 ;  /* 0x000000ffff067224 */ /* 0x000fce00078e000e */
[----:B0-----:R-:W-:Y:S05]  /*1ece0*/  WARPSYNC.COLLECTIVE R15, `(.L_x_1753) ;  /* 0x000000000f087348 */ /* 0x001fea0003c00000 */
[----:B------:R1:W2:Y:S02]  /*1ecf0*/  SHFL.IDX P6, R14, R13, R12, R11 ;  /* 0x0000000c0d0e7389 */ /* 0x0002a400000c000b */
[----:B012---:R-:W-:Y:S01]  /*1ed00*/  ENDCOLLECTIVE ;  /* 0x000000000000791b */ /* 0x007fe20003800000 */
.L_x_1753:
[----:B------:R-:W-:Y:S02]  /*1ed10*/  IMAD.MOV.U32 R13, RZ, RZ, R2 ;  /* 0x000000ffff0d7224 */ /* 0x000fe400078e0002 */
[----:B------:R-:W-:Y:S01]  /*1ed20*/  IMAD.MOV.U32 R12, RZ, RZ, 0x6 ;  /* 0x00000006ff0c7424 */ /* 0x000fe200078e00ff */
[----:B------:R-:W-:Y:S01]  /*1ed30*/  LOP3.LUT P6, RZ, R9, 0x20, RZ, 0xc0, !PT ;  /* 0x0000002009ff7812 */ /* 0x000fe200078cc0ff */
[----:B------:R-:W-:-:S12]  /*1ed40*/  IMAD.MOV.U32 R5, RZ, RZ, R14 ;  /* 0x000000ffff057224 */ /* 0x000fd800078e000e */
        /* <DEDUP_REMOVED lines=15> */
.L_x_1754:
[----:B------:R-:W-:Y:S02]  /*1ee40*/  IMAD.MOV.U32 R13, RZ, RZ, R0 ;  /* 0x000000ffff0d7224 */ /* 0x000fe400078e0000 */
[----:B------:R-:W-:-:S07]  /*1ee50*/  IMAD.MOV.U32 R6, RZ, RZ, R14 ;  /* 0x000000ffff067224 */ /* 0x000fce00078e000e */
[----:B------:R-:W-:Y:S05]  /*1ee60*/  WARPSYNC.COLLECTIVE R15, `(.L_x_1755) ;  /* 0x000000000f087348 */ /* 0x000fea0003c00000 */
[----:B------:R0:W1:Y:S02]  /*1ee70*/  SHFL.IDX P6, R14, R13, R12, R11 ;  /* 0x0000000c0d0e7389 */ /* 0x00006400000c000b */
[----:B01----:R-:W-:Y:S01]  /*1ee80*/  ENDCOLLECTIVE ;  /* 0x000000000000791b */ /* 0x003fe20003800000 */
.L_x_1755:
[----:B------:R-:W-:Y:S02]  /*1ee90*/  IMAD.MOV.U32 R13, RZ, RZ, R2 ;  /* 0x000000ffff0d7224 */ /* 0x000fe400078e0002 */
[----:B------:R-:W-:Y:S02]  /*1eea0*/  IMAD.MOV.U32 R12, RZ, RZ, 0x7 ;  /* 0x00000007ff0c7424 */ /* 0x000fe400078e00ff */
[----:B------:R-:W-:-:S07]  /*1eeb0*/  IMAD.MOV.U32 R5, RZ, RZ, R14 ;  /* 0x000000ffff057224 */ /* 0x000fce00078e000e */
[----:B------:R-:W-:Y:S05]  /*1eec0*/  WARPSYNC.COLLECTIVE R15, `(.L_x_1756) ;  /* 0x000000000f087348 */ /* 0x000fea0003c00000 */
[----:B------:R0:W1:Y:S02]  /*1eed0*/  SHFL.IDX P6, R14, R13, R12, R11 ;  /* 0x0000000c0d0e7389 */ /* 0x00006400000c000b */
[----:B01----:R-:W-:Y:S01]  /*1eee0*/  ENDCOLLECTIVE ;  /* 0x000000000000791b */ /* 0x003fe20003800000 */
.L_x_1756:
        /* <DEDUP_REMOVED lines=10> */
.L_x_1757:
[----:B------:R-:W-:Y:S01]  /*1ef90*/  @!PT LDS RZ, [RZ] ;  /* 0x00000000fffff984 */ /* 0x000fe20000000800 */
[----:B------:R-:W-:Y:S01]  /*1efa0*/  @!PT LDS RZ, [RZ] ;  /* 0x00000000fffff984 */ /* 0x000fe20000000800 */
[----:B------:R-:W-:Y:S01]  /*1efb0*/  @!PT LDS RZ, [RZ] ;  /* 0x00000000fffff984 */ /* 0x000fe20000000800 */
[----:B------:R1:W-:Y:S04]  /*1efc0*/  @!P4 LDGSTS.E.BYPASS.LTC128B.128 [R8+0x25400], desc[UR60][R4.64], !P3 ;  /* 0x254000000408cfae */ /* 0x0003e8000d901d7c */
[----:B------:R1:W-:Y:S04]  /*1efd0*/  @!P4 LDGSTS.E.BYPASS.LTC128B.128 [R8+0x29400], desc[UR60][R4.64+0x80], !P2 ;  /* 0x294000800408cfae */ /* 0x0003e8000d101d7c */
[----:B------:R1:W-:Y:S04]  /*1efe0*/  @!P4 LDGSTS.E.BYPASS.LTC128B.128 [R8+0x2d400], desc[UR60][R4.64+0x100], !P1 ;  /* 0x2d4001000408cfae */ /* 0x0003e8000c901d7c */
[----:B------:R1:W-:Y:S01]  /*1eff0*/  @!P4 LDGSTS.E.BYPASS.LTC128B.128 [R8+0x31400], desc[UR60][R4.64+0x180], !P0 ;  /* 0x314001800408cfae */ /* 0x0003e2000c101d7c */
[----:B------:R-:W-:Y:S01]  /*1f000*/  IMAD.MOV.U32 R0, RZ, RZ, R14 ;  /* 0x000000ffff007224 */ /* 0x000fe200078e000e */
[----:B------:R-:W-:Y:S06]  /*1f010*/  BRA `(.L_x_1758) ;  /* 0xffffff9400747947 */ /* 0x000fec000383ffff */
.L_x_1560:
[----:B0-----:R0:W3:Y:S02]  /*1f020*/  SYNCS.PHASECHK.TRANS64.TRYWAIT P0, [R18+URZ+0x32420], R0 ;  /* 0x03242000120075a7 */ /* 0x0010e4000800017f */
[----:B---3--:R-:W-:Y:S05]  /*1f030*/  @!P0 NANOSLEEP.SYNCS 0x989680 ;  /* 0x009896800000895d */ /* 0x008fea0003900000 */
[----:B------:R-:W3:Y:S02]  /*1f040*/  @!P0 SYNCS.PHASECHK.TRANS64 P0, [R18+URZ+0x32420], R0 ;  /* 0x03242000120085a7 */ /* 0x000ee4000800007f */
[----:B---3--:R-:W-:Y:S05]  /*1f050*/  @!P0 BRA `(.L_x_1560) ;  /* 0xfffffffc00f08947 */ /* 0x008fea000383ffff */
[----:B------:R-:W-:Y:S05]  /*1f060*/  BRA `(.L_x_1759) ;  /* 0xffffff9400ec7947 */ /* 0x000fea000383ffff */
.L_x_1564:
[----:B0-----:R0:W1:Y:S02]  /*1f070*/  SYNCS.PHASECHK.TRANS64.TRYWAIT P0, [R2+URZ+0x32460], R0 ;  /* 0x03246000020075a7 */ /* 0x001064000800017f */
[----:B-1----:R-:W-:Y:S05]  /*1f080*/  @!P0 NANOSLEEP.SYNCS 0x989680 ;  /* 0x009896800000895d */ /* 0x002fea0003900000 */
[----:B------:R-:W1:Y:S02]  /*1f090*/  @!P0 SYNCS.PHASECHK.TRANS64 P0, [R2+URZ+0x32460], R0 ;  /* 0x03246000020085a7 */ /* 0x000e64000800007f */
[----:B-1----:R-:W-:Y:S05]  /*1f0a0*/  @!P0 BRA `(.L_x_1564) ;  /* 0xfffffffc00f08947 */ /* 0x002fea000383ffff */
[----:B------:R-:W-:Y:S05]  /*1f0b0*/  BRA `(.L_x_1760) ;  /* 0xffffff9800107947 */ /* 0x000fea000383ffff */
.L_x_1579:
[----:B-1----:R1:W2:Y:S02]  /*1f0c0*/  SYNCS.PHASECHK.TRANS64.TRYWAIT P0, [R2+URZ+0x32440], R6 ;  /* 0x03244006020075a7 */ /* 0x0022a4000800017f */
[----:B--2---:R-:W-:Y:S05]  /*1f0d0*/  @!P0 NANOSLEEP.SYNCS 0x989680 ;  /* 0x009896800000895d */ /* 0x004fea0003900000 */
[----:B------:R-:W2:Y:S02]  /*1f0e0*/  @!P0 SYNCS.PHASECHK.TRANS64 P0, [R2+URZ+0x32440], R6 ;  /* 0x03244006020085a7 */ /* 0x000ea4000800007f */
[----:B--2---:R-:W-:Y:S05]  /*1f0f0*/  @!P0 BRA `(.L_x_1579) ;  /* 0xfffffffc00f08947 */ /* 0x004fea000383ffff */
[----:B------:R-:W-:Y:S05]  /*1f100*/  BRA `(.L_x_1761) ;  /* 0xffffffa000307947 */ /* 0x000fea000383ffff */
.L_x_1584:
[----:B0-----:R0:W2:Y:S02]  /*1f110*/  SYNCS.PHASECHK.TRANS64.TRYWAIT P0, [R2+URZ+0x32460], R6 ;  /* 0x03246006020075a7 */ /* 0x0010a4000800017f */
[----:B--2---:R-:W-:Y:S05]  /*1f120*/  @!P0 NANOSLEEP.SYNCS 0x989680 ;  /* 0x009896800000895d */ /* 0x004fea0003900000 */
[----:B------:R-:W2:Y:S02]  /*1f130*/  @!P0 SYNCS.PHASECHK.TRANS64 P0, [R2+URZ+0x32460], R6 ;  /* 0x03246006020085a7 */ /* 0x000ea4000800007f */
[----:B--2---:R-:W-:Y:S05]  /*1f140*/  @!P0 BRA `(.L_x_1584) ;  /* 0xfffffffc00f08947 */ /* 0x004fea000383ffff */
[----:B------:R-:W-:Y:S05]  /*1f150*/  BRA `(.L_x_1762) ;  /* 0xffffffa000ac7947 */ /* 0x000fea000383ffff */
.L_x_1595:
[----:B-1----:R1:W2:Y:S02]  /*1f160*/  SYNCS.PHASECHK.TRANS64.TRYWAIT P0, [R3+URZ+0x32440], R2 ;  /* 0x03244002030075a7 */ /* 0x0022a4000800017f */
[----:B--2---:R-:W-:Y:S05]  /*1f170*/  @!P0 NANOSLEEP.SYNCS 0x989680 ;  /* 0x009896800000895d */ /* 0x004fea0003900000 */
[----:B------:R-:W2:Y:S02]  /*1f180*/  @!P0 SYNCS.PHASECHK.TRANS64 P0, [R3+URZ+0x32440], R2 ;  /* 0x03244002030085a7 */ /* 0x000ea4000800007f */
[----:B--2---:R-:W-:Y:S05]  /*1f190*/  @!P0 BRA `(.L_x_1595) ;  /* 0xfffffffc00f08947 */ /* 0x004fea000383ffff */
[----:B------:R-:W-:Y:S05]  /*1f1a0*/  BRA `(.L_x_1763) ;  /* 0xffffffa800987947 */ /* 0x000fea000383ffff */
.L_x_1600:
[----:B--2---:R2:W3:Y:S02]  /*1f1b0*/  SYNCS.PHASECHK.TRANS64.TRYWAIT P0, [R3+URZ+0x32460], R2 ;  /* 0x03246002030075a7 */ /* 0x0044e4000800017f */
[----:B---3--:R-:W-:Y:S05]  /*1f1c0*/  @!P0 NANOSLEEP.SYNCS 0x989680 ;  /* 0x009896800000895d */ /* 0x008fea0003900000 */
[----:B------:R-:W3:Y:S02]  /*1f1d0*/  @!P0 SYNCS.PHASECHK.TRANS64 P0, [R3+URZ+0x32460], R2 ;  /* 0x03246002030085a7 */ /* 0x000ee4000800007f */
[----:B---3--:R-:W-:Y:S05]  /*1f1e0*/  @!P0 BRA `(.L_x_1600) ;  /* 0xfffffffc00f08947 */ /* 0x008fea000383ffff */
[----:B------:R-:W-:Y:S05]  /*1f1f0*/  BRA `(.L_x_1764) ;  /* 0xffffffac00147947 */ /* 0x000fea000383ffff */
.L_x_1611:
[----:B-1----:R1:W2:Y:S02]  /*1f200*/  SYNCS.PHASECHK.TRANS64.TRYWAIT P0, [R3+URZ+0x32440], R2 ;  /* 0x03244002030075a7 */ /* 0x0022a4000800017f */
[----:B--2---:R-:W-:Y:S05]  /*1f210*/  @!P0 NANOSLEEP.SYNCS 0x989680 ;  /* 0x009896800000895d */ /* 0x004fea0003900000 */
[----:B------:R-:W2:Y:S02]  /*1f220*/  @!P0 SYNCS.PHASECHK.TRANS64 P0, [R3+URZ+0x32440], R2 ;  /* 0x03244002030085a7 */ /* 0x000ea4000800007f */
[----:B--2---:R-:W-:Y:S05]  /*1f230*/  @!P0 BRA `(.L_x_1611) ;  /* 0xfffffffc00f08947 */ /* 0x004fea000383ffff */
[----:B------:R-:W-:Y:S05]  /*1f240*/  BRA `(.L_x_1765) ;  /* 0xffffffb000e47947 */ /* 0x000fea000383ffff */
.L_x_1616:
[----:B--2---:R2:W3:Y:S02]  /*1f250*/  SYNCS.PHASECHK.TRANS64.TRYWAIT P0, [R3+URZ+0x32460], R2 ;  /* 0x03246002030075a7 */ /* 0x0044e4000800017f */
[----:B---3--:R-:W-:Y:S05]  /*1f260*/  @!P0 NANOSLEEP.SYNCS 0x989680 ;  /* 0x009896800000895d */ /* 0x008fea0003900000 */
[----:B------:R-:W3:Y:S02]  /*1f270*/  @!P0 SYNCS.PHASECHK.TRANS64 P0, [R3+URZ+0x32460], R2 ;  /* 0x03246002030085a7 */ /* 0x000ee4000800007f */
[----:B---3--:R-:W-:Y:S05]  /*1f280*/  @!P0 BRA `(.L_x_1616) ;  /* 0xfffffffc00f08947 */ /* 0x008fea000383ffff */
[----:B------:R-:W-:Y:S05]  /*1f290*/  BRA `(.L_x_1766) ;  /* 0xffffffb400607947 */ /* 0x000fea000383ffff */
.L_x_1628:
[----:B-1----:R-:W3:Y:S01]  /*1f2a0*/  LDL R2, [R1] ;  /* 0x0000000001027983 */ /* 0x002ee20000100800 */
[----:B------:R-:W-:Y:S01]  /*1f2b0*/  BSSY B0, `(.L_x_1767) ;  /* 0x0000008000007945 */ /* 0x000fe20003800000 */
[----:B0-----:R-:W-:Y:S02]  /*1f2c0*/  IMAD.MOV.U32 R12, RZ, RZ, RZ ;  /* 0x000000ffff0c7224 */ /* 0x001fe400078e00ff */
[----:B------:R-:W-:Y:S02]  /*1f2d0*/  IMAD.MOV.U32 R11, RZ, RZ, 0x1f ;  /* 0x0000001fff0b7424 */ /* 0x000fe400078e00ff */
[----:B------:R-:W-:Y:S02]  /*1f2e0*/  IMAD.MOV.U32 R15, RZ, RZ, -0x1 ;  /* 0xffffffffff0f7424 */ /* 0x000fe400078e00ff */
[----:B---3--:R-:W-:-:S07]  /*1f2f0*/  IMAD.MOV.U32 R13, RZ, RZ, R2 ;  /* 0x000000ffff0d7224 */ /* 0x008fce00078e0002 */
[----:B--2---:R-:W-:Y:S05]  /*1f300*/  WARPSYNC.COLLECTIVE R15, `(.L_x_1768) ;  /* 0x000000000f087348 */ /* 0x004fea0003c00000 */
[----:B------:R0:W1:Y:S02]  /*1f310*/  SHFL.IDX P6, R14, R13, R12, R11 ;  /* 0x0000000c0d0e7389 */ /* 0x00006400000c000b */
[----:B012---:R-:W-:Y:S01]  /*1f320*/  ENDCOLLECTIVE ;  /* 0x000000000000791b */ /* 0x007fe20003800000 */
.L_x_1768:
[----:B------:R-:W-:Y:S05]  /*1f330*/  BSYNC B0 ;  /* 0x0000000000007941 */ /* 0x000fea0003800000 */
.L_x_1767:
        /* <DEDUP_REMOVED lines=9> */
.L_x_1769:
        /* <DEDUP_REMOVED lines=26> */
.L_x_1770:
        /* <DEDUP_REMOVED lines=8> */
.L_x_1771:
        /* <DEDUP_REMOVED lines=8> */
.L_x_1772:
        /* <DEDUP_REMOVED lines=8> */
.L_x_1773:
        /* <DEDUP_REMOVED lines=8> */
.L_x_1774:
        /* <DEDUP_REMOVED lines=9> */
.L_x_1775:
[----:B------:R-:W-:Y:S01]  /*1f800*/  IMAD.MOV.U32 R9, RZ, RZ, R14 ;  /* 0x000000ffff097224 */ /* 0x000fe200078e000e */
[----:B------:R-:W-:Y:S06]  /*1f810*/  BRA `(.L_x_1776) ;  /* 0xffffffb800a87947 */ /* 0x000fec000383ffff */
.L_x_1631:
        /* <DEDUP_REMOVED lines=8> */
.L_x_1778:
[----:B------:R-:W-:Y:S05]  /*1f8a0*/  BSYNC B0 ;  /* 0x0000000000007941 */ /* 0x000fea0003800000 */
.L_x_1777:
        /* <DEDUP_REMOVED lines=10> */
.L_x_1779:
        /* <DEDUP_REMOVED lines=8> */
.L_x_1780:
        /* <DEDUP_REMOVED lines=8> */
.L_x_1781:
        /* <DEDUP_REMOVED lines=8> */
.L_x_1782:
        /* <DEDUP_REMOVED lines=9> */
.L_x_1783:
[----:B------:R-:W-:Y:S01]  /*1fb60*/  IMAD.MOV.U32 R9, RZ, RZ, R14 ;  /* 0x000000ffff097224 */ /* 0x000fe200078e000e */
[----:B------:R-:W-:Y:S06]  /*1fb70*/  BRA `(.L_x_1784) ;  /* 0xffffffb8007c7947 */ /* 0x000fec000383ffff */
.L_x_1633:
[----:B------:R-:W-:Y:S01]  /*1fb80*/  BSSY B0, `(.L_x_1785) ;  /* 0x0000006000007945 */ /* 0x000fe20003800000 */
[----:B------:R-:W-:Y:S01]  /*1fb90*/  PLOP3.LUT P6, PT, P6, PT, PT, 0x8, 0x0 ;  /* 0x000000000000781c */ /* 0x000fe200037ce170 */
[----:B------:R-:W-:-:S12]  /*1fba0*/  IMAD.MOV.U32 R15, RZ, RZ, -0x1 ;  /* 0xffffffffff0f7424 */ /* 0x000fd800078e00ff */
[----:B0-----:R-:W-:Y:S05]  /*1fbb0*/  WARPSYNC.COLLECTIVE R15, `(.L_x_1786) ;  /* 0x000000000f087348 */ /* 0x001fea0003c00000 */
[----:B------:R-:W-:Y:S01]  /*1fbc0*/  VOTE.ANY R14, PT, P6 ;  /* 0x00000000000e7806 */ /* 0x000fe200030e0100 */
[----:B0-----:R-:W-:Y:S06]  /*1fbd0*/  ENDCOLLECTIVE ;  /* 0x000000000000791b */ /* 0x001fec0003800000 */
.L_x_1786:
[----:B------:R-:W-:Y:S05]  /*1fbe0*/  BSYNC B0 ;  /* 0x0000000000007941 */ /* 0x000fea0003800000 */
.L_x_1785:
        /* <DEDUP_REMOVED lines=9> */
.L_x_1787:
[----:B------:R-:W-:Y:S02]  /*1fc80*/  IMAD.MOV.U32 R13, RZ, RZ, R6 ;  /* 0x000000ffff0d7224 */ /* 0x000fe400078e0006 */
[----:B------:R-:W-:-:S07]  /*1fc90*/  IMAD.MOV.U32 R0, RZ, RZ, R14 ;  /* 0x000000ffff007224 */ /* 0x000fce00078e000e */
[----:B------:R-:W-:Y:S05]  /*1fca0*/  WARPSYNC.COLLECTIVE R15, `(.L_x_1788) ;  /* 0x000000000f087348 */ /* 0x000fea0003c00000 */
[----:B------:R0:W1:Y:S02]  /*1fcb0*/  SHFL.IDX P6, R14, R13, R12, R11 ;  /* 0x0000000c0d0e7389 */ /* 0x00006400000c000b */
[----:B01----:R-:W-:Y:S01]  /*1fcc0*/  ENDCOLLECTIVE ;  /* 0x000000000000791b */ /* 0x003fe20003800000 */
.L_x_1788:
[----:B------:R-:W-:Y:S01]  /*1fcd0*/  IMAD.MOV.U32 R6, RZ, RZ, R14 ;  /* 0x000000ffff067224 */ /* 0x000fe200078e000e */
[----:B------:R-:W-:Y:S06]  /*1fce0*/  BRA `(.L_x_1789) ;  /* 0xffffffb8005c7947 */ /* 0x000fec000383ffff */
.L_x_1635:
[----:B------:R-:W-:Y:S01]  /*1fcf0*/  BSSY B0, `(.L_x_1790) ;  /* 0x0000007000007945 */ /* 0x000fe20003800000 */
[----:B------:R-:W-:Y:S02]  /*1fd00*/  IMAD.MOV.U32 R13, RZ, RZ, R7 ;  /* 0x000000ffff0d7224 */ /* 0x000fe400078e0007 */
[----:B------:R-:W-:Y:S02]  /*1fd10*/  IMAD.MOV.U32 R11, RZ, RZ, 0x1f ;  /* 0x0000001fff0b7424 */ /* 0x000fe400078e00ff */
[----:B------:R-:W-:-:S07]  /*1fd20*/  IMAD.MOV.U32 R15, RZ, RZ, -0x1 ;  /* 0xffffffffff0f7424 */ /* 0x000fce00078e00ff */
[----:B0123--:R-:W-:Y:S05]  /*1fd30*/  WARPSYNC.COLLECTIVE R15, `(.L_x_1791) ;  /* 0x000000000f087348 */ /* 0x00ffea0003c00000 */
[----:B------:R4:W0:Y:S02]  /*1fd40*/  SHFL.IDX P6, R14, R13, R12, R11 ;  /* 0x0000000c0d0e7389 */ /* 0x00082400000c000b */
[----:B01234-:R-:W-:Y:S01]  /*1fd50*/  ENDCOLLECTIVE ;  /* 0x000000000000791b */ /* 0x01ffe20003800000 */
.L_x_1791:
[----:B------:R-:W-:Y:S05]  /*1fd60*/  BSYNC B0 ;  /* 0x0000000000007941 */ /* 0x000fea0003800000 */
.L_x_1790:
[----:B------:R-:W-:Y:S01]  /*1fd70*/  IMAD.MOV.U32 R7, RZ, RZ, R14 ;  /* 0x000000ffff077224 */ /* 0x000fe200078e000e */
[----:B------:R-:W-:Y:S06]  /*1fd80*/  BRA `(.L_x_1792) ;  /* 0xffffffb8004c7947 */ /* 0x000fec000383ffff */
.L_x_1639:
[----:B0-----:R0:W1:Y:S02]  /*1fd90*/  SYNCS.PHASECHK.TRANS64.TRYWAIT P0, [R0+URZ+0x32420], R3 ;  /* 0x03242003000075a7 */ /* 0x001064000800017f */
[----:B-1----:R-:W-:Y:S05]  /*1fda0*/  @!P0 NANOSLEEP.SYNCS 0x989680 ;  /* 0x009896800000895d */ /* 0x002fea0003900000 */
[----:B------:R-:W1:Y:S02]  /*1fdb0*/  @!P0 SYNCS.PHASECHK.TRANS64 P0, [R0+URZ+0x32420], R3 ;  /* 0x03242003000085a7 */ /* 0x000e64000800007f */
[----:B-1----:R-:W-:Y:S05]  /*1fdc0*/  @!P0 BRA `(.L_x_1639) ;  /* 0xfffffffc00f08947 */ /* 0x002fea000383ffff */
[----:B------:R-:W-:Y:S05]  /*1fdd0*/  BRA `(.L_x_1793) ;  /* 0xffffffbc00e87947 */ /* 0x000fea000383ffff */
.L_x_1640:
        /* <DEDUP_REMOVED lines=11> */
.L_x_1795:
[----:B------:R-:W-:Y:S05]  /*1fe90*/  BSYNC B0 ;  /* 0x0000000000007941 */ /* 0x000fea0003800000 */
.L_x_1794:
[----:B------:R-:W-:Y:S05]  /*1fea0*/  BRA `(.L_x_1796) ;  /* 0xffffffbc00d07947 */ /* 0x000fea000383ffff */
.L_x_1641:
[----:B------:R-:W-:Y:S01]  /*1feb0*/  BSSY B0, `(.L_x_1797) ;  /* 0x0000006000007945 */ /* 0x000fe20003800000 */
[----:B------:R-:W-:-:S07]  /*1fec0*/  IMAD.MOV.U32 R15, RZ, RZ, -0x1 ;  /* 0xffffffffff0f7424 */ /* 0x000fce00078e00ff */
[----:B01----:R-:W-:Y:S05]  /*1fed0*/  WARPSYNC.COLLECTIVE R15, `(.L_x_1798) ;  /* 0x000000000f0c7348 */ /* 0x003fea0003c00000 */
[----:B------:R-:W-:Y:S02]  /*1fee0*/  ELECT P6, UR62, PT ;  /* 0x00000000003e782f */ /* 0x000fe400038c0000 */
[----:B------:R-:W-:Y:S01]  /*1fef0*/  MOV R14, UR62 ;  /* 0x0000003e000e7c02 */ /* 0x000fe20008000f00 */
[----:B01----:R-:W-:Y:S10]  /*1ff00*/  ENDCOLLECTIVE ;  /* 0x000000000000791b */ /* 0x003ff40003800000 */
.L_x_1798:
[----:B------:R-:W-:Y:S05]  /*1ff10*/  BSYNC B0 ;  /* 0x0000000000007941 */ /* 0x000fea0003800000 */
.L_x_1797:
[----:B------:R-:W-:Y:S05]  /*1ff20*/  BRA `(.L_x_1799) ;  /* 0xffffffbc00c47947 */ /* 0x000fea000383ffff */
.L_x_1643:
[----:B0-----:R0:W1:Y:S02]  /*1ff30*/  SYNCS.PHASECHK.TRANS64.TRYWAIT P0, [R6+URZ], R5 ;  /* 0x00000005060075a7 */ /* 0x001064000800017f */
[----:B-1----:R-:W-:Y:S05]  /*1ff40*/  @!P0 NANOSLEEP.SYNCS 0x989680 ;  /* 0x009896800000895d */ /* 0x002fea0003900000 */
[----:B------:R-:W1:Y:S02]  /*1ff50*/  @!P0 SYNCS.PHASECHK.TRANS64 P0, [R6+URZ], R5 ;  /* 0x00000005060085a7 */ /* 0x000e64000800007f */
[----:B-1----:R-:W-:Y:S05]  /*1ff60*/  @!P0 BRA `(.L_x_1643) ;  /* 0xfffffffc00f08947 */ /* 0x002fea000383ffff */
[----:B------:R-:W-:Y:S05]  /*1ff70*/  BRA `(.L_x_1800) ;  /* 0xffffffc000047947 */ /* 0x000fea000383ffff */
.L_x_1644:
[----:B-1----:R1:W2:Y:S02]  /*1ff80*/  SYNCS.PHASECHK.TRANS64.TRYWAIT P0, [R7+URZ], R2 ;  /* 0x00000002070075a7 */ /* 0x0022a4000800017f */
[----:B--2---:R-:W-:Y:S05]  /*1ff90*/  @!P0 NANOSLEEP.SYNCS 0x989680 ;  /* 0x009896800000895d */ /* 0x004fea0003900000 */
[----:B------:R-:W2:Y:S02]  /*1ffa0*/  @!P0 SYNCS.PHASECHK.TRANS64 P0, [R7+URZ], R2 ;  /* 0x00000002070085a7 */ /* 0x000ea4000800007f */
[----:B--2---:R-:W-:Y:S05]  /*1ffb0*/  @!P0 BRA `(.L_x_1644) ;  /* 0xfffffffc00f08947 */ /* 0x004fea000383ffff */
[----:B------:R-:W-:Y:S05]  /*1ffc0*/  BRA `(.L_x_1801) ;  /* 0xffffffbc00f87947 */ /* 0x000fea000383ffff */
.L_x_1646:
[----:B--2---:R2:W3:Y:S02]  /*1ffd0*/  SYNCS.PHASECHK.TRANS64.TRYWAIT P0, [R4+URZ], R5 ;  /* 0x00000005040075a7 */ /* 0x0044e4000800017f */
[----:B---3--:R-:W-:Y:S05]  /*1ffe0*/  @!P0 NANOSLEEP.SYNCS 0x989680 ;  /* 0x009896800000895d */ /* 0x008fea0003900000 */
[----:B------:R-:W3:Y:S02]  /*1fff0*/  @!P0 SYNCS.PHASECHK.TRANS64 P0, [R4+URZ], R5 ;  /* 0x00000005040085a7 */ /* 0x000ee4000800007f */
[----:B---3--:R-:W-:Y:S05]  /*20000*/  @!P0 BRA `(.L_x_1646) ;  /* 0xfffffffc00f08947 */ /* 0x008fea000383ffff */
[----:B------:R-:W-:Y:S05]  /*20010*/  BRA `(.L_x_1802) ;  /* 0xffffffbc00fc7947 */ /* 0x000fea000383ffff */
.L_x_1803:
        /* <DEDUP_REMOVED lines=14> */
.L_x_6133:


//--------------------- .text._ZN7cutlass13device_kernelIN5flash11enable_sm90INS1_16FlashAttnFwdSm90INS1_25CollectiveMainloopFwdSm90ILi2EN4cute5tupleIJNS5_1CILi1EEES8_S8_EEENS6_IJNS7_ILi128EEENS7_ILi96EEENS7_ILi64EEEEEELi256ENS_6half_tEfNS_4arch4Sm90ELb0ELb1ELb0ELb0ELb0ELb0ELb0ELb1ELb0ELb1ELb1ELb0EEENS1_21CollectiveEpilogueFwdINS6_IJSA_NS7_ILi256EEESB_EEES9_SE_SG_Li256ELb0ELb1ELb1ELb0EEENS1_19SingleTileSchedulerILb0ELb1ELb1ELi128EEEEEEEEEvNT_6ParamsE --------------------------
	.section	.text._ZN7cutlass13device_kernelIN5flash11enable_sm90INS1_16FlashAttnFwdSm90INS1_25CollectiveMainloopFwdSm90ILi2EN4cute5tupleIJNS5_1CILi1EEES8_S8_EEENS6_IJNS7_ILi128EEENS7_ILi96EEENS7_ILi64EEEEEELi256ENS_6half_tEfNS_4arch4Sm90ELb0ELb1ELb0ELb0ELb0ELb0ELb0ELb1ELb0ELb1ELb1ELb0EEENS1_21CollectiveEpilogueFwdINS6_IJSA_NS7_ILi256EEESB_EEES9_SE_SG_Li256ELb0ELb1ELb1ELb0EEENS1_19SingleTileSchedulerILb0ELb1ELb1ELi128EEEEEEEEEvNT_6ParamsE,"ax",@progbits
	.align	128
.text._ZN7cutlass13device_kernelIN5flash11enable_sm90INS1_16FlashAttnFwdSm90INS1_25CollectiveMainloopFwdSm90ILi2EN4cute5tupleIJNS5_1CILi1EEES8_S8_EEENS6_IJNS7_ILi128EEENS7_ILi96EEENS7_ILi64EEEEEELi256ENS_6half_tEfNS_4arch4Sm90ELb0ELb1ELb0ELb0ELb0ELb0ELb0ELb1ELb0ELb1ELb1ELb0EEENS1_21CollectiveEpilogueFwdINS6_IJSA_NS7_ILi256EEESB_EEES9_SE_SG_Li256ELb0ELb1ELb1ELb0EEENS1_19SingleTileSchedulerILb0ELb1ELb1ELi128EEEEEEEEEvNT_6ParamsE:
        .type           _ZN7cutlass13device_kernelIN5flash11enable_sm90INS1_16FlashAttnFwdSm90INS1_25CollectiveMainloopFwdSm90ILi2EN4cute5tupleIJNS5_1CILi1EEES8_S8_EEENS6_IJNS7_ILi128EEENS7_ILi96EEENS7_ILi64EEEEEELi256ENS_6half_tEfNS_4arch4Sm90ELb0ELb1ELb0ELb0ELb0ELb0ELb0ELb1ELb0ELb1ELb1ELb0EEENS1_21CollectiveEpilogueFwdINS6_IJSA_NS7_ILi256EEESB_EEES9_SE_SG_Li256ELb0ELb1ELb1ELb0EEENS1_19SingleTileSchedulerILb0ELb1ELb1ELi128EEEEEEEEEvNT_6ParamsE,@function
        .size           _ZN7cutlass13device_kernelIN5flash11enable_sm90INS1_16FlashAttnFwdSm90INS1_25CollectiveMainloopFwdSm90ILi2EN4cute5tupleIJNS5_1CILi1EEES8_S8_EEENS6_IJNS7_ILi128EEENS7_ILi96EEENS7_ILi64EEEEEELi256ENS_6half_tEfNS_4arch4Sm90ELb0ELb1ELb0ELb0ELb0ELb0ELb0ELb1ELb0ELb1ELb1ELb0EEENS1_21CollectiveEpilogueFwdINS6_IJSA_NS7_ILi256EEESB_EEES9_SE_SG_Li256ELb0ELb1ELb1ELb0EEENS1_19SingleTileSchedulerILb0ELb1ELb1ELi128EEEEEEEEEvNT_6ParamsE,(.L_x_6134 - _ZN7cutlass13device_kernelIN5flash11enable_sm90INS1_16FlashAttnFwdSm90INS1_25CollectiveMainloopFwdSm90ILi2EN4cute5tupleIJNS5_1CILi1EEES8_S8_EEENS6_IJNS7_ILi128EEENS7_ILi96EEENS7_ILi64EEEEEELi256ENS_6half_tEfNS_4arch4Sm90ELb0ELb1ELb0ELb0ELb0ELb0ELb0ELb1ELb0ELb1ELb1ELb0EEENS1_21CollectiveEpilogueFwdINS6_IJSA_NS7_ILi256EEESB_EEES9_SE_SG_Li256ELb0ELb1ELb1ELb0EEENS1_19SingleTileSchedulerILb0ELb1ELb1ELi128EEEEEEEEEvNT_6ParamsE)
        .other          _ZN7cutlass13device_kernelIN5flash11enable_sm90INS1_16FlashAttnFwdSm90INS1_25CollectiveMainloopFwdSm90ILi2EN4cute5tupleIJNS5_1CILi1EEES8_S8_EEENS6_IJNS7_ILi128EEENS7_ILi96EEENS7_ILi64EEEEEELi256ENS_6half_tEfNS_4arch4Sm90ELb0ELb1ELb0ELb0ELb0ELb0ELb0ELb1ELb0ELb1ELb1ELb0EEENS1_21CollectiveEpilogueFwdINS6_IJSA_NS7_ILi256EEESB_EEES9_SE_SG_Li256ELb0ELb1ELb1ELb0EEENS1_19SingleTileSchedulerILb0ELb1ELb1ELi128EEEEEEEEEvNT_6ParamsE,@"STO_CUDA_ENTRY STV_DEFAULT"
_ZN7cutlass13device_kernelIN5flash11enable_sm90INS1_16FlashAttnFwdSm90INS1_25CollectiveMainloopFwdSm90ILi2EN4cute5tupleIJNS5_1CILi1EEES8_S8_EEENS6_IJNS7_ILi128EEENS7_ILi96EEENS7_ILi64EEEEEELi256ENS_6half_tEfNS_4arch4Sm90ELb0ELb1ELb0ELb0ELb0ELb0ELb0ELb1ELb0ELb1ELb1ELb0EEENS1_21CollectiveEpilogueFwdINS6_IJSA_NS7_ILi256EEESB_EEES9_SE_SG_Li256ELb0ELb1ELb1ELb0EEENS1_19SingleTileSchedulerILb0ELb1ELb1ELi128EEEEEEEEEvNT_6ParamsE:
        /* <DEDUP_REMOVED lines=18> */
.L_x_1805:
[----:B------:R-:W-:Y:S05]  /*0120*/  BSYNC B0 ;  /* 0x0000000000007941 */ /* 0x000fea0003800000 */
.L_x_1804:
        /* <DEDUP_REMOVED lines=41> */
.L_x_1806:
        /* <DEDUP_REMOVED lines=22> */
.L_x_1807:
        /* <DEDUP_REMOVED lines=18> */
.L_x_1808:
        /* <DEDUP_REMOVED lines=22> */
.L_x_1809:
        /* <DEDUP_REMOVED lines=22> */
.L_x_1810:
        /* <DEDUP_REMOVED lines=8> */
.L_x_1813:
        /* <DEDUP_REMOVED lines=20> */
[----:B------:R-:W0:Y:S01]  /*0ac0*/  LDC.64 R6, c[0x0][0x418] ;  /* 0x00010600ff067b82 */ /* 0x000e220000000a00 */
[----:B------:R-:W-:Y:S01]  /*0ad0*/  ULDC UR4, c[0x0][0x448] ;  /* 0x0001120000047ab9 */ /* 0x000fe20000000800 */
[----:B------:R-:W1:Y:S01]  /*0ae0*/  S2R R0, SR_TID.X ;  /* 0x0000000000007919 */ /* 0x000e620000002100 */
[----:B------:R-:W-:-:S03]  /*0af0*/  UISETP.NE.AND UP1, UPT, UR4, 0x1, UPT ;  /* 0x000000010400788c */ /* 0x000fc6000bf25270 */
[----:B------:R-:W-:Y:S02]  /*0b00*/  ULDC.64 UR4, c[0x0][0x9e0] ;  /* 0x0002780000047ab9 */ /* 0x000fe40000000a00 */
[----:B------:R-:W2:Y:S01]  /*0b10*/  LDC R2, c[0x0][0x288] ;  /* 0x0000a200ff027b82 */ /* 0x000ea20000000800 */
[----:B------:R-:W-:-:S05]  /*0b20*/  UISETP.GE.AND UP0, UPT, UR5, 0x1, UPT ;  /* 0x000000010500788c */ /* 0x000fca000bf06270 */
[----:B------:R-:W-:Y:S01]  /*0b30*/  @UP1 ULDC UR8, c[0x0][0x44c] ;  /* 0x0001130000081ab9 */ /* 0x000fe20000000800 */
[----:B------:R-:W-:Y:S01]  /*0b40*/  @UP1 ULDC UR11, c[0x0][0x450] ;  /* 0x00011400000b1ab9 */ /* 0x000fe20000000800 */
[----:B------:R-:W3:Y:S01]  /*0b50*/  LDC R16, c[0x0][0x424] ;  /* 0x00010900ff107b82 */ /* 0x000ee20000000800 */
[----:B------:R-:W-:-:S07]  /*0b60*/  PLOP3.LUT P1, PT, PT, PT, UP0, 0x80, 0x0 ;  /* 0x000000000000781c */ /* 0x000fce0003f2f008 */
[----:B------:R-:W4:Y:S01]  /*0b70*/  LDC R5, c[0x0][0x2f0] ;  /* 0x0000bc00ff057b82 */ /* 0x000f220000000800 */
[----:B0-----:R-:W-:-:S04]  /*0b80*/  ISETP.NE.U32.AND P0, PT, R6, RZ, PT ;  /* 0x000000ff0600720c */ /* 0x001fc80003f05070 */
[----:B------:R-:W-:-:S03]  /*0b90*/  ISETP.NE.AND.EX P0, PT, R7, RZ, PT, P0 ;  /* 0x000000ff0700720c */ /* 0x000fc60003f05300 */
[----:B------:R-:W0:Y:S01]  /*0ba0*/  S2UR UR39, SR_CTAID.X ;  /* 0x00000000002779c3 */ /* 0x000e220000002500 */
[----:B--2---:R-:W-:Y:S01]  /*0bb0*/  IADD3 R3, -R2, 0x1, RZ ;  /* 0x0000000102037810 */ /* 0x004fe20007ffe1ff */
[----:B-1----:R-:W-:Y:S01]  /*0bc0*/  VIADD R22, R0, 0xffffff80 ;  /* 0xffffff8000167836 */ /* 0x002fe20000000000 */
[----:B---3--:R-:W-:-:S05]  /*0bd0*/  SEL R16, R16, 0x1, P0 ;  /* 0x0000000110107807 */ /* 0x008fca0000000000 */
[CC--:B----4-:R-:W-:Y:S02]  /*0be0*/  IMAD R3, R16.reuse, R5.reuse, R3 ;  /* 0x0000000510037224 */ /* 0x0d0fe400078e0203 */
[----:B------:R-:W-:-:S03]  /*0bf0*/  IMAD R18, R16, R5, RZ ;  /* 0x0000000510127224 */ /* 0x000fc600078e02ff */
[----:B------:R-:W-:Y:S01]  /*0c00*/  R2UR UR10, R3 ;  /* 0x00000000030a72ca */ /* 0x000fe200000e0000 */
[----:B0-----:R-:W-:-:S04]  /*0c10*/  USHF.L.U32 UR39, UR39, 0x7, URZ ;  /* 0x0000000727277899 */ /* 0x001fc8000800063f */
[----:B------:R-:W-:-:S04]  /*0c20*/  UIADD3 UR7, UR39, 0x7f, URZ ;  /* 0x0000007f27077890 */ /* 0x000fc8000fffe03f */
[----:B------:R-:W-:-:S04]  /*0c30*/  UIMAD.WIDE.U32 UR8, UR7, UR8, URZ ;  /* 0x00000008070872a5 */ /* 0x000fc8000f8e003f */
[----:B------:R-:W-:-:S04]  /*0c40*/  @UP1 USHF.R.U32.HI UR7, URZ, UR11, UR9 ;  /* 0x0000000b3f071299 */ /* 0x000fc80008011609 */
[----:B------:R-:W-:-:S04]  /*0c50*/  UIADD3 UR7, UR10, UR7, URZ ;  /* 0x000000070a077290 */ /* 0x000fc8000fffe03f */
[----:B------:R-:W-:-:S06]  /*0c60*/  UIADD3 UR4, UR7, UR4, URZ ;  /* 0x0000000407047290 */ /* 0x000fcc000fffe03f */
[----:B------:R-:W-:Y:S01]  /*0c70*/  IMAD.U32 R0, RZ, RZ, UR4 ;  /* 0x00000004ff007e24 */ /* 0x000fe2000f8e00ff */
[----:B------:R-:W-:Y:S06]  /*0c80*/  @!P1 BRA `(.L_x_1815) ;  /* 0x0000000000409947 */ /* 0x000fec0003800000 */
[----:B------:R-:W-:Y:S01]  /*0c90*/  ISETP.LT.AND P0, PT, RZ, UR7, PT ;  /* 0x00000007ff007c0c */ /* 0x000fe2000bf01270 */
[----:B------:R-:W-:-:S12]  /*0ca0*/  UIADD3 UR4, UR7, -0x1, URZ ;  /* 0xffffffff07047890 */ /* 0x000fd8000fffe03f */
[----:B------:R-:W-:Y:S05]  /*0cb0*/  @P0 BRA `(.L_x_1816) ;  /* 0x00000000001c0947 */ /* 0x000fea0003800000 */
[----:B------:R-:W-:Y:S02]  /*0cc0*/  UISETP.NE.AND UP0, UPT, UR5, 0x1, UPT ;  /* 0x000000010500788c */ /* 0x000fe4000bf05270 */
[----:B------:R-:W-:-:S09]  /*0cd0*/  UIADD3 UR4, -UR7, URZ, URZ ;  /* 0x0000003f07047290 */ /* 0x000fd2000fffe13f */
[----:B------:R-:W-:Y:S02]  /*0ce0*/  @UP0 ULDC.64 UR10, c[0x0][0x9e8] ;  /* 0x00027a00000a0ab9 */ /* 0x000fe40000000a00 */
[----:B------:R-:W-:-:S04]  /*0cf0*/  UIMAD.WIDE.U32 UR8, UR4, UR10, URZ ;  /* 0x0000000a040872a5 */ /* 0x000fc8000f8e003f */
[----:B------:R-:W-:-:S04]  /*0d00*/  @UP0 USHF.R.U32.HI UR4, URZ, UR11, UR9 ;  /* 0x0000000b3f040299 */ /* 0x000fc80008011609 */
[----:B------:R-:W-:Y:S01]  /*0d10*/  ULOP3.LUT UR4, URZ, UR4, URZ, 0x33, !UPT ;  /* 0x000000043f047292 */ /* 0x000fe2000f8e333f */
[----:B------:R-:W-:Y:S11]  /*0d20*/  BRA `(.L_x_1817) ;  /* 0x0000000000107947 */ /* 0x000ff60003800000 */
.L_x_1816:
[----:B------:R-:W-:-:S11]  /*0d30*/  UISETP.NE.AND UP0, UPT, UR5, 0x1, UPT ;  /* 0x000000010500788c */ /* 0x000fd6000bf05270 */
[----:B------:R-:W-:Y:S02]  /*0d40*/  @UP0 ULDC.64 UR10, c[0x0][0x9e8] ;  /* 0x00027a00000a0ab9 */ /* 0x000fe40000000a00 */
[----:B------:R-:W-:-:S04]  /*0d50*/  UIMAD.WIDE.U32 UR8, UR4, UR10, URZ ;  /* 0x0000000a040872a5 */ /* 0x000fc8000f8e003f */
[----:B------:R-:W-:-:S12]  /*0d60*/  @UP0 USHF.R.U32.HI UR4, URZ, UR11, UR9 ;  /* 0x0000000b3f040299 */ /* 0x000fd80008011609 */
.L_x_1817:
[----:B------:R-:W-:-:S06]  /*0d70*/  UIMAD UR4, UR4, UR5, UR5 ;  /* 0x00000005040472a4 */ /* 0x000fcc000f8e0205 */
[----:B------:R-:W-:-:S07]  /*0d80*/  VIMNMX R0, R0, UR4, PT ;  /* 0x0000000400007c48 */ /* 0x000fce000bfe0100 */
.L_x_1815:
[-C--:B------:R-:W-:Y:S01]  /*0d90*/  IMAD R2, R16, R5.reuse, -R2 ;  /* 0x0000000510027224 */ /* 0x080fe200078e0a02 */
[----:B------:R-:W-:Y:S01]  /*0da0*/  @UP1 ULDC UR8, c[0x0][0x44c] ;  /* 0x0001130000081ab9 */ /* 0x000fe20000000800 */
[----:B------:R-:W-:Y:S01]  /*0db0*/  @UP1 ULDC UR10, c[0x0][0x450] ;  /* 0x00011400000a1ab9 */ /* 0x000fe20000000800 */
[----:B------:R-:W-:Y:S02]  /*0dc0*/  UIMAD.WIDE.U32 UR8, UR39, UR8, URZ ;  /* 0x00000008270872a5 */ /* 0x000fe4000f8e003f */
[----:B------:R-:W-:Y:S01]  /*0dd0*/  R2UR UR7, R2 ;  /* 0x00000000020772ca */ /* 0x000fe200000e0000 */
[----:B------:R-:W-:Y:S01]  /*0de0*/  VIADD R2, R0, 0x5f ;  /* 0x0000005f00027836 */ /* 0x000fe20000000000 */
[----:B------:R-:W-:Y:S01]  /*0df0*/  UMOV UR4, UR39 ;  /* 0x0000002700047c82 */ /* 0x000fe20008000000 */
[----:B------:R-:W-:Y:S01]  /*0e00*/  IMAD R0, R16, R5, 0x5f ;  /* 0x0000005f10007424 */ /* 0x000fe200078e0205 */
[----:B------:R-:W-:Y:S01]  /*0e10*/  @UP1 USHF.R.U32.HI UR4, URZ, UR10, UR9 ;  /* 0x0000000a3f041299 */ /* 0x000fe20008011609 */
[----:B------:R-:W-:-:S04]  /*0e20*/  IMAD.HI R2, R2, 0x2aaaaaab, RZ ;  /* 0x2aaaaaab02027827 */ /* 0x000fc800078e02ff */
[----:B------:R-:W-:Y:S01]  /*0e30*/  IMAD.HI R0, R0, 0x2aaaaaab, RZ ;  /* 0x2aaaaaab00007827 */ /* 0x000fe200078e02ff */
[----:B------:R-:W-:-:S03]  /*0e40*/  SHF.R.U32.HI R5, RZ, 0x1f, R2 ;  /* 0x0000001fff057819 */ /* 0x000fc60000011602 */
[----:B------:R-:W-:Y:S01]  /*0e50*/  UIADD3 UR4, UR7, UR4, URZ ;  /* 0x0000000407047290 */ /* 0x000fe2000fffe03f */
[----:B------:R-:W-:Y:S02]  /*0e60*/  SHF.R.U32.HI R3, RZ, 0x1f, R0 ;  /* 0x0000001fff037819 */ /* 0x000fe40000011600 */
[----:B------:R-:W-:Y:S01]  /*0e70*/  ULDC UR7, c[0x0][0x9dc] ;  /* 0x0002770000077ab9 */ /* 0x000fe20000000800 */
[----:B------:R-:W-:Y:S01]  /*0e80*/  LEA.HI.SX32 R2, R2, R5, 0x1c ;  /* 0x0000000502027211 */ /* 0x000fe200078fe2ff */
[----:B------:R-:W-:Y:S01]  /*0e90*/  UIADD3 UR7, UR4, -UR7, URZ ;  /* 0x8000000704077290 */ /* 0x000fe2000fffe03f */
[----:B------:R-:W-:-:S04]  /*0ea0*/  LEA.HI.SX32 R3, R0, R3, 0x1c ;  /* 0x0000000300037211 */ /* 0x000fc800078fe2ff */
[----:B------:R-:W-:Y:S01]  /*0eb0*/  VIMNMX R23, R3, R2, PT ;  /* 0x0000000203177248 */ /* 0x000fe20003fe0100 */
[----:B------:R-:W-:Y:S06]  /*0ec0*/  @!P1 BRA `(.L_x_1818) ;  /* 0x0000000000449947 */ /* 0x000fec0003800000 */
[----:B------:R-:W-:-:S06]  /*0ed0*/  UISETP.GT.AND UP0, UPT, UR4, -0x1, UPT ;  /* 0xffffffff0400788c */ /* 0x000fcc000bf04270 */
[----:B------:R-:W-:-:S13]  /*0ee0*/  PLOP3.LUT P0, PT, PT, PT, UP0, 0x80, 0x0 ;  /* 0x000000000000781c */ /* 0x000fda0003f0f008 */
[----:B------:R-:W-:Y:S05]  /*0ef0*/  @P0 BRA `(.L_x_1819) ;  /* 0x00000000001c0947 */ /* 0x000fea0003800000 */
[----:B------:R-:W-:Y:S02]  /*0f00*/  UISETP.NE.AND UP0, UPT, UR5, 0x1, UPT ;  /* 0x000000010500788c */ /* 0x000fe4000bf05270 */
[----:B------:R-:W-:-:S09]  /*0f10*/  ULOP3.LUT UR4, URZ, UR4, URZ, 0x33, !UPT ;  /* 0x000000043f047292 */ /* 0x000fd2000f8e333f */
[----:B------:R-:W-:Y:S02]  /*0f20*/  @UP0 ULDC.64 UR10, c[0x0][0x9e8] ;  /* 0x00027a00000a0ab9 */ /* 0x000fe40000000a00 */
[----:B------:R-:W-:-:S04]  /*0f30*/  UIMAD.WIDE.U32 UR8, UR4, UR10, URZ ;  /* 0x0000000a040872a5 */ /* 0x000fc8000f8e003f */
[----:B------:R-:W-:-:S04]  /*0f40*/  @UP0 USHF.R.U32.HI UR4, URZ, UR11, UR9 ;  /* 0x0000000b3f040299 */ /* 0x000fc80008011609 */
[----:B------:R-:W-:Y:S01]  /*0f50*/  ULOP3.LUT UR4, URZ, UR4, URZ, 0x33, !UPT ;  /* 0x000000043f047292 */ /* 0x000fe2000f8e333f */
[----:B------:R-:W-:Y:S11]  /*0f60*/  BRA `(.L_x_1820) ;  /* 0x0000000000107947 */ /* 0x000ff60003800000 */
.L_x_1819:
[----:B------:R-:W-:-:S11]  /*0f70*/  UISETP.NE.AND UP0, UPT, UR5, 0x1, UPT ;  /* 0x000000010500788c */ /* 0x000fd6000bf05270 */
[----:B------:R-:W-:Y:S02]  /*0f80*/  @UP0 ULDC.64 UR10, c[0x0][0x9e8] ;  /* 0x00027a00000a0ab9 */ /* 0x000fe40000000a00 */
[----:B------:R-:W-:-:S04]  /*0f90*/  UIMAD.WIDE.U32 UR8, UR4, UR10, URZ ;  /* 0x0000000a040872a5 */ /* 0x000fc8000f8e003f */
[----:B------:R-:W-:-:S12]  /*0fa0*/  @UP0 USHF.R.U32.HI UR4, URZ, UR11, UR9 ;  /* 0x0000000b3f040299 */ /* 0x000fd80008011609 */
.L_x_1820:
[----:B------:R-:W-:-:S04]  /*0fb0*/  UIMAD UR4, UR4, UR5, URZ ;  /* 0x00000005040472a4 */ /* 0x000fc8000f8e023f */
[----:B------:R-:W-:-:S04]  /*0fc0*/  UISETP.LT.AND UP0, UPT, UR7, UR4, UPT ;  /* 0x000000040700728c */ /* 0x000fc8000bf01270 */
[----:B------:R-:W-:-:S12]  /*0fd0*/  USEL UR7, UR7, UR4, !UP0 ;  /* 0x0000000407077287 */ /* 0x000fd8000c000000 */
.L_x_1818:
[----:B------:R-:W-:Y:S02]  /*0fe0*/  UIMAD.WIDE UR4, UR7, 0x2aaaaaab, URZ ;  /* 0x2aaaaaab070478a5 */ /* 0x000fe4000f8e023f */
[----:B------:R-:W-:Y:S02]  /*0ff0*/  USHF.R.U32.HI UR10, URZ, 0x10, UR6 ;  /* 0x000000103f0a7899 */ /* 0x000fe40008011606 */
[----:B------:R-:W-:Y:S02]  /*1000*/  USHF.R.U32.HI UR4, URZ, 0x1f, UR5 ;  /* 0x0000001f3f047899 */ /* 0x000fe40008011605 */
[----:B------:R-:W-:Y:S02]  /*1010*/  ULOP3.LUT UR37, UR6, 0xffff, URZ, 0xc0, !UPT ;  /* 0x0000ffff06257892 */ /* 0x000fe4000f8ec03f */
[----:B------:R-:W-:-:S04]  /*1020*/  ULEA.HI.SX32 UR4, UR5, UR4, 0x1c ;  /* 0x0000000405047291 */ /* 0x000fc8000f8fe23f */
[----:B------:R-:W-:-:S04]  /*1030*/  UISETP.LT.AND UP0, UPT, URZ, UR4, UPT ;  /* 0x000000043f00728c */ /* 0x000fc8000bf01270 */
[----:B------:R-:W-:Y:S02]  /*1040*/  USEL UR9, URZ, UR4, !UP0 ;  /* 0x000000043f097287 */ /* 0x000fe4000c000000 */
[----:B------:R-:W-:Y:S01]  /*1050*/  UISETP.NE.AND UP0, UPT, UR10, URZ, UPT ;  /* 0x0000003f0a00728c */ /* 0x000fe2000bf05270 */
[----:B------:R-:W-:-:S03]  /*1060*/  UMOV UR4, URZ ;  /* 0x0000003f00047c82 */ /* 0x000fc60008000000 */
[----:B------:R-:W-:-:S07]  /*1070*/  ISETP.GT.AND P0, PT, R23, UR9, PT ;  /* 0x0000000917007c0c */ /* 0x000fce000bf04270 */
[----:B------:R-:W-:-:S06]  /*1080*/  @!UP0 ULDC UR10, c[0x0][0x9f0] ;  /* 0x00027c00000a8ab9 */ /* 0x000fcc0000000800 */
[----:B------:R-:W-:Y:S05]  /*1090*/  @!P0 BRA `(.L_x_1821) ;  /* 0x00000000008c8947 */ /* 0x000fea0003800000 */
[----:B------:R-:W-:Y:S01]  /*10a0*/  IMAD.U32 R4, RZ, RZ, UR10 ;  /* 0x0000000aff047e24 */ /* 0x000fe2000f8e00ff */
[----:B------:R-:W-:-:S04]  /*10b0*/  UMOV UR4, URZ ;  /* 0x0000003f00047c82 */ /* 0x000fc80008000000 */
[----:B------:R-:W-:-:S04]  /*10c0*/  IABS R0, R4 ;  /* 0x0000000400007213 */ /* 0x000fc80000000000 */
[----:B------:R-:W-:Y:S02]  /*10d0*/  R2UR UR11, R0 ;  /* 0x00000000000b72ca */ /* 0x000fe400000e0000 */
[----:B------:R-:W-:Y:S02]  /*10e0*/  IADD3 R0, R4, -0x1, R23 ;  /* 0xffffffff04007810 */ /* 0x000fe40007ffe017 */
[----:B------:R-:W-:Y:S02]  /*10f0*/  IABS R4, R4 ;  /* 0x0000000400047213 */ /* 0x000fe40000000000 */
[----:B------:R-:W-:-:S03]  /*1100*/  R2UR UR6, R0 ;  /* 0x00000000000672ca */ /* 0x000fc600000e0000 */
[----:B------:R-:W-:-:S04]  /*1110*/  IMAD.MOV R4, RZ, RZ, -R4 ;  /* 0x000000ffff047224 */ /* 0x000fc800078e0a04 */
[----:B------:R-:W0:Y:S06]  /*1120*/  I2F.RP R2, UR11 ;  /* 0x0000000b00027d06 */ /* 0x000e2c0008209400 */
[----:B------:R-:W-:-:S06]  /*1130*/  UIADD3 UR6, -UR9, UR6, URZ ;  /* 0x0000000609067290 */ /* 0x000fcc000fffe13f */
[----:B------:R-:W-:Y:S01]  /*1140*/  IMAD.U32 R0, RZ, RZ, UR6 ;  /* 0x00000006ff007e24 */ /* 0x000fe2000f8e00ff */
[----:B------:R-:W-:Y:S01]  /*1150*/  ULOP3.LUT UR6, UR6, UR10, URZ, 0x3c, !UPT ;  /* 0x0000000a06067292 */ /* 0x000fe2000f8e3c3f */
[----:B0-----:R-:W0:Y:S03]  /*1160*/  MUFU.RCP R2, R2 ;  /* 0x0000000200027308 */ /* 0x001e260000001000 */
[----:B------:R-:W-:-:S04]  /*1170*/  IABS R0, R0 ;  /* 0x0000000000007213 */ /* 0x000fc80000000000 */
[----:B------:R-:W-:Y:S01]  /*1180*/  R2UR UR8, R0 ;  /* 0x00000000000872ca */ /* 0x000fe200000e0000 */
[----:B------:R-:W-:Y:S02]  /*1190*/  IMAD.MOV.U32 R0, RZ, RZ, R4 ;  /* 0x000000ffff007224 */ /* 0x000fe400078e0004 */
[----:B0-----:R-:W-:-:S06]  /*11a0*/  VIADD R3, R2, 0xffffffe ;  /* 0x0ffffffe02037836 */ /* 0x001fcc0000000000 */
        /* <DEDUP_REMOVED lines=18> */
.L_x_1821:
[----:B------:R-:W-:Y:S02]  /*12d0*/  UIMAD UR37, UR37, UR4, UR9 ;  /* 0x00000004252572a4 */ /* 0x000fe4000f8e0209 */
[----:B------:R-:W-:Y:S01]  /*12e0*/  IMAD.U32 R0, RZ, RZ, UR4 ;  /* 0x00000004ff007e24 */ /* 0x000fe2000f8e00ff */
[----:B------:R-:W-:Y:S01]  /*12f0*/  PLOP3.LUT P0, PT, PT, PT, PT, 0x80, 0x0 ;  /* 0x000000000000781c */ /* 0x000fe20003f0f070 */
[----:B------:R-:W-:Y:S01]  /*1300*/  IMAD.MOV.U32 R4, RZ, RZ, RZ ;  /* 0x000000ffff047224 */ /* 0x000fe200078e00ff */
[----:B------:R-:W-:Y:S01]  /*1310*/  CS2R R150, SRZ ;  /* 0x0000000000967805 */ /* 0x000fe2000001ff00 */
[----:B------:R-:W-:Y:S01]  /*1320*/  IMAD.MOV.U32 R3, RZ, RZ, RZ ;  /* 0x000000ffff037224 */ /* 0x000fe200078e00ff */
[----:B------:R-:W-:Y:S02]  /*1330*/  VIADDMNMX R23, R0, UR37, R23, PT ;  /* 0x0000002500177c46 */ /* 0x000fe4000b800117 */
[----:B------:R-:W-:Y:S02]  /*1340*/  CS2R R148, SRZ ;  /* 0x0000000000947805 */ /* 0x000fe4000001ff00 */
[----:B------:R-:W-:-:S02]  /*1350*/  CS2R R146, SRZ ;  /* 0x0000000000927805 */ /* 0x000fc4000001ff00 */
[----:B------:R-:W-:Y:S02]  /*1360*/  CS2R R144, SRZ ;  /* 0x0000000000907805 */ /* 0x000fe4000001ff00 */
[----:B------:R-:W-:Y:S02]  /*1370*/  ISETP.GT.AND P1, PT, R23, UR37, PT ;  /* 0x0000002517007c0c */ /* 0x000fe4000bf24270 */
        /* <DEDUP_REMOVED lines=61> */
[----:B------:R-:W-:Y:S01]  /*1750*/  SHF.R.S32.HI R17, RZ, 0x1f, R22 ;  /* 0x0000001fff117819 */ /* 0x000fe20000011416 */
[----:B------:R-:W0:Y:S01]  /*1760*/  S2UR UR6, SR_CgaCtaId ;  /* 0x00000000000679c3 */ /* 0x000e220000008800 */
[----:B------:R-:W-:Y:S02]  /*1770*/  UMOV UR38, 0x400 ;  /* 0x0000040000267882 */ /* 0x000fe40000000000 */
[----:B------:R-:W-:-:S04]  /*1780*/  LEA.HI R72, R17, R22, RZ, 0x7 ;  /* 0x0000001611487211 */ /* 0x000fc800078f38ff */
[----:B------:R-:W-:-:S05]  /*1790*/  SHF.R.S32.HI R73, RZ, 0x7, R72 ;  /* 0x00000007ff497819 */ /* 0x000fca0000011448 */
        /* <DEDUP_REMOVED lines=29> */
.L_x_1823:
[----:B------:R-:W-:Y:S01]  /*1970*/  SHF.L.U32 R12, RZ, 0x1f, RZ ;  /* 0x0000001fff0c7819 */ /* 0x000fe200000006ff */
[----:B------:R-:W-:-:S03]  /*1980*/  VIADD R7, R19, 0x8 ;  /* 0x0000000813077836 */ /* 0x000fc60000000000 */
[----:B------:R-:W0:Y:S02]  /*1990*/  SYNCS.PHASECHK.TRANS64.TRYWAIT P0, [UR38+0x22800], R12 ;  /* 0x0228000cff0075a7 */ /* 0x000e240008000166 */
[----:B0-----:R-:W-:Y:S05]  /*19a0*/  @!P0 BRA `(.L_x_1824) ;  /* 0x0000011800508947 */ /* 0x001fea0003800000 */
.L_x_1986:
[----:B------:R-:W-:Y:S05]  /*19b0*/  WARPSYNC.ALL ;  /* 0x0000000000007948 */ /* 0x000fea0003800000 */
[----:B------:R-:W-:Y:S01]  /*19c0*/  ULOP3.LUT UR4, UR45, 0x1, URZ, 0xfc, !UPT ;  /* 0x000000012d047892 */ /* 0x000fe2000f8efc3f */
[----:B------:R1:W-:Y:S03]  /*19d0*/  BAR.SYNC.DEFER_BLOCKING R7, 0x100 ;  /* 0x000400070000751d */ /* 0x0003e60000010000 */
[----:B------:R-:W-:-:S06]  /*19e0*/  UISETP.NE.AND UP0, UPT, UR4, 0x3, UPT ;  /* 0x000000030400788c */ /* 0x000fcc000bf05270 */
[----:B------:R-:W-:-:S13]  /*19f0*/  PLOP3.LUT P0, PT, PT, PT, UP0, 0x40, 0x0 ;  /* 0x000000000000781c */ /* 0x000fda0003f0e808 */
[----:B-1----:R-:W-:Y:S05]  /*1a00*/  @P0 BRA `(.L_x_1825) ;  /* 0x0000000000040947 */ /* 0x002fea0003800000 */
[----:B------:R-:W-:Y:S01]  /*1a10*/  BPT.TRAP 0x1 ;  /* 0x000000040000795c */ /* 0x000fe20000300000 */
.L_x_1825:
[----:B------:R-:W-:Y:S01]  /*1a20*/  PLOP3.LUT P1, PT, PT, PT, UP0, 0x40, 0x0 ;  /* 0x000000000000781c */ /* 0x000fe20003f2e808 */
[----:B------:R1:W2:-:S12]  /*1a30*/  SYNCS.PHASECHK.TRANS64.TRYWAIT P0, [UR38+0x22830], R12 ;  /* 0x0228300cff0075a7 */ /* 0x0002980008000166 */
[----:B-1----:R-:W-:Y:S05]  /*1a40*/  @P1 BRA `(.L_x_1826) ;  /* 0x0000000000041947 */ /* 0x002fea0003800000 */
[----:B------:R-:W-:Y:S01]  /*1a50*/  BPT.TRAP 0x1 ;  /* 0x000000040000795c */ /* 0x000fe20000300000 */
.L_x_1826:
[----:B--2---:R-:W-:Y:S05]  /*1a60*/  @P0 BRA `(.L_x_1827) ;  /* 0x0000000000080947 */ /* 0x004fea0003800000 */
[----:B------:R-:W1:Y:S02]  /*1a70*/  SYNCS.PHASECHK.TRANS64.TRYWAIT P0, [UR38+0x22830], R12 ;  /* 0x0228300cff0075a7 */ /* 0x000e640008000166 */
[----:B-1----:R-:W-:Y:S05]  /*1a80*/  @!P0 BRA `(.L_x_1828) ;  /* 0x0000011800308947 */ /* 0x002fea0003800000 */
.L_x_1827:
[----:B------:R-:W-:Y:S01]  /*1a90*/  UIADD3 UR4, UR38, 0x1c400, URZ ;  /* 0x0001c40026047890 */ /* 0x000fe2000fffe03f */
[----:B------:R-:W-:Y:S01]  /*1aa0*/  WARPGROUP.ARRIVE ;  /* 0x00000000000079c5 */ /* 0x000fe20000000000 */
[----:B------:R-:W-:Y:S01]  /*1ab0*/  ULOP3.LUT UR20, UR40, 0x10000, URZ, 0xfc, !UPT ;  /* 0x0001000028147892 */ /* 0x000fe2000f8efc3f */
[----:B------:R-:W1:Y:S01]  /*1ac0*/  LDC R8, c[0x0][0x448] ;  /* 0x00011200ff087b82 */ /* 0x000e620000000800 */
[----:B------:R-:W-:Y:S01]  /*1ad0*/  USHF.R.U32.HI UR4, URZ, 0x4, UR4 ;  /* 0x000000043f047899 */ /* 0x000fe20008011604 */
[----:B0-----:R-:W-:Y:S01]  /*1ae0*/  LOP3.LUT R3, R72, 0xffffff80, RZ, 0xc0, !PT ;  /* 0xffffff8048037812 */ /* 0x001fe200078ec0ff */
[----:B------:R-:W-:Y:S01]  /*1af0*/  UMOV UR21, 0x40000040 ;  /* 0x4000004000157882 */ /* 0x000fe20000000000 */
[----:B------:R-:W-:Y:S01]  /*1b00*/  UMOV UR7, 0x40000040 ;  /* 0x4000004000077882 */ /* 0x000fe20000000000 */
[----:B------:R-:W-:Y:S01]  /*1b10*/  ULOP3.LUT UR4, UR4, 0x3fff, URZ, 0xc0, !UPT ;  /* 0x00003fff04047892 */ /* 0x000fe2000f8ec03f */
[----:B------:R-:W-:Y:S01]  /*1b20*/  LEA.HI R2, R17, R22, RZ, 0x2 ;  /* 0x0000001611027211 */ /* 0x000fe200078f10ff */
[----:B------:R-:W-:Y:S01]  /*1b30*/  UMOV UR5, UR21 ;  /* 0x0000001500057c82 */ /* 0x000fe20008000000 */
[----:B------:R-:W-:Y:S01]  /*1b40*/  UIADD3 UR8, UR20, 0x2, URZ ;  /* 0x0000000214087890 */ /* 0x000fe2000fffe03f */
[----:B------:R-:W-:Y:S01]  /*1b50*/  IMAD.IADD R3, R22, 0x1, -R3 ;  /* 0x0000000116037824 */ /* 0x000fe200078e0a03 */
[----:B------:R-:W-:Y:S01]  /*1b60*/  ULOP3.LUT UR6, UR4, 0x10000, URZ, 0xfc, !UPT ;  /* 0x0001000004067892 */ /* 0x000fe2000f8efc3f */
[----:B------:R-:W0:Y:S01]  /*1b70*/  S2R R10, SR_TID.X ;  /* 0x00000000000a7919 */ /* 0x000e220000002100 */
[----:B------:R-:W-:Y:S01]  /*1b80*/  UMOV UR9, 0x40000040 ;  /* 0x4000004000097882 */ /* 0x000fe20000000000 */
[----:B------:R-:W-:Y:S01]  /*1b90*/  UMOV UR4, UR20 ;  /* 0x0000001400047c82 */ /* 0x000fe20008000000 */
[----:B------:R-:W-:Y:S01]  /*1ba0*/  UIADD3 UR10, UR6, 0x2, URZ ;  /* 0x00000002060a7890 */ /* 0x000fe2000fffe03f */
[----:B------:R-:W-:Y:S01]  /*1bb0*/  SHF.R.S32.HI R0, RZ, 0x1f, R3 ;  /* 0x0000001fff007819 */ /* 0x000fe20000011403 */
[----:B------:R-:W-:Y:S01]  /*1bc0*/  UMOV UR11, 0x40000040 ;  /* 0x40000040000b7882 */ /* 0x000fe20000000000 */
[----:B------:R-:W-:Y:S01]  /*1bd0*/  UIADD3 UR12, UR20, 0x4, URZ ;  /* 0x00000004140c7890 */ /* 0x000fe2000fffe03f */
[----:B------:R-:W-:Y:S01]  /*1be0*/  LOP3.LUT R5, R2, 0xfffffffc, RZ, 0xc0, !PT ;  /* 0xfffffffc02057812 */ /* 0x000fe200078ec0ff */
[----:B------:R-:W-:Y:S01]  /*1bf0*/  HGMMA.64x96x16.F32 R24, gdesc[UR4], RZ, !UPT, gsb0 ;  /* 0x01600000041879f0 */ /* 0x000fe2000c0008ff */
[----:B------:R-:W-:Y:S01]  /*1c00*/  UIADD3 UR14, UR6, 0x4, URZ ;  /* 0x00000004060e7890 */ /* 0x000fe2000fffe03f */
[-C--:B------:R-:W-:Y:S01]  /*1c10*/  LEA.HI R2, R0, R3.reuse, RZ, 0x2 ;  /* 0x0000000300027211 */ /* 0x080fe200078f10ff */
[----:B------:R-:W-:Y:S01]  /*1c20*/  UMOV UR13, 0x40000040 ;  /* 0x40000040000d7882 */ /* 0x000fe20000000000 */
[----:B------:R-:W-:Y:S01]  /*1c30*/  UMOV UR15, 0x40000040 ;  /* 0x40000040000f7882 */ /* 0x000fe20000000000 */
[----:B------:R-:W-:Y:S01]  /*1c40*/  UIADD3 UR16, UR20, 0x6, URZ ;  /* 0x0000000614107890 */ /* 0x000fe2000fffe03f */
[----:B-1----:R-:W-:Y:S01]  /*1c50*/  ISETP.NE.AND P1, PT, R8, 0x1, PT ;  /* 0x000000010800780c */ /* 0x002fe20003f25270 */
[----:B------:R-:W-:Y:S01]  /*1c60*/  UIADD3 UR18, UR6, 0x6, URZ ;  /* 0x0000000606127890 */ /* 0x000fe2000fffe03f */
[----:B------:R-:W-:Y:S01]  /*1c70*/  IMAD.IADD R22, R22, 0x1, -R5 ;  /* 0x0000000116167824 */ /* 0x000fe200078e0a05 */
[----:B------:R-:W-:Y:S01]  /*1c80*/  UMOV UR17, 0x40000040 ;  /* 0x4000004000117882 */ /* 0x000fe20000000000 */
[----:B------:R-:W-:Y:S01]  /*1c90*/  UMOV UR19, 0x40000040 ;  /* 0x4000004000137882 */ /* 0x000fe20000000000 */
[----:B------:R-:W-:Y:S01]  /*1ca0*/  LEA.HI R4, R0, R3, RZ, 0x5 ;  /* 0x0000000300047211 */ /* 0x000fe200078f28ff */
[----:B------:R-:W-:Y:S01]  /*1cb0*/  ULDC.64 UR4, c[0x0][0x9e0] ;  /* 0x0002780000047ab9 */ /* 0x000fe20000000a00 */
[--C-:B------:R-:W-:Y:S01]  /*1cc0*/  SHF.R.S32.HI R0, RZ, 0x2, R2.reuse ;  /* 0x00000002ff007819 */ /* 0x100fe20000011402 */
[----:B------:R-:W-:Y:S01]  /*1cd0*/  UISETP.GE.AND UP1, UPT, UR5, 0x1, UPT ;  /* 0x000000010500788c */ /* 0x000fe2000bf26270 */
[----:B------:R-:W-:Y:S01]  /*1ce0*/  SHF.R.S32.HI R5, RZ, 0x1f, R2 ;  /* 0x0000001fff057819 */ /* 0x000fe20000011402 */
[----:B------:R-:W-:Y:S01]  /*1cf0*/  ULDC UR7, c[0x0][0x9dc] ;  /* 0x0002770000077ab9 */ /* 0x000fe20000000800 */
[----:B------:R-:W-:Y:S01]  /*1d00*/  LEA.HI R6, R73, R73, RZ, 0x1 ;  /* 0x0000004949067211 */ /* 0x000fe200078f08ff */
[----:B------:R-:W-:Y:S01]  /*1d10*/  ULOP3.LUT UR7, URZ, UR7, URZ, 0x33, !UPT ;  /* 0x000000073f077292 */ /* 0x000fe2000f8e333f */
[----:B------:R-:W1:Y:S01]  /*1d20*/  @P1 LDC R11, c[0x0][0x44c] ;  /* 0x00011300ff0b1b82 */ /* 0x000e620000000800 */
[----:B------:R-:W-:-:S02]  /*1d30*/  SHF.R.S32.HI R4, RZ, 0x5, R4 ;  /* 0x00000005ff047819 */ /* 0x000fc40000011404 */
[----:B------:R-:W-:Y:S02]  /*1d40*/  LEA.HI R5, R5, R0, RZ, 0x3 ;  /* 0x0000000005057211 */ /* 0x000fe400078f18ff */
[----:B------:R-:W-:Y:S02]  /*1d50*/  LOP3.LUT R6, R6, 0x3fffffe, RZ, 0xc0, !PT ;  /* 0x03fffffe06067812 */ /* 0x000fe400078ec0ff */
[----:B------:R-:W-:Y:S01]  /*1d60*/  LEA.HI R9, R22, R22, RZ, 0x1 ;  /* 0x0000001616097211 */ /* 0x000fe200078f08ff */
[----:B------:R-:W2:Y:S01]  /*1d70*/  @P1 LDC R13, c[0x0][0x450] ;  /* 0x00011400ff0d1b82 */ /* 0x000ea20000000800 */
[----:B------:R-:W-:Y:S01]  /*1d80*/  LEA R4, R4, UR39, 0x4 ;  /* 0x0000002704047c11 */ /* 0x000fe2000f8e20ff */
[----:B------:R-:W-:Y:S01]  /*1d90*/  IMAD.IADD R6, R73, 0x1, -R6 ;  /* 0x0000000149067824 */ /* 0x000fe200078e0a06 */
[----:B------:R-:W-:Y:S02]  /*1da0*/  LOP3.LUT R5, R5, 0xfffffff8, RZ, 0xc0, !PT ;  /* 0xfffffff805057812 */ /* 0x000fe400078ec0ff */
[----:B------:R-:W-:-:S02]  /*1db0*/  LOP3.LUT R9, R9, 0x1ffffffe, RZ, 0xc0, !PT ;  /* 0x1ffffffe09097812 */ /* 0x000fc400078ec0ff */
[----:B------:R-:W-:Y:S02]  /*1dc0*/  IADD3 R5, R4, R0, -R5 ;  /* 0x0000000004057210 */ /* 0x000fe40007ffe805 */
[----:B0-----:R-:W-:Y:S01]  /*1dd0*/  LOP3.LUT R10, R10, 0x7f, RZ, 0xc0, !PT ;  /* 0x0000007f0a0a7812 */ /* 0x001fe200078ec0ff */
[----:B------:R-:W-:Y:S01]  /*1de0*/  IMAD.IADD R9, R22, 0x1, -R9 ;  /* 0x0000000116097824 */ /* 0x000fe200078e0a09 */
[----:B------:R-:W-:Y:S01]  /*1df0*/  LOP3.LUT R2, R2, 0x7ffffffc, RZ, 0xc0, !PT ;  /* 0x7ffffffc02027812 */ /* 0x000fe200078ec0ff */
[----:B------:R-:W-:Y:S01]  /*1e00*/  IMAD R6, R6, 0x40, R5 ;  /* 0x0000004006067824 */ /* 0x000fe200078e0205 */
[----:B------:R-:W-:Y:S01]  /*1e10*/  ISETP.NE.AND P0, PT, R10, RZ, PT ;  /* 0x000000ff0a00720c */ /* 0x000fe20003f05270 */
[----:B------:R-:W-:Y:S01]  /*1e20*/  IMAD R10, R23, -0x60, R18 ;  /* 0xffffffa0170a7824 */ /* 0x000fe200078e0212 */
[----:B------:R-:W-:Y:S01]  /*1e30*/  LOP3.LUT R17, R17, 0xfff7ffff, RZ, 0xc0, !PT ;  /* 0xfff7ffff11117812 */ /* 0x000fe200078ec0ff */
[----:B------:R-:W-:Y:S01]  /*1e40*/  IMAD R6, R9, 0x8, R6 ;  /* 0x0000000809067824 */ /* 0x000fe200078e0206 */
[----:B------:R-:W-:Y:S01]  /*1e50*/  IADD3 R4, -R19, 0xb, RZ ;  /* 0x0000000b13047810 */ /* 0x000fe20007ffe1ff */
[----:B------:R-:W-:Y:S01]  /*1e60*/  IMAD.IADD R5, R3, 0x1, -R2 ;  /* 0x0000000103057824 */ /* 0x000fe200078e0a02 */
[----:B------:R-:W-:Y:S01]  /*1e70*/  @P1 LOP3.LUT R17, R17, 0x80000, RZ, 0xfc, !PT ;  /* 0x0008000011111812 */ /* 0x000fe200078efcff */
[----:B-1----:R-:W-:-:S04]  /*1e80*/  @P1 IMAD.HI.U32 R0, R6, R11, RZ ;  /* 0x0000000b06001227 */ /* 0x002fc800078e00ff */
[----:B------:R-:W-:Y:S01]  /*1e90*/  IMAD.MOV.U32 R11, RZ, RZ, R6 ;  /* 0x000000ffff0b7224 */ /* 0x000fe200078e0006 */
[----:B--2---:R-:W-:Y:S01]  /*1ea0*/  @P1 SHF.R.U32.HI R11, RZ, R13, R0 ;  /* 0x0000000dff0b1219 */ /* 0x004fe20000011600 */
[----:B------:R-:W-:Y:S01]  /*1eb0*/  IMAD.U32 R9, RZ, RZ, UR38 ;  /* 0x00000026ff097e24 */ /* 0x000fe2000f8e00ff */
[----:B------:R-:W-:Y:S01]  /*1ec0*/  PLOP3.LUT P1, PT, PT, PT, UP1, 0x40, 0x0 ;  /* 0x000000000000781c */ /* 0x000fe20003f2e818 */
[C---:B------:R-:W-:Y:S02]  /*1ed0*/  VIADD R2, R10.reuse, 0x61 ;  /* 0x000000610a027836 */ /* 0x040fe40000000000 */
[----:B------:R-:W0:Y:S01]  /*1ee0*/  SHFL.IDX PT, R3, R11, RZ, 0x1c1f ;  /* 0x001c1fff0b037589 */ /* 0x000e2200000e0000 */
[----:B------:R-:W-:Y:S02]  /*1ef0*/  @!P0 VIADD R0, R9, 0x22840 ;  /* 0x0002284009008836 */ /* 0x000fe40000000000 */
[----:B------:R-:W-:Y:S02]  /*1f00*/  IMAD R2, R5, -0x2, R2 ;  /* 0xfffffffe05027824 */ /* 0x000fe400078e0202 */
[----:B------:R-:W-:Y:S01]  /*1f10*/  VIADD R10, R10, 0x60 ;  /* 0x000000600a0a7836 */ /* 0x000fe20000000000 */
[----:B------:R-:W-:-:S03]  /*1f20*/  @!P0 PRMT R0, RZ, 0x654, R0 ;  /* 0x00000654ff008816 */ /* 0x000fc60000000000 */
[----:B------:R-:W-:Y:S01]  /*1f30*/  IMAD R10, R5, -0x2, R10 ;  /* 0xfffffffe050a7824 */ /* 0x000fe200078e020a */
[----:B------:R-:W-:Y:S02]  /*1f40*/  WARPGROUP.DEPBAR.LE gsb0, 0x0 ;  /* 0x00008000000079c5 */ /* 0x000fe40000010000 */
[----:B------:R-:W-:-:S06]  /*1f50*/  WARPGROUP.ARRIVE ;  /* 0x00000000000079c5 */ /* 0x000fcc0000000000 */
[----:B------:R-:W-:Y:S01]  /*1f60*/  HGMMA.64x96x16.F32 R24, gdesc[UR8], R24, gsb0 ;  /* 0x01600000081879f0 */ /* 0x000fe20008000818 */
[----:B------:R-:W-:Y:S02]  /*1f70*/  ULDC UR11, c[0x0][0x288] ;  /* 0x0000a200000b7ab9 */ /* 0x000fe40000000800 */
[----:B------:R-:W-:-:S04]  /*1f80*/  VIADD R2, R2, -UR11 ;  /* 0x8000000b02027c36 */ /* 0x000fc80008000000 */
[C---:B------:R-:W-:Y:S02]  /*1f90*/  VIADD R13, R2.reuse, UR4 ;  /* 0x00000004020d7c36 */ /* 0x040fe40008000000 */
[----:B------:R-:W-:-:S04]  /*1fa0*/  VIADD R14, R2, UR7 ;  /* 0x00000007020e7c36 */ /* 0x000fc80008000000 */
[----:B0-----:R-:W-:Y:S01]  /*1fb0*/  IMAD.IADD R2, R14, 0x1, R3 ;  /* 0x000000010e027824 */ /* 0x001fe200078e0203 */
[----:B------:R-:W-:Y:S02]  /*1fc0*/  WARPGROUP.DEPBAR.LE gsb0, 0x0 ;  /* 0x00008000000079c5 */ /* 0x000fe40000010000 */
[----:B------:R-:W-:-:S06]  /*1fd0*/  WARPGROUP.ARRIVE ;  /* 0x00000000000079c5 */ /* 0x000fcc0000000000 */
[----:B------:R-:W-:Y:S03]  /*1fe0*/  HGMMA.64x96x16.F32 R24, gdesc[UR12], R24, gsb0 ;  /* 0x016000000c1879f0 */ /* 0x000fe60008000818 */
[----:B------:R-:W-:Y:S02]  /*1ff0*/  WARPGROUP.DEPBAR.LE gsb0, 0x0 ;  /* 0x00008000000079c5 */ /* 0x000fe40000010000 */
[----:B------:R-:W-:-:S06]  /*2000*/  WARPGROUP.ARRIVE ;  /* 0x00000000000079c5 */ /* 0x000fcc0000000000 */
[----:B------:R-:W-:Y:S03]  /*2010*/  HGMMA.64x96x16.F32 R24, gdesc[UR16], R24, gsb0 ;  /* 0x01600000101879f0 */ /* 0x000fe60008000818 */
[----:B------:R-:W-:Y:S02]  /*2020*/  WARPGROUP.DEPBAR.LE gsb0, 0x0 ;  /* 0x00008000000079c5 */ /* 0x000fe40000010000 */
[----:B------:R0:W-:Y:S06]  /*2030*/  BAR.ARV R4, 0x100 ;  /* 0x000400040000751d */ /* 0x0001ec0000002000 */
[----:B------:R1:W-:Y:S02]  /*2040*/  @!P0 SYNCS.ARRIVE.TRANS64.RED.A1T0 RZ, [R0+URZ], RZ ;  /* 0x000000ff00ff89a7 */ /* 0x0003e4000810043f */
[----:B-1----:R-:W-:-:S04]  /*2050*/  IMAD.MOV.U32 R0, RZ, RZ, -0x60 ;  /* 0xffffffa0ff007424 */ /* 0x002fc800078e00ff */
[----:B------:R-:W-:Y:S01]  /*2060*/  IMAD R20, R23, R0, 0x60 ;  /* 0x0000006017147424 */ /* 0x000fe200078e0200 */
[----:B------:R-:W-:-:S03]  /*2070*/  VIADDMNMX R0, R3, R13, R10, PT ;  /* 0x0000000d03007246 */ /* 0x000fc6000380010a */
[----:B------:R-:W-:Y:S01]  /*2080*/  IMAD R15, R5, -0x2, R20 ;  /* 0xfffffffe050f7824 */ /* 0x000fe200078e0214 */
[----:B0-----:R-:W-:Y:S06]  /*2090*/  @P1 BRA `(.L_x_1829) ;  /* 0x0000000000541947 */ /* 0x001fec0003800000 */
[----:B------:R-:W-:Y:S01]  /*20a0*/  IADD3 R3, R18, -UR11, R3 ;  /* 0x8000000b12037c10 */ /* 0x000fe2000fffe003 */
[----:B------:R-:W-:Y:S03]  /*20b0*/  BSSY B0, `(.L_x_1830) ;  /* 0x0000010000007945 */ /* 0x000fe60003800000 */
[----:B------:R-:W-:-:S13]  /*20c0*/  ISETP.GT.AND P1, PT, R3, -0x1, PT ;  /* 0xffffffff0300780c */ /* 0x000fda0003f24270 */
[----:B------:R-:W-:Y:S05]  /*20d0*/  @P1 BRA `(.L_x_1831) ;  /* 0x0000000000201947 */ /* 0x000fea0003800000 */
[----:B------:R-:W-:Y:S01]  /*20e0*/  UISETP.NE.AND UP2, UPT, UR5, 0x1, UPT ;  /* 0x000000010500788c */ /* 0x000fe2000bf45270 */
[----:B------:R-:W-:-:S05]  /*20f0*/  LOP3.LUT R3, RZ, R3, RZ, 0x33, !PT ;  /* 0x00000003ff037212 */ /* 0x000fca00078e33ff */
[----:B------:R-:W-:-:S05]  /*2100*/  PLOP3.LUT P1, PT, PT, PT, UP2, 0x80, 0x0 ;  /* 0x000000000000781c */ /* 0x000fca0003f2f028 */
[----:B------:R-:W-:-:S08]  /*2110*/  @UP2 ULDC.64 UR14, c[0x0][0x9e8] ;  /* 0x00027a00000e2ab9 */ /* 0x000fd00000000a00 */
[----:B------:R-:W-:-:S05]  /*2120*/  @P1 IMAD.HI.U32 R21, R3, UR14, RZ ;  /* 0x0000000e03151c27 */ /* 0x000fca000f8e00ff */
[----:B------:R-:W-:-:S04]  /*2130*/  @P1 SHF.R.U32.HI R3, RZ, UR15, R21 ;  /* 0x0000000fff031c19 */ /* 0x000fc80008011615 */
[----:B------:R-:W-:Y:S01]  /*2140*/  LOP3.LUT R3, RZ, R3, RZ, 0x33, !PT ;  /* 0x00000003ff037212 */ /* 0x000fe200078e33ff */
[----:B------:R-:W-:Y:S06]  /*2150*/  BRA `(.L_x_1832) ;  /* 0x0000000000147947 */ /* 0x000fec0003800000 */
.L_x_1831:
[----:B------:R-:W-:-:S06]  /*2160*/  UISETP.NE.AND UP2, UPT, UR5, 0x1, UPT ;  /* 0x000000010500788c */ /* 0x000fcc000bf45270 */
[----:B------:R-:W-:-:S05]  /*2170*/  PLOP3.LUT P1, PT, PT, PT, UP2, 0x80, 0x0 ;  /* 0x000000000000781c */ /* 0x000fca0003f2f028 */
[----:B------:R-:W-:-:S08]  /*2180*/  @UP2 ULDC.64 UR14, c[0x0][0x9e8] ;  /* 0x00027a00000e2ab9 */ /* 0x000fd00000000a00 */
[----:B------:R-:W-:-:S05]  /*2190*/  @P1 IMAD.HI.U32 R21, R3, UR14, RZ ;  /* 0x0000000e03151c27 */ /* 0x000fca000f8e00ff */
[----:B------:R-:W-:-:S07]  /*21a0*/  @P1 SHF.R.U32.HI R3, RZ, UR15, R21 ;  /* 0x0000000fff031c19 */ /* 0x000fce0008011615 */
.L_x_1832:
[----:B------:R-:W-:Y:S05]  /*21b0*/  BSYNC B0 ;  /* 0x0000000000007941 */ /* 0x000fea0003800000 */
.L_x_1830:
[----:B------:R-:W-:-:S05]  /*21c0*/  IMAD R3, R3, UR5, R15 ;  /* 0x0000000503037c24 */ /* 0x000fca000f8e020f */
[----:B------:R-:W-:Y:S02]  /*21d0*/  VIMNMX R2, R2, R3, !PT ;  /* 0x0000000302027248 */ /* 0x000fe40007fe0100 */
[----:B------:R-:W-:-:S07]  /*21e0*/  VIADDMNMX R0, R3, UR5, R0, PT ;  /* 0x0000000503007c46 */ /* 0x000fce000b800100 */
.L_x_1829:
[C---:B------:R-:W-:Y:S01]  /*21f0*/  ISETP.GE.AND P1, PT, R20.reuse, 0x2, PT ;  /* 0x000000021400780c */ /* 0x040fe20003f26270 */
[----:B------:R-:W0:Y:S01]  /*2200*/  SHFL.IDX PT, R11, R11, 0x1, 0x1c1f ;  /* 0x003c1f000b0b7f89 */ /* 0x000e2200000e0000 */
[----:B------:R-:W-:Y:S02]  /*2210*/  ISETP.GE.AND P5, PT, R20, 0xa, PT ;  /* 0x0000000a1400780c */ /* 0x000fe40003fa6270 */
[----:B------:R-:W-:Y:S02]  /*2220*/  ISETP.GT.AND P3, PT, R2, 0x1, !P1 ;  /* 0x000000010200780c */ /* 0x000fe40004f64270 */
[----:B------:R-:W-:Y:S02]  /*2230*/  ISETP.GE.AND P2, PT, R20, 0x9, PT ;  /* 0x000000091400780c */ /* 0x000fe40003f46270 */
[----:B------:R-:W-:Y:S02]  /*2240*/  ISETP.LT.OR P3, PT, R0, 0x2, P3 ;  /* 0x000000020000780c */ /* 0x000fe40001f61670 */
[----:B------:R-:W-:-:S02]  /*2250*/  P2R R22, PR, RZ, 0x20 ;  /* 0x00000020ff167803 */ /* 0x000fc40000000000 */
[----:B------:R-:W-:Y:S02]  /*2260*/  FSEL R25, R25, -INF , !P3 ;  /* 0xff80000019197808 */ /* 0x000fe40005800000 */
[C---:B------:R-:W-:Y:S02]  /*2270*/  ISETP.GT.AND P3, PT, R2.reuse, 0x9, !P5 ;  /* 0x000000090200780c */ /* 0x040fe40006f64270 */
[----:B------:R-:W-:Y:S02]  /*2280*/  ISETP.GT.AND P4, PT, R2, 0x8, !P2 ;  /* 0x000000080200780c */ /* 0x000fe40005784270 */
[----:B------:R-:W-:Y:S02]  /*2290*/  ISETP.LT.OR P3, PT, R0, 0xa, P3 ;  /* 0x0000000a0000780c */ /* 0x000fe40001f61670 */
[----:B------:R-:W-:Y:S02]  /*22a0*/  ISETP.GE.AND P5, PT, R20, 0x11, PT ;  /* 0x000000111400780c */ /* 0x000fe40003fa6270 */
[----:B------:R-:W-:-:S02]  /*22b0*/  FSEL R29, R29, -INF , !P3 ;  /* 0xff8000001d1d7808 */ /* 0x000fc40005800000 */
[----:B------:R-:W-:Y:S01]  /*22c0*/  ISETP.LT.OR P4, PT, R0, 0x9, P4 ;  /* 0x000000090000780c */ /* 0x000fe20002781670 */
[----:B0-----:R-:W-:Y:S01]  /*22d0*/  IMAD.IADD R3, R14, 0x1, R11 ;  /* 0x000000010e037824 */ /* 0x001fe200078e020b */
[----:B------:R-:W-:Y:S02]  /*22e0*/  ISETP.GT.AND P3, PT, R2, 0x10, !P5 ;  /* 0x000000100200780c */ /* 0x000fe40006f64270 */
[----:B------:R-:W-:Y:S02]  /*22f0*/  FSEL R73, R28, -INF , !P4 ;  /* 0xff8000001c497808 */ /* 0x000fe40006000000 */
[----:B------:R-:W-:Y:S02]  /*2300*/  ISETP.LT.OR P3, PT, R0, 0x11, P3 ;  /* 0x000000110000780c */ /* 0x000fe40001f61670 */
[----:B------:R-:W-:Y:S02]  /*2310*/  ISETP.GE.AND P4, PT, R20, 0x12, PT ;  /* 0x000000121400780c */ /* 0x000fe40003f86270 */
[----:B------:R-:W-:-:S02]  /*2320*/  FSEL R75, R32, -INF , !P3 ;  /* 0xff800000204b7808 */ /* 0x000fc40005800000 */
[----:B------:R-:W-:Y:S02]  /*2330*/  ISETP.GT.AND P3, PT, R2, 0x11, !P4 ;  /* 0x000000110200780c */ /* 0x000fe40006764270 */
[----:B------:R-:W-:Y:S02]  /*2340*/  P2R R32, PR, RZ, 0x10 ;  /* 0x00000010ff207803 */ /* 0x000fe40000000000 */
[----:B------:R-:W-:Y:S02]  /*2350*/  ISETP.LT.OR P3, PT, R0, 0x12, P3 ;  /* 0x000000120000780c */ /* 0x000fe40001f61670 */
[----:B------:R-:W-:Y:S02]  /*2360*/  ISETP.GE.AND P4, PT, R20, 0x19, PT ;  /* 0x000000191400780c */ /* 0x000fe40003f86270 */
[----:B------:R-:W-:Y:S02]  /*2370*/  FSEL R33, R33, -INF , !P3 ;  /* 0xff80000021217808 */ /* 0x000fe40005800000 */
[----:B------:R-:W-:-:S02]  /*2380*/  ISETP.GT.AND P3, PT, R2, 0x18, !P4 ;  /* 0x000000180200780c */ /* 0x000fc40006764270 */
[----:B------:R-:W-:Y:S02]  /*2390*/  P2R R72, PR, RZ, 0x10 ;  /* 0x00000010ff487803 */ /* 0x000fe40000000000 */
[----:B------:R-:W-:Y:S02]  /*23a0*/  ISETP.LT.OR P3, PT, R0, 0x19, P3 ;  /* 0x000000190000780c */ /* 0x000fe40001f61670 */
[----:B------:R-:W-:Y:S02]  /*23b0*/  ISETP.GE.AND P4, PT, R20, 0x1a, PT ;  /* 0x0000001a1400780c */ /* 0x000fe40003f86270 */
[----:B------:R-:W-:Y:S02]  /*23c0*/  FSEL R77, R36, -INF , !P3 ;  /* 0xff800000244d7808 */ /* 0x000fe40005800000 */
[----:B------:R-:W-:Y:S02]  /*23d0*/  ISETP.GT.AND P3, PT, R2, 0x19, !P4 ;  /* 0x000000190200780c */ /* 0x000fe40006764270 */
[----:B------:R-:W-:-:S02]  /*23e0*/  P2R R36, PR, RZ, 0x10 ;  /* 0x00000010ff247803 */ /* 0x000fc40000000000 */
[----:B------:R-:W-:Y:S02]  /*23f0*/  ISETP.LT.OR P3, PT, R0, 0x1a, P3 ;  /* 0x0000001a0000780c */ /* 0x000fe40001f61670 */
[----:B------:R-:W-:Y:S02]  /*2400*/  ISETP.GE.AND P4, PT, R20, 0x21, PT ;  /* 0x000000211400780c */ /* 0x000fe40003f86270 */
[----:B------:R-:W-:Y:S02]  /*2410*/  FSEL R37, R37, -INF , !P3 ;  /* 0xff80000025257808 */ /* 0x000fe40005800000 */
[----:B------:R-:W-:Y:S02]  /*2420*/  ISETP.GT.AND P3, PT, R2, 0x20, !P4 ;  /* 0x000000200200780c */ /* 0x000fe40006764270 */
[----:B------:R-:W-:Y:S02]  /*2430*/  P2R R74, PR, RZ, 0x10 ;  /* 0x00000010ff4a7803 */ /* 0x000fe40000000000 */
[----:B------:R-:W-:-:S02]  /*2440*/  ISETP.LT.OR P3, PT, R0, 0x21, P3 ;  /* 0x000000210000780c */ /* 0x000fc40001f61670 */
[----:B------:R-:W-:Y:S02]  /*2450*/  ISETP.GE.AND P4, PT, R20, 0x22, PT ;  /* 0x000000221400780c */ /* 0x000fe40003f86270 */
[----:B------:R-:W-:Y:S02]  /*2460*/  FSEL R79, R40, -INF , !P3 ;  /* 0xff800000284f7808 */ /* 0x000fe40005800000 */
[----:B------:R-:W-:Y:S02]  /*2470*/  ISETP.GT.AND P3, PT, R2, 0x21, !P4 ;  /* 0x000000210200780c */ /* 0x000fe40006764270 */
[----:B------:R-:W-:Y:S02]  /*2480*/  P2R R40, PR, RZ, 0x10 ;  /* 0x00000010ff287803 */ /* 0x000fe40000000000 */
[----:B------:R-:W-:Y:S02]  /*2490*/  ISETP.LT.OR P3, PT, R0, 0x22, P3 ;  /* 0x000000220000780c */ /* 0x000fe40001f61670 */
[----:B------:R-:W-:-:S02]  /*24a0*/  ISETP.GE.AND P4, PT, R20, 0x29, PT ;  /* 0x000000291400780c */ /* 0x000fc40003f86270 */
[----:B------:R-:W-:Y:S02]  /*24b0*/  FSEL R41, R41, -INF , !P3 ;  /* 0xff80000029297808 */ /* 0x000fe40005800000 */
[----:B------:R-:W-:Y:S02]  /*24c0*/  ISETP.GT.AND P3, PT, R2, 0x28, !P4 ;  /* 0x000000280200780c */ /* 0x000fe40006764270 */
[----:B------:R-:W-:Y:S02]  /*24d0*/  P2R R76, PR, RZ, 0x10 ;  /* 0x00000010ff4c7803 */ /* 0x000fe40000000000 */
        /* <DEDUP_REMOVED lines=51> */
[----:B------:R-:W-:Y:S02]  /*2810*/  P2R R28, PR, RZ, 0x20 ;  /* 0x00000020ff1c7803 */ /* 0x000fe40000000000 */
[----:B------:R-:W-:Y:S02]  /*2820*/  FSEL R91, R64, -INF , !P3 ;  /* 0xff800000405b7808 */ /* 0x000fe40005800000 */
[C---:B------:R-:W-:Y:S02]  /*2830*/  ISETP.GE.AND P3, PT, R20.reuse, 0x52, PT ;  /* 0x000000521400780c */ /* 0x040fe40003f66270 */
[----:B------:R-:W-:Y:S02]  /*2840*/  ISETP.GE.AND P6, PT, R20, 0x1, PT ;  /* 0x000000011400780c */ /* 0x000fe40003fc6270 */
[----:B------:R-:W-:-:S04]  /*2850*/  ISETP.GT.AND P4, PT, R2, 0x51, !P3 ;  /* 0x000000510200780c */ /* 0x000fc80005f84270 */
[----:B------:R-:W-:-:S04]  /*2860*/  ISETP.LT.OR P4, PT, R0, 0x52, P4 ;  /* 0x000000520000780c */ /* 0x000fc80002781670 */
[----:B------:R-:W-:Y:S02]  /*2870*/  FSEL R65, R65, -INF , !P4 ;  /* 0xff80000041417808 */ /* 0x000fe40006000000 */
[----:B------:R-:W-:-:S04]  /*2880*/  ISETP.GE.AND P4, PT, R20, 0x59, PT ;  /* 0x000000591400780c */ /* 0x000fc80003f86270 */
[----:B------:R-:W-:-:S04]  /*2890*/  ISETP.GT.AND P5, PT, R2, 0x58, !P4 ;  /* 0x000000580200780c */ /* 0x000fc800067a4270 */
[----:B------:R-:W-:-:S04]  /*28a0*/  ISETP.LT.OR P5, PT, R0, 0x59, P5 ;  /* 0x000000590000780c */ /* 0x000fc80002fa1670 */
[----:B------:R-:W-:Y:S02]  /*28b0*/  FSEL R93, R68, -INF , !P5 ;  /* 0xff800000445d7808 */ /* 0x000fe40006800000 */
[----:B------:R-:W-:-:S04]  /*28c0*/  ISETP.GT.AND P5, PT, R2, RZ, !P6 ;  /* 0x000000ff0200720c */ /* 0x000fc800077a4270 */
[----:B------:R-:W-:-:S04]  /*28d0*/  ISETP.LT.OR P5, PT, R0, 0x1, P5 ;  /* 0x000000010000780c */ /* 0x000fc80002fa1670 */
[----:B------:R-:W-:Y:S02]  /*28e0*/  FSEL R21, R24, -INF , !P5 ;  /* 0xff80000018157808 */ /* 0x000fe40006800000 */
[----:B------:R-:W-:-:S04]  /*28f0*/  ISETP.GE.AND P5, PT, R20, 0x5a, PT ;  /* 0x0000005a1400780c */ /* 0x000fc80003fa6270 */
[----:B------:R-:W-:Y:S02]  /*2900*/  P2R R20, PR, RZ, 0x20 ;  /* 0x00000020ff147803 */ /* 0x000fe40000000000 */
[----:B------:R-:W-:Y:S02]  /*2910*/  ISETP.GT.AND P5, PT, R2, 0x59, !P5 ;  /* 0x000000590200780c */ /* 0x000fe40006fa4270 */
[----:B------:R-:W-:Y:S02]  /*2920*/  VIADDMNMX R2, R11, R13, R10, PT ;  /* 0x0000000d0b027246 */ /* 0x000fe4000380010a */
[----:B------:R-:W-:-:S04]  /*2930*/  ISETP.LT.OR P5, PT, R0, 0x5a, P5 ;  /* 0x0000005a0000780c */ /* 0x000fc80002fa1670 */
[----:B------:R-:W-:Y:S02]  /*2940*/  FSEL R69, R69, -INF , !P5 ;  /* 0xff80000045457808 */ /* 0x000fe40006800000 */
[----:B------:R-:W-:-:S13]  /*2950*/  PLOP3.LUT P5, PT, PT, PT, UP1, 0x40, 0x0 ;  /* 0x000000000000781c */ /* 0x000fda0003fae818 */
[----:B------:R-:W-:Y:S05]  /*2960*/  @P5 BRA `(.L_x_1833) ;  /* 0x00000000005c5947 */ /* 0x000fea0003800000 */
        /* <DEDUP_REMOVED lines=8> */
[----:B------:R-:W-:Y:S01]  /*29f0*/  @P5 IMAD.HI.U32 R10, R0, UR14, RZ ;  /* 0x0000000e000a5c27 */ /* 0x000fe2000f8e00ff */
[----:B------:R-:W-:-:S13]  /*2a00*/  PLOP3.LUT P5, PT, PT, PT, UP2, 0x80, 0x0 ;  /* 0x000000000000781c */ /* 0x000fda0003faf028 */
[----:B------:R-:W-:-:S04]  /*2a10*/  @P5 SHF.R.U32.HI R0, RZ, UR15, R10 ;  /* 0x0000000fff005c19 */ /* 0x000fc8000801160a */
[----:B------:R-:W-:Y:S01]  /*2a20*/  LOP3.LUT R0, RZ, R0, RZ, 0x33, !PT ;  /* 0x00000000ff007212 */ /* 0x000fe200078e33ff */
[----:B------:R-:W-:Y:S06]  /*2a30*/  BRA `(.L_x_1836) ;  /* 0x0000000000187947 */ /* 0x000fec0003800000 */
.L_x_1835:
[----:B------:R-:W-:-:S06]  /*2a40*/  UISETP.NE.AND UP2, UPT, UR5, 0x1, UPT ;  /* 0x000000010500788c */ /* 0x000fcc000bf45270 */
[----:B------:R-:W-:-:S05]  /*2a50*/  PLOP3.LUT P5, PT, PT, PT, UP2, 0x80, 0x0 ;  /* 0x000000000000781c */ /* 0x000fca0003faf028 */
[----:B------:R-:W-:-:S08]  /*2a60*/  @UP2 ULDC.64 UR14, c[0x0][0x9e8] ;  /* 0x00027a00000e2ab9 */ /* 0x000fd00000000a00 */
[----:B------:R-:W-:Y:S01]  /*2a70*/  @P5 IMAD.HI.U32 R10, R0, UR14, RZ ;  /* 0x0000000e000a5c27 */ /* 0x000fe2000f8e00ff */
[----:B------:R-:W-:-:S13]  /*2a80*/  PLOP3.LUT P5, PT, PT, PT, UP2, 0x80, 0x0 ;  /* 0x000000000000781c */ /* 0x000fda0003faf028 */
[----:B------:R-:W-:-:S07]  /*2a90*/  @P5 SHF.R.U32.HI R0, RZ, UR15, R10 ;  /* 0x0000000fff005c19 */ /* 0x000fce000801160a */
.L_x_1836:
[----:B------:R-:W-:Y:S05]  /*2aa0*/  BSYNC B0 ;  /* 0x0000000000007941 */ /* 0x000fea0003800000 */
.L_x_1834:
[----:B------:R-:W-:-:S05]  /*2ab0*/  IMAD R0, R0, UR5, R15 ;  /* 0x0000000500007c24 */ /* 0x000fca000f8e020f */
[----:B------:R-:W-:Y:S02]  /*2ac0*/  VIMNMX R3, R3, R0, !PT ;  /* 0x0000000003037248 */ /* 0x000fe40007fe0100 */
[----:B------:R-:W-:-:S07]  /*2ad0*/  VIADDMNMX R2, R0, UR5, R2, PT ;  /* 0x0000000500027c46 */ /* 0x000fce000b800102 */
.L_x_1833:
[C---:B------:R-:W-:Y:S01]  /*2ae0*/  ISETP.GT.AND P1, PT, R3.reuse, 0x1, !P1 ;  /* 0x000000010300780c */ /* 0x040fe20004f24270 */
[----:B------:R-:W-:Y:S01]  /*2af0*/  ULDC UR10, c[0x0][0x988] ;  /* 0x00026200000a7ab9 */ /* 0x000fe20000000800 */
[----:B------:R-:W-:Y:S02]  /*2b00*/  ISETP.GT.AND P2, PT, R3, 0x8, !P2 ;  /* 0x000000080300780c */ /* 0x000fe40005744270 */
[C---:B------:R-:W-:Y:S02]  /*2b10*/  ISETP.LT.OR P1, PT, R2.reuse, 0x2, P1 ;  /* 0x000000020200780c */ /* 0x040fe40000f21670 */
[----:B------:R-:W-:Y:S02]  /*2b20*/  ISETP.LT.OR P2, PT, R2, 0x9, P2 ;  /* 0x000000090200780c */ /* 0x000fe40001741670 */
[----:B------:R-:W-:Y:S02]  /*2b30*/  FSEL R27, R27, -INF , !P1 ;  /* 0xff8000001b1b7808 */ /* 0x000fe40004800000 */
[----:B------:R-:W-:-:S02]  /*2b40*/  ISETP.NE.AND P1, PT, R22, RZ, PT ;  /* 0x000000ff1600720c */ /* 0x000fc40003f25270 */
[----:B------:R-:W-:Y:S02]  /*2b50*/  FSEL R30, R30, -INF , !P2 ;  /* 0xff8000001e1e7808 */ /* 0x000fe40005000000 */
[----:B------:R-:W-:Y:S02]  /*2b60*/  ISETP.GT.AND P1, PT, R3, 0x9, !P1 ;  /* 0x000000090300780c */ /* 0x000fe40004f24270 */
[----:B------:R-:W-:Y:S02]  /*2b70*/  ISETP.NE.AND P2, PT, R32, RZ, PT ;  /* 0x000000ff2000720c */ /* 0x000fe40003f45270 */
[----:B------:R-:W-:Y:S02]  /*2b80*/  ISETP.LT.OR P1, PT, R2, 0xa, P1 ;  /* 0x0000000a0200780c */ /* 0x000fe40000f21670 */
[----:B------:R-:W-:Y:S02]  /*2b90*/  FMNMX.FTZ R0, R21, R25, !PT ;  /* 0x0000001915007209 */ /* 0x000fe40007810000 */
[----:B------:R-:W-:-:S02]  /*2ba0*/  FSEL R31, R31, -INF , !P1 ;  /* 0xff8000001f1f7808 */ /* 0x000fc40004800000 */
[----:B------:R-:W-:Y:S02]  /*2bb0*/  ISETP.NE.AND P1, PT, R28, RZ, PT ;  /* 0x000000ff1c00720c */ /* 0x000fe40003f25270 */
[----:B------:R-:W-:Y:S02]  /*2bc0*/  ISETP.NE.AND P5, PT, R72, RZ, PT ;  /* 0x000000ff4800720c */ /* 0x000fe40003fa5270 */
[----:B------:R-:W-:Y:S02]  /*2bd0*/  ISETP.GT.AND P1, PT, R3, 0x10, !P1 ;  /* 0x000000100300780c */ /* 0x000fe40004f24270 */
[----:B------:R-:W-:Y:S02]  /*2be0*/  FMNMX.FTZ R0, R73, R0, !PT ;  /* 0x0000000049007209 */ /* 0x000fe40007810000 */
[----:B------:R-:W-:Y:S02]  /*2bf0*/  ISETP.LT.OR P1, PT, R2, 0x11, P1 ;  /* 0x000000110200780c */ /* 0x000fe40000f21670 */
[----:B------:R-:W-:-:S02]  /*2c00*/  FMNMX.FTZ R0, R29, R0, !PT ;  /* 0x000000001d007209 */ /* 0x000fc40007810000 */
[----:B------:R-:W-:Y:S02]  /*2c10*/  FSEL R34, R34, -INF , !P1 ;  /* 0xff80000022227808 */ /* 0x000fe40004800000 */
[----:B------:R-:W-:Y:S02]  /*2c20*/  ISETP.GT.AND P1, PT, R3, 0x11, !P2 ;  /* 0x000000110300780c */ /* 0x000fe40005724270 */
[----:B------:R-:W-:Y:S02]  /*2c30*/  FMNMX.FTZ R0, R75, R0, !PT ;  /* 0x000000004b007209 */ /* 0x000fe40007810000 */
[----:B------:R-:W-:Y:S02]  /*2c40*/  ISETP.LT.OR P1, PT, R2, 0x12, P1 ;  /* 0x000000120200780c */ /* 0x000fe40000f21670 */
[----:B------:R-:W-:Y:S02]  /*2c50*/  FMNMX.FTZ R0, R33, R0, !PT ;  /* 0x0000000021007209 */ /* 0x000fe40007810000 */
[----:B------:R-:W-:-:S02]  /*2c60*/  FSEL R35, R35, -INF , !P1 ;  /* 0xff80000023237808 */ /* 0x000fc40004800000 */
[----:B------:R-:W-:Y:S02]  /*2c70*/  ISETP.GT.AND P1, PT, R3, 0x18, !P5 ;  /* 0x000000180300780c */ /* 0x000fe40006f24270 */
[----:B------:R-:W-:Y:S02]  /*2c80*/  FMNMX.FTZ R0, R77, R0, !PT ;  /* 0x000000004d007209 */ /* 0x000fe40007810000 */
[----:B------:R-:W-:Y:S02]  /*2c90*/  ISETP.LT.OR P1, PT, R2, 0x19, P1 ;  /* 0x000000190200780c */ /* 0x000fe40000f21670 */
[----:B------:R-:W-:Y:S02]  /*2ca0*/  FMNMX.FTZ R0, R37, R0, !PT ;  /* 0x0000000025007209 */ /* 0x000fe40007810000 */
[----:B------:R-:W-:Y:S02]  /*2cb0*/  FSEL R38, R38, -INF , !P1 ;  /* 0xff80000026267808 */ /* 0x000fe40004800000 */
[----:B------:R-:W-:-:S02]  /*2cc0*/  ISETP.NE.AND P1, PT, R36, RZ, PT ;  /* 0x000000ff2400720c */ /* 0x000fc40003f25270 */
[----:B------:R-:W-:Y:S02]  /*2cd0*/  FMNMX.FTZ R0, R79, R0, !PT ;  /* 0x000000004f007209 */ /* 0x000fe40007810000 */
[----:B------:R-:W-:Y:S02]  /*2ce0*/  ISETP.GT.AND P1, PT, R3, 0x19, !P1 ;  /* 0x000000190300780c */ /* 0x000fe40004f24270 */
[----:B------:R-:W-:Y:S02]  /*2cf0*/  FMNMX.FTZ R0, R41, R0, !PT ;  /* 0x0000000029007209 */ /* 0x000fe40007810000 */
[----:B------:R-:W-:Y:S02]  /*2d00*/  ISETP.LT.OR P1, PT, R2, 0x1a, P1 ;  /* 0x0000001a0200780c */ /* 0x000fe40000f21670 */
[----:B------:R-:W-:Y:S02]  /*2d10*/  FMNMX.FTZ R0, R81, R0, !PT ;  /* 0x0000000051007209 */ /* 0x000fe40007810000 */
[----:B------:R-:W-:-:S02]  /*2d20*/  FSEL R39, R39, -INF , !P1 ;  /* 0xff80000027277808 */ /* 0x000fc40004800000 */
[----:B------:R-:W-:Y:S02]  /*2d30*/  ISETP.NE.AND P1, PT, R74, RZ, PT ;  /* 0x000000ff4a00720c */ /* 0x000fe40003f25270 */
[----:B------:R-:W-:Y:S02]  /*2d40*/  FMNMX.FTZ R0, R45, R0, !PT ;  /* 0x000000002d007209 */ /* 0x000fe40007810000 */
[----:B------:R-:W-:Y:S02]  /*2d50*/  ISETP.GT.AND P1, PT, R3, 0x20, !P1 ;  /* 0x000000200300780c */ /* 0x000fe40004f24270 */
[----:B------:R-:W-:Y:S02]  /*2d60*/  FMNMX.FTZ R0, R83, R0, !PT ;  /* 0x0000000053007209 */ /* 0x000fe40007810000 */
[----:B------:R-:W-:Y:S02]  /*2d70*/  ISETP.LT.OR P1, PT, R2, 0x21, P1 ;  /* 0x000000210200780c */ /* 0x000fe40000f21670 */
[----:B------:R-:W-:-:S02]  /*2d80*/  FMNMX.FTZ R0, R49, R0, !PT ;  /* 0x0000000031007209 */ /* 0x000fc40007810000 */
[----:B------:R-:W-:Y:S02]  /*2d90*/  FSEL R42, R42, -INF , !P1 ;  /* 0xff8000002a2a7808 */ /* 0x000fe40004800000 */
[----:B------:R-:W-:Y:S02]  /*2da0*/  ISETP.NE.AND P1, PT, R40, RZ, PT ;  /* 0x000000ff2800720c */ /* 0x000fe40003f25270 */
[----:B------:R-:W-:Y:S02]  /*2db0*/  FMNMX.FTZ R0, R85, R0, !PT ;  /* 0x0000000055007209 */ /* 0x000fe40007810000 */
[----:B------:R-:W-:Y:S02]  /*2dc0*/  ISETP.GT.AND P1, PT, R3, 0x21, !P1 ;  /* 0x000000210300780c */ /* 0x000fe40004f24270 */
[----:B------:R-:W-:Y:S02]  /*2dd0*/  FMNMX.FTZ R0, R53, R0, !PT ;  /* 0x0000000035007209 */ /* 0x000fe40007810000 */
[----:B------:R-:W-:-:S02]  /*2de0*/  ISETP.LT.OR P1, PT, R2, 0x22, P1 ;  /* 0x000000220200780c */ /* 0x000fc40000f21670 */
[----:B------:R-:W-:Y:S02]  /*2df0*/  FMNMX.FTZ R0, R87, R0, !PT ;  /* 0x0000000057007209 */ /* 0x000fe40007810000 */
[----:B------:R-:W-:Y:S02]  /*2e00*/  FSEL R43, R43, -INF , !P1 ;  /* 0xff8000002b2b7808 */ /* 0x000fe40004800000 */
[----:B------:R-:W-:Y:S02]  /*2e10*/  ISETP.NE.AND P1, PT, R76, RZ, PT ;  /* 0x000000ff4c00720c */ /* 0x000fe40003f25270 */
[----:B------:R-:W-:Y:S02]  /*2e20*/  FMNMX.FTZ R0, R57, R0, !PT ;  /* 0x0000000039007209 */ /* 0x000fe40007810000 */
[----:B------:R-:W-:Y:S02]  /*2e30*/  ISETP.GT.AND P1, PT, R3, 0x28, !P1 ;  /* 0x000000280300780c */ /* 0x000fe40004f24270 */
[----:B------:R-:W-:-:S02]  /*2e40*/  FMNMX.FTZ R0, R89, R0, !PT ;  /* 0x0000000059007209 */ /* 0x000fc40007810000 */
[----:B------:R-:W-:Y:S02]  /*2e50*/  ISETP.LT.OR P1, PT, R2, 0x29, P1 ;  /* 0x000000290200780c */ /* 0x000fe40000f21670 */
[----:B------:R-:W-:Y:S02]  /*2e60*/  FMNMX.FTZ R0, R61, R0, !PT ;  /* 0x000000003d007209 */ /* 0x000fe40007810000 */
[----:B------:R-:W-:Y:S02]  /*2e70*/  FSEL R46, R46, -INF , !P1 ;  /* 0xff8000002e2e7808 */ /* 0x000fe40004800000 */
[----:B------:R-:W-:Y:S02]  /*2e80*/  ISETP.NE.AND P1, PT, R44, RZ, PT ;  /* 0x000000ff2c00720c */ /* 0x000fe40003f25270 */
[----:B------:R-:W-:Y:S02]  /*2e90*/  FMNMX.FTZ R0, R91, R0, !PT ;  /* 0x000000005b007209 */ /* 0x000fe40007810000 */
[----:B------:R-:W-:-:S02]  /*2ea0*/  ISETP.GT.AND P1, PT, R3, 0x29, !P1 ;  /* 0x000000290300780c */ /* 0x000fc40004f24270 */
[----:B------:R-:W-:Y:S02]  /*2eb0*/  FMNMX.FTZ R0, R65, R0, !PT ;  /* 0x0000000041007209 */ /* 0x000fe40007810000 */
[----:B------:R-:W-:Y:S02]  /*2ec0*/  ISETP.LT.OR P1, PT, R2, 0x2a, P1 ;  /* 0x0000002a0200780c */ /* 0x000fe40000f21670 */
[----:B------:R-:W-:Y:S02]  /*2ed0*/  FMNMX.FTZ R0, R93, R0, !PT ;  /* 0x000000005d007209 */ /* 0x000fe40007810000 */
[----:B------:R-:W-:Y:S02]  /*2ee0*/  FSEL R47, R47, -INF , !P1 ;  /* 0xff8000002f2f7808 */ /* 0x000fe40004800000 */
[----:B------:R-:W-:Y:S02]  /*2ef0*/  ISETP.NE.AND P1, PT, R78, RZ, PT ;  /* 0x000000ff4e00720c */ /* 0x000fe40003f25270 */
[----:B------:R-:W-:-:S02]  /*2f00*/  FMNMX.FTZ R10, R69, R0, !PT ;  /* 0x00000000450a7209 */ /* 0x000fc40007810000 */
[----:B------:R-:W-:Y:S02]  /*2f10*/  ISETP.GT.AND P1, PT, R3, 0x30, !P1 ;  /* 0x000000300300780c */ /* 0x000fe40004f24270 */
[----:B------:R-:W-:Y:S01]  /*2f20*/  ISETP.NE.AND P2, PT, R82, RZ, PT ;  /* 0x000000ff5200720c */ /* 0x000fe20003f45270 */
[----:B------:R-:W0:Y:S01]  /*2f30*/  SHFL.BFLY PT, R11, R10, 0x2, 0x1f ;  /* 0x0c401f000a0b7f89 */ /* 0x000e2200000e0000 */
[----:B------:R-:W-:Y:S02]  /*2f40*/  ISETP.LT.OR P1, PT, R2, 0x31, P1 ;  /* 0x000000310200780c */ /* 0x000fe40000f21670 */
[----:B------:R-:W-:Y:S02]  /*2f50*/  ISETP.NE.AND P5, PT, R56, RZ, PT ;  /* 0x000000ff3800720c */ /* 0x000fe40003fa5270 */
[----:B------:R-:W-:Y:S02]  /*2f60*/  FSEL R50, R50, -INF , !P1 ;  /* 0xff80000032327808 */ /* 0x000fe40004800000 */
[----:B------:R-:W-:-:S02]  /*2f70*/  ISETP.NE.AND P1, PT, R48, RZ, PT ;  /* 0x000000ff3000720c */ /* 0x000fc40003f25270 */
[C---:B------:R-:W-:Y:S02]  /*2f80*/  ISETP.GT.AND P6, PT, R3.reuse, RZ, !P6 ;  /* 0x000000ff0300720c */ /* 0x040fe400077c4270 */
[----:B------:R-:W-:Y:S02]  /*2f90*/  ISETP.GT.AND P1, PT, R3, 0x31, !P1 ;  /* 0x000000310300780c */ /* 0x000fe40004f24270 */
[C---:B------:R-:W-:Y:S02]  /*2fa0*/  ISETP.LT.OR P6, PT, R2.reuse, 0x1, P6 ;  /* 0x000000010200780c */ /* 0x040fe400037c1670 */
[----:B------:R-:W-:Y:S02]  /*2fb0*/  ISETP.LT.OR P1, PT, R2, 0x32, P1 ;  /* 0x000000320200780c */ /* 0x000fe40000f21670 */
[----:B------:R-:W-:Y:S02]  /*2fc0*/  FSEL R26, R26, -INF , !P6 ;  /* 0xff8000001a1a7808 */ /* 0x000fe40007000000 */
[----:B------:R-:W-:-:S02]  /*2fd0*/  FSEL R51, R51, -INF , !P1 ;  /* 0xff80000033337808 */ /* 0x000fc40004800000 */
[----:B------:R-:W-:Y:S02]  /*2fe0*/  ISETP.NE.AND P1, PT, R80, RZ, PT ;  /* 0x000000ff5000720c */ /* 0x000fe40003f25270 */
[----:B------:R-:W-:Y:S02]  /*2ff0*/  ISETP.NE.AND P6, PT, R60, RZ, PT ;  /* 0x000000ff3c00720c */ /* 0x000fe40003fc5270 */
[C---:B------:R-:W-:Y:S02]  /*3000*/  ISETP.GT.AND P1, PT, R3.reuse, 0x38, !P1 ;  /* 0x000000380300780c */ /* 0x040fe40004f24270 */
[----:B0-----:R-:W-:Y:S02]  /*3010*/  FMNMX.FTZ R13, R10, R11, !PT ;  /* 0x0000000b0a0d7209 */ /* 0x001fe40007810000 */
[----:B------:R-:W-:Y:S02]  /*3020*/  ISETP.LT.OR P1, PT, R2, 0x39, P1 ;  /* 0x000000390200780c */ /* 0x000fe40000f21670 */
[----:B------:R-:W-:Y:S01]  /*3030*/  ISETP.GT.AND P3, PT, R3, 0x51, !P3 ;  /* 0x000000510300780c */ /* 0x000fe20005f64270 */
[----:B------:R-:W0:Y:S01]  /*3040*/  SHFL.BFLY PT, R0, R13, 0x1, 0x1f ;  /* 0x0c201f000d007f89 */ /* 0x000e2200000e0000 */
[----:B------:R-:W-:-:S02]  /*3050*/  FSEL R54, R54, -INF , !P1 ;  /* 0xff80000036367808 */ /* 0x000fc40004800000 */
[----:B------:R-:W-:Y:S02]  /*3060*/  ISETP.NE.AND P1, PT, R52, RZ, PT ;  /* 0x000000ff3400720c */ /* 0x000fe40003f25270 */
[C---:B------:R-:W-:Y:S02]  /*3070*/  ISETP.GT.AND P4, PT, R3.reuse, 0x58, !P4 ;  /* 0x000000580300780c */ /* 0x040fe40006784270 */
[----:B------:R-:W-:Y:S02]  /*3080*/  ISETP.GT.AND P1, PT, R3, 0x39, !P1 ;  /* 0x000000390300780c */ /* 0x000fe40004f24270 */
[C---:B------:R-:W-:Y:S02]  /*3090*/  ISETP.LT.OR P3, PT, R2.reuse, 0x52, P3 ;  /* 0x000000520200780c */ /* 0x040fe40001f61670 */
[C---:B------:R-:W-:Y:S02]  /*30a0*/  ISETP.LT.OR P1, PT, R2.reuse, 0x3a, P1 ;  /* 0x0000003a0200780c */ /* 0x040fe40000f21670 */
[----:B------:R-:W-:-:S02]  /*30b0*/  ISETP.LT.OR P4, PT, R2, 0x59, P4 ;  /* 0x000000590200780c */ /* 0x000fc40002781670 */
[----:B------:R-:W-:Y:S02]  /*30c0*/  FSEL R55, R55, -INF , !P1 ;  /* 0xff80000037377808 */ /* 0x000fe40004800000 */
[C---:B------:R-:W-:Y:S02]  /*30d0*/  ISETP.GT.AND P1, PT, R3.reuse, 0x40, !P2 ;  /* 0x000000400300780c */ /* 0x040fe40005724270 */
[----:B------:R-:W-:Y:S02]  /*30e0*/  ISETP.NE.AND P2, PT, R86, RZ, PT ;  /* 0x000000ff5600720c */ /* 0x000fe40003f45270 */
[----:B------:R-:W-:Y:S02]  /*30f0*/  ISETP.LT.OR P1, PT, R2, 0x41, P1 ;  /* 0x000000410200780c */ /* 0x000fe40000f21670 */
[----:B------:R-:W-:Y:S02]  /*3100*/  ISETP.GT.AND P2, PT, R3, 0x50, !P2 ;  /* 0x000000500300780c */ /* 0x000fe40005744270 */
[----:B------:R-:W-:-:S02]  /*3110*/  FSEL R58, R58, -INF , !P1 ;  /* 0xff8000003a3a7808 */ /* 0x000fc40004800000 */
[----:B------:R-:W-:Y:S02]  /*3120*/  ISETP.GT.AND P1, PT, R3, 0x41, !P5 ;  /* 0x000000410300780c */ /* 0x000fe40006f24270 */
[----:B0-----:R-:W-:Y:S02]  /*3130*/  FMNMX.FTZ R0, R13, R0, !PT ;  /* 0x000000000d007209 */ /* 0x001fe40007810000 */
[----:B------:R-:W-:Y:S02]  /*3140*/  ISETP.LT.OR P1, PT, R2, 0x42, P1 ;  /* 0x000000420200780c */ /* 0x000fe40000f21670 */
[----:B------:R-:W-:Y:S01]  /*3150*/  ISETP.NE.AND P5, PT, R84, RZ, PT ;  /* 0x000000ff5400720c */ /* 0x000fe20003fa5270 */
[C---:B------:R-:W-:Y:S01]  /*3160*/  FMUL.FTZ R11, R0.reuse, UR10 ;  /* 0x0000000a000b7c20 */ /* 0x040fe20008410000 */
[----:B------:R-:W-:Y:S02]  /*3170*/  FSEL R59, R59, -INF , !P1 ;  /* 0xff8000003b3b7808 */ /* 0x000fe40004800000 */
[----:B------:R-:W-:-:S02]  /*3180*/  FSETP.NEU.FTZ.AND P1, PT, R0, -INF , PT ;  /* 0xff8000000000780b */ /* 0x000fc40003f3d000 */
[----:B------:R-:W-:Y:S02]  /*3190*/  ISETP.LT.OR P2, PT, R2, 0x51, P2 ;  /* 0x000000510200780c */ /* 0x000fe40001741670 */
[----:B------:R-:W-:Y:S02]  /*31a0*/  FSEL R14, R11, RZ, P1 ;  /* 0x000000ff0b0e7208 */ /* 0x000fe40000800000 */
[----:B------:R-:W-:Y:S02]  /*31b0*/  FMNMX.FTZ R11, R26, R27, !PT ;  /* 0x0000001b1a0b7209 */ /* 0x000fe40007810000 */
[----:B------:R-:W-:Y:S01]  /*31c0*/  ISETP.GT.AND P1, PT, R3, 0x48, !P5 ;  /* 0x000000480300780c */ /* 0x000fe20006f24270 */
[--C-:B------:R-:W-:Y:S01]  /*31d0*/  FFMA.FTZ R15, R21, UR10, -R14.reuse ;  /* 0x0000000a150f7c23 */ /* 0x100fe2000801080e */
[----:B------:R-:W-:Y:S01]  /*31e0*/  FMNMX.FTZ R10, R30, R11, !PT ;  /* 0x0000000b1e0a7209 */ /* 0x000fe20007810000 */
[--C-:B------:R-:W-:Y:S01]  /*31f0*/  FFMA.FTZ R28, R41, UR10, -R14.reuse ;  /* 0x0000000a291c7c23 */ /* 0x100fe2000801080e */
[----:B------:R-:W-:Y:S01]  /*3200*/  ISETP.LT.OR P1, PT, R2, 0x49, P1 ;  /* 0x000000490200780c */ /* 0x000fe20000f21670 */
[--C-:B------:R-:W-:Y:S01]  /*3210*/  FFMA.FTZ R13, R25, UR10, -R14.reuse ;  /* 0x0000000a190d7c23 */ /* 0x100fe2000801080e */
[----:B------:R-:W-:Y:S01]  /*3220*/  FMNMX.FTZ R11, R31, R10, !PT ;  /* 0x0000000a1f0b7209 */ /* 0x000fe20007810000 */
[----:B------:R-:W-:Y:S01]  /*3230*/  MUFU.EX2 R15, R15 ;  /* 0x0000000f000f7308 */ /* 0x000fe20000000800 */
[----:B------:R-:W-:Y:S01]  /*3240*/  ISETP.NE.AND P5, PT, R20, RZ, PT ;  /* 0x000000ff1400720c */ /* 0x000fe20003fa5270 */
[--C-:B------:R-:W-:Y:S01]  /*3250*/  FFMA.FTZ R20, R73, UR10, -R14.reuse ;  /* 0x0000000a49147c23 */ /* 0x100fe2000801080e */
[----:B------:R-:W-:Y:S01]  /*3260*/  FMNMX.FTZ R10, R34, R11, !PT ;  /* 0x0000000b220a7209 */ /* 0x000fe20007810000 */
[--C-:B------:R-:W-:Y:S01]  /*3270*/  FFMA.FTZ R21, R29, UR10, -R14.reuse ;  /* 0x0000000a1d157c23 */ /* 0x100fe2000801080e */
[----:B------:R-:W-:Y:S01]  /*3280*/  FSEL R62, R62, -INF , !P1 ;  /* 0xff8000003e3e7808 */ /* 0x000fe20004800000 */
[--C-:B------:R-:W-:Y:S01]  /*3290*/  FFMA.FTZ R22, R75, UR10, -R14.reuse ;  /* 0x0000000a4b167c23 */ /* 0x100fe2000801080e */
[----:B------:R-:W-:Y:S01]  /*32a0*/  FMNMX.FTZ R11, R35, R10, !PT ;  /* 0x0000000a230b7209 */ /* 0x000fe20007810000 */
[----:B------:R0:W-:Y:S01]  /*32b0*/  MUFU.EX2 R152, R13 ;  /* 0x0000000d00987308 */ /* 0x0001e20000000800 */
[----:B------:R-:W-:Y:S01]  /*32c0*/  ISETP.GT.AND P1, PT, R3, 0x49, !P6 ;  /* 0x000000490300780c */ /* 0x000fe20007724270 */
[--C-:B------:R-:W-:Y:S01]  /*32d0*/  FFMA.FTZ R24, R77, UR10, -R14.reuse ;  /* 0x0000000a4d187c23 */ /* 0x100fe2000801080e */
[----:B------:R-:W-:Y:S01]  /*32e0*/  FMNMX.FTZ R10, R38, R11, !PT ;  /* 0x0000000b260a7209 */ /* 0x000fe20007810000 */
[--C-:B------:R-:W-:Y:S01]  /*32f0*/  FFMA.FTZ R25, R37, UR10, -R14.reuse ;  /* 0x0000000a25197c23 */ /* 0x100fe2000801080e */
[----:B------:R-:W-:Y:S01]  /*3300*/  ISETP.GT.AND P5, PT, R3, 0x59, !P5 ;  /* 0x000000590300780c */ /* 0x000fe20006fa4270 */
[--C-:B------:R-:W-:Y:S01]  /*3310*/  FFMA.FTZ R29, R45, UR10, -R14.reuse ;  /* 0x0000000a2d1d7c23 */ /* 0x100fe2000801080e */
[----:B------:R-:W-:Y:S01]  /*3320*/  FMNMX.FTZ R11, R39, R10, !PT ;  /* 0x0000000a270b7209 */ /* 0x000fe20007810000 */
[----:B------:R-:W-:Y:S01]  /*3330*/  MUFU.EX2 R20, R20 ;  /* 0x0000001400147308 */ /* 0x000fe20000000800 */
[----:B------:R-:W-:Y:S01]  /*3340*/  ISETP.LT.OR P1, PT, R2, 0x4a, P1 ;  /* 0x0000004a0200780c */ /* 0x000fe20000f21670 */
[--C-:B0-----:R-:W-:Y:S01]  /*3350*/  FFMA.FTZ R13, R33, UR10, -R14.reuse ;  /* 0x0000000a210d7c23 */ /* 0x101fe2000801080e */
[----:B------:R-:W-:Y:S01]  /*3360*/  FMNMX.FTZ R10, R42, R11, !PT ;  /* 0x0000000b2a0a7209 */ /* 0x000fe20007810000 */
[--C-:B------:R-:W-:Y:S01]  /*3370*/  FFMA.FTZ R33, R49, UR10, -R14.reuse ;  /* 0x0000000a31217c23 */ /* 0x100fe2000801080e */
[----:B------:R-:W-:Y:S01]  /*3380*/  FSEL R63, R63, -INF , !P1 ;  /* 0xff8000003f3f7808 */ /* 0x000fe20004800000 */
[--C-:B------:R-:W-:Y:S01]  /*3390*/  FFMA.FTZ R32, R83, UR10, -R14.reuse ;  /* 0x0000000a53207c23 */ /* 0x100fe2000801080e */
[----:B------:R-:W-:Y:S01]  /*33a0*/  FMNMX.FTZ R11, R43, R10, !PT ;  /* 0x0000000a2b0b7209 */ /* 0x000fe20007810000 */
[----:B------:R-:W0:Y:S01]  /*33b0*/  MUFU.EX2 R21, R21 ;  /* 0x0000001500157308 */ /* 0x000e220000000800 */
[----:B------:R-:W-:Y:S01]  /*33c0*/  FSEL R66, R66, -INF , !P2 ;  /* 0xff80000042427808 */ /* 0x000fe20005000000 */
[--C-:B------:R-:W-:Y:S01]  /*33d0*/  FFMA.FTZ R36, R85, UR10, -R14.reuse ;  /* 0x0000000a55247c23 */ /* 0x100fe2000801080e */
[----:B------:R-:W-:Y:S01]  /*33e0*/  FMNMX.FTZ R10, R46, R11, !PT ;  /* 0x0000000b2e0a7209 */ /* 0x000fe20007810000 */
[--C-:B------:R-:W-:Y:S01]  /*33f0*/  FFMA.FTZ R37, R53, UR10, -R14.reuse ;  /* 0x0000000a35257c23 */ /* 0x100fe2000801080e */
[----:B------:R-:W-:Y:S01]  /*3400*/  FSEL R67, R67, -INF , !P3 ;  /* 0xff80000043437808 */ /* 0x000fe20005800000 */
[--C-:B------:R-:W-:Y:S01]  /*3410*/  FFMA.FTZ R40, R87, UR10, -R14.reuse ;  /* 0x0000000a57287c23 */ /* 0x100fe2000801080e */
[----:B------:R-:W-:Y:S01]  /*3420*/  FMNMX.FTZ R11, R47, R10, !PT ;  /* 0x0000000a2f0b7209 */ /* 0x000fe20007810000 */
[----:B------:R-:W-:Y:S01]  /*3430*/  MUFU.EX2 R22, R22 ;  /* 0x0000001600167308 */ /* 0x000fe20000000800 */
[----:B------:R-:W-:Y:S01]  /*3440*/  ISETP.LT.OR P5, PT, R2, 0x5a, P5 ;  /* 0x0000005a0200780c */ /* 0x000fe20002fa1670 */
[--C-:B------:R-:W-:Y:S01]  /*3450*/  FFMA.FTZ R44, R89, UR10, -R14.reuse ;  /* 0x0000000a592c7c23 */ /* 0x100fe2000801080e */
[----:B------:R-:W-:Y:S01]  /*3460*/  FMNMX.FTZ R10, R50, R11, !PT ;  /* 0x0000000b320a7209 */ /* 0x000fe20007810000 */
[--C-:B------:R-:W-:Y:S01]  /*3470*/  FFMA.FTZ R45, R61, UR10, -R14.reuse ;  /* 0x0000000a3d2d7c23 */ /* 0x100fe2000801080e */
[----:B------:R-:W-:Y:S01]  /*3480*/  FSEL R70, R70, -INF , !P4 ;  /* 0xff80000046467808 */ /* 0x000fe20006000000 */
[--C-:B------:R-:W-:Y:S01]  /*3490*/  FFMA.FTZ R48, R91, UR10, -R14.reuse ;  /* 0x0000000a5b307c23 */ /* 0x100fe2000801080e */
[----:B------:R-:W-:Y:S01]  /*34a0*/  FMNMX.FTZ R11, R51, R10, !PT ;  /* 0x0000000a330b7209 */ /* 0x000fe20007810000 */
[----:B------:R-:W-:Y:S01]  /*34b0*/  FFMA.FTZ R49, R65, UR10, -R14 ;  /* 0x0000000a41317c23 */ /* 0x000fe2000801080e */
[----:B------:R-:W-:Y:S01]  /*34c0*/  FSEL R71, R71, -INF , !P5 ;  /* 0xff80000047477808 */ /* 0x000fe20006800000 */
[----:B------:R-:W1:Y:S01]  /*34d0*/  MUFU.EX2 R13, R13 ;  /* 0x0000000d000d7308 */ /* 0x000e620000000800 */
[----:B------:R-:W-:-:S02]  /*34e0*/  FMNMX.FTZ R10, R54, R11, !PT ;  /* 0x0000000b360a7209 */ /* 0x000fc40007810000 */
[----:B0-----:R-:W-:Y:S02]  /*34f0*/  F2FP.F16.F32.PACK_AB R154, R21, R20 ;  /* 0x00000014159a723e */ /* 0x001fe400000000ff */
[----:B------:R-:W-:-:S03]  /*3500*/  FMNMX.FTZ R11, R55, R10, !PT ;  /* 0x0000000a370b7209 */ /* 0x000fc60007810000 */
[----:B------:R-:W-:Y:S01]  /*3510*/  MUFU.EX2 R24, R24 ;  /* 0x0000001800187308 */ /* 0x000fe20000000800 */
[----:B------:R-:W-:Y:S01]  /*3520*/  FMNMX.FTZ R10, R58, R11, !PT ;  /* 0x0000000b3a0a7209 */ /* 0x000fe20007810000 */
[----:B------:R-:W-:-:S03]  /*3530*/  FFMA.FTZ R11, R79, UR10, -R14 ;  /* 0x0000000a4f0b7c23 */ /* 0x000fc6000801080e */
[----:B------:R-:W-:-:S03]  /*3540*/  FMNMX.FTZ R3, R59, R10, !PT ;  /* 0x0000000a3b037209 */ /* 0x000fc60007810000 */
[----:B------:R-:W0:Y:S01]  /*3550*/  MUFU.EX2 R25, R25 ;  /* 0x0000001900197308 */ /* 0x000e220000000800 */
[----:B------:R-:W-:Y:S02]  /*3560*/  FMNMX.FTZ R10, R62, R3, !PT ;  /* 0x000000033e0a7209 */ /* 0x000fe40007810000 */
[----:B-1----:R-:W-:Y:S02]  /*3570*/  F2FP.F16.F32.PACK_AB R156, R13, R22 ;  /* 0x000000160d9c723e */ /* 0x002fe400000000ff */
[----:B------:R-:W-:-:S03]  /*3580*/  FMNMX.FTZ R3, R63, R10, !PT ;  /* 0x0000000a3f037209 */ /* 0x000fc60007810000 */
[----:B------:R-:W-:Y:S01]  /*3590*/  MUFU.EX2 R11, R11 ;  /* 0x0000000b000b7308 */ /* 0x000fe20000000800 */
[----:B------:R-:W-:-:S04]  /*35a0*/  FMNMX.FTZ R10, R66, R3, !PT ;  /* 0x00000003420a7209 */ /* 0x000fc80007810000 */
[----:B------:R-:W-:Y:S01]  /*35b0*/  FMNMX.FTZ R3, R67, R10, !PT ;  /* 0x0000000a43037209 */ /* 0x000fe20007810000 */
[----:B------:R-:W-:Y:S02]  /*35c0*/  FFMA.FTZ R10, R81, UR10, -R14 ;  /* 0x0000000a510a7c23 */ /* 0x000fe4000801080e */
[----:B------:R-:W1:Y:S01]  /*35d0*/  MUFU.EX2 R28, R28 ;  /* 0x0000001c001c7308 */ /* 0x000e620000000800 */
[----:B------:R-:W-:Y:S02]  /*35e0*/  FMNMX.FTZ R2, R70, R3, !PT ;  /* 0x0000000346027209 */ /* 0x000fe40007810000 */
[----:B0-----:R-:W-:Y:S02]  /*35f0*/  F2FP.F16.F32.PACK_AB R158, R25, R24 ;  /* 0x00000018199e723e */ /* 0x001fe400000000ff */
[----:B------:R-:W-:-:S03]  /*3600*/  FMNMX.FTZ R2, R71, R2, !PT ;  /* 0x0000000247027209 */ /* 0x000fc60007810000 */
[----:B------:R0:W-:Y:S02]  /*3610*/  MUFU.EX2 R162, R10 ;  /* 0x0000000a00a27308 */ /* 0x0001e40000000800 */
[----:B------:R-:W2:Y:S06]  /*3620*/  SHFL.BFLY PT, R3, R2, 0x2, 0x1f ;  /* 0x0c401f0002037f89 */ /* 0x000eac00000e0000 */
[----:B------:R-:W-:Y:S01]  /*3630*/  MUFU.EX2 R29, R29 ;  /* 0x0000001d001d7308 */ /* 0x000fe20000000800 */
[----:B-1----:R-:W-:-:S07]  /*3640*/  F2FP.F16.F32.PACK_AB R160, R28, R11 ;  /* 0x0000000b1ca0723e */ /* 0x002fce00000000ff */
[----:B------:R-:W-:Y:S08]  /*3650*/  MUFU.EX2 R32, R32 ;  /* 0x0000002000207308 */ /* 0x000ff00000000800 */
[----:B------:R-:W1:Y:S01]  /*3660*/  MUFU.EX2 R33, R33 ;  /* 0x0000002100217308 */ /* 0x000e620000000800 */
[----:B--2---:R-:W-:Y:S01]  /*3670*/  FMNMX.FTZ R3, R2, R3, !PT ;  /* 0x0000000302037209 */ /* 0x004fe20007810000 */
[----:B------:R-:W-:-:S04]  /*3680*/  FFMA.FTZ R2, R57, UR10, -R14 ;  /* 0x0000000a39027c23 */ /* 0x000fc8000801080e */
[----:B0-----:R-:W0:Y:S02]  /*3690*/  SHFL.BFLY PT, R10, R3, 0x1, 0x1f ;  /* 0x0c201f00030a7f89 */ /* 0x001e2400000e0000 */
[----:B------:R2:W-:Y:S08]  /*36a0*/  MUFU.EX2 R41, R2 ;  /* 0x0000000200297308 */ /* 0x0005f00000000800 */
[----:B------:R-:W-:Y:S01]  /*36b0*/  MUFU.EX2 R36, R36 ;  /* 0x0000002400247308 */ /* 0x000fe20000000800 */
[----:B-1----:R-:W-:-:S07]  /*36c0*/  F2FP.F16.F32.PACK_AB R164, R33, R32 ;  /* 0x0000002021a4723e */ /* 0x002fce00000000ff */
[----:B------:R-:W1:Y:S01]  /*36d0*/  MUFU.EX2 R37, R37 ;  /* 0x0000002500257308 */ /* 0x000e620000000800 */
[----:B0-----:R-:W-:Y:S01]  /*36e0*/  FMNMX.FTZ R10, R3, R10, !PT ;  /* 0x0000000a030a7209 */ /* 0x001fe20007810000 */
[--C-:B------:R-:W-:Y:S01]  /*36f0*/  FFMA.FTZ R3, R93, UR10, -R14.reuse ;  /* 0x0000000a5d037c23 */ /* 0x100fe2000801080e */
[----:B------:R-:W-:-:S05]  /*3700*/  FFMA.FTZ R14, R69, UR10, -R14 ;  /* 0x0000000a450e7c23 */ /* 0x000fca000801080e */
[----:B------:R-:W0:Y:S01]  /*3710*/  MUFU.EX2 R40, R40 ;  /* 0x0000002800287308 */ /* 0x000e220000000800 */
[C---:B------:R-:W-:Y:S01]  /*3720*/  FSETP.NEU.FTZ.AND P1, PT, R10.reuse, -INF , PT ;  /* 0xff8000000a00780b */ /* 0x040fe20003f3d000 */
[----:B--2---:R-:W-:-:S05]  /*3730*/  FMUL.FTZ R2, R10, UR10 ;  /* 0x0000000a0a027c20 */ /* 0x004fca0008410000 */
[----:B------:R-:W-:Y:S01]  /*3740*/  FSEL R2, R2, RZ, P1 ;  /* 0x000000ff02027208 */ /* 0x000fe20000800000 */
[----:B------:R2:W-:Y:S01]  /*3750*/  MUFU.EX2 R174, R3 ;  /* 0x0000000300ae7308 */ /* 0x0005e20000000800 */
[----:B------:R-:W-:Y:S02]  /*3760*/  PLOP3.LUT P1, PT, PT, PT, UP0, 0x40, 0x0 ;  /* 0x000000000000781c */ /* 0x000fe40003f2e808 */
[----:B-1----:R-:W-:Y:S01]  /*3770*/  F2FP.F16.F32.PACK_AB R166, R37, R36 ;  /* 0x0000002425a6723e */ /* 0x002fe200000000ff */
[--C-:B------:R-:W-:Y:S01]  /*3780*/  FFMA.FTZ R26, R26, UR10, -R2.reuse ;  /* 0x0000000a1a1a7c23 */ /* 0x100fe20008010802 */
[--C-:B------:R-:W-:Y:S01]  /*3790*/  FFMA.FTZ R27, R27, UR10, -R2.reuse ;  /* 0x0000000a1b1b7c23 */ /* 0x100fe20008010802 */
[--C-:B------:R-:W-:Y:S01]  /*37a0*/  FFMA.FTZ R30, R30, UR10, -R2.reuse ;  /* 0x0000000a1e1e7c23 */ /* 0x100fe20008010802 */
[--C-:B------:R-:W-:Y:S01]  /*37b0*/  FFMA.FTZ R31, R31, UR10, -R2.reuse ;  /* 0x0000000a1f1f7c23 */ /* 0x100fe20008010802 */
[----:B------:R-:W-:Y:S01]  /*37c0*/  FFMA.FTZ R34, R34, UR10, -R2 ;  /* 0x0000000a22227c23 */ /* 0x000fe20008010802 */
[----:B--2---:R-:W-:Y:S01]  /*37d0*/  FADD.FTZ R3, R15, R152 ;  /* 0x000000980f037221 */ /* 0x004fe20000010000 */
        /* <DEDUP_REMOVED lines=18> */
[----:B------:R-:W-:Y:S01]  /*3900*/  F2FP.F16.F32.PACK_AB R152, R152, R15 ;  /* 0x0000000f9898723e */ /* 0x000fe200000000ff */
[--C-:B------:R-:W-:Y:S01]  /*3910*/  FFMA.FTZ R66, R66, UR10, -R2.reuse ;  /* 0x0000000a42427c23 */ /* 0x100fe20008010802 */
[--C-:B------:R-:W-:Y:S01]  /*3920*/  FFMA.FTZ R67, R67, UR10, -R2.reuse ;  /* 0x0000000a43437c23 */ /* 0x100fe20008010802 */
[--C-:B------:R-:W-:Y:S01]  /*3930*/  FFMA.FTZ R70, R70, UR10, -R2.reuse ;  /* 0x0000000a46467c23 */ /* 0x100fe20008010802 */
[----:B------:R-:W-:Y:S01]  /*3940*/  FFMA.FTZ R2, R71, UR10, -R2 ;  /* 0x0000000a47027c23 */ /* 0x000fe20008010802 */
[----:B0-----:R-:W-:Y:S01]  /*3950*/  F2FP.F16.F32.PACK_AB R168, R41, R40 ;  /* 0x0000002829a8723e */ /* 0x001fe200000000ff */
[----:B------:R0:W-:Y:S01]  /*3960*/  MUFU.EX2 R53, R14 ;  /* 0x0000000e00357308 */ /* 0x0001e20000000800 */
[----:B-1----:R-:W-:-:S07]  /*3970*/  F2FP.F16.F32.PACK_AB R153, R27, R26 ;  /* 0x0000001a1b99723e */ /* 0x002fce00000000ff */
[----:B------:R-:W1:Y:S01]  /*3980*/  MUFU.EX2 R31, R31 ;  /* 0x0000001f001f7308 */ /* 0x000e620000000800 */
[----:B0-----:R-:W-:-:S04]  /*3990*/  FADD.FTZ R14, R20, R3 ;  /* 0x00000003140e7221 */ /* 0x001fc80000010000 */
[----:B------:R-:W-:-:S03]  /*39a0*/  FADD.FTZ R3, R21, R14 ;  /* 0x0000000e15037221 */ /* 0x000fc60000010000 */
[----:B------:R-:W0:Y:S01]  /*39b0*/  MUFU.EX2 R34, R34 ;  /* 0x0000002200227308 */ /* 0x000e220000000800 */
[----:B------:R-:W-:Y:S01]  /*39c0*/  FADD.FTZ R14, R22, R3 ;  /* 0x00000003160e7221 */ /* 0x000fe20000010000 */
[----:B------:R-:W-:-:S03]  /*39d0*/  FADD.FTZ R3, R26, R27 ;  /* 0x0000001b1a037221 */ /* 0x000fc60000010000 */
[----:B------:R-:W-:Y:S01]  /*39e0*/  FADD.FTZ R57, R13, R14 ;  /* 0x0000000e0d397221 */ /* 0x000fe20000010000 */
[----:B--2---:R-:W-:Y:S02]  /*39f0*/  FADD.FTZ R14, R30, R3 ;  /* 0x000000031e0e7221 */ /* 0x004fe40000010000 */
[----:B------:R-:W2:Y:S01]  /*3a00*/  MUFU.EX2 R35, R35 ;  /* 0x0000002300237308 */ /* 0x000ea20000000800 */
[----:B------:R-:W-:Y:S01]  /*3a10*/  FADD.FTZ R52, R24, R57 ;  /* 0x0000003918347221 */ /* 0x000fe20000010000 */
[C---:B-1----:R-:W-:Y:S01]  /*3a20*/  FADD.FTZ R3, R31.reuse, R14 ;  /* 0x0000000e1f037221 */ /* 0x042fe20000010000 */
[----:B------:R-:W-:Y:S02]  /*3a30*/  F2FP.F16.F32.PACK_AB R155, R31, R30 ;  /* 0x0000001e1f9b723e */ /* 0x000fe400000000ff */
[----:B------:R-:W-:-:S03]  /*3a40*/  FADD.FTZ R52, R25, R52 ;  /* 0x0000003419347221 */ /* 0x000fc60000010000 */
[----:B------:R-:W1:Y:S01]  /*3a50*/  MUFU.EX2 R38, R38 ;  /* 0x0000002600267308 */ /* 0x000e620000000800 */
[----:B0-----:R-:W-:Y:S01]  /*3a60*/  FADD.FTZ R14, R34, R3 ;  /* 0x00000003220e7221 */ /* 0x001fe20000010000 */
[----:B------:R-:W-:-:S04]  /*3a70*/  FADD.FTZ R57, R11, R52 ;  /* 0x000000340b397221 */ /* 0x000fc80000010000 */
[----:B------:R-:W-:Y:S02]  /*3a80*/  FADD.FTZ R57, R28, R57 ;  /* 0x000000391c397221 */ /* 0x000fe40000010000 */
[----:B------:R-:W0:Y:S01]  /*3a90*/  MUFU.EX2 R39, R39 ;  /* 0x0000002700277308 */ /* 0x000e220000000800 */
[----:B--2---:R-:W-:Y:S01]  /*3aa0*/  FADD.FTZ R3, R35, R14 ;  /* 0x0000000e23037221 */ /* 0x004fe20000010000 */
[----:B------:R-:W-:Y:S01]  /*3ab0*/  FADD.FTZ R52, R162, R57 ;  /* 0x00000039a2347221 */ /* 0x000fe20000010000 */
[----:B------:R-:W-:Y:S02]  /*3ac0*/  F2FP.F16.F32.PACK_AB R162, R29, R162 ;  /* 0x000000a21da2723e */ /* 0x000fe400000000ff */
[----:B------:R-:W-:Y:S01]  /*3ad0*/  F2FP.F16.F32.PACK_AB R157, R35, R34 ;  /* 0x00000022239d723e */ /* 0x000fe200000000ff */
[----:B------:R-:W-:Y:S02]  /*3ae0*/  FADD.FTZ R57, R29, R52 ;  /* 0x000000341d397221 */ /* 0x000fe40000010000 */
[----:B------:R-:W2:Y:S01]  /*3af0*/  MUFU.EX2 R42, R42 ;  /* 0x0000002a002a7308 */ /* 0x000ea20000000800 */
[----:B-1----:R-:W-:Y:S01]  /*3b00*/  FADD.FTZ R14, R38, R3 ;  /* 0x00000003260e7221 */ /* 0x002fe20000010000 */
[----:B------:R-:W-:-:S04]  /*3b10*/  FADD.FTZ R52, R32, R57 ;  /* 0x0000003920347221 */ /* 0x000fc80000010000 */
[----:B------:R-:W-:Y:S02]  /*3b20*/  FADD.FTZ R57, R33, R52 ;  /* 0x0000003421397221 */ /* 0x000fe40000010000 */
[----:B------:R-:W1:Y:S01]  /*3b30*/  MUFU.EX2 R43, R43 ;  /* 0x0000002b002b7308 */ /* 0x000e620000000800 */
[C---:B0-----:R-:W-:Y:S01]  /*3b40*/  FADD.FTZ R3, R39.reuse, R14 ;  /* 0x0000000e27037221 */ /* 0x041fe20000010000 */
[----:B------:R-:W-:Y:S01]  /*3b50*/  FADD.FTZ R52, R36, R57 ;  /* 0x0000003924347221 */ /* 0x000fe20000010000 */
[----:B------:R-:W-:-:S03]  /*3b60*/  F2FP.F16.F32.PACK_AB R159, R39, R38 ;  /* 0x00000026279f723e */ /* 0x000fc600000000ff */
[----:B------:R-:W-:Y:S02]  /*3b70*/  FADD.FTZ R57, R37, R52 ;  /* 0x0000003425397221 */ /* 0x000fe40000010000 */
[----:B------:R-:W0:Y:S01]  /*3b80*/  MUFU.EX2 R46, R46 ;  /* 0x0000002e002e7308 */ /* 0x000e220000000800 */
[----:B--2---:R-:W-:Y:S01]  /*3b90*/  FADD.FTZ R14, R42, R3 ;  /* 0x000000032a0e7221 */ /* 0x004fe20000010000 */
[----:B------:R-:W-:-:S04]  /*3ba0*/  FADD.FTZ R52, R40, R57 ;  /* 0x0000003928347221 */ /* 0x000fc80000010000 */
[----:B------:R-:W-:Y:S02]  /*3bb0*/  FADD.FTZ R15, R41, R52 ;  /* 0x00000034290f7221 */ /* 0x000fe40000010000 */
[----:B------:R-:W2:Y:S01]  /*3bc0*/  MUFU.EX2 R47, R47 ;  /* 0x0000002f002f7308 */ /* 0x000ea20000000800 */
[C---:B-1----:R-:W-:Y:S01]  /*3bd0*/  FADD.FTZ R3, R43.reuse, R14 ;  /* 0x0000000e2b037221 */ /* 0x042fe20000010000 */
[----:B------:R-:W-:-:S06]  /*3be0*/  F2FP.F16.F32.PACK_AB R161, R43, R42 ;  /* 0x0000002a2ba1723e */ /* 0x000fcc00000000ff */
[----:B------:R-:W1:Y:S01]  /*3bf0*/  MUFU.EX2 R50, R50 ;  /* 0x0000003200327308 */ /* 0x000e620000000800 */
[----:B0-----:R-:W-:-:S07]  /*3c00*/  FADD.FTZ R14, R46, R3 ;  /* 0x000000032e0e7221 */ /* 0x001fce0000010000 */
[----:B------:R-:W0:Y:S01]  /*3c10*/  MUFU.EX2 R51, R51 ;  /* 0x0000003300337308 */ /* 0x000e220000000800 */
[C---:B--2---:R-:W-:Y:S01]  /*3c20*/  FADD.FTZ R3, R47.reuse, R14 ;  /* 0x0000000e2f037221 */ /* 0x044fe20000010000 */
[----:B------:R-:W-:-:S06]  /*3c30*/  F2FP.F16.F32.PACK_AB R163, R47, R46 ;  /* 0x0000002e2fa3723e */ /* 0x000fcc00000000ff */
[----:B------:R-:W2:Y:S01]  /*3c40*/  MUFU.EX2 R54, R54 ;  /* 0x0000003600367308 */ /* 0x000ea20000000800 */
[----:B-1----:R-:W-:-:S07]  /*3c50*/  FADD.FTZ R14, R50, R3 ;  /* 0x00000003320e7221 */ /* 0x002fce0000010000 */
        /* <DEDUP_REMOVED lines=22> */
[----:B------:R-:W-:-:S03]  /*3dc0*/  F2FP.F16.F32.PACK_AB R172, R49, R48 ;  /* 0x0000003031ac723e */ /* 0x000fc600000000ff */
[----:B------:R-:W-:Y:S01]  /*3dd0*/  FADD.FTZ R20, R174, R11 ;  /* 0x0000000bae147221 */ /* 0x000fe20000010000 */
[C---:B------:R-:W-:Y:S02]  /*3de0*/  F2FP.F16.F32.PACK_AB R174, R53.reuse, R174 ;  /* 0x000000ae35ae723e */ /* 0x040fe400000000ff */
[----:B------:R-:W1:Y:S01]  /*3df0*/  MUFU.EX2 R66, R66 ;  /* 0x0000004200427308 */ /* 0x000e620000000800 */
[----:B0-----:R-:W-:Y:S01]  /*3e00*/  FADD.FTZ R14, R62, R3 ;  /* 0x000000033e0e7221 */ /* 0x001fe20000010000 */
[----:B------:R-:W-:-:S06]  /*3e10*/  FADD.FTZ R3, R53, R20 ;  /* 0x0000001435037221 */ /* 0x000fcc0000010000 */
[----:B------:R-:W0:Y:S01]  /*3e20*/  MUFU.EX2 R67, R67 ;  /* 0x0000004300437308 */ /* 0x000e220000000800 */
[C---:B--2---:R-:W-:Y:S01]  /*3e30*/  FADD.FTZ R11, R63.reuse, R14 ;  /* 0x0000000e3f0b7221 */ /* 0x044fe20000010000 */
[----:B------:R-:W-:-:S06]  /*3e40*/  F2FP.F16.F32.PACK_AB R171, R63, R62 ;  /* 0x0000003e3fab723e */ /* 0x000fcc00000000ff */
[----:B------:R-:W2:Y:S01]  /*3e50*/  MUFU.EX2 R70, R70 ;  /* 0x0000004600467308 */ /* 0x000ea20000000800 */
[----:B-1----:R-:W-:-:S07]  /*3e60*/  FADD.FTZ R14, R66, R11 ;  /* 0x0000000b420e7221 */ /* 0x002fce0000010000 */
[----:B------:R2:W1:Y:S01]  /*3e70*/  MUFU.EX2 R175, R2 ;  /* 0x0000000200af7308 */ /* 0x0004620000000800 */
[C---:B0-----:R-:W-:Y:S01]  /*3e80*/  FADD.FTZ R11, R67.reuse, R14 ;  /* 0x0000000e430b7221 */ /* 0x041fe20000010000 */
[----:B------:R-:W-:-:S03]  /*3e90*/  F2FP.F16.F32.PACK_AB R173, R67, R66 ;  /* 0x0000004243ad723e */ /* 0x000fc600000000ff */
[----:B--2---:R-:W-:-:S04]  /*3ea0*/  FADD.FTZ R2, R70, R11 ;  /* 0x0000000b46027221 */ /* 0x004fc80000010000 */
[C---:B-1----:R-:W-:Y:S01]  /*3eb0*/  FADD.FTZ R2, R175.reuse, R2 ;  /* 0x00000002af027221 */ /* 0x042fe20000010000 */
[----:B------:R-:W-:Y:S01]  /*3ec0*/  F2FP.F16.F32.PACK_AB R175, R175, R70 ;  /* 0x00000046afaf723e */ /* 0x000fe200000000ff */
[----:B------:R-:W-:Y:S06]  /*3ed0*/  @P1 BRA `(.L_x_1837) ;  /* 0x0000000000041947 */ /* 0x000fec0003800000 */
[----:B------:R-:W-:Y:S01]  /*3ee0*/  BPT.TRAP 0x1 ;  /* 0x000000040000795c */ /* 0x000fe20000300000 */
.L_x_1837:
[----:B------:R-:W-:Y:S01]  /*3ef0*/  PLOP3.LUT P2, PT, PT, PT, UP0, 0x40, 0x0 ;  /* 0x000000000000781c */ /* 0x000fe20003f4e808 */
[----:B------:R0:W1:-:S12]  /*3f00*/  SYNCS.PHASECHK.TRANS64.TRYWAIT P1, [UR38+0x22850], R12 ;  /* 0x0228500cff0075a7 */ /* 0x0000580008020166 */
[----:B0-----:R-:W-:Y:S05]  /*3f10*/  @P2 BRA `(.L_x_1838) ;  /* 0x0000000000042947 */ /* 0x001fea0003800000 */
[----:B------:R-:W-:Y:S01]  /*3f20*/  BPT.TRAP 0x1 ;  /* 0x000000040000795c */ /* 0x000fe20000300000 */
.L_x_1838:
[----:B-1----:R-:W-:Y:S05]  /*3f30*/  @P1 BRA `(.L_x_1839) ;  /* 0x0000000000081947 */ /* 0x002fea0003800000 */
[----:B------:R-:W0:Y:S02]  /*3f40*/  SYNCS.PHASECHK.TRANS64.TRYWAIT P1, [UR38+0x22850], R12 ;  /* 0x0228500cff0075a7 */ /* 0x000e240008020166 */
[----:B0-----:R-:W-:Y:S05]  /*3f50*/  @!P1 BRA `(.L_x_1840) ;  /* 0x000000f400149947 */ /* 0x001fea0003800000 */
.L_x_1839:
[----:B------:R1:W-:Y:S01]  /*3f60*/  BAR.SYNC.DEFER_BLOCKING R7, 0x100 ;  /* 0x000400070000751d */ /* 0x0003e20000010000 */
[----:B------:R-:W-:Y:S01]  /*3f70*/  UIADD3 UR14, UR38, 0x400, URZ ;  /* 0x00000400260e7890 */ /* 0x000fe2000fffe03f */
[----:B------:R-:W-:Y:S01]  /*3f80*/  ISETP.NE.AND P1, PT, R8, 0x1, PT ;  /* 0x000000010800780c */ /* 0x000fe20003f25270 */
[----:B0-----:R-:W-:Y:S02]  /*3f90*/  @!P0 VIADD R9, R9, 0x22860 ;  /* 0x0002286009098836 */ /* 0x001fe40000000000 */
[----:B------:R-:W-:Y:S01]  /*3fa0*/  USHF.R.U32.HI UR14, URZ, 0x4, UR14 ;  /* 0x000000043f0e7899 */ /* 0x000fe2000801160e */
[----:B------:R-:W-:Y:S01]  /*3fb0*/  UMOV UR15, 0x40000040 ;  /* 0x40000040000f7882 */ /* 0x000fe20000000000 */
[----:B------:R-:W0:Y:S02]  /*3fc0*/  S2R R11, SR_CTAID.X ;  /* 0x00000000000b7919 */ /* 0x000e240000002500 */
[----:B------:R-:W-:Y:S01]  /*3fd0*/  ULOP3.LUT UR14, UR14, 0x3fff, URZ, 0xc0, !UPT ;  /* 0x00003fff0e0e7892 */ /* 0x000fe2000f8ec03f */
[----:B------:R-:W-:-:S03]  /*3fe0*/  @!P0 PRMT R9, RZ, 0x654, R9 ;  /* 0x00000654ff098816 */ /* 0x000fc60000000009 */
[----:B------:R-:W-:Y:S02]  /*3ff0*/  ULOP3.LUT UR24, UR14, 0x3000000, URZ, 0xfc, !UPT ;  /* 0x030000000e187892 */ /* 0x000fe4000f8efc3f */
[----:B------:R-:W2:Y:S05]  /*4000*/  @P1 LDC R12, c[0x0][0x44c] ;  /* 0x00011300ff0c1b82 */ /* 0x000eaa0000000800 */
[----:B------:R-:W-:-:S03]  /*4010*/  UMOV UR14, UR24 ;  /* 0x00000018000e7c82 */ /* 0x000fc60008000000 */
[----:B------:R-:W3:Y:S01]  /*4020*/  @P1 LDC R15, c[0x0][0x450] ;  /* 0x00011400ff0f1b82 */ /* 0x000ee20000000800 */
[----:B------:R-:W-:-:S06]  /*4030*/  WARPGROUP.ARRIVE ;  /* 0x00000000000079c5 */ /* 0x000fcc0000000000 */
[----:B------:R-:W-:Y:S01]  /*4040*/  HGMMA.64x256x16.F32 R24, R152, gdesc[UR12].tnspB, RZ, !UPT, gsb0 ;  /* 0x43e0000c98187df0 */ /* 0x000fe2000c0008ff */
[----:B------:R-:W-:Y:S01]  /*4050*/  UIADD3 UR14, UR24, 0x80, URZ ;  /* 0x00000080180e7890 */ /* 0x000fe2000fffe03f */
[----:B------:R-:W-:Y:S01]  /*4060*/  UMOV UR15, 0x40000040 ;  /* 0x40000040000f7882 */ /* 0x000fe20000000000 */
[----:B0-----:R-:W-:-:S04]  /*4070*/  IMAD.SHL.U32 R11, R11, 0x80, RZ ;  /* 0x000000800b0b7824 */ /* 0x001fc800078e00ff */
[----:B--2---:R-:W-:-:S04]  /*4080*/  @P1 IMAD.HI.U32 R12, R11, R12, RZ ;  /* 0x0000000c0b0c1227 */ /* 0x004fc800078e00ff */
[----:B------:R-:W-:Y:S01]  /*4090*/  IMAD.MOV.U32 R13, RZ, RZ, R11 ;  /* 0x000000ffff0d7224 */ /* 0x000fe200078e000b */
[----:B---3--:R-:W-:Y:S02]  /*40a0*/  @P1 SHF.R.U32.HI R13, RZ, R15, R12 ;  /* 0x0000000fff0d1219 */ /* 0x008fe4000001160c */
[----:B------:R-:W-:Y:S02]  /*40b0*/  PLOP3.LUT P1, PT, PT, PT, UP1, 0x40, 0x0 ;  /* 0x000000000000781c */ /* 0x000fe40003f2e818 */
[----:B------:R-:W-:Y:S01]  /*40c0*/  IADD3 R13, R13, -UR11, R18 ;  /* 0x8000000b0d0d7c10 */ /* 0x000fe2000fffe012 */
[----:B------:R-:W-:Y:S02]  /*40d0*/  WARPGROUP.DEPBAR.LE gsb0, 0x0 ;  /* 0x00008000000079c5 */ /* 0x000fe40000010000 */
[----:B------:R-:W-:-:S09]  /*40e0*/  WARPGROUP.ARRIVE ;  /* 0x00000000000079c5 */ /* 0x000fd20000000000 */
        /* <DEDUP_REMOVED lines=25> */
[----:B------:R-:W-:-:S13]  /*4280*/  R2UR UR14, R13 ;  /* 0x000000000d0e72ca */ /* 0x000fda00000e0000 */
[----:B------:R-:W-:Y:S01]  /*4290*/  UIADD3 UR4, UR14, UR4, URZ ;  /* 0x000000040e047290 */ /* 0x000fe2000fffe03f */
[----:B------:R-:W-:Y:S02]  /*42a0*/  WARPGROUP.DEPBAR.LE gsb0, 0x0 ;  /* 0x00008000000079c5 */ /* 0x000fe40000010000 */
[----:B------:R0:W-:Y:S02]  /*42b0*/  @!P0 SYNCS.ARRIVE.TRANS64.RED.A1T0 RZ, [R9+URZ], RZ ;  /* 0x000000ff09ff89a7 */ /* 0x0001e4000810043f */
[----:B0-----:R-:W-:Y:S01]  /*42c0*/  VIADD R9, R23, 0xfffffffe ;  /* 0xfffffffe17097836 */ /* 0x001fe20000000000 */
[----:B-1----:R-:W-:Y:S06]  /*42d0*/  @P1 BRA `(.L_x_1841) ;  /* 0x0000000000481947 */ /* 0x002fec0003800000 */
[C---:B------:R-:W-:Y:S01]  /*42e0*/  ISETP.GT.AND P1, PT, R13.reuse, RZ, PT ;  /* 0x000000ff0d00720c */ /* 0x040fe20003f24270 */
[----:B------:R-:W-:-:S05]  /*42f0*/  VIADD R12, R13, 0xffffffff ;  /* 0xffffffff0d0c7836 */ /* 0x000fca0000000000 */
[----:B------:R-:W-:-:S07]  /*4300*/  R2UR UR18, R12 ;  /* 0x000000000c1272ca */ /* 0x000fce00000e0000 */
[----:B------:R-:W-:Y:S08]  /*4310*/  @P1 BRA `(.L_x_1842) ;  /* 0x00000000001c1947 */ /* 0x000ff00003800000 */
[----:B------:R-:W-:Y:S02]  /*4320*/  UISETP.NE.AND UP2, UPT, UR5, 0x1, UPT ;  /* 0x000000010500788c */ /* 0x000fe4000bf45270 */
[----:B------:R-:W-:-:S09]  /*4330*/  UIADD3 UR18, -UR14, URZ, URZ ;  /* 0x0000003f0e127290 */ /* 0x000fd2000fffe13f */
[----:B------:R-:W-:Y:S02]  /*4340*/  @UP2 ULDC.64 UR22, c[0x0][0x9e8] ;  /* 0x00027a0000162ab9 */ /* 0x000fe40000000a00 */
[----:B------:R-:W-:-:S04]  /*4350*/  UIMAD.WIDE.U32 UR14, UR18, UR22, URZ ;  /* 0x00000016120e72a5 */ /* 0x000fc8000f8e003f */
[----:B------:R-:W-:-:S04]  /*4360*/  @UP2 USHF.R.U32.HI UR18, URZ, UR23, UR15 ;  /* 0x000000173f122299 */ /* 0x000fc8000801160f */
[----:B------:R-:W-:Y:S01]  /*4370*/  ULOP3.LUT UR18, URZ, UR18, URZ, 0x33, !UPT ;  /* 0x000000123f127292 */ /* 0x000fe2000f8e333f */
[----:B------:R-:W-:Y:S11]  /*4380*/  BRA `(.L_x_1843) ;  /* 0x0000000000107947 */ /* 0x000ff60003800000 */
.L_x_1842:
[----:B------:R-:W-:-:S11]  /*4390*/  UISETP.NE.AND UP2, UPT, UR5, 0x1, UPT ;  /* 0x000000010500788c */ /* 0x000fd6000bf45270 */
[----:B------:R-:W-:Y:S02]  /*43a0*/  @UP2 ULDC.64 UR22, c[0x0][0x9e8] ;  /* 0x00027a0000162ab9 */ /* 0x000fe40000000a00 */
[----:B------:R-:W-:-:S04]  /*43b0*/  UIMAD.WIDE.U32 UR14, UR18, UR22, URZ ;  /* 0x00000016120e72a5 */ /* 0x000fc8000f8e003f */
[----:B------:R-:W-:-:S12]  /*43c0*/  @UP2 USHF.R.U32.HI UR18, URZ, UR23, UR15 ;  /* 0x000000173f122299 */ /* 0x000fd8000801160f */
.L_x_1843:
[----:B------:R-:W-:-:S04]  /*43d0*/  UIMAD UR5, UR18, UR5, UR5 ;  /* 0x00000005120572a4 */ /* 0x000fc8000f8e0205 */
[----:B------:R-:W-:-:S04]  /*43e0*/  UISETP.LT.AND UP2, UPT, UR4, UR5, UPT ;  /* 0x000000050400728c */ /* 0x000fc8000bf41270 */
[----:B------:R-:W-:-:S12]  /*43f0*/  USEL UR4, UR4, UR5, UP2 ;  /* 0x0000000504047287 */ /* 0x000fd80009000000 */
.L_x_1841:
[----:B------:R-:W-:-:S04]  /*4400*/  UIMAD.WIDE UR4, UR4, 0x2aaaaaab, URZ ;  /* 0x2aaaaaab040478a5 */ /* 0x000fc8000f8e023f */
[----:B------:R-:W-:-:S04]  /*4410*/  USHF.R.U32.HI UR4, URZ, 0x1f, UR5 ;  /* 0x0000001f3f047899 */ /* 0x000fc80008011605 */
[----:B------:R-:W-:-:S03]  /*4420*/  ULEA.HI.SX32 UR4, UR5, UR4, 0x1c ;  /* 0x0000000405047291 */ /* 0x000fc6000f8fe23f */
[----:B------:R-:W-:Y:S01]  /*4430*/  UMOV UR5, URZ ;  /* 0x0000003f00057c82 */ /* 0x000fe20008000000 */
[----:B------:R-:W-:-:S04]  /*4440*/  UISETP.LT.AND UP2, UPT, UR37, UR4, UPT ;  /* 0x000000042500728c */ /* 0x000fc8000bf41270 */
[----:B------:R-:W-:-:S03]  /*4450*/  USEL UR25, UR37, UR4, !UP2 ;  /* 0x0000000425197287 */ /* 0x000fc6000d000000 */
[----:B------:R-:W-:-:S03]  /*4460*/  UMOV UR4, URZ ;  /* 0x0000003f00047c82 */ /* 0x000fc60008000000 */
[----:B------:R-:W-:-:S13]  /*4470*/  ISETP.GE.AND P1, PT, R9, UR25, PT ;  /* 0x0000001909007c0c */ /* 0x000fda000bf26270 */
[----:B------:R-:W-:Y:S05]  /*4480*/  @!P1 BRA `(.L_x_1844) ;  /* 0x0000003000089947 */ /* 0x000fea0003800000 */
[----:B------:R-:W-:Y:S01]  /*4490*/  UMOV UR5, URZ ;  /* 0x0000003f00057c82 */ /* 0x000fe20008000000 */
[----:B------:R-:W-:Y:S01]  /*44a0*/  UMOV UR4, URZ ;  /* 0x0000003f00047c82 */ /* 0x000fe20008000000 */
[----:B------:R-:W-:Y:S01]  /*44b0*/  ULDC UR29, c[0x0][0x9e4] ;  /* 0x00027900001d7ab9 */ /* 0x000fe20000000800 */
[----:B------:R-:W-:Y:S01]  /*44c0*/  ULDC UR27, c[0x0][0x288] ;  /* 0x0000a200001b7ab9 */ /* 0x000fe20000000800 */
[----:B------:R-:W-:Y:S01]  /*44d0*/  ULDC UR30, c[0x0][0x2f0] ;  /* 0x0000bc00001e7ab9 */ /* 0x000fe20000000800 */
[----:B------:R-:W-:Y:S01]  /*44e0*/  ULDC UR26, c[0x0][0x988] ;  /* 0x00026200001a7ab9 */ /* 0x000fe20000000800 */
[----:B------:R-:W-:-:S05]  /*44f0*/  ULDC UR28, c[0x0][0x9e0] ;  /* 0x00027800001c7ab9 */ /* 0x000fca0000000800 */
.L_x_1861:
[----:B------:R-:W-:Y:S01]  /*4500*/  UIADD3 UR4, UR4, 0x1, URZ ;  /* 0x0000000104047890 */ /* 0x000fe2000fffe03f */
[----:B------:R-:W-:-:S03]  /*4510*/  PLOP3.LUT P1, PT, PT, PT, UP0, 0x40, 0x0 ;  /* 0x000000000000781c */ /* 0x000fc60003f2e808 */
[----:B------:R-:W-:-:S04]  /*4520*/  UISETP.NE.AND UP2, UPT, UR4, 0x2, UPT ;  /* 0x000000020400788c */ /* 0x000fc8000bf45270 */
[----:B------:R-:W-:Y:S02]  /*4530*/  USEL UR10, URZ, 0x1, UP2 ;  /* 0x000000013f0a7887 */ /* 0x000fe40009000000 */
[----:B------:R-:W-:Y:S02]  /*4540*/  USEL UR4, UR4, URZ, UP2 ;  /* 0x0000003f04047287 */ /* 0x000fe40009000000 */
[----:B------:R-:W-:Y:S02]  /*4550*/  ULOP3.LUT UR5, UR5, UR10, URZ, 0x3c, !UPT ;  /* 0x0000000a05057292 */ /* 0x000fe4000f8e3c3f */
[----:B0-2---:R-:W-:Y:S10]  /*4560*/  @P1 BRA `(.L_x_1845) ;  /* 0x0000000000041947 */ /* 0x005ff40003800000 */
[----:B------:R-:W-:Y:S01]  /*4570*/  BPT.TRAP 0x1 ;  /* 0x000000040000795c */ /* 0x000fe20000300000 */
.L_x_1845:
[----:B------:R-:W-:Y:S01]  /*4580*/  PLOP3.LUT P2, PT, PT, PT, UP0, 0x40, 0x0 ;  /* 0x000000000000781c */ /* 0x000fe20003f4e808 */
[----:B------:R-:W-:Y:S01]  /*4590*/  ULEA UR31, UR4, UR38, 0x3 ;  /* 0x00000026041f7291 */ /* 0x000fe2000f8e183f */
[----:B------:R-:W-:-:S05]  /*45a0*/  IMAD.U32 R13, RZ, RZ, UR5 ;  /* 0x00000005ff0d7e24 */ /* 0x000fca000f8e00ff */
[----:B------:R-:W-:-:S04]  /*45b0*/  SHF.L.U32 R13, R13, 0x1f, RZ ;  /* 0x0000001f0d0d7819 */ /* 0x000fc800000006ff */
[----:B------:R0:W1:Y:S02]  /*45c0*/  SYNCS.PHASECHK.TRANS64.TRYWAIT P1, [UR31+0x22830], R13 ;  /* 0x0228300dff0075a7 */ /* 0x000064000802015f */
[----:B------:R-:W-:Y:S05]  /*45d0*/  @P2 BRA `(.L_x_1846) ;  /* 0x0000000000042947 */ /* 0x000fea0003800000 */
[----:B------:R-:W-:Y:S01]  /*45e0*/  BPT.TRAP 0x1 ;  /* 0x000000040000795c */ /* 0x000fe20000300000 */
.L_x_1846:
[----:B-1----:R-:W-:Y:S05]  /*45f0*/  @P1 BRA `(.L_x_1847) ;  /* 0x0000000000081947 */ /* 0x002fea0003800000 */
[----:B------:R-:W1:Y:S02]  /*4600*/  SYNCS.PHASECHK.TRANS64.TRYWAIT P1, [UR31+0x22830], R13 ;  /* 0x0228300dff0075a7 */ /* 0x000e64000802015f */
[----:B-1----:R-:W-:Y:S05]  /*4610*/  @!P1 BRA `(.L_x_1848) ;  /* 0x000000ec00789947 */ /* 0x002fea0003800000 */
.L_x_1847:
[----:B------:R-:W-:Y:S01]  /*4620*/  UIMAD UR22, UR4, 0x300, UR6 ;  /* 0x00000300041678a4 */ /* 0x000fe2000f8e0206 */
[----:B------:R-:W-:Y:S01]  /*4630*/  WARPGROUP.ARRIVE ;  /* 0x00000000000079c5 */ /* 0x000fe20000000000 */
[----:B------:R-:W-:Y:S01]  /*4640*/  UMOV UR23, 0x40000040 ;  /* 0x4000004000177882 */ /* 0x000fe20000000000 */
[----:B------:R-:W-:Y:S01]  /*4650*/  UMOV UR11, 0x40000040 ;  /* 0x40000040000b7882 */ /* 0x000fe20000000000 */
[----:B------:R-:W-:Y:S01]  /*4660*/  UIADD3 UR10, UR22, 0x2, URZ ;  /* 0x00000002160a7890 */ /* 0x000fe2000fffe03f */
[----:B------:R-:W-:Y:S01]  /*4670*/  ISETP.NE.AND P1, PT, R8, 0x1, PT ;  /* 0x000000010800780c */ /* 0x000fe20003f25270 */
[----:B------:R-:W-:Y:S01]  /*4680*/  UIADD3 UR14, UR22, 0x4, URZ ;  /* 0x00000004160e7890 */ /* 0x000fe2000fffe03f */
[----:B------:R-:W-:Y:S01]  /*4690*/  IMAD.MOV.U32 R20, RZ, RZ, R6 ;  /* 0x000000ffff147224 */ /* 0x000fe200078e0006 */
[----:B------:R-:W-:Y:S01]  /*46a0*/  UMOV UR15, 0x40000040 ;  /* 0x40000040000f7882 */ /* 0x000fe20000000000 */
[----:B------:R-:W-:Y:S01]  /*46b0*/  HGMMA.64x96x16.F32 R152, gdesc[UR20], RZ, !UPT, gsb0 ;  /* 0x01600000149879f0 */ /* 0x000fe2000c0008ff */
[----:B------:R-:W-:Y:S01]  /*46c0*/  UIADD3 UR18, UR22, 0x6, URZ ;  /* 0x0000000616127890 */ /* 0x000fe2000fffe03f */
[----:B------:R-:W-:Y:S01]  /*46d0*/  IMAD R14, R9, -0x60, RZ ;  /* 0xffffffa0090e7824 */ /* 0x000fe200078e02ff */
[----:B------:R-:W-:Y:S01]  /*46e0*/  UMOV UR19, 0x40000040 ;  /* 0x4000004000137882 */ /* 0x000fe20000000000 */
[----:B------:R-:W-:-:S02]  /*46f0*/  IMAD.U32 R12, RZ, RZ, UR31 ;  /* 0x0000001fff0c7e24 */ /* 0x000fc4000f8e00ff */
[----:B------:R-:W-:-:S03]  /*4700*/  VIADD R22, R14, 0x1 ;  /* 0x000000010e167836 */ /* 0x000fc60000000000 */
[----:B------:R-:W2:Y:S01]  /*4710*/  @P1 LDC R15, c[0x0][0x44c] ;  /* 0x00011300ff0f1b82 */ /* 0x000ea20000000800 */
[----:B------:R-:W-:-:S04]  /*4720*/  IMAD R21, R5, -0x2, R22 ;  /* 0xfffffffe05157824 */ /* 0x000fc800078e0216 */
[----:B------:R-:W-:-:S03]  /*4730*/  IMAD R21, R16, UR30, R21 ;  /* 0x0000001e10157c24 */ /* 0x000fc6000f8e0215 */
[----:B-1----:R-:W1:Y:S01]  /*4740*/  @P1 LDC R4, c[0x0][0x450] ;  /* 0x00011400ff041b82 */ /* 0x002e620000000800 */
[----:B--2---:R-:W-:-:S05]  /*4750*/  @P1 IMAD.HI.U32 R15, R6, R15, RZ ;  /* 0x0000000f060f1227 */ /* 0x004fca00078e00ff */
[----:B-1----:R-:W-:Y:S01]  /*4760*/  @P1 SHF.R.U32.HI R20, RZ, R4, R15 ;  /* 0x00000004ff141219 */ /* 0x002fe2000001160f */
[----:B------:R-:W-:Y:S01]  /*4770*/  @!P0 VIADD R15, R12, 0x22840 ;  /* 0x000228400c0f8836 */ /* 0x000fe20000000000 */
[----:B------:R-:W-:Y:S02]  /*4780*/  PLOP3.LUT P1, PT, PT, PT, UP1, 0x40, 0x0 ;  /* 0x000000000000781c */ /* 0x000fe40003f2e818 */
[----:B------:R-:W-:Y:S01]  /*4790*/  IADD3 R4, -R19, 0xb, RZ ;  /* 0x0000000b13047810 */ /* 0x000fe20007ffe1ff */
[----:B------:R-:W1:Y:S01]  /*47a0*/  SHFL.IDX PT, R201, R20, RZ, 0x1c1f ;  /* 0x001c1fff14c97589 */ /* 0x000e6200000e0000 */
[----:B------:R-:W-:Y:S01]  /*47b0*/  @!P0 PRMT R15, RZ, 0x654, R15 ;  /* 0x00000654ff0f8816 */ /* 0x000fe2000000000f */
[----:B------:R-:W-:Y:S02]  /*47c0*/  WARPGROUP.DEPBAR.LE gsb0, 0x0 ;  /* 0x00008000000079c5 */ /* 0x000fe40000010000 */
[----:B------:R-:W-:-:S06]  /*47d0*/  WARPGROUP.ARRIVE ;  /* 0x00000000000079c5 */ /* 0x000fcc0000000000 */
[----:B------:R-:W-:Y:S01]  /*47e0*/  HGMMA.64x96x16.F32 R152, gdesc[UR8], R152, gsb0 ;  /* 0x01600000089879f0 */ /* 0x000fe20008000898 */
[----:B------:R-:W-:Y:S02]  /*47f0*/  UMOV UR11, UR27 ;  /* 0x0000001b000b7c82 */ /* 0x000fe40008000000 */
[----:B------:R-:W-:-:S04]  /*4800*/  VIADD R21, R21, -UR11 ;  /* 0x8000000b15157c36 */ /* 0x000fc80008000000 */
[C---:B------:R-:W-:Y:S02]  /*4810*/  VIADD R22, R21.reuse, UR28 ;  /* 0x0000001c15167c36 */ /* 0x040fe40008000000 */
[----:B------:R-:W-:Y:S02]  /*4820*/  VIADD R200, R21, UR7 ;  /* 0x0000000715c87c36 */ /* 0x000fe40008000000 */
[C---:B-1----:R-:W-:Y:S02]  /*4830*/  IMAD.IADD R21, R201.reuse, 0x1, R22 ;  /* 0x00000001c9157824 */ /* 0x042fe400078e0216 */
[----:B------:R-:W-:Y:S01]  /*4840*/  IMAD.IADD R23, R201, 0x1, R200 ;  /* 0x00000001c9177824 */ /* 0x000fe200078e02c8 */
        /* <DEDUP_REMOVED lines=8> */
[----:B------:R1:W-:Y:S01]  /*48d0*/  @!P0 SYNCS.ARRIVE.TRANS64.RED.A1T0 RZ, [R15+URZ], RZ ;  /* 0x000000ff0fff89a7 */ /* 0x0003e2000810043f */
[----:B------:R-:W-:Y:S05]  /*48e0*/  @P1 BRA `(.L_x_1849) ;  /* 0x00000000005c1947 */ /* 0x000fea0003800000 */
[----:B-1----:R-:W-:Y:S01]  /*48f0*/  IMAD R15, R16, UR30, R201 ;  /* 0x0000001e100f7c24 */ /* 0x002fe2000f8e02c9 */
[----:B------:R-:W-:Y:S03]  /*4900*/  BSSY B0, `(.L_x_1850) ;  /* 0x0000011000007945 */ /* 0x000fe60003800000 */
[----:B------:R-:W-:-:S05]  /*4910*/  VIADD R15, R15, -UR11 ;  /* 0x8000000b0f0f7c36 */ /* 0x000fca0008000000 */
[----:B------:R-:W-:-:S13]  /*4920*/  ISETP.GT.AND P1, PT, R15, -0x1, PT ;  /* 0xffffffff0f00780c */ /* 0x000fda0003f24270 */
[----:B------:R-:W-:Y:S05]  /*4930*/  @P1 BRA `(.L_x_1851) ;  /* 0x0000000000201947 */ /* 0x000fea0003800000 */
[----:B------:R-:W-:Y:S01]  /*4940*/  IMAD.U32 R201, RZ, RZ, UR29 ;  /* 0x0000001dffc97e24 */ /* 0x000fe2000f8e00ff */
[----:B------:R-:W-:-:S04]  /*4950*/  LOP3.LUT R15, RZ, R15, RZ, 0x33, !PT ;  /* 0x0000000fff0f7212 */ /* 0x000fc800078e33ff */
[----:B------:R-:W-:-:S13]  /*4960*/  ISETP.NE.AND P1, PT, R201, 0x1, PT ;  /* 0x00000001c900780c */ /* 0x000fda0003f25270 */
[----:B------:R-:W1:Y:S02]  /*4970*/  @P1 LDC.64 R202, c[0x0][0x9e8] ;  /* 0x00027a00ffca1b82 */ /* 0x000e640000000a00 */
[----:B-1----:R-:W-:-:S05]  /*4980*/  @P1 IMAD.HI.U32 R202, R15, R202, RZ ;  /* 0x000000ca0fca1227 */ /* 0x002fca00078e00ff */
[----:B------:R-:W-:-:S04]  /*4990*/  @P1 SHF.R.U32.HI R15, RZ, R203, R202 ;  /* 0x000000cbff0f1219 */ /* 0x000fc800000116ca */
[----:B------:R-:W-:Y:S01]  /*49a0*/  LOP3.LUT R15, RZ, R15, RZ, 0x33, !PT ;  /* 0x0000000fff0f7212 */ /* 0x000fe200078e33ff */
[----:B------:R-:W-:Y:S06]  /*49b0*/  BRA `(.L_x_1852) ;  /* 0x0000000000147947 */ /* 0x000fec0003800000 */
.L_x_1851:
[----:B------:R-:W-:-:S05]  /*49c0*/  IMAD.U32 R201, RZ, RZ, UR29 ;  /* 0x0000001dffc97e24 */ /* 0x000fca000f8e00ff */
[----:B------:R-:W-:-:S13]  /*49d0*/  ISETP.NE.AND P1, PT, R201, 0x1, PT ;  /* 0x00000001c900780c */ /* 0x000fda0003f25270 */
[----:B------:R-:W1:Y:S02]  /*49e0*/  @P1 LDC.64 R202, c[0x0][0x9e8] ;  /* 0x00027a00ffca1b82 */ /* 0x000e640000000a00 */
[----:B-1----:R-:W-:-:S05]  /*49f0*/  @P1 IMAD.HI.U32 R202, R15, R202, RZ ;  /* 0x000000ca0fca1227 */ /* 0x002fca00078e00ff */
[----:B------:R-:W-:-:S07]  /*4a00*/  @P1 SHF.R.U32.HI R15, RZ, R203, R202 ;  /* 0x000000cbff0f1219 */ /* 0x000fce00000116ca */
.L_x_1852:
[----:B------:R-:W-:Y:S05]  /*4a10*/  BSYNC B0 ;  /* 0x0000000000007941 */ /* 0x000fea0003800000 */
.L_x_1850:
[----:B------:R-:W-:-:S04]  /*4a20*/  IMAD R202, R5, -0x2, R14 ;  /* 0xfffffffe05ca7824 */ /* 0x000fc800078e020e */
[----:B------:R-:W-:-:S05]  /*4a30*/  IMAD R202, R15, R201, R202 ;  /* 0x000000c90fca7224 */ /* 0x000fca00078e02ca */
[----:B------:R-:W-:Y:S02]  /*4a40*/  VIADDMNMX R21, R202, R201, R21, PT ;  /* 0x000000c9ca157246 */ /* 0x000fe40003800115 */
[----:B------:R-:W-:-:S07]  /*4a50*/  VIMNMX R23, R23, R202, !PT ;  /* 0x000000ca17177248 */ /* 0x000fce0007fe0100 */
.L_x_1849:
[C---:B------:R-:W-:Y:S02]  /*4a60*/  ISETP.GE.AND P1, PT, R14.reuse, 0x1, PT ;  /* 0x000000010e00780c */ /* 0x040fe40003f26270 */
[----:B------:R-:W-:Y:S02]  /*4a70*/  ISETP.GE.AND P4, PT, R14, 0x9, PT ;  /* 0x000000090e00780c */ /* 0x000fe40003f86270 */
[----:B------:R-:W-:Y:S02]  /*4a80*/  LOP3.LUT R17, R17, 0xfffbffff, RZ, 0xc0, !PT ;  /* 0xfffbffff11117812 */ /* 0x000fe400078ec0ff */
[----:B------:R-:W-:-:S04]  /*4a90*/  ISETP.GT.AND P2, PT, R23, RZ, !P1 ;  /* 0x000000ff1700720c */ /* 0x000fc80004f44270 */
[----:B------:R-:W-:-:S03]  /*4aa0*/  ISETP.LT.OR P2, PT, R21, 0x1, P2 ;  /* 0x000000011500780c */ /* 0x000fc60001741670 */
[----:B------:R-:W-:Y:S02]  /*4ab0*/  @P1 LOP3.LUT R17, R17, 0x40000, RZ, 0xfc, !PT ;  /* 0x0004000011111812 */ /* 0x000fe400078efcff */
[----:B------:R-:W-:Y:S02]  /*4ac0*/  ISETP.GE.AND P1, PT, R14, 0x2, PT ;  /* 0x000000020e00780c */ /* 0x000fe40003f26270 */
[----:B------:R-:W-:Y:S02]  /*4ad0*/  LOP3.LUT R17, R17, 0xfffffffd, RZ, 0xc0, !PT ;  /* 0xfffffffd11117812 */ /* 0x000fe400078ec0ff */
[----:B-1----:R-:W-:Y:S02]  /*4ae0*/  FSEL R15, R152, -INF , !P2 ;  /* 0xff800000980f7808 */ /* 0x002fe40005000000 */
[----:B------:R-:W-:Y:S02]  /*4af0*/  ISETP.GT.AND P3, PT, R23, 0x1, !P1 ;  /* 0x000000011700780c */ /* 0x000fe40004f64270 */
[----:B------:R-:W-:-:S02]  /*4b00*/  @P4 LOP3.LUT R17, R17, 0x2, RZ, 0xfc, !PT ;  /* 0x0000000211114812 */ /* 0x000fc400078efcff */
[----:B------:R-:W-:Y:S02]  /*4b10*/  ISETP.GT.AND P2, PT, R23, 0x8, !P4 ;  /* 0x000000081700780c */ /* 0x000fe40006744270 */
[C---:B------:R-:W-:Y:S02]  /*4b20*/  ISETP.GE.AND P4, PT, R14.reuse, 0xa, PT ;  /* 0x0000000a0e00780c */ /* 0x040fe40003f86270 */
[C---:B------:R-:W-:Y:S02]  /*4b30*/  ISETP.LT.OR P3, PT, R21.reuse, 0x2, P3 ;  /* 0x000000021500780c */ /* 0x040fe40001f61670 */
[----:B------:R-:W-:Y:S02]  /*4b40*/  ISETP.LT.OR P2, PT, R21, 0x9, P2 ;  /* 0x000000091500780c */ /* 0x000fe40001741670 */
[----:B------:R-:W-:Y:S02]  /*4b50*/  FSEL R153, R153, -INF , !P3 ;  /* 0xff80000099997808 */ /* 0x000fe40005800000 */
[----:B------:R-:W-:-:S02]  /*4b60*/  ISETP.GE.AND P3, PT, R14, 0x11, PT ;  /* 0x000000110e00780c */ /* 0x000fc40003f66270 */
[----:B------:R-:W-:Y:S02]  /*4b70*/  LOP3.LUT R17, R17, 0xfffffffb, RZ, 0xc0, !PT ;  /* 0xfffffffb11117812 */ /* 0x000fe400078ec0ff */
[----:B------:R-:W-:Y:S02]  /*4b80*/  FSEL R156, R156, -INF , !P2 ;  /* 0xff8000009c9c7808 */ /* 0x000fe40005000000 */
[----:B------:R-:W-:Y:S02]  /*4b90*/  ISETP.GT.AND P2, PT, R23, 0x9, !P4 ;  /* 0x000000091700780c */ /* 0x000fe40006744270 */
[----:B------:R-:W-:Y:S02]  /*4ba0*/  @P4 LOP3.LUT R17, R17, 0x4, RZ, 0xfc, !PT ;  /* 0x0000000411114812 */ /* 0x000fe400078efcff */
[----:B------:R-:W-:Y:S02]  /*4bb0*/  ISETP.LT.OR P2, PT, R21, 0xa, P2 ;  /* 0x0000000a1500780c */ /* 0x000fe40001741670 */
[----:B------:R-:W-:-:S02]  /*4bc0*/  LOP3.LUT R17, R17, 0xfffffff7, RZ, 0xc0, !PT ;  /* 0xfffffff711117812 */ /* 0x000fc400078ec0ff */
[----:B------:R-:W-:Y:S02]  /*4bd0*/  FSEL R157, R157, -INF , !P2 ;  /* 0xff8000009d9d7808 */ /* 0x000fe40005000000 */
[----:B------:R-:W-:Y:S02]  /*4be0*/  @P3 LOP3.LUT R17, R17, 0x8, RZ, 0xfc, !PT ;  /* 0x0000000811113812 */ /* 0x000fe400078efcff */
[----:B------:R-:W-:Y:S02]  /*4bf0*/  ISETP.GT.AND P2, PT, R23, 0x10, !P3 ;  /* 0x000000101700780c */ /* 0x000fe40005f44270 */
[----:B------:R-:W-:Y:S02]  /*4c00*/  ISETP.GE.AND P3, PT, R14, 0x12, PT ;  /* 0x000000120e00780c */ /* 0x000fe40003f66270 */
[----:B------:R-:W-:Y:S02]  /*4c10*/  ISETP.LT.OR P2, PT, R21, 0x11, P2 ;  /* 0x000000111500780c */ /* 0x000fe40001741670 */
[----:B------:R-:W-:-:S02]  /*4c20*/  LOP3.LUT R17, R17, 0xffffffef, RZ, 0xc0, !PT ;  /* 0xffffffef11117812 */ /* 0x000fc400078ec0ff */
[----:B------:R-:W-:Y:S02]  /*4c30*/  FSEL R160, R160, -INF , !P2 ;  /* 0xff800000a0a07808 */ /* 0x000fe40005000000 */
[----:B------:R-:W-:-:S04]  /*4c40*/  ISETP.GT.AND P2, PT, R23, 0x11, !P3 ;  /* 0x000000111700780c */ /* 0x000fc80005f44270 */
[----:B------:R-:W-:Y:S02]  /*4c50*/  ISETP.LT.OR P2, PT, R21, 0x12, P2 ;  /* 0x000000121500780c */ /* 0x000fe40001741670 */
[----:B------:R-:W-:Y:S02]  /*4c60*/  @P3 LOP3.LUT R17, R17, 0x10, RZ, 0xfc, !PT ;  /* 0x0000001011113812 */ /* 0x000fe400078efcff */
[----:B------:R-:W-:Y:S02]  /*4c70*/  ISETP.GE.AND P3, PT, R14, 0x19, PT ;  /* 0x000000190e00780c */ /* 0x000fe40003f66270 */
[----:B------:R-:W-:Y:S02]  /*4c80*/  LOP3.LUT R17, R17, 0xfffdffff, RZ, 0xc0, !PT ;  /* 0xfffdffff11117812 */ /* 0x000fe400078ec0ff */
[----:B------:R-:W-:Y:S02]  /*4c90*/  FSEL R161, R161, -INF , !P2 ;  /* 0xff800000a1a17808 */ /* 0x000fe40005000000 */
[----:B------:R-:W-:-:S04]  /*4ca0*/  ISETP.GT.AND P2, PT, R23, 0x18, !P3 ;  /* 0x000000181700780c */ /* 0x000fc80005f44270 */
[----:B------:R-:W-:-:S03]  /*4cb0*/  ISETP.LT.OR P2, PT, R21, 0x19, P2 ;  /* 0x000000191500780c */ /* 0x000fc60001741670 */
        /* <DEDUP_REMOVED lines=62> */
[----:B------:R-:W-:Y:S02]  /*50a0*/  FSEL R184, R184, -INF , !P2 ;  /* 0xff800000b8b87808 */ /* 0x000fe40005000000 */
[----:B------:R-:W-:Y:S02]  /*50b0*/  LOP3.LUT R17, R17, 0xffffffbf, RZ, 0xc0, !PT ;  /* 0xffffffbf11117812 */ /* 0x000fe400078ec0ff */
[----:B------:R-:W-:-:S04]  /*50c0*/  ISETP.GT.AND P2, PT, R23, 0x41, !P3 ;  /* 0x000000411700780c */ /* 0x000fc80005f44270 */
[----:B------:R-:W-:-:S03]  /*50d0*/  ISETP.LT.OR P2, PT, R21, 0x42, P2 ;  /* 0x000000421500780c */ /* 0x000fc60001741670 */
[----:B------:R-:W-:Y:S02]  /*50e0*/  @P3 LOP3.LUT R17, R17, 0x40, RZ, 0xfc, !PT ;  /* 0x0000004011113812 */ /* 0x000fe400078efcff */
[----:B------:R-:W-:Y:S02]  /*50f0*/  ISETP.GE.AND P3, PT, R14, 0x49, PT ;  /* 0x000000490e00780c */ /* 0x000fe40003f66270 */
[----:B------:R-:W-:Y:S02]  /*5100*/  FSEL R185, R185, -INF , !P2 ;  /* 0xff800000b9b97808 */ /* 0x000fe40005000000 */
[----:B------:R-:W-:Y:S02]  /*5110*/  ISETP.GT.AND P2, PT, R23, 0x48, !P3 ;  /* 0x000000481700780c */ /* 0x000fe40005f44270 */
[----:B------:R-:W-:Y:S02]  /*5120*/  LOP3.LUT R17, R17, 0xffffffdf, RZ, 0xc0, !PT ;  /* 0xffffffdf11117812 */ /* 0x000fe400078ec0ff */
[----:B------:R-:W-:-:S04]  /*5130*/  ISETP.LT.OR P2, PT, R21, 0x49, P2 ;  /* 0x000000491500780c */ /* 0x000fc80001741670 */
[----:B------:R-:W-:Y:S02]  /*5140*/  FSEL R188, R188, -INF , !P2 ;  /* 0xff800000bcbc7808 */ /* 0x000fe40005000000 */
[----:B------:R-:W-:Y:S02]  /*5150*/  ISETP.GE.AND P2, PT, R14, 0x4a, PT ;  /* 0x0000004a0e00780c */ /* 0x000fe40003f46270 */
[----:B------:R-:W-:Y:S02]  /*5160*/  @P3 LOP3.LUT R17, R17, 0x20, RZ, 0xfc, !PT ;  /* 0x0000002011113812 */ /* 0x000fe400078efcff */
[----:B------:R-:W-:Y:S02]  /*5170*/  ISETP.GT.AND P3, PT, R23, 0x49, !P2 ;  /* 0x000000491700780c */ /* 0x000fe40005764270 */
[----:B------:R-:W-:Y:S02]  /*5180*/  LOP3.LUT R17, R17, 0xfffffffe, RZ, 0xc0, !PT ;  /* 0xfffffffe11117812 */ /* 0x000fe400078ec0ff */
[----:B------:R-:W-:-:S04]  /*5190*/  ISETP.LT.OR P3, PT, R21, 0x4a, P3 ;  /* 0x0000004a1500780c */ /* 0x000fc80001f61670 */
[----:B------:R-:W-:Y:S02]  /*51a0*/  FSEL R189, R189, -INF , !P3 ;  /* 0xff800000bdbd7808 */ /* 0x000fe40005800000 */
[----:B------:R-:W-:-:S04]  /*51b0*/  ISETP.GE.AND P3, PT, R14, 0x51, PT ;  /* 0x000000510e00780c */ /* 0x000fc80003f66270 */
[----:B------:R-:W-:-:S04]  /*51c0*/  ISETP.GT.AND P4, PT, R23, 0x50, !P3 ;  /* 0x000000501700780c */ /* 0x000fc80005f84270 */
        /* <DEDUP_REMOVED lines=10> */
[----:B------:R-:W-:-:S13]  /*5270*/  ISETP.GE.AND P6, PT, R14, 0x5a, PT ;  /* 0x0000005a0e00780c */ /* 0x000fda0003fc6270 */
[----:B------:R-:W-:Y:S02]  /*5280*/  @P6 LOP3.LUT R17, R17, 0x1, RZ, 0xfc, !PT ;  /* 0x0000000111116812 */ /* 0x000fe400078efcff */
[----:B------:R-:W-:-:S04]  /*5290*/  ISETP.GT.AND P6, PT, R23, 0x59, !P6 ;  /* 0x000000591700780c */ /* 0x000fc800077c4270 */
[----:B------:R-:W-:Y:S02]  /*52a0*/  ISETP.LT.OR P6, PT, R21, 0x5a, P6 ;  /* 0x0000005a1500780c */ /* 0x000fe400037c1670 */
[----:B------:R-:W1:Y:S02]  /*52b0*/  SHFL.IDX PT, R21, R20, 0x1, 0x1c1f ;  /* 0x003c1f0014157f89 */ /* 0x000e6400000e0000 */
[----:B------:R-:W-:Y:S02]  /*52c0*/  FSEL R197, R197, -INF , !P6 ;  /* 0xff800000c5c57808 */ /* 0x000fe40007000000 */
[----:B------:R-:W-:Y:S01]  /*52d0*/  PLOP3.LUT P6, PT, PT, PT, UP1, 0x40, 0x0 ;  /* 0x000000000000781c */ /* 0x000fe20003fce818 */
[--C-:B-1----:R-:W-:Y:S02]  /*52e0*/  IMAD.IADD R22, R22, 0x1, R21.reuse ;  /* 0x0000000116167824 */ /* 0x102fe400078e0215 */
[----:B------:R-:W-:-:S10]  /*52f0*/  IMAD.IADD R200, R200, 0x1, R21 ;  /* 0x00000001c8c87824 */ /* 0x000fd400078e0215 */
[----:B------:R-:W-:Y:S05]  /*5300*/  @P6 BRA `(.L_x_1853) ;  /* 0x00000000005c6947 */ /* 0x000fea0003800000 */
[----:B------:R-:W-:Y:S01]  /*5310*/  IMAD R20, R16, UR30, R21 ;  /* 0x0000001e10147c24 */ /* 0x000fe2000f8e0215 */
        /* <DEDUP_REMOVED lines=12> */
.L_x_1855:
[----:B------:R-:W-:-:S05]  /*53e0*/  IMAD.U32 R152, RZ, RZ, UR29 ;  /* 0x0000001dff987e24 */ /* 0x000fca000f8e00ff */
[----:B------:R-:W-:-:S13]  /*53f0*/  ISETP.NE.AND P6, PT, R152, 0x1, PT ;  /* 0x000000019800780c */ /* 0x000fda0003fc5270 */
[----:B------:R-:W1:Y:S02]  /*5400*/  @P6 LDC.64 R20, c[0x0][0x9e8] ;  /* 0x00027a00ff146b82 */ /* 0x000e640000000a00 */
[----:B-1----:R-:W-:-:S05]  /*5410*/  @P6 IMAD.HI.U32 R20, R23, R20, RZ ;  /* 0x0000001417146227 */ /* 0x002fca00078e00ff */
[----:B------:R-:W-:-:S07]  /*5420*/  @P6 SHF.R.U32.HI R23, RZ, R21, R20 ;  /* 0x00000015ff176219 */ /* 0x000fce0000011614 */
.L_x_1856:
[----:B------:R-:W-:Y:S05]  /*5430*/  BSYNC B0 ;  /* 0x0000000000007941 */ /* 0x000fea0003800000 */
.L_x_1854:
[----:B------:R-:W-:-:S04]  /*5440*/  IMAD R14, R5, -0x2, R14 ;  /* 0xfffffffe050e7824 */ /* 0x000fc800078e020e */
[----:B------:R-:W-:-:S05]  /*5450*/  IMAD R23, R23, R152, R14 ;  /* 0x0000009817177224 */ /* 0x000fca00078e020e */
[----:B------:R-:W-:Y:S02]  /*5460*/  VIADDMNMX R22, R23, R152, R22, PT ;  /* 0x0000009817167246 */ /* 0x000fe40003800116 */
[----:B------:R-:W-:-:S07]  /*5470*/  VIMNMX R200, R200, R23, !PT ;  /* 0x00000017c8c87248 */ /* 0x000fce0007fe0100 */
.L_x_1853:
[----:B------:R-:W-:Y:S01]  /*5480*/  ISETP.GT.AND P1, PT, R200, 0x1, !P1 ;  /* 0x00000001c800780c */ /* 0x000fe20004f24270 */
[----:B------:R-:W-:Y:S01]  /*5490*/  UMOV UR10, UR26 ;  /* 0x0000001a000a7c82 */ /* 0x000fe20008000000 */
[----:B------:R-:W-:Y:S02]  /*54a0*/  LOP3.LUT P6, RZ, R17, 0x10000, RZ, 0xc0, !PT ;  /* 0x0001000011ff7812 */ /* 0x000fe400078cc0ff */
[----:B------:R-:W-:Y:S02]  /*54b0*/  ISETP.LT.OR P1, PT, R22, 0x2, P1 ;  /* 0x000000021600780c */ /* 0x000fe40000f21670 */
[----:B------:R-:W-:Y:S02]  /*54c0*/  FMNMX.FTZ R14, R15, R0, !PT ;  /* 0x000000000f0e7209 */ /* 0x000fe40007810000 */
[----:B------:R-:W-:Y:S02]  /*54d0*/  FSEL R155, R155, -INF , !P1 ;  /* 0xff8000009b9b7808 */ /* 0x000fe40004800000 */
[----:B------:R-:W-:-:S02]  /*54e0*/  LOP3.LUT P1, RZ, R17, 0x2, RZ, 0xc0, !PT ;  /* 0x0000000211ff7812 */ /* 0x000fc4000782c0ff */
[----:B------:R-:W-:Y:S02]  /*54f0*/  FMNMX.FTZ R21, R153, R14, !PT ;  /* 0x0000000e99157209 */ /* 0x000fe40007810000 */
[----:B------:R-:W-:Y:S02]  /*5500*/  ISETP.GT.AND P1, PT, R200, 0x8, !P1 ;  /* 0x00000008c800780c */ /* 0x000fe40004f24270 */
[----:B------:R-:W-:Y:S02]  /*5510*/  FMNMX.FTZ R14, R156, R21, !PT ;  /* 0x000000159c0e7209 */ /* 0x000fe40007810000 */
[----:B------:R-:W-:Y:S02]  /*5520*/  ISETP.LT.OR P1, PT, R22, 0x9, P1 ;  /* 0x000000091600780c */ /* 0x000fe40000f21670 */
[----:B------:R-:W-:Y:S02]  /*5530*/  FMNMX.FTZ R21, R157, R14, !PT ;  /* 0x0000000e9d157209 */ /* 0x000fe40007810000 */
[----:B------:R-:W-:-:S02]  /*5540*/  FSEL R158, R158, -INF , !P1 ;  /* 0xff8000009e9e7808 */ /* 0x000fc40004800000 */
[----:B------:R-:W-:Y:S02]  /*5550*/  LOP3.LUT P1, RZ, R17, 0x4, RZ, 0xc0, !PT ;  /* 0x0000000411ff7812 */ /* 0x000fe4000782c0ff */
[----:B------:R-:W-:Y:S02]  /*5560*/  FMNMX.FTZ R14, R160, R21, !PT ;  /* 0x00000015a00e7209 */ /* 0x000fe40007810000 */
[----:B------:R-:W-:Y:S02]  /*5570*/  ISETP.GT.AND P1, PT, R200, 0x9, !P1 ;  /* 0x00000009c800780c */ /* 0x000fe40004f24270 */
[----:B------:R-:W-:Y:S02]  /*5580*/  FMNMX.FTZ R21, R161, R14, !PT ;  /* 0x0000000ea1157209 */ /* 0x000fe40007810000 */
[----:B------:R-:W-:Y:S02]  /*5590*/  ISETP.LT.OR P1, PT, R22, 0xa, P1 ;  /* 0x0000000a1600780c */ /* 0x000fe40000f21670 */
[----:B------:R-:W-:-:S02]  /*55a0*/  FMNMX.FTZ R14, R164, R21, !PT ;  /* 0x00000015a40e7209 */ /* 0x000fc40007810000 */
[----:B------:R-:W-:Y:S02]  /*55b0*/  FSEL R159, R159, -INF , !P1 ;  /* 0xff8000009f9f7808 */ /* 0x000fe40004800000 */
[----:B------:R-:W-:Y:S02]  /*55c0*/  LOP3.LUT P1, RZ, R17, 0x8, RZ, 0xc0, !PT ;  /* 0x0000000811ff7812 */ /* 0x000fe4000782c0ff */
[----:B------:R-:W-:Y:S02]  /*55d0*/  FMNMX.FTZ R21, R165, R14, !PT ;  /* 0x0000000ea5157209 */ /* 0x000fe40007810000 */
[----:B------:R-:W-:Y:S02]  /*55e0*/  ISETP.GT.AND P1, PT, R200, 0x10, !P1 ;  /* 0x00000010c800780c */ /* 0x000fe40004f24270 */
[----:B------:R-:W-:Y:S02]  /*55f0*/  FMNMX.FTZ R14, R168, R21, !PT ;  /* 0x00000015a80e7209 */ /* 0x000fe40007810000 */
[----:B------:R-:W-:-:S02]  /*5600*/  ISETP.LT.OR P1, PT, R22, 0x11, P1 ;  /* 0x000000111600780c */ /* 0x000fc40000f21670 */
[----:B------:R-:W-:Y:S02]  /*5610*/  FMNMX.FTZ R21, R169, R14, !PT ;  /* 0x0000000ea9157209 */ /* 0x000fe40007810000 */
[----:B------:R-:W-:Y:S02]  /*5620*/  FSEL R162, R162, -INF , !P1 ;  /* 0xff800000a2a27808 */ /* 0x000fe40004800000 */
[----:B------:R-:W-:Y:S02]  /*5630*/  LOP3.LUT P1, RZ, R17, 0x10, RZ, 0xc0, !PT ;  /* 0x0000001011ff7812 */ /* 0x000fe4000782c0ff */
[----:B------:R-:W-:Y:S02]  /*5640*/  FMNMX.FTZ R14, R172, R21, !PT ;  /* 0x00000015ac0e7209 */ /* 0x000fe40007810000 */
[----:B------:R-:W-:Y:S02]  /*5650*/  ISETP.GT.AND P1, PT, R200, 0x11, !P1 ;  /* 0x00000011c800780c */ /* 0x000fe40004f24270 */
[----:B------:R-:W-:-:S02]  /*5660*/  FMNMX.FTZ R21, R173, R14, !PT ;  /* 0x0000000ead157209 */ /* 0x000fc40007810000 */
[----:B------:R-:W-:Y:S02]  /*5670*/  ISETP.LT.OR P1, PT, R22, 0x12, P1 ;  /* 0x000000121600780c */ /* 0x000fe40000f21670 */
[----:B------:R-:W-:Y:S02]  /*5680*/  FMNMX.FTZ R14, R176, R21, !PT ;  /* 0x00000015b00e7209 */ /* 0x000fe40007810000 */
[----:B------:R-:W-:Y:S02]  /*5690*/  FSEL R163, R163, -INF , !P1 ;  /* 0xff800000a3a37808 */ /* 0x000fe40004800000 */
[----:B------:R-:W-:Y:S02]  /*56a0*/  LOP3.LUT P1, RZ, R17, 0x20000, RZ, 0xc0, !PT ;  /* 0x0002000011ff7812 */ /* 0x000fe4000782c0ff */
[----:B------:R-:W-:Y:S02]  /*56b0*/  FMNMX.FTZ R21, R177, R14, !PT ;  /* 0x0000000eb1157209 */ /* 0x000fe40007810000 */
[----:B------:R-:W-:-:S02]  /*56c0*/  ISETP.GT.AND P1, PT, R200, 0x18, !P1 ;  /* 0x00000018c800780c */ /* 0x000fc40004f24270 */
[----:B------:R-:W-:Y:S02]  /*56d0*/  FMNMX.FTZ R14, R180, R21, !PT ;  /* 0x00000015b40e7209 */ /* 0x000fe40007810000 */
[----:B------:R-:W-:Y:S02]  /*56e0*/  ISETP.LT.OR P1, PT, R22, 0x19, P1 ;  /* 0x000000191600780c */ /* 0x000fe40000f21670 */
[----:B------:R-:W-:Y:S02]  /*56f0*/  FMNMX.FTZ R21, R181, R14, !PT ;  /* 0x0000000eb5157209 */ /* 0x000fe40007810000 */
[----:B------:R-:W-:Y:S02]  /*5700*/  FSEL R166, R166, -INF , !P1 ;  /* 0xff800000a6a67808 */ /* 0x000fe40004800000 */
        /* <DEDUP_REMOVED lines=12> */
[----:B------:R-:W-:Y:S02]  /*57d0*/  LOP3.LUT P1, RZ, R17, 0x4000, RZ, 0xc0, !PT ;  /* 0x0000400011ff7812 */ /* 0x000fe4000782c0ff */
[----:B------:R-:W-:-:S02]  /*57e0*/  FMNMX.FTZ R21, R193, R14, !PT ;  /* 0x0000000ec1157209 */ /* 0x000fc40007810000 */
[----:B------:R-:W-:Y:S02]  /*57f0*/  ISETP.GT.AND P1, PT, R200, 0x21, !P1 ;  /* 0x00000021c800780c */ /* 0x000fe40004f24270 */
[----:B------:R-:W-:Y:S02]  /*5800*/  FMNMX.FTZ R14, R196, R21, !PT ;  /* 0x00000015c40e7209 */ /* 0x000fe40007810000 */
[----:B------:R-:W-:Y:S02]  /*5810*/  ISETP.LT.OR P1, PT, R22, 0x22, P1 ;  /* 0x000000221600780c */ /* 0x000fe40000f21670 */
[----:B------:R-:W-:Y:S02]  /*5820*/  FMNMX.FTZ R20, R197, R14, !PT ;  /* 0x0000000ec5147209 */ /* 0x000fe40007810000 */
[----:B------:R-:W-:Y:S02]  /*5830*/  FSEL R171, R171, -INF , !P1 ;  /* 0xff800000abab7808 */ /* 0x000fe40004800000 */
[C---:B------:R-:W-:Y:S01]  /*5840*/  LOP3.LUT P1, RZ, R17.reuse, 0x2000, RZ, 0xc0, !PT ;  /* 0x0000200011ff7812 */ /* 0x040fe2000782c0ff */
[----:B------:R-:W1:Y:S01]  /*5850*/  SHFL.BFLY PT, R21, R20, 0x2, 0x1f ;  /* 0x0c401f0014157f89 */ /* 0x000e6200000e0000 */
[----:B------:R-:W-:-:S02]  /*5860*/  LOP3.LUT P6, RZ, R17, 0x20, RZ, 0xc0, !PT ;  /* 0x0000002011ff7812 */ /* 0x000fc400078cc0ff */
[C---:B------:R-:W-:Y:S02]  /*5870*/  ISETP.GT.AND P1, PT, R200.reuse, 0x28, !P1 ;  /* 0x00000028c800780c */ /* 0x040fe40004f24270 */
[----:B------:R-:W-:Y:S02]  /*5880*/  ISETP.GT.AND P2, PT, R200, 0x49, !P2 ;  /* 0x00000049c800780c */ /* 0x000fe40005744270 */
[C---:B------:R-:W-:Y:S02]  /*5890*/  ISETP.LT.OR P1, PT, R22.reuse, 0x29, P1 ;  /* 0x000000291600780c */ /* 0x040fe40000f21670 */
[----:B------:R-:W-:Y:S02]  /*58a0*/  ISETP.LT.OR P2, PT, R22, 0x4a, P2 ;  /* 0x0000004a1600780c */ /* 0x000fe40001741670 */
[----:B------:R-:W-:Y:S02]  /*58b0*/  FSEL R174, R174, -INF , !P1 ;  /* 0xff800000aeae7808 */ /* 0x000fe40004800000 */
[----:B------:R-:W-:-:S02]  /*58c0*/  LOP3.LUT P1, RZ, R17, 0x1000, RZ, 0xc0, !PT ;  /* 0x0000100011ff7812 */ /* 0x000fc4000782c0ff */
[C---:B------:R-:W-:Y:S02]  /*58d0*/  ISETP.GT.AND P3, PT, R200.reuse, 0x50, !P3 ;  /* 0x00000050c800780c */ /* 0x040fe40005f64270 */
[----:B------:R-:W-:Y:S02]  /*58e0*/  ISETP.GT.AND P1, PT, R200, 0x29, !P1 ;  /* 0x00000029c800780c */ /* 0x000fe40004f24270 */
[----:B------:R-:W-:Y:S02]  /*58f0*/  FSEL R191, R191, -INF , !P2 ;  /* 0xff800000bfbf7808 */ /* 0x000fe40005000000 */
[----:B------:R-:W-:Y:S02]  /*5900*/  ISETP.LT.OR P1, PT, R22, 0x2a, P1 ;  /* 0x0000002a1600780c */ /* 0x000fe40000f21670 */
[----:B------:R-:W-:Y:S02]  /*5910*/  ISETP.GT.AND P4, PT, R200, 0x51, !P4 ;  /* 0x00000051c800780c */ /* 0x000fe40006784270 */
[----:B------:R-:W-:-:S02]  /*5920*/  FSEL R175, R175, -INF , !P1 ;  /* 0xff800000afaf7808 */ /* 0x000fc40004800000 */
[----:B------:R-:W-:Y:S02]  /*5930*/  LOP3.LUT P1, RZ, R17, 0x800, RZ, 0xc0, !PT ;  /* 0x0000080011ff7812 */ /* 0x000fe4000782c0ff */
[----:B-1----:R-:W-:Y:S02]  /*5940*/  FMNMX.FTZ R21, R20, R21, !PT ;  /* 0x0000001514157209 */ /* 0x002fe40007810000 */
[----:B------:R-:W-:Y:S02]  /*5950*/  ISETP.GT.AND P1, PT, R200, 0x30, !P1 ;  /* 0x00000030c800780c */ /* 0x000fe40004f24270 */
[C---:B------:R-:W-:Y:S01]  /*5960*/  ISETP.LT.OR P3, PT, R22.reuse, 0x51, P3 ;  /* 0x000000511600780c */ /* 0x040fe20001f61670 */
[----:B------:R-:W1:Y:S01]  /*5970*/  SHFL.BFLY PT, R14, R21, 0x1, 0x1f ;  /* 0x0c201f00150e7f89 */ /* 0x000e6200000e0000 */
[----:B------:R-:W-:Y:S02]  /*5980*/  ISETP.LT.OR P1, PT, R22, 0x31, P1 ;  /* 0x000000311600780c */ /* 0x000fe40000f21670 */
[----:B------:R-:W-:-:S02]  /*5990*/  ISETP.GT.AND P5, PT, R200, 0x58, !P5 ;  /* 0x00000058c800780c */ /* 0x000fc40006fa4270 */
[----:B------:R-:W-:Y:S02]  /*59a0*/  FSEL R178, R178, -INF , !P1 ;  /* 0xff800000b2b27808 */ /* 0x000fe40004800000 */
[----:B------:R-:W-:Y:S02]  /*59b0*/  LOP3.LUT P1, RZ, R17, 0x400, RZ, 0xc0, !PT ;  /* 0x0000040011ff7812 */ /* 0x000fe4000782c0ff */
[----:B------:R-:W-:Y:S02]  /*59c0*/  ISETP.LT.OR P4, PT, R22, 0x52, P4 ;  /* 0x000000521600780c */ /* 0x000fe40002781670 */
[----:B------:R-:W-:Y:S02]  /*59d0*/  ISETP.GT.AND P1, PT, R200, 0x31, !P1 ;  /* 0x00000031c800780c */ /* 0x000fe40004f24270 */
[----:B------:R-:W-:Y:S02]  /*59e0*/  FSEL R194, R194, -INF , !P3 ;  /* 0xff800000c2c27808 */ /* 0x000fe40005800000 */
[----:B------:R-:W-:-:S02]  /*59f0*/  ISETP.LT.OR P1, PT, R22, 0x32, P1 ;  /* 0x000000321600780c */ /* 0x000fc40000f21670 */
[----:B------:R-:W-:Y:S02]  /*5a00*/  ISETP.LT.OR P5, PT, R22, 0x59, P5 ;  /* 0x000000591600780c */ /* 0x000fe40002fa1670 */
[----:B------:R-:W-:Y:S02]  /*5a10*/  FSEL R179, R179, -INF , !P1 ;  /* 0xff800000b3b37808 */ /* 0x000fe40004800000 */
[----:B------:R-:W-:Y:S02]  /*5a20*/  LOP3.LUT P1, RZ, R17, 0x200, RZ, 0xc0, !PT ;  /* 0x0000020011ff7812 */ /* 0x000fe4000782c0ff */
[----:B------:R-:W-:Y:S02]  /*5a30*/  FSEL R195, R195, -INF , !P4 ;  /* 0xff800000c3c37808 */ /* 0x000fe40006000000 */
[----:B------:R-:W-:Y:S02]  /*5a40*/  ISETP.GT.AND P1, PT, R200, 0x38, !P1 ;  /* 0x00000038c800780c */ /* 0x000fe40004f24270 */
[----:B-1----:R-:W-:-:S02]  /*5a50*/  FMNMX.FTZ R14, R21, R14, !PT ;  /* 0x0000000e150e7209 */ /* 0x002fc40007810000 */
[----:B------:R-:W-:Y:S02]  /*5a60*/  ISETP.LT.OR P1, PT, R22, 0x39, P1 ;  /* 0x000000391600780c */ /* 0x000fe40000f21670 */
[----:B------:R-:W-:Y:S01]  /*5a70*/  FSEL R198, R198, -INF , !P5 ;  /* 0xff800000c6c67808 */ /* 0x000fe20006800000 */
[----:B------:R-:W-:Y:S01]  /*5a80*/  FMUL.FTZ R202, R14, UR10 ;  /* 0x0000000a0eca7c20 */ /* 0x000fe20008410000 */
[----:B------:R-:W-:Y:S02]  /*5a90*/  FSEL R182, R182, -INF , !P1 ;  /* 0xff800000b6b67808 */ /* 0x000fe40004800000 */
[----:B------:R-:W-:-:S04]  /*5aa0*/  LOP3.LUT P1, RZ, R17, 0x100, RZ, 0xc0, !PT ;  /* 0x0000010011ff7812 */ /* 0x000fc8000782c0ff */
[----:B------:R-:W-:-:S04]  /*5ab0*/  ISETP.GT.AND P1, PT, R200, 0x39, !P1 ;  /* 0x00000039c800780c */ /* 0x000fc80004f24270 */
[----:B------:R-:W-:-:S04]  /*5ac0*/  ISETP.LT.OR P1, PT, R22, 0x3a, P1 ;  /* 0x0000003a1600780c */ /* 0x000fc80000f21670 */
        /* <DEDUP_REMOVED lines=9> */
[----:B------:R-:W-:Y:S02]  /*5b60*/  ISETP.GT.AND P1, PT, R200, 0x48, !P6 ;  /* 0x00000048c800780c */ /* 0x000fe40007724270 */
[----:B------:R-:W-:Y:S02]  /*5b70*/  LOP3.LUT P6, RZ, R17, 0x40000, RZ, 0xc0, !PT ;  /* 0x0004000011ff7812 */ /* 0x000fe400078cc0ff */
[----:B------:R-:W-:-:S04]  /*5b80*/  ISETP.LT.OR P1, PT, R22, 0x49, P1 ;  /* 0x000000491600780c */ /* 0x000fc80000f21670 */
[----:B------:R-:W-:Y:S02]  /*5b90*/  FSEL R190, R190, -INF , !P1 ;  /* 0xff800000bebe7808 */ /* 0x000fe40004800000 */
[----:B------:R-:W-:Y:S02]  /*5ba0*/  ISETP.GT.AND P1, PT, R200, RZ, !P6 ;  /* 0x000000ffc800720c */ /* 0x000fe40007724270 */
[----:B------:R-:W-:Y:S02]  /*5bb0*/  LOP3.LUT P6, RZ, R17, 0x1, RZ, 0xc0, !PT ;  /* 0x0000000111ff7812 */ /* 0x000fe400078cc0ff */
[----:B------:R-:W-:Y:S02]  /*5bc0*/  ISETP.LT.OR P1, PT, R22, 0x1, P1 ;  /* 0x000000011600780c */ /* 0x000fe40000f21670 */
[----:B------:R-:W-:Y:S02]  /*5bd0*/  ISETP.GT.AND P2, PT, R200, 0x59, !P6 ;  /* 0x00000059c800780c */ /* 0x000fe40007744270 */
[----:B------:R-:W-:-:S02]  /*5be0*/  FSEL R201, R154, -INF , !P1 ;  /* 0xff8000009ac97808 */ /* 0x000fc40004800000 */
[----:B------:R-:W-:Y:S02]  /*5bf0*/  FSETP.NEU.FTZ.AND P1, PT, R14, -INF , PT ;  /* 0xff8000000e00780b */ /* 0x000fe40003f3d000 */
[----:B------:R-:W-:Y:S02]  /*5c00*/  FMNMX.FTZ R20, R201, R10, !PT ;  /* 0x0000000ac9147209 */ /* 0x000fe40007810000 */
[----:B------:R-:W-:Y:S02]  /*5c10*/  FSEL R202, R202, RZ, P1 ;  /* 0x000000ffcaca7208 */ /* 0x000fe40000800000 */
[----:B------:R-:W-:Y:S02]  /*5c20*/  FMNMX.FTZ R21, R155, R20, !PT ;  /* 0x000000149b157209 */ /* 0x000fe40007810000 */
[----:B------:R-:W-:Y:S01]  /*5c30*/  ISETP.LT.OR P2, PT, R22, 0x5a, P2 ;  /* 0x0000005a1600780c */ /* 0x000fe20001741670 */
[--C-:B------:R-:W-:Y:S01]  /*5c40*/  FFMA.FTZ R152, R15, UR10, -R202.reuse ;  /* 0x0000000a0f987c23 */ /* 0x100fe200080108ca */
[----:B------:R-:W-:Y:S01]  /*5c50*/  FMNMX.FTZ R20, R158, R21, !PT ;  /* 0x000000159e147209 */ /* 0x000fe20007810000 */
[--C-:B------:R-:W-:Y:S01]  /*5c60*/  FFMA.FTZ R15, R153, UR10, -R202.reuse ;  /* 0x0000000a990f7c23 */ /* 0x100fe200080108ca */
[--C-:B------:R-:W-:Y:S01]  /*5c70*/  FFMA.FTZ R154, R156, UR10, -R202.reuse ;  /* 0x0000000a9c9a7c23 */ /* 0x100fe200080108ca */
[--C-:B------:R-:W-:Y:S01]  /*5c80*/  FFMA.FTZ R156, R160, UR10, -R202.reuse ;  /* 0x0000000aa09c7c23 */ /* 0x100fe200080108ca */
[----:B------:R-:W-:Y:S01]  /*5c90*/  FMNMX.FTZ R21, R159, R20, !PT ;  /* 0x000000149f157209 */ /* 0x000fe20007810000 */
[--C-:B------:R-:W-:Y:S01]  /*5ca0*/  FFMA.FTZ R168, R168, UR10, -R202.reuse ;  /* 0x0000000aa8a87c23 */ /* 0x100fe200080108ca */
[----:B------:R-:W-:Y:S01]  /*5cb0*/  FSEL R199, R199, -INF , !P2 ;  /* 0xff800000c7c77808 */ /* 0x000fe20005000000 */
[----:B------:R-:W-:Y:S01]  /*5cc0*/  MUFU.EX2 R152, R152 ;  /* 0x0000009800987308 */ /* 0x000fe20000000800 */
[----:B------:R-:W-:Y:S01]  /*5cd0*/  FMNMX.FTZ R20, R162, R21, !PT ;  /* 0x00000015a2147209 */ /* 0x000fe20007810000 */
[--C-:B------:R-:W-:Y:S01]  /*5ce0*/  FFMA.FTZ R21, R157, UR10, -R202.reuse ;  /* 0x0000000a9d157c23 */ /* 0x100fe200080108ca */
[--C-:B------:R-:W-:Y:S01]  /*5cf0*/  FFMA.FTZ R173, R173, UR10, -R202.reuse ;  /* 0x0000000aadad7c23 */ /* 0x100fe200080108ca */
[----:B------:R-:W-:Y:S01]  /*5d00*/  FFMA.FTZ R196, R196, UR10, -R202 ;  /* 0x0000000ac4c47c23 */ /* 0x000fe200080108ca */
[----:B------:R-:W-:-:S03]  /*5d10*/  FMNMX.FTZ R23, R163, R20, !PT ;  /* 0x00000014a3177209 */ /* 0x000fc60007810000 */
[----:B------:R-:W-:Y:S01]  /*5d20*/  MUFU.EX2 R15, R15 ;  /* 0x0000000f000f7308 */ /* 0x000fe20000000800 */
[----:B------:R-:W-:-:S04]  /*5d30*/  FMNMX.FTZ R20, R166, R23, !PT ;  /* 0x00000017a6147209 */ /* 0x000fc80007810000 */
[----:B------:R-:W-:-:S03]  /*5d40*/  FMNMX.FTZ R23, R167, R20, !PT ;  /* 0x00000014a7177209 */ /* 0x000fc60007810000 */
[----:B------:R-:W-:Y:S01]  /*5d50*/  MUFU.EX2 R154, R154 ;  /* 0x0000009a009a7308 */ /* 0x000fe20000000800 */
[----:B------:R-:W-:Y:S01]  /*5d60*/  FMNMX.FTZ R20, R170, R23, !PT ;  /* 0x00000017aa147209 */ /* 0x000fe20007810000 */
[--C-:B------:R-:W-:Y:S01]  /*5d70*/  FFMA.FTZ R23, R161, UR10, -R202.reuse ;  /* 0x0000000aa1177c23 */ /* 0x100fe200080108ca */
[----:B------:R-:W-:Y:S02]  /*5d80*/  FFMA.FTZ R161, R164, UR10, -R202 ;  /* 0x0000000aa4a17c23 */ /* 0x000fe400080108ca */
[----:B------:R-:W-:-:S03]  /*5d90*/  FMNMX.FTZ R153, R171, R20, !PT ;  /* 0x00000014ab997209 */ /* 0x000fc60007810000 */
[----:B------:R-:W-:Y:S01]  /*5da0*/  MUFU.EX2 R21, R21 ;  /* 0x0000001500157308 */ /* 0x000fe20000000800 */
[----:B------:R-:W-:-:S04]  /*5db0*/  FMNMX.FTZ R20, R174, R153, !PT ;  /* 0x00000099ae147209 */ /* 0x000fc80007810000 */
[----:B------:R-:W-:-:S03]  /*5dc0*/  FMNMX.FTZ R153, R175, R20, !PT ;  /* 0x00000014af997209 */ /* 0x000fc60007810000 */
[----:B------:R1:W-:Y:S01]  /*5dd0*/  MUFU.EX2 R20, R161 ;  /* 0x000000a100147308 */ /* 0x0003e20000000800 */
[----:B------:R-:W-:Y:S01]  /*5de0*/  FMNMX.FTZ R160, R178, R153, !PT ;  /* 0x00000099b2a07209 */ /* 0x000fe20007810000 */
[----:B------:R-:W-:-:S03]  /*5df0*/  FFMA.FTZ R153, R165, UR10, -R202 ;  /* 0x0000000aa5997c23 */ /* 0x000fc600080108ca */
[----:B------:R-:W-:-:S03]  /*5e00*/  FMNMX.FTZ R157, R179, R160, !PT ;  /* 0x000000a0b39d7209 */ /* 0x000fc60007810000 */
[----:B------:R-:W-:Y:S01]  /*5e10*/  MUFU.EX2 R156, R156 ;  /* 0x0000009c009c7308 */ /* 0x000fe20000000800 */
[----:B------:R-:W-:-:S04]  /*5e20*/  FMNMX.FTZ R160, R182, R157, !PT ;  /* 0x0000009db6a07209 */ /* 0x000fc80007810000 */
[----:B------:R-:W-:-:S03]  /*5e30*/  FMNMX.FTZ R157, R183, R160, !PT ;  /* 0x000000a0b79d7209 */ /* 0x000fc60007810000 */
[----:B------:R2:W-:Y:S01]  /*5e40*/  MUFU.EX2 R160, R168 ;  /* 0x000000a800a07308 */ /* 0x0005e20000000800 */
[----:B------:R-:W-:Y:S01]  /*5e50*/  FMNMX.FTZ R164, R186, R157, !PT ;  /* 0x0000009dbaa47209 */ /* 0x000fe20007810000 */
[--C-:B------:R-:W-:Y:S01]  /*5e60*/  FFMA.FTZ R157, R169, UR10, -R202.reuse ;  /* 0x0000000aa99d7c23 */ /* 0x100fe200080108ca */
[--C-:B------:R-:W-:Y:S01]  /*5e70*/  FFMA.FTZ R169, R180, UR10, -R202.reuse ;  /* 0x0000000ab4a97c23 */ /* 0x100fe200080108ca */
[--C-:B------:R-:W-:Y:S01]  /*5e80*/  FFMA.FTZ R180, R189, UR10, -R202.reuse ;  /* 0x0000000abdb47c23 */ /* 0x100fe200080108ca */
[----:B-1----:R-:W-:Y:S02]  /*5e90*/  FMNMX.FTZ R161, R187, R164, !PT ;  /* 0x000000a4bba17209 */ /* 0x002fe40007810000 */
[----:B------:R-:W-:Y:S01]  /*5ea0*/  FSEL R189, R14, RZ, P1 ;  /* 0x000000ff0ebd7208 */ /* 0x000fe20000800000 */
[----:B------:R-:W-:Y:S01]  /*5eb0*/  MUFU.EX2 R23, R23 ;  /* 0x0000001700177308 */ /* 0x000fe20000000800 */
[----:B------:R-:W-:Y:S01]  /*5ec0*/  FMNMX.FTZ R164, R190, R161, !PT ;  /* 0x000000a1bea47209 */ /* 0x000fe20007810000 */
[--C-:B--2---:R-:W-:Y:S01]  /*5ed0*/  FFMA.FTZ R168, R177, UR10, -R202.reuse ;  /* 0x0000000ab1a87c23 */ /* 0x104fe200080108ca */
[----:B------:R-:W-:Y:S01]  /*5ee0*/  FFMA.FTZ R161, R172, UR10, -R202 ;  /* 0x0000000aaca17c23 */ /* 0x000fe200080108ca */
[----:B------:R-:W-:Y:S01]  /*5ef0*/  FADD.FTZ R189, -R189, R0 ;  /* 0x00000000bdbd7221 */ /* 0x000fe20000010100 */
[----:B------:R-:W-:Y:S01]  /*5f00*/  FMNMX.FTZ R165, R191, R164, !PT ;  /* 0x000000a4bfa57209 */ /* 0x000fe20007810000 */
[--C-:B------:R-:W-:Y:S01]  /*5f10*/  FFMA.FTZ R172, R181, UR10, -R202.reuse ;  /* 0x0000000ab5ac7c23 */ /* 0x100fe200080108ca */
[----:B------:R-:W-:Y:S01]  /*5f20*/  FFMA.FTZ R181, R192, UR10, -R202 ;  /* 0x0000000ac0b57c23 */ /* 0x000fe200080108ca */
        /* <DEDUP_REMOVED lines=8> */
[----:B------:R-:W-:Y:S02]  /*5fb0*/  MUFU.EX2 R161, R161 ;  /* 0x000000a100a17308 */ /* 0x000fe40000000800 */
[----:B------:R-:W1:Y:S06]  /*5fc0*/  SHFL.BFLY PT, R177, R22, 0x2, 0x1f ;  /* 0x0c401f0016b17f89 */ /* 0x000e6c00000e0000 */
[----:B------:R2:W-:Y:S08]  /*5fd0*/  MUFU.EX2 R164, R173 ;  /* 0x000000ad00a47308 */ /* 0x0005f00000000800 */
[----:B------:R-:W-:Y:S01]  /*5fe0*/  MUFU.EX2 R165, R165 ;  /* 0x000000a500a57308 */ /* 0x000fe20000000800 */
[--C-:B--2---:R-:W-:Y:S01]  /*5ff0*/  FFMA.FTZ R173, R184, UR10, -R202.reuse ;  /* 0x0000000ab8ad7c23 */ /* 0x104fe200080108ca */
[----:B------:R-:W-:-:S06]  /*6000*/  FFMA.FTZ R184, R193, UR10, -R202 ;  /* 0x0000000ac1b87c23 */ /* 0x000fcc00080108ca */
[----:B------:R-:W-:Y:S01]  /*6010*/  MUFU.EX2 R168, R168 ;  /* 0x000000a800a87308 */ /* 0x000fe20000000800 */
[----:B-1----:R-:W-:Y:S01]  /*6020*/  FMNMX.FTZ R185, R22, R177, !PT ;  /* 0x000000b116b97209 */ /* 0x002fe20007810000 */
[----:B------:R-:W-:-:S04]  /*6030*/  FFMA.FTZ R177, R188, UR10, -R202 ;  /* 0x0000000abcb17c23 */ /* 0x000fc800080108ca */
[----:B------:R-:W1:Y:S02]  /*6040*/  SHFL.BFLY PT, R22, R185, 0x1, 0x1f ;  /* 0x0c201f00b9167f89 */ /* 0x000e6400000e0000 */
[----:B------:R-:W-:Y:S08]  /*6050*/  MUFU.EX2 R169, R169 ;  /* 0x000000a900a97308 */ /* 0x000ff00000000800 */
[----:B------:R-:W-:Y:S08]  /*6060*/  MUFU.EX2 R172, R172 ;  /* 0x000000ac00ac7308 */ /* 0x000ff00000000800 */
[----:B------:R-:W-:Y:S01]  /*6070*/  MUFU.EX2 R173, R173 ;  /* 0x000000ad00ad7308 */ /* 0x000fe20000000800 */
[----:B-1----:R-:W-:Y:S01]  /*6080*/  FMNMX.FTZ R22, R185, R22, !PT ;  /* 0x00000016b9167209 */ /* 0x002fe20007810000 */
[----:B------:R-:W-:Y:S01]  /*6090*/  FMUL.FTZ R185, R189, UR10 ;  /* 0x0000000abdb97c20 */ /* 0x000fe20008410000 */
[----:B------:R-:W-:-:S05]  /*60a0*/  FFMA.FTZ R189, R197, UR10, -R202 ;  /* 0x0000000ac5bd7c23 */ /* 0x000fca00080108ca */
[----:B------:R-:W-:Y:S01]  /*60b0*/  MUFU.EX2 R176, R176 ;  /* 0x000000b000b07308 */ /* 0x000fe20000000800 */
[C---:B------:R-:W-:Y:S01]  /*60c0*/  FSETP.NEU.FTZ.AND P1, PT, R22.reuse, -INF , PT ;  /* 0xff8000001600780b */ /* 0x040fe20003f3d000 */
[----:B------:R-:W-:-:S05]  /*60d0*/  FMUL.FTZ R200, R22, UR10 ;  /* 0x0000000a16c87c20 */ /* 0x000fca0008410000 */
[----:B------:R-:W-:Y:S01]  /*60e0*/  FSEL R200, R200, RZ, P1 ;  /* 0x000000ffc8c87208 */ /* 0x000fe20000800000 */
[----:B------:R-:W1:Y:S04]  /*60f0*/  MUFU.EX2 R185, R185 ;  /* 0x000000b900b97308 */ /* 0x000e680000000800 */
        /* <DEDUP_REMOVED lines=11> */
[----:B------:R-:W-:Y:S01]  /*61b0*/  FFMA.FTZ R187, R187, UR10, -R200 ;  /* 0x0000000abbbb7c23 */ /* 0x000fe200080108c8 */
[----:B------:R-:W2:Y:S01]  /*61c0*/  MUFU.EX2 R180, R180 ;  /* 0x000000b400b47308 */ /* 0x000ea20000000800 */
[----:B-1----:R-:W-:Y:S01]  /*61d0*/  FFMA.FTZ R192, R185, R3, R152 ;  /* 0x00000003b9c07223 */ /* 0x002fe20000010098 */
[----:B------:R-:W-:Y:S01]  /*61e0*/  F2FP.F16.F32.PACK_AB R152, R15, R152 ;  /* 0x000000980f98723e */ /* 0x000fe200000000ff */
[--C-:B------:R-:W-:Y:S01]  /*61f0*/  FFMA.FTZ R190, R190, UR10, -R200.reuse ;  /* 0x0000000abebe7c23 */ /* 0x100fe200080108c8 */
[----:B------:R-:W-:Y:S01]  /*6200*/  FFMA.FTZ R191, R191, UR10, -R200 ;  /* 0x0000000abfbf7c23 */ /* 0x000fe200080108c8 */
[----:B------:R-:W-:Y:S01]  /*6210*/  FADD.FTZ R3, R15, R192 ;  /* 0x000000c00f037221 */ /* 0x000fe20000010000 */
[--C-:B------:R-:W-:Y:S01]  /*6220*/  FFMA.FTZ R192, R159, UR10, -R200.reuse ;  /* 0x0000000a9fc07c23 */ /* 0x100fe200080108c8 */
[--C-:B------:R-:W-:Y:S01]  /*6230*/  FFMA.FTZ R159, R162, UR10, -R200.reuse ;  /* 0x0000000aa29f7c23 */ /* 0x100fe200080108c8 */
[----:B------:R-:W-:Y:S01]  /*6240*/  MUFU.EX2 R181, R181 ;  /* 0x000000b500b57308 */ /* 0x000fe20000000800 */
[----:B------:R-:W-:Y:S01]  /*6250*/  FADD.FTZ R158, R154, R3 ;  /* 0x000000039a9e7221 */ /* 0x000fe20000010000 */
[----:B------:R-:W-:Y:S01]  /*6260*/  F2FP.F16.F32.PACK_AB R154, R21, R154 ;  /* 0x0000009a159a723e */ /* 0x000fe200000000ff */
[--C-:B------:R-:W-:Y:S01]  /*6270*/  FFMA.FTZ R194, R194, UR10, -R200.reuse ;  /* 0x0000000ac2c27c23 */ /* 0x100fe200080108c8 */
[----:B------:R-:W-:Y:S01]  /*6280*/  FFMA.FTZ R195, R195, UR10, -R200 ;  /* 0x0000000ac3c37c23 */ /* 0x000fe200080108c8 */
[----:B------:R-:W-:Y:S01]  /*6290*/  FADD.FTZ R3, R21, R158 ;  /* 0x0000009e15037221 */ /* 0x000fe20000010000 */
[--C-:B------:R-:W-:Y:S01]  /*62a0*/  FFMA.FTZ R198, R198, UR10, -R200.reuse ;  /* 0x0000000ac6c67c23 */ /* 0x100fe200080108c8 */
[----:B------:R-:W-:Y:S01]  /*62b0*/  FFMA.FTZ R199, R199, UR10, -R200 ;  /* 0x0000000ac7c77c23 */ /* 0x000fe200080108c8 */
[----:B------:R-:W1:Y:S01]  /*62c0*/  MUFU.EX2 R184, R184 ;  /* 0x000000b800b87308 */ /* 0x000e620000000800 */
[----:B------:R-:W-:Y:S01]  /*62d0*/  FADD.FTZ R158, R156, R3 ;  /* 0x000000039c9e7221 */ /* 0x000fe20000010000 */
[----:B------:R-:W-:Y:S01]  /*62e0*/  F2FP.F16.F32.PACK_AB R156, R23, R156 ;  /* 0x0000009c179c723e */ /* 0x000fe200000000ff */
[-C--:B------:R-:W-:Y:S01]  /*62f0*/  FMUL.FTZ R24, R24, R185.reuse ;  /* 0x000000b918187220 */ /* 0x080fe20000410000 */
[-C--:B------:R-:W-:Y:S01]  /*6300*/  FMUL.FTZ R25, R25, R185.reuse ;  /* 0x000000b919197220 */ /* 0x080fe20000410000 */
[----:B------:R-:W-:Y:S01]  /*6310*/  FADD.FTZ R3, R23, R158 ;  /* 0x0000009e17037221 */ /* 0x000fe20000010000 */
[-C--:B------:R-:W-:Y:S01]  /*6320*/  FMUL.FTZ R28, R28, R185.reuse ;  /* 0x000000b91c1c7220 */ /* 0x080fe20000410000 */
[-C--:B------:R-:W-:Y:S01]  /*6330*/  FMUL.FTZ R29, R29, R185.reuse ;  /* 0x000000b91d1d7220 */ /* 0x080fe20000410000 */
[----:B------:R3:W4:Y:S01]  /*6340*/  MUFU.EX2 R0, R196 ;  /* 0x000000c400007308 */ /* 0x0007220000000800 */
[----:B------:R-:W-:Y:S01]  /*6350*/  FADD.FTZ R158, R20, R3 ;  /* 0x00000003149e7221 */ /* 0x000fe20000010000 */
[-C--:B------:R-:W-:Y:S01]  /*6360*/  FMUL.FTZ R32, R32, R185.reuse ;  /* 0x000000b920207220 */ /* 0x080fe20000410000 */
[-C--:B------:R-:W-:Y:S01]  /*6370*/  FMUL.FTZ R33, R33, R185.reuse ;  /* 0x000000b921217220 */ /* 0x080fe20000410000 */
[-C--:B------:R-:W-:Y:S01]  /*6380*/  FMUL.FTZ R36, R36, R185.reuse ;  /* 0x000000b924247220 */ /* 0x080fe20000410000 */
[----:B------:R-:W-:Y:S01]  /*6390*/  FADD.FTZ R3, R153, R158 ;  /* 0x0000009e99037221 */ /* 0x000fe20000010000 */
[-C--:B------:R-:W-:Y:S01]  /*63a0*/  FMUL.FTZ R37, R37, R185.reuse ;  /* 0x000000b925257220 */ /* 0x080fe20000410000 */
[----:B------:R-:W-:Y:S01]  /*63b0*/  FMUL.FTZ R40, R40, R185 ;  /* 0x000000b928287220 */ /* 0x000fe20000410000 */
[----:B------:R-:W-:Y:S01]  /*63c0*/  MUFU.EX2 R193, R193 ;  /* 0x000000c100c17308 */ /* 0x000fe20000000800 */
[----:B------:R-:W-:Y:S01]  /*63d0*/  FADD.FTZ R158, R160, R3 ;  /* 0x00000003a09e7221 */ /* 0x000fe20000010000 */
[----:B------:R-:W-:Y:S01]  /*63e0*/  FSEL R3, R22, RZ, P1 ;  /* 0x000000ff16037208 */ /* 0x000fe20000800000 */
[--C-:B---3--:R-:W-:Y:S01]  /*63f0*/  FFMA.FTZ R196, R163, UR10, -R200.reuse ;  /* 0x0000000aa3c47c23 */ /* 0x108fe200080108c8 */
[----:B------:R-:W-:Y:S01]  /*6400*/  FFMA.FTZ R163, R166, UR10, -R200 ;  /* 0x0000000aa6a37c23 */ /* 0x000fe200080108c8 */
[----:B------:R-:W-:Y:S01]  /*6410*/  FADD.FTZ R158, R157, R158 ;  /* 0x0000009e9d9e7221 */ /* 0x000fe20000010000 */
[----:B------:R-:W-:Y:S01]  /*6420*/  F2FP.F16.F32.PACK_AB R166, R172, R169 ;  /* 0x000000a9aca6723e */ /* 0x000fe200000000ff */
[----:B------:R-:W-:Y:S01]  /*6430*/  FADD.FTZ R3, -R3, R10 ;  /* 0x0000000a03037221 */ /* 0x000fe20000010100 */
[----:B------:R-:W-:Y:S01]  /*6440*/  MUFU.EX2 R188, R188 ;  /* 0x000000bc00bc7308 */ /* 0x000fe20000000800 */
[----:B------:R-:W-:Y:S01]  /*6450*/  FADD.FTZ R197, R161, R158 ;  /* 0x0000009ea1c57221 */ /* 0x000fe20000010000 */
[--C-:B------:R-:W-:Y:S01]  /*6460*/  FFMA.FTZ R10, R167, UR10, -R200.reuse ;  /* 0x0000000aa70a7c23 */ /* 0x100fe200080108c8 */
[----:B------:R-:W-:Y:S01]  /*6470*/  FFMA.FTZ R167, R170, UR10, -R200 ;  /* 0x0000000aaaa77c23 */ /* 0x000fe200080108c8 */
[----:B--2---:R-:W-:Y:S01]  /*6480*/  F2FP.F16.F32.PACK_AB R170, R180, R177 ;  /* 0x000000b1b4aa723e */ /* 0x004fe200000000ff */
[----:B------:R-:W-:Y:S01]  /*6490*/  FADD.FTZ R158, R164, R197 ;  /* 0x000000c5a49e7221 */ /* 0x000fe20000010000 */
[----:B------:R-:W-:Y:S01]  /*64a0*/  PLOP3.LUT P1, PT, PT, PT, UP0, 0x40, 0x0 ;  /* 0x000000000000781c */ /* 0x000fe20003f2e808 */
[-C--:B------:R-:W-:Y:S01]  /*64b0*/  FMUL.FTZ R41, R41, R185.reuse ;  /* 0x000000b929297220 */ /* 0x080fe20000410000 */
[----:B------:R-:W-:Y:S01]  /*64c0*/  MUFU.EX2 R155, R155 ;  /* 0x0000009b009b7308 */ /* 0x000fe20000000800 */
[----:B------:R-:W-:Y:S01]  /*64d0*/  FADD.FTZ R197, R165, R158 ;  /* 0x0000009ea5c57221 */ /* 0x000fe20000010000 */
[----:B------:R-:W-:Y:S01]  /*64e0*/  F2FP.F16.F32.PACK_AB R160, R157, R160 ;  /* 0x000000a09da0723e */ /* 0x000fe200000000ff */
[-C--:B------:R-:W-:Y:S01]  /*64f0*/  FMUL.FTZ R44, R44, R185.reuse ;  /* 0x000000b92c2c7220 */ /* 0x080fe20000410000 */
[-C--:B------:R-:W-:Y:S01]  /*6500*/  FMUL.FTZ R45, R45, R185.reuse ;  /* 0x000000b92d2d7220 */ /* 0x080fe20000410000 */
[----:B------:R-:W-:Y:S01]  /*6510*/  FADD.FTZ R158, R168, R197 ;  /* 0x000000c5a89e7221 */ /* 0x000fe20000010000 */
[----:B------:R-:W-:Y:S01]  /*6520*/  FFMA.FTZ R197, R178, UR10, -R200 ;  /* 0x0000000ab2c57c23 */ /* 0x000fe200080108c8 */
[-C--:B------:R-:W-:Y:S01]  /*6530*/  FMUL.FTZ R48, R48, R185.reuse ;  /* 0x000000b930307220 */ /* 0x080fe20000410000 */
[----:B------:R-:W-:Y:S01]  /*6540*/  MUFU.EX2 R192, R192 ;  /* 0x000000c000c07308 */ /* 0x000fe20000000800 */
[----:B------:R-:W-:Y:S01]  /*6550*/  FADD.FTZ R203, R169, R158 ;  /* 0x0000009ea9cb7221 */ /* 0x000fe20000010000 */
[-C--:B------:R-:W-:Y:S01]  /*6560*/  FMUL.FTZ R49, R49, R185.reuse ;  /* 0x000000b931317220 */ /* 0x080fe20000410000 */
[-C--:B------:R-:W-:Y:S01]  /*6570*/  FMUL.FTZ R52, R52, R185.reuse ;  /* 0x000000b934347220 */ /* 0x080fe20000410000 */
[----:B------:R-:W-:Y:S01]  /*6580*/  FMUL.FTZ R53, R53, R185 ;  /* 0x000000b935357220 */ /* 0x000fe20000410000 */
[----:B------:R-:W-:Y:S01]  /*6590*/  FADD.FTZ R158, R172, R203 ;  /* 0x000000cbac9e7221 */ /* 0x000fe20000010000 */
[----:B-1----:R-:W-:Y:S01]  /*65a0*/  F2FP.F16.F32.PACK_AB R172, R184, R181 ;  /* 0x000000b5b8ac723e */ /* 0x002fe200000000ff */
[-C--:B------:R-:W-:Y:S01]  /*65b0*/  FMUL.FTZ R56, R56, R185.reuse ;  /* 0x000000b938387220 */ /* 0x080fe20000410000 */
[----:B------:R4:W-:Y:S01]  /*65c0*/  MUFU.EX2 R15, R174 ;  /* 0x000000ae000f7308 */ /* 0x0009e20000000800 */
[----:B------:R-:W-:Y:S01]  /*65d0*/  FADD.FTZ R203, R173, R158 ;  /* 0x0000009eadcb7221 */ /* 0x000fe20000010000 */
[-C--:B------:R-:W-:Y:S01]  /*65e0*/  FMUL.FTZ R57, R57, R185.reuse ;  /* 0x000000b939397220 */ /* 0x080fe20000410000 */
[-C--:B------:R-:W-:Y:S01]  /*65f0*/  FMUL.FTZ R60, R60, R185.reuse ;  /* 0x000000b93c3c7220 */ /* 0x080fe20000410000 */
[-C--:B------:R-:W-:Y:S01]  /*6600*/  FMUL.FTZ R61, R61, R185.reuse ;  /* 0x000000b93d3d7220 */ /* 0x080fe20000410000 */
[----:B------:R-:W-:Y:S01]  /*6610*/  FADD.FTZ R158, R176, R203 ;  /* 0x000000cbb09e7221 */ /* 0x000fe20000010000 */
[-C--:B------:R-:W-:Y:S01]  /*6620*/  FMUL.FTZ R64, R64, R185.reuse ;  /* 0x000000b940407220 */ /* 0x080fe20000410000 */
[-C--:B------:R-:W-:Y:S01]  /*6630*/  FMUL.FTZ R65, R65, R185.reuse ;  /* 0x000000b941417220 */ /* 0x080fe20000410000 */
[----:B------:R-:W-:Y:S01]  /*6640*/  MUFU.EX2 R159, R159 ;  /* 0x0000009f009f7308 */ /* 0x000fe20000000800 */
[----:B------:R-:W-:Y:S01]  /*6650*/  FADD.FTZ R203, R177, R158 ;  /* 0x0000009eb1cb7221 */ /* 0x000fe20000010000 */
[----:B------:R-:W-:Y:S01]  /*6660*/  F2FP.F16.F32.PACK_AB R158, R153, R20 ;  /* 0x00000014999e723e */ /* 0x000fe200000000ff */
[----:B------:R-:W-:Y:S01]  /*6670*/  FMUL.FTZ R20, R3, UR10 ;  /* 0x0000000a03147c20 */ /* 0x000fe20008410000 */
[-C--:B------:R-:W-:Y:S01]  /*6680*/  FMUL.FTZ R68, R68, R185.reuse ;  /* 0x000000b944447220 */ /* 0x080fe20000410000 */
[----:B------:R-:W-:Y:S01]  /*6690*/  FADD.FTZ R162, R180, R203 ;  /* 0x000000cbb4a27221 */ /* 0x000fe20000010000 */
[-C--:B------:R-:W-:Y:S01]  /*66a0*/  FMUL.FTZ R69, R69, R185.reuse ;  /* 0x000000b945457220 */ /* 0x080fe20000410000 */
[----:B------:R-:W-:Y:S01]  /*66b0*/  FMUL.FTZ R72, R72, R185 ;  /* 0x000000b948487220 */ /* 0x000fe20000410000 */
[----:B------:R-:W1:Y:S01]  /*66c0*/  MUFU.EX2 R196, R196 ;  /* 0x000000c400c47308 */ /* 0x000e620000000800 */
[----:B------:R-:W-:Y:S01]  /*66d0*/  FADD.FTZ R21, R181, R162 ;  /* 0x000000a2b5157221 */ /* 0x000fe20000010000 */
[----:B------:R-:W-:Y:S01]  /*66e0*/  F2FP.F16.F32.PACK_AB R162, R164, R161 ;  /* 0x000000a1a4a2723e */ /* 0x000fe200000000ff */
[----:B------:R-:W-:Y:S01]  /*66f0*/  FMUL.FTZ R73, R73, R185 ;  /* 0x000000b949497220 */ /* 0x000fe20000410000 */
[----:B------:R-:W-:Y:S01]  /*6700*/  F2FP.F16.F32.PACK_AB R164, R168, R165 ;  /* 0x000000a5a8a4723e */ /* 0x000fe200000000ff */
[----:B------:R-:W-:Y:S01]  /*6710*/  FADD.FTZ R21, R184, R21 ;  /* 0x00000015b8157221 */ /* 0x000fe20000010000 */
[----:B------:R-:W-:Y:S01]  /*6720*/  F2FP.F16.F32.PACK_AB R168, R176, R173 ;  /* 0x000000adb0a8723e */ /* 0x000fe200000000ff */
[-C--:B------:R-:W-:Y:S01]  /*6730*/  FMUL.FTZ R76, R76, R185.reuse ;  /* 0x000000b94c4c7220 */ /* 0x080fe20000410000 */
[----:B------:R-:W2:Y:S01]  /*6740*/  MUFU.EX2 R20, R20 ;  /* 0x0000001400147308 */ /* 0x000ea20000000800 */
[----:B----4-:R-:W-:Y:S01]  /*6750*/  FADD.FTZ R174, R0, R21 ;  /* 0x0000001500ae7221 */ /* 0x010fe20000010000 */
[-C--:B------:R-:W-:Y:S01]  /*6760*/  FMUL.FTZ R77, R77, R185.reuse ;  /* 0x000000b94d4d7220 */ /* 0x080fe20000410000 */
[-C--:B------:R-:W-:Y:S01]  /*6770*/  FMUL.FTZ R80, R80, R185.reuse ;  /* 0x000000b950507220 */ /* 0x080fe20000410000 */
[-C--:B------:R-:W-:Y:S01]  /*6780*/  FMUL.FTZ R81, R81, R185.reuse ;  /* 0x000000b951517220 */ /* 0x080fe20000410000 */
[-C--:B------:R-:W-:Y:S01]  /*6790*/  FMUL.FTZ R84, R84, R185.reuse ;  /* 0x000000b954547220 */ /* 0x080fe20000410000 */
[-C--:B------:R-:W-:Y:S01]  /*67a0*/  FMUL.FTZ R85, R85, R185.reuse ;  /* 0x000000b955557220 */ /* 0x080fe20000410000 */
[----:B------:R-:W-:Y:S01]  /*67b0*/  FMUL.FTZ R88, R88, R185 ;  /* 0x000000b958587220 */ /* 0x000fe20000410000 */
[----:B------:R-:W-:Y:S01]  /*67c0*/  MUFU.EX2 R163, R163 ;  /* 0x000000a300a37308 */ /* 0x000fe20000000800 */
[----:B-1----:R-:W-:Y:S01]  /*67d0*/  F2FP.F16.F32.PACK_AB R157, R196, R159 ;  /* 0x0000009fc49d723e */ /* 0x002fe200000000ff */
[-C--:B------:R-:W-:Y:S01]  /*67e0*/  FMUL.FTZ R89, R89, R185.reuse ;  /* 0x000000b959597220 */ /* 0x080fe20000410000 */
[-C--:B------:R-:W-:Y:S01]  /*67f0*/  FMUL.FTZ R92, R92, R185.reuse ;  /* 0x000000b95c5c7220 */ /* 0x080fe20000410000 */
[-C--:B------:R-:W-:Y:S01]  /*6800*/  FMUL.FTZ R93, R93, R185.reuse ;  /* 0x000000b95d5d7220 */ /* 0x080fe20000410000 */
[-C--:B------:R-:W-:Y:S01]  /*6810*/  FMUL.FTZ R96, R96, R185.reuse ;  /* 0x000000b960607220 */ /* 0x080fe20000410000 */
[-C--:B------:R-:W-:Y:S01]  /*6820*/  FMUL.FTZ R97, R97, R185.reuse ;  /* 0x000000b961617220 */ /* 0x080fe20000410000 */
[-C--:B------:R-:W-:Y:S01]  /*6830*/  FMUL.FTZ R100, R100, R185.reuse ;  /* 0x000000b964647220 */ /* 0x080fe20000410000 */
[----:B------:R-:W1:Y:S01]  /*6840*/  MUFU.EX2 R10, R10 ;  /* 0x0000000a000a7308 */ /* 0x000e620000000800 */
[----:B--2---:R-:W-:Y:S01]  /*6850*/  FFMA.FTZ R21, R20, R2, R193 ;  /* 0x0000000214157223 */ /* 0x004fe200000100c1 */
[-C--:B------:R-:W-:Y:S01]  /*6860*/  FMUL.FTZ R101, R101, R185.reuse ;  /* 0x000000b965657220 */ /* 0x080fe20000410000 */
[-C--:B------:R-:W-:Y:S01]  /*6870*/  FMUL.FTZ R104, R104, R185.reuse ;  /* 0x000000b968687220 */ /* 0x080fe20000410000 */
[-C--:B------:R-:W-:Y:S01]  /*6880*/  FMUL.FTZ R105, R105, R185.reuse ;  /* 0x000000b969697220 */ /* 0x080fe20000410000 */
[----:B------:R-:W-:Y:S01]  /*6890*/  FADD.FTZ R2, R188, R21 ;  /* 0x00000015bc027221 */ /* 0x000fe20000010000 */
[-C--:B------:R-:W-:Y:S01]  /*68a0*/  FMUL.FTZ R108, R108, R185.reuse ;  /* 0x000000b96c6c7220 */ /* 0x080fe20000410000 */
[-C--:B------:R-:W-:Y:S01]  /*68b0*/  FMUL.FTZ R109, R109, R185.reuse ;  /* 0x000000b96d6d7220 */ /* 0x080fe20000410000 */
[----:B------:R-:W2:Y:S01]  /*68c0*/  MUFU.EX2 R167, R167 ;  /* 0x000000a700a77308 */ /* 0x000ea20000000800 */
[----:B------:R-:W-:Y:S01]  /*68d0*/  FADD.FTZ R21, R155, R2 ;  /* 0x000000029b157221 */ /* 0x000fe20000010000 */
[-C--:B------:R-:W-:Y:S01]  /*68e0*/  FMUL.FTZ R112, R112, R185.reuse ;  /* 0x000000b970707220 */ /* 0x080fe20000410000 */
[-C--:B------:R-:W-:Y:S01]  /*68f0*/  FMUL.FTZ R113, R113, R185.reuse ;  /* 0x000000b971717220 */ /* 0x080fe20000410000 */
[-C--:B------:R-:W-:Y:S01]  /*6900*/  FMUL.FTZ R116, R116, R185.reuse ;  /* 0x000000b974747220 */ /* 0x080fe20000410000 */
[----:B------:R-:W-:Y:S01]  /*6910*/  FADD.FTZ R176, R192, R21 ;  /* 0x00000015c0b07221 */ /* 0x000fe20000010000 */
[-C--:B------:R-:W-:Y:S01]  /*6920*/  FMUL.FTZ R117, R117, R185.reuse ;  /* 0x000000b975757220 */ /* 0x080fe20000410000 */
[----:B------:R-:W-:Y:S01]  /*6930*/  FMUL.FTZ R120, R120, R185 ;  /* 0x000000b978787220 */ /* 0x000fe20000410000 */
[----:B------:R-:W3:Y:S01]  /*6940*/  MUFU.EX2 R189, R189 ;  /* 0x000000bd00bd7308 */ /* 0x000ee20000000800 */
[----:B------:R-:W-:Y:S01]  /*6950*/  FADD.FTZ R21, R159, R176 ;  /* 0x000000b09f157221 */ /* 0x000fe20000010000 */
[----:B-1----:R-:W-:Y:S01]  /*6960*/  F2FP.F16.F32.PACK_AB R159, R10, R163 ;  /* 0x000000a30a9f723e */ /* 0x002fe200000000ff */
[-C--:B------:R-:W-:Y:S01]  /*6970*/  FMUL.FTZ R121, R121, R185.reuse ;  /* 0x000000b979797220 */ /* 0x080fe20000410000 */
[-C--:B------:R-:W-:Y:S01]  /*6980*/  FMUL.FTZ R124, R124, R185.reuse ;  /* 0x000000b97c7c7220 */ /* 0x080fe20000410000 */
[----:B------:R-:W-:Y:S01]  /*6990*/  FADD.FTZ R176, R196, R21 ;  /* 0x00000015c4b07221 */ /* 0x000fe20000010000 */
[-C--:B------:R-:W-:Y:S01]  /*69a0*/  FMUL.FTZ R125, R125, R185.reuse ;  /* 0x000000b97d7d7220 */ /* 0x080fe20000410000 */
[-C--:B------:R-:W-:Y:S01]  /*69b0*/  FMUL.FTZ R128, R128, R185.reuse ;  /* 0x000000b980807220 */ /* 0x080fe20000410000 */
[----:B------:R-:W1:Y:S01]  /*69c0*/  MUFU.EX2 R178, R171 ;  /* 0x000000ab00b27308 */ /* 0x000e620000000800 */
[----:B------:R-:W-:Y:S01]  /*69d0*/  FADD.FTZ R21, R163, R176 ;  /* 0x000000b0a3157221 */ /* 0x000fe20000010000 */
[-C--:B------:R-:W-:Y:S01]  /*69e0*/  FMUL.FTZ R129, R129, R185.reuse ;  /* 0x000000b981817220 */ /* 0x080fe20000410000 */
[-C--:B------:R-:W-:Y:S01]  /*69f0*/  FMUL.FTZ R132, R132, R185.reuse ;  /* 0x000000b984847220 */ /* 0x080fe20000410000 */
[-C--:B------:R-:W-:Y:S01]  /*6a00*/  FMUL.FTZ R133, R133, R185.reuse ;  /* 0x000000b985857220 */ /* 0x080fe20000410000 */
[----:B------:R-:W-:Y:S01]  /*6a10*/  FADD.FTZ R180, R10, R21 ;  /* 0x000000150ab47221 */ /* 0x000fe20000010000 */
[-C--:B------:R-:W-:Y:S01]  /*6a20*/  FMUL.FTZ R136, R136, R185.reuse ;  /* 0x000000b988887220 */ /* 0x080fe20000410000 */
[-C--:B------:R-:W-:Y:S01]  /*6a30*/  FMUL.FTZ R137, R137, R185.reuse ;  /* 0x000000b989897220 */ /* 0x080fe20000410000 */
[----:B------:R-:W4:Y:S01]  /*6a40*/  MUFU.EX2 R182, R175 ;  /* 0x000000af00b67308 */ /* 0x000f220000000800 */
[----:B--2---:R-:W-:Y:S01]  /*6a50*/  FADD.FTZ R21, R167, R180 ;  /* 0x000000b4a7157221 */ /* 0x004fe20000010000 */
[C---:B---3--:R-:W-:Y:S01]  /*6a60*/  FADD.FTZ R3, R189.reuse, R174 ;  /* 0x000000aebd037221 */ /* 0x048fe20000010000 */
[----:B------:R-:W-:Y:S01]  /*6a70*/  F2FP.F16.F32.PACK_AB R174, R189, R0 ;  /* 0x00000000bdae723e */ /* 0x000fe200000000ff */
[-C--:B------:R-:W-:Y:S01]  /*6a80*/  FMUL.FTZ R140, R140, R185.reuse ;  /* 0x000000b98c8c7220 */ /* 0x080fe20000410000 */
[-C--:B------:R-:W-:Y:S01]  /*6a90*/  FMUL.FTZ R141, R141, R185.reuse ;  /* 0x000000b98d8d7220 */ /* 0x080fe20000410000 */
[-C--:B------:R-:W-:Y:S01]  /*6aa0*/  FMUL.FTZ R144, R144, R185.reuse ;  /* 0x000000b990907220 */ /* 0x080fe20000410000 */
[----:B------:R-:W-:Y:S01]  /*6ab0*/  FMUL.FTZ R145, R145, R185 ;  /* 0x000000b991917220 */ /* 0x000fe20000410000 */
[----:B------:R-:W2:Y:S01]  /*6ac0*/  MUFU.EX2 R165, R197 ;  /* 0x000000c500a57308 */ /* 0x000ea20000000800 */
[C---:B-1----:R-:W-:Y:S01]  /*6ad0*/  FADD.FTZ R180, R178.reuse, R21 ;  /* 0x00000015b2b47221 */ /* 0x042fe20000010000 */
[----:B------:R-:W-:Y:S01]  /*6ae0*/  F2FP.F16.F32.PACK_AB R161, R178, R167 ;  /* 0x000000a7b2a1723e */ /* 0x000fe200000000ff */
[-C--:B------:R-:W-:Y:S01]  /*6af0*/  FMUL.FTZ R148, R148, R185.reuse ;  /* 0x000000b994947220 */ /* 0x080fe20000410000 */
[----:B------:R-:W-:Y:S01]  /*6b00*/  FMUL.FTZ R149, R149, R185 ;  /* 0x000000b995957220 */ /* 0x000fe20000410000 */
[----:B------:R-:W-:Y:S01]  /*6b10*/  FADD.FTZ R21, R15, R180 ;  /* 0x000000b40f157221 */ /* 0x000fe20000010000 */
[----:B------:R-:W-:Y:S01]  /*6b20*/  F2FP.F16.F32.PACK_AB R153, R188, R193 ;  /* 0x000000c1bc99723e */ /* 0x000fe200000000ff */
[-C--:B------:R-:W-:Y:S01]  /*6b30*/  FMUL.FTZ R26, R26, R20.reuse ;  /* 0x000000141a1a7220 */ /* 0x080fe20000410000 */
[----:B------:R-:W1:Y:S01]  /*6b40*/  MUFU.EX2 R0, R179 ;  /* 0x000000b300007308 */ /* 0x000e620000000800 */
[C---:B----4-:R-:W-:Y:S01]  /*6b50*/  FADD.FTZ R184, R182.reuse, R21 ;  /* 0x00000015b6b87221 */ /* 0x050fe20000010000 */
[----:B------:R-:W-:Y:S01]  /*6b60*/  F2FP.F16.F32.PACK_AB R163, R182, R15 ;  /* 0x0000000fb6a3723e */ /* 0x000fe200000000ff */
[-C--:B------:R-:W-:Y:S01]  /*6b70*/  FMUL.FTZ R27, R27, R20.reuse ;  /* 0x000000141b1b7220 */ /* 0x080fe20000410000 */
[----:B------:R-:W-:Y:S01]  /*6b80*/  F2FP.F16.F32.PACK_AB R155, R192, R155 ;  /* 0x0000009bc09b723e */ /* 0x000fe200000000ff */
        /* <DEDUP_REMOVED lines=12> */
[C---:B-1----:R-:W-:Y:S01]  /*6c50*/  FADD.FTZ R184, R0.reuse, R21 ;  /* 0x0000001500b87221 */ /* 0x042fe20000010000 */
[----:B------:R-:W-:Y:S01]  /*6c60*/  F2FP.F16.F32.PACK_AB R165, R0, R165 ;  /* 0x000000a500a5723e */ /* 0x000fe200000000ff */
[-C--:B------:R-:W-:Y:S01]  /*6c70*/  FMUL.FTZ R47, R47, R20.reuse ;  /* 0x000000142f2f7220 */ /* 0x080fe20000410000 */
[-C--:B------:R-:W-:Y:S01]  /*6c80*/  FMUL.FTZ R50, R50, R20.reuse ;  /* 0x0000001432327220 */ /* 0x080fe20000410000 */
[-C--:B------:R-:W-:Y:S01]  /*6c90*/  FMUL.FTZ R51, R51, R20.reuse ;  /* 0x0000001433337220 */ /* 0x080fe20000410000 */
[-C--:B------:R-:W-:Y:S01]  /*6ca0*/  FMUL.FTZ R54, R54, R20.reuse ;  /* 0x0000001436367220 */ /* 0x080fe20000410000 */
[-C--:B------:R-:W-:Y:S01]  /*6cb0*/  FMUL.FTZ R55, R55, R20.reuse ;  /* 0x0000001437377220 */ /* 0x080fe20000410000 */
[----:B------:R2:W1:Y:S01]  /*6cc0*/  MUFU.EX2 R169, R186 ;  /* 0x000000ba00a97308 */ /* 0x0004620000000800 */
        /* <DEDUP_REMOVED lines=8> */
[C---:B--2---:R-:W-:Y:S01]  /*6d50*/  FADD.FTZ R186, R2.reuse, R21 ;  /* 0x0000001502ba7221 */ /* 0x044fe20000010000 */
[----:B------:R-:W-:Y:S01]  /*6d60*/  F2FP.F16.F32.PACK_AB R167, R2, R201 ;  /* 0x000000c902a7723e */ /* 0x000fe200000000ff */
        /* <DEDUP_REMOVED lines=14> */
[C---:B---3--:R-:W-:Y:S01]  /*6e50*/  FADD.FTZ R186, R176.reuse, R21 ;  /* 0x00000015b0ba7221 */ /* 0x048fe20000010000 */
[----:B------:R-:W-:Y:S01]  /*6e60*/  F2FP.F16.F32.PACK_AB R169, R176, R169 ;  /* 0x000000a9b0a9723e */ /* 0x000fe200000000ff */
        /* <DEDUP_REMOVED lines=41> */
[----:B------:R-:W-:Y:S01]  /*7100*/  FMUL.FTZ R151, R151, R20 ;  /* 0x0000001497977220 */ /* 0x000fe20000410000 */
[C---:B---3--:R-:W-:Y:S01]  /*7110*/  FADD.FTZ R2, R186.reuse, R15 ;  /* 0x0000000fba027221 */ /* 0x048fe20000010000 */
[----:B------:R-:W-:Y:S01]  /*7120*/  F2FP.F16.F32.PACK_AB R175, R186, R175 ;  /* 0x000000afbaaf723e */ /* 0x000fe200000000ff */
[----:B------:R-:W-:Y:S06]  /*7130*/  @P1 BRA `(.L_x_1857) ;  /* 0x0000000000041947 */ /* 0x000fec0003800000 */
[----:B------:R-:W-:Y:S01]  /*7140*/  BPT.TRAP 0x1 ;  /* 0x000000040000795c */ /* 0x000fe20000300000 */
.L_x_1857:
[----:B------:R-:W-:Y:S01]  /*7150*/  PLOP3.LUT P2, PT, PT, PT, UP0, 0x40, 0x0 ;  /* 0x000000000000781c */ /* 0x000fe20003f4e808 */
[----:B------:R1:W2:-:S12]  /*7160*/  SYNCS.PHASECHK.TRANS64.TRYWAIT P1, [UR31+0x22850], R13 ;  /* 0x0228500dff0075a7 */ /* 0x000298000802015f */
[----:B-1----:R-:W-:Y:S05]  /*7170*/  @P2 BRA `(.L_x_1858) ;  /* 0x0000000000042947 */ /* 0x002fea0003800000 */
[----:B------:R-:W-:Y:S01]  /*7180*/  BPT.TRAP 0x1 ;  /* 0x000000040000795c */ /* 0x000fe20000300000 */
.L_x_1858:
[----:B--2---:R-:W-:Y:S05]  /*7190*/  @P1 BRA `(.L_x_1859) ;  /* 0x0000000000081947 */ /* 0x004fea0003800000 */
[----:B------:R-:W1:Y:S02]  /*71a0*/  SYNCS.PHASECHK.TRANS64.TRYWAIT P1, [UR31+0x22850], R13 ;  /* 0x0228500dff0075a7 */ /* 0x000e64000802015f */
[----:B-1----:R-:W-:Y:S05]  /*71b0*/  @!P1 BRA `(.L_x_1860) ;  /* 0x000000c000a89947 */ /* 0x002fea0003800000 */
.L_x_1859:
[----:B------:R2:W-:Y:S01]  /*71c0*/  BAR.SYNC.DEFER_BLOCKING R7, 0x100 ;  /* 0x000400070000751d */ /* 0x0005e20000010000 */
[----:B------:R-:W-:Y:S01]  /*71d0*/  UIMAD UR18, UR4, 0xc00, UR24 ;  /* 0x00000c00041278a4 */ /* 0x000fe2000f8e0218 */
[C---:B------:R-:W-:Y:S01]  /*71e0*/  ISETP.GT.AND P1, PT, R9.reuse, UR25, PT ;  /* 0x0000001909007c0c */ /* 0x040fe2000bf24270 */
[----:B-1----:R-:W-:Y:S02]  /*71f0*/  @!P0 VIADD R12, R12, 0x22860 ;  /* 0x000228600c0c8836 */ /* 0x002fe40000000000 */
[----:B------:R-:W-:Y:S01]  /*7200*/  VIADD R9, R9, 0xffffffff ;  /* 0xffffffff09097836 */ /* 0x000fe20000000000 */
[----:B------:R-:W-:Y:S01]  /*7210*/  UMOV UR15, 0x40000040 ;  /* 0x40000040000f7882 */ /* 0x000fe20000000000 */
[----:B------:R-:W-:Y:S01]  /*7220*/  IMAD.MOV.U32 R10, RZ, RZ, R22 ;  /* 0x000000ffff0a7224 */ /* 0x000fe200078e0016 */
[----:B------:R-:W-:Y:S01]  /*7230*/  UMOV UR14, UR18 ;  /* 0x00000012000e7c82 */ /* 0x000fe20008000000 */
[----:B------:R-:W-:Y:S01]  /*7240*/  @!P0 PRMT R12, RZ, 0x654, R12 ;  /* 0x00000654ff0c8816 */ /* 0x000fe2000000000c */
[----:B------:R-:W-:Y:S01]  /*7250*/  IMAD.MOV.U32 R0, RZ, RZ, R14 ;  /* 0x000000ffff007224 */ /* 0x000fe200078e000e */
        /* <DEDUP_REMOVED lines=35> */
[----:B------:R-:W-:Y:S02]  /*7490*/  IMAD.MOV.U32 R10, RZ, RZ, R22 ;  /* 0x000000ffff0a7224 */ /* 0x000fe400078e0016 */
[----:B------:R-:W-:-:S07]  /*74a0*/  IMAD.MOV.U32 R0, RZ, RZ, R14 ;  /* 0x000000ffff007224 */ /* 0x000fce00078e000e */
.L_x_1844:
[----:B0-----:R-:W0:Y:S01]  /*74b0*/  LDC R13, c[0x0][0x2f0] ;  /* 0x0000bc00ff0d7b82 */ /* 0x001e220000000800 */
[----:B------:R-:W-:Y:S01]  /*74c0*/  VIADD R11, R11, 0x7f ;  /* 0x0000007f0b0b7836 */ /* 0x000fe20000000000 */
[----:B------:R-:W-:Y:S01]  /*74d0*/  UIADD3 UR11, -UR11, 0x1, URZ ;  /* 0x000000010b0b7890 */ /* 0x000fe2000fffe13f */
[----:B------:R-:W-:Y:S01]  /*74e0*/  ULDC UR14, c[0x0][0x448] ;  /* 0x00011200000e7ab9 */ /* 0x000fe20000000800 */
[----:B------:R-:W-:Y:S02]  /*74f0*/  ULDC UR19, c[0x0][0x9e4] ;  /* 0x0002790000137ab9 */ /* 0x000fe40000000800 */
[----:B------:R-:W-:Y:S01]  /*7500*/  R2UR UR18, R11 ;  /* 0x000000000b1272ca */ /* 0x000fe200000e0000 */
[----:B------:R-:W-:Y:S02]  /*7510*/  UISETP.NE.AND UP1, UPT, UR14, 0x1, UPT ;  /* 0x000000010e00788c */ /* 0x000fe4000bf25270 */
[----:B------:R-:W-:-:S06]  /*7520*/  UISETP.GE.AND UP2, UPT, UR19, 0x1, UPT ;  /* 0x000000011300788c */ /* 0x000fcc000bf46270 */
[----:B------:R-:W-:-:S03]  /*7530*/  PLOP3.LUT P1, PT, PT, PT, UP2, 0x40, 0x0 ;  /* 0x000000000000781c */ /* 0x000fc60003f2e828 */
[----:B------:R-:W-:Y:S02]  /*7540*/  @UP1 ULDC UR14, c[0x0][0x44c] ;  /* 0x00011300000e1ab9 */ /* 0x000fe40000000800 */
[----:B------:R-:W-:Y:S01]  /*7550*/  UIMAD.WIDE.U32 UR14, UR18, UR14, URZ ;  /* 0x0000000e120e72a5 */ /* 0x000fe2000f8e003f */
[----:B0-----:R-:W-:Y:S01]  /*7560*/  IMAD R13, R16, R13, UR11 ;  /* 0x0000000b100d7e24 */ /* 0x001fe2000f8e020d */
[----:B------:R-:W-:Y:S01]  /*7570*/  UMOV UR11, UR18 ;  /* 0x00000012000b7c82 */ /* 0x000fe20008000000 */
[----:B------:R-:W-:Y:S02]  /*7580*/  @UP1 ULDC UR18, c[0x0][0x450] ;  /* 0x0001140000121ab9 */ /* 0x000fe40000000800 */
[----:B------:R-:W-:Y:S01]  /*7590*/  @UP1 USHF.R.U32.HI UR11, URZ, UR18, UR15 ;  /* 0x000000123f0b1299 */ /* 0x000fe2000801160f */
[----:B------:R-:W-:Y:S02]  /*75a0*/  R2UR UR22, R13 ;  /* 0x000000000d1672ca */ /* 0x000fe400000e0000 */
[----:B------:R-:W-:-:S11]  /*75b0*/  ULDC UR18, c[0x0][0x9dc] ;  /* 0x0002770000127ab9 */ /* 0x000fd60000000800 */
[----:B------:R-:W-:-:S04]  /*75c0*/  UIADD3 UR11, UR22, UR11, URZ ;  /* 0x0000000b160b7290 */ /* 0x000fc8000fffe03f */
[----:B------:R-:W-:Y:S01]  /*75d0*/  UIADD3 UR18, UR11, -UR18, URZ ;  /* 0x800000120b127290 */ /* 0x000fe2000fffe03f */
[----:B------:R-:W-:Y:S11]  /*75e0*/  @P1 BRA `(.L_x_1862) ;  /* 0x0000000000441947 */ /* 0x000ff60003800000 */
        /* <DEDUP_REMOVED lines=10> */
.L_x_1863:
[----:B------:R-:W-:-:S11]  /*7690*/  UISETP.NE.AND UP3, UPT, UR19, 0x1, UPT ;  /* 0x000000011300788c */ /* 0x000fd6000bf65270 */
[----:B------:R-:W-:Y:S02]  /*76a0*/  @UP3 ULDC.64 UR22, c[0x0][0x9e8] ;  /* 0x00027a0000163ab9 */ /* 0x000fe40000000a00 */
[----:B------:R-:W-:-:S04]  /*76b0*/  UIMAD.WIDE.U32 UR14, UR11, UR22, URZ ;  /* 0x000000160b0e72a5 */ /* 0x000fc8000f8e003f */
[----:B------:R-:W-:-:S12]  /*76c0*/  @UP3 USHF.R.U32.HI UR11, URZ, UR23, UR15 ;  /* 0x000000173f0b3299 */ /* 0x000fd8000801160f */
.L_x_1864:
[----:B------:R-:W-:-:S04]  /*76d0*/  UIMAD UR11, UR11, UR19, URZ ;  /* 0x000000130b0b72a4 */ /* 0x000fc8000f8e023f */
[----:B------:R-:W-:-:S04]  /*76e0*/  UISETP.LT.AND UP3, UPT, UR18, UR11, UPT ;  /* 0x0000000b1200728c */ /* 0x000fc8000bf61270 */
[----:B------:R-:W-:-:S12]  /*76f0*/  USEL UR18, UR18, UR11, !UP3 ;  /* 0x0000000b12127287 */ /* 0x000fd8000d800000 */
.L_x_1862:
[----:B------:R-:W-:-:S04]  /*7700*/  UIADD3 UR14, UR18, 0x5f, URZ ;  /* 0x0000005f120e7890 */ /* 0x000fc8000fffe03f */
[----:B------:R-:W-:-:S04]  /*7710*/  UIMAD.WIDE UR14, UR14, 0x2aaaaaab, URZ ;  /* 0x2aaaaaab0e0e78a5 */ /* 0x000fc8000f8e023f */
[----:B------:R-:W-:-:S04]  /*7720*/  USHF.R.U32.HI UR11, URZ, 0x1f, UR15 ;  /* 0x0000001f3f0b7899 */ /* 0x000fc8000801160f */
[----:B------:R-:W-:-:S04]  /*7730*/  ULEA.HI.SX32 UR11, UR15, UR11, 0x1c ;  /* 0x0000000b0f0b7291 */ /* 0x000fc8000f8fe23f */
[----:B------:R-:W-:-:S04]  /*7740*/  UISETP.LT.AND UP3, UPT, UR37, UR11, UPT ;  /* 0x0000000b2500728c */ /* 0x000fc8000bf61270 */
[----:B------:R-:W-:-:S06]  /*7750*/  USEL UR25, UR37, UR11, !UP3 ;  /* 0x0000000b25197287 */ /* 0x000fcc000d800000 */
[----:B------:R-:W-:-:S13]  /*7760*/  ISETP.GE.AND P1, PT, R9, UR25, PT ;  /* 0x0000001909007c0c */ /* 0x000fda000bf26270 */
[----:B------:R-:W-:Y:S05]  /*7770*/  @!P1 BRA `(.L_x_1865) ;  /* 0x0000001c003c9947 */ /* 0x000fea0003800000 */
[----:B------:R-:W-:Y:S01]  /*7780*/  IMAD.MOV.U32 R201, RZ, RZ, R10 ;  /* 0x000000ffffc97224 */ /* 0x000fe200078e000a */
[----:B------:R-:W-:Y:S01]  /*7790*/  ULDC UR26, c[0x0][0x988] ;  /* 0x00026200001a7ab9 */ /* 0x000fe20000000800 */
[----:B------:R-:W-:-:S07]  /*77a0*/  IMAD.MOV.U32 R11, RZ, RZ, R0 ;  /* 0x000000ffff0b7224 */ /* 0x000fce00078e0000 */
.L_x_1874:
[----:B------:R-:W-:Y:S01]  /*77b0*/  UIADD3 UR4, UR4, 0x1, URZ ;  /* 0x0000000104047890 */ /* 0x000fe2000fffe03f */
[----:B------:R-:W-:Y:S02]  /*77c0*/  PLOP3.LUT P2, PT, PT, PT, UP0, 0x40, 0x0 ;  /* 0x000000000000781c */ /* 0x000fe40003f4e808 */
[C---:B------:R-:W-:Y:S01]  /*77d0*/  ISETP.GT.AND P1, PT, R9.reuse, UR25, PT ;  /* 0x0000001909007c0c */ /* 0x040fe2000bf24270 */
[----:B------:R-:W-:Y:S01]  /*77e0*/  UISETP.NE.AND UP3, UPT, UR4, 0x2, UPT ;  /* 0x000000020400788c */ /* 0x000fe2000bf65270 */
[----:B------:R-:W-:-:S03]  /*77f0*/  VIADD R9, R9, 0xffffffff ;  /* 0xffffffff09097836 */ /* 0x000fc60000000000 */
[----:B------:R-:W-:Y:S02]  /*7800*/  USEL UR10, URZ, 0x1, UP3 ;  /* 0x000000013f0a7887 */ /* 0x000fe40009800000 */
[----:B------:R-:W-:Y:S02]  /*7810*/  USEL UR4, UR4, URZ, UP3 ;  /* 0x0000003f04047287 */ /* 0x000fe40009800000 */
[----:B------:R-:W-:Y:S02]  /*7820*/  ULOP3.LUT UR5, UR5, UR10, URZ, 0x3c, !UPT ;  /* 0x0000000a05057292 */ /* 0x000fe4000f8e3c3f */
[----:B-1----:R-:W-:Y:S10]  /*7830*/  @P2 BRA `(.L_x_1866) ;  /* 0x0000000000042947 */ /* 0x002ff40003800000 */
[----:B------:R-:W-:Y:S01]  /*7840*/  BPT.TRAP 0x1 ;  /* 0x000000040000795c */ /* 0x000fe20000300000 */
.L_x_1866:
[----:B------:R-:W-:Y:S01]  /*7850*/  PLOP3.LUT P3, PT, PT, PT, UP0, 0x40, 0x0 ;  /* 0x000000000000781c */ /* 0x000fe20003f6e808 */
[----:B------:R-:W-:Y:S01]  /*7860*/  ULEA UR27, UR4, UR38, 0x3 ;  /* 0x00000026041b7291 */ /* 0x000fe2000f8e183f */
[----:B------:R-:W-:-:S05]  /*7870*/  IMAD.U32 R8, RZ, RZ, UR5 ;  /* 0x00000005ff087e24 */ /* 0x000fca000f8e00ff */
[----:B------:R-:W-:-:S04]  /*7880*/  SHF.L.U32 R8, R8, 0x1f, RZ ;  /* 0x0000001f08087819 */ /* 0x000fc800000006ff */
[----:B------:R0:W1:Y:S02]  /*7890*/  SYNCS.PHASECHK.TRANS64.TRYWAIT P2, [UR27+0x22830], R8 ;  /* 0x02283008ff0075a7 */ /* 0x000064000804015b */
[----:B------:R-:W-:Y:S05]  /*78a0*/  @P3 BRA `(.L_x_1867) ;  /* 0x0000000000043947 */ /* 0x000fea0003800000 */
[----:B------:R-:W-:Y:S01]  /*78b0*/  BPT.TRAP 0x1 ;  /* 0x000000040000795c */ /* 0x000fe20000300000 */
.L_x_1867:
[----:B-1----:R-:W-:Y:S05]  /*78c0*/  @P2 BRA `(.L_x_1868) ;  /* 0x0000000000082947 */ /* 0x002fea0003800000 */
[----:B------:R-:W1:Y:S02]  /*78d0*/  SYNCS.PHASECHK.TRANS64.TRYWAIT P2, [UR27+0x22830], R8 ;  /* 0x02283008ff0075a7 */ /* 0x000e64000804015b */
[----:B-1----:R-:W-:Y:S05]  /*78e0*/  @!P2 BRA `(.L_x_1869) ;  /* 0x000000b800f0a947 */ /* 0x002fea0003800000 */
.L_x_1868:
[----:B------:R-:W-:Y:S01]  /*78f0*/  UIMAD UR22, UR4, 0x300, UR6 ;  /* 0x00000300041678a4 */ /* 0x000fe2000f8e0206 */
[----:B------:R-:W-:Y:S01]  /*7900*/  WARPGROUP.ARRIVE ;  /* 0x00000000000079c5 */ /* 0x000fe20000000000 */
[----:B------:R-:W-:Y:S01]  /*7910*/  UMOV UR23, 0x40000040 ;  /* 0x4000004000177882 */ /* 0x000fe20000000000 */
[----:B------:R-:W-:Y:S01]  /*7920*/  UMOV UR11, 0x40000040 ;  /* 0x40000040000b7882 */ /* 0x000fe20000000000 */
[----:B------:R-:W-:Y:S01]  /*7930*/  UIADD3 UR10, UR22, 0x2, URZ ;  /* 0x00000002160a7890 */ /* 0x000fe2000fffe03f */
[----:B------:R-:W-:Y:S01]  /*7940*/  PLOP3.LUT P2, PT, PT, PT, UP0, 0x40, 0x0 ;  /* 0x000000000000781c */ /* 0x000fe20003f4e808 */
[----:B------:R-:W-:Y:S01]  /*7950*/  UIADD3 UR14, UR22, 0x4, URZ ;  /* 0x00000004160e7890 */ /* 0x000fe2000fffe03f */
[----:B------:R-:W-:Y:S02]  /*7960*/  UMOV UR15, 0x40000040 ;  /* 0x40000040000f7882 */ /* 0x000fe40000000000 */
[----:B------:R-:W-:Y:S01]  /*7970*/  HGMMA.64x96x16.F32 R152, gdesc[UR20], RZ, !UPT, gsb0 ;  /* 0x01600000149879f0 */ /* 0x000fe2000c0008ff */
[----:B------:R-:W-:Y:S01]  /*7980*/  UIADD3 UR18, UR22, 0x6, URZ ;  /* 0x0000000616127890 */ /* 0x000fe2000fffe03f */
[----:B------:R-:W-:Y:S01]  /*7990*/  UMOV UR19, 0x40000040 ;  /* 0x4000004000137882 */ /* 0x000fe20000000000 */
[----:B------:R-:W-:-:S02]  /*79a0*/  WARPGROUP.DEPBAR.LE gsb0, 0x0 ;  /* 0x00008000000079c5 */ /* 0x000fc40000010000 */
[----:B------:R-:W-:-:S06]  /*79b0*/  WARPGROUP.ARRIVE ;  /* 0x00000000000079c5 */ /* 0x000fcc0000000000 */
[----:B------:R-:W-:Y:S01]  /*79c0*/  HGMMA.64x96x16.F32 R152, gdesc[UR8], R152, gsb0 ;  /* 0x01600000089879f0 */ /* 0x000fe20008000898 */
[----:B------:R-:W-:Y:S02]  /*79d0*/  UMOV UR10, UR26 ;  /* 0x0000001a000a7c82 */ /* 0x000fe40008000000 */
[----:B------:R-:W-:Y:S02]  /*79e0*/  WARPGROUP.DEPBAR.LE gsb0, 0x0 ;  /* 0x00008000000079c5 */ /* 0x000fe40000010000 */
[----:B------:R-:W-:-:S06]  /*79f0*/  WARPGROUP.ARRIVE ;  /* 0x00000000000079c5 */ /* 0x000fcc0000000000 */
[----:B------:R-:W-:Y:S03]  /*7a00*/  HGMMA.64x96x16.F32 R152, gdesc[UR12], R152, gsb0 ;  /* 0x016000000c9879f0 */ /* 0x000fe60008000898 */
[----:B------:R-:W-:Y:S02]  /*7a10*/  WARPGROUP.DEPBAR.LE gsb0, 0x0 ;  /* 0x00008000000079c5 */ /* 0x000fe40000010000 */
[----:B------:R-:W-:-:S06]  /*7a20*/  WARPGROUP.ARRIVE ;  /* 0x00000000000079c5 */ /* 0x000fcc0000000000 */
[----:B------:R-:W-:Y:S03]  /*7a30*/  HGMMA.64x96x16.F32 R152, gdesc[UR16], R152, gsb0 ;  /* 0x01600000109879f0 */ /* 0x000fe60008000898 */
[----:B------:R-:W-:Y:S02]  /*7a40*/  WARPGROUP.DEPBAR.LE gsb0, 0x0 ;  /* 0x00008000000079c5 */ /* 0x000fe40000010000 */
[----:B------:R-:W-:Y:S02]  /*7a50*/  FMNMX.FTZ R0, R152, R11, !PT ;  /* 0x0000000b98007209 */ /* 0x000fe40007810000 */
[----:B------:R-:W-:Y:S02]  /*7a60*/  FMNMX.FTZ R10, R154, R201, !PT ;  /* 0x000000c99a0a7209 */ /* 0x000fe40007810000 */
        /* <DEDUP_REMOVED lines=24> */
[----:B-1----:R-:W-:Y:S02]  /*7bf0*/  FMNMX.FTZ R14, R13, R0, !PT ;  /* 0x000000000d0e7209 */ /* 0x002fe40007810000 */
[----:B------:R-:W-:-:S03]  /*7c00*/  FMNMX.FTZ R13, R155, R10, !PT ;  /* 0x0000000a9b0d7209 */ /* 0x000fc60007810000 */
[----:B------:R-:W1:Y:S01]  /*7c10*/  SHFL.BFLY PT, R15, R14, 0x1, 0x1f ;  /* 0x0c201f000e0f7f89 */ /* 0x000e6200000e0000 */
[----:B------:R-:W-:-:S04]  /*7c20*/  FMNMX.FTZ R10, R158, R13, !PT ;  /* 0x0000000d9e0a7209 */ /* 0x000fc80007810000 */
[----:B------:R-:W-:-:S04]  /*7c30*/  FMNMX.FTZ R13, R159, R10, !PT ;  /* 0x0000000a9f0d7209 */ /* 0x000fc80007810000 */
[----:B------:R-:W-:Y:S02]  /*7c40*/  FMNMX.FTZ R10, R162, R13, !PT ;  /* 0x0000000da20a7209 */ /* 0x000fe40007810000 */
[----:B-1----:R-:W-:Y:S02]  /*7c50*/  FMNMX.FTZ R0, R14, R15, !PT ;  /* 0x0000000f0e007209 */ /* 0x002fe40007810000 */
[----:B------:R-:W-:-:S03]  /*7c60*/  FMNMX.FTZ R15, R163, R10, !PT ;  /* 0x0000000aa30f7209 */ /* 0x000fc60007810000 */
[----:B------:R-:W-:Y:S01]  /*7c70*/  FADD.FTZ R4, -R0, R11 ;  /* 0x0000000b00047221 */ /* 0x000fe20000010100 */
[----:B------:R-:W-:-:S03]  /*7c80*/  FMNMX.FTZ R10, R166, R15, !PT ;  /* 0x0000000fa60a7209 */ /* 0x000fc60007810000 */
[----:B--2---:R-:W-:Y:S01]  /*7c90*/  FMUL.FTZ R12, R4, UR10 ;  /* 0x0000000a040c7c20 */ /* 0x004fe20008410000 */
[----:B------:R-:W-:Y:S01]  /*7ca0*/  FMNMX.FTZ R15, R167, R10, !PT ;  /* 0x0000000aa70f7209 */ /* 0x000fe20007810000 */
[----:B------:R-:W-:-:S03]  /*7cb0*/  FMUL.FTZ R4, R0, UR10 ;  /* 0x0000000a00047c20 */ /* 0x000fc60008410000 */
[----:B------:R-:W-:Y:S01]  /*7cc0*/  FMNMX.FTZ R10, R170, R15, !PT ;  /* 0x0000000faa0a7209 */ /* 0x000fe20007810000 */
[--C-:B------:R-:W-:Y:S01]  /*7cd0*/  FFMA.FTZ R11, R152, UR10, -R4.reuse ;  /* 0x0000000a980b7c23 */ /* 0x100fe20008010804 */
        /* <DEDUP_REMOVED lines=8> */
[----:B------:R-:W1:Y:S01]  /*7d60*/  MUFU.EX2 R12, R12 ;  /* 0x0000000c000c7308 */ /* 0x000e620000000800 */
[--C-:B------:R-:W-:Y:S01]  /*7d70*/  FFMA.FTZ R13, R156, UR10, -R4.reuse ;  /* 0x0000000a9c0d7c23 */ /* 0x100fe20008010804 */
[----:B------:R-:W-:Y:S01]  /*7d80*/  FMNMX.FTZ R21, R175, R10, !PT ;  /* 0x0000000aaf157209 */ /* 0x000fe20007810000 */
[--C-:B------:R-:W-:Y:S01]  /*7d90*/  FFMA.FTZ R156, R160, UR10, -R4.reuse ;  /* 0x0000000aa09c7c23 */ /* 0x100fe20008010804 */
[--C-:B------:R-:W-:Y:S01]  /*7da0*/  FFMA.FTZ R15, R161, UR10, -R4.reuse ;  /* 0x0000000aa10f7c23 */ /* 0x100fe20008010804 */
[--C-:B------:R-:W-:Y:S01]  /*7db0*/  FFMA.FTZ R160, R168, UR10, -R4.reuse ;  /* 0x0000000aa8a07c23 */ /* 0x100fe20008010804 */
[----:B------:R-:W-:Y:S01]  /*7dc0*/  FMNMX.FTZ R10, R178, R21, !PT ;  /* 0x00000015b20a7209 */ /* 0x000fe20007810000 */
[--C-:B------:R-:W-:Y:S01]  /*7dd0*/  FFMA.FTZ R22, R172, UR10, -R4.reuse ;  /* 0x0000000aac167c23 */ /* 0x100fe20008010804 */
[----:B------:R-:W2:Y:S01]  /*7de0*/  MUFU.EX2 R11, R11 ;  /* 0x0000000b000b7308 */ /* 0x000ea20000000800 */
        /* <DEDUP_REMOVED lines=12> */
[-C--:B-1----:R-:W-:Y:S01]  /*7eb0*/  FMUL.FTZ R24, R24, R12.reuse ;  /* 0x0000000c18187220 */ /* 0x082fe20000410000 */
[----:B------:R-:W-:Y:S01]  /*7ec0*/  FMNMX.FTZ R10, R186, R23, !PT ;  /* 0x00000017ba0a7209 */ /* 0x000fe20007810000 */
[-C--:B------:R-:W-:Y:S01]  /*7ed0*/  FMUL.FTZ R25, R25, R12.reuse ;  /* 0x0000000c19197220 */ /* 0x080fe20000410000 */
[----:B------:R-:W-:Y:S01]  /*7ee0*/  FMUL.FTZ R28, R28, R12 ;  /* 0x0000000c1c1c7220 */ /* 0x000fe20000410000 */
[----:B------:R-:W-:Y:S01]  /*7ef0*/  MUFU.EX2 R13, R13 ;  /* 0x0000000d000d7308 */ /* 0x000fe20000000800 */
[----:B------:R-:W-:Y:S01]  /*7f00*/  FMNMX.FTZ R23, R187, R10, !PT ;  /* 0x0000000abb177209 */ /* 0x000fe20007810000 */
[----:B--2---:R-:W-:Y:S01]  /*7f10*/  FFMA.FTZ R3, R12, R3, R11 ;  /* 0x000000030c037223 */ /* 0x004fe2000001000b */
[-C--:B------:R-:W-:Y:S01]  /*7f20*/  FMUL.FTZ R29, R29, R12.reuse ;  /* 0x0000000c1d1d7220 */ /* 0x080fe20000410000 */
[-C--:B------:R-:W-:Y:S01]  /*7f30*/  FMUL.FTZ R32, R32, R12.reuse ;  /* 0x0000000c20207220 */ /* 0x080fe20000410000 */
[----:B------:R-:W-:Y:S01]  /*7f40*/  FMNMX.FTZ R10, R190, R23, !PT ;  /* 0x00000017be0a7209 */ /* 0x000fe20007810000 */
[--C-:B------:R-:W-:Y:S01]  /*7f50*/  FFMA.FTZ R23, R169, UR10, -R4.reuse ;  /* 0x0000000aa9177c23 */ /* 0x100fe20008010804 */
[----:B------:R-:W-:Y:S01]  /*7f60*/  FMUL.FTZ R33, R33, R12 ;  /* 0x0000000c21217220 */ /* 0x000fe20000410000 */
[----:B------:R-:W-:Y:S01]  /*7f70*/  MUFU.EX2 R14, R14 ;  /* 0x0000000e000e7308 */ /* 0x000fe20000000800 */
[----:B------:R-:W-:Y:S01]  /*7f80*/  FMNMX.FTZ R153, R191, R10, !PT ;  /* 0x0000000abf997209 */ /* 0x000fe20007810000 */
[-C--:B------:R-:W-:Y:S01]  /*7f90*/  FMUL.FTZ R36, R36, R12.reuse ;  /* 0x0000000c24247220 */ /* 0x080fe20000410000 */
[-C--:B------:R-:W-:Y:S01]  /*7fa0*/  FMUL.FTZ R37, R37, R12.reuse ;  /* 0x0000000c25257220 */ /* 0x080fe20000410000 */
[-C--:B------:R-:W-:Y:S01]  /*7fb0*/  FMUL.FTZ R40, R40, R12.reuse ;  /* 0x0000000c28287220 */ /* 0x080fe20000410000 */
[----:B------:R-:W-:Y:S01]  /*7fc0*/  FMNMX.FTZ R10, R194, R153, !PT ;  /* 0x00000099c20a7209 */ /* 0x000fe20007810000 */
[-C--:B------:R-:W-:Y:S01]  /*7fd0*/  FMUL.FTZ R41, R41, R12.reuse ;  /* 0x0000000c29297220 */ /* 0x080fe20000410000 */
[----:B------:R-:W-:Y:S01]  /*7fe0*/  FMUL.FTZ R44, R44, R12 ;  /* 0x0000000c2c2c7220 */ /* 0x000fe20000410000 */
[----:B------:R-:W-:Y:S01]  /*7ff0*/  MUFU.EX2 R156, R156 ;  /* 0x0000009c009c7308 */ /* 0x000fe20000000800 */
[----:B------:R-:W-:Y:S01]  /*8000*/  FMNMX.FTZ R153, R195, R10, !PT ;  /* 0x0000000ac3997209 */ /* 0x000fe20007810000 */
[-C--:B------:R-:W-:Y:S01]  /*8010*/  FMUL.FTZ R45, R45, R12.reuse ;  /* 0x0000000c2d2d7220 */ /* 0x080fe20000410000 */
[-C--:B------:R-:W-:Y:S01]  /*8020*/  FMUL.FTZ R48, R48, R12.reuse ;  /* 0x0000000c30307220 */ /* 0x080fe20000410000 */
[----:B------:R-:W-:Y:S01]  /*8030*/  FMUL.FTZ R49, R49, R12 ;  /* 0x0000000c31317220 */ /* 0x000fe20000410000 */
[----:B------:R-:W-:Y:S01]  /*8040*/  FMNMX.FTZ R10, R198, R153, !PT ;  /* 0x00000099c60a7209 */ /* 0x000fe20007810000 */
[--C-:B------:R-:W-:Y:S01]  /*8050*/  FFMA.FTZ R153, R173, UR10, -R4.reuse ;  /* 0x0000000aad997c23 */ /* 0x100fe20008010804 */
[--C-:B------:R-:W-:Y:S01]  /*8060*/  FFMA.FTZ R173, R192, UR10, -R4.reuse ;  /* 0x0000000ac0ad7c23 */ /* 0x100fe20008010804 */
[----:B------:R-:W-:Y:S01]  /*8070*/  MUFU.EX2 R15, R15 ;  /* 0x0000000f000f7308 */ /* 0x000fe20000000800 */
[----:B------:R-:W-:Y:S01]  /*8080*/  FMNMX.FTZ R10, R199, R10, !PT ;  /* 0x0000000ac70a7209 */ /* 0x000fe20007810000 */
[-C--:B------:R-:W-:Y:S01]  /*8090*/  FMUL.FTZ R52, R52, R12.reuse ;  /* 0x0000000c34347220 */ /* 0x080fe20000410000 */
[-C--:B------:R-:W-:Y:S01]  /*80a0*/  FMUL.FTZ R53, R53, R12.reuse ;  /* 0x0000000c35357220 */ /* 0x080fe20000410000 */
[-C--:B------:R-:W-:Y:S01]  /*80b0*/  FMUL.FTZ R56, R56, R12.reuse ;  /* 0x0000000c38387220 */ /* 0x080fe20000410000 */
[-C--:B------:R-:W-:Y:S01]  /*80c0*/  FMUL.FTZ R57, R57, R12.reuse ;  /* 0x0000000c39397220 */ /* 0x080fe20000410000 */
[----:B------:R-:W1:Y:S01]  /*80d0*/  SHFL.BFLY PT, R169, R10, 0x2, 0x1f ;  /* 0x0c401f000aa97f89 */ /* 0x000e6200000e0000 */
        /* <DEDUP_REMOVED lines=23> */
[----:B-1----:R-:W-:Y:S01]  /*8250*/  FMNMX.FTZ R177, R10, R169, !PT ;  /* 0x000000a90ab17209 */ /* 0x002fe20007810000 */
[----:B------:R-:W-:Y:S01]  /*8260*/  FFMA.FTZ R169, R188, UR10, -R4 ;  /* 0x0000000abca97c23 */ /* 0x000fe20008010804 */
[----:B------:R-:W-:Y:S01]  /*8270*/  MUFU.EX2 R23, R23 ;  /* 0x0000001700177308 */ /* 0x000fe20000000800 */
[-C--:B------:R-:W-:Y:S01]  /*8280*/  FMUL.FTZ R100, R100, R12.reuse ;  /* 0x0000000c64647220 */ /* 0x080fe20000410000 */
[-C--:B------:R-:W-:Y:S01]  /*8290*/  FMUL.FTZ R101, R101, R12.reuse ;  /* 0x0000000c65657220 */ /* 0x080fe20000410000 */
[----:B------:R-:W1:Y:S01]  /*82a0*/  SHFL.BFLY PT, R10, R177, 0x1, 0x1f ;  /* 0x0c201f00b10a7f89 */ /* 0x000e6200000e0000 */
        /* <DEDUP_REMOVED lines=22> */
[----:B------:R-:W-:Y:S01]  /*8410*/  FMUL.FTZ R141, R141, R12 ;  /* 0x0000000c8d8d7220 */ /* 0x000fe20000410000 */
[----:B-1----:R-:W-:Y:S01]  /*8420*/  FMNMX.FTZ R10, R177, R10, !PT ;  /* 0x0000000ab10a7209 */ /* 0x002fe20007810000 */
[-C--:B------:R-:W-:Y:S01]  /*8430*/  FMUL.FTZ R144, R144, R12.reuse ;  /* 0x0000000c90907220 */ /* 0x080fe20000410000 */
[-C--:B------:R-:W-:Y:S01]  /*8440*/  FMUL.FTZ R145, R145, R12.reuse ;  /* 0x0000000c91917220 */ /* 0x080fe20000410000 */
[-C--:B------:R-:W-:Y:S01]  /*8450*/  FMUL.FTZ R148, R148, R12.reuse ;  /* 0x0000000c94947220 */ /* 0x080fe20000410000 */
[----:B------:R-:W-:Y:S01]  /*8460*/  FMUL.FTZ R149, R149, R12 ;  /* 0x0000000c95957220 */ /* 0x000fe20000410000 */
[C---:B------:R-:W-:Y:S01]  /*8470*/  FMUL.FTZ R189, R10.reuse, UR10 ;  /* 0x0000000a0abd7c20 */ /* 0x040fe20008410000 */
[----:B------:R-:W-:Y:S01]  /*8480*/  FADD.FTZ R4, -R10, R201 ;  /* 0x000000c90a047221 */ /* 0x000fe20000010100 */
[----:B------:R-:W-:Y:S02]  /*8490*/  MUFU.EX2 R157, R157 ;  /* 0x0000009d009d7308 */ /* 0x000fe40000000800 */
[--C-:B------:R-:W-:Y:S01]  /*84a0*/  FFMA.FTZ R204, R175, UR10, -R189.reuse ;  /* 0x0000000aafcc7c23 */ /* 0x100fe200080108bd */
[--C-:B------:R-:W-:Y:S01]  /*84b0*/  FFMA.FTZ R175, R178, UR10, -R189.reuse ;  /* 0x0000000ab2af7c23 */ /* 0x100fe200080108bd */
[----:B------:R-:W-:Y:S01]  /*84c0*/  FFMA.FTZ R178, R179, UR10, -R189 ;  /* 0x0000000ab3b27c23 */ /* 0x000fe200080108bd */
[----:B------:R-:W-:-:S02]  /*84d0*/  IMAD.U32 R179, RZ, RZ, UR27 ;  /* 0x0000001bffb37e24 */ /* 0x000fc4000f8e00ff */
[----:B------:R-:W-:Y:S01]  /*84e0*/  FMUL.FTZ R4, R4, UR10 ;  /* 0x0000000a04047c20 */ /* 0x000fe20008410000 */
[--C-:B------:R-:W-:Y:S01]  /*84f0*/  FFMA.FTZ R188, R154, UR10, -R189.reuse ;  /* 0x0000000a9abc7c23 */ /* 0x100fe200080108bd */
[----:B------:R-:W-:Y:S01]  /*8500*/  MUFU.EX2 R161, R161 ;  /* 0x000000a100a17308 */ /* 0x000fe20000000800 */
[----:B------:R-:W-:Y:S02]  /*8510*/  @!P0 VIADD R154, R179, 0x22840 ;  /* 0x00022840b39a8836 */ /* 0x000fe40000000000 */
[--C-:B------:R-:W-:Y:S01]  /*8520*/  FFMA.FTZ R155, R155, UR10, -R189.reuse ;  /* 0x0000000a9b9b7c23 */ /* 0x100fe200080108bd */
[--C-:B------:R-:W-:Y:S01]  /*8530*/  FFMA.FTZ R185, R158, UR10, -R189.reuse ;  /* 0x0000000a9eb97c23 */ /* 0x100fe200080108bd */
[--C-:B------:R-:W-:Y:S01]  /*8540*/  FFMA.FTZ R192, R159, UR10, -R189.reuse ;  /* 0x0000000a9fc07c23 */ /* 0x100fe200080108bd */
[--C-:B------:R-:W-:Y:S01]  /*8550*/  FFMA.FTZ R159, R162, UR10, -R189.reuse ;  /* 0x0000000aa29f7c23 */ /* 0x100fe200080108bd */
[----:B------:R-:W-:Y:S01]  /*8560*/  @!P0 PRMT R154, RZ, 0x654, R154 ;  /* 0x00000654ff9a8816 */ /* 0x000fe2000000009a */
[--C-:B------:R-:W-:Y:S01]  /*8570*/  FFMA.FTZ R200, R167, UR10, -R189.reuse ;  /* 0x0000000aa7c87c23 */ /* 0x100fe200080108bd */
[----:B------:R1:W3:Y:S01]  /*8580*/  MUFU.EX2 R181, R4 ;  /* 0x0000000400b57308 */ /* 0x0002e20000000800 */
        /* <DEDUP_REMOVED lines=8> */
[----:B-1----:R-:W-:Y:S01]  /*8610*/  IADD3 R4, -R19, 0xb, RZ ;  /* 0x0000000b13047810 */ /* 0x002fe20007ffe1ff */
[--C-:B------:R-:W-:Y:S01]  /*8620*/  FFMA.FTZ R190, R190, UR10, -R189.reuse ;  /* 0x0000000abebe7c23 */ /* 0x100fe200080108bd */
[--C-:B------:R-:W-:Y:S01]  /*8630*/  FFMA.FTZ R191, R191, UR10, -R189.reuse ;  /* 0x0000000abfbf7c23 */ /* 0x100fe200080108bd */
[--C-:B------:R-:W-:Y:S01]  /*8640*/  FFMA.FTZ R194, R194, UR10, -R189.reuse ;  /* 0x0000000ac2c27c23 */ /* 0x100fe200080108bd */
[--C-:B------:R-:W-:Y:S01]  /*8650*/  FFMA.FTZ R195, R195, UR10, -R189.reuse ;  /* 0x0000000ac3c37c23 */ /* 0x100fe200080108bd */
[----:B------:R1:W-:Y:S06]  /*8660*/  BAR.ARV R4, 0x100 ;  /* 0x000400040000751d */ /* 0x0003ec0000002000 */
[----:B------:R4:W-:Y:S01]  /*8670*/  @!P0 SYNCS.ARRIVE.TRANS64.RED.A1T0 RZ, [R154+URZ], RZ ;  /* 0x000000ff9aff89a7 */ /* 0x0009e2000810043f */
[----:B------:R-:W-:Y:S01]  /*8680*/  MUFU.EX2 R165, R165 ;  /* 0x000000a500a57308 */ /* 0x000fe20000000800 */
[--C-:B------:R-:W-:Y:S01]  /*8690*/  FFMA.FTZ R198, R198, UR10, -R189.reuse ;  /* 0x0000000ac6c67c23 */ /* 0x100fe200080108bd */
[----:B------:R-:W-:Y:S01]  /*86a0*/  FFMA.FTZ R199, R199, UR10, -R189 ;  /* 0x0000000ac7c77c23 */ /* 0x000fe200080108bd */
[----:B--2---:R-:W-:Y:S01]  /*86b0*/  F2FP.F16.F32.PACK_AB R162, R153, R22 ;  /* 0x0000001699a2723e */ /* 0x004fe200000000ff */
[-C--:B---3--:R-:W-:Y:S01]  /*86c0*/  FMUL.FTZ R26, R26, R181.reuse ;  /* 0x000000b51a1a7220 */ /* 0x088fe20000410000 */
[----:B------:R-:W-:Y:S01]  /*86d0*/  F2FP.F16.F32.PACK_AB R158, R21, R20 ;  /* 0x00000014159e723e */ /* 0x000fe200000000ff */
[----:B------:R-:W-:Y:S01]  /*86e0*/  FMUL.FTZ R27, R27, R181 ;  /* 0x000000b51b1b7220 */ /* 0x000fe20000410000 */
[C---:B----4-:R-:W-:Y:S01]  /*86f0*/  FADD.FTZ R154, R152.reuse, R3 ;  /* 0x00000003989a7221 */ /* 0x050fe20000010000 */
[----:B------:R-:W2:Y:S01]  /*8700*/  MUFU.EX2 R188, R188 ;  /* 0x000000bc00bc7308 */ /* 0x000ea20000000800 */
[----:B------:R-:W-:Y:S01]  /*8710*/  F2FP.F16.F32.PACK_AB R152, R152, R11 ;  /* 0x0000000b9898723e */ /* 0x000fe200000000ff */
[-C--:B------:R-:W-:Y:S01]  /*8720*/  FMUL.FTZ R30, R30, R181.reuse ;  /* 0x000000b51e1e7220 */ /* 0x080fe20000410000 */
[----:B------:R-:W-:Y:S01]  /*8730*/  FADD.FTZ R3, R13, R154 ;  /* 0x0000009a0d037221 */ /* 0x000fe20000010000 */
[-C--:B------:R-:W-:Y:S01]  /*8740*/  FMUL.FTZ R31, R31, R181.reuse ;  /* 0x000000b51f1f7220 */ /* 0x080fe20000410000 */
[-C--:B------:R-:W-:Y:S01]  /*8750*/  FMUL.FTZ R34, R34, R181.reuse ;  /* 0x000000b522227220 */ /* 0x080fe20000410000 */
[-C--:B------:R-:W-:Y:S01]  /*8760*/  FMUL.FTZ R35, R35, R181.reuse ;  /* 0x000000b523237220 */ /* 0x080fe20000410000 */
[----:B------:R-:W-:Y:S01]  /*8770*/  FADD.FTZ R3, R14, R3 ;  /* 0x000000030e037221 */ /* 0x000fe20000010000 */
[----:B------:R-:W-:Y:S01]  /*8780*/  MUFU.EX2 R172, R172 ;  /* 0x000000ac00ac7308 */ /* 0x000fe20000000800 */
[-C--:B------:R-:W-:Y:S01]  /*8790*/  FMUL.FTZ R38, R38, R181.reuse ;  /* 0x000000b526267220 */ /* 0x080fe20000410000 */
[-C--:B------:R-:W-:Y:S01]  /*87a0*/  FMUL.FTZ R39, R39, R181.reuse ;  /* 0x000000b527277220 */ /* 0x080fe20000410000 */
[----:B------:R-:W-:Y:S01]  /*87b0*/  FADD.FTZ R154, R156, R3 ;  /* 0x000000039c9a7221 */ /* 0x000fe20000010000 */
[----:B------:R-:W-:Y:S01]  /*87c0*/  F2FP.F16.F32.PACK_AB R156, R15, R156 ;  /* 0x0000009c0f9c723e */ /* 0x000fe200000000ff */
[-C--:B------:R-:W-:Y:S01]  /*87d0*/  FMUL.FTZ R42, R42, R181.reuse ;  /* 0x000000b52a2a7220 */ /* 0x080fe20000410000 */
[-C--:B------:R-:W-:Y:S01]  /*87e0*/  FMUL.FTZ R43, R43, R181.reuse ;  /* 0x000000b52b2b7220 */ /* 0x080fe20000410000 */
[----:B------:R-:W-:Y:S01]  /*87f0*/  FADD.FTZ R3, R15, R154 ;  /* 0x0000009a0f037221 */ /* 0x000fe20000010000 */
[----:B------:R-:W3:Y:S01]  /*8800*/  MUFU.EX2 R155, R155 ;  /* 0x0000009b009b7308 */ /* 0x000ee20000000800 */
[----:B--2---:R-:W-:Y:S01]  /*8810*/  FFMA.FTZ R2, R181, R2, R188 ;  /* 0x00000002b5027223 */ /* 0x004fe200000100bc */
[-C--:B------:R-:W-:Y:S01]  /*8820*/  FMUL.FTZ R46, R46, R181.reuse ;  /* 0x000000b52e2e7220 */ /* 0x080fe20000410000 */
[----:B------:R-:W-:Y:S01]  /*8830*/  FADD.FTZ R154, R20, R3 ;  /* 0x00000003149a7221 */ /* 0x000fe20000010000 */
[-C--:B------:R-:W-:Y:S01]  /*8840*/  FMUL.FTZ R47, R47, R181.reuse ;  /* 0x000000b52f2f7220 */ /* 0x080fe20000410000 */
[-C--:B------:R-:W-:Y:S01]  /*8850*/  FMUL.FTZ R50, R50, R181.reuse ;  /* 0x000000b532327220 */ /* 0x080fe20000410000 */
[-C--:B------:R-:W-:Y:S01]  /*8860*/  FMUL.FTZ R51, R51, R181.reuse ;  /* 0x000000b533337220 */ /* 0x080fe20000410000 */
[----:B------:R-:W-:Y:S01]  /*8870*/  FADD.FTZ R3, R21, R154 ;  /* 0x0000009a15037221 */ /* 0x000fe20000010000 */
[----:B------:R-:W2:Y:S01]  /*8880*/  MUFU.EX2 R169, R169 ;  /* 0x000000a900a97308 */ /* 0x000ea20000000800 */
[-C--:B------:R-:W-:Y:S01]  /*8890*/  FMUL.FTZ R54, R54, R181.reuse ;  /* 0x000000b536367220 */ /* 0x080fe20000410000 */
[-C--:B------:R-:W-:Y:S01]  /*88a0*/  FMUL.FTZ R55, R55, R181.reuse ;  /* 0x000000b537377220 */ /* 0x080fe20000410000 */
[----:B------:R-:W-:Y:S01]  /*88b0*/  FADD.FTZ R154, R160, R3 ;  /* 0x00000003a09a7221 */ /* 0x000fe20000010000 */
[----:B------:R-:W-:Y:S01]  /*88c0*/  F2FP.F16.F32.PACK_AB R160, R23, R160 ;  /* 0x000000a017a0723e */ /* 0x000fe200000000ff */
[-C--:B------:R-:W-:Y:S01]  /*88d0*/  FMUL.FTZ R58, R58, R181.reuse ;  /* 0x000000b53a3a7220 */ /* 0x080fe20000410000 */
[-C--:B------:R-:W-:Y:S01]  /*88e0*/  FMUL.FTZ R59, R59, R181.reuse ;  /* 0x000000b53b3b7220 */ /* 0x080fe20000410000 */
[----:B------:R-:W-:Y:S01]  /*88f0*/  FADD.FTZ R3, R23, R154 ;  /* 0x0000009a17037221 */ /* 0x000fe20000010000 */
[----:B------:R-:W4:Y:S01]  /*8900*/  MUFU.EX2 R185, R185 ;  /* 0x000000b900b97308 */ /* 0x000f220000000800 */
[----:B---3--:R-:W-:Y:S01]  /*8910*/  FADD.FTZ R2, R155, R2 ;  /* 0x000000029b027221 */ /* 0x008fe20000010000 */
[-C--:B------:R-:W-:Y:S01]  /*8920*/  FMUL.FTZ R62, R62, R181.reuse ;  /* 0x000000b53e3e7220 */ /* 0x080fe20000410000 */
[----:B------:R-:W-:Y:S01]  /*8930*/  FADD.FTZ R154, R22, R3 ;  /* 0x00000003169a7221 */ /* 0x000fe20000010000 */
[-C--:B------:R-:W-:Y:S01]  /*8940*/  FMUL.FTZ R63, R63, R181.reuse ;  /* 0x000000b53f3f7220 */ /* 0x080fe20000410000 */
[-C--:B------:R-:W-:Y:S01]  /*8950*/  FMUL.FTZ R66, R66, R181.reuse ;  /* 0x000000b542427220 */ /* 0x080fe20000410000 */
[-C--:B------:R-:W-:Y:S01]  /*8960*/  FMUL.FTZ R67, R67, R181.reuse ;  /* 0x000000b543437220 */ /* 0x080fe20000410000 */
[----:B------:R-:W-:Y:S01]  /*8970*/  FADD.FTZ R3, R153, R154 ;  /* 0x0000009a99037221 */ /* 0x000fe20000010000 */
[----:B------:R-:W3:Y:S01]  /*8980*/  MUFU.EX2 R192, R192 ;  /* 0x000000c000c07308 */ /* 0x000ee20000000800 */
[----:B------:R-:W-:Y:S01]  /*8990*/  F2FP.F16.F32.PACK_AB R153, R155, R188 ;  /* 0x000000bc9b99723e */ /* 0x000fe200000000ff */
[-C--:B------:R-:W-:Y:S01]  /*89a0*/  FMUL.FTZ R70, R70, R181.reuse ;  /* 0x000000b546467220 */ /* 0x080fe20000410000 */
[----:B------:R-:W-:Y:S01]  /*89b0*/  FADD.FTZ R154, R164, R3 ;  /* 0x00000003a49a7221 */ /* 0x000fe20000010000 */
[----:B------:R-:W-:Y:S01]  /*89c0*/  F2FP.F16.F32.PACK_AB R164, R157, R164 ;  /* 0x000000a49da4723e */ /* 0x000fe200000000ff */
[-C--:B------:R-:W-:Y:S01]  /*89d0*/  FMUL.FTZ R71, R71, R181.reuse ;  /* 0x000000b547477220 */ /* 0x080fe20000410000 */
[-C--:B------:R-:W-:Y:S01]  /*89e0*/  FMUL.FTZ R74, R74, R181.reuse ;  /* 0x000000b54a4a7220 */ /* 0x080fe20000410000 */
[----:B------:R-:W-:Y:S01]  /*89f0*/  FADD.FTZ R154, R157, R154 ;  /* 0x0000009a9d9a7221 */ /* 0x000fe20000010000 */
[----:B------:R5:W-:Y:S01]  /*8a00*/  MUFU.EX2 R177, R196 ;  /* 0x000000c400b17308 */ /* 0x000be20000000800 */
[-C--:B------:R-:W-:Y:S01]  /*8a10*/  FMUL.FTZ R75, R75, R181.reuse ;  /* 0x000000b54b4b7220 */ /* 0x080fe20000410000 */
[-C--:B------:R-:W-:Y:S01]  /*8a20*/  FMUL.FTZ R78, R78, R181.reuse ;  /* 0x000000b54e4e7220 */ /* 0x080fe20000410000 */
[----:B------:R-:W-:Y:S01]  /*8a30*/  FADD.FTZ R3, R161, R154 ;  /* 0x0000009aa1037221 */ /* 0x000fe20000010000 */
[-C--:B------:R-:W-:Y:S01]  /*8a40*/  FMUL.FTZ R79, R79, R181.reuse ;  /* 0x000000b54f4f7220 */ /* 0x080fe20000410000 */
[-C--:B------:R-:W-:Y:S01]  /*8a50*/  FMUL.FTZ R82, R82, R181.reuse ;  /* 0x000000b552527220 */ /* 0x080fe20000410000 */
[----:B------:R-:W-:Y:S01]  /*8a60*/  FMUL.FTZ R83, R83, R181 ;  /* 0x000000b553537220 */ /* 0x000fe20000410000 */
[----:B------:R-:W-:Y:S01]  /*8a70*/  FADD.FTZ R154, R168, R3 ;  /* 0x00000003a89a7221 */ /* 0x000fe20000010000 */
[----:B------:R-:W0:Y:S01]  /*8a80*/  MUFU.EX2 R159, R159 ;  /* 0x0000009f009f7308 */ /* 0x000e220000000800 */
[--C-:B-----5:R-:W-:Y:S01]  /*8a90*/  FFMA.FTZ R196, R163, UR10, -R189.reuse ;  /* 0x0000000aa3c47c23 */ /* 0x120fe200080108bd */
[----:B------:R-:W-:Y:S01]  /*8aa0*/  FFMA.FTZ R163, R166, UR10, -R189 ;  /* 0x0000000aa6a37c23 */ /* 0x000fe200080108bd */
[----:B------:R-:W-:Y:S01]  /*8ab0*/  FADD.FTZ R3, R165, R154 ;  /* 0x0000009aa5037221 */ /* 0x000fe20000010000 */
[----:B------:R-:W-:Y:S01]  /*8ac0*/  F2FP.F16.F32.PACK_AB R166, R168, R161 ;  /* 0x000000a1a8a6723e */ /* 0x000fe200000000ff */
[----:B------:R-:W-:Y:S01]  /*8ad0*/  FMUL.FTZ R86, R86, R181 ;  /* 0x000000b556567220 */ /* 0x000fe20000410000 */
[C---:B------:R-:W-:Y:S01]  /*8ae0*/  F2FP.F16.F32.PACK_AB R168, R172.reuse, R165 ;  /* 0x000000a5aca8723e */ /* 0x040fe200000000ff */
[----:B------:R-:W-:Y:S01]  /*8af0*/  FADD.FTZ R154, R172, R3 ;  /* 0x00000003ac9a7221 */ /* 0x000fe20000010000 */
[----:B------:R-:W5:Y:S01]  /*8b00*/  MUFU.EX2 R196, R196 ;  /* 0x000000c400c47308 */ /* 0x000f620000000800 */
[-C--:B------:R-:W-:Y:S01]  /*8b10*/  FMUL.FTZ R87, R87, R181.reuse ;  /* 0x000000b557577220 */ /* 0x080fe20000410000 */
[----:B------:R-:W-:Y:S01]  /*8b20*/  FMUL.FTZ R90, R90, R181 ;  /* 0x000000b55a5a7220 */ /* 0x000fe20000410000 */
[----:B--2---:R-:W-:Y:S01]  /*8b30*/  FADD.FTZ R3, R169, R154 ;  /* 0x0000009aa9037221 */ /* 0x004fe20000010000 */
[----:B------:R-:W-:Y:S01]  /*8b40*/  F2FP.F16.F32.PACK_AB R154, R14, R13 ;  /* 0x0000000d0e9a723e */ /* 0x000fe200000000ff */
[----:B----4-:R-:W-:Y:S01]  /*8b50*/  FADD.FTZ R13, R185, R2 ;  /* 0x00000002b90d7221 */ /* 0x010fe20000010000 */
[-C--:B------:R-:W-:Y:S01]  /*8b60*/  FMUL.FTZ R91, R91, R181.reuse ;  /* 0x000000b55b5b7220 */ /* 0x080fe20000410000 */
[-C--:B------:R-:W-:Y:S01]  /*8b70*/  FMUL.FTZ R94, R94, R181.reuse ;  /* 0x000000b55e5e7220 */ /* 0x080fe20000410000 */
[----:B------:R-:W2:Y:S01]  /*8b80*/  MUFU.EX2 R163, R163 ;  /* 0x000000a300a37308 */ /* 0x000ea20000000800 */
[----:B---3--:R-:W-:Y:S01]  /*8b90*/  FADD.FTZ R2, R192, R13 ;  /* 0x0000000dc0027221 */ /* 0x008fe20000010000 */
[-C--:B------:R-:W-:Y:S01]  /*8ba0*/  FMUL.FTZ R95, R95, R181.reuse ;  /* 0x000000b55f5f7220 */ /* 0x080fe20000410000 */
[-C--:B------:R-:W-:Y:S01]  /*8bb0*/  FMUL.FTZ R98, R98, R181.reuse ;  /* 0x000000b562627220 */ /* 0x080fe20000410000 */
[-C--:B------:R-:W-:Y:S01]  /*8bc0*/  FMUL.FTZ R99, R99, R181.reuse ;  /* 0x000000b563637220 */ /* 0x080fe20000410000 */
[----:B0-----:R-:W-:Y:S01]  /*8bd0*/  FADD.FTZ R13, R159, R2 ;  /* 0x000000029f0d7221 */ /* 0x001fe20000010000 */
[-C--:B------:R-:W-:Y:S01]  /*8be0*/  FMUL.FTZ R102, R102, R181.reuse ;  /* 0x000000b566667220 */ /* 0x080fe20000410000 */
[----:B------:R-:W-:Y:S01]  /*8bf0*/  FMUL.FTZ R103, R103, R181 ;  /* 0x000000b567677220 */ /* 0x000fe20000410000 */
[----:B------:R-:W0:Y:S01]  /*8c00*/  MUFU.EX2 R200, R200 ;  /* 0x000000c800c87308 */ /* 0x000e220000000800 */
[C---:B-----5:R-:W-:Y:S01]  /*8c10*/  FADD.FTZ R2, R196.reuse, R13 ;  /* 0x0000000dc4027221 */ /* 0x060fe20000010000 */
        /* <DEDUP_REMOVED lines=13> */
[----:B------:R-:W-:Y:S01]  /*8cf0*/  FMUL.FTZ R126, R126, R181 ;  /* 0x000000b57e7e7220 */ /* 0x000fe20000410000 */
[----:B------:R-:W2:Y:S01]  /*8d00*/  MUFU.EX2 R202, R202 ;  /* 0x000000ca00ca7308 */ /* 0x000ea20000000800 */
[C---:B0-----:R-:W-:Y:S01]  /*8d10*/  FADD.FTZ R2, R200.reuse, R13 ;  /* 0x0000000dc8027221 */ /* 0x041fe20000010000 */
[----:B------:R-:W-:Y:S01]  /*8d20*/  F2FP.F16.F32.PACK_AB R159, R200, R163 ;  /* 0x000000a3c89f723e */ /* 0x000fe200000000ff */
[-C--:B------:R-:W-:Y:S01]  /*8d30*/  FMUL.FTZ R127, R127, R181.reuse ;  /* 0x000000b57f7f7220 */ /* 0x080fe20000410000 */
[-C--:B------:R-:W-:Y:S01]  /*8d40*/  FMUL.FTZ R130, R130, R181.reuse ;  /* 0x000000b582827220 */ /* 0x080fe20000410000 */
[-C--:B------:R-:W-:Y:S01]  /*8d50*/  FMUL.FTZ R131, R131, R181.reuse ;  /* 0x000000b583837220 */ /* 0x080fe20000410000 */
[-C--:B------:R-:W-:Y:S01]  /*8d60*/  FMUL.FTZ R134, R134, R181.reuse ;  /* 0x000000b586867220 */ /* 0x080fe20000410000 */
[-C--:B------:R-:W-:Y:S01]  /*8d70*/  FMUL.FTZ R135, R135, R181.reuse ;  /* 0x000000b587877220 */ /* 0x080fe20000410000 */
[----:B------:R-:W0:Y:S01]  /*8d80*/  MUFU.EX2 R171, R171 ;  /* 0x000000ab00ab7308 */ /* 0x000e220000000800 */
[----:B---3--:R-:W-:Y:S01]  /*8d90*/  FADD.FTZ R13, R167, R2 ;  /* 0x00000002a70d7221 */ /* 0x008fe20000010000 */
[-C--:B------:R-:W-:Y:S01]  /*8da0*/  FMUL.FTZ R138, R138, R181.reuse ;  /* 0x000000b58a8a7220 */ /* 0x080fe20000410000 */
[-C--:B------:R-:W-:Y:S01]  /*8db0*/  FMUL.FTZ R139, R139, R181.reuse ;  /* 0x000000b58b8b7220 */ /* 0x080fe20000410000 */
[-C--:B------:R-:W-:Y:S01]  /*8dc0*/  FMUL.FTZ R142, R142, R181.reuse ;  /* 0x000000b58e8e7220 */ /* 0x080fe20000410000 */
[-C--:B------:R-:W-:Y:S01]  /*8dd0*/  FMUL.FTZ R143, R143, R181.reuse ;  /* 0x000000b58f8f7220 */ /* 0x080fe20000410000 */
[-C--:B------:R-:W-:Y:S01]  /*8de0*/  FMUL.FTZ R146, R146, R181.reuse ;  /* 0x000000b592927220 */ /* 0x080fe20000410000 */
[----:B------:R-:W-:Y:S01]  /*8df0*/  FMUL.FTZ R147, R147, R181 ;  /* 0x000000b593937220 */ /* 0x000fe20000410000 */
[----:B------:R-:W3:Y:S01]  /*8e00*/  MUFU.EX2 R204, R204 ;  /* 0x000000cc00cc7308 */ /* 0x000ee20000000800 */
[C---:B--2---:R-:W-:Y:S01]  /*8e10*/  FADD.FTZ R2, R202.reuse, R13 ;  /* 0x0000000dca027221 */ /* 0x044fe20000010000 */
[----:B------:R-:W-:Y:S01]  /*8e20*/  F2FP.F16.F32.PACK_AB R161, R202, R167 ;  /* 0x000000a7caa1723e */ /* 0x000fe200000000ff */
[-C--:B------:R-:W-:Y:S01]  /*8e30*/  FMUL.FTZ R150, R150, R181.reuse ;  /* 0x000000b596967220 */ /* 0x080fe20000410000 */
[----:B------:R-:W-:Y:S01]  /*8e40*/  FMUL.FTZ R151, R151, R181 ;  /* 0x000000b597977220 */ /* 0x000fe20000410000 */
[----:B------:R-:W-:-:S03]  /*8e50*/  F2FP.F16.F32.PACK_AB R155, R192, R185 ;  /* 0x000000b9c09b723e */ /* 0x000fc600000000ff */
[----:B------:R-:W2:Y:S01]  /*8e60*/  MUFU.EX2 R175, R175 ;  /* 0x000000af00af7308 */ /* 0x000ea20000000800 */
[----:B0-----:R-:W-:-:S07]  /*8e70*/  FADD.FTZ R13, R171, R2 ;  /* 0x00000002ab0d7221 */ /* 0x001fce0000010000 */
[----:B------:R-:W0:Y:S01]  /*8e80*/  MUFU.EX2 R178, R178 ;  /* 0x000000b200b27308 */ /* 0x000e220000000800 */
[C---:B---3--:R-:W-:Y:S01]  /*8e90*/  FADD.FTZ R2, R204.reuse, R13 ;  /* 0x0000000dcc027221 */ /* 0x048fe20000010000 */
[----:B------:R-:W-:-:S06]  /*8ea0*/  F2FP.F16.F32.PACK_AB R163, R204, R171 ;  /* 0x000000abcca3723e */ /* 0x000fcc00000000ff */
[----:B------:R-:W3:Y:S01]  /*8eb0*/  MUFU.EX2 R182, R182 ;  /* 0x000000b600b67308 */ /* 0x000ee20000000800 */
[----:B--2---:R-:W-:-:S07]  /*8ec0*/  FADD.FTZ R13, R175, R2 ;  /* 0x00000002af0d7221 */ /* 0x004fce0000010000 */
[----:B------:R-:W2:Y:S01]  /*8ed0*/  MUFU.EX2 R183, R183 ;  /* 0x000000b700b77308 */ /* 0x000ea20000000800 */
[C---:B0-----:R-:W-:Y:S01]  /*8ee0*/  FADD.FTZ R13, R178.reuse, R13 ;  /* 0x0000000db20d7221 */ /* 0x041fe20000010000 */
[----:B------:R-:W-:-:S06]  /*8ef0*/  F2FP.F16.F32.PACK_AB R165, R178, R175 ;  /* 0x000000afb2a5723e */ /* 0x000fcc00000000ff */
[----:B------:R-:W0:Y:S01]  /*8f00*/  MUFU.EX2 R176, R176 ;  /* 0x000000b000b07308 */ /* 0x000e220000000800 */
[----:B---3--:R-:W-:-:S07]  /*8f10*/  FADD.FTZ R2, R182, R13 ;  /* 0x0000000db6027221 */ /* 0x008fce0000010000 */
[----:B------:R-:W3:Y:S01]  /*8f20*/  MUFU.EX2 R186, R186 ;  /* 0x000000ba00ba7308 */ /* 0x000ee20000000800 */
[C---:B--2---:R-:W-:Y:S01]  /*8f30*/  FADD.FTZ R13, R183.reuse, R2 ;  /* 0x00000002b70d7221 */ /* 0x044fe20000010000 */
[----:B------:R-:W-:-:S06]  /*8f40*/  F2FP.F16.F32.PACK_AB R167, R183, R182 ;  /* 0x000000b6b7a7723e */ /* 0x000fcc00000000ff */
[----:B------:R-:W2:Y:S01]  /*8f50*/  MUFU.EX2 R173, R173 ;  /* 0x000000ad00ad7308 */ /* 0x000ea20000000800 */
[C---:B0-----:R-:W-:Y:S01]  /*8f60*/  FADD.FTZ R12, R176.reuse, R3 ;  /* 0x00000003b00c7221 */ /* 0x041fe20000010000 */
[----:B------:R-:W-:-:S06]  /*8f70*/  F2FP.F16.F32.PACK_AB R170, R176, R169 ;  /* 0x000000a9b0aa723e */ /* 0x000fcc00000000ff */
[----:B------:R-:W0:Y:S01]  /*8f80*/  MUFU.EX2 R187, R187 ;  /* 0x000000bb00bb7308 */ /* 0x000e220000000800 */
[----:B---3--:R-:W-:-:S07]  /*8f90*/  FADD.FTZ R2, R186, R13 ;  /* 0x0000000dba027221 */ /* 0x008fce0000010000 */
        /* <DEDUP_REMOVED lines=11> */
[----:B0-----:R-:W-:-:S07]  /*9050*/  FADD.FTZ R13, R11, R2 ;  /* 0x000000020b0d7221 */ /* 0x001fce0000010000 */
[----:B------:R-:W0:Y:S01]  /*9060*/  MUFU.EX2 R198, R198 ;  /* 0x000000c600c67308 */ /* 0x000e220000000800 */
[C---:B---3--:R-:W-:Y:S01]  /*9070*/  FADD.FTZ R14, R180.reuse, R3 ;  /* 0x00000003b40e7221 */ /* 0x048fe20000010000 */
[----:B------:R-:W-:-:S03]  /*9080*/  F2FP.F16.F32.PACK_AB R172, R180, R173 ;  /* 0x000000adb4ac723e */ /* 0x000fc600000000ff */
[----:B------:R-:W-:-:S03]  /*9090*/  FADD.FTZ R3, R177, R14 ;  /* 0x0000000eb1037221 */ /* 0x000fc60000010000 */
[----:B------:R-:W3:Y:S01]  /*90a0*/  MUFU.EX2 R184, R184 ;  /* 0x000000b800b87308 */ /* 0x000ee20000000800 */
[C---:B--2---:R-:W-:Y:S01]  /*90b0*/  FADD.FTZ R13, R12.reuse, R13 ;  /* 0x0000000d0c0d7221 */ /* 0x044fe20000010000 */
[----:B------:R-:W-:-:S06]  /*90c0*/  F2FP.F16.F32.PACK_AB R173, R12, R11 ;  /* 0x0000000b0cad723e */ /* 0x000fcc00000000ff */
[----:B------:R-:W2:Y:S01]  /*90d0*/  MUFU.EX2 R199, R199 ;  /* 0x000000c700c77308 */ /* 0x000ea20000000800 */
[----:B0-----:R-:W-:Y:S01]  /*90e0*/  FADD.FTZ R2, R198, R13 ;  /* 0x0000000dc6027221 */ /* 0x001fe20000010000 */
[C---:B---3--:R-:W-:Y:S01]  /*90f0*/  FADD.FTZ R3, R184.reuse, R3 ;  /* 0x00000003b8037221 */ /* 0x048fe20000010000 */
[----:B------:R-:W-:Y:S02]  /*9100*/  F2FP.F16.F32.PACK_AB R174, R184, R177 ;  /* 0x000000b1b8ae723e */ /* 0x000fe400000000ff */
[C---:B--2---:R-:W-:Y:S01]  /*9110*/  FADD.FTZ R2, R199.reuse, R2 ;  /* 0x00000002c7027221 */ /* 0x044fe20000010000 */
[----:B------:R-:W-:Y:S01]  /*9120*/  F2FP.F16.F32.PACK_AB R175, R199, R198 ;  /* 0x000000c6c7af723e */ /* 0x000fe200000000ff */
[----:B-1----:R-:W-:Y:S06]  /*9130*/  @P2 BRA `(.L_x_1870) ;  /* 0x0000000000042947 */ /* 0x002fec0003800000 */
[----:B------:R-:W-:Y:S01]  /*9140*/  BPT.TRAP 0x1 ;  /* 0x000000040000795c */ /* 0x000fe20000300000 */
.L_x_1870:
[----:B------:R-:W-:Y:S01]  /*9150*/  PLOP3.LUT P3, PT, PT, PT, UP0, 0x40, 0x0 ;  /* 0x000000000000781c */ /* 0x000fe20003f6e808 */
[----:B------:R0:W1:-:S12]  /*9160*/  SYNCS.PHASECHK.TRANS64.TRYWAIT P2, [UR27+0x22850], R8 ;  /* 0x02285008ff0075a7 */ /* 0x000058000804015b */
[----:B0-----:R-:W-:Y:S05]  /*9170*/  @P3 BRA `(.L_x_1871) ;  /* 0x0000000000043947 */ /* 0x001fea0003800000 */
[----:B------:R-:W-:Y:S01]  /*9180*/  BPT.TRAP 0x1 ;  /* 0x000000040000795c */ /* 0x000fe20000300000 */
.L_x_1871:
[----:B-1----:R-:W-:Y:S05]  /*9190*/  @P2 BRA `(.L_x_1872) ;  /* 0x0000000000082947 */ /* 0x002fea0003800000 */
[----:B------:R-:W0:Y:S02]  /*91a0*/  SYNCS.PHASECHK.TRANS64.TRYWAIT P2, [UR27+0x22850], R8 ;  /* 0x02285008ff0075a7 */ /* 0x000e24000804015b */
[----:B0-----:R-:W-:Y:S05]  /*91b0*/  @!P2 BRA `(.L_x_1873) ;  /* 0x000000a000d4a947 */ /* 0x001fea0003800000 */
.L_x_1872:
[----:B------:R1:W-:Y:S01]  /*91c0*/  BAR.SYNC.DEFER_BLOCKING R7, 0x100 ;  /* 0x000400070000751d */ /* 0x0003e20000010000 */
[----:B------:R-:W-:Y:S01]  /*91d0*/  UIMAD UR11, UR4, 0xc00, UR24 ;  /* 0x00000c00040b78a4 */ /* 0x000fe2000f8e0218 */
[----:B0-----:R-:W-:Y:S02]  /*91e0*/  @!P0 VIADD R179, R179, 0x22860 ;  /* 0x00022860b3b38836 */ /* 0x001fe40000000000 */
[----:B------:R-:W-:Y:S02]  /*91f0*/  IMAD.MOV.U32 R201, RZ, RZ, R10 ;  /* 0x000000ffffc97224 */ /* 0x000fe400078e000a */
[----:B------:R-:W-:Y:S01]  /*9200*/  UMOV UR15, 0x40000040 ;  /* 0x40000040000f7882 */ /* 0x000fe20000000000 */
[----:B------:R-:W-:Y:S01]  /*9210*/  @!P0 PRMT R179, RZ, 0x654, R179 ;  /* 0x00000654ffb38816 */ /* 0x000fe200000000b3 */
[----:B------:R-:W-:Y:S01]  /*9220*/  UMOV UR14, UR11 ;  /* 0x0000000b000e7c82 */ /* 0x000fe20008000000 */
        /* <DEDUP_REMOVED lines=36> */
.L_x_1865:
[----:B------:R-:W-:-:S13]  /*9470*/  ISETP.GE.AND P1, PT, R9, UR37, PT ;  /* 0x0000002509007c0c */ /* 0x000fda000bf26270 */
[----:B------:R-:W-:Y:S05]  /*9480*/  @!P1 BRA `(.L_x_1875) ;  /* 0x0000002c00f49947 */ /* 0x000fea0003800000 */
[----:B------:R-:W-:Y:S01]  /*9490*/  IMAD.MOV.U32 R13, RZ, RZ, R10 ;  /* 0x000000ffff0d7224 */ /* 0x000fe200078e000a */
[----:B------:R-:W-:Y:S01]  /*94a0*/  ULDC UR26, c[0x0][0x9e4] ;  /* 0x00027900001a7ab9 */ /* 0x000fe20000000800 */
[----:B--2---:R-:W-:Y:S01]  /*94b0*/  IMAD.MOV.U32 R12, RZ, RZ, R0 ;  /* 0x000000ffff0c7224 */ /* 0x004fe200078e0000 */
[----:B------:R-:W-:Y:S01]  /*94c0*/  ULDC UR27, c[0x0][0x288] ;  /* 0x0000a200001b7ab9 */ /* 0x000fe20000000800 */
[----:B------:R-:W-:Y:S01]  /*94d0*/  ULDC UR28, c[0x0][0x2f0] ;  /* 0x0000bc00001c7ab9 */ /* 0x000fe20000000800 */
[----:B------:R-:W-:Y:S01]  /*94e0*/  ULDC UR25, c[0x0][0x988] ;  /* 0x0002620000197ab9 */ /* 0x000fe20000000800 */
[----:B------:R-:W-:-:S05]  /*94f0*/  ULDC UR29, c[0x0][0x9e0] ;  /* 0x00027800001d7ab9 */ /* 0x000fca0000000800 */
.L_x_1892:
[----:B------:R-:W-:Y:S01]  /*9500*/  UIADD3 UR4, UR4, 0x1, URZ ;  /* 0x0000000104047890 */ /* 0x000fe2000fffe03f */
[----:B------:R-:W-:-:S03]  /*9510*/  PLOP3.LUT P1, PT, PT, PT, UP0, 0x40, 0x0 ;  /* 0x000000000000781c */ /* 0x000fc60003f2e808 */
[----:B------:R-:W-:-:S04]  /*9520*/  UISETP.NE.AND UP3, UPT, UR4, 0x2, UPT ;  /* 0x000000020400788c */ /* 0x000fc8000bf65270 */
[----:B------:R-:W-:Y:S02]  /*9530*/  USEL UR10, URZ, 0x1, UP3 ;  /* 0x000000013f0a7887 */ /* 0x000fe40009800000 */
[----:B------:R-:W-:Y:S02]  /*9540*/  USEL UR4, UR4, URZ, UP3 ;  /* 0x0000003f04047287 */ /* 0x000fe40009800000 */
[----:B------:R-:W-:Y:S02]  /*9550*/  ULOP3.LUT UR5, UR5, UR10, URZ, 0x3c, !UPT ;  /* 0x0000000a05057292 */ /* 0x000fe4000f8e3c3f */
[----:B0--3--:R-:W-:Y:S10]  /*9560*/  @P1 BRA `(.L_x_1876) ;  /* 0x0000000000041947 */ /* 0x009ff40003800000 */
[----:B------:R-:W-:Y:S01]  /*9570*/  BPT.TRAP 0x1 ;  /* 0x000000040000795c */ /* 0x000fe20000300000 */
.L_x_1876:
[----:B------:R-:W-:Y:S01]  /*9580*/  PLOP3.LUT P2, PT, PT, PT, UP0, 0x40, 0x0 ;  /* 0x000000000000781c */ /* 0x000fe20003f4e808 */
[----:B------:R-:W-:Y:S01]  /*9590*/  ULEA UR30, UR4, UR38, 0x3 ;  /* 0x00000026041e7291 */ /* 0x000fe2000f8e183f */
[----:B------:R-:W-:-:S05]  /*95a0*/  IMAD.U32 R11, RZ, RZ, UR5 ;  /* 0x00000005ff0b7e24 */ /* 0x000fca000f8e00ff */
[----:B------:R-:W-:-:S04]  /*95b0*/  SHF.L.U32 R11, R11, 0x1f, RZ ;  /* 0x0000001f0b0b7819 */ /* 0x000fc800000006ff */
[----:B------:R0:W2:Y:S02]  /*95c0*/  SYNCS.PHASECHK.TRANS64.TRYWAIT P1, [UR30+0x22830], R11 ;  /* 0x0228300bff0075a7 */ /* 0x0000a4000802015e */
[----:B------:R-:W-:Y:S05]  /*95d0*/  @P2 BRA `(.L_x_1877) ;  /* 0x0000000000042947 */ /* 0x000fea0003800000 */
[----:B------:R-:W-:Y:S01]  /*95e0*/  BPT.TRAP 0x1 ;  /* 0x000000040000795c */ /* 0x000fe20000300000 */
.L_x_1877:
[----:B--2---:R-:W-:Y:S05]  /*95f0*/  @P1 BRA `(.L_x_1878) ;  /* 0x0000000000081947 */ /* 0x004fea0003800000 */
[----:B------:R-:W2:Y:S02]  /*9600*/  SYNCS.PHASECHK.TRANS64.TRYWAIT P1, [UR30+0x22830], R11 ;  /* 0x0228300bff0075a7 */ /* 0x000ea4000802015e */
[----:B--2---:R-:W-:Y:S05]  /*9610*/  @!P1 BRA `(.L_x_1879) ;  /* 0x0000009c00d09947 */ /* 0x004fea0003800000 */
.L_x_1878:
[----:B------:R-:W-:Y:S01]  /*9620*/  UIMAD UR22, UR4, 0x300, UR6 ;  /* 0x00000300041678a4 */ /* 0x000fe2000f8e0206 */
[----:B-1----:R-:W-:Y:S01]  /*9630*/  WARPGROUP.ARRIVE ;  /* 0x00000000000079c5 */ /* 0x002fe20000000000 */
[----:B------:R-:W-:Y:S01]  /*9640*/  UMOV UR23, 0x40000040 ;  /* 0x4000004000177882 */ /* 0x000fe20000000000 */
[----:B------:R-:W-:Y:S01]  /*9650*/  UMOV UR11, 0x40000040 ;  /* 0x40000040000b7882 */ /* 0x000fe20000000000 */
[----:B------:R-:W-:Y:S01]  /*9660*/  UIADD3 UR10, UR22, 0x2, URZ ;  /* 0x00000002160a7890 */ /* 0x000fe2000fffe03f */
[----:B------:R-:W-:Y:S01]  /*9670*/  PLOP3.LUT P1, PT, PT, PT, UP1, 0x80, 0x0 ;  /* 0x000000000000781c */ /* 0x000fe20003f2f018 */
[----:B------:R-:W-:Y:S01]  /*9680*/  UIADD3 UR14, UR22, 0x4, URZ ;  /* 0x00000004160e7890 */ /* 0x000fe2000fffe03f */
[----:B------:R-:W-:Y:S01]  /*9690*/  PLOP3.LUT P2, PT, PT, PT, UP1, 0x80, 0x0 ;  /* 0x000000000000781c */ /* 0x000fe20003f4f018 */
[----:B------:R-:W-:Y:S01]  /*96a0*/  UMOV UR15, 0x40000040 ;  /* 0x40000040000f7882 */ /* 0x000fe20000000000 */
[----:B------:R-:W-:Y:S01]  /*96b0*/  HGMMA.64x96x16.F32 R152, gdesc[UR20], RZ, !UPT, gsb0 ;  /* 0x01600000149879f0 */ /* 0x000fe2000c0008ff */
[----:B------:R-:W-:Y:S01]  /*96c0*/  UIADD3 UR18, UR22, 0x6, URZ ;  /* 0x0000000616127890 */ /* 0x000fe2000fffe03f */
[----:B------:R-:W-:Y:S01]  /*96d0*/  IMAD.MOV.U32 R14, RZ, RZ, R6 ;  /* 0x000000ffff0e7224 */ /* 0x000fe200078e0006 */
[----:B------:R-:W-:Y:S01]  /*96e0*/  UMOV UR19, 0x40000040 ;  /* 0x4000004000137882 */ /* 0x000fe20000000000 */
[----:B------:R-:W-:-:S02]  /*96f0*/  IMAD.U32 R8, RZ, RZ, UR30 ;  /* 0x0000001eff087e24 */ /* 0x000fc4000f8e00ff */
[----:B------:R-:W-:-:S04]  /*9700*/  IMAD R201, R9, -0x60, RZ ;  /* 0xffffffa009c97824 */ /* 0x000fc800078e02ff */
[----:B------:R-:W-:-:S04]  /*9710*/  VIADD R10, R201, 0x1 ;  /* 0x00000001c90a7836 */ /* 0x000fc80000000000 */
[----:B------:R-:W-:Y:S01]  /*9720*/  IMAD R15, R5, -0x2, R10 ;  /* 0xfffffffe050f7824 */ /* 0x000fe200078e020a */
[----:B------:R-:W-:Y:S02]  /*9730*/  WARPGROUP.DEPBAR.LE gsb0, 0x0 ;  /* 0x00008000000079c5 */ /* 0x000fe40000010000 */
[----:B------:R-:W-:-:S06]  /*9740*/  WARPGROUP.ARRIVE ;  /* 0x00000000000079c5 */ /* 0x000fcc0000000000 */
[----:B------:R-:W-:Y:S01]  /*9750*/  HGMMA.64x96x16.F32 R152, gdesc[UR8], R152, gsb0 ;  /* 0x01600000089879f0 */ /* 0x000fe20008000898 */
[----:B------:R-:W-:Y:S02]  /*9760*/  @UP1 ULDC UR10, c[0x0][0x44c] ;  /* 0x00011300000a1ab9 */ /* 0x000fe40000000800 */
[----:B--2---:R-:W-:Y:S01]  /*9770*/  @P1 IMAD.HI.U32 R0, R6, UR10, RZ ;  /* 0x0000000a06001c27 */ /* 0x004fe2000f8e00ff */
[----:B------:R-:W-:Y:S01]  /*9780*/  @UP1 ULDC UR10, c[0x0][0x450] ;  /* 0x00011400000a1ab9 */ /* 0x000fe20000000800 */
[----:B------:R-:W-:-:S03]  /*9790*/  PLOP3.LUT P1, PT, PT, PT, UP2, 0x40, 0x0 ;  /* 0x000000000000781c */ /* 0x000fc60003f2e828 */
[----:B------:R-:W-:Y:S01]  /*97a0*/  @P2 SHF.R.U32.HI R14, RZ, UR10, R0 ;  /* 0x0000000aff0e2c19 */ /* 0x000fe20008011600 */
[----:B------:R-:W-:-:S04]  /*97b0*/  @!P0 VIADD R0, R8, 0x22840 ;  /* 0x0002284008008836 */ /* 0x000fc80000000000 */
[----:B------:R-:W1:Y:S01]  /*97c0*/  SHFL.IDX PT, R21, R14, RZ, 0x1c1f ;  /* 0x001c1fff0e157589 */ /* 0x000e6200000e0000 */
[----:B------:R-:W-:Y:S01]  /*97d0*/  @!P0 PRMT R0, RZ, 0x654, R0 ;  /* 0x00000654ff008816 */ /* 0x000fe20000000000 */
        /* <DEDUP_REMOVED lines=9> */
[----:B---3--:R-:W-:-:S05]  /*9870*/  IADD3 R0, R15, -UR27, R18 ;  /* 0x8000001b0f007c10 */ /* 0x008fca000fffe012 */
[C---:B------:R-:W-:Y:S02]  /*9880*/  VIADD R22, R0.reuse, UR29 ;  /* 0x0000001d00167c36 */ /* 0x040fe40008000000 */
[----:B------:R-:W-:Y:S02]  /*9890*/  VIADD R23, R0, UR7 ;  /* 0x0000000700177c36 */ /* 0x000fe40008000000 */
[----:B------:R-:W-:Y:S02]  /*98a0*/  VIADD R0, R15, 0xffffffff ;  /* 0xffffffff0f007836 */ /* 0x000fe40000000000 */
[--C-:B-1----:R-:W-:Y:S02]  /*98b0*/  IMAD.IADD R10, R22, 0x1, R21.reuse ;  /* 0x00000001160a7824 */ /* 0x102fe400078e0215 */
[----:B------:R-:W-:Y:S01]  /*98c0*/  IMAD.IADD R15, R23, 0x1, R21 ;  /* 0x00000001170f7824 */ /* 0x000fe200078e0215 */
[----:B--2---:R-:W-:Y:S06]  /*98d0*/  @P1 BRA `(.L_x_1880) ;  /* 0x0000000000581947 */ /* 0x004fec0003800000 */
        /* <DEDUP_REMOVED lines=13> */
.L_x_1882:
[----:B------:R-:W-:-:S05]  /*99b0*/  IMAD.U32 R200, RZ, RZ, UR26 ;  /* 0x0000001affc87e24 */ /* 0x000fca000f8e00ff */
[----:B------:R-:W-:-:S13]  /*99c0*/  ISETP.NE.AND P1, PT, R200, 0x1, PT ;  /* 0x00000001c800780c */ /* 0x000fda0003f25270 */
[----:B------:R-:W1:Y:S02]  /*99d0*/  @P1 LDC.64 R202, c[0x0][0x9e8] ;  /* 0x00027a00ffca1b82 */ /* 0x000e640000000a00 */
[----:B-1----:R-:W-:-:S05]  /*99e0*/  @P1 IMAD.HI.U32 R20, R21, R202, RZ ;  /* 0x000000ca15141227 */ /* 0x002fca00078e00ff */
[----:B------:R-:W-:-:S07]  /*99f0*/  @P1 SHF.R.U32.HI R21, RZ, R203, R20 ;  /* 0x000000cbff151219 */ /* 0x000fce0000011614 */
.L_x_1883:
[----:B------:R-:W-:Y:S05]  /*9a00*/  BSYNC B0 ;  /* 0x0000000000007941 */ /* 0x000fea0003800000 */
.L_x_1881:
[----:B------:R-:W-:-:S05]  /*9a10*/  IMAD R21, R21, R200, R0 ;  /* 0x000000c815157224 */ /* 0x000fca00078e0200 */
[----:B------:R-:W-:Y:S02]  /*9a20*/  VIADDMNMX R10, R21, R200, R10, PT ;  /* 0x000000c8150a7246 */ /* 0x000fe4000380010a */
[----:B------:R-:W-:-:S07]  /*9a30*/  VIMNMX R15, R15, R21, !PT ;  /* 0x000000150f0f7248 */ /* 0x000fce0007fe0100 */
.L_x_1880:
[C---:B------:R-:W-:Y:S02]  /*9a40*/  ISETP.GE.AND P6, PT, R201.reuse, 0xa, PT ;  /* 0x0000000ac900780c */ /* 0x040fe40003fc6270 */
[C---:B------:R-:W-:Y:S02]  /*9a50*/  ISETP.GE.AND P1, PT, R201.reuse, 0x2, PT ;  /* 0x00000002c900780c */ /* 0x040fe40003f26270 */
[C---:B------:R-:W-:Y:S02]  /*9a60*/  ISETP.GE.AND P2, PT, R201.reuse, 0x9, PT ;  /* 0x00000009c900780c */ /* 0x040fe40003f46270 */
[----:B------:R-:W-:Y:S02]  /*9a70*/  ISETP.GE.AND P5, PT, R201, 0x11, PT ;  /* 0x00000011c900780c */ /* 0x000fe40003fa6270 */
[----:B------:R-:W-:Y:S02]  /*9a80*/  LOP3.LUT R17, R17, 0xfffffffb, RZ, 0xc0, !PT ;  /* 0xfffffffb11117812 */ /* 0x000fe400078ec0ff */
[----:B------:R-:W-:-:S02]  /*9a90*/  ISETP.GT.AND P4, PT, R15, 0x1, !P1 ;  /* 0x000000010f00780c */ /* 0x000fc40004f84270 */
[----:B------:R-:W-:Y:S02]  /*9aa0*/  ISETP.GT.AND P3, PT, R15, 0x8, !P2 ;  /* 0x000000080f00780c */ /* 0x000fe40005764270 */
[----:B------:R-:W-:Y:S02]  /*9ab0*/  @P6 LOP3.LUT R17, R17, 0x4, RZ, 0xfc, !PT ;  /* 0x0000000411116812 */ /* 0x000fe400078efcff */
[C---:B------:R-:W-:Y:S02]  /*9ac0*/  ISETP.LT.OR P4, PT, R10.reuse, 0x2, P4 ;  /* 0x000000020a00780c */ /* 0x040fe40002781670 */
[----:B------:R-:W-:Y:S02]  /*9ad0*/  ISETP.LT.OR P3, PT, R10, 0x9, P3 ;  /* 0x000000090a00780c */ /* 0x000fe40001f61670 */
[----:B------:R-:W-:Y:S02]  /*9ae0*/  LOP3.LUT R17, R17, 0xfffffff7, RZ, 0xc0, !PT ;  /* 0xfffffff711117812 */ /* 0x000fe400078ec0ff */
[----:B------:R-:W-:-:S02]  /*9af0*/  FSEL R153, R153, -INF , !P4 ;  /* 0xff80000099997808 */ /* 0x000fc40006000000 */
[----:B------:R-:W-:Y:S02]  /*9b00*/  FSEL R156, R156, -INF , !P3 ;  /* 0xff8000009c9c7808 */ /* 0x000fe40005800000 */
[----:B------:R-:W-:Y:S02]  /*9b10*/  ISETP.GT.AND P4, PT, R15, 0x9, !P6 ;  /* 0x000000090f00780c */ /* 0x000fe40007784270 */
[----:B------:R-:W-:Y:S02]  /*9b20*/  @P5 LOP3.LUT R17, R17, 0x8, RZ, 0xfc, !PT ;  /* 0x0000000811115812 */ /* 0x000fe400078efcff */
[----:B------:R-:W-:Y:S02]  /*9b30*/  ISETP.GT.AND P3, PT, R15, 0x10, !P5 ;  /* 0x000000100f00780c */ /* 0x000fe40006f64270 */
[----:B------:R-:W-:Y:S02]  /*9b40*/  ISETP.GE.AND P5, PT, R201, 0x12, PT ;  /* 0x00000012c900780c */ /* 0x000fe40003fa6270 */
[----:B------:R-:W-:-:S02]  /*9b50*/  ISETP.LT.OR P4, PT, R10, 0xa, P4 ;  /* 0x0000000a0a00780c */ /* 0x000fc40002781670 */
[----:B------:R-:W-:Y:S02]  /*9b60*/  ISETP.LT.OR P3, PT, R10, 0x11, P3 ;  /* 0x000000110a00780c */ /* 0x000fe40001f61670 */
[----:B------:R-:W-:Y:S02]  /*9b70*/  FSEL R157, R157, -INF , !P4 ;  /* 0xff8000009d9d7808 */ /* 0x000fe40006000000 */
[----:B------:R-:W-:Y:S02]  /*9b80*/  ISETP.GE.AND P4, PT, R201, 0x19, PT ;  /* 0x00000019c900780c */ /* 0x000fe40003f86270 */
[----:B------:R-:W-:Y:S02]  /*9b90*/  LOP3.LUT R17, R17, 0xffffffef, RZ, 0xc0, !PT ;  /* 0xffffffef11117812 */ /* 0x000fe400078ec0ff */
[----:B------:R-:W-:Y:S02]  /*9ba0*/  FSEL R160, R160, -INF , !P3 ;  /* 0xff800000a0a07808 */ /* 0x000fe40005800000 */
[----:B------:R-:W-:-:S02]  /*9bb0*/  ISETP.GT.AND P3, PT, R15, 0x11, !P5 ;  /* 0x000000110f00780c */ /* 0x000fc40006f64270 */
[----:B------:R-:W-:Y:S02]  /*9bc0*/  @P5 LOP3.LUT R17, R17, 0x10, RZ, 0xfc, !PT ;  /* 0x0000001011115812 */ /* 0x000fe400078efcff */
[----:B------:R-:W-:Y:S02]  /*9bd0*/  ISETP.LT.OR P3, PT, R10, 0x12, P3 ;  /* 0x000000120a00780c */ /* 0x000fe40001f61670 */
[----:B------:R-:W-:Y:S02]  /*9be0*/  LOP3.LUT R17, R17, 0xfffbffff, RZ, 0xc0, !PT ;  /* 0xfffbffff11117812 */ /* 0x000fe400078ec0ff */
[----:B------:R-:W-:Y:S02]  /*9bf0*/  FSEL R161, R161, -INF , !P3 ;  /* 0xff800000a1a17808 */ /* 0x000fe40005800000 */
[----:B------:R-:W-:Y:S02]  /*9c00*/  @P4 LOP3.LUT R17, R17, 0x40000, RZ, 0xfc, !PT ;  /* 0x0004000011114812 */ /* 0x000fe400078efcff */
[----:B------:R-:W-:-:S02]  /*9c10*/  ISETP.GT.AND P3, PT, R15, 0x18, !P4 ;  /* 0x000000180f00780c */ /* 0x000fc40006764270 */
[----:B------:R-:W-:Y:S02]  /*9c20*/  ISETP.GE.AND P4, PT, R201, 0x1a, PT ;  /* 0x0000001ac900780c */ /* 0x000fe40003f86270 */
[----:B------:R-:W-:Y:S02]  /*9c30*/  ISETP.LT.OR P3, PT, R10, 0x19, P3 ;  /* 0x000000190a00780c */ /* 0x000fe40001f61670 */
[----:B------:R-:W-:Y:S02]  /*9c40*/  LOP3.LUT R17, R17, 0xfffdffff, RZ, 0xc0, !PT ;  /* 0xfffdffff11117812 */ /* 0x000fe400078ec0ff */
        /* <DEDUP_REMOVED lines=92> */
[----:B------:R-:W-:Y:S02]  /*a210*/  ISETP.GT.AND P6, PT, R15, RZ, !P6 ;  /* 0x000000ff0f00720c */ /* 0x000fe400077c4270 */
[----:B------:R-:W-:Y:S02]  /*a220*/  LOP3.LUT R17, R17, 0xfffffffe, RZ, 0xc0, !PT ;  /* 0xfffffffe11117812 */ /* 0x000fe400078ec0ff */
[----:B------:R-:W-:-:S04]  /*a230*/  ISETP.LT.OR P6, PT, R10, 0x1, P6 ;  /* 0x000000010a00780c */ /* 0x000fc800037c1670 */
[----:B------:R-:W-:Y:S02]  /*a240*/  FSEL R21, R152, -INF , !P6 ;  /* 0xff80000098157808 */ /* 0x000fe40007000000 */
[----:B------:R-:W-:-:S13]  /*a250*/  ISETP.GE.AND P6, PT, R201, 0x5a, PT ;  /* 0x0000005ac900780c */ /* 0x000fda0003fc6270 */
[----:B------:R-:W-:Y:S02]  /*a260*/  @P6 LOP3.LUT R17, R17, 0x1, RZ, 0xfc, !PT ;  /* 0x0000000111116812 */ /* 0x000fe400078efcff */
[----:B------:R-:W-:Y:S02]  /*a270*/  ISETP.GT.AND P6, PT, R15, 0x59, !P6 ;  /* 0x000000590f00780c */ /* 0x000fe400077c4270 */
[----:B------:R-:W1:Y:S02]  /*a280*/  SHFL.IDX PT, R15, R14, 0x1, 0x1c1f ;  /* 0x003c1f000e0f7f89 */ /* 0x000e6400000e0000 */
[----:B------:R-:W-:-:S04]  /*a290*/  ISETP.LT.OR P6, PT, R10, 0x5a, P6 ;  /* 0x0000005a0a00780c */ /* 0x000fc800037c1670 */
        /* <DEDUP_REMOVED lines=18> */
.L_x_1886:
[----:B------:R-:W-:-:S05]  /*a3c0*/  IMAD.U32 R22, RZ, RZ, UR26 ;  /* 0x0000001aff167e24 */ /* 0x000fca000f8e00ff */
[----:B------:R-:W-:-:S13]  /*a3d0*/  ISETP.NE.AND P6, PT, R22, 0x1, PT ;  /* 0x000000011600780c */ /* 0x000fda0003fc5270 */
[----:B------:R-:W1:Y:S02]  /*a3e0*/  @P6 LDC.64 R14, c[0x0][0x9e8] ;  /* 0x00027a00ff0e6b82 */ /* 0x000e640000000a00 */
[----:B-1----:R-:W-:-:S05]  /*a3f0*/  @P6 IMAD.HI.U32 R14, R23, R14, RZ ;  /* 0x0000000e170e6227 */ /* 0x002fca00078e00ff */
[----:B------:R-:W-:-:S07]  /*a400*/  @P6 SHF.R.U32.HI R23, RZ, R15, R14 ;  /* 0x0000000fff176219 */ /* 0x000fce000001160e */
.L_x_1887:
[----:B------:R-:W-:Y:S05]  /*a410*/  BSYNC B0 ;  /* 0x0000000000007941 */ /* 0x000fea0003800000 */
.L_x_1885:
[----:B------:R-:W-:-:S05]  /*a420*/  IMAD R23, R23, R22, R0 ;  /* 0x0000001617177224 */ /* 0x000fca00078e0200 */
[----:B------:R-:W-:Y:S02]  /*a430*/  VIADDMNMX R10, R23, R22, R10, PT ;  /* 0x00000016170a7246 */ /* 0x000fe4000380010a */
[----:B------:R-:W-:-:S07]  /*a440*/  VIMNMX R20, R20, R23, !PT ;  /* 0x0000001714147248 */ /* 0x000fce0007fe0100 */
.L_x_1884:
[----:B------:R-:W-:Y:S01]  /*a450*/  ISETP.GT.AND P1, PT, R20, 0x1, !P1 ;  /* 0x000000011400780c */ /* 0x000fe20004f24270 */
[----:B------:R-:W-:Y:S01]  /*a460*/  UMOV UR10, UR25 ;  /* 0x00000019000a7c82 */ /* 0x000fe20008000000 */
[----:B------:R-:W-:Y:S02]  /*a470*/  FMNMX.FTZ R0, R21, R12, !PT ;  /* 0x0000000c15007209 */ /* 0x000fe40007810000 */
[----:B------:R-:W-:Y:S02]  /*a480*/  ISETP.LT.OR P1, PT, R10, 0x2, P1 ;  /* 0x000000020a00780c */ /* 0x000fe40000f21670 */
[----:B------:R-:W-:Y:S02]  /*a490*/  LOP3.LUT P6, RZ, R17, 0x20000, RZ, 0xc0, !PT ;  /* 0x0002000011ff7812 */ /* 0x000fe400078cc0ff */
[----:B------:R-:W-:Y:S02]  /*a4a0*/  FSEL R155, R155, -INF , !P1 ;  /* 0xff8000009b9b7808 */ /* 0x000fe40004800000 */
[----:B------:R-:W-:-:S02]  /*a4b0*/  LOP3.LUT P1, RZ, R17, 0x4, RZ, 0xc0, !PT ;  /* 0x0000000411ff7812 */ /* 0x000fc4000782c0ff */
[C---:B------:R-:W-:Y:S02]  /*a4c0*/  ISETP.GT.AND P2, PT, R20.reuse, 0x8, !P2 ;  /* 0x000000081400780c */ /* 0x040fe40005744270 */
[----:B------:R-:W-:Y:S02]  /*a4d0*/  ISETP.GT.AND P1, PT, R20, 0x9, !P1 ;  /* 0x000000091400780c */ /* 0x000fe40004f24270 */
[----:B------:R-:W-:Y:S02]  /*a4e0*/  FMNMX.FTZ R15, R153, R0, !PT ;  /* 0x00000000990f7209 */ /* 0x000fe40007810000 */
[C---:B------:R-:W-:Y:S02]  /*a4f0*/  ISETP.LT.OR P1, PT, R10.reuse, 0xa, P1 ;  /* 0x0000000a0a00780c */ /* 0x040fe40000f21670 */
[----:B------:R-:W-:Y:S02]  /*a500*/  ISETP.LT.OR P2, PT, R10, 0x9, P2 ;  /* 0x000000090a00780c */ /* 0x000fe40001741670 */
[----:B------:R-:W-:-:S02]  /*a510*/  FSEL R159, R159, -INF , !P1 ;  /* 0xff8000009f9f7808 */ /* 0x000fc40004800000 */
[C---:B------:R-:W-:Y:S02]  /*a520*/  LOP3.LUT P1, RZ, R17.reuse, 0x8, RZ, 0xc0, !PT ;  /* 0x0000000811ff7812 */ /* 0x040fe4000782c0ff */
[----:B------:R-:W-:Y:S02]  /*a530*/  FMNMX.FTZ R0, R156, R15, !PT ;  /* 0x0000000f9c007209 */ /* 0x000fe40007810000 */
[----:B------:R-:W-:Y:S02]  /*a540*/  ISETP.GT.AND P1, PT, R20, 0x10, !P1 ;  /* 0x000000101400780c */ /* 0x000fe40004f24270 */
[----:B------:R-:W-:Y:S02]  /*a550*/  FSEL R158, R158, -INF , !P2 ;  /* 0xff8000009e9e7808 */ /* 0x000fe40005000000 */
[----:B------:R-:W-:Y:S02]  /*a560*/  ISETP.LT.OR P1, PT, R10, 0x11, P1 ;  /* 0x000000110a00780c */ /* 0x000fe40000f21670 */
[----:B------:R-:W-:-:S02]  /*a570*/  LOP3.LUT P2, RZ, R17, 0x10000, RZ, 0xc0, !PT ;  /* 0x0001000011ff7812 */ /* 0x000fc4000784c0ff */
        /* <DEDUP_REMOVED lines=15> */
[----:B------:R-:W-:Y:S02]  /*a670*/  ISETP.GT.AND P1, PT, R20, 0x19, !P6 ;  /* 0x000000191400780c */ /* 0x000fe40007724270 */
[----:B------:R-:W-:Y:S02]  /*a680*/  FMNMX.FTZ R15, R169, R0, !PT ;  /* 0x00000000a90f7209 */ /* 0x000fe40007810000 */
[----:B------:R-:W-:-:S02]  /*a690*/  ISETP.LT.OR P1, PT, R10, 0x1a, P1 ;  /* 0x0000001a0a00780c */ /* 0x000fc40000f21670 */
[----:B------:R-:W-:Y:S02]  /*a6a0*/  FMNMX.FTZ R0, R172, R15, !PT ;  /* 0x0000000fac007209 */ /* 0x000fe40007810000 */
[----:B------:R-:W-:Y:S02]  /*a6b0*/  FSEL R167, R167, -INF , !P1 ;  /* 0xff800000a7a77808 */ /* 0x000fe40004800000 */
        /* <DEDUP_REMOVED lines=31> */
[C---:B------:R-:W-:Y:S01]  /*a8b0*/  LOP3.LUT P6, RZ, R17.reuse, 0x80, RZ, 0xc0, !PT ;  /* 0x0000008011ff7812 */ /* 0x040fe200078cc0ff */
[----:B------:R-:W1:Y:S01]  /*a8c0*/  SHFL.BFLY PT, R15, R14, 0x2, 0x1f ;  /* 0x0c401f000e0f7f89 */ /* 0x000e6200000e0000 */
[----:B------:R-:W-:Y:S02]  /*a8d0*/  FSEL R178, R178, -INF , !P1 ;  /* 0xff800000b2b27808 */ /* 0x000fe40004800000 */
[----:B------:R-:W-:-:S02]  /*a8e0*/  LOP3.LUT P1, RZ, R17, 0x800, RZ, 0xc0, !PT ;  /* 0x0000080011ff7812 */ /* 0x000fc4000782c0ff */
[----:B------:R-:W-:Y:S02]  /*a8f0*/  LOP3.LUT P2, RZ, R17, 0x40, RZ, 0xc0, !PT ;  /* 0x0000004011ff7812 */ /* 0x000fe4000784c0ff */
[C---:B------:R-:W-:Y:S02]  /*a900*/  ISETP.GT.AND P1, PT, R20.reuse, 0x31, !P1 ;  /* 0x000000311400780c */ /* 0x040fe40004f24270 */
[----:B------:R-:W-:Y:S02]  /*a910*/  ISETP.GT.AND P3, PT, R20, 0x50, !P3 ;  /* 0x000000501400780c */ /* 0x000fe40005f64270 */
[----:B------:R-:W-:Y:S02]  /*a920*/  ISETP.LT.OR P1, PT, R10, 0x32, P1 ;  /* 0x000000320a00780c */ /* 0x000fe40000f21670 */
[----:B------:R-:W-:Y:S02]  /*a930*/  ISETP.GT.AND P4, PT, R20, 0x51, !P4 ;  /* 0x000000511400780c */ /* 0x000fe40006784270 */
[----:B------:R-:W-:-:S02]  /*a940*/  FSEL R179, R179, -INF , !P1 ;  /* 0xff800000b3b37808 */ /* 0x000fc40004800000 */
[----:B------:R-:W-:Y:S02]  /*a950*/  LOP3.LUT P1, RZ, R17, 0x400, RZ, 0xc0, !PT ;  /* 0x0000040011ff7812 */ /* 0x000fe4000782c0ff */
[C---:B------:R-:W-:Y:S02]  /*a960*/  ISETP.GT.AND P5, PT, R20.reuse, 0x58, !P5 ;  /* 0x000000581400780c */ /* 0x040fe40006fa4270 */
[----:B------:R-:W-:Y:S02]  /*a970*/  ISETP.GT.AND P1, PT, R20, 0x38, !P1 ;  /* 0x000000381400780c */ /* 0x000fe40004f24270 */
[C---:B------:R-:W-:Y:S02]  /*a980*/  ISETP.LT.OR P3, PT, R10.reuse, 0x51, P3 ;  /* 0x000000510a00780c */ /* 0x040fe40001f61670 */
[----:B------:R-:W-:Y:S02]  /*a990*/  ISETP.LT.OR P1, PT, R10, 0x39, P1 ;  /* 0x000000390a00780c */ /* 0x000fe40000f21670 */
[----:B-1----:R-:W-:-:S02]  /*a9a0*/  FMNMX.FTZ R15, R14, R15, !PT ;  /* 0x0000000f0e0f7209 */ /* 0x002fc40007810000 */
[----:B------:R-:W-:Y:S02]  /*a9b0*/  FSEL R182, R182, -INF , !P1 ;  /* 0xff800000b6b67808 */ /* 0x000fe40004800000 */
[----:B------:R-:W-:Y:S01]  /*a9c0*/  LOP3.LUT P1, RZ, R17, 0x200, RZ, 0xc0, !PT ;  /* 0x0000020011ff7812 */ /* 0x000fe2000782c0ff */
[----:B------:R-:W1:Y:S01]  /*a9d0*/  SHFL.BFLY PT, R0, R15, 0x1, 0x1f ;  /* 0x0c201f000f007f89 */ /* 0x000e6200000e0000 */
        /* <DEDUP_REMOVED lines=9> */
[----:B------:R-:W-:-:S02]  /*aa70*/  FSEL R198, R198, -INF , !P5 ;  /* 0xff800000c6c67808 */ /* 0x000fc40006800000 */
[----:B------:R-:W-:Y:S02]  /*aa80*/  ISETP.LT.OR P1, PT, R10, 0x41, P1 ;  /* 0x000000410a00780c */ /* 0x000fe40000f21670 */
[----:B-1----:R-:W-:Y:S02]  /*aa90*/  FMNMX.FTZ R0, R15, R0, !PT ;  /* 0x000000000f007209 */ /* 0x002fe40007810000 */
[----:B------:R-:W-:Y:S02]  /*aaa0*/  FSEL R186, R186, -INF , !P1 ;  /* 0xff800000baba7808 */ /* 0x000fe40004800000 */
[----:B------:R-:W-:Y:S01]  /*aab0*/  ISETP.GT.AND P1, PT, R20, 0x41, !P6 ;  /* 0x000000411400780c */ /* 0x000fe20007724270 */
[----:B------:R-:W-:Y:S01]  /*aac0*/  FMUL.FTZ R200, R0, UR10 ;  /* 0x0000000a00c87c20 */ /* 0x000fe20008410000 */
[----:B------:R-:W-:Y:S02]  /*aad0*/  LOP3.LUT P6, RZ, R17, 0x2, RZ, 0xc0, !PT ;  /* 0x0000000211ff7812 */ /* 0x000fe400078cc0ff */
[----:B------:R-:W-:-:S04]  /*aae0*/  ISETP.LT.OR P1, PT, R10, 0x42, P1 ;  /* 0x000000420a00780c */ /* 0x000fc80000f21670 */
[----:B------:R-:W-:Y:S02]  /*aaf0*/  FSEL R187, R187, -INF , !P1 ;  /* 0xff800000bbbb7808 */ /* 0x000fe40004800000 */
[----:B------:R-:W-:Y:S02]  /*ab00*/  ISETP.GT.AND P1, PT, R20, 0x48, !P2 ;  /* 0x000000481400780c */ /* 0x000fe40005724270 */
[----:B------:R-:W-:Y:S02]  /*ab10*/  LOP3.LUT P2, RZ, R17, 0x20, RZ, 0xc0, !PT ;  /* 0x0000002011ff7812 */ /* 0x000fe4000784c0ff */
[----:B------:R-:W-:Y:S02]  /*ab20*/  ISETP.LT.OR P1, PT, R10, 0x49, P1 ;  /* 0x000000490a00780c */ /* 0x000fe40000f21670 */
[----:B------:R-:W-:Y:S02]  /*ab30*/  ISETP.GT.AND P2, PT, R20, 0x49, !P2 ;  /* 0x000000491400780c */ /* 0x000fe40005744270 */
[----:B------:R-:W-:-:S02]  /*ab40*/  FSEL R190, R190, -INF , !P1 ;  /* 0xff800000bebe7808 */ /* 0x000fc40004800000 */
[----:B------:R-:W-:Y:S02]  /*ab50*/  ISETP.GT.AND P1, PT, R20, RZ, !P6 ;  /* 0x000000ff1400720c */ /* 0x000fe40007724270 */
[----:B------:R-:W-:Y:S02]  /*ab60*/  LOP3.LUT P6, RZ, R17, 0x1, RZ, 0xc0, !PT ;  /* 0x0000000111ff7812 */ /* 0x000fe400078cc0ff */
[C---:B------:R-:W-:Y:S02]  /*ab70*/  ISETP.LT.OR P1, PT, R10.reuse, 0x1, P1 ;  /* 0x000000010a00780c */ /* 0x040fe40000f21670 */
[----:B------:R-:W-:Y:S02]  /*ab80*/  ISETP.LT.OR P2, PT, R10, 0x4a, P2 ;  /* 0x0000004a0a00780c */ /* 0x000fe40001741670 */
[----:B------:R-:W-:Y:S02]  /*ab90*/  FSEL R22, R154, -INF , !P1 ;  /* 0xff8000009a167808 */ /* 0x000fe40004800000 */
[----:B------:R-:W-:-:S02]  /*aba0*/  FSETP.NEU.FTZ.AND P1, PT, R0, -INF , PT ;  /* 0xff8000000000780b */ /* 0x000fc40003f3d000 */
[----:B------:R-:W-:Y:S02]  /*abb0*/  FMNMX.FTZ R14, R22, R13, !PT ;  /* 0x0000000d160e7209 */ /* 0x000fe40007810000 */
[----:B------:R-:W-:Y:S02]  /*abc0*/  FSEL R200, R200, RZ, P1 ;  /* 0x000000ffc8c87208 */ /* 0x000fe40000800000 */
[----:B------:R-:W-:Y:S02]  /*abd0*/  ISETP.GT.AND P6, PT, R20, 0x59, !P6 ;  /* 0x000000591400780c */ /* 0x000fe400077c4270 */
[----:B------:R-:W-:Y:S01]  /*abe0*/  FSEL R191, R191, -INF , !P2 ;  /* 0xff800000bfbf7808 */ /* 0x000fe20005000000 */
[--C-:B------:R-:W-:Y:S01]  /*abf0*/  FFMA.FTZ R152, R21, UR10, -R200.reuse ;  /* 0x0000000a15987c23 */ /* 0x100fe200080108c8 */
[----:B------:R-:W-:Y:S01]  /*ac00*/  FMNMX.FTZ R21, R155, R14, !PT ;  /* 0x0000000e9b157209 */ /* 0x000fe20007810000 */
[--C-:B------:R-:W-:Y:S01]  /*ac10*/  FFMA.FTZ R15, R153, UR10, -R200.reuse ;  /* 0x0000000a990f7c23 */ /* 0x100fe200080108c8 */
[--C-:B------:R-:W-:Y:S01]  /*ac20*/  FFMA.FTZ R154, R156, UR10, -R200.reuse ;  /* 0x0000000a9c9a7c23 */ /* 0x100fe200080108c8 */
[--C-:B------:R-:W-:Y:S01]  /*ac30*/  FFMA.FTZ R156, R160, UR10, -R200.reuse ;  /* 0x0000000aa09c7c23 */ /* 0x100fe200080108c8 */
[----:B------:R-:W-:Y:S01]  /*ac40*/  FMNMX.FTZ R14, R158, R21, !PT ;  /* 0x000000159e0e7209 */ /* 0x000fe20007810000 */
[--C-:B------:R-:W-:Y:S01]  /*ac50*/  FFMA.FTZ R164, R164, UR10, -R200.reuse ;  /* 0x0000000aa4a47c23 */ /* 0x100fe200080108c8 */
[----:B------:R-:W-:Y:S01]  /*ac60*/  ISETP.LT.OR P6, PT, R10, 0x5a, P6 ;  /* 0x0000005a0a00780c */ /* 0x000fe200037c1670 */
[--C-:B------:R-:W-:Y:S01]  /*ac70*/  FFMA.FTZ R172, R172, UR10, -R200.reuse ;  /* 0x0000000aacac7c23 */ /* 0x100fe200080108c8 */
[----:B------:R-:W-:Y:S01]  /*ac80*/  FMNMX.FTZ R21, R159, R14, !PT ;  /* 0x0000000e9f157209 */ /* 0x000fe20007810000 */
[----:B------:R-:W-:Y:S01]  /*ac90*/  MUFU.EX2 R152, R152 ;  /* 0x0000009800987308 */ /* 0x000fe20000000800 */
[----:B------:R-:W-:Y:S01]  /*aca0*/  FSEL R199, R199, -INF , !P6 ;  /* 0xff800000c7c77808 */ /* 0x000fe20007000000 */
[--C-:B------:R-:W-:Y:S01]  /*acb0*/  FFMA.FTZ R168, R168, UR10, -R200.reuse ;  /* 0x0000000aa8a87c23 */ /* 0x100fe200080108c8 */
[----:B------:R-:W-:Y:S01]  /*acc0*/  FMNMX.FTZ R14, R162, R21, !PT ;  /* 0x00000015a20e7209 */ /* 0x000fe20007810000 */
[----:B------:R-:W-:-:S03]  /*acd0*/  FFMA.FTZ R21, R157, UR10, -R200 ;  /* 0x0000000a9d157c23 */ /* 0x000fc600080108c8 */
[----:B------:R-:W-:Y:S01]  /*ace0*/  FMNMX.FTZ R23, R163, R14, !PT ;  /* 0x0000000ea3177209 */ /* 0x000fe20007810000 */
[----:B------:R-:W-:Y:S03]  /*acf0*/  MUFU.EX2 R15, R15 ;  /* 0x0000000f000f7308 */ /* 0x000fe60000000800 */
[----:B------:R-:W-:-:S04]  /*ad00*/  FMNMX.FTZ R14, R166, R23, !PT ;  /* 0x00000017a60e7209 */ /* 0x000fc80007810000 */
[----:B------:R-:W-:Y:S01]  /*ad10*/  FMNMX.FTZ R23, R167, R14, !PT ;  /* 0x0000000ea7177209 */ /* 0x000fe20007810000 */
[----:B------:R-:W-:Y:S03]  /*ad20*/  MUFU.EX2 R154, R154 ;  /* 0x0000009a009a7308 */ /* 0x000fe60000000800 */
        /* <DEDUP_REMOVED lines=10> */
[----:B------:R1:W-:Y:S03]  /*add0*/  MUFU.EX2 R14, R164 ;  /* 0x000000a4000e7308 */ /* 0x0003e60000000800 */
[----:B------:R-:W-:-:S04]  /*ade0*/  FMNMX.FTZ R160, R182, R157, !PT ;  /* 0x0000009db6a07209 */ /* 0x000fc80007810000 */
[----:B------:R-:W-:Y:S01]  /*adf0*/  FMNMX.FTZ R157, R183, R160, !PT ;  /* 0x000000a0b79d7209 */ /* 0x000fe20007810000 */
[----:B------:R-:W-:Y:S03]  /*ae00*/  MUFU.EX2 R23, R23 ;  /* 0x0000001700177308 */ /* 0x000fe60000000800 */
[----:B-1----:R-:W-:Y:S01]  /*ae10*/  FMNMX.FTZ R164, R186, R157, !PT ;  /* 0x0000009dbaa47209 */ /* 0x002fe20007810000 */
[--C-:B------:R-:W-:Y:S01]  /*ae20*/  FFMA.FTZ R157, R169, UR10, -R200.reuse ;  /* 0x0000000aa99d7c23 */ /* 0x100fe200080108c8 */
[--C-:B------:R-:W-:Y:S01]  /*ae30*/  FFMA.FTZ R169, R181, UR10, -R200.reuse ;  /* 0x0000000ab5a97c23 */ /* 0x100fe200080108c8 */
[----:B------:R-:W-:Y:S01]  /*ae40*/  FFMA.FTZ R181, R193, UR10, -R200 ;  /* 0x0000000ac1b57c23 */ /* 0x000fe200080108c8 */
[----:B------:R-:W-:Y:S01]  /*ae50*/  FMNMX.FTZ R161, R187, R164, !PT ;  /* 0x000000a4bba17209 */ /* 0x000fe20007810000 */
[----:B------:R-:W-:Y:S03]  /*ae60*/  MUFU.EX2 R153, R153 ;  /* 0x0000009900997308 */ /* 0x000fe60000000800 */
[----:B------:R-:W-:-:S04]  /*ae70*/  FMNMX.FTZ R20, R190, R161, !PT ;  /* 0x000000a1be147209 */ /* 0x000fc80007810000 */
[----:B------:R-:W-:Y:S01]  /*ae80*/  FMNMX.FTZ R161, R191, R20, !PT ;  /* 0x00000014bfa17209 */ /* 0x000fe20007810000 */
[----:B------:R1:W-:Y:S03]  /*ae90*/  MUFU.EX2 R160, R168 ;  /* 0x000000a800a07308 */ /* 0x0003e60000000800 */
[----:B------:R-:W-:Y:S01]  /*aea0*/  FMNMX.FTZ R164, R194, R161, !PT ;  /* 0x000000a1c2a47209 */ /* 0x000fe20007810000 */
[--C-:B------:R-:W-:Y:S01]  /*aeb0*/  FFMA.FTZ R161, R173, UR10, -R200.reuse ;  /* 0x0000000aada17c23 */ /* 0x100fe200080108c8 */
[--C-:B------:R-:W-:Y:S02]  /*aec0*/  FFMA.FTZ R173, R185, UR10, -R200.reuse ;  /* 0x0000000ab9ad7c23 */ /* 0x100fe400080108c8 */
[----:B------:R-:W-:Y:S01]  /*aed0*/  FMNMX.FTZ R165, R195, R164, !PT ;  /* 0x000000a4c3a57209 */ /* 0x000fe20007810000 */
[----:B------:R2:W-:Y:S01]  /*aee0*/  MUFU.EX2 R20, R172 ;  /* 0x000000ac00147308 */ /* 0x0005e20000000800 */
[--C-:B------:R-:W-:Y:S01]  /*aef0*/  FFMA.FTZ R164, R176, UR10, -R200.reuse ;  /* 0x0000000ab0a47c23 */ /* 0x100fe200080108c8 */
[--C-:B------:R-:W-:Y:S01]  /*af00*/  FFMA.FTZ R176, R188, UR10, -R200.reuse ;  /* 0x0000000abcb07c23 */ /* 0x100fe200080108c8 */
[----:B------:R-:W-:Y:S01]  /*af10*/  FMNMX.FTZ R10, R198, R165, !PT ;  /* 0x000000a5c60a7209 */ /* 0x000fe20007810000 */
[--C-:B------:R-:W-:Y:S01]  /*af20*/  FFMA.FTZ R165, R177, UR10, -R200.reuse ;  /* 0x0000000ab1a57c23 */ /* 0x100fe200080108c8 */
[--C-:B------:R-:W-:Y:S01]  /*af30*/  FFMA.FTZ R188, R196, UR10, -R200.reuse ;  /* 0x0000000ac4bc7c23 */ /* 0x100fe200080108c8 */
[--C-:B-1----:R-:W-:Y:S01]  /*af40*/  FFMA.FTZ R168, R180, UR10, -R200.reuse ;  /* 0x0000000ab4a87c23 */ /* 0x102fe200080108c8 */
[----:B------:R-:W-:Y:S01]  /*af50*/  FMNMX.FTZ R10, R199, R10, !PT ;  /* 0x0000000ac70a7209 */ /* 0x000fe20007810000 */
[----:B------:R-:W-:Y:S01]  /*af60*/  MUFU.EX2 R157, R157 ;  /* 0x0000009d009d7308 */ /* 0x000fe20000000800 */
[--C-:B--2---:R-:W-:Y:S01]  /*af70*/  FFMA.FTZ R172, R184, UR10, -R200.reuse ;  /* 0x0000000ab8ac7c23 */ /* 0x104fe200080108c8 */
[----:B------:R-:W-:-:S02]  /*af80*/  FFMA.FTZ R180, R192, UR10, -R200 ;  /* 0x0000000ac0b47c23 */ /* 0x000fc400080108c8 */
[----:B------:R-:W1:Y:S04]  /*af90*/  SHFL.BFLY PT, R177, R10, 0x2, 0x1f ;  /* 0x0c401f000ab17f89 */ /* 0x000e6800000e0000 */
[----:B------:R-:W-:Y:S08]  /*afa0*/  MUFU.EX2 R161, R161 ;  /* 0x000000a100a17308 */ /* 0x000ff00000000800 */
[----:B------:R-:W-:Y:S08]  /*afb0*/  MUFU.EX2 R164, R164 ;  /* 0x000000a400a47308 */ /* 0x000ff00000000800 */
[----:B------:R-:W-:Y:S01]  /*afc0*/  MUFU.EX2 R165, R165 ;  /* 0x000000a500a57308 */ /* 0x000fe20000000800 */
[----:B-1----:R-:W-:Y:S01]  /*afd0*/  FMNMX.FTZ R184, R10, R177, !PT ;  /* 0x000000b10ab87209 */ /* 0x002fe20007810000 */
[----:B------:R-:W-:Y:S01]  /*afe0*/  FFMA.FTZ R177, R189, UR10, -R200 ;  /* 0x0000000abdb17c23 */ /* 0x000fe200080108c8 */
[----:B------:R-:W-:-:S05]  /*aff0*/  FSEL R189, R0, RZ, P1 ;  /* 0x000000ff00bd7208 */ /* 0x000fca0000800000 */
[----:B------:R-:W-:Y:S01]  /*b000*/  MUFU.EX2 R168, R168 ;  /* 0x000000a800a87308 */ /* 0x000fe20000000800 */
[----:B------:R-:W1:Y:S01]  /*b010*/  SHFL.BFLY PT, R185, R184, 0x1, 0x1f ;  /* 0x0c201f00b8b97f89 */ /* 0x000e6200000e0000 */
[----:B------:R-:W-:-:S06]  /*b020*/  FADD.FTZ R189, -R189, R12 ;  /* 0x0000000cbdbd7221 */ /* 0x000fcc0000010100 */
[----:B------:R-:W-:Y:S08]  /*b030*/  MUFU.EX2 R169, R169 ;  /* 0x000000a900a97308 */ /* 0x000ff00000000800 */
[----:B------:R-:W-:Y:S08]  /*b040*/  MUFU.EX2 R172, R172 ;  /* 0x000000ac00ac7308 */ /* 0x000ff00000000800 */
[----:B------:R-:W-:Y:S01]  /*b050*/  MUFU.EX2 R173, R173 ;  /* 0x000000ad00ad7308 */ /* 0x000fe20000000800 */
[----:B-1----:R-:W-:Y:S01]  /*b060*/  FMNMX.FTZ R10, R184, R185, !PT ;  /* 0x000000b9b80a7209 */ /* 0x002fe20007810000 */
[----:B------:R-:W-:Y:S01]  /*b070*/  FMUL.FTZ R185, R189, UR10 ;  /* 0x0000000abdb97c20 */ /* 0x000fe20008410000 */
[----:B------:R-:W-:-:S02]  /*b080*/  FFMA.FTZ R189, R197, UR10, -R200 ;  /* 0x0000000ac5bd7c23 */ /* 0x000fc400080108c8 */
[C---:B------:R-:W-:Y:S01]  /*b090*/  FSETP.NEU.FTZ.AND P1, PT, R10.reuse, -INF , PT ;  /* 0xff8000000a00780b */ /* 0x040fe20003f3d000 */
[----:B------:R-:W-:Y:S02]  /*b0a0*/  FMUL.FTZ R196, R10, UR10 ;  /* 0x0000000a0ac47c20 */ /* 0x000fe40008410000 */
[----:B------:R-:W1:Y:S03]  /*b0b0*/  MUFU.EX2 R185, R185 ;  /* 0x000000b900b97308 */ /* 0x000e660000000800 */
[----:B------:R-:W-:-:S05]  /*b0c0*/  FSEL R196, R196, RZ, P1 ;  /* 0x000000ffc4c47208 */ /* 0x000fca0000800000 */
        /* <DEDUP_REMOVED lines=8> */
[----:B------:R-:W-:Y:S01]  /*b150*/  FFMA.FTZ R175, R175, UR10, -R196 ;  /* 0x0000000aafaf7c23 */ /* 0x000fe200080108c4 */
[----:B-1----:R-:W-:Y:S01]  /*b160*/  FFMA.FTZ R184, R185, R3, R152 ;  /* 0x00000003b9b87223 */ /* 0x002fe20000010098 */
[----:B------:R-:W-:Y:S01]  /*b170*/  F2FP.F16.F32.PACK_AB R152, R15, R152 ;  /* 0x000000980f98723e */ /* 0x000fe200000000ff */
[----:B------:R-:W1:Y:S01]  /*b180*/  MUFU.EX2 R177, R177 ;  /* 0x000000b100b17308 */ /* 0x000e620000000800 */
[----:B------:R-:W-:Y:S01]  /*b190*/  FFMA.FTZ R179, R179, UR10, -R196 ;  /* 0x0000000ab3b37c23 */ /* 0x000fe200080108c4 */
[----:B------:R-:W-:Y:S01]  /*b1a0*/  FADD.FTZ R3, R15, R184 ;  /* 0x000000b80f037221 */ /* 0x000fe20000010000 */
[--C-:B------:R-:W-:Y:S01]  /*b1b0*/  FFMA.FTZ R184, R159, UR10, -R196.reuse ;  /* 0x0000000a9fb87c23 */ /* 0x100fe200080108c4 */
[--C-:B------:R-:W-:Y:S01]  /*b1c0*/  FFMA.FTZ R159, R162, UR10, -R196.reuse ;  /* 0x0000000aa29f7c23 */ /* 0x100fe200080108c4 */
[--C-:B------:R-:W-:Y:S01]  /*b1d0*/  FFMA.FTZ R182, R182, UR10, -R196.reuse ;  /* 0x0000000ab6b67c23 */ /* 0x100fe200080108c4 */
[----:B------:R-:W-:Y:S01]  /*b1e0*/  FADD.FTZ R158, R154, R3 ;  /* 0x000000039a9e7221 */ /* 0x000fe20000010000 */
[----:B------:R-:W-:Y:S01]  /*b1f0*/  F2FP.F16.F32.PACK_AB R154, R21, R154 ;  /* 0x0000009a159a723e */ /* 0x000fe200000000ff */
        /* <DEDUP_REMOVED lines=12> */
[----:B------:R-:W-:Y:S01]  /*b2c0*/  FFMA.FTZ R198, R198, UR10, -R196 ;  /* 0x0000000ac6c67c23 */ /* 0x000fe200080108c4 */
[----:B------:R-:W-:Y:S01]  /*b2d0*/  F2FP.F16.F32.PACK_AB R156, R23, R156 ;  /* 0x0000009c179c723e */ /* 0x000fe200000000ff */
[----:B------:R-:W-:Y:S01]  /*b2e0*/  FADD.FTZ R158, R14, R3 ;  /* 0x000000030e9e7221 */ /* 0x000fe20000010000 */
[-C--:B------:R-:W-:Y:S01]  /*b2f0*/  FMUL.FTZ R24, R24, R185.reuse ;  /* 0x000000b918187220 */ /* 0x080fe20000410000 */
[----:B------:R3:W-:Y:S01]  /*b300*/  MUFU.EX2 R12, R188 ;  /* 0x000000bc000c7308 */ /* 0x0007e20000000800 */
[-C--:B------:R-:W-:Y:S01]  /*b310*/  FMUL.FTZ R25, R25, R185.reuse ;  /* 0x000000b919197220 */ /* 0x080fe20000410000 */
[----:B------:R-:W-:Y:S01]  /*b320*/  FADD.FTZ R3, R153, R158 ;  /* 0x0000009e99037221 */ /* 0x000fe20000010000 */
[-C--:B------:R-:W-:Y:S01]  /*b330*/  FMUL.FTZ R28, R28, R185.reuse ;  /* 0x000000b91c1c7220 */ /* 0x080fe20000410000 */
[-C--:B------:R-:W-:Y:S01]  /*b340*/  FMUL.FTZ R29, R29, R185.reuse ;  /* 0x000000b91d1d7220 */ /* 0x080fe20000410000 */
[-C--:B------:R-:W-:Y:S01]  /*b350*/  FMUL.FTZ R32, R32, R185.reuse ;  /* 0x000000b920207220 */ /* 0x080fe20000410000 */
[----:B------:R-:W-:Y:S01]  /*b360*/  FADD.FTZ R158, R160, R3 ;  /* 0x00000003a09e7221 */ /* 0x000fe20000010000 */
[----:B------:R-:W-:Y:S01]  /*b370*/  F2FP.F16.F32.PACK_AB R160, R157, R160 ;  /* 0x000000a09da0723e */ /* 0x000fe200000000ff */
[----:B------:R-:W-:Y:S01]  /*b380*/  MUFU.EX2 R193, R193 ;  /* 0x000000c100c17308 */ /* 0x000fe20000000800 */
[----:B---3--:R-:W-:Y:S01]  /*b390*/  FFMA.FTZ R188, R163, UR10, -R196 ;  /* 0x0000000aa3bc7c23 */ /* 0x008fe200080108c4 */
[----:B------:R-:W-:Y:S01]  /*b3a0*/  FADD.FTZ R3, R157, R158 ;  /* 0x0000009e9d037221 */ /* 0x000fe20000010000 */
[----:B------:R-:W-:Y:S01]  /*b3b0*/  FSEL R158, R10, RZ, P1 ;  /* 0x000000ff0a9e7208 */ /* 0x000fe20000800000 */
[----:B------:R-:W-:Y:S01]  /*b3c0*/  FFMA.FTZ R163, R166, UR10, -R196 ;  /* 0x0000000aa6a37c23 */ /* 0x000fe200080108c4 */
[----:B------:R-:W-:Y:S01]  /*b3d0*/  F2FP.F16.F32.PACK_AB R166, R169, R168 ;  /* 0x000000a8a9a6723e */ /* 0x000fe200000000ff */
[----:B------:R-:W-:Y:S01]  /*b3e0*/  FADD.FTZ R162, R20, R3 ;  /* 0x0000000314a27221 */ /* 0x000fe20000010000 */
[----:B------:R-:W-:Y:S01]  /*b3f0*/  PLOP3.LUT P1, PT, PT, PT, UP0, 0x40, 0x0 ;  /* 0x000000000000781c */ /* 0x000fe20003f2e808 */
[----:B------:R-:W-:Y:S01]  /*b400*/  FADD.FTZ R3, -R158, R13 ;  /* 0x0000000d9e037221 */ /* 0x000fe20000010100 */
[----:B------:R-:W3:Y:S01]  /*b410*/  MUFU.EX2 R22, R22 ;  /* 0x0000001600167308 */ /* 0x000ee20000000800 */
[----:B------:R-:W-:Y:S01]  /*b420*/  FADD.FTZ R197, R161, R162 ;  /* 0x000000a2a1c57221 */ /* 0x000fe20000010000 */
[--C-:B------:R-:W-:Y:S01]  /*b430*/  FFMA.FTZ R13, R170, UR10, -R196.reuse ;  /* 0x0000000aaa0d7c23 */ /* 0x100fe200080108c4 */
[----:B-1----:R-:W-:Y:S01]  /*b440*/  F2FP.F16.F32.PACK_AB R170, R177, R176 ;  /* 0x000000b0b1aa723e */ /* 0x002fe200000000ff */
[----:B------:R-:W-:Y:S01]  /*b450*/  FFMA.FTZ R196, R199, UR10, -R196 ;  /* 0x0000000ac7c47c23 */ /* 0x000fe200080108c4 */
[----:B------:R-:W-:Y:S01]  /*b460*/  FADD.FTZ R158, R164, R197 ;  /* 0x000000c5a49e7221 */ /* 0x000fe20000010000 */
[----:B------:R-:W-:Y:S01]  /*b470*/  F2FP.F16.F32.PACK_AB R162, R161, R20 ;  /* 0x00000014a1a2723e */ /* 0x000fe200000000ff */
[-C--:B------:R-:W-:Y:S01]  /*b480*/  FMUL.FTZ R33, R33, R185.reuse ;  /* 0x000000b921217220 */ /* 0x080fe20000410000 */
[----:B------:R-:W-:Y:S01]  /*b490*/  MUFU.EX2 R155, R155 ;  /* 0x0000009b009b7308 */ /* 0x000fe20000000800 */
[C---:B------:R-:W-:Y:S01]  /*b4a0*/  FADD.FTZ R197, R165.reuse, R158 ;  /* 0x0000009ea5c57221 */ /* 0x040fe20000010000 */
[----:B------:R-:W-:Y:S01]  /*b4b0*/  F2FP.F16.F32.PACK_AB R164, R165, R164 ;  /* 0x000000a4a5a4723e */ /* 0x000fe200000000ff */
[-C--:B------:R-:W-:Y:S01]  /*b4c0*/  FMUL.FTZ R36, R36, R185.reuse ;  /* 0x000000b924247220 */ /* 0x080fe20000410000 */
[-C--:B------:R-:W-:Y:S01]  /*b4d0*/  FMUL.FTZ R37, R37, R185.reuse ;  /* 0x000000b925257220 */ /* 0x080fe20000410000 */
[----:B------:R-:W-:Y:S01]  /*b4e0*/  FADD.FTZ R158, R168, R197 ;  /* 0x000000c5a89e7221 */ /* 0x000fe20000010000 */
[----:B------:R-:W-:Y:S01]  /*b4f0*/  F2FP.F16.F32.PACK_AB R168, R173, R172 ;  /* 0x000000acada8723e */ /* 0x000fe200000000ff */
[-C--:B------:R-:W-:Y:S01]  /*b500*/  FMUL.FTZ R40, R40, R185.reuse ;  /* 0x000000b928287220 */ /* 0x080fe20000410000 */
[----:B------:R-:W-:Y:S01]  /*b510*/  MUFU.EX2 R184, R184 ;  /* 0x000000b800b87308 */ /* 0x000fe20000000800 */
[----:B------:R-:W-:Y:S01]  /*b520*/  FADD.FTZ R197, R169, R158 ;  /* 0x0000009ea9c57221 */ /* 0x000fe20000010000 */
[-C--:B------:R-:W-:Y:S01]  /*b530*/  FMUL.FTZ R41, R41, R185.reuse ;  /* 0x000000b929297220 */ /* 0x080fe20000410000 */
[-C--:B------:R-:W-:Y:S01]  /*b540*/  FMUL.FTZ R44, R44, R185.reuse ;  /* 0x000000b92c2c7220 */ /* 0x080fe20000410000 */
[-C--:B------:R-:W-:Y:S01]  /*b550*/  FMUL.FTZ R45, R45, R185.reuse ;  /* 0x000000b92d2d7220 */ /* 0x080fe20000410000 */
[----:B------:R-:W-:Y:S01]  /*b560*/  FADD.FTZ R158, R172, R197 ;  /* 0x000000c5ac9e7221 */ /* 0x000fe20000010000 */
[----:B--2---:R-:W-:Y:S01]  /*b570*/  F2FP.F16.F32.PACK_AB R172, R181, R180 ;  /* 0x000000b4b5ac723e */ /* 0x004fe200000000ff */
        /* <DEDUP_REMOVED lines=12> */
[----:B------:R-:W-:Y:S01]  /*b640*/  FMUL.FTZ R60, R60, R185 ;  /* 0x000000b93c3c7220 */ /* 0x000fe20000410000 */
[----:B---3--:R-:W-:Y:S01]  /*b650*/  F2FP.F16.F32.PACK_AB R153, R22, R193 ;  /* 0x000000c11699723e */ /* 0x008fe200000000ff */
[----:B------:R-:W-:Y:S01]  /*b660*/  FADD.FTZ R14, R180, R21 ;  /* 0x00000015b40e7221 */ /* 0x000fe20000010000 */
[-C--:B------:R-:W-:Y:S01]  /*b670*/  FMUL.FTZ R61, R61, R185.reuse ;  /* 0x000000b93d3d7220 */ /* 0x080fe20000410000 */
[-C--:B------:R-:W-:Y:S01]  /*b680*/  FMUL.FTZ R64, R64, R185.reuse ;  /* 0x000000b940407220 */ /* 0x080fe20000410000 */
[----:B------:R-:W2:Y:S01]  /*b690*/  MUFU.EX2 R188, R188 ;  /* 0x000000bc00bc7308 */ /* 0x000ea20000000800 */
[----:B------:R-:W-:Y:S01]  /*b6a0*/  FADD.FTZ R21, R181, R14 ;  /* 0x0000000eb5157221 */ /* 0x000fe20000010000 */
[----:B------:R-:W-:Y:S01]  /*b6b0*/  FMUL.FTZ R14, R3, UR10 ;  /* 0x0000000a030e7c20 */ /* 0x000fe20008410000 */
[-C--:B------:R-:W-:Y:S01]  /*b6c0*/  FMUL.FTZ R65, R65, R185.reuse ;  /* 0x000000b941417220 */ /* 0x080fe20000410000 */
[-C--:B------:R-:W-:Y:S01]  /*b6d0*/  FMUL.FTZ R68, R68, R185.reuse ;  /* 0x000000b944447220 */ /* 0x080fe20000410000 */
[----:B-1----:R-:W-:Y:S01]  /*b6e0*/  FADD.FTZ R174, R12, R21 ;  /* 0x000000150cae7221 */ /* 0x002fe20000010000 */
[-C--:B------:R-:W-:Y:S01]  /*b6f0*/  FMUL.FTZ R69, R69, R185.reuse ;  /* 0x000000b945457220 */ /* 0x080fe20000410000 */
[-C--:B------:R-:W-:Y:S01]  /*b700*/  FMUL.FTZ R72, R72, R185.reuse ;  /* 0x000000b948487220 */ /* 0x080fe20000410000 */
[----:B------:R-:W1:Y:S01]  /*b710*/  MUFU.EX2 R14, R14 ;  /* 0x0000000e000e7308 */ /* 0x000e620000000800 */
        /* <DEDUP_REMOVED lines=8> */
[----:B--2---:R-:W-:Y:S01]  /*b7a0*/  F2FP.F16.F32.PACK_AB R157, R188, R159 ;  /* 0x0000009fbc9d723e */ /* 0x004fe200000000ff */
[-C--:B------:R-:W-:Y:S01]  /*b7b0*/  FMUL.FTZ R88, R88, R185.reuse ;  /* 0x000000b958587220 */ /* 0x080fe20000410000 */
[-C--:B------:R-:W-:Y:S01]  /*b7c0*/  FMUL.FTZ R89, R89, R185.reuse ;  /* 0x000000b959597220 */ /* 0x080fe20000410000 */
[-C--:B------:R-:W-:Y:S01]  /*b7d0*/  FMUL.FTZ R92, R92, R185.reuse ;  /* 0x000000b95c5c7220 */ /* 0x080fe20000410000 */
[-C--:B------:R-:W-:Y:S01]  /*b7e0*/  FMUL.FTZ R93, R93, R185.reuse ;  /* 0x000000b95d5d7220 */ /* 0x080fe20000410000 */
[-C--:B------:R-:W-:Y:S01]  /*b7f0*/  FMUL.FTZ R96, R96, R185.reuse ;  /* 0x000000b960607220 */ /* 0x080fe20000410000 */
[-C--:B------:R-:W-:Y:S01]  /*b800*/  FMUL.FTZ R97, R97, R185.reuse ;  /* 0x000000b961617220 */ /* 0x080fe20000410000 */
[----:B------:R-:W2:Y:S01]  /*b810*/  MUFU.EX2 R192, R192 ;  /* 0x000000c000c07308 */ /* 0x000ea20000000800 */
[----:B-1----:R-:W-:Y:S01]  /*b820*/  FFMA.FTZ R21, R14, R2, R193 ;  /* 0x000000020e157223 */ /* 0x002fe200000100c1 */
[-C--:B------:R-:W-:Y:S01]  /*b830*/  FMUL.FTZ R100, R100, R185.reuse ;  /* 0x000000b964647220 */ /* 0x080fe20000410000 */
        /* <DEDUP_REMOVED lines=15> */
[----:B--2---:R-:W-:Y:S01]  /*b930*/  F2FP.F16.F32.PACK_AB R159, R192, R163 ;  /* 0x000000a3c09f723e */ /* 0x004fe200000000ff */
        /* <DEDUP_REMOVED lines=14> */
[----:B-1----:R-:W-:Y:S01]  /*ba20*/  FADD.FTZ R21, R13, R180 ;  /* 0x000000b40d157221 */ /* 0x002fe20000010000 */
[C---:B---3--:R-:W-:Y:S01]  /*ba30*/  FADD.FTZ R3, R189.reuse, R174 ;  /* 0x000000aebd037221 */ /* 0x048fe20000010000 */
[----:B------:R-:W-:Y:S01]  /*ba40*/  F2FP.F16.F32.PACK_AB R174, R189, R12 ;  /* 0x0000000cbdae723e */ /* 0x000fe200000000ff */
[-C--:B------:R-:W-:Y:S01]  /*ba50*/  FMUL.FTZ R137, R137, R185.reuse ;  /* 0x000000b989897220 */ /* 0x080fe20000410000 */
[-C--:B------:R-:W-:Y:S01]  /*ba60*/  FMUL.FTZ R140, R140, R185.reuse ;  /* 0x000000b98c8c7220 */ /* 0x080fe20000410000 */
[-C--:B------:R-:W-:Y:S01]  /*ba70*/  FMUL.FTZ R141, R141, R185.reuse ;  /* 0x000000b98d8d7220 */ /* 0x080fe20000410000 */
[----:B------:R-:W-:Y:S01]  /*ba80*/  FMUL.FTZ R144, R144, R185 ;  /* 0x000000b990907220 */ /* 0x000fe20000410000 */
[----:B------:R-:W1:Y:S01]  /*ba90*/  MUFU.EX2 R165, R167 ;  /* 0x000000a700a57308 */ /* 0x000e620000000800 */
[C---:B--2---:R-:W-:Y:S01]  /*baa0*/  FADD.FTZ R180, R178.reuse, R21 ;  /* 0x00000015b2b47221 */ /* 0x044fe20000010000 */
[----:B------:R-:W-:Y:S01]  /*bab0*/  F2FP.F16.F32.PACK_AB R161, R178, R13 ;  /* 0x0000000db2a1723e */ /* 0x000fe200000000ff */
[-C--:B------:R-:W-:Y:S01]  /*bac0*/  FMUL.FTZ R145, R145, R185.reuse ;  /* 0x000000b991917220 */ /* 0x080fe20000410000 */
[-C--:B------:R-:W-:Y:S01]  /*bad0*/  FMUL.FTZ R148, R148, R185.reuse ;  /* 0x000000b994947220 */ /* 0x080fe20000410000 */
[----:B------:R-:W-:Y:S01]  /*bae0*/  FADD.FTZ R21, R15, R180 ;  /* 0x000000b40f157221 */ /* 0x000fe20000010000 */
[----:B------:R-:W-:Y:S01]  /*baf0*/  FMUL.FTZ R149, R149, R185 ;  /* 0x000000b995957220 */ /* 0x000fe20000410000 */
[----:B------:R-:W-:Y:S01]  /*bb00*/  F2FP.F16.F32.PACK_AB R155, R184, R155 ;  /* 0x0000009bb89b723e */ /* 0x000fe200000000ff */
[----:B------:R-:W2:Y:S01]  /*bb10*/  MUFU.EX2 R12, R179 ;  /* 0x000000b3000c7308 */ /* 0x000ea20000000800 */
[----:B----4-:R-:W-:Y:S01]  /*bb20*/  F2FP.F16.F32.PACK_AB R163, R20, R15 ;  /* 0x0000000f14a3723e */ /* 0x010fe200000000ff */
[-C--:B------:R-:W-:Y:S01]  /*bb30*/  FMUL.FTZ R26, R26, R14.reuse ;  /* 0x0000000e1a1a7220 */ /* 0x080fe20000410000 */
[-C--:B------:R-:W-:Y:S01]  /*bb40*/  FMUL.FTZ R27, R27, R14.reuse ;  /* 0x0000000e1b1b7220 */ /* 0x080fe20000410000 */
[-C--:B------:R-:W-:Y:S01]  /*bb50*/  FMUL.FTZ R30, R30, R14.reuse ;  /* 0x0000000e1e1e7220 */ /* 0x080fe20000410000 */
[-C--:B------:R-:W-:Y:S01]  /*bb60*/  FMUL.FTZ R31, R31, R14.reuse ;  /* 0x0000000e1f1f7220 */ /* 0x080fe20000410000 */
[-C--:B------:R-:W-:Y:S01]  /*bb70*/  FMUL.FTZ R34, R34, R14.reuse ;  /* 0x0000000e22227220 */ /* 0x080fe20000410000 */
[-C--:B------:R-:W-:Y:S01]  /*bb80*/  FMUL.FTZ R35, R35, R14.reuse ;  /* 0x0000000e23237220 */ /* 0x080fe20000410000 */
[----:B------:R3:W4:Y:S01]  /*bb90*/  MUFU.EX2 R167, R182 ;  /* 0x000000b600a77308 */ /* 0x0007220000000800 */
        /* <DEDUP_REMOVED lines=8> */
[----:B---3--:R-:W-:Y:S01]  /*bc20*/  FADD.FTZ R182, R20, R21 ;  /* 0x0000001514b67221 */ /* 0x008fe20000010000 */
[-C--:B------:R-:W-:Y:S01]  /*bc30*/  FMUL.FTZ R51, R51, R14.reuse ;  /* 0x0000000e33337220 */ /* 0x080fe20000410000 */
[-C--:B------:R-:W-:Y:S01]  /*bc40*/  FMUL.FTZ R54, R54, R14.reuse ;  /* 0x0000000e36367220 */ /* 0x080fe20000410000 */
[-C--:B------:R-:W-:Y:S01]  /*bc50*/  FMUL.FTZ R55, R55, R14.reuse ;  /* 0x0000000e37377220 */ /* 0x080fe20000410000 */
[----:B-1----:R-:W-:Y:S01]  /*bc60*/  FADD.FTZ R21, R165, R182 ;  /* 0x000000b6a5157221 */ /* 0x002fe20000010000 */
[----:B--2---:R-:W-:Y:S01]  /*bc70*/  F2FP.F16.F32.PACK_AB R165, R12, R165 ;  /* 0x000000a50ca5723e */ /* 0x004fe200000000ff */
[-C--:B------:R-:W-:Y:S01]  /*bc80*/  FMUL.FTZ R58, R58, R14.reuse ;  /* 0x0000000e3a3a7220 */ /* 0x080fe20000410000 */
[----:B------:R5:W1:Y:S01]  /*bc90*/  MUFU.EX2 R169, R186 ;  /* 0x000000ba00a97308 */ /* 0x000a620000000800 */
[----:B------:R-:W-:Y:S01]  /*bca0*/  FADD.FTZ R182, R12, R21 ;  /* 0x000000150cb67221 */ /* 0x000fe20000010000 */
[-C--:B------:R-:W-:Y:S01]  /*bcb0*/  FMUL.FTZ R59, R59, R14.reuse ;  /* 0x0000000e3b3b7220 */ /* 0x080fe20000410000 */
[-C--:B------:R-:W-:Y:S01]  /*bcc0*/  FMUL.FTZ R62, R62, R14.reuse ;  /* 0x0000000e3e3e7220 */ /* 0x080fe20000410000 */
[-C--:B------:R-:W-:Y:S01]  /*bcd0*/  FMUL.FTZ R63, R63, R14.reuse ;  /* 0x0000000e3f3f7220 */ /* 0x080fe20000410000 */
[----:B----4-:R-:W-:Y:S01]  /*bce0*/  FADD.FTZ R21, R167, R182 ;  /* 0x000000b6a7157221 */ /* 0x010fe20000010000 */
[-C--:B------:R-:W-:Y:S01]  /*bcf0*/  FMUL.FTZ R66, R66, R14.reuse ;  /* 0x0000000e42427220 */ /* 0x080fe20000410000 */
[-C--:B------:R-:W-:Y:S01]  /*bd00*/  FMUL.FTZ R67, R67, R14.reuse ;  /* 0x0000000e43437220 */ /* 0x080fe20000410000 */
[----:B------:R-:W2:Y:S01]  /*bd10*/  MUFU.EX2 R176, R187 ;  /* 0x000000bb00b07308 */ /* 0x000ea20000000800 */
        /* <DEDUP_REMOVED lines=48> */
[C---:B---3--:R-:W-:Y:S01]  /*c020*/  FADD.FTZ R22, R182.reuse, R21 ;  /* 0x00000015b6167221 */ /* 0x048fe20000010000 */
        /* <DEDUP_REMOVED lines=11> */
[C---:B--2---:R-:W-:Y:S01]  /*c0e0*/  FADD.FTZ R2, R196.reuse, R13 ;  /* 0x0000000dc4027221 */ /* 0x044fe20000010000 */
[----:B------:R-:W-:Y:S01]  /*c0f0*/  F2FP.F16.F32.PACK_AB R175, R196, R175 ;  /* 0x000000afc4af723e */ /* 0x000fe200000000ff */
[----:B------:R-:W-:Y:S06]  /*c100*/  @P1 BRA `(.L_x_1888) ;  /* 0x0000000000041947 */ /* 0x000fec0003800000 */
[----:B------:R-:W-:Y:S01]  /*c110*/  BPT.TRAP 0x1 ;  /* 0x000000040000795c */ /* 0x000fe20000300000 */
.L_x_1888:
[----:B------:R-:W-:Y:S01]  /*c120*/  PLOP3.LUT P2, PT, PT, PT, UP0, 0x40, 0x0 ;  /* 0x000000000000781c */ /* 0x000fe20003f4e808 */
[----:B------:R1:W2:-:S12]  /*c130*/  SYNCS.PHASECHK.TRANS64.TRYWAIT P1, [UR30+0x22850], R11 ;  /* 0x0228500bff0075a7 */ /* 0x000298000802015e */
[----:B-1----:R-:W-:Y:S05]  /*c140*/  @P2 BRA `(.L_x_1889) ;  /* 0x0000000000042947 */ /* 0x002fea0003800000 */
[----:B------:R-:W-:Y:S01]  /*c150*/  BPT.TRAP 0x1 ;  /* 0x000000040000795c */ /* 0x000fe20000300000 */
.L_x_1889:
[----:B--2---:R-:W-:Y:S05]  /*c160*/  @P1 BRA `(.L_x_1890) ;  /* 0x0000000000081947 */ /* 0x004fea0003800000 */
[----:B------:R-:W1:Y:S02]  /*c170*/  SYNCS.PHASECHK.TRANS64.TRYWAIT P1, [UR30+0x22850], R11 ;  /* 0x0228500bff0075a7 */ /* 0x000e64000802015e */
[----:B-1----:R-:W-:Y:S05]  /*c180*/  @!P1 BRA `(.L_x_1891) ;  /* 0x00000074000c9947 */ /* 0x002fea0003800000 */
.L_x_1890:
        /* <DEDUP_REMOVED lines=45> */
.L_x_1875:
[----:B------:R-:W4:Y:S01]  /*c460*/  SHFL.BFLY PT, R4, R3, 0x2, 0x1f ;  /* 0x0c401f0003047f89 */ /* 0x000f2200000e0000 */
[----:B------:R-:W-:-:S05]  /*c470*/  IADD3 R19, -R19, 0xb, RZ ;  /* 0x0000000b13137810 */ /* 0x000fca0007ffe1ff */
[----:B------:R0:W-:Y:S08]  /*c480*/  BAR.ARV R19, 0x100 ;  /* 0x000400130000751d */ /* 0x0001f00000002000 */
[----:B------:R-:W-:Y:S06]  /*c490*/  BAR.ARV 0x8, 0x180 ;  /* 0x0206000000007b1d */ /* 0x000fec0000002000 */
[----:B------:R-:W-:Y:S01]  /*c4a0*/  PLOP3.LUT P0, PT, PT, PT, PT, 0x8, 0x0 ;  /* 0x000000000000781c */ /* 0x000fe20003f0e170 */
[----:B-123--:R-:W1:Y:S01]  /*c4b0*/  SHFL.BFLY PT, R7, R2, 0x2, 0x1f ;  /* 0x0c401f0002077f89 */ /* 0x00ee6200000e0000 */
[----:B----4-:R-:W-:Y:S01]  /*c4c0*/  FADD.FTZ R4, R4, R3 ;  /* 0x0000000304047221 */ /* 0x010fe20000010000 */
[----:B------:R-:W-:-:S04]  /*c4d0*/  IMAD.MOV.U32 R3, RZ, RZ, -0x800000 ;  /* 0xff800000ff037424 */ /* 0x000fc800078e00ff */
[----:B------:R-:W2:Y:S01]  /*c4e0*/  SHFL.BFLY PT, R5, R4, 0x1, 0x1f ;  /* 0x0c201f0004057f89 */ /* 0x000ea200000e0000 */
[----:B-1----:R-:W-:Y:S01]  /*c4f0*/  FADD.FTZ R7, R7, R2 ;  /* 0x0000000207077221 */ /* 0x002fe20000010000 */
[----:B------:R-:W-:-:S04]  /*c500*/  IMAD.MOV.U32 R2, RZ, RZ, RZ ;  /* 0x000000ffff027224 */ /* 0x000fc800078e00ff */
[----:B------:R-:W1:Y:S01]  /*c510*/  SHFL.BFLY PT, R6, R7, 0x1, 0x1f ;  /* 0x0c201f0007067f89 */ /* 0x000e6200000e0000 */
[----:B--2---:R-:W-:Y:S01]  /*c520*/  FADD.FTZ R8, R4, R5 ;  /* 0x0000000504087221 */ /* 0x004fe20000010000 */
[----:B------:R-:W-:Y:S02]  /*c530*/  IMAD.MOV.U32 R5, RZ, RZ, RZ ;  /* 0x000000ffff057224 */ /* 0x000fe400078e00ff */
[----:B------:R-:W-:Y:S02]  /*c540*/  IMAD.MOV.U32 R4, RZ, RZ, -0x800000 ;  /* 0xff800000ff047424 */ /* 0x000fe400078e00ff */
[----:B------:R-:W-:-:S13]  /*c550*/  FSETP.NE.FTZ.AND P1, PT, R8, RZ, PT ;  /* 0x000000ff0800720b */ /* 0x000fda0003f35000 */
[----:B------:R-:W2:Y:S01]  /*c560*/  @P1 MUFU.RCP R5, R8 ;  /* 0x0000000800051308 */ /* 0x000ea20000001000 */
[----:B-1----:R-:W-:-:S07]  /*c570*/  FADD.FTZ R9, R7, R6 ;  /* 0x0000000607097221 */ /* 0x002fce0000010000 */
[----:B------:R-:W1:Y:S01]  /*c580*/  @P1 MUFU.LG2 R6, R8 ;  /* 0x0000000800061308 */ /* 0x000e620000000c00 */
[----:B------:R-:W-:Y:S01]  /*c590*/  FSETP.NE.FTZ.AND P2, PT, R9, RZ, PT ;  /* 0x000000ff0900720b */ /* 0x000fe20003f55000 */
[-C--:B--2---:R-:W-:Y:S01]  /*c5a0*/  FMUL.FTZ R24, R24, R5.reuse ;  /* 0x0000000518187220 */ /* 0x084fe20000410000 */
[-C--:B------:R-:W-:Y:S01]  /*c5b0*/  FMUL.FTZ R25, R25, R5.reuse ;  /* 0x0000000519197220 */ /* 0x080fe20000410000 */
[-C--:B------:R-:W-:Y:S01]  /*c5c0*/  FMUL.FTZ R28, R28, R5.reuse ;  /* 0x000000051c1c7220 */ /* 0x080fe20000410000 */
[-C--:B------:R-:W-:Y:S01]  /*c5d0*/  FMUL.FTZ R29, R29, R5.reuse ;  /* 0x000000051d1d7220 */ /* 0x080fe20000410000 */
[----:B------:R-:W-:-:S08]  /*c5e0*/  FMUL.FTZ R32, R32, R5 ;  /* 0x0000000520207220 */ /* 0x000fd00000410000 */
[----:B------:R-:W2:Y:S01]  /*c5f0*/  @P2 MUFU.LG2 R7, R9 ;  /* 0x0000000900072308 */ /* 0x000ea20000000c00 */
[-C--:B------:R-:W-:Y:S01]  /*c600*/  FMUL.FTZ R33, R33, R5.reuse ;  /* 0x0000000521217220 */ /* 0x080fe20000410000 */
[-C--:B------:R-:W-:Y:S01]  /*c610*/  FMUL.FTZ R36, R36, R5.reuse ;  /* 0x0000000524247220 */ /* 0x080fe20000410000 */
[-C--:B------:R-:W-:Y:S01]  /*c620*/  FMUL.FTZ R37, R37, R5.reuse ;  /* 0x0000000525257220 */ /* 0x080fe20000410000 */
[-C--:B------:R-:W-:Y:S01]  /*c630*/  FMUL.FTZ R40, R40, R5.reuse ;  /* 0x0000000528287220 */ /* 0x080fe20000410000 */
[-C--:B------:R-:W-:Y:S01]  /*c640*/  FMUL.FTZ R41, R41, R5.reuse ;  /* 0x0000000529297220 */ /* 0x080fe20000410000 */
[-C--:B------:R-:W-:Y:S01]  /*c650*/  FMUL.FTZ R44, R44, R5.reuse ;  /* 0x000000052c2c7220 */ /* 0x080fe20000410000 */
[-C--:B------:R-:W-:Y:S01]  /*c660*/  FMUL.FTZ R45, R45, R5.reuse ;  /* 0x000000052d2d7220 */ /* 0x080fe20000410000 */
[----:B------:R-:W3:Y:S01]  /*c670*/  @P2 MUFU.RCP R2, R9 ;  /* 0x0000000900022308 */ /* 0x000ee20000001000 */
        /* <DEDUP_REMOVED lines=54> */
[----:B------:R-:W-:Y:S02]  /*c9e0*/  IMAD.U32 R8, RZ, RZ, UR10 ;  /* 0x0000000aff087e24 */ /* 0x000fe4000f8e00ff */
[----:B--2---:R-:W-:Y:S01]  /*c9f0*/  @P2 FMUL.FTZ R7, R7, 0.69314718246459960938 ;  /* 0x3f31721807072820 */ /* 0x004fe20000410000 */
[----:B------:R-:W-:Y:S01]  /*ca00*/  @P1 FMUL.FTZ R5, R5, 0.69314718246459960938 ;  /* 0x3f31721805051820 */ /* 0x000fe20000410000 */
[-C--:B---3--:R-:W-:Y:S01]  /*ca10*/  FMUL.FTZ R26, R26, R2.reuse ;  /* 0x000000021a1a7220 */ /* 0x088fe20000410000 */
        /* <DEDUP_REMOVED lines=65> */
[----:B0-----:R-:W-:-:S07]  /*ce30*/  @P2 FFMA.FTZ R3, R8, R10, R7 ;  /* 0x0000000a08032223 */ /* 0x001fce0000010007 */
.L_x_1822:
        /* <DEDUP_REMOVED lines=23> */
[----:B------:R-:W0:Y:S01]  /*cfb0*/  @P0 LDC R14, c[0x0][0xbec] ;  /* 0x0002fb00ff0e0b82 */ /* 0x000e220000000800 */
[----:B------:R-:W-:Y:S02]  /*cfc0*/  LEA.HI R13, R2, R5, RZ, 0x2 ;  /* 0x00000005020d7211 */ /* 0x000fe400078f10ff */
[----:B------:R-:W-:Y:S02]  /*cfd0*/  LOP3.LUT R0, R6, 0xffffff80, RZ, 0xc0, !PT ;  /* 0xffffff8006007812 */ /* 0x000fe400078ec0ff */
[----:B------:R-:W-:-:S03]  /*cfe0*/  SHF.R.S32.HI R7, RZ, 0x7, R6 ;  /* 0x00000007ff077819 */ /* 0x000fc60000011406 */
[----:B------:R-:W-:Y:S01]  /*cff0*/  IMAD.IADD R0, R5, 0x1, -R0 ;  /* 0x0000000105007824 */ /* 0x000fe200078e0a00 */
[----:B------:R-:W-:Y:S01]  /*d000*/  LEA.HI R2, R6, R7, RZ, 0x1 ;  /* 0x0000000706027211 */ /* 0x000fe200078f08ff */
[----:B------:R-:W3:Y:S01]  /*d010*/  LDC.64 R20, c[0x0][0xb40] ;  /* 0x0002d000ff147b82 */ /* 0x000ee20000000a00 */
[----:B------:R-:W-:Y:S02]  /*d020*/  LOP3.LUT R6, R13, 0xfffffffc, RZ, 0xc0, !PT ;  /* 0xfffffffc0d067812 */ /* 0x000fe400078ec0ff */
[----:B------:R-:W-:Y:S02]  /*d030*/  SHF.R.S32.HI R9, RZ, 0x1f, R0 ;  /* 0x0000001fff097819 */ /* 0x000fe40000011400 */
[----:B------:R-:W-:Y:S01]  /*d040*/  LOP3.LUT R2, R2, 0x3fffffe, RZ, 0xc0, !PT ;  /* 0x03fffffe02027812 */ /* 0x000fe200078ec0ff */
[----:B------:R-:W-:Y:S01]  /*d050*/  IMAD.IADD R13, R5, 0x1, -R6 ;  /* 0x00000001050d7824 */ /* 0x000fe200078e0a06 */
[CC--:B------:R-:W-:Y:S01]  /*d060*/  LEA.HI R10, R9.reuse, R0.reuse, RZ, 0x2 ;  /* 0x00000000090a7211 */ /* 0x0c0fe200078f10ff */
[----:B------:R-:W5:Y:S01]  /*d070*/  @P0 LDC R152, c[0x0][0xbec] ;  /* 0x0002fb00ff980b82 */ /* 0x000f620000000800 */
[----:B------:R-:W-:Y:S01]  /*d080*/  LEA.HI R9, R9, R0, RZ, 0x5 ;  /* 0x0000000009097211 */ /* 0x000fe200078f28ff */
[----:B------:R-:W-:Y:S01]  /*d090*/  IMAD.IADD R2, R7, 0x1, -R2 ;  /* 0x0000000107027824 */ /* 0x000fe200078e0a02 */
[--C-:B------:R-:W-:Y:S01]  /*d0a0*/  SHF.R.S32.HI R11, RZ, 0x2, R10.reuse ;  /* 0x00000002ff0b7819 */ /* 0x100fe2000001140a */
[----:B------:R-:W-:Y:S01]  /*d0b0*/  IMAD.U32 R7, RZ, RZ, UR5 ;  /* 0x00000005ff077e24 */ /* 0x000fe2000f8e00ff */
[----:B------:R-:W-:Y:S01]  /*d0c0*/  SHF.R.S32.HI R12, RZ, 0x1f, R10 ;  /* 0x0000001fff0c7819 */ /* 0x000fe2000001140a */
[----:B------:R-:W-:Y:S01]  /*d0d0*/  IMAD.U32 R7, RZ, RZ, UR6 ;  /* 0x00000006ff077e24 */ /* 0x000fe2000f8e00ff */
[----:B------:R-:W-:Y:S01]  /*d0e0*/  LEA.HI R6, R13, R13, RZ, 0x1 ;  /* 0x0000000d0d067211 */ /* 0x000fe200078f08ff */
[----:B------:R-:W5:Y:S01]  /*d0f0*/  @P0 LDC R17, c[0x0][0xbf0] ;  /* 0x0002fc00ff110b82 */ /* 0x000f620000000800 */
[----:B------:R-:W-:Y:S01]  /*d100*/  LEA.HI R12, R12, R11, RZ, 0x3 ;  /* 0x0000000b0c0c7211 */ /* 0x000fe200078f18ff */
[----:B------:R-:W-:-:S03]  /*d110*/  UIMAD UR6, UR36, UR9, UR7 ;  /* 0x00000009240672a4 */ /* 0x000fc6000f8e0207 */
[----:B------:R-:W-:-:S03]  /*d120*/  LOP3.LUT R12, R12, 0xfffffff8, RZ, 0xc0, !PT ;  /* 0xfffffff80c0c7812 */ /* 0x000fc600078ec0ff */
[----:B------:R-:W5:Y:S02]  /*d130*/  @P0 LDC R153, c[0x0][0xbf0] ;  /* 0x0002fc00ff990b82 */ /* 0x000f640000000800 */
[----:B------:R-:W-:Y:S01]  /*d140*/  IMAD.IADD R5, R11, 0x1, -R12 ;  /* 0x000000010b057824 */ /* 0x000fe200078e0a0c */
[----:B------:R-:W-:Y:S02]  /*d150*/  LOP3.LUT R12, R6, 0x1ffffffe, RZ, 0xc0, !PT ;  /* 0x1ffffffe060c7812 */ /* 0x000fe400078ec0ff */
[----:B------:R-:W-:-:S03]  /*d160*/  SHF.R.S32.HI R6, RZ, 0x5, R9 ;  /* 0x00000005ff067819 */ /* 0x000fc60000011409 */
[----:B------:R-:W-:Y:S02]  /*d170*/  IMAD.IADD R16, R13, 0x1, -R12 ;  /* 0x000000010d107824 */ /* 0x000fe400078e0a0c */
[----:B------:R-:W-:Y:S02]  /*d180*/  IMAD R5, R6, 0x10, R5 ;  /* 0x0000001006057824 */ /* 0x000fe400078e0205 */
[----:B------:R-:W-:Y:S01]  /*d190*/  IMAD.U32 R6, RZ, RZ, UR4 ;  /* 0x00000004ff067e24 */ /* 0x000fe2000f8e00ff */
[----:B------:R-:W-:Y:S01]  /*d1a0*/  UIMAD.WIDE.U32 UR4, UR36, UR8, URZ ;  /* 0x00000008240472a5 */ /* 0x000fe2000f8e003f */
[----:B------:R-:W-:Y:S02]  /*d1b0*/  IMAD R9, R2, 0x40, R5 ;  /* 0x0000004002097824 */ /* 0x000fe400078e0205 */
[----:B----4-:R-:W-:Y:S01]  /*d1c0*/  IMAD R12, R18, UR10, RZ ;  /* 0x0000000a120c7c24 */ /* 0x010fe2000f8e02ff */
[----:B------:R-:W-:Y:S01]  /*d1d0*/  UIADD3 UR6, UR5, UR6, URZ ;  /* 0x0000000605067290 */ /* 0x000fe2000fffe03f */
[----:B------:R-:W-:Y:S01]  /*d1e0*/  IMAD R2, R16, 0x8, R9 ;  /* 0x0000000810027824 */ /* 0x000fe200078e0209 */
[----:B------:R-:W-:Y:S01]  /*d1f0*/  ULDC.64 UR8, c[0x0][0xb28] ;  /* 0x0002ca0000087ab9 */ /* 0x000fe20000000a00 */
[----:B------:R-:W-:-:S02]  /*d200*/  IMAD R16, RZ, RZ, -UR36 ;  /* 0x80000024ff107e24 */ /* 0x000fc4000f8e02ff */
[----:B--2---:R-:W-:Y:S02]  /*d210*/  IMAD R5, R22, 0x80, R2 ;  /* 0x0000008016057824 */ /* 0x004fe400078e0202 */
[----:B-1----:R-:W-:Y:S02]  /*d220*/  IMAD R23, R23, R16, UR11 ;  /* 0x0000000b17177e24 */ /* 0x002fe4000f8e0210 */
[----:B------:R-:W-:Y:S02]  /*d230*/  IMAD R15, R19, UR12, R12 ;  /* 0x0000000c130f7c24 */ /* 0x000fe4000f8e020c */
[----:B------:R-:W-:Y:S01]  /*d240*/  IMAD.WIDE.U32 R6, R18, UR12, R6 ;  /* 0x0000000c12067c25 */ /* 0x000fe2000f8e0006 */
[----:B------:R-:W-:-:S03]  /*d250*/  SHF.R.S32.HI R16, RZ, 0x1f, R23 ;  /* 0x0000001fff107819 */ /* 0x000fc60000011417 */
[----:B0-----:R-:W-:-:S04]  /*d260*/  @P0 IMAD.HI.U32 R2, R5, R14, RZ ;  /* 0x0000000e05020227 */ /* 0x001fc800078e00ff */
[----:B------:R-:W-:Y:S02]  /*d270*/  IMAD.U32 R13, RZ, RZ, UR5 ;  /* 0x00000005ff0d7e24 */ /* 0x000fe4000f8e00ff */
[----:B------:R-:W-:Y:S01]  /*d280*/  IMAD.U32 R12, RZ, RZ, UR4 ;  /* 0x00000004ff0c7e24 */ /* 0x000fe2000f8e00ff */
[----:B------:R-:W-:Y:S01]  /*d290*/  ULDC.64 UR4, c[0x0][0xbe0] ;  /* 0x0002f80000047ab9 */ /* 0x000fe20000000a00 */
[----:B------:R-:W-:Y:S01]  /*d2a0*/  IMAD.U32 R13, RZ, RZ, UR6 ;  /* 0x00000006ff0d7e24 */ /* 0x000fe2000f8e00ff */
[----:B------:R-:W-:Y:S01]  /*d2b0*/  ULDC.64 UR6, c[0x0][0xb48] ;  /* 0x0002d20000067ab9 */ /* 0x000fe20000000a00 */
[----:B------:R-:W-:Y:S02]  /*d2c0*/  IMAD.IADD R7, R7, 0x1, R15 ;  /* 0x0000000107077824 */ /* 0x000fe400078e020f */
[----:B---3--:R-:W-:Y:S02]  /*d2d0*/  IMAD R14, R20, UR10, RZ ;  /* 0x0000000a140e7c24 */ /* 0x008fe4000f8e02ff */
[----:B-----5:R-:W-:-:S04]  /*d2e0*/  @P0 IMAD.HI.U32 R152, R5, R152, RZ ;  /* 0x0000009805980227 */ /* 0x020fc800078e00ff */
[----:B------:R-:W-:Y:S01]  /*d2f0*/  IMAD.MOV.U32 R11, RZ, RZ, R5 ;  /* 0x000000ffff0b7224 */ /* 0x000fe200078e0005 */
[----:B------:R-:W-:Y:S01]  /*d300*/  @P0 SHF.R.U32.HI R11, RZ, R17, R2 ;  /* 0x00000011ff0b0219 */ /* 0x000fe20000011602 */
[----:B------:R-:W-:Y:S02]  /*d310*/  IMAD R17, R21, UR12, R14 ;  /* 0x0000000c15117c24 */ /* 0x000fe4000f8e020e */
[----:B------:R-:W-:-:S04]  /*d320*/  IMAD.WIDE.U32 R12, R20, UR12, R12 ;  /* 0x0000000c140c7c25 */ /* 0x000fc8000f8e000c */
[----:B------:R-:W-:Y:S01]  /*d330*/  IMAD.MOV.U32 R15, RZ, RZ, R5 ;  /* 0x000000ffff0f7224 */ /* 0x000fe200078e0005 */
[----:B------:R-:W-:Y:S01]  /*d340*/  @P0 SHF.R.U32.HI R15, RZ, R153, R152 ;  /* 0x00000099ff0f0219 */ /* 0x000fe20000011698 */
[----:B------:R-:W-:Y:S02]  /*d350*/  IMAD R2, R16, UR4, RZ ;  /* 0x0000000410027c24 */ /* 0x000fe4000f8e02ff */
[----:B------:R-:W-:-:S04]  /*d360*/  IMAD.WIDE.U32 R6, R23, UR4, R6 ;  /* 0x0000000417067c25 */ /* 0x000fc8000f8e0006 */
[----:B------:R-:W-:Y:S01]  /*d370*/  IMAD.IADD R13, R13, 0x1, R17 ;  /* 0x000000010d0d7824 */ /* 0x000fe200078e0211 */
[----:B------:R-:W-:Y:S01]  /*d380*/  SHF.R.S32.HI R17, RZ, 0x1f, R11 ;  /* 0x0000001fff117819 */ /* 0x000fe2000001140b */
[----:B------:R-:W-:Y:S01]  /*d390*/  IMAD R14, R23, UR5, R2 ;  /* 0x00000005170e7c24 */ /* 0x000fe2000f8e0202 */
[----:B------:R-:W-:Y:S01]  /*d3a0*/  IADD3 R6, P0, R11, R6, RZ ;  /* 0x000000060b067210 */ /* 0x000fe20007f1e0ff */
[----:B------:R-:W-:Y:S01]  /*d3b0*/  IMAD R16, R16, UR6, RZ ;  /* 0x0000000610107c24 */ /* 0x000fe2000f8e02ff */
[----:B------:R-:W-:Y:S01]  /*d3c0*/  SHF.R.S32.HI R2, RZ, 0x1f, R15 ;  /* 0x0000001fff027819 */ /* 0x000fe2000001140f */
[----:B------:R-:W-:Y:S01]  /*d3d0*/  IMAD.MOV R11, RZ, RZ, -R11 ;  /* 0x000000ffff0b7224 */ /* 0x000fe200078e0a0b */
[----:B------:R-:W-:Y:S01]  /*d3e0*/  ULDC.64 UR4, c[0x0][0xb30] ;  /* 0x0002cc0000047ab9 */ /* 0x000fe20000000a00 */
[----:B------:R-:W-:Y:S01]  /*d3f0*/  IMAD R19, R23, UR7, R16 ;  /* 0x0000000717137c24 */ /* 0x000fe2000f8e0210 */
[----:B------:R-:W-:Y:S01]  /*d400*/  IADD3.X R7, R17, R7, R14, P0, !PT ;  /* 0x0000000711077210 */ /* 0x000fe200007fe40e */
[----:B------:R-:W-:-:S02]  /*d410*/  IMAD.MOV R16, RZ, RZ, -R15 ;  /* 0x000000ffff107224 */ /* 0x000fc400078e0a0f */
[----:B------:R-:W-:Y:S02]  /*d420*/  IMAD R2, R2, UR4, RZ ;  /* 0x0000000402027c24 */ /* 0x000fe4000f8e02ff */
[----:B------:R-:W-:Y:S02]  /*d430*/  IMAD R11, R8, R11, R5 ;  /* 0x0000000b080b7224 */ /* 0x000fe400078e0205 */
        /* <DEDUP_REMOVED lines=38> */
[----:B------:R-:W-:Y:S01]  /*d6a0*/  UPRMT UR4, URZ, 0x654, UR4 ;  /* 0x000006543f047896 */ /* 0x000fe20008000004 */
[----:B------:R-:W-:Y:S02]  /*d6b0*/  ISETP.GE.AND P2, PT, R11, R8, PT ;  /* 0x000000080b00720c */ /* 0x000fe40003f46270 */
[----:B------:R3:W4:Y:S01]  /*d6c0*/  SHFL.IDX PT, R6, R2, RZ, 0x1c1f ;  /* 0x001c1fff02067589 */ /* 0x00072200000e0000 */
[----:B-1----:R-:W-:-:S03]  /*d6d0*/  LOP3.LUT R17, R10, 0x7ffffffc, RZ, 0xc0, !PT ;  /* 0x7ffffffc0a117812 */ /* 0x002fc600078ec0ff */
[----:B------:R3:W1:Y:S02]  /*d6e0*/  SHFL.IDX PT, R7, R5, RZ, 0x1c1f ;  /* 0x001c1fff05077589 */ /* 0x00066400000e0000 */
        /* <DEDUP_REMOVED lines=20> */
[----:B------:R-:W-:-:S02]  /*d830*/  VIADD R22, R0, 0x50 ;  /* 0x0000005000167836 */ /* 0x000fc40000000000 */
[----:B------:R-:W-:Y:S02]  /*d840*/  VIADD R23, R0, 0x58 ;  /* 0x0000005800177836 */ /* 0x000fe40000000000 */
[----:B------:R-:W-:Y:S02]  /*d850*/  @!P3 LEA.HI R3, R3, R3, RZ, 0x1 ;  /* 0x000000030303b211 */ /* 0x000fe400078f08ff */
[----:B------:R-:W-:Y:S02]  /*d860*/  @!P4 LEA.HI R4, R4, R4, RZ, 0x1 ;  /* 0x000000040404c211 */ /* 0x000fe400078f08ff */
[----:B------:R-:W-:Y:S02]  /*d870*/  @!P5 LEA.HI R10, R10, R10, RZ, 0x1 ;  /* 0x0000000a0a0ad211 */ /* 0x000fe400078f08ff */
[----:B------:R-:W-:Y:S02]  /*d880*/  @!P3 LOP3.LUT R3, R3, 0xfffffffe, RZ, 0xc0, !PT ;  /* 0xfffffffe0303b812 */ /* 0x000fe400078ec0ff */
[----:B------:R-:W-:Y:S01]  /*d890*/  @!P4 LOP3.LUT R15, R4, 0xfffffffe, RZ, 0xc0, !PT ;  /* 0xfffffffe040fc812 */ /* 0x000fe200078ec0ff */
[----:B------:R-:W-:Y:S01]  /*d8a0*/  VIADD R4, R0, 0x38 ;  /* 0x0000003800047836 */ /* 0x000fe20000000000 */
[----:B------:R-:W-:Y:S01]  /*d8b0*/  @!P5 LOP3.LUT R17, R10, 0xfffffffe, RZ, 0xc0, !PT ;  /* 0xfffffffe0a11d812 */ /* 0x000fe200078ec0ff */
[----:B-1--4-:R-:W-:Y:S01]  /*d8c0*/  @!P2 IMAD.WIDE R10, R0, 0x4, R6 ;  /* 0x00000004000aa825 */ /* 0x012fe200078e0206 */
        /* <DEDUP_REMOVED lines=166> */
.L_x_1895:
[----:B------:R-:W-:Y:S05]  /*e330*/  BSYNC B0 ;  /* 0x0000000000007941 */ /* 0x000fea0003800000 */
.L_x_1894:
[----:B------:R-:W-:Y:S01]  /*e340*/  ISETP.GE.AND P0, PT, R9, R8, PT ;  /* 0x000000080900720c */ /* 0x000fe20003f06270 */
[----:B---3--:R2:W3:Y:S04]  /*e350*/  SHFL.IDX PT, R3, R5, 0x1, 0x1c1f ;  /* 0x003c1f0005037f89 */ /* 0x0084e800000e0000 */
[----:B------:R-:W0:Y:S08]  /*e360*/  SHFL.IDX PT, R2, R2, 0x1, 0x1c1f ;  /* 0x003c1f0002027f89 */ /* 0x000e3000000e0000 */
[----:B--2---:R-:W-:Y:S05]  /*e370*/  @P0 BRA `(.L_x_1814) ;  /* 0x0000004c00d40947 */ /* 0x004fea0003800000 */
[C---:B------:R-:W-:Y:S01]  /*e380*/  VIADD R4, R0.reuse, 0x8 ;  /* 0x0000000800047836 */ /* 0x040fe20000000000 */
[----:B------:R-:W-:Y:S01]  /*e390*/  ULDC UR4, c[0x0][0xac8] ;  /* 0x0002b20000047ab9 */ /* 0x000fe20000000800 */
[C---:B------:R-:W-:Y:S01]  /*e3a0*/  VIADD R5, R0.reuse, 0x10 ;  /* 0x0000001000057836 */ /* 0x040fe20000000000 */
[C---:B------:R-:W-:Y:S01]  /*e3b0*/  ISETP.GE.AND P0, PT, R0.reuse, UR4, PT ;  /* 0x0000000400007c0c */ /* 0x040fe2000bf06270 */
[----:B0-----:R-:W-:Y:S01]  /*e3c0*/  VIADD R10, R0, 0x18 ;  /* 0x00000018000a7836 */ /* 0x001fe20000000000 */
        /* <DEDUP_REMOVED lines=9> */
[----:B------:R-:W-:Y:S02]  /*e460*/  VIADD R16, R0, 0x48 ;  /* 0x0000004800107836 */ /* 0x000fe40000000000 */
[----:B------:R-:W-:Y:S01]  /*e470*/  @!P1 LEA.HI R4, R4, R4, RZ, 0x1 ;  /* 0x0000000404049211 */ /* 0x000fe200078f08ff */
[C---:B------:R-:W-:Y:S01]  /*e480*/  VIADD R18, R0.reuse, 0x50 ;  /* 0x0000005000127836 */ /* 0x040fe20000000000 */
[----:B------:R-:W-:Y:S01]  /*e490*/  @!P2 LEA.HI R5, R5, R5, RZ, 0x1 ;  /* 0x000000050505a211 */ /* 0x000fe200078f08ff */
[----:B------:R-:W-:Y:S01]  /*e4a0*/  VIADD R19, R0, 0x58 ;  /* 0x0000005800137836 */ /* 0x000fe20000000000 */
[----:B-1----:R-:W-:Y:S01]  /*e4b0*/  @!P1 LOP3.LUT R7, R4, 0xfffffffe, RZ, 0xc0, !PT ;  /* 0xfffffffe04079812 */ /* 0x002fe200078ec0ff */
[C---:B------:R-:W-:Y:S01]  /*e4c0*/  VIADD R20, R0.reuse, 0x80 ;  /* 0x0000008000147836 */ /* 0x040fe20000000000 */
[----:B------:R-:W-:Y:S01]  /*e4d0*/  @!P2 LOP3.LUT R9, R5, 0xfffffffe, RZ, 0xc0, !PT ;  /* 0xfffffffe0509a812 */ /* 0x000fe200078ec0ff */
[----:B---3--:R-:W-:Y:S01]  /*e4e0*/  @!P0 IMAD.WIDE R4, R0, 0x4, R2 ;  /* 0x0000000400048825 */ /* 0x008fe200078e0202 */
[----:B------:R-:W-:-:S02]  /*e4f0*/  ISETP.GE.AND P3, PT, R15, UR4, PT ;  /* 0x000000040f007c0c */ /* 0x000fc4000bf66270 */
[----:B------:R-:W-:Y:S01]  /*e500*/  ISETP.GE.AND P4, PT, R16, UR4, PT ;  /* 0x0000000410007c0c */ /* 0x000fe2000bf86270 */
[--C-:B----4-:R-:W-:Y:S01]  /*e510*/  @!P1 IMAD.WIDE R6, R7, 0x4, R2.reuse ;  /* 0x0000000407069825 */ /* 0x110fe200078e0202 */
        /* <DEDUP_REMOVED lines=130> */
[----:B------:R-:W-:Y:S01]  /*ed40*/  VIADD R0, R0, 0xf8 ;  /* 0x000000f800007836 */ /* 0x000fe20000000000 */
[----:B------:R-:W-:Y:S02]  /*ed50*/  ISETP.GE.AND P1, PT, R15, UR4, PT ;  /* 0x000000040f007c0c */ /* 0x000fe4000bf26270 */
[----:B------:R-:W-:-:S02]  /*ed60*/  ISETP.GE.AND P3, PT, R17, UR4, PT ;  /* 0x0000000411007c0c */ /* 0x000fc4000bf66270 */
        /* <DEDUP_REMOVED lines=29> */
[----:B--2---:R-:W-:-:S05]  /*ef40*/  LOP3.LUT R5, R0, 0xfffffffe, RZ, 0xc0, !PT ;  /* 0xfffffffe00057812 */ /* 0x004fca00078ec0ff */
[----:B------:R-:W-:-:S05]  /*ef50*/  IMAD.WIDE R2, R5, 0x4, R2 ;  /* 0x0000000405027825 */ /* 0x000fca00078e0202 */
[----:B------:R0:W-:Y:S01]  /*ef60*/  ST.E.64 desc[UR48][R2.64], R150 ;  /* 0x0000009602007985 */ /* 0x0001e2000c101b30 */
[----:B------:R-:W-:Y:S05]  /*ef70*/  BRA `(.L_x_1814) ;  /* 0x0000004000d47947 */ /* 0x000fea0003800000 */
.L_x_1893:
        /* <DEDUP_REMOVED lines=15> */
[----:B------:R-:W-:Y:S01]  /*f070*/  IMAD.MOV.U32 R5, RZ, RZ, R0 ;  /* 0x000000ffff057224 */ /* 0x000fe200078e0000 */
        /* <DEDUP_REMOVED lines=44> */
.L_x_1812:
        /* <DEDUP_REMOVED lines=18> */
.L_x_1896:
[----:B------:R-:W-:Y:S01]  /*f460*/  ULDC UR7, c[0x0][0xc50] ;  /* 0x0003140000077ab9 */ /* 0x000fe20000000800 */
[----:B------:R-:W-:Y:S01]  /*f470*/  UMOV UR36, UR6 ;  /* 0x0000000600247c82 */ /* 0x000fe20008000000 */
[----:B------:R-:W-:-:S11]  /*f480*/  UISETP.NE.AND UP0, UPT, UR7, 0x1, UPT ;  /* 0x000000010700788c */ /* 0x000fd6000bf05270 */
[----:B------:R-:W-:Y:S01]  /*f490*/  @UP0 ULDC UR4, c[0x0][0xc54] ;  /* 0x0003150000040ab9 */ /* 0x000fe20000000800 */
[----:B------:R-:W-:Y:S01]  /*f4a0*/  @UP0 ULDC UR8, c[0x0][0xc58] ;  /* 0x0003160000080ab9 */ /* 0x000fe20000000800 */
[----:B------:R-:W-:-:S04]  /*f4b0*/  UIMAD.WIDE.U32 UR4, UR6, UR4, URZ ;  /* 0x00000004060472a5 */ /* 0x000fc8000f8e003f */
[----:B------:R-:W-:-:S12]  /*f4c0*/  @UP0 USHF.R.U32.HI UR36, URZ, UR8, UR5 ;  /* 0x000000083f240299 */ /* 0x000fd80008011605 */
.L_x_1897:
[----:B------:R-:W-:Y:S01]  /*f4d0*/  ISETP.GE.AND P0, PT, R18, RZ, PT ;  /* 0x000000ff1200720c */ /* 0x000fe20003f06270 */
[----:B------:R-:W-:Y:S01]  /*f4e0*/  UIADD3 UR42, -UR36, URZ, URZ ;  /* 0x0000003f242a7290 */ /* 0x000fe2000fffe13f */
[----:B------:R-:W-:Y:S02]  /*f4f0*/  IMAD.MOV.U32 R0, RZ, RZ, 0x1 ;  /* 0x00000001ff007424 */ /* 0x000fe400078e00ff */
[----:B------:R-:W-:Y:S01]  /*f500*/  IMAD.MOV.U32 R6, RZ, RZ, RZ ;  /* 0x000000ffff067224 */ /* 0x000fe200078e00ff */
[----:B------:R-:W-:Y:S01]  /*f510*/  UIMAD UR42, UR7, UR42, UR6 ;  /* 0x0000002a072a72a4 */ /* 0x000fe2000f8e0206 */
[----:B------:R-:W-:-:S07]  /*f520*/  IMAD.MOV.U32 R8, RZ, RZ, 0x1 ;  /* 0x00000001ff087424 */ /* 0x000fce00078e00ff */
[----:B------:R-:W-:Y:S05]  /*f530*/  @!P0 BRA `(.L_x_1898) ;  /* 0x0000003800a48947 */ /* 0x000fea0003800000 */
[----:B------:R-:W0:Y:S01]  /*f540*/  S2UR UR40, SR_CTAID.X ;  /* 0x00000000002879c3 */ /* 0x000e220000002500 */
[----:B------:R-:W-:Y:S01]  /*f550*/  ULDC UR6, c[0x0][0x448] ;  /* 0x0001120000067ab9 */ /* 0x000fe20000000800 */
[----:B------:R-:W-:Y:S01]  /*f560*/  ULDC.64 UR4, c[0x0][0x418] ;  /* 0x0001060000047ab9 */ /* 0x000fe20000000a00 */
[----:B------:R-:W-:Y:S02]  /*f570*/  UISETP.NE.AND UP1, UPT, UR6, 0x1, UPT ;  /* 0x000000010600788c */ /* 0x000fe4000bf25270 */
[----:B------:R-:W-:Y:S01]  /*f580*/  UISETP.NE.U32.AND UP0, UPT, UR4, URZ, UPT ;  /* 0x0000003f0400728c */ /* 0x000fe2000bf05070 */
[----:B------:R-:W-:Y:S02]  /*f590*/  ULDC UR11, c[0x0][0x288] ;  /* 0x0000a200000b7ab9 */ /* 0x000fe40000000800 */
[----:B------:R-:W-:Y:S01]  /*f5a0*/  ULDC UR4, c[0x0][0x424] ;  /* 0x0001090000047ab9 */ /* 0x000fe20000000800 */
[----:B------:R-:W-:Y:S01]  /*f5b0*/  UISETP.NE.AND.EX UP0, UPT, UR5, URZ, UPT, UP0 ;  /* 0x0000003f0500728c */ /* 0x000fe2000bf05300 */
[----:B------:R-:W-:Y:S01]  /*f5c0*/  ULDC UR12, c[0x0][0x2f0] ;  /* 0x0000bc00000c7ab9 */ /* 0x000fe20000000800 */
[----:B------:R-:W-:-:S02]  /*f5d0*/  UIADD3 UR6, -UR11, 0x1, URZ ;  /* 0x000000010b067890 */ /* 0x000fc4000fffe13f */
[----:B------:R-:W-:Y:S01]  /*f5e0*/  USEL UR10, UR4, 0x1, UP0 ;  /* 0x00000001040a7887 */ /* 0x000fe20008000000 */
[----:B------:R-:W-:Y:S02]  /*f5f0*/  @UP1 ULDC UR13, c[0x0][0x450] ;  /* 0x00011400000d1ab9 */ /* 0x000fe40000000800 */
[----:B------:R-:W-:Y:S01]  /*f600*/  @UP1 ULDC UR4, c[0x0][0x44c] ;  /* 0x0001130000041ab9 */ /* 0x000fe20000000800 */
[----:B------:R-:W-:Y:S02]  /*f610*/  UIMAD UR7, UR10, UR12, 0x5f ;  /* 0x0000005f0a0774a4 */ /* 0x000fe4000f8e020c */
[----:B------:R-:W-:Y:S02]  /*f620*/  UIMAD UR9, UR10, UR12, UR6 ;  /* 0x0000000c0a0972a4 */ /* 0x000fe4000f8e0206 */
[----:B------:R-:W-:Y:S02]  /*f630*/  UIMAD.WIDE UR6, UR7, 0x2aaaaaab, URZ ;  /* 0x2aaaaaab070678a5 */ /* 0x000fe4000f8e023f */
[----:B0-----:R-:W-:-:S02]  /*f640*/  USHF.L.U32 UR40, UR40, 0x7, URZ ;  /* 0x0000000728287899 */ /* 0x001fc4000800063f */
[----:B------:R-:W-:Y:S02]  /*f650*/  USHF.R.U32.HI UR39, URZ, 0x1f, UR7 ;  /* 0x0000001f3f277899 */ /* 0x000fe40008011607 */
[----:B------:R-:W-:Y:S02]  /*f660*/  UIADD3 UR8, UR40, 0x7f, URZ ;  /* 0x0000007f28087890 */ /* 0x000fe4000fffe03f */
[----:B------:R-:W-:Y:S02]  /*f670*/  ULEA.HI.SX32 UR39, UR7, UR39, 0x1c ;  /* 0x0000002707277291 */ /* 0x000fe4000f8fe23f */
[----:B------:R-:W-:-:S04]  /*f680*/  UIMAD.WIDE.U32 UR4, UR8, UR4, URZ ;  /* 0x00000004080472a5 */ /* 0x000fc8000f8e003f */
[----:B------:R-:W-:-:S03]  /*f690*/  @UP1 USHF.R.U32.HI UR8, URZ, UR13, UR5 ;  /* 0x0000000d3f081299 */ /* 0x000fc60008011605 */
[----:B------:R-:W-:Y:S01]  /*f6a0*/  ULDC.64 UR4, c[0x0][0x9e0] ;  /* 0x0002780000047ab9 */ /* 0x000fe20000000a00 */
[----:B------:R-:W-:Y:S02]  /*f6b0*/  UIADD3 UR9, UR9, UR8, URZ ;  /* 0x0000000809097290 */ /* 0x000fe4000fffe03f */
[----:B------:R-:W-:Y:S02]  /*f6c0*/  UISETP.GE.AND UP0, UPT, UR5, 0x1, UPT ;  /* 0x000000010500788c */ /* 0x000fe4000bf06270 */
[----:B------:R-:W-:-:S04]  /*f6d0*/  UIADD3 UR4, UR9, UR4, URZ ;  /* 0x0000000409047290 */ /* 0x000fc8000fffe03f */
[----:B------:R-:W-:-:S13]  /*f6e0*/  PLOP3.LUT P1, PT, PT, PT, UP0, 0x80, 0x0 ;  /* 0x000000000000781c */ /* 0x000fda0003f2f008 */
[----:B------:R-:W-:Y:S05]  /*f6f0*/  @!P1 BRA `(.L_x_1899) ;  /* 0x0000000000449947 */ /* 0x000fea0003800000 */
        /* <DEDUP_REMOVED lines=10> */
.L_x_1900:
[----:B------:R-:W-:-:S11]  /*f7a0*/  UISETP.NE.AND UP0, UPT, UR5, 0x1, UPT ;  /* 0x000000010500788c */ /* 0x000fd6000bf05270 */
[----:B------:R-:W-:Y:S02]  /*f7b0*/  @UP0 ULDC.64 UR14, c[0x0][0x9e8] ;  /* 0x00027a00000e0ab9 */ /* 0x000fe40000000a00 */
[----:B------:R-:W-:-:S04]  /*f7c0*/  UIMAD.WIDE.U32 UR6, UR8, UR14, URZ ;  /* 0x0000000e080672a5 */ /* 0x000fc8000f8e003f */
[----:B------:R-:W-:-:S12]  /*f7d0*/  @UP0 USHF.R.U32.HI UR8, URZ, UR15, UR7 ;  /* 0x0000000f3f080299 */ /* 0x000fd80008011607 */
.L_x_1901:
[----:B------:R-:W-:-:S04]  /*f7e0*/  UIMAD UR8, UR8, UR5, UR5 ;  /* 0x00000005080872a4 */ /* 0x000fc8000f8e0205 */
[----:B------:R-:W-:-:S04]  /*f7f0*/  UISETP.LT.AND UP0, UPT, UR4, UR8, UPT ;  /* 0x000000080400728c */ /* 0x000fc8000bf01270 */
[----:B------:R-:W-:-:S12]  /*f800*/  USEL UR4, UR4, UR8, UP0 ;  /* 0x0000000804047287 */ /* 0x000fd80008000000 */
.L_x_1899:
[----:B------:R-:W-:Y:S01]  /*f810*/  UIADD3 UR6, UR4, 0x5f, URZ ;  /* 0x0000005f04067890 */ /* 0x000fe2000fffe03f */
[----:B------:R-:W-:Y:S01]  /*f820*/  @UP1 ULDC UR8, c[0x0][0x44c] ;  /* 0x0001130000081ab9 */ /* 0x000fe20000000800 */
[----:B------:R-:W-:Y:S02]  /*f830*/  @UP1 ULDC UR13, c[0x0][0x450] ;  /* 0x00011400000d1ab9 */ /* 0x000fe40000000800 */
[----:B------:R-:W-:Y:S02]  /*f840*/  UIMAD.WIDE UR6, UR6, 0x2aaaaaab, URZ ;  /* 0x2aaaaaab060678a5 */ /* 0x000fe4000f8e023f */
[----:B------:R-:W-:Y:S02]  /*f850*/  UIMAD.WIDE.U32 UR8, UR40, UR8, URZ ;  /* 0x00000008280872a5 */ /* 0x000fe4000f8e003f */
[----:B------:R-:W-:Y:S01]  /*f860*/  USHF.R.U32.HI UR44, URZ, 0x1f, UR7 ;  /* 0x0000001f3f2c7899 */ /* 0x000fe20008011607 */
[----:B------:R-:W-:Y:S01]  /*f870*/  UMOV UR4, UR40 ;  /* 0x0000002800047c82 */ /* 0x000fe20008000000 */
[----:B------:R-:W-:-:S02]  /*f880*/  UIMAD UR10, UR10, UR12, -UR11 ;  /* 0x0000000c0a0a72a4 */ /* 0x000fc4000f8e0a0b */
[----:B------:R-:W-:Y:S02]  /*f890*/  @UP1 USHF.R.U32.HI UR4, URZ, UR13, UR9 ;  /* 0x0000000d3f041299 */ /* 0x000fe40008011609 */
[----:B------:R-:W-:Y:S02]  /*f8a0*/  ULEA.HI.SX32 UR44, UR7, UR44, 0x1c ;  /* 0x0000002c072c7291 */ /* 0x000fe4000f8fe23f */
[----:B------:R-:W-:Y:S02]  /*f8b0*/  UIADD3 UR4, UR10, UR4, URZ ;  /* 0x000000040a047290 */ /* 0x000fe4000fffe03f */
[----:B------:R-:W-:Y:S01]  /*f8c0*/  UISETP.LT.AND UP0, UPT, UR39, UR44, UPT ;  /* 0x0000002c2700728c */ /* 0x000fe2000bf01270 */
[----:B------:R-:W-:Y:S02]  /*f8d0*/  ULDC UR8, c[0x0][0x9dc] ;  /* 0x0002770000087ab9 */ /* 0x000fe40000000800 */
[----:B------:R-:W-:Y:S02]  /*f8e0*/  UIADD3 UR8, UR4, -UR8, URZ ;  /* 0x8000000804087290 */ /* 0x000fe4000fffe03f */
[----:B------:R-:W-:Y:S01]  /*f8f0*/  USEL UR12, UR39, UR44, UP0 ;  /* 0x0000002c270c7287 */ /* 0x000fe20008000000 */
[----:B------:R-:W-:Y:S11]  /*f900*/  @!P1 BRA `(.L_x_1902) ;  /* 0x0000000000449947 */ /* 0x000ff60003800000 */
        /* <DEDUP_REMOVED lines=10> */
.L_x_1903:
[----:B------:R-:W-:-:S11]  /*f9b0*/  UISETP.NE.AND UP0, UPT, UR5, 0x1, UPT ;  /* 0x000000010500788c */ /* 0x000fd6000bf05270 */
[----:B------:R-:W-:Y:S02]  /*f9c0*/  @UP0 ULDC.64 UR10, c[0x0][0x9e8] ;  /* 0x00027a00000a0ab9 */ /* 0x000fe40000000a00 */
[----:B------:R-:W-:-:S04]  /*f9d0*/  UIMAD.WIDE.U32 UR6, UR4, UR10, URZ ;  /* 0x0000000a040672a5 */ /* 0x000fc8000f8e003f */
[----:B------:R-:W-:-:S12]  /*f9e0*/  @UP0 USHF.R.U32.HI UR4, URZ, UR11, UR7 ;  /* 0x0000000b3f040299 */ /* 0x000fd80008011607 */
.L_x_1904:
[----:B------:R-:W-:-:S04]  /*f9f0*/  UIMAD UR4, UR4, UR5, URZ ;  /* 0x00000005040472a4 */ /* 0x000fc8000f8e023f */
[----:B------:R-:W-:-:S04]  /*fa00*/  UISETP.LT.AND UP0, UPT, UR8, UR4, UPT ;  /* 0x000000040800728c */ /* 0x000fc8000bf01270 */
[----:B------:R-:W-:-:S12]  /*fa10*/  USEL UR8, UR8, UR4, !UP0 ;  /* 0x0000000408087287 */ /* 0x000fd8000c000000 */
.L_x_1902:
[----:B------:R-:W-:Y:S02]  /*fa20*/  UIMAD.WIDE UR4, UR8, 0x2aaaaaab, URZ ;  /* 0x2aaaaaab080478a5 */ /* 0x000fe4000f8e023f */
[----:B------:R-:W-:Y:S02]  /*fa30*/  USHF.R.U32.HI UR10, URZ, 0x10, UR42 ;  /* 0x000000103f0a7899 */ /* 0x000fe4000801162a */
[----:B------:R-:W-:Y:S02]  /*fa40*/  USHF.R.U32.HI UR4, URZ, 0x1f, UR5 ;  /* 0x0000001f3f047899 */ /* 0x000fe40008011605 */
[----:B------:R-:W-:Y:S02]  /*fa50*/  ULOP3.LUT UR42, UR42, 0xffff, URZ, 0xc0, !UPT ;  /* 0x0000ffff2a2a7892 */ /* 0x000fe4000f8ec03f */
[----:B------:R-:W-:Y:S01]  /*fa60*/  ULEA.HI.SX32 UR4, UR5, UR4, 0x1c ;  /* 0x0000000405047291 */ /* 0x000fe2000f8fe23f */
[----:B------:R-:W-:-:S03]  /*fa70*/  UMOV UR46, URZ ;  /* 0x0000003f002e7c82 */ /* 0x000fc60008000000 */
[----:B------:R-:W-:-:S04]  /*fa80*/  UISETP.LT.AND UP0, UPT, URZ, UR4, UPT ;  /* 0x000000043f00728c */ /* 0x000fc8000bf01270 */
[----:B------:R-:W-:Y:S02]  /*fa90*/  USEL UR43, URZ, UR4, !UP0 ;  /* 0x000000043f2b7287 */ /* 0x000fe4000c000000 */
[----:B------:R-:W-:Y:S02]  /*faa0*/  UISETP.NE.AND UP0, UPT, UR10, URZ, UPT ;  /* 0x0000003f0a00728c */ /* 0x000fe4000bf05270 */
[----:B------:R-:W-:-:S06]  /*fab0*/  UISETP.GT.AND UP1, UPT, UR12, UR43, UPT ;  /* 0x0000002b0c00728c */ /* 0x000fcc000bf24270 */
[----:B------:R-:W-:-:S03]  /*fac0*/  PLOP3.LUT P0, PT, PT, PT, UP1, 0x80, 0x0 ;  /* 0x000000000000781c */ /* 0x000fc60003f0f018 */
[----:B------:R-:W-:-:S10]  /*fad0*/  @!UP0 ULDC UR10, c[0x0][0x9f0] ;  /* 0x00027c00000a8ab9 */ /* 0x000fd40000000800 */
[----:B------:R-:W-:Y:S05]  /*fae0*/  @!P0 BRA `(.L_x_1905) ;  /* 0x0000000000808947 */ /* 0x000fea0003800000 */
[----:B------:R-:W-:Y:S01]  /*faf0*/  IMAD.U32 R3, RZ, RZ, UR10 ;  /* 0x0000000aff037e24 */ /* 0x000fe2000f8e00ff */
[----:B------:R-:W-:-:S04]  /*fb00*/  UIADD3 UR4, UR10, -0x1, UR12 ;  /* 0xffffffff0a047890 */ /* 0x000fc8000fffe00c */
[-C--:B------:R-:W-:Y:S01]  /*fb10*/  IABS R0, R3.reuse ;  /* 0x0000000300007213 */ /* 0x080fe20000000000 */
[----:B------:R-:W-:Y:S01]  /*fb20*/  UIADD3 UR6, -UR43, UR4, URZ ;  /* 0x000000042b067290 */ /* 0x000fe2000fffe13f */
[----:B------:R-:W-:Y:S02]  /*fb30*/  IABS R3, R3 ;  /* 0x0000000300037213 */ /* 0x000fe40000000000 */
[----:B------:R-:W-:Y:S01]  /*fb40*/  R2UR UR11, R0 ;  /* 0x00000000000b72ca */ /* 0x000fe200000e0000 */
[----:B------:R-:W-:Y:S02]  /*fb50*/  UMOV UR4, URZ ;  /* 0x0000003f00047c82 */ /* 0x000fe40008000000 */
[----:B------:R-:W-:-:S05]  /*fb60*/  IMAD.MOV R3, RZ, RZ, -R3 ;  /* 0x000000ffff037224 */ /* 0x000fca00078e0a03 */
[----:B------:R-:W-:-:S05]  /*fb70*/  R2UR UR9, R3 ;  /* 0x00000000030972ca */ /* 0x000fca00000e0000 */
[----:B------:R-:W0:Y:S08]  /*fb80*/  I2F.RP R0, UR11 ;  /* 0x0000000b00007d06 */ /* 0x000e300008209400 */
[----:B0-----:R-:W0:Y:S02]  /*fb90*/  MUFU.RCP R0, R0 ;  /* 0x0000000000007308 */ /* 0x001e240000001000 */
[----:B0-----:R-:W-:Y:S01]  /*fba0*/  VIADD R2, R0, 0xffffffe ;  /* 0x0ffffffe00027836 */ /* 0x001fe20000000000 */
[----:B------:R-:W-:Y:S01]  /*fbb0*/  IABS R0, UR6 ;  /* 0x0000000600007c13 */ /* 0x000fe20008000000 */
[----:B------:R-:W-:-:S03]  /*fbc0*/  ULOP3.LUT UR6, UR6, UR10, URZ, 0x3c, !UPT ;  /* 0x0000000a06067292 */ /* 0x000fc6000f8e3c3f */
[----:B------:R-:W-:Y:S01]  /*fbd0*/  R2UR UR8, R0 ;  /* 0x00000000000872ca */ /* 0x000fe200000e0000 */
[----:B------:R-:W0:Y:S02]  /*fbe0*/  F2I.FTZ.U32.TRUNC.NTZ R2, R2 ;  /* 0x0000000200027305 */ /* 0x000e24000021f000 */
        /* <DEDUP_REMOVED lines=16> */
.L_x_1905:
[----:B------:R-:W-:Y:S01]  /*fcf0*/  UIMAD UR41, UR42, UR46, UR43 ;  /* 0x0000002e2a2972a4 */ /* 0x000fe2000f8e022b */
[----:B------:R-:W-:Y:S02]  /*fd00*/  IMAD.U32 R0, RZ, RZ, UR12 ;  /* 0x0000000cff007e24 */ /* 0x000fe4000f8e00ff */
[----:B------:R-:W-:Y:S02]  /*fd10*/  IMAD.MOV.U32 R6, RZ, RZ, RZ ;  /* 0x000000ffff067224 */ /* 0x000fe400078e00ff */
[----:B------:R-:W-:Y:S02]  /*fd20*/  IMAD.MOV.U32 R8, RZ, RZ, 0x1 ;  /* 0x00000001ff087424 */ /* 0x000fe400078e00ff */
[----:B------:R-:W-:-:S05]  /*fd30*/  IMAD.U32 R3, RZ, RZ, UR41 ;  /* 0x00000029ff037e24 */ /* 0x000fca000f8e00ff */
[----:B------:R-:W-:Y:S01]  /*fd40*/  VIADDMNMX R19, R3, UR46, R0, PT ;  /* 0x0000002e03137c46 */ /* 0x000fe2000b800100 */
[----:B------:R-:W-:-:S03]  /*fd50*/  IMAD.MOV.U32 R0, RZ, RZ, 0x1 ;  /* 0x00000001ff007424 */ /* 0x000fc600078e00ff */
        /* <DEDUP_REMOVED lines=26> */
.L_x_1906:
        /* <DEDUP_REMOVED lines=20> */
.L_x_1908:
        /* <DEDUP_REMOVED lines=15> */
.L_x_1907:
[----:B------:R-:W0:Y:S08]  /*10130*/  LDC.64 R2, c[0x0][0x9f8] ;  /* 0x00027e00ff027b82 */ /* 0x000e300000000a00 */
[----:B------:R-:W1:Y:S01]  /*10140*/  LDC.64 R4, c[0x0][0x418] ;  /* 0x00010600ff047b82 */ /* 0x000e620000000a00 */
[----:B0-----:R-:W-:-:S04]  /*10150*/  ISETP.NE.U32.AND P0, PT, R2, RZ, PT ;  /* 0x000000ff0200720c */ /* 0x001fc80003f05070 */
[----:B------:R-:W-:-:S13]  /*10160*/  ISETP.NE.AND.EX P0, PT, R3, RZ, PT, P0 ;  /* 0x000000ff0300720c */ /* 0x000fda0003f05300 */
[----:B------:R-:W0:Y:S02]  /*10170*/  @P0 LDC.64 R2, c[0x0][0x9f8] ;  /* 0x00027e00ff020b82 */ /* 0x000e240000000a00 */
[----:B0-----:R-:W-:-:S05]  /*10180*/  @P0 IMAD.WIDE R2, R18, 0x4, R2 ;  /* 0x0000000412020825 */ /* 0x001fca00078e0202 */
[----:B------:R-:W2:Y:S01]  /*10190*/  @P0 LDG.E R18, desc[UR48][R2.64] ;  /* 0x0000003002120981 */ /* 0x000ea2000c1e1900 */
[----:B-1----:R-:W-:Y:S01]  /*101a0*/  ISETP.NE.U32.AND P0, PT, R4, RZ, PT ;  /* 0x000000ff0400720c */ /* 0x002fe20003f05070 */
[----:B------:R-:W-:Y:S01]  /*101b0*/  UMOV UR4, 0xffffffff ;  /* 0xffffffff00047882 */ /* 0x000fe20000000000 */
[----:B------:R-:W-:Y:S01]  /*101c0*/  LOP3.LUT R17, R17, 0xfffffffe, RZ, 0xc0, !PT ;  /* 0xfffffffe11117812 */ /* 0x000fe200078ec0ff */
[----:B------:R-:W0:Y:S01]  /*101d0*/  S2R R16, SR_TID.X ;  /* 0x0000000000107919 */ /* 0x000e220000002100 */
[----:B------:R-:W-:Y:S01]  /*101e0*/  ISETP.NE.AND.EX P1, PT, R5, RZ, PT, P0 ;  /* 0x000000ff0500720c */ /* 0x000fe20003f25300 */
[----:B------:R-:W-:-:S12]  /*101f0*/  VIADD R0, R19, 0xffffffff ;  /* 0xffffffff13007836 */ /* 0x000fd80000000000 */
[----:B------:R-:W-:Y:S02]  /*10200*/  @P1 LOP3.LUT R17, R17, 0x1, RZ, 0xfc, !PT ;  /* 0x0000000111111812 */ /* 0x000fe400078efcff */
[----:B0-----:R-:W-:-:S04]  /*10210*/  SHF.R.U32.HI R6, RZ, 0x5, R16 ;  /* 0x00000005ff067819 */ /* 0x001fc80000011610 */
[----:B------:R-:W-:Y:S02]  /*10220*/  LOP3.LUT R6, R6, 0x3, RZ, 0xc0, !PT ;  /* 0x0000000306067812 */ /* 0x000fe400078ec0ff */
[----:B--2---:R-:W-:Y:S02]  /*10230*/  SHF.R.S32.HI R19, RZ, 0x1f, R18 ;  /* 0x0000001fff137819 */ /* 0x004fe40000011412 */
[----:B------:R-:W-:Y:S01]  /*10240*/  SEL R16, R18, RZ, !P1 ;  /* 0x000000ff12107207 */ /* 0x000fe20004800000 */
[----:B------:R-:W-:Y:S06]  /*10250*/  BRA.DIV UR4, `(.L_x_1909) ;  /* 0x0000003204ec7947 */ /* 0x000fec000b800000 */
[----:B------:R0:W1:Y:S02]  /*10260*/  SHFL.IDX PT, R14, R6, RZ, 0x1f ;  /* 0x00001fff060e7589 */ /* 0x00006400000e0000 */
.L_x_1988:
[----:B------:R2:W-:Y:S01]  /*10270*/  STL [R1], R0 ;  /* 0x0000000001007387 */ /* 0x0005e20000100800 */
        /* <DEDUP_REMOVED lines=8> */
.L_x_1991:
[----:B------:R-:W-:Y:S05]  /*10300*/  @!P6 BRA `(.L_x_1910) ;  /* 0x0000000000d8e947 */ /* 0x000fea0003800000 */
[----:B------:R-:W-:Y:S01]  /*10310*/  IMAD.MOV.U32 R16, RZ, RZ, R18 ;  /* 0x000000ffff107224 */ /* 0x000fe200078e0012 */
[----:B------:R-:W-:Y:S06]  /*10320*/  @!P1 BRA `(.L_x_1912) ;  /* 0x0000000000509947 */ /* 0x000fec0003800000 */
[----:B0-----:R-:W-:Y:S01]  /*10330*/  IMAD.MOV.U32 R6, RZ, RZ, R0 ;  /* 0x000000ffff067224 */ /* 0x001fe200078e0000 */
[----:B------:R-:W-:Y:S01]  /*10340*/  ULDC.64 UR4, c[0x0][0x428] ;  /* 0x00010a0000047ab9 */ /* 0x000fe20000000a00 */
[----:B------:R-:W0:Y:S01]  /*10350*/  LDC R0, c[0x0][0x43c] ;  /* 0x00010f00ff007b82 */ /* 0x000e220000000800 */
[----:B------:R-:W-:Y:S02]  /*10360*/  IMAD R9, R19, UR4, RZ ;  /* 0x0000000413097c24 */ /* 0x000fe4000f8e02ff */
        /* <DEDUP_REMOVED lines=15> */
[----:B------:R1:W-:Y:S02]  /*10460*/  STL [R1], R6 ;  /* 0x0000000601007387 */ /* 0x0003e40000100800 */
.L_x_1912:
[----:B------:R-:W-:Y:S01]  /*10470*/  IMAD.MOV.U32 R0, RZ, RZ, 0x1 ;  /* 0x00000001ff007424 */ /* 0x000fe200078e00ff */
[----:B01----:R-:W0:Y:S04]  /*10480*/  S2R R6, SR_TID.X ;  /* 0x0000000000067919 */ /* 0x003e280000002100 */
[----:B------:R-:W-:-:S04]  /*10490*/  SHF.L.U32 R0, R0, 0x1f, RZ ;  /* 0x0000001f00007819 */ /* 0x000fc800000006ff */
[----:B------:R-:W1:Y:S01]  /*104a0*/  SYNCS.PHASECHK.TRANS64.TRYWAIT P0, [UR38+0x22840], R0 ;  /* 0x02284000ff0075a7 */ /* 0x000e620008000166 */
[----:B0-----:R-:W-:-:S04]  /*104b0*/  LOP3.LUT R2, R6, 0x7f, RZ, 0xc0, !PT ;  /* 0x0000007f06027812 */ /* 0x001fc800078ec0ff */
[----:B------:R-:W-:Y:S01]  /*104c0*/  ISETP.NE.AND P1, PT, R2, RZ, PT ;  /* 0x000000ff0200720c */ /* 0x000fe20003f25270 */
[----:B-1----:R-:W-:-:S12]  /*104d0*/  @!P0 BRA `(.L_x_1913) ;  /* 0x00000030008c8947 */ /* 0x002fd80003800000 */
.L_x_1992:
[----:B------:R-:W-:Y:S05]  /*104e0*/  @P1 BRA `(.L_x_1914) ;  /* 0x0000000000181947 */ /* 0x000fea0003800000 */
[----:B------:R-:W1:Y:S01]  /*104f0*/  S2R R2, SR_TID.X ;  /* 0x0000000000027919 */ /* 0x000e620000002100 */
[----:B0-----:R-:W-:-:S04]  /*10500*/  IMAD.MOV.U32 R0, RZ, RZ, 0x3000 ;  /* 0x00003000ff007424 */ /* 0x001fc800078e00ff */
[----:B------:R2:W-:Y:S01]  /*10510*/  SYNCS.ARRIVE.TRANS64 RZ, [UR38+0x22830], R0 ;  /* 0x02283000ffff79a7 */ /* 0x0005e20008000026 */
[----:B-1----:R-:W-:-:S13]  /*10520*/  LOP3.LUT P0, RZ, R2, 0x1f, RZ, 0xc0, !PT ;  /* 0x0000001f02ff7812 */ /* 0x002fda000780c0ff */
[----:B--2---:R-:W-:Y:S05]  /*10530*/  @!P0 BRA `(.L_x_1914) ;  /* 0x0000000000048947 */ /* 0x004fea0003800000 */
[----:B------:R-:W-:Y:S01]  /*10540*/  BPT.TRAP 0x1 ;  /* 0x000000040000795c */ /* 0x000fe20000300000 */
.L_x_1914:
[----:B0-----:R-:W2:Y:S01]  /*10550*/  LDL R0, [R1] ;  /* 0x0000000001007983 */ /* 0x001ea20000100800 */
        /* <DEDUP_REMOVED lines=17> */
.L_x_1910:
        /* <DEDUP_REMOVED lines=22> */
.L_x_1915:
[----:B------:R-:W1:Y:S01]  /*107d0*/  LDC R5, c[0x0][0x448] ;  /* 0x00011200ff057b82 */ /* 0x000e620000000800 */
[----:B------:R-:W2:Y:S01]  /*107e0*/  S2R R12, SR_TID.X ;  /* 0x00000000000c7919 */ /* 0x000ea20000002100 */
[----:B------:R-:W-:Y:S01]  /*107f0*/  USHF.R.S32.HI UR4, URZ, 0x1f, UR36 ;  /* 0x0000001f3f047899 */ /* 0x000fe20008011424 */
[----:B------:R-:W-:Y:S01]  /*10800*/  ULDC.64 UR8, c[0x0][0x2d8] ;  /* 0x0000b60000087ab9 */ /* 0x000fe20000000a00 */
[----:B------:R-:W3:Y:S02]  /*10810*/  S2R R8, SR_CTAID.Z ;  /* 0x0000000000087919 */ /* 0x000ee40000002700 */
[----:B------:R-:W-:Y:S02]  /*10820*/  UIMAD UR6, UR4, UR8, URZ ;  /* 0x00000008040672a4 */ /* 0x000fe4000f8e023f */
[----:B------:R-:W-:Y:S02]  /*10830*/  UIMAD.WIDE.U32 UR4, UR36, UR8, URZ ;  /* 0x00000008240472a5 */ /* 0x000fe4000f8e003f */
[----:B------:R-:W-:-:S04]  /*10840*/  UIMAD UR6, UR36, UR9, UR6 ;  /* 0x00000009240672a4 */ /* 0x000fc8000f8e0206 */
[----:B------:R-:W-:Y:S01]  /*10850*/  UIADD3 UR5, UR5, UR6, URZ ;  /* 0x0000000605057290 */ /* 0x000fe2000fffe03f */
[----:B-1----:R-:W-:Y:S02]  /*10860*/  ISETP.NE.AND P0, PT, R5, 0x1, PT ;  /* 0x000000010500780c */ /* 0x002fe40003f05270 */
[C---:B--2---:R-:W-:Y:S01]  /*10870*/  LOP3.LUT R10, R12.reuse, 0x7f, RZ, 0xc0, !PT ;  /* 0x0000007f0c0a7812 */ /* 0x044fe200078ec0ff */
[----:B------:R-:W-:-:S10]  /*10880*/  IMAD.SHL.U32 R3, R12, 0x10, RZ ;  /* 0x000000100c037824 */ /* 0x000fd400078e00ff */
[----:B------:R-:W0:Y:S01]  /*10890*/  @P0 LDC R7, c[0x0][0x44c] ;  /* 0x00011300ff070b82 */ /* 0x000e220000000800 */
[----:B------:R-:W-:-:S04]  /*108a0*/  SHF.R.U32.HI R4, RZ, 0x3, R10 ;  /* 0x00000003ff047819 */ /* 0x000fc8000001160a */
[----:B------:R-:W-:-:S03]  /*108b0*/  LOP3.LUT R0, R4, 0x70, R3, 0xf8, !PT ;  /* 0x0000007004007812 */ /* 0x000fc600078ef803 */
[----:B------:R-:W1:Y:S02]  /*108c0*/  @P0 LDC R9, c[0x0][0x450] ;  /* 0x00011400ff090b82 */ /* 0x000e640000000800 */
[----:B------:R-:W-:-:S06]  /*108d0*/  VIADD R0, R0, UR40 ;  /* 0x0000002800007c36 */ /* 0x000fcc0008000000 */
[----:B------:R-:W2:Y:S01]  /*108e0*/  LDC.64 R2, c[0x0][0x2e0] ;  /* 0x0000b800ff027b82 */ /* 0x000ea20000000a00 */
[----:B0-----:R-:W-:-:S04]  /*108f0*/  @P0 IMAD.HI.U32 R6, R0, R7, RZ ;  /* 0x0000000700060227 */ /* 0x001fc800078e00ff */
[----:B------:R-:W-:Y:S01]  /*10900*/  IMAD.MOV.U32 R7, RZ, RZ, R0 ;  /* 0x000000ffff077224 */ /* 0x000fe200078e0000 */
[----:B-1----:R-:W-:Y:S02]  /*10910*/  @P0 SHF.R.U32.HI R7, RZ, R9, R6 ;  /* 0x00000009ff070219 */ /* 0x002fe40000011606 */
[----:B---3--:R-:W-:-:S05]  /*10920*/  SHF.R.S32.HI R9, RZ, 0x1f, R8 ;  /* 0x0000001fff097819 */ /* 0x008fca0000011408 */
[----:B--2---:R-:W-:-:S04]  /*10930*/  IMAD R6, R9, R2, RZ ;  /* 0x0000000209067224 */ /* 0x004fc800078e02ff */
[C---:B------:R-:W-:Y:S01]  /*10940*/  IMAD R9, R8.reuse, R3, R6 ;  /* 0x0000000308097224 */ /* 0x040fe200078e0206 */
[----:B------:R-:W-:Y:S01]  /*10950*/  SHF.R.S32.HI R6, RZ, 0x1f, R7 ;  /* 0x0000001fff067819 */ /* 0x000fe20000011407 */
[----:B------:R-:W-:Y:S01]  /*10960*/  IMAD.WIDE.U32 R2, R8, R2, UR4 ;  /* 0x0000000408027e25 */ /* 0x000fe2000f8e0002 */
[----:B------:R-:W-:-:S03]  /*10970*/  ULDC.64 UR4, c[0x0][0x2d0] ;  /* 0x0000b40000047ab9 */ /* 0x000fc60000000a00 */
[----:B------:R-:W-:Y:S02]  /*10980*/  IMAD.IADD R3, R3, 0x1, R9 ;  /* 0x0000000103037824 */ /* 0x000fe400078e0209 */
[----:B------:R-:W-:Y:S02]  /*10990*/  IMAD.MOV R9, RZ, RZ, -R7 ;  /* 0x000000ffff097224 */ /* 0x000fe400078e0a07 */
[----:B------:R-:W-:Y:S02]  /*109a0*/  IMAD R6, R6, UR4, RZ ;  /* 0x0000000406067c24 */ /* 0x000fe4000f8e02ff */
[----:B------:R-:W-:Y:S02]  /*109b0*/  IMAD R9, R5, R9, R0 ;  /* 0x0000000905097224 */ /* 0x000fe400078e0200 */
[C---:B------:R-:W-:Y:S02]  /*109c0*/  IMAD R11, R7.reuse, UR5, R6 ;  /* 0x00000005070b7c24 */ /* 0x040fe4000f8e0206 */
[----:B------:R-:W-:Y:S01]  /*109d0*/  IMAD.WIDE.U32 R2, R7, UR4, R2 ;  /* 0x0000000407027c25 */ /* 0x000fe2000f8e0002 */
[----:B------:R-:W-:Y:S01]  /*109e0*/  SHF.R.S32.HI R0, RZ, 0x1f, R9 ;  /* 0x0000001fff007819 */ /* 0x000fe20000011409 */
[----:B------:R-:W-:-:S02]  /*109f0*/  ULDC.64 UR4, c[0x0][0x2c8] ;  /* 0x0000b20000047ab9 */ /* 0x000fc40000000a00 */
[----:B------:R-:W-:Y:S02]  /*10a00*/  IMAD.IADD R3, R3, 0x1, R11 ;  /* 0x0000000103037824 */ /* 0x000fe400078e020b */
[----:B------:R-:W-:Y:S02]  /*10a10*/  IMAD R0, R0, UR4, RZ ;  /* 0x0000000400007c24 */ /* 0x000fe4000f8e02ff */
[----:B------:R-:W-:-:S04]  /*10a20*/  IMAD.WIDE.U32 R2, R9, UR4, R2 ;  /* 0x0000000409027c25 */ /* 0x000fc8000f8e0002 */
[----:B------:R-:W-:Y:S01]  /*10a30*/  IMAD R7, R9, UR5, R0 ;  /* 0x0000000509077c24 */ /* 0x000fe2000f8e0200 */
[----:B------:R-:W-:Y:S01]  /*10a40*/  ULDC.64 UR4, c[0x0][0x280] ;  /* 0x0000a00000047ab9 */ /* 0x000fe20000000a00 */
[----:B------:R-:W-:Y:S01]  /*10a50*/  IMAD.SHL.U32 R6, R10, 0x8, RZ ;  /* 0x000000080a067824 */ /* 0x000fe200078e00ff */
[----:B------:R-:W-:Y:S01]  /*10a60*/  LEA R0, P0, R2, UR4, 0x1 ;  /* 0x0000000402007c11 */ /* 0x000fe2000f8008ff */
[----:B------:R-:W-:Y:S01]  /*10a70*/  IMAD.IADD R7, R3, 0x1, R7 ;  /* 0x0000000103077824 */ /* 0x000fe200078e0207 */
[----:B------:R-:W-:-:S04]  /*10a80*/  ULDC UR4, c[0x0][0x2b8] ;  /* 0x0000ae0000047ab9 */ /* 0x000fc80000000800 */
        /* <DEDUP_REMOVED lines=11> */
[----:B------:R-:W-:Y:S02]  /*10b40*/  VIADD R4, R4, UR40 ;  /* 0x0000002804047c36 */ /* 0x000fe40008000000 */
[----:B------:R-:W1:Y:S01]  /*10b50*/  SHFL.IDX PT, R2, R7, RZ, 0x181f ;  /* 0x00181fff07027589 */ /* 0x000e6200000e0000 */
[----:B------:R-:W-:Y:S02]  /*10b60*/  IMAD R5, R5, UR4, RZ ;  /* 0x0000000405057c24 */ /* 0x000fe4000f8e02ff */
[C---:B------:R-:W-:Y:S01]  /*10b70*/  VIADD R10, R4.reuse, 0x10 ;  /* 0x00000010040a7836 */ /* 0x040fe20000000000 */
[----:B------:R-:W-:Y:S01]  /*10b80*/  SHFL.IDX PT, R9, R7, 0x1, 0x181f ;  /* 0x00381f0007097f89 */ /* 0x000fe200000e0000 */
[C---:B------:R-:W-:Y:S01]  /*10b90*/  VIADD R12, R4.reuse, 0x20 ;  /* 0x00000020040c7836 */ /* 0x040fe20000000000 */
[----:B------:R-:W-:-:S13]  /*10ba0*/  ISETP.GE.AND P1, PT, R4, R5, PT ;  /* 0x000000050400720c */ /* 0x000fda0003f26270 */
[----:B------:R-:W-:Y:S02]  /*10bb0*/  @!P1 LEA R21, R6, UR38, 0x1 ;  /* 0x0000002606159c11 */ /* 0x000fe4000f8e08ff */
[----:B0-----:R-:W-:-:S05]  /*10bc0*/  @!P1 LEA R14, P2, R8, R14, 0x1 ;  /* 0x0000000e080e9211 */ /* 0x001fca00078408ff */
[----:B-1----:R-:W-:Y:S02]  /*10bd0*/  @!P1 IMAD.X R3, RZ, RZ, R2, P2 ;  /* 0x000000ffff039224 */ /* 0x002fe400010e0602 */
[----:B------:R-:W-:Y:S02]  /*10be0*/  @!P1 IMAD.MOV.U32 R2, RZ, RZ, R14 ;  /* 0x000000ffff029224 */ /* 0x000fe400078e000e */
[----:B------:R-:W0:Y:S04]  /*10bf0*/  SHFL.IDX PT, R14, R0, 0x1, 0x181f ;  /* 0x00381f00000e7f89 */ /* 0x000e2800000e0000 */
[----:B------:R0:W-:Y:S01]  /*10c00*/  @!P1 LDGSTS.E.BYPASS.LTC128B.128 [R21+0x18400], desc[UR48][R2.64], !P0 ;  /* 0x1840000002159fae */ /* 0x0001e2000c101d70 */
[----:B------:R-:W-:-:S13]  /*10c10*/  ISETP.GE.AND P1, PT, R10, R5, PT ;  /* 0x000000050a00720c */ /* 0x000fda0003f26270 */
[----:B------:R-:W-:Y:S02]  /*10c20*/  @!P1 LEA R10, R6, UR38, 0x1 ;  /* 0x00000026060a9c11 */ /* 0x000fe4000f8e08ff */
[----:B0-----:R-:W-:Y:S02]  /*10c30*/  @!P1 LEA R2, P2, R8, R14, 0x1 ;  /* 0x0000000e08029211 */ /* 0x001fe400078408ff */
[----:B------:R-:W0:Y:S03]  /*10c40*/  SHFL.IDX PT, R14, R0, 0x2, 0x181f ;  /* 0x00581f00000e7f89 */ /* 0x000e2600000e0000 */
[----:B------:R-:W-:Y:S02]  /*10c50*/  @!P1 IMAD.X R3, RZ, RZ, R9, P2 ;  /* 0x000000ffff039224 */ /* 0x000fe400010e0609 */
[----:B------:R-:W1:Y:S04]  /*10c60*/  SHFL.IDX PT, R9, R7, 0x2, 0x181f ;  /* 0x00581f0007097f89 */ /* 0x000e6800000e0000 */
[----:B------:R2:W-:Y:S01]  /*10c70*/  @!P1 LDGSTS.E.BYPASS.LTC128B.128 [R10+0x18c00], desc[UR48][R2.64], !P0 ;  /* 0x18c00000020a9fae */ /* 0x0005e2000c101d70 */
[----:B------:R-:W-:Y:S01]  /*10c80*/  ISETP.GE.AND P1, PT, R12, R5, PT ;  /* 0x000000050c00720c */ /* 0x000fe20003f26270 */
[----:B------:R-:W-:-:S02]  /*10c90*/  VIADD R12, R4, 0x40 ;  /* 0x00000040040c7836 */ /* 0x000fc40000000000 */
[----:B--2---:R-:W-:-:S10]  /*10ca0*/  VIADD R10, R4, 0x30 ;  /* 0x00000030040a7836 */ /* 0x004fd40000000000 */
[----:B------:R-:W-:Y:S02]  /*10cb0*/  @!P1 LEA R21, R6, UR38, 0x1 ;  /* 0x0000002606159c11 */ /* 0x000fe4000f8e08ff */
[----:B0-----:R-:W-:Y:S02]  /*10cc0*/  @!P1 LEA R2, P2, R8, R14, 0x1 ;  /* 0x0000000e08029211 */ /* 0x001fe400078408ff */
[----:B------:R-:W0:Y:S03]  /*10cd0*/  SHFL.IDX PT, R14, R0, 0x3, 0x181f ;  /* 0x00781f00000e7f89 */ /* 0x000e2600000e0000 */
[----:B-1----:R-:W-:Y:S02]  /*10ce0*/  @!P1 IMAD.X R3, RZ, RZ, R9, P2 ;  /* 0x000000ffff039224 */ /* 0x002fe400010e0609 */
[----:B------:R-:W1:Y:S04]  /*10cf0*/  SHFL.IDX PT, R9, R7, 0x3, 0x181f ;  /* 0x00781f0007097f89 */ /* 0x000e6800000e0000 */
[----:B------:R0:W-:Y:S01]  /*10d00*/  @!P1 LDGSTS.E.BYPASS.LTC128B.128 [R21+0x19400], desc[UR48][R2.64], !P0 ;  /* 0x1940000002159fae */ /* 0x0001e2000c101d70 */
[----:B------:R-:W-:-:S13]  /*10d10*/  ISETP.GE.AND P1, PT, R10, R5, PT ;  /* 0x000000050a00720c */ /* 0x000fda0003f26270 */
[----:B------:R-:W-:Y:S02]  /*10d20*/  @!P1 LEA R10, R6, UR38, 0x1 ;  /* 0x00000026060a9c11 */ /* 0x000fe4000f8e08ff */
[----:B0-----:R-:W-:Y:S02]  /*10d30*/  @!P1 LEA R2, P2, R8, R14, 0x1 ;  /* 0x0000000e08029211 */ /* 0x001fe400078408ff */
[----:B------:R-:W0:Y:S03]  /*10d40*/  SHFL.IDX PT, R14, R0, 0x4, 0x181f ;  /* 0x00981f00000e7f89 */ /* 0x000e2600000e0000 */
[----:B-1----:R-:W-:Y:S02]  /*10d50*/  @!P1 IMAD.X R3, RZ, RZ, R9, P2 ;  /* 0x000000ffff039224 */ /* 0x002fe400010e0609 */
        /* <DEDUP_REMOVED lines=18> */
[----:B------:R-:W-:-:S03]  /*10e80*/  ISETP.GE.AND P1, PT, R12, R5, PT ;  /* 0x000000050c00720c */ /* 0x000fc60003f26270 */
[----:B------:R-:W2:Y:S10]  /*10e90*/  SHFL.IDX PT, R7, R7, 0x7, 0x181f ;  /* 0x00f81f0007077f89 */ /* 0x000eb400000e0000 */
[----:B0-----:R-:W-:-:S02]  /*10ea0*/  @!P1 LEA R2, P2, R8, R14, 0x1 ;  /* 0x0000000e08029211 */ /* 0x001fc400078408ff */
[----:B------:R0:W3:Y:S03]  /*10eb0*/  SHFL.IDX PT, R14, R0, 0x7, 0x181f ;  /* 0x00f81f00000e7f89 */ /* 0x0000e600000e0000 */
[----:B-1----:R-:W-:Y:S01]  /*10ec0*/  @!P1 IMAD.X R3, RZ, RZ, R9, P2 ;  /* 0x000000ffff039224 */ /* 0x002fe200010e0609 */
[----:B------:R-:W-:-:S05]  /*10ed0*/  @!P1 LEA R9, R6, UR38, 0x1 ;  /* 0x0000002606099c11 */ /* 0x000fca000f8e08ff */
[----:B------:R0:W-:Y:S02]  /*10ee0*/  @!P1 LDGSTS.E.BYPASS.LTC128B.128 [R9+0x1b400], desc[UR48][R2.64], !P0 ;  /* 0x1b40000002099fae */ /* 0x0001e4000c101d70 */
.L_x_2009:
[----:B------:R-:W-:-:S05]  /*10ef0*/  VIADD R4, R4, 0x70 ;  /* 0x0000007004047836 */ /* 0x000fca0000000000 */
[----:B------:R-:W-:Y:S01]  /*10f00*/  ISETP.GE.AND P1, PT, R4, R5, PT ;  /* 0x000000050400720c */ /* 0x000fe20003f26270 */
[----:B------:R-:W-:-:S05]  /*10f10*/  IMAD.MOV.U32 R4, RZ, RZ, 0x1 ;  /* 0x00000001ff047424 */ /* 0x000fca00078e00ff */
[----:B------:R-:W-:-:S07]  /*10f20*/  SHF.L.U32 R4, R4, 0x1f, RZ ;  /* 0x0000001f04047819 */ /* 0x000fce00000006ff */
[----:B0--3--:R-:W-:Y:S02]  /*10f30*/  @!P1 LEA R2, P2, R8, R14, 0x1 ;  /* 0x0000000e08029211 */ /* 0x009fe400078408ff */
[----:B------:R-:W-:-:S03]  /*10f40*/  @!P1 LEA R5, R6, UR38, 0x1 ;  /* 0x0000002606059c11 */ /* 0x000fc6000f8e08ff */
[----:B--2---:R-:W-:-:S05]  /*10f50*/  @!P1 IMAD.X R3, RZ, RZ, R7, P2 ;  /* 0x000000ffff039224 */ /* 0x004fca00010e0607 */
        /* <DEDUP_REMOVED lines=11> */
.L_x_2010:
[----:B------:R-:W-:Y:S01]  /*11010*/  LOP3.LUT P0, RZ, R17, 0x2, RZ, 0xc0, !PT ;  /* 0x0000000211ff7812 */ /* 0x000fe2000780c0ff */
        /* <DEDUP_REMOVED lines=8> */
.L_x_2011:
        /* <DEDUP_REMOVED lines=8> */
.L_x_1922:
[----:B------:R-:W-:Y:S05]  /*11120*/  BSYNC B1 ;  /* 0x0000000000017941 */ /* 0x000fea0003800000 */
.L_x_1921:
[----:B------:R-:W2:Y:S01]  /*11130*/  LDL.LU R2, [R1] ;  /* 0x0000000001027983 */ /* 0x000ea20000300800 */
        /* <DEDUP_REMOVED lines=10> */
.L_x_1923:
        /* <DEDUP_REMOVED lines=13> */
.L_x_1924:
        /* <DEDUP_REMOVED lines=13> */
.L_x_1925:
        /* <DEDUP_REMOVED lines=13> */
.L_x_1926:
        /* <DEDUP_REMOVED lines=8> */
.L_x_1919:
[----:B------:R-:W-:Y:S05]  /*114d0*/  BSYNC B0 ;  /* 0x0000000000007941 */ /* 0x000fea0003800000 */
.L_x_1918:
[----:B0-----:R-:W2:Y:S01]  /*114e0*/  LDL.LU R3, [R1+0x4] ;  /* 0x0000040001037983 */ /* 0x001ea20000300800 */
[----:B------:R-:W-:Y:S02]  /*114f0*/  IMAD.MOV.U32 R8, RZ, RZ, RZ ;  /* 0x000000ffff087224 */ /* 0x000fe400078e00ff */
[----:B------:R-:W-:Y:S02]  /*11500*/  IMAD.MOV.U32 R6, RZ, RZ, 0x1 ;  /* 0x00000001ff067424 */ /* 0x000fe400078e00ff */
[----:B--2---:R-:W-:-:S05]  /*11510*/  VIADD R7, R3, 0xfffffffe ;  /* 0xfffffffe03077836 */ /* 0x004fca0000000000 */
[----:B------:R-:W-:-:S13]  /*11520*/  ISETP.GE.AND P0, PT, R7, UR41, PT ;  /* 0x0000002907007c0c */ /* 0x000fda000bf06270 */
[----:B------:R-:W-:Y:S05]  /*11530*/  @!P0 BRA `(.L_x_1898) ;  /* 0x0000001800a48947 */ /* 0x000fea0003800000 */
[----:B------:R-:W-:Y:S01]  /*11540*/  UIADD3 UR4, UR42, 0x1, URZ ;  /* 0x000000012a047890 */ /* 0x000fe2000fffe03f */
[----:B------:R-:W0:Y:S01]  /*11550*/  S2R R4, SR_TID.X ;  /* 0x0000000000047919 */ /* 0x000e220000002100 */
[----:B------:R-:W-:Y:S01]  /*11560*/  ULOP3.LUT UR5, URZ, UR44, URZ, 0x33, !UPT ;  /* 0x0000002c3f057292 */ /* 0x000fe2000f8e333f */
[----:B------:R-:W-:Y:S01]  /*11570*/  IMAD.MOV.U32 R6, RZ, RZ, 0x1 ;  /* 0x00000001ff067424 */ /* 0x000fe200078e00ff */
[----:B------:R-:W-:-:S04]  /*11580*/  UIMAD UR4, UR4, UR46, URZ ;  /* 0x0000002e040472a4 */ /* 0x000fc8000f8e023f */
[----:B------:R-:W-:Y:S01]  /*11590*/  IMAD.U32 R3, RZ, RZ, UR5 ;  /* 0x00000005ff037e24 */ /* 0x000fe2000f8e00ff */
[----:B------:R-:W-:Y:S01]  /*115a0*/  ULOP3.LUT UR5, URZ, UR41, URZ, 0x33, !UPT ;  /* 0x000000293f057292 */ /* 0x000fe2000f8e333f */
[----:B------:R-:W-:Y:S01]  /*115b0*/  LOP3.LUT R0, RZ, UR4, RZ, 0x33, !PT ;  /* 0x00000004ff007c12 */ /* 0x000fe2000f8e33ff */
[----:B------:R-:W-:-:S03]  /*115c0*/  ULOP3.LUT UR4, URZ, UR39, URZ, 0x33, !UPT ;  /* 0x000000273f047292 */ /* 0x000fc6000f8e333f */
[----:B------:R-:W-:Y:S01]  /*115d0*/  VIADDMNMX R0, R0, -UR43, R3, !PT ;  /* 0x8000002b00007c46 */ /* 0x000fe2000f800103 */
[----:B------:R-:W-:-:S03]  /*115e0*/  IMAD.MOV.U32 R3, RZ, RZ, 0x2 ;  /* 0x00000002ff037424 */ /* 0x000fc600078e00ff */
[----:B------:R-:W-:-:S04]  /*115f0*/  VIMNMX R0, R0, UR4, !PT ;  /* 0x0000000400007c48 */ /* 0x000fc8000ffe0100 */
[----:B------:R-:W-:-:S05]  /*11600*/  VIADDMNMX R2, R0, R3, UR5, !PT ;  /* 0x0000000500027e46 */ /* 0x000fca000f800103 */
[----:B------:R-:W-:-:S05]  /*11610*/  VIADD R3, R2, 0xfffffffe ;  /* 0xfffffffe02037836 */ /* 0x000fca0000000000 */
[-C--:B------:R-:W-:Y:S02]  /*11620*/  ISETP.NE.AND P0, PT, R3, R0.reuse, PT ;  /* 0x000000000300720c */ /* 0x080fe40003f05270 */
[----:B------:R-:W-:Y:S01]  /*11630*/  LOP3.LUT R3, RZ, R0, RZ, 0x33, !PT ;  /* 0x00000000ff037212 */ /* 0x000fe200078e33ff */
[----:B------:R-:W-:Y:S01]  /*11640*/  IMAD.MOV.U32 R0, RZ, RZ, 0x1 ;  /* 0x00000001ff007424 */ /* 0x000fe200078e00ff */
[----:B0-----:R-:W-:-:S03]  /*11650*/  LOP3.LUT R10, R4, 0x1f, RZ, 0xc0, !PT ;  /* 0x0000001f040a7812 */ /* 0x001fc600078ec0ff */
[----:B------:R-:W-:-:S05]  /*11660*/  IMAD.IADD R2, R2, 0x1, R3 ;  /* 0x0000000102027824 */ /* 0x000fca00078e0203 */
[----:B------:R-:W-:Y:S01]  /*11670*/  LOP3.LUT R11, R2, 0x1, RZ, 0xc0, !PT ;  /* 0x00000001020b7812 */ /* 0x000fe200078ec0ff */
[----:B------:R-:W-:Y:S06]  /*11680*/  @!P0 BRA `(.L_x_1927) ;  /* 0x0000001000388947 */ /* 0x000fec0003800000 */
[----:B------:R-:W-:Y:S01]  /*11690*/  BSSY B0, `(.L_x_1927) ;  /* 0x000010d000007945 */ /* 0x000fe20003800000 */
[----:B------:R-:W-:Y:S02]  /*116a0*/  IMAD.IADD R9, R2, 0x1, -R11 ;  /* 0x0000000102097824 */ /* 0x000fe400078e0a0b */
[----:B------:R-:W-:-:S07]  /*116b0*/  IMAD.MOV.U32 R0, RZ, RZ, 0x1 ;  /* 0x00000001ff007424 */ /* 0x000fce00078e00ff */
.L_x_1960:
        /* <DEDUP_REMOVED lines=27> */
.L_x_1930:
[----:B------:R-:W1:Y:S01]  /*11870*/  S2R R2, SR_TID.X ;  /* 0x0000000000027919 */ /* 0x000e620000002100 */
[----:B------:R-:W-:Y:S01]  /*11880*/  BSSY B2, `(.L_x_1931) ;  /* 0x0000006000027945 */ /* 0x000fe20003800000 */
[----:B-1----:R-:W-:Y:S02]  /*11890*/  LOP3.LUT R3, R2, 0x7f, RZ, 0xc0, !PT ;  /* 0x0000007f02037812 */ /* 0x002fe400078ec0ff */
[----:B------:R-:W-:Y:S02]  /*118a0*/  SHF.L.U32 R2, R0, 0x1f, RZ ;  /* 0x0000001f00027819 */ /* 0x000fe400000006ff */
[----:B------:R-:W-:Y:S02]  /*118b0*/  ISETP.NE.AND P2, PT, R3, RZ, PT ;  /* 0x000000ff0300720c */ /* 0x000fe40003f45270 */
[----:B------:R-:W1:Y:S02]  /*118c0*/  SYNCS.PHASECHK.TRANS64.TRYWAIT P0, [UR38+0x22848], R2 ;  /* 0x02284802ff0075a7 */ /* 0x000e640008000166 */
[----:B-1----:R-:W-:Y:S09]  /*118d0*/  @!P0 BRA `(.L_x_1932) ;  /* 0x0000002800288947 */ /* 0x002ff20003800000 */
.L_x_2012:
[----:B------:R-:W-:Y:S05]  /*118e0*/  BSYNC B2 ;  /* 0x0000000000027941 */ /* 0x000fea0003800000 */
.L_x_1931:
[----:B------:R-:W-:Y:S04]  /*118f0*/  BSSY B2, `(.L_x_1933) ;  /* 0x0000007000027945 */ /* 0x000fe80003800000 */
[----:B------:R-:W-:Y:S05]  /*11900*/  @P2 BRA `(.L_x_1934) ;  /* 0x0000000000142947 */ /* 0x000fea0003800000 */
[----:B------:R-:W-:Y:S01]  /*11910*/  ISETP.NE.AND P0, PT, R10, RZ, PT ;  /* 0x000000ff0a00720c */ /* 0x000fe20003f05270 */
[----:B-1----:R-:W-:-:S04]  /*11920*/  IMAD.MOV.U32 R3, RZ, RZ, 0x3000 ;  /* 0x00003000ff037424 */ /* 0x002fc800078e00ff */
[----:B------:R2:W-:Y:S08]  /*11930*/  SYNCS.ARRIVE.TRANS64 RZ, [UR38+0x22838], R3 ;  /* 0x02283803ffff79a7 */ /* 0x0005f00008000026 */
[----:B--2---:R-:W-:Y:S05]  /*11940*/  @!P0 BRA `(.L_x_1934) ;  /* 0x0000000000048947 */ /* 0x004fea0003800000 */
[----:B------:R-:W-:Y:S01]  /*11950*/  BPT.TRAP 0x1 ;  /* 0x000000040000795c */ /* 0x000fe20000300000 */
.L_x_1934:
[----:B------:R-:W-:Y:S05]  /*11960*/  BSYNC B2 ;  /* 0x0000000000027941 */ /* 0x000fea0003800000 */
.L_x_1933:
        /* <DEDUP_REMOVED lines=11> */
.L_x_1935:
        /* <DEDUP_REMOVED lines=10> */
.L_x_2013:
[----:B------:R-:W-:Y:S05]  /*11ac0*/  BSYNC B2 ;  /* 0x0000000000027941 */ /* 0x000fea0003800000 */
.L_x_1936:
        /* <DEDUP_REMOVED lines=9> */
.L_x_1939:
[----:B------:R-:W-:Y:S05]  /*11b60*/  BSYNC B2 ;  /* 0x0000000000027941 */ /* 0x000fea0003800000 */
.L_x_1938:
        /* <DEDUP_REMOVED lines=9> */
.L_x_1940:
        /* <DEDUP_REMOVED lines=13> */
.L_x_1941:
        /* <DEDUP_REMOVED lines=13> */
.L_x_1942:
        /* <DEDUP_REMOVED lines=13> */
.L_x_1943:
        /* <DEDUP_REMOVED lines=8> */
.L_x_1929:
[----:B------:R-:W-:Y:S05]  /*11ef0*/  BSYNC B1 ;  /* 0x0000000000017941 */ /* 0x000fea0003800000 */
.L_x_1928:
[----:B------:R-:W-:Y:S01]  /*11f00*/  LOP3.LUT P3, RZ, R17, 0x2, RZ, 0xc0, !PT ;  /* 0x0000000211ff7812 */ /* 0x000fe2000786c0ff */
[----:B------:R-:W-:Y:S01]  /*11f10*/  BSSY B1, `(.L_x_1944) ;  /* 0x0000082000017945 */ /* 0x000fe20003800000 */
[----:B------:R-:W-:-:S11]  /*11f20*/  LOP3.LUT R0, R0, 0x1, RZ, 0x3c, !PT ;  /* 0x0000000100007812 */ /* 0x000fd600078e3cff */
[----:B------:R-:W-:Y:S05]  /*11f30*/  @!P3 BRA `(.L_x_1945) ;  /* 0x0000000400fcb947 */ /* 0x000fea0003800000 */
[----:B------:R-:W-:Y:S01]  /*11f40*/  LOP3.LUT P3, RZ, R17, 0x1, RZ, 0xc0, !PT ;  /* 0x0000000111ff7812 */ /* 0x000fe2000786c0ff */
[----:B------:R-:W-:-:S12]  /*11f50*/  VIADD R12, R7, 0xffffffff ;  /* 0xffffffff070c7836 */ /* 0x000fd80000000000 */
        /* <DEDUP_REMOVED lines=20> */
.L_x_1946:
[----:B------:R-:W1:Y:S01]  /*120a0*/  S2R R2, SR_TID.X ;  /* 0x0000000000027919 */ /* 0x000e620000002100 */
[----:B------:R-:W-:Y:S01]  /*120b0*/  BSSY B2, `(.L_x_1947) ;  /* 0x0000006000027945 */ /* 0x000fe20003800000 */
[----:B-1----:R-:W-:Y:S02]  /*120c0*/  LOP3.LUT R3, R2, 0x7f, RZ, 0xc0, !PT ;  /* 0x0000007f02037812 */ /* 0x002fe400078ec0ff */
[----:B------:R-:W-:Y:S02]  /*120d0*/  SHF.L.U32 R2, R0, 0x1f, RZ ;  /* 0x0000001f00027819 */ /* 0x000fe400000006ff */
[----:B------:R-:W-:Y:S02]  /*120e0*/  ISETP.NE.AND P2, PT, R3, RZ, PT ;  /* 0x000000ff0300720c */ /* 0x000fe40003f45270 */
[----:B------:R-:W1:Y:S02]  /*120f0*/  SYNCS.PHASECHK.TRANS64.TRYWAIT P0, [UR38+0x22840], R2 ;  /* 0x02284002ff0075a7 */ /* 0x000e640008000166 */
[----:B-1----:R-:W-:Y:S09]  /*12100*/  @!P0 BRA `(.L_x_1948) ;  /* 0x00000020004c8947 */ /* 0x002ff20003800000 */
.L_x_2014:
[----:B------:R-:W-:Y:S05]  /*12110*/  BSYNC B2 ;  /* 0x0000000000027941 */ /* 0x000fea0003800000 */
.L_x_1947:
[----:B------:R-:W-:Y:S04]  /*12120*/  BSSY B2, `(.L_x_1949) ;  /* 0x0000007000027945 */ /* 0x000fe80003800000 */
[----:B------:R-:W-:Y:S05]  /*12130*/  @P2 BRA `(.L_x_1950) ;  /* 0x0000000000142947 */ /* 0x000fea0003800000 */
[----:B------:R-:W-:Y:S01]  /*12140*/  ISETP.NE.AND P0, PT, R10, RZ, PT ;  /* 0x000000ff0a00720c */ /* 0x000fe20003f05270 */
[----:B-1----:R-:W-:-:S04]  /*12150*/  IMAD.MOV.U32 R3, RZ, RZ, 0x3000 ;  /* 0x00003000ff037424 */ /* 0x002fc800078e00ff */
[----:B------:R2:W-:Y:S08]  /*12160*/  SYNCS.ARRIVE.TRANS64 RZ, [UR38+0x22830], R3 ;  /* 0x02283003ffff79a7 */ /* 0x0005f00008000026 */
[----:B--2---:R-:W-:Y:S05]  /*12170*/  @!P0 BRA `(.L_x_1950) ;  /* 0x0000000000048947 */ /* 0x004fea0003800000 */
[----:B------:R-:W-:Y:S01]  /*12180*/  BPT.TRAP 0x1 ;  /* 0x000000040000795c */ /* 0x000fe20000300000 */
.L_x_1950:
[----:B------:R-:W-:Y:S05]  /*12190*/  BSYNC B2 ;  /* 0x0000000000027941 */ /* 0x000fea0003800000 */
.L_x_1949:
        /* <DEDUP_REMOVED lines=11> */
.L_x_1951:
        /* <DEDUP_REMOVED lines=11> */
.L_x_2015:
[----:B------:R-:W-:Y:S05]  /*12300*/  BSYNC B2 ;  /* 0x0000000000027941 */ /* 0x000fea0003800000 */
.L_x_1952:
        /* <DEDUP_REMOVED lines=9> */
.L_x_1955:
[----:B------:R-:W-:Y:S05]  /*123a0*/  BSYNC B2 ;  /* 0x0000000000027941 */ /* 0x000fea0003800000 */
.L_x_1954:
        /* <DEDUP_REMOVED lines=9> */
.L_x_1956:
        /* <DEDUP_REMOVED lines=13> */
.L_x_1957:
        /* <DEDUP_REMOVED lines=13> */
.L_x_1958:
        /* <DEDUP_REMOVED lines=13> */
.L_x_1959:
        /* <DEDUP_REMOVED lines=8> */
.L_x_1945:
[----:B------:R-:W-:Y:S05]  /*12730*/  BSYNC B1 ;  /* 0x0000000000017941 */ /* 0x000fea0003800000 */
.L_x_1944:
[----:B------:R-:W-:Y:S01]  /*12740*/  VIADD R7, R7, 0xfffffffe ;  /* 0xfffffffe07077836 */ /* 0x000fe20000000000 */
[----:B------:R-:W-:Y:S06]  /*12750*/  @P1 BRA `(.L_x_1960) ;  /* 0xffffffec00d81947 */ /* 0x000fec000383ffff */
[----:B------:R-:W-:Y:S05]  /*12760*/  BSYNC B0 ;  /* 0x0000000000007941 */ /* 0x000fea0003800000 */
.L_x_1927:
        /* <DEDUP_REMOVED lines=8> */
[----:B------:R-:W-:Y:S02]  /*127f0*/  ULDC.64 UR4, c[0x0][0x428] ;  /* 0x00010a0000047ab9 */ /* 0x000fe40000000a00 */
        /* <DEDUP_REMOVED lines=16> */
.L_x_1963:
[----:B------:R-:W1:Y:S01]  /*12900*/  S2R R2, SR_TID.X ;  /* 0x0000000000027919 */ /* 0x000e620000002100 */
[----:B------:R-:W-:Y:S01]  /*12910*/  BSSY B1, `(.L_x_1964) ;  /* 0x0000006000017945 */ /* 0x000fe20003800000 */
[----:B-1----:R-:W-:Y:S02]  /*12920*/  LOP3.LUT R3, R2, 0x7f, RZ, 0xc0, !PT ;  /* 0x0000007f02037812 */ /* 0x002fe400078ec0ff */
[----:B------:R-:W-:Y:S02]  /*12930*/  SHF.L.U32 R2, R0, 0x1f, RZ ;  /* 0x0000001f00027819 */ /* 0x000fe400000006ff */
[----:B------:R-:W-:Y:S02]  /*12940*/  ISETP.NE.AND P1, PT, R3, RZ, PT ;  /* 0x000000ff0300720c */ /* 0x000fe40003f25270 */
[----:B------:R-:W1:Y:S02]  /*12950*/  SYNCS.PHASECHK.TRANS64.TRYWAIT P0, [UR38+0x22848], R2 ;  /* 0x02284802ff0075a7 */ /* 0x000e640008000166 */
[----:B-1----:R-:W-:Y:S09]  /*12960*/  @!P0 BRA `(.L_x_1965) ;  /* 0x0000001800648947 */ /* 0x002ff20003800000 */
.L_x_2016:
[----:B------:R-:W-:Y:S05]  /*12970*/  BSYNC B1 ;  /* 0x0000000000017941 */ /* 0x000fea0003800000 */
.L_x_1964:
[----:B------:R-:W-:Y:S04]  /*12980*/  BSSY B1, `(.L_x_1966) ;  /* 0x0000007000017945 */ /* 0x000fe80003800000 */
[----:B------:R-:W-:Y:S05]  /*12990*/  @P1 BRA `(.L_x_1967) ;  /* 0x0000000000141947 */ /* 0x000fea0003800000 */
[----:B------:R-:W-:Y:S01]  /*129a0*/  ISETP.NE.AND P0, PT, R10, RZ, PT ;  /* 0x000000ff0a00720c */ /* 0x000fe20003f05270 */
[----:B-1----:R-:W-:-:S04]  /*129b0*/  IMAD.MOV.U32 R3, RZ, RZ, 0x3000 ;  /* 0x00003000ff037424 */ /* 0x002fc800078e00ff */
[----:B------:R2:W-:Y:S08]  /*129c0*/  SYNCS.ARRIVE.TRANS64 RZ, [UR38+0x22838], R3 ;  /* 0x02283803ffff79a7 */ /* 0x0005f00008000026 */
[----:B--2---:R-:W-:Y:S05]  /*129d0*/  @!P0 BRA `(.L_x_1967) ;  /* 0x0000000000048947 */ /* 0x004fea0003800000 */
[----:B------:R-:W-:Y:S01]  /*129e0*/  BPT.TRAP 0x1 ;  /* 0x000000040000795c */ /* 0x000fe20000300000 */
.L_x_1967:
[----:B------:R-:W-:Y:S05]  /*129f0*/  BSYNC B1 ;  /* 0x0000000000017941 */ /* 0x000fea0003800000 */
.L_x_1966:
        /* <DEDUP_REMOVED lines=11> */
.L_x_1968:
        /* <DEDUP_REMOVED lines=11> */
.L_x_2017:
[----:B------:R-:W-:Y:S05]  /*12b60*/  BSYNC B1 ;  /* 0x0000000000017941 */ /* 0x000fea0003800000 */
.L_x_1969:
        /* <DEDUP_REMOVED lines=9> */
.L_x_1972:
[----:B------:R-:W-:Y:S05]  /*12c00*/  BSYNC B1 ;  /* 0x0000000000017941 */ /* 0x000fea0003800000 */
.L_x_1971:
        /* <DEDUP_REMOVED lines=9> */
.L_x_1973:
        /* <DEDUP_REMOVED lines=13> */
.L_x_1974:
        /* <DEDUP_REMOVED lines=13> */
.L_x_1975:
        /* <DEDUP_REMOVED lines=13> */
.L_x_1976:
        /* <DEDUP_REMOVED lines=8> */
.L_x_1962:
[----:B------:R-:W-:Y:S05]  /*12f90*/  BSYNC B0 ;  /* 0x0000000000007941 */ /* 0x000fea0003800000 */
.L_x_1961:
[----:B------:R-:W-:Y:S01]  /*12fa0*/  LOP3.LUT R0, R0, 0x1, RZ, 0x3c, !PT ;  /* 0x0000000100007812 */ /* 0x000fe200078e3cff */
[----:B------:R-:W-:Y:S02]  /*12fb0*/  IMAD.MOV.U32 R6, RZ, RZ, RZ ;  /* 0x000000ffff067224 */ /* 0x000fe400078e00ff */
[----:B------:R-:W-:-:S07]  /*12fc0*/  IMAD.MOV.U32 R8, RZ, RZ, RZ ;  /* 0x000000ffff087224 */ /* 0x000fce00078e00ff */
.L_x_1898:
[----:B------:R-:W1:Y:S01]  /*12fd0*/  S2R R3, SR_CgaCtaId ;  /* 0x0000000000037919 */ /* 0x000e620000008800 */
[----:B------:R-:W-:-:S04]  /*12fe0*/  MOV R2, 0x400 ;  /* 0x0000040000027802 */ /* 0x000fc80000000f00 */
[----:B-1----:R-:W-:Y:S02]  /*12ff0*/  LEA R2, R3, R2, 0x18 ;  /* 0x0000000203027211 */ /* 0x002fe400078ec0ff */
[----:B------:R-:W-:-:S04]  /*13000*/  SHF.L.U32 R3, R8, 0x1f, RZ ;  /* 0x0000001f08037819 */ /* 0x000fc800000006ff */
[----:B------:R-:W1:Y:S02]  /*13010*/  SYNCS.PHASECHK.TRANS64.TRYWAIT P0, [R2+URZ+0x22820], R3 ;  /* 0x02282003020075a7 */ /* 0x000e64000800017f */
[----:B-1----:R-:W-:Y:S05]  /*13020*/  @!P0 BRA `(.L_x_1977) ;  /* 0x0000001000e48947 */ /* 0x002fea0003800000 */
.L_x_2018:
[----:B------:R-:W-:-:S03]  /*13030*/  UMOV UR4, 0xffffffff ;  /* 0xffffffff00047882 */ /* 0x000fc60000000000 */
[----:B------:R-:W-:Y:S05]  /*13040*/  BRA.DIV UR4, `(.L_x_1978) ;  /* 0x0000001204f07947 */ /* 0x000fea000b800000 */
[----:B-1----:R-:W1:Y:S02]  /*13050*/  S2R R3, SR_TID.X ;  /* 0x0000000000037919 */ /* 0x002e640000002100 */
[----:B-1----:R-:W-:-:S04]  /*13060*/  SHF.R.U32.HI R3, RZ, 0x5, R3 ;  /* 0x00000005ff037819 */ /* 0x002fc80000011603 */
[----:B------:R-:W-:-:S05]  /*13070*/  LOP3.LUT R3, R3, 0x3, RZ, 0xc0, !PT ;  /* 0x0000000303037812 */ /* 0x000fca00078ec0ff */
[----:B------:R1:W2:Y:S02]  /*13080*/  SHFL.IDX PT, R14, R3, RZ, 0x1f ;  /* 0x00001fff030e7589 */ /* 0x0002a400000e0000 */
.L_x_2021:
[----:B--2---:R-:W-:-:S13]  /*13090*/  ISETP.NE.AND P0, PT, R14, RZ, PT ;  /* 0x000000ff0e00720c */ /* 0x004fda0003f05270 */
[----:B------:R-:W-:Y:S05]  /*130a0*/  @P0 BRA `(.L_x_1814) ;  /* 0x0000000000880947 */ /* 0x000fea0003800000 */
[----:B------:R-:W-:-:S03]  /*130b0*/  UMOV UR4, 0xffffffff ;  /* 0xffffffff00047882 */ /* 0x000fc60000000000 */
[----:B------:R-:W-:Y:S05]  /*130c0*/  BRA.DIV UR4, `(.L_x_1979) ;  /* 0x0000001604047947 */ /* 0x000fea000b800000 */
[----:B------:R-:W-:-:S13]  /*130d0*/  ELECT P6, URZ, PT ;  /* 0x00000000003f782f */ /* 0x000fda00038c0000 */
.L_x_2024:
[----:B------:R-:W-:Y:S05]  /*130e0*/  @!P6 BRA `(.L_x_1814) ;  /* 0x000000000078e947 */ /* 0x000fea0003800000 */
[----:B------:R-:W-:-:S06]  /*130f0*/  ULOP3.LUT UR4, UR45, 0x2, URZ, 0xfc, !UPT ;  /* 0x000000022d047892 */ /* 0x000fcc000f8efc3f */
[----:B-1----:R-:W-:-:S05]  /*13100*/  IMAD.U32 R3, RZ, RZ, UR4 ;  /* 0x00000004ff037e24 */ /* 0x002fca000f8e00ff */
[----:B------:R-:W-:-:S13]  /*13110*/  ISETP.NE.AND P2, PT, R3, 0x3, PT ;  /* 0x000000030300780c */ /* 0x000fda0003f45270 */
[----:B------:R-:W-:Y:S05]  /*13120*/  @!P2 BRA `(.L_x_1980) ;  /* 0x000000000004a947 */ /* 0x000fea0003800000 */
[----:B------:R-:W-:Y:S01]  /*13130*/  BPT.TRAP 0x1 ;  /* 0x000000040000795c */ /* 0x000fe20000300000 */
.L_x_1980:
[----:B------:R-:W-:Y:S01]  /*13140*/  VIADD R8, R2, 0x22840 ;  /* 0x0002284002087836 */ /* 0x000fe20000000000 */
[----:B------:R-:W-:Y:S01]  /*13150*/  SHF.L.U32 R4, R0, 0x1f, RZ ;  /* 0x0000001f00047819 */ /* 0x000fe200000006ff */
[C---:B------:R-:W-:Y:S02]  /*13160*/  VIADD R3, R6.reuse, 0x1 ;  /* 0x0000000106037836 */ /* 0x040fe40000000000 */
[----:B------:R-:W-:-:S03]  /*13170*/  IMAD R7, R6, 0x8, R8 ;  /* 0x0000000806077824 */ /* 0x000fc600078e0208 */
[C---:B------:R-:W-:Y:S01]  /*13180*/  ISETP.NE.AND P1, PT, R3.reuse, 0x2, PT ;  /* 0x000000020300780c */ /* 0x040fe20003f25270 */
[----:B------:R-:W1:Y:S03]  /*13190*/  SYNCS.PHASECHK.TRANS64.TRYWAIT P0, [R7+URZ], R4 ;  /* 0x00000004070075a7 */ /* 0x000e66000800017f */
[----:B------:R-:W-:Y:S02]  /*131a0*/  SEL R5, RZ, 0x1, P1 ;  /* 0x00000001ff057807 */ /* 0x000fe40000800000 */
[----:B------:R-:W-:Y:S02]  /*131b0*/  SEL R3, R3, RZ, P1 ;  /* 0x000000ff03037207 */ /* 0x000fe40000800000 */
[----:B------:R-:W-:-:S03]  /*131c0*/  LOP3.LUT R0, R0, R5, RZ, 0x3c, !PT ;  /* 0x0000000500007212 */ /* 0x000fc600078e3cff */
[----:B------:R-:W-:Y:S01]  /*131d0*/  IMAD R5, R3, 0x8, R8 ;  /* 0x0000000803057824 */ /* 0x000fe200078e0208 */
[----:B------:R-:W-:Y:S01]  /*131e0*/  SHF.L.U32 R0, R0, 0x1f, RZ ;  /* 0x0000001f00007819 */ /* 0x000fe200000006ff */
[----:B-1----:R-:W-:Y:S06]  /*131f0*/  @!P0 BRA `(.L_x_1981) ;  /* 0x0000001000d88947 */ /* 0x002fec0003800000 */
.L_x_2025:
[----:B------:R-:W2:Y:S02]  /*13200*/  SYNCS.PHASECHK.TRANS64.TRYWAIT P0, [R5+URZ], R0 ;  /* 0x00000000050075a7 */ /* 0x000ea4000800017f */
[----:B--2---:R-:W-:Y:S05]  /*13210*/  @!P0 BRA `(.L_x_1982) ;  /* 0x0000001000e48947 */ /* 0x004fea0003800000 */
.L_x_2026:
[----:B------:R-:W-:Y:S05]  /*13220*/  @!P2 BRA `(.L_x_1983) ;  /* 0x000000000004a947 */ /* 0x000fea0003800000 */
[----:B------:R-:W-:Y:S01]  /*13230*/  BPT.TRAP 0x1 ;  /* 0x000000040000795c */ /* 0x000fe20000300000 */
.L_x_1983:
[----:B------:R-:W-:-:S04]  /*13240*/  VIADD R2, R2, 0x22860 ;  /* 0x0002286002027836 */ /* 0x000fc80000000000 */
[----:B--2---:R-:W-:-:S04]  /*13250*/  IMAD R5, R6, 0x8, R2 ;  /* 0x0000000806057824 */ /* 0x004fc800078e0202 */
[----:B------:R-:W2:Y:S02]  /*13260*/  SYNCS.PHASECHK.TRANS64.TRYWAIT P0, [R5+URZ], R4 ;  /* 0x00000004050075a7 */ /* 0x000ea4000800017f */
[----:B--2---:R-:W-:Y:S05]  /*13270*/  @!P0 BRA `(.L_x_1984) ;  /* 0x0000001000e08947 */ /* 0x004fea0003800000 */
.L_x_2027:
[----:B------:R-:W-:-:S07]  /*13280*/  IMAD R3, R3, 0x8, R2 ;  /* 0x0000000803037824 */ /* 0x000fce00078e0202 */
.L_x_1985:
[----:B---3--:R3:W4:Y:S02]  /*13290*/  SYNCS.PHASECHK.TRANS64.TRYWAIT P0, [R3+URZ], R0 ;  /* 0x00000000030075a7 */ /* 0x008724000800017f */
[----:B----4-:R-:W-:Y:S05]  /*132a0*/  @!P0 NANOSLEEP.SYNCS 0x989680 ;  /* 0x009896800000895d */ /* 0x010fea0003900000 */
[----:B------:R-:W4:Y:S02]  /*132b0*/  @!P0 SYNCS.PHASECHK.TRANS64 P0, [R3+URZ], R0 ;  /* 0x00000000030085a7 */ /* 0x000f24000800007f */
[----:B----4-:R-:W-:Y:S05]  /*132c0*/  @!P0 BRA `(.L_x_1985) ;  /* 0xfffffffc00f08947 */ /* 0x010fea000383ffff */
.L_x_1814:
[----:B------:R-:W-:Y:S05]  /*132d0*/  BSYNC B6 ;  /* 0x0000000000067941 */ /* 0x000fea0003800000 */
.L_x_1811:
[----:B------:R-:W-:Y:S05]  /*132e0*/  EXIT ;  /* 0x000000000000794d */ /* 0x000fea0003800000 */
.L_x_1824:
[----:B0-----:R-:W-:-:S04]  /*132f0*/  IMAD.U32 R3, RZ, RZ, UR38 ;  /* 0x00000026ff037e24 */ /* 0x001fc8000f8e00ff */
[----:B------:R0:W1:Y:S03]  /*13300*/  SYNCS.PHASECHK.TRANS64.TRYWAIT P0, [R3+URZ+0x22800], R12 ;  /* 0x0228000c030075a7 */ /* 0x000066000800017f */
[----:B-1----:R-:W-:Y:S05]  /*13310*/  @!P0 NANOSLEEP.SYNCS 0x989680 ;  /* 0x009896800000895d */ /* 0x002fea0003900000 */
[----:B------:R-:W1:Y:S02]  /*13320*/  @!P0 SYNCS.PHASECHK.TRANS64 P0, [R3+URZ+0x22800], R12 ;  /* 0x0228000c030085a7 */ /* 0x000e64000800007f */
[----:B-1----:R-:W-:Y:S05]  /*13330*/  @!P0 BRA `(.L_x_1824) ;  /* 0xfffffffc00ec8947 */ /* 0x002fea000383ffff */
[----:B------:R-:W-:Y:S05]  /*13340*/  BRA `(.L_x_1986) ;  /* 0xfffffee400987947 */ /* 0x000fea000383ffff */
.L_x_1828:
[----:B0-----:R-:W-:-:S04]  /*13350*/  IMAD.U32 R3, RZ, RZ, UR38 ;  /* 0x00000026ff037e24 */ /* 0x001fc8000f8e00ff */
[----:B------:R0:W1:Y:S03]  /*13360*/  SYNCS.PHASECHK.TRANS64.TRYWAIT P0, [R3+URZ+0x22830], R12 ;  /* 0x0228300c030075a7 */ /* 0x000066000800017f */
[----:B-1----:R-:W-:Y:S05]  /*13370*/  @!P0 NANOSLEEP.SYNCS 0x989680 ;  /* 0x009896800000895d */ /* 0x002fea0003900000 */
[----:B------:R-:W1:Y:S02]  /*13380*/  @!P0 SYNCS.PHASECHK.TRANS64 P0, [R3+URZ+0x22830], R12 ;  /* 0x0228300c030085a7 */ /* 0x000e64000800007f */
[----:B-1----:R-:W-:Y:S05]  /*13390*/  @!P0 BRA `(.L_x_1828) ;  /* 0xfffffffc00ec8947 */ /* 0x002fea000383ffff */
[----:B------:R-:W-:Y:S05]  /*133a0*/  BRA `(.L_x_1827) ;  /* 0xfffffee400b87947 */ /* 0x000fea000383ffff */
.L_x_1840:
[----:B0-----:R0:W1:Y:S02]  /*133b0*/  SYNCS.PHASECHK.TRANS64.TRYWAIT P1, [R9+URZ+0x22850], R12 ;  /* 0x0228500c090075a7 */ /* 0x001064000802017f */
[----:B-1----:R-:W-:Y:S05]  /*133c0*/  @!P1 NANOSLEEP.SYNCS 0x989680 ;  /* 0x009896800000995d */ /* 0x002fea0003900000 */
[----:B------:R-:W1:Y:S02]  /*133d0*/  @!P1 SYNCS.PHASECHK.TRANS64 P1, [R9+URZ+0x22850], R12 ;  /* 0x0228500c090095a7 */ /* 0x000e64000802007f */
[----:B-1----:R-:W-:Y:S05]  /*133e0*/  @!P1 BRA `(.L_x_1840) ;  /* 0xfffffffc00f09947 */ /* 0x002fea000383ffff */
[----:B------:R-:W-:Y:S05]  /*133f0*/  BRA `(.L_x_1839) ;  /* 0xffffff0800d87947 */ /* 0x000fea000383ffff */
.L_x_1848:
[----:B-1----:R-:W-:-:S04]  /*13400*/  IMAD.U32 R4, RZ, RZ, UR31 ;  /* 0x0000001fff047e24 */ /* 0x002fc8000f8e00ff */
[----:B------:R1:W2:Y:S03]  /*13410*/  SYNCS.PHASECHK.TRANS64.TRYWAIT P1, [R4+URZ+0x22830], R13 ;  /* 0x0228300d040075a7 */ /* 0x0002a6000802017f */
[----:B--2---:R-:W-:Y:S05]  /*13420*/  @!P1 NANOSLEEP.SYNCS 0x989680 ;  /* 0x009896800000995d */ /* 0x004fea0003900000 */
[----:B------:R-:W2:Y:S02]  /*13430*/  @!P1 SYNCS.PHASECHK.TRANS64 P1, [R4+URZ+0x22830], R13 ;  /* 0x0228300d040095a7 */ /* 0x000ea4000802007f */
[----:B--2---:R-:W-:Y:S05]  /*13440*/  @!P1 BRA `(.L_x_1848) ;  /* 0xfffffffc00ec9947 */ /* 0x004fea000383ffff */
[----:B------:R-:W-:Y:S05]  /*13450*/  BRA `(.L_x_1847) ;  /* 0xffffff1000707947 */ /* 0x000fea000383ffff */
.L_x_1860:
[----:B-1----:R1:W2:Y:S02]  /*13460*/  SYNCS.PHASECHK.TRANS64.TRYWAIT P1, [R12+URZ+0x22850], R13 ;  /* 0x0228500d0c0075a7 */ /* 0x0022a4000802017f */
[----:B--2---:R-:W-:Y:S05]  /*13470*/  @!P1 NANOSLEEP.SYNCS 0x989680 ;  /* 0x009896800000995d */ /* 0x004fea0003900000 */
[----:B------:R-:W2:Y:S02]  /*13480*/  @!P1 SYNCS.PHASECHK.TRANS64 P1, [R12+URZ+0x22850], R13 ;  /* 0x0228500d0c0095a7 */ /* 0x000ea4000802007f */
[----:B--2---:R-:W-:Y:S05]  /*13490*/  @!P1 BRA `(.L_x_1860) ;  /* 0xfffffffc00f09947 */ /* 0x004fea000383ffff */
[----:B------:R-:W-:Y:S05]  /*134a0*/  BRA `(.L_x_1859) ;  /* 0xffffff3c00447947 */ /* 0x000fea000383ffff */
.L_x_1869:
[----:B-1----:R-:W-:-:S04]  /*134b0*/  IMAD.U32 R13, RZ, RZ, UR27 ;  /* 0x0000001bff0d7e24 */ /* 0x002fc8000f8e00ff */
[----:B------:R1:W3:Y:S03]  /*134c0*/  SYNCS.PHASECHK.TRANS64.TRYWAIT P2, [R13+URZ+0x22830], R8 ;  /* 0x022830080d0075a7 */ /* 0x0002e6000804017f */
[----:B---3--:R-:W-:Y:S05]  /*134d0*/  @!P2 NANOSLEEP.SYNCS 0x989680 ;  /* 0x009896800000a95d */ /* 0x008fea0003900000 */
[----:B------:R-:W3:Y:S02]  /*134e0*/  @!P2 SYNCS.PHASECHK.TRANS64 P2, [R13+URZ+0x22830], R8 ;  /* 0x022830080d00a5a7 */ /* 0x000ee4000804007f */
[----:B---3--:R-:W-:Y:S05]  /*134f0*/  @!P2 BRA `(.L_x_1869) ;  /* 0xfffffffc00eca947 */ /* 0x008fea000383ffff */
[----:B------:R-:W-:Y:S05]  /*13500*/  BRA `(.L_x_1868) ;  /* 0xffffff4000f87947 */ /* 0x000fea000383ffff */
.L_x_1873:
[----:B0-----:R0:W1:Y:S02]  /*13510*/  SYNCS.PHASECHK.TRANS64.TRYWAIT P2, [R179+URZ+0x22850], R8 ;  /* 0x02285008b30075a7 */ /* 0x001064000804017f */
[----:B-1----:R-:W-:Y:S05]  /*13520*/  @!P2 NANOSLEEP.SYNCS 0x989680 ;  /* 0x009896800000a95d */ /* 0x002fea0003900000 */
[----:B------:R-:W1:Y:S02]  /*13530*/  @!P2 SYNCS.PHASECHK.TRANS64 P2, [R179+URZ+0x22850], R8 ;  /* 0x02285008b300a5a7 */ /* 0x000e64000804007f */
[----:B-1----:R-:W-:Y:S05]  /*13540*/  @!P2 BRA `(.L_x_1873) ;  /* 0xfffffffc00f0a947 */ /* 0x002fea000383ffff */
[----:B------:R-:W-:Y:S05]  /*13550*/  BRA `(.L_x_1872) ;  /* 0xffffff5c00187947 */ /* 0x000fea000383ffff */
.L_x_1879:
[----:B--2---:R-:W-:-:S04]  /*13560*/  IMAD.U32 R0, RZ, RZ, UR30 ;  /* 0x0000001eff007e24 */ /* 0x004fc8000f8e00ff */
[----:B------:R2:W3:Y:S03]  /*13570*/  SYNCS.PHASECHK.TRANS64.TRYWAIT P1, [R0+URZ+0x22830], R11 ;  /* 0x0228300b000075a7 */ /* 0x0004e6000802017f */
[----:B---3--:R-:W-:Y:S05]  /*13580*/  @!P1 NANOSLEEP.SYNCS 0x989680 ;  /* 0x009896800000995d */ /* 0x008fea0003900000 */
[----:B------:R-:W3:Y:S02]  /*13590*/  @!P1 SYNCS.PHASECHK.TRANS64 P1, [R0+URZ+0x22830], R11 ;  /* 0x0228300b000095a7 */ /* 0x000ee4000802007f */
[----:B---3--:R-:W-:Y:S05]  /*135a0*/  @!P1 BRA `(.L_x_1879) ;  /* 0xfffffffc00ec9947 */ /* 0x008fea000383ffff */
[----:B------:R-:W-:Y:S05]  /*135b0*/  BRA `(.L_x_1878) ;  /* 0xffffff6000187947 */ /* 0x000fea000383ffff */
.L_x_1891:
[----:B-1----:R1:W2:Y:S02]  /*135c0*/  SYNCS.PHASECHK.TRANS64.TRYWAIT P1, [R8+URZ+0x22850], R11 ;  /* 0x0228500b080075a7 */ /* 0x0022a4000802017f */
[----:B--2---:R-:W-:Y:S05]  /*135d0*/  @!P1 NANOSLEEP.SYNCS 0x989680 ;  /* 0x009896800000995d */ /* 0x004fea0003900000 */
[----:B------:R-:W2:Y:S02]  /*135e0*/  @!P1 SYNCS.PHASECHK.TRANS64 P1, [R8+URZ+0x22850], R11 ;  /* 0x0228500b080095a7 */ /* 0x000ea4000802007f */
[----:B--2---:R-:W-:Y:S05]  /*135f0*/  @!P1 BRA `(.L_x_1891) ;  /* 0xfffffffc00f09947 */ /* 0x004fea000383ffff */
[----:B------:R-:W-:Y:S05]  /*13600*/  BRA `(.L_x_1890) ;  /* 0xffffff8800e07947 */ /* 0x000fea000383ffff */
.L_x_1909:
[----:B------:R-:W-:Y:S02]  /*13610*/  IMAD.MOV.U32 R13, RZ, RZ, R6 ;  /* 0x000000ffff0d7224 */ /* 0x000fe400078e0006 */
[----:B------:R-:W-:Y:S02]  /*13620*/  IMAD.MOV.U32 R12, RZ, RZ, RZ ;  /* 0x000000ffff0c7224 */ /* 0x000fe400078e00ff */
[----:B------:R-:W-:Y:S02]  /*13630*/  IMAD.MOV.U32 R11, RZ, RZ, 0x1f ;  /* 0x0000001fff0b7424 */ /* 0x000fe400078e00ff */
[----:B------:R-:W-:-:S07]  /*13640*/  IMAD.MOV.U32 R15, RZ, RZ, -0x1 ;  /* 0xffffffffff0f7424 */ /* 0x000fce00078e00ff */
[----:B------:R-:W-:Y:S05]  /*13650*/  WARPSYNC.COLLECTIVE R15, `(.L_x_1987) ;  /* 0x000000000f087348 */ /* 0x000fea0003c00000 */
[----:B------:R0:W1:Y:S02]  /*13660*/  SHFL.IDX P6, R14, R13, R12, R11 ;  /* 0x0000000c0d0e7389 */ /* 0x00006400000c000b */
[----:B01----:R-:W-:Y:S01]  /*13670*/  ENDCOLLECTIVE ;  /* 0x000000000000791b */ /* 0x003fe20003800000 */
.L_x_1987:
[----:B------:R-:W-:Y:S05]  /*13680*/  BRA `(.L_x_1988) ;  /* 0xffffffc800f87947 */ /* 0x000fea000383ffff */
.L_x_1911:
[----:B------:R-:W-:Y:S01]  /*13690*/  BSSY B0, `(.L_x_1989) ;  /* 0x0000006000007945 */ /* 0x000fe20003800000 */
[----:B------:R-:W-:-:S07]  /*136a0*/  IMAD.MOV.U32 R15, RZ, RZ, -0x1 ;  /* 0xffffffffff0f7424 */ /* 0x000fce00078e00ff */
[----:B0-----:R-:W-:Y:S05]  /*136b0*/  WARPSYNC.COLLECTIVE R15, `(.L_x_1990) ;  /* 0x000000000f0c7348 */ /* 0x001fea0003c00000 */
[----:B------:R-:W-:Y:S02]  /*136c0*/  ELECT P6, UR62, PT ;  /* 0x00000000003e782f */ /* 0x000fe400038c0000 */
[----:B------:R-:W-:Y:S01]  /*136d0*/  MOV R14, UR62 ;  /* 0x0000003e000e7c02 */ /* 0x000fe20008000f00 */
[----:B0-----:R-:W-:Y:S10]  /*136e0*/  ENDCOLLECTIVE ;  /* 0x000000000000791b */ /* 0x001ff40003800000 */
.L_x_1990:
[----:B------:R-:W-:Y:S05]  /*136f0*/  BSYNC B0 ;  /* 0x0000000000007941 */ /* 0x000fea0003800000 */
.L_x_1989:
[----:B------:R-:W-:Y:S05]  /*13700*/  BRA `(.L_x_1991) ;  /* 0xffffffc800fc7947 */ /* 0x000fea000383ffff */
.L_x_1913:
[----:B0-----:R-:W-:-:S04]  /*13710*/  IMAD.U32 R3, RZ, RZ, UR38 ;  /* 0x00000026ff037e24 */ /* 0x001fc8000f8e00ff */
[----:B------:R0:W1:Y:S03]  /*13720*/  SYNCS.PHASECHK.TRANS64.TRYWAIT P0, [R3+URZ+0x22840], R0 ;  /* 0x02284000030075a7 */ /* 0x000066000800017f */
[----:B-1----:R-:W-:Y:S05]  /*13730*/  @!P0 NANOSLEEP.SYNCS 0x989680 ;  /* 0x009896800000895d */ /* 0x002fea0003900000 */
[----:B------:R-:W1:Y:S02]  /*13740*/  @!P0 SYNCS.PHASECHK.TRANS64 P0, [R3+URZ+0x22840], R0 ;  /* 0x02284000030085a7 */ /* 0x000e64000800007f */
[----:B-1----:R-:W-:Y:S05]  /*13750*/  @!P0 BRA `(.L_x_1913) ;  /* 0xfffffffc00ec8947 */ /* 0x002fea000383ffff */
[----:B------:R-:W-:Y:S05]  /*13760*/  BRA `(.L_x_1992) ;  /* 0xffffffcc005c7947 */ /* 0x000fea000383ffff */
.L_x_1916:
[----:B------:R-:W-:Y:S02]  /*13770*/  IMAD.MOV.U32 R13, RZ, RZ, R7 ;  /* 0x000000ffff0d7224 */ /* 0x000fe400078e0007 */
[----:B------:R-:W-:Y:S02]  /*13780*/  IMAD.MOV.U32 R12, RZ, RZ, RZ ;  /* 0x000000ffff0c7224 */ /* 0x000fe400078e00ff */
[----:B------:R-:W-:Y:S02]  /*13790*/  IMAD.MOV.U32 R11, RZ, RZ, 0x181f ;  /* 0x0000181fff0b7424 */ /* 0x000fe400078e00ff */
[----:B------:R-:W-:Y:S02]  /*137a0*/  IMAD.MOV.U32 R15, RZ, RZ, -0x1 ;  /* 0xffffffffff0f7424 */ /* 0x000fe400078e00ff */
[----:B------:R-:W-:-:S07]  /*137b0*/  VIADD R4, R4, UR40 ;  /* 0x0000002804047c36 */ /* 0x000fce0008000000 */
[----:B------:R-:W-:Y:S05]  /*137c0*/  WARPSYNC.COLLECTIVE R15, `(.L_x_1993) ;  /* 0x000000000f087348 */ /* 0x000fea0003c00000 */
[----:B------:R0:W1:Y:S02]  /*137d0*/  SHFL.IDX P6, R14, R13, R12, R11 ;  /* 0x0000000c0d0e7389 */ /* 0x00006400000c000b */
[----:B01----:R-:W-:Y:S01]  /*137e0*/  ENDCOLLECTIVE ;  /* 0x000000000000791b */ /* 0x003fe20003800000 */
.L_x_1993:
[----:B------:R-:W-:Y:S02]  /*137f0*/  VIADD R10, R4, 0x10 ;  /* 0x00000010040a7836 */ /* 0x000fe40000000000 */
[----:B------:R-:W-:Y:S02]  /*13800*/  IMAD.MOV.U32 R13, RZ, RZ, R0 ;  /* 0x000000ffff0d7224 */ /* 0x000fe400078e0000 */
[----:B------:R-:W-:-:S07]  /*13810*/  IMAD.MOV.U32 R2, RZ, RZ, R14 ;  /* 0x000000ffff027224 */ /* 0x000fce00078e000e */
[----:B------:R-:W-:Y:S05]  /*13820*/  WARPSYNC.COLLECTIVE R15, `(.L_x_1994) ;  /* 0x000000000f087348 */ /* 0x000fea0003c00000 */
[----:B------:R0:W1:Y:S02]  /*13830*/  SHFL.IDX P6, R14, R13, R12, R11 ;  /* 0x0000000c0d0e7389 */ /* 0x00006400000c000b */
[----:B01----:R-:W-:Y:S01]  /*13840*/  ENDCOLLECTIVE ;  /* 0x000000000000791b */ /* 0x003fe20003800000 */
.L_x_1994:
        /* <DEDUP_REMOVED lines=12> */
.L_x_1995:
        /* <DEDUP_REMOVED lines=11> */
.L_x_1996:
[----:B------:R-:W-:Y:S02]  /*139c0*/  IMAD.MOV.U32 R13, RZ, RZ, R7 ;  /* 0x000000ffff0d7224 */ /* 0x000fe400078e0007 */
[----:B------:R-:W-:Y:S01]  /*139d0*/  IMAD.MOV.U32 R12, RZ, RZ, 0x2 ;  /* 0x00000002ff0c7424 */ /* 0x000fe200078e00ff */
[----:B------:R-:W-:Y:S01]  /*139e0*/  @!P1 LEA R2, P2, R8, R14, 0x1 ;  /* 0x0000000e08029211 */ /* 0x000fe200078408ff */
[----:B------:R-:W-:-:S04]  /*139f0*/  VIADD R14, R4, 0x20 ;  /* 0x00000020040e7836 */ /* 0x000fc80000000000 */
[----:B------:R-:W-:-:S05]  /*13a00*/  @!P1 IMAD.X R3, RZ, RZ, R9, P2 ;  /* 0x000000ffff039224 */ /* 0x000fca00010e0609 */
        /* <DEDUP_REMOVED lines=8> */
.L_x_1997:
[----:B------:R-:W-:Y:S01]  /*13a90*/  VIADD R10, R4, 0x30 ;  /* 0x00000030040a7836 */ /* 0x000fe20000000000 */
[----:B------:R-:W-:Y:S01]  /*13aa0*/  @!P1 LEA R21, R6, UR38, 0x1 ;  /* 0x0000002606159c11 */ /* 0x000fe2000f8e08ff */
[----:B------:R-:W-:Y:S02]  /*13ab0*/  IMAD.MOV.U32 R13, RZ, RZ, R0 ;  /* 0x000000ffff0d7224 */ /* 0x000fe400078e0000 */
[----:B------:R-:W-:-:S07]  /*13ac0*/  IMAD.MOV.U32 R9, RZ, RZ, R14 ;  /* 0x000000ffff097224 */ /* 0x000fce00078e000e */
[----:B------:R-:W-:Y:S05]  /*13ad0*/  WARPSYNC.COLLECTIVE R15, `(.L_x_1998) ;  /* 0x000000000f087348 */ /* 0x000fea0003c00000 */
[----:B------:R0:W1:Y:S02]  /*13ae0*/  SHFL.IDX P6, R14, R13, R12, R11 ;  /* 0x0000000c0d0e7389 */ /* 0x00006400000c000b */
[----:B01----:R-:W-:Y:S01]  /*13af0*/  ENDCOLLECTIVE ;  /* 0x000000000000791b */ /* 0x003fe20003800000 */
.L_x_1998:
[----:B------:R-:W-:Y:S02]  /*13b00*/  IMAD.MOV.U32 R13, RZ, RZ, R7 ;  /* 0x000000ffff0d7224 */ /* 0x000fe400078e0007 */
[----:B------:R-:W-:Y:S01]  /*13b10*/  IMAD.MOV.U32 R12, RZ, RZ, 0x3 ;  /* 0x00000003ff0c7424 */ /* 0x000fe200078e00ff */
[----:B------:R-:W-:-:S13]  /*13b20*/  @!P1 LEA R2, P2, R8, R14, 0x1 ;  /* 0x0000000e08029211 */ /* 0x000fda00078408ff */
[----:B------:R-:W-:Y:S05]  /*13b30*/  WARPSYNC.COLLECTIVE R15, `(.L_x_1999) ;  /* 0x000000000f087348 */ /* 0x000fea0003c00000 */
[----:B------:R0:W1:Y:S02]  /*13b40*/  SHFL.IDX P6, R14, R13, R12, R11 ;  /* 0x0000000c0d0e7389 */ /* 0x00006400000c000b */
[----:B01----:R-:W-:Y:S01]  /*13b50*/  ENDCOLLECTIVE ;  /* 0x000000000000791b */ /* 0x003fe20003800000 */
.L_x_1999:
[----:B------:R-:W-:-:S05]  /*13b60*/  @!P1 IMAD.X R3, RZ, RZ, R9, P2 ;  /* 0x000000ffff039224 */ /* 0x000fca00010e0609 */
        /* <DEDUP_REMOVED lines=11> */
.L_x_2000:
        /* <DEDUP_REMOVED lines=13> */
.L_x_2001:
[----:B------:R-:W-:Y:S01]  /*13cf0*/  VIADD R10, R4, 0x50 ;  /* 0x00000050040a7836 */ /* 0x000fe20000000000 */
[----:B------:R-:W-:Y:S01]  /*13d00*/  @!P1 LEA R21, R6, UR38, 0x1 ;  /* 0x0000002606159c11 */ /* 0x000fe2000f8e08ff */
[----:B------:R-:W-:Y:S02]  /*13d10*/  IMAD.MOV.U32 R13, RZ, RZ, R0 ;  /* 0x000000ffff0d7224 */ /* 0x000fe400078e0000 */
[----:B------:R-:W-:-:S07]  /*13d20*/  IMAD.MOV.U32 R9, RZ, RZ, R14 ;  /* 0x000000ffff097224 */ /* 0x000fce00078e000e */
[----:B------:R-:W-:Y:S05]  /*13d30*/  WARPSYNC.COLLECTIVE R15, `(.L_x_2002) ;  /* 0x000000000f087348 */ /* 0x000fea0003c00000 */
[----:B------:R0:W1:Y:S02]  /*13d40*/  SHFL.IDX P6, R14, R13, R12, R11 ;  /* 0x0000000c0d0e7389 */ /* 0x00006400000c000b */
[----:B01----:R-:W-:Y:S01]  /*13d50*/  ENDCOLLECTIVE ;  /* 0x000000000000791b */ /* 0x003fe20003800000 */
.L_x_2002:
[----:B------:R-:W-:Y:S02]  /*13d60*/  IMAD.MOV.U32 R13, RZ, RZ, R7 ;  /* 0x000000ffff0d7224 */ /* 0x000fe400078e0007 */
[----:B------:R-:W-:Y:S01]  /*13d70*/  IMAD.MOV.U32 R12, RZ, RZ, 0x5 ;  /* 0x00000005ff0c7424 */ /* 0x000fe200078e00ff */
[----:B------:R-:W-:-:S13]  /*13d80*/  @!P1 LEA R2, P2, R8, R14, 0x1 ;  /* 0x0000000e08029211 */ /* 0x000fda00078408ff */
[----:B------:R-:W-:Y:S05]  /*13d90*/  WARPSYNC.COLLECTIVE R15, `(.L_x_2003) ;  /* 0x000000000f087348 */ /* 0x000fea0003c00000 */
[----:B------:R0:W1:Y:S02]  /*13da0*/  SHFL.IDX P6, R14, R13, R12, R11 ;  /* 0x0000000c0d0e7389 */ /* 0x00006400000c000b */
[----:B01----:R-:W-:Y:S01]  /*13db0*/  ENDCOLLECTIVE ;  /* 0x000000000000791b */ /* 0x003fe20003800000 */
.L_x_2003:
        /* <DEDUP_REMOVED lines=12> */
.L_x_2004:
[----:B------:R-:W-:Y:S02]  /*13e80*/  IMAD.MOV.U32 R13, RZ, RZ, R7 ;  /* 0x000000ffff0d7224 */ /* 0x000fe400078e0007 */
[----:B------:R-:W-:Y:S01]  /*13e90*/  IMAD.MOV.U32 R12, RZ, RZ, 0x6 ;  /* 0x00000006ff0c7424 */ /* 0x000fe200078e00ff */
[----:B------:R-:W-:-:S13]  /*13ea0*/  @!P1 LEA R2, P2, R8, R14, 0x1 ;  /* 0x0000000e08029211 */ /* 0x000fda00078408ff */
[----:B------:R-:W-:Y:S05]  /*13eb0*/  WARPSYNC.COLLECTIVE R15, `(.L_x_2005) ;  /* 0x000000000f087348 */ /* 0x000fea0003c00000 */
[----:B------:R0:W1:Y:S02]  /*13ec0*/  SHFL.IDX P6, R14, R13, R12, R11 ;  /* 0x0000000c0d0e7389 */ /* 0x00006400000c000b */
[----:B01----:R-:W-:Y:S01]  /*13ed0*/  ENDCOLLECTIVE ;  /* 0x000000000000791b */ /* 0x003fe20003800000 */
.L_x_2005:
[----:B------:R-:W-:-:S05]  /*13ee0*/  @!P1 IMAD.X R3, RZ, RZ, R9, P2 ;  /* 0x000000ffff039224 */ /* 0x000fca00010e0609 */
[----:B------:R-:W-:Y:S01]  /*13ef0*/  @!PT LDS RZ, [RZ] ;  /* 0x00000000fffff984 */ /* 0x000fe20000000800 */
[----:B------:R-:W-:Y:S01]  /*13f00*/  @!PT LDS RZ, [RZ] ;  /* 0x00000000fffff984 */ /* 0x000fe20000000800 */
[----:B------:R-:W-:Y:S01]  /*13f10*/  @!PT LDS RZ, [RZ] ;  /* 0x00000000fffff984 */ /* 0x000fe20000000800 */
[----:B------:R0:W-:Y:S01]  /*13f20*/  @!P1 LDGSTS.E.BYPASS.LTC128B.128 [R10+0x1ac00], desc[UR48][R2.64], !P0 ;  /* 0x1ac00000020a9fae */ /* 0x0001e2000c101d70 */
[----:B------:R-:W-:Y:S02]  /*13f30*/  IMAD.MOV.U32 R13, RZ, RZ, R0 ;  /* 0x000000ffff0d7224 */ /* 0x000fe400078e0000 */
[----:B0-----:R-:W-:Y:S02]  /*13f40*/  VIADD R2, R4, 0x60 ;  /* 0x0000006004027836 */ /* 0x001fe40000000000 */
[----:B------:R-:W-:-:S03]  /*13f50*/  IMAD.MOV.U32 R9, RZ, RZ, R14 ;  /* 0x000000ffff097224 */ /* 0x000fc600078e000e */
[----:B------:R-:W-:-:S13]  /*13f60*/  ISETP.GE.AND P1, PT, R2, R5, PT ;  /* 0x000000050200720c */ /* 0x000fda0003f26270 */
[----:B------:R-:W-:Y:S05]  /*13f70*/  WARPSYNC.COLLECTIVE R15, `(.L_x_2006) ;  /* 0x000000000f087348 */ /* 0x000fea0003c00000 */
[----:B------:R0:W1:Y:S02]  /*13f80*/  SHFL.IDX P6, R14, R13, R12, R11 ;  /* 0x0000000c0d0e7389 */ /* 0x00006400000c000b */
[----:B01----:R-:W-:Y:S01]  /*13f90*/  ENDCOLLECTIVE ;  /* 0x000000000000791b */ /* 0x003fe20003800000 */
.L_x_2006:
[----:B------:R-:W-:Y:S02]  /*13fa0*/  IMAD.MOV.U32 R13, RZ, RZ, R7 ;  /* 0x000000ffff0d7224 */ /* 0x000fe400078e0007 */
[----:B------:R-:W-:Y:S01]  /*13fb0*/  IMAD.MOV.U32 R12, RZ, RZ, 0x7 ;  /* 0x00000007ff0c7424 */ /* 0x000fe200078e00ff */
[----:B------:R-:W-:-:S13]  /*13fc0*/  @!P1 LEA R2, P2, R8, R14, 0x1 ;  /* 0x0000000e08029211 */ /* 0x000fda00078408ff */
[----:B------:R-:W-:Y:S05]  /*13fd0*/  WARPSYNC.COLLECTIVE R15, `(.L_x_2007) ;  /* 0x000000000f087348 */ /* 0x000fea0003c00000 */
[----:B------:R0:W1:Y:S02]  /*13fe0*/  SHFL.IDX P6, R14, R13, R12, R11 ;  /* 0x0000000c0d0e7389 */ /* 0x00006400000c000b */
[----:B01----:R-:W-:Y:S01]  /*13ff0*/  ENDCOLLECTIVE ;  /* 0x000000000000791b */ /* 0x003fe20003800000 */
.L_x_2007:
[----:B------:R-:W-:Y:S01]  /*14000*/  @!P1 IMAD.X R3, RZ, RZ, R9, P2 ;  /* 0x000000ffff039224 */ /* 0x000fe200010e0609 */
[----:B------:R-:W-:-:S05]  /*14010*/  @!P1 LEA R9, R6, UR38, 0x1 ;  /* 0x0000002606099c11 */ /* 0x000fca000f8e08ff */
        /* <DEDUP_REMOVED lines=9> */
.L_x_2008:
[----:B------:R-:W-:Y:S05]  /*140b0*/  BRA `(.L_x_2009) ;  /* 0xffffffcc008c7947 */ /* 0x000fea000383ffff */
.L_x_1917:
[----:B0-----:R-:W-:-:S04]  /*140c0*/  IMAD.U32 R3, RZ, RZ, UR38 ;  /* 0x00000026ff037e24 */ /* 0x001fc8000f8e00ff */
[----:B------:R0:W1:Y:S03]  /*140d0*/  SYNCS.PHASECHK.TRANS64.TRYWAIT P0, [R3+URZ+0x22820], R4 ;  /* 0x02282004030075a7 */ /* 0x000066000800017f */
[----:B-1----:R-:W-:Y:S05]  /*140e0*/  @!P0 NANOSLEEP.SYNCS 0x989680 ;  /* 0x009896800000895d */ /* 0x002fea0003900000 */
[----:B------:R-:W1:Y:S02]  /*140f0*/  @!P0 SYNCS.PHASECHK.TRANS64 P0, [R3+URZ+0x22820], R4 ;  /* 0x02282004030085a7 */ /* 0x000e64000800007f */
[----:B-1----:R-:W-:Y:S05]  /*14100*/  @!P0 BRA `(.L_x_1917) ;  /* 0xfffffffc00ec8947 */ /* 0x002fea000383ffff */
[----:B------:R-:W-:Y:S05]  /*14110*/  BRA `(.L_x_2010) ;  /* 0xffffffcc00bc7947 */ /* 0x000fea000383ffff */
.L_x_1920:
[----:B0-----:R-:W-:-:S04]  /*14120*/  IMAD.U32 R3, RZ, RZ, UR38 ;  /* 0x00000026ff037e24 */ /* 0x001fc8000f8e00ff */
[----:B------:R0:W1:Y:S03]  /*14130*/  SYNCS.PHASECHK.TRANS64.TRYWAIT P0, [R3+URZ+0x22860], R4 ;  /* 0x02286004030075a7 */ /* 0x000066000800017f */
[----:B-1----:R-:W-:Y:S05]  /*14140*/  @!P0 NANOSLEEP.SYNCS 0x989680 ;  /* 0x009896800000895d */ /* 0x002fea0003900000 */
[----:B------:R-:W1:Y:S02]  /*14150*/  @!P0 SYNCS.PHASECHK.TRANS64 P0, [R3+URZ+0x22860], R4 ;  /* 0x02286004030085a7 */ /* 0x000e64000800007f */
[----:B-1----:R-:W-:Y:S05]  /*14160*/  @!P0 BRA `(.L_x_1920) ;  /* 0xfffffffc00ec8947 */ /* 0x002fea000383ffff */
[----:B------:R-:W-:Y:S05]  /*14170*/  BRA `(.L_x_2011) ;  /* 0xffffffcc00c87947 */ /* 0x000fea000383ffff */
.L_x_1932:
[----:B-1----:R-:W-:-:S04]  /*14180*/  IMAD.U32 R3, RZ, RZ, UR38 ;  /* 0x00000026ff037e24 */ /* 0x002fc8000f8e00ff */
[----:B------:R1:W2:Y:S03]  /*14190*/  SYNCS.PHASECHK.TRANS64.TRYWAIT P0, [R3+URZ+0x22848], R2 ;  /* 0x02284802030075a7 */ /* 0x0002a6000800017f */
[----:B--2---:R-:W-:Y:S05]  /*141a0*/  @!P0 NANOSLEEP.SYNCS 0x989680 ;  /* 0x009896800000895d */ /* 0x004fea0003900000 */
[----:B------:R-:W2:Y:S02]  /*141b0*/  @!P0 SYNCS.PHASECHK.TRANS64 P0, [R3+URZ+0x22848], R2 ;  /* 0x02284802030085a7 */ /* 0x000ea4000800007f */
[----:B--2---:R-:W-:Y:S05]  /*141c0*/  @!P0 BRA `(.L_x_1932) ;  /* 0xfffffffc00ec8947 */ /* 0x004fea000383ffff */
[----:B------:R-:W-:Y:S05]  /*141d0*/  BRA `(.L_x_2012) ;  /* 0xffffffd400c07947 */ /* 0x000fea000383ffff */
.L_x_1937:
[----:B01----:R-:W-:-:S04]  /*141e0*/  IMAD.U32 R3, RZ, RZ, UR38 ;  /* 0x00000026ff037e24 */ /* 0x003fc8000f8e00ff */
[----:B------:R0:W1:Y:S03]  /*141f0*/  SYNCS.PHASECHK.TRANS64.TRYWAIT P0, [R3+URZ+0x22868], R2 ;  /* 0x02286802030075a7 */ /* 0x000066000800017f */
[----:B-1----:R-:W-:Y:S05]  /*14200*/  @!P0 NANOSLEEP.SYNCS 0x989680 ;  /* 0x009896800000895d */ /* 0x002fea0003900000 */
[----:B------:R-:W1:Y:S02]  /*14210*/  @!P0 SYNCS.PHASECHK.TRANS64 P0, [R3+URZ+0x22868], R2 ;  /* 0x02286802030085a7 */ /* 0x000e64000800007f */
[----:B-1----:R-:W-:Y:S05]  /*14220*/  @!P0 BRA `(.L_x_1937) ;  /* 0xfffffffc00ec8947 */ /* 0x002fea000383ffff */
[----:B------:R-:W-:Y:S05]  /*14230*/  BRA `(.L_x_2013) ;  /* 0xffffffd800207947 */ /* 0x000fea000383ffff */
.L_x_1948:
[----:B-1----:R-:W-:-:S04]  /*14240*/  IMAD.U32 R3, RZ, RZ, UR38 ;  /* 0x00000026ff037e24 */ /* 0x002fc8000f8e00ff */
[----:B------:R1:W2:Y:S03]  /*14250*/  SYNCS.PHASECHK.TRANS64.TRYWAIT P0, [R3+URZ+0x22840], R2 ;  /* 0x02284002030075a7 */ /* 0x0002a6000800017f */
[----:B--2---:R-:W-:Y:S05]  /*14260*/  @!P0 NANOSLEEP.SYNCS 0x989680 ;  /* 0x009896800000895d */ /* 0x004fea0003900000 */
[----:B------:R-:W2:Y:S02]  /*14270*/  @!P0 SYNCS.PHASECHK.TRANS64 P0, [R3+URZ+0x22840], R2 ;  /* 0x02284002030085a7 */ /* 0x000ea4000800007f */
[----:B--2---:R-:W-:Y:S05]  /*14280*/  @!P0 BRA `(.L_x_1948) ;  /* 0xfffffffc00ec8947 */ /* 0x004fea000383ffff */
[----:B------:R-:W-:Y:S05]  /*14290*/  BRA `(.L_x_2014) ;  /* 0xffffffdc009c7947 */ /* 0x000fea000383ffff */
.L_x_1953:
[----:B01----:R-:W-:-:S04]  /*142a0*/  IMAD.U32 R3, RZ, RZ, UR38 ;  /* 0x00000026ff037e24 */ /* 0x003fc8000f8e00ff */
[----:B------:R0:W1:Y:S03]  /*142b0*/  SYNCS.PHASECHK.TRANS64.TRYWAIT P0, [R3+URZ+0x22860], R2 ;  /* 0x02286002030075a7 */ /* 0x000066000800017f */
[----:B-1----:R-:W-:Y:S05]  /*142c0*/  @!P0 NANOSLEEP.SYNCS 0x989680 ;  /* 0x009896800000895d */ /* 0x002fea0003900000 */
[----:B------:R-:W1:Y:S02]  /*142d0*/  @!P0 SYNCS.PHASECHK.TRANS64 P0, [R3+URZ+0x22860], R2 ;  /* 0x02286002030085a7 */ /* 0x000e64000800007f */
[----:B-1----:R-:W-:Y:S05]  /*142e0*/  @!P0 BRA `(.L_x_1953) ;  /* 0xfffffffc00ec8947 */ /* 0x002fea000383ffff */
[----:B------:R-:W-:Y:S05]  /*142f0*/  BRA `(.L_x_2015) ;  /* 0xffffffe000007947 */ /* 0x000fea000383ffff */
.L_x_1965:
[----:B-1----:R-:W-:-:S04]  /*14300*/  IMAD.U32 R3, RZ, RZ, UR38 ;  /* 0x00000026ff037e24 */ /* 0x002fc8000f8e00ff */
[----:B------:R1:W2:Y:S03]  /*14310*/  SYNCS.PHASECHK.TRANS64.TRYWAIT P0, [R3+URZ+0x22848], R2 ;  /* 0x02284802030075a7 */ /* 0x0002a6000800017f */
[----:B--2---:R-:W-:Y:S05]  /*14320*/  @!P0 NANOSLEEP.SYNCS 0x989680 ;  /* 0x009896800000895d */ /* 0x004fea0003900000 */
[----:B------:R-:W2:Y:S02]  /*14330*/  @!P0 SYNCS.PHASECHK.TRANS64 P0, [R3+URZ+0x22848], R2 ;  /* 0x02284802030085a7 */ /* 0x000ea4000800007f */
[----:B--2---:R-:W-:Y:S05]  /*14340*/  @!P0 BRA `(.L_x_1965) ;  /* 0xfffffffc00ec8947 */ /* 0x004fea000383ffff */
[----:B------:R-:W-:Y:S05]  /*14350*/  BRA `(.L_x_2016) ;  /* 0xffffffe400847947 */ /* 0x000fea000383ffff */
.L_x_1970:
[----:B-1----:R-:W-:-:S04]  /*14360*/  IMAD.U32 R3, RZ, RZ, UR38 ;  /* 0x00000026ff037e24 */ /* 0x002fc8000f8e00ff */
[----:B------:R1:W2:Y:S03]  /*14370*/  SYNCS.PHASECHK.TRANS64.TRYWAIT P0, [R3+URZ+0x22868], R2 ;  /* 0x02286802030075a7 */ /* 0x0002a6000800017f */
[----:B--2---:R-:W-:Y:S05]  /*14380*/  @!P0 NANOSLEEP.SYNCS 0x989680 ;  /* 0x009896800000895d */ /* 0x004fea0003900000 */
[----:B------:R-:W2:Y:S02]  /*14390*/  @!P0 SYNCS.PHASECHK.TRANS64 P0, [R3+URZ+0x22868], R2 ;  /* 0x02286802030085a7 */ /* 0x000ea4000800007f */
[----:B--2---:R-:W-:Y:S05]  /*143a0*/  @!P0 BRA `(.L_x_1970) ;  /* 0xfffffffc00ec8947 */ /* 0x004fea000383ffff */
[----:B------:R-:W-:Y:S05]  /*143b0*/  BRA `(.L_x_2017) ;  /* 0xffffffe400e87947 */ /* 0x000fea000383ffff */
.L_x_1977:
[----:B-1----:R1:W2:Y:S02]  /*143c0*/  SYNCS.PHASECHK.TRANS64.TRYWAIT P0, [R2+URZ+0x22820], R3 ;  /* 0x02282003020075a7 */ /* 0x0022a4000800017f */
[----:B--2---:R-:W-:Y:S05]  /*143d0*/  @!P0 NANOSLEEP.SYNCS 0x989680 ;  /* 0x009896800000895d */ /* 0x004fea0003900000 */
[----:B------:R-:W2:Y:S02]  /*143e0*/  @!P0 SYNCS.PHASECHK.TRANS64 P0, [R2+URZ+0x22820], R3 ;  /* 0x02282003020085a7 */ /* 0x000ea4000800007f */
[----:B--2---:R-:W-:Y:S05]  /*143f0*/  @!P0 BRA `(.L_x_1977) ;  /* 0xfffffffc00f08947 */ /* 0x004fea000383ffff */
[----:B------:R-:W-:Y:S05]  /*14400*/  BRA `(.L_x_2018) ;  /* 0xffffffec00087947 */ /* 0x000fea000383ffff */
.L_x_1978:
        /* <DEDUP_REMOVED lines=11> */
.L_x_2020:
[----:B------:R-:W-:Y:S05]  /*144c0*/  BSYNC B0 ;  /* 0x0000000000007941 */ /* 0x000fea0003800000 */
.L_x_2019:
[----:B------:R-:W-:Y:S05]  /*144d0*/  BRA `(.L_x_2021) ;  /* 0xffffffe800ec7947 */ /* 0x000fea000383ffff */
.L_x_1979:
[----:B------:R-:W-:Y:S01]  /*144e0*/  BSSY B0, `(.L_x_2022) ;  /* 0x0000006000007945 */ /* 0x000fe20003800000 */
[----:B------:R-:W-:-:S07]  /*144f0*/  IMAD.MOV.U32 R15, RZ, RZ, -0x1 ;  /* 0xffffffffff0f7424 */ /* 0x000fce00078e00ff */
[----:B01----:R-:W-:Y:S05]  /*14500*/  WARPSYNC.COLLECTIVE R15, `(.L_x_2023) ;  /* 0x000000000f0c7348 */ /* 0x003fea0003c00000 */
[----:B------:R-:W-:Y:S02]  /*14510*/  ELECT P6, UR62, PT ;  /* 0x00000000003e782f */ /* 0x000fe400038c0000 */
[----:B------:R-:W-:Y:S01]  /*14520*/  MOV R14, UR62 ;  /* 0x0000003e000e7c02 */ /* 0x000fe20008000f00 */
[----:B01----:R-:W-:Y:S10]  /*14530*/  ENDCOLLECTIVE ;  /* 0x000000000000791b */ /* 0x003ff40003800000 */
.L_x_2023:
[----:B------:R-:W-:Y:S05]  /*14540*/  BSYNC B0 ;  /* 0x0000000000007941 */ /* 0x000fea0003800000 */
.L_x_2022:
[----:B------:R-:W-:Y:S05]  /*14550*/  BRA `(.L_x_2024) ;  /* 0xffffffe800e07947 */ /* 0x000fea000383ffff */
.L_x_1981:
[----:B-1----:R1:W2:Y:S02]  /*14560*/  SYNCS.PHASECHK.TRANS64.TRYWAIT P0, [R7+URZ], R4 ;  /* 0x00000004070075a7 */ /* 0x0022a4000800017f */
[----:B--2---:R-:W-:Y:S05]  /*14570*/  @!P0 NANOSLEEP.SYNCS 0x989680 ;  /* 0x009896800000895d */ /* 0x004fea0003900000 */
[----:B------:R-:W2:Y:S02]  /*14580*/  @!P0 SYNCS.PHASECHK.TRANS64 P0, [R7+URZ], R4 ;  /* 0x00000004070085a7 */ /* 0x000ea4000800007f */
[----:B--2---:R-:W-:Y:S05]  /*14590*/  @!P0 BRA `(.L_x_1981) ;  /* 0xfffffffc00f08947 */ /* 0x004fea000383ffff */
[----:B------:R-:W-:Y:S05]  /*145a0*/  BRA `(.L_x_2025) ;  /* 0xffffffec00147947 */ /* 0x000fea000383ffff */
.L_x_1982:
[----:B--2---:R2:W3:Y:S02]  /*145b0*/  SYNCS.PHASECHK.TRANS64.TRYWAIT P0, [R5+URZ], R0 ;  /* 0x00000000050075a7 */ /* 0x0044e4000800017f */
[----:B---3--:R-:W-:Y:S05]  /*145c0*/  @!P0 NANOSLEEP.SYNCS 0x989680 ;  /* 0x009896800000895d */ /* 0x008fea0003900000 */
[----:B------:R-:W3:Y:S02]  /*145d0*/  @!P0 SYNCS.PHASECHK.TRANS64 P0, [R5+URZ], R0 ;  /* 0x00000000050085a7 */ /* 0x000ee4000800007f */
[----:B---3--:R-:W-:Y:S05]  /*145e0*/  @!P0 BRA `(.L_x_1982) ;  /* 0xfffffffc00f08947 */ /* 0x008fea000383ffff */
[----:B------:R-:W-:Y:S05]  /*145f0*/  BRA `(.L_x_2026) ;  /* 0xffffffec00087947 */ /* 0x000fea000383ffff */
.L_x_1984:
[----:B--2---:R2:W3:Y:S02]  /*14600*/  SYNCS.PHASECHK.TRANS64.TRYWAIT P0, [R5+URZ], R4 ;  /* 0x00000004050075a7 */ /* 0x0044e4000800017f */
[----:B---3--:R-:W-:Y:S05]  /*14610*/  @!P0 NANOSLEEP.SYNCS 0x989680 ;  /* 0x009896800000895d */ /* 0x008fea0003900000 */
[----:B------:R-:W3:Y:S02]  /*14620*/  @!P0 SYNCS.PHASECHK.TRANS64 P0, [R5+URZ], R4 ;  /* 0x00000004050085a7 */ /* 0x000ee4000800007f */
[----:B---3--:R-:W-:Y:S05]  /*14630*/  @!P0 BRA `(.L_x_1984) ;  /* 0xfffffffc00f08947 */ /* 0x008fea000383ffff */
[----:B------:R-:W-:Y:S05]  /*14640*/  BRA `(.L_x_2027) ;  /* 0xffffffec000c7947 */ /* 0x000fea000383ffff */
.L_x_2028:
        /* <DEDUP_REMOVED lines=11> */
.L_x_6134:


//--------------------- .text._ZN7cutlass13device_kernelIN5flash11enable_sm90INS1_16FlashAttnFwdSm90INS1_25CollectiveMainloopFwdSm90ILi2EN4cute5tupleIJNS5_1CILi1EEES8_S8_EEENS6_IJNS7_ILi128EEENS7_ILi96EEENS7_ILi64EEEEEELi256ENS_6half_tEfNS_4arch4Sm90ELb0ELb1ELb0ELb0ELb0ELb0ELb1ELb1ELb0ELb1ELb1ELb0EEENS1_21CollectiveEpilogueFwdINS6_IJSA_NS7_ILi256EEESB_EEES9_SE_SG_Li256ELb0ELb1ELb1ELb0EEENS1_19SingleTileSchedulerILb0ELb1ELb1ELi128EEEEEEEEEvNT_6ParamsE --------------------------
	.section	.text._ZN7cutlass13device_kernelIN5flash11enable_sm90INS1_16FlashAttnFwdSm90INS1_25CollectiveMainloopFwdSm90ILi2EN4cute5tupleIJNS5_1CILi1EEES8_S8_EEENS6_IJNS7_ILi128EEENS7_ILi96EEENS7_ILi64EEEEEELi256ENS_6half_tEfNS_4arch4Sm90ELb0ELb1ELb0ELb0ELb0ELb0ELb1ELb1ELb0ELb1ELb1ELb0EEENS1_21CollectiveEpilogueFwdINS6_IJSA_NS7_ILi256EEESB_EEES9_SE_SG_Li256ELb0ELb1ELb1ELb0EEENS1_19SingleTileSchedulerILb0ELb1ELb1ELi128EEEEEEEEEvNT_6ParamsE,"ax",@progbits
	.align	128
.text._ZN7cutlass13device_kernelIN5flash11enable_sm90INS1_16FlashAttnFwdSm90INS1_25CollectiveMainloopFwdSm90ILi2EN4cute5tupleIJNS5_1CILi1EEES8_S8_EEENS6_IJNS7_ILi128EEENS7_ILi96EEENS7_ILi64EEEEEELi256ENS_6half_tEfNS_4arch4Sm90ELb0ELb1ELb0ELb0ELb0ELb0ELb1ELb1ELb0ELb1ELb1ELb0EEENS1_21CollectiveEpilogueFwdINS6_IJSA_NS7_ILi256EEESB_EEES9_SE_SG_Li256ELb0ELb1ELb1ELb0EEENS1_19SingleTileSchedulerILb0ELb1ELb1ELi128EEEEEEEEEvNT_6ParamsE:
        .type           _ZN7cutlass13device_kernelIN5flash11enable_sm90INS1_16FlashAttnFwdSm90INS1_25CollectiveMainloopFwdSm90ILi2EN4cute5tupleIJNS5_1CILi1EEES8_S8_EEENS6_IJNS7_ILi128EEENS7_ILi96EEENS7_ILi64EEEEEELi256ENS_6half_tEfNS_4arch4Sm90ELb0ELb1ELb0ELb0ELb0ELb0ELb1ELb1ELb0ELb1ELb1ELb0EEENS1_21CollectiveEpilogueFwdINS6_IJSA_NS7_ILi256EEESB_EEES9_SE_SG_Li256ELb0ELb1ELb1ELb0EEENS1_19SingleTileSchedulerILb0ELb1ELb1ELi128EEEEEEEEEvNT_6ParamsE,@function
        .size           _ZN7cutlass13device_kernelIN5flash11enable_sm90INS1_16FlashAttnFwdSm90INS1_25CollectiveMainloopFwdSm90ILi2EN4cute5tupleIJNS5_1CILi1EEES8_S8_EEENS6_IJNS7_ILi128EEENS7_ILi96EEENS7_ILi64EEEEEELi256ENS_6half_tEfNS_4arch4Sm90ELb0ELb1ELb0ELb0ELb0ELb0ELb1ELb1ELb0ELb1ELb1ELb0EEENS1_21CollectiveEpilogueFwdINS6_IJSA_NS7_ILi256EEESB_EEES9_SE_SG_Li256ELb0ELb1ELb1ELb0EEENS1_19SingleTileSchedulerILb0ELb1ELb1ELi128EEEEEEEEEvNT_6ParamsE,(.L_x_6135 - _ZN7cutlass13device_kernelIN5flash11enable_sm90INS1_16FlashAttnFwdSm90INS1_25CollectiveMainloopFwdSm90ILi2EN4cute5tupleIJNS5_1CILi1EEES8_S8_EEENS6_IJNS7_ILi128EEENS7_ILi96EEENS7_ILi64EEEEEELi256ENS_6half_tEfNS_4arch4Sm90ELb0ELb1ELb0ELb0ELb0ELb0ELb1ELb1ELb0ELb1ELb1ELb0EEENS1_21CollectiveEpilogueFwdINS6_IJSA_NS7_ILi256EEESB_EEES9_SE_SG_Li256ELb0ELb1ELb1ELb0EEENS1_19SingleTileSchedulerILb0ELb1ELb1ELi128EEEEEEEEEvNT_6ParamsE)
        .other          _ZN7cutlass13device_kernelIN5flash11enable_sm90INS1_16FlashAttnFwdSm90INS1_25CollectiveMainloopFwdSm90ILi2EN4cute5tupleIJNS5_1CILi1EEES8_S8_EEENS6_IJNS7_ILi128EEENS7_ILi96EEENS7_ILi64EEEEEELi256ENS_6half_tEfNS_4arch4Sm90ELb0ELb1ELb0ELb0ELb0ELb0ELb1ELb1ELb0ELb1ELb1ELb0EEENS1_21CollectiveEpilogueFwdINS6_IJSA_NS7_ILi256EEESB_EEES9_SE_SG_Li256ELb0ELb1ELb1ELb0EEENS1_19SingleTileSchedulerILb0ELb1ELb1ELi128EEEEEEEEEvNT_6ParamsE,@"STO_CUDA_ENTRY STV_DEFAULT"
_ZN7cutlass13device_kernelIN5flash11enable_sm90INS1_16FlashAttnFwdSm90INS1_25CollectiveMainloopFwdSm90ILi2EN4cute5tupleIJNS5_1CILi1EEES8_S8_EEENS6_IJNS7_ILi128EEENS7_ILi96EEENS7_ILi64EEEEEELi256ENS_6half_tEfNS_4arch4Sm90ELb0ELb1ELb0ELb0ELb0ELb0ELb1ELb1ELb0ELb1ELb1ELb0EEENS1_21CollectiveEpilogueFwdINS6_IJSA_NS7_ILi256EEESB_EEES9_SE_SG_Li256ELb0ELb1ELb1ELb0EEENS1_19SingleTileSchedulerILb0ELb1ELb1ELi128EEEEEEEEEvNT_6ParamsE:
[----:B------:R-:W0:Y:S02]  /*0000*/  LDC R1, c[0x0][0x28] ;  /* 0x00000a00ff017b82 */ /* 0x000e240000000800 */
[----:B0-----:R-:W-:Y:S01]  /*0010*/  VIADD R1, R1, 0xffffcd40 ;  /* 0xffffcd4001017836 */ /* 0x001fe20000000000 */
[----:B------:R-:W0:Y:S01]  /*0020*/  S2R R3, SR_TID.X ;  /* 0x0000000000037919 */ /* 0x000e220000002100 */
[----:B------:R-:W-:Y:S01]  /*0030*/  ELECT P0, URZ, PT ;  /* 0x00000000003f782f */ /* 0x000fe20003800000 */
[----:B------:R-:W-:Y:S01]  /*0040*/  BSSY B0, `(.L_x_2029) ;  /* 0x0000011000007945 */ /* 0x000fe20003800000 */
[----:B------:R-:W-:Y:S02]  /*0050*/  ULDC UR4, c[0x0][0x20] ;  /* 0x0000080000047ab9 */ /* 0x000fe40000000800 */
[----:B------:R-:W-:Y:S01]  /*0060*/  IADD3 R18, P1, R1, UR4, RZ ;  /* 0x0000000401127c10 */ /* 0x000fe2000ff3e0ff */
[----:B------:R-:W-:-:S04]  /*0070*/  ULDC UR4, c[0x0][0x24] ;  /* 0x0000090000047ab9 */ /* 0x000fc80000000800 */
[----:B------:R-:W-:Y:S01]  /*0080*/  IMAD.X R19, RZ, RZ, UR4, P1 ;  /* 0x00000004ff137e24 */ /* 0x000fe200088e06ff */
        /* <DEDUP_REMOVED lines=12> */
.L_x_2030:
[----:B------:R-:W-:Y:S05]  /*0150*/  BSYNC B0 ;  /* 0x0000000000007941 */ /* 0x000fea0003800000 */
.L_x_2029:
        /* <DEDUP_REMOVED lines=42> */
.L_x_2031:
        /* <DEDUP_REMOVED lines=22> */
.L_x_2032:
        /* <DEDUP_REMOVED lines=18> */
.L_x_2033:
        /* <DEDUP_REMOVED lines=22> */
.L_x_2034:
        /* <DEDUP_REMOVED lines=22> */
.L_x_2035:
[----:B------:R-:W-:Y:S01]  /*0940*/  IADD3 R3, P1, R18, 0x70, RZ ;  /* 0x0000007012037810 */ /* 0x000fe20007f3e0ff */
[----:B------:R-:W-:Y:S01]  /*0950*/  NOP ;  /* 0x0000000000007918 */ /* 0x000fe20000000000 */
[----:B01-34-:R-:W-:Y:S01]  /*0960*/  BAR.SYNC.DEFER_BLOCKING 0x0 ;  /* 0x0000000000007b1d */ /* 0x01bfe20000010000 */
[----:B--2---:R-:W-:Y:S01]  /*0970*/  ISETP.NE.AND P0, PT, R2, RZ, PT ;  /* 0x000000ff0200720c */ /* 0x004fe20003f05270 */
[----:B------:R-:W-:Y:S01]  /*0980*/  IMAD.MOV.U32 R2, RZ, RZ, 0x1 ;  /* 0x00000001ff027424 */ /* 0x000fe200078e00ff */
[----:B------:R-:W-:Y:S01]  /*0990*/  IADD3 R44, P2, R18, 0x21c, RZ ;  /* 0x0000021c122c7810 */ /* 0x000fe20007f5e0ff */
[--C-:B------:R-:W-:Y:S02]  /*09a0*/  IMAD.X R22, RZ, RZ, R19.reuse, P1 ;  /* 0x000000ffff167224 */ /* 0x100fe400008e0613 */
[----:B------:R-:W-:Y:S01]  /*09b0*/  ULDC.64 UR44, c[0x0][0x208] ;  /* 0x00008200002c7ab9 */ /* 0x000fe20000000a00 */
[----:B------:R-:W-:Y:S01]  /*09c0*/  SEL R2, R2, 0x2, !P0 ;  /* 0x0000000202027807 */ /* 0x000fe20004000000 */
[----:B------:R0:W-:Y:S01]  /*09d0*/  STL [R1+0x460], R3 ;  /* 0x0004600301007387 */ /* 0x0001e20000100800 */
[----:B------:R-:W-:Y:S01]  /*09e0*/  BSSY B6, `(.L_x_2036) ;  /* 0x0003203000067945 */ /* 0x000fe20003800000 */
[----:B------:R-:W-:-:S02]  /*09f0*/  IMAD.X R37, RZ, RZ, R19, P2 ;  /* 0x000000ffff257224 */ /* 0x000fc400010e0613 */
[----:B------:R1:W-:Y:S01]  /*0a00*/  STL [R1+0x474], R2 ;  /* 0x0004740201007387 */ /* 0x0003e20000100800 */
[----:B0-----:R-:W-:-:S05]  /*0a10*/  IADD3 R3, P3, R18, 0x250, RZ ;  /* 0x0000025012037810 */ /* 0x001fca0007f7e0ff */
[----:B------:R1:W-:Y:S01]  /*0a20*/  STL [R1+0x860], R3 ;  /* 0x0008600301007387 */ /* 0x0003e20000100800 */
[----:B------:R-:W-:Y:S01]  /*0a30*/  IMAD.X R23, RZ, RZ, R19, P3 ;  /* 0x000000ffff177224 */ /* 0x000fe200018e0613 */
[----:B------:R-:W-:Y:S06]  /*0a40*/  @!P0 BRA `(.L_x_2037) ;  /* 0x000002d0009c8947 */ /* 0x000fec0003800000 */
.L_x_2038:
[----:B------:R-:W-:-:S08]  /*0a50*/  NOP ;  /* 0x0000000000007918 */ /* 0x000fd00000000000 */
[----:B------:R-:W0:Y:S02]  /*0a60*/  USETMAXREG.TRY_ALLOC.CTAPOOL UP0, 0xf0 ;  /* 0x000000f0000079c8 */ /* 0x000e240008000600 */
[----:B0-----:R-:W-:-:S13]  /*0a70*/  PLOP3.LUT P0, PT, PT, PT, UP0, 0x80, 0x0 ;  /* 0x000000000000781c */ /* 0x001fda0003f0f008 */
[----:B------:R-:W-:Y:S05]  /*0a80*/  @!P0 BRA `(.L_x_2038) ;  /* 0xfffffffc00f08947 */ /* 0x000fea000383ffff */
[----:B-1----:R-:W0:Y:S08]  /*0a90*/  LDC R2, c[0x0][0xd50] ;  /* 0x00035400ff027b82 */ /* 0x002e300000000800 */
[----:B------:R-:W-:Y:S06]  /*0aa0*/  BAR.ARV 0x8, 0x180 ;  /* 0x0206000000007b1d */ /* 0x000fec0000002000 */
[----:B------:R-:W-:-:S02]  /*0ab0*/  ISETP.NE.AND P0, PT, R73, 0x1, PT ;  /* 0x000000014900780c */ /* 0x000fc40003f05270 */
[----:B------:R-:W1:Y:S01]  /*0ac0*/  S2UR UR4, SR_CTAID.Y ;  /* 0x00000000000479c3 */ /* 0x000e620000002600 */
[----:B------:R2:W-:Y:S04]  /*0ad0*/  STL.64 [R1+0x210], RZ ;  /* 0x000210ff01007387 */ /* 0x0005e80000100a00 */
[----:B------:R2:W-:Y:S03]  /*0ae0*/  STL [R1+0x218], RZ ;  /* 0x000218ff01007387 */ /* 0x0005e60000100800 */
[----:B------:R-:W3:Y:S01]  /*0af0*/  S2UR UR36, SR_CTAID.Z ;  /* 0x00000000002479c3 */ /* 0x000ee20000002700 */
[----:B------:R2:W-:Y:S07]  /*0b00*/  STL [R1+0x21c], RZ ;  /* 0x00021cff01007387 */ /* 0x0005ee0000100800 */
[----:B------:R-:W-:Y:S06]  /*0b10*/  @!P0 BAR.ARV 0x9, 0x100 ;  /* 0x0244000000008b1d */ /* 0x000fec0000002000 */
[----:B0-----:R-:W-:Y:S01]  /*0b20*/  ISETP.NE.AND P1, PT, R2, 0x1, PT ;  /* 0x000000010200780c */ /* 0x001fe20003f25270 */
[----:B-1----:R-:W-:-:S12]  /*0b30*/  IMAD.U32 R232, RZ, RZ, UR4 ;  /* 0x00000004ffe87e24 */ /* 0x002fd8000f8e00ff */
[----:B------:R-:W0:Y:S01]  /*0b40*/  @P1 LDC R0, c[0x0][0xd54] ;  /* 0x00035500ff001b82 */ /* 0x000e220000000800 */
[----:B---3--:R-:W-:-:S07]  /*0b50*/  ISETP.LE.AND P0, PT, RZ, UR36, PT ;  /* 0x00000024ff007c0c */ /* 0x008fce000bf03270 */
[----:B------:R-:W1:Y:S01]  /*0b60*/  @P1 LDC R3, c[0x0][0xd58] ;  /* 0x00035600ff031b82 */ /* 0x000e620000000800 */
[----:B0-----:R-:W-:-:S05]  /*0b70*/  @P1 IMAD.HI.U32 R0, R0, UR4, RZ ;  /* 0x0000000400001c27 */ /* 0x001fca000f8e00ff */
[----:B-1----:R-:W-:Y:S02]  /*0b80*/  @P1 SHF.R.U32.HI R232, RZ, R3, R0 ;  /* 0x00000003ffe81219 */ /* 0x002fe40000011600 */
[----:B------:R-:W-:-:S03]  /*0b90*/  IADD3 R34, P1, R18, 0x210, RZ ;  /* 0x0000021012227810 */ /* 0x000fc60007f3e0ff */
[----:B------:R-:W-:Y:S02]  /*0ba0*/  IMAD.MOV R233, RZ, RZ, -R232 ;  /* 0x000000ffffe97224 */ /* 0x000fe400078e0ae8 */
[----:B------:R-:W-:Y:S02]  /*0bb0*/  IMAD.X R35, RZ, RZ, R19, P1 ;  /* 0x000000ffff237224 */ /* 0x000fe400008e0613 */
[----:B------:R-:W-:Y:S01]  /*0bc0*/  IMAD R233, R2, R233, UR4 ;  /* 0x0000000402e97e24 */ /* 0x000fe2000f8e02e9 */
[----:B--2---:R-:W-:Y:S06]  /*0bd0*/  @!P0 BRA `(.L_x_2039) ;  /* 0x0000031c008c8947 */ /* 0x004fec0003800000 */
[----:B------:R-:W2:Y:S01]  /*0be0*/  LDL.LU R13, [R1+0x474] ;  /* 0x00047400010d7983 */ /* 0x000ea20000300800 */
[----:B------:R-:W0:Y:S01]  /*0bf0*/  LDC R0, c[0x0][0x448] ;  /* 0x00011200ff007b82 */ /* 0x000e220000000800 */
[----:B------:R-:W1:Y:S01]  /*0c00*/  S2R R11, SR_CgaCtaId ;  /* 0x00000000000b7919 */ /* 0x000e620000008800 */
[----:B------:R-:W3:Y:S01]  /*0c10*/  S2R R9, SR_SWINHI ;  /* 0x0000000000097919 */ /* 0x000ee20000002f00 */
[----:B------:R-:W4:Y:S01]  /*0c20*/  S2R R4, SR_TID.X ;  /* 0x0000000000047919 */ /* 0x000f220000002100 */
[----:B------:R-:W5:Y:S01]  /*0c30*/  S2R R8, SR_CTAID.X ;  /* 0x0000000000087919 */ /* 0x000f620000002500 */
[----:B------:R-:W-:Y:S01]  /*0c40*/  MOV R72, 0x400 ;  /* 0x0000040000487802 */ /* 0x000fe20000000f00 */
[----:B------:R-:W-:Y:S02]  /*0c50*/  IMAD.MOV.U32 R5, RZ, RZ, 0x100 ;  /* 0x00000100ff057424 */ /* 0x000fe400078e00ff */
[----:B------:R-:W5:Y:S01]  /*0c60*/  LDC.64 R20, c[0x0][0x418] ;  /* 0x00010600ff147b82 */ /* 0x000f620000000a00 */
[----:B0-----:R-:W-:Y:S01]  /*0c70*/  ISETP.NE.AND P1, PT, R0, 0x1, PT ;  /* 0x000000010000780c */ /* 0x001fe20003f25270 */
[----:B------:R-:W-:-:S06]  /*0c80*/  IMAD.MOV.U32 R6, RZ, RZ, 0x1 ;  /* 0x00000001ff067424 */ /* 0x000fcc00078e00ff */
[----:B------:R-:W0:Y:S01]  /*0c90*/  LDC R29, c[0x0][0x424] ;  /* 0x00010900ff1d7b82 */ /* 0x000e220000000800 */
[----:B------:R-:W-:Y:S02]  /*0ca0*/  IMAD.MOV.U32 R7, RZ, RZ, RZ ;  /* 0x000000ffff077224 */ /* 0x000fe400078e00ff */
[----:B------:R-:W-:Y:S02]  /*0cb0*/  IMAD.MOV.U32 R12, RZ, RZ, 0x3000 ;  /* 0x00003000ff0c7424 */ /* 0x000fe400078e00ff */
[----:B------:R-:W-:-:S03]  /*0cc0*/  IMAD.MOV.U32 R2, RZ, RZ, 0x1 ;  /* 0x00000001ff027424 */ /* 0x000fc600078e00ff */
[----:B------:R-:W0:Y:S01]  /*0cd0*/  LDC R10, c[0x0][0x2f0] ;  /* 0x0000bc00ff0a7b82 */ /* 0x000e220000000800 */
[----:B-1----:R-:W-:-:S04]  /*0ce0*/  LEA R72, R11, R72, 0x18 ;  /* 0x000000480b487211 */ /* 0x002fc800078ec0ff */
[----:B------:R-:W-:Y:S02]  /*0cf0*/  MOV R24, R72 ;  /* 0x0000004800187202 */ /* 0x000fe40000000f00 */
[----:B---3--:R-:W-:Y:S02]  /*0d00*/  MOV R25, R9 ;  /* 0x0000000900197202 */ /* 0x008fe40000000f00 */
[----:B------:R-:W1:Y:S01]  /*0d10*/  @P1 LDC R9, c[0x0][0x44c] ;  /* 0x00011300ff091b82 */ /* 0x000e620000000800 */
[----:B----4-:R-:W-:Y:S01]  /*0d20*/  LOP3.LUT R4, R4, 0x7f, RZ, 0xc0, !PT ;  /* 0x0000007f04047812 */ /* 0x010fe200078ec0ff */
[----:B------:R-:W-:-:S03]  /*0d30*/  IMAD.MOV.U32 R0, RZ, RZ, 0xc000 ;  /* 0x0000c000ff007424 */ /* 0x000fc600078e00ff */
[----:B------:R-:W-:Y:S01]  /*0d40*/  ISETP.NE.AND P0, PT, R4, RZ, PT ;  /* 0x000000ff0400720c */ /* 0x000fe20003f05270 */
[----:B------:R-:W-:Y:S01]  /*0d50*/  IMAD.MOV.U32 R40, RZ, RZ, R0 ;  /* 0x000000ffff287224 */ /* 0x000fe200078e0000 */
[----:B-----5:R-:W-:Y:S01]  /*0d60*/  STL [R1+0x70], R8 ;  /* 0x0000700801007387 */ /* 0x020fe20000100800 */
[----:B------:R-:W-:Y:S01]  /*0d70*/  IMAD.MOV.U32 R3, RZ, RZ, RZ ;  /* 0x000000ffff037224 */ /* 0x000fe200078e00ff */
[----:B------:R-:W-:Y:S01]  /*0d80*/  SEL R4, RZ, 0x1, P0 ;  /* 0x00000001ff047807 */ /* 0x000fe20000000000 */
[----:B------:R-:W3:Y:S01]  /*0d90*/  @P1 LDC R11, c[0x0][0x450] ;  /* 0x00011400ff0b1b82 */ /* 0x000ee20000000800 */
[----:B------:R-:W-:-:S03]  /*0da0*/  IADD3 R0, P0, R24, 0x32450, RZ ;  /* 0x0003245018007810 */ /* 0x000fc60007f1e0ff */
[----:B------:R4:W-:Y:S01]  /*0db0*/  STL.128 [R1+0x20], R4 ;  /* 0x0000200401007387 */ /* 0x0009e20000100c00 */
[----:B------:R-:W-:Y:S01]  /*0dc0*/  IMAD.MOV.U32 R42, RZ, RZ, R4 ;  /* 0x000000ffff2a7224 */ /* 0x000fe200078e0004 */
[----:B------:R-:W-:Y:S02]  /*0dd0*/  IADD3 R14, P2, R24, 0x32460, RZ ;  /* 0x00032460180e7810 */ /* 0x000fe40007f5e0ff */
[----:B------:R-:W5:Y:S01]  /*0de0*/  LDC R160, c[0x0][0x288] ;  /* 0x0000a200ffa07b82 */ /* 0x000f620000000800 */
[----:B------:R-:W-:-:S07]  /*0df0*/  IMAD.MOV.U32 R43, RZ, RZ, 0x100 ;  /* 0x00000100ff2b7424 */ /* 0x000fce00078e00ff */
[----:B------:R-:W1:Y:S01]  /*0e00*/  LDC R16, c[0x0][0xa80] ;  /* 0x0002a000ff107b82 */ /* 0x000e620000000800 */
[----:B----4-:R-:W-:Y:S01]  /*0e10*/  IMAD.SHL.U32 R5, R8, 0x80, RZ ;  /* 0x0000008008057824 */ /* 0x010fe200078e00ff */
[----:B------:R-:W4:Y:S01]  /*0e20*/  S2R R64, SR_TID.X ;  /* 0x0000000000407919 */ /* 0x000f220000002100 */
[----:B------:R-:W-:Y:S01]  /*0e30*/  IMAD.X R15, RZ, RZ, R25, P2 ;  /* 0x000000ffff0f7224 */ /* 0x000fe200010e0619 */
[----:B------:R-:W-:Y:S01]  /*0e40*/  IADD3 R6, P2, R24, 0x32430, RZ ;  /* 0x0003243018067810 */ /* 0x000fe20007f5e0ff */
[----:B------:R0:W-:Y:S01]  /*0e50*/  STL.64 [R1+0x60], R2 ;  /* 0x0000600201007387 */ /* 0x0001e20000100a00 */
[----:B------:R-:W-:-:S03]  /*0e60*/  IADD3 R26, P5, R18, 0x120, RZ ;  /* 0x00000120121a7810 */ /* 0x000fc60007fbe0ff */
[--C-:B------:R-:W-:Y:S02]  /*0e70*/  IMAD.X R7, RZ, RZ, R25.reuse, P2 ;  /* 0x000000ffff077224 */ /* 0x100fe400010e0619 */
[----:B0-----:R-:W-:Y:S01]  /*0e80*/  IMAD.X R3, RZ, RZ, R25, P0 ;  /* 0x000000ffff037224 */ /* 0x001fe200000e0619 */
[----:B------:R-:W-:Y:S01]  /*0e90*/  ISETP.NE.U32.AND P0, PT, R20, RZ, PT ;  /* 0x000000ff1400720c */ /* 0x000fe20003f05070 */
[----:B------:R-:W-:Y:S01]  /*0ea0*/  IMAD.X R27, RZ, RZ, R19, P5 ;  /* 0x000000ffff1b7224 */ /* 0x000fe200028e0613 */
[C---:B------:R-:W-:Y:S02]  /*0eb0*/  IADD3 R62, P5, R18.reuse, 0x98, RZ ;  /* 0x00000098123e7810 */ /* 0x040fe40007fbe0ff */
[----:B------:R-:W-:Y:S01]  /*0ec0*/  ISETP.NE.AND.EX P0, PT, R21, RZ, PT, P0 ;  /* 0x000000ff1500720c */ /* 0x000fe20003f05300 */
[----:B------:R-:W-:Y:S01]  /*0ed0*/  STL.64 [R1+0x68], R14 ;  /* 0x0000680e01007387 */ /* 0x000fe20000100a00 */
[C---:B------:R-:W-:Y:S02]  /*0ee0*/  IADD3 R38, P6, R18.reuse, 0x220, RZ ;  /* 0x0000022012267810 */ /* 0x040fe40007fde0ff */
[----:B------:R-:W-:Y:S01]  /*0ef0*/  SEL R29, R29, 0x1, P0 ;  /* 0x000000011d1d7807 */ /* 0x000fe20000000000 */
[----:B------:R-:W-:Y:S01]  /*0f00*/  STL.64 [R1+0x8], R6 ;  /* 0x0000080601007387 */ /* 0x000fe20000100a00 */
[----:B------:R-:W-:-:S03]  /*0f10*/  IADD3 R153, P2, R18, 0x13c, RZ ;  /* 0x0000013c12997810 */ /* 0x000fc60007f5e0ff */
[----:B------:R-:W-:Y:S01]  /*0f20*/  STL.128 [R1+0x220], RZ ;  /* 0x000220ff01007387 */ /* 0x000fe20000100c00 */
[----:B------:R-:W-:-:S03]  /*0f30*/  IADD3 R36, P4, R18, 0x128, RZ ;  /* 0x0000012812247810 */ /* 0x000fc60007f9e0ff */
[----:B------:R-:W-:Y:S04]  /*0f40*/  STL.128 [R1+0x230], RZ ;  /* 0x000230ff01007387 */ /* 0x000fe80000100c00 */
        /* <DEDUP_REMOVED lines=32> */
[----:B------:R-:W-:Y:S04]  /*1150*/  STL.64 [R1], RZ ;  /* 0x000000ff01007387 */ /* 0x000fe80000100a00 */
[----:B------:R-:W-:Y:S01]  /*1160*/  STL.64 [R1+0x38], RZ ;  /* 0x000038ff01007387 */ /* 0x000fe20000100a00 */
[----:B------:R-:W-:-:S02]  /*1170*/  IMAD.X R65, RZ, RZ, R19, P5 ;  /* 0x000000ffff417224 */ /* 0x000fc400028e0613 */
[----:B------:R-:W-:Y:S02]  /*1180*/  IMAD R29, R29, R10, RZ ;  /* 0x0000000a1d1d7224 */ /* 0x000fe400078e02ff */
[--C-:B------:R-:W-:Y:S02]  /*1190*/  IMAD.X R39, RZ, RZ, R19.reuse, P6 ;  /* 0x000000ffff277224 */ /* 0x100fe400030e0613 */
[--C-:B------:R-:W-:Y:S01]  /*11a0*/  IMAD.X R152, RZ, RZ, R19.reuse, P2 ;  /* 0x000000ffff987224 */ /* 0x100fe200010e0613 */
[C---:B------:R-:W-:Y:S01]  /*11b0*/  IADD3 R48, P2, R18.reuse, 0xb0, RZ ;  /* 0x000000b012307810 */ /* 0x040fe20007f5e0ff */
[--C-:B------:R-:W-:Y:S01]  /*11c0*/  IMAD.X R49, RZ, RZ, R19.reuse, P4 ;  /* 0x000000ffff317224 */ /* 0x100fe200020e0613 */
[C---:B------:R-:W-:Y:S02]  /*11d0*/  IADD3 R58, P4, R18.reuse, 0xa0, RZ ;  /* 0x000000a0123a7810 */ /* 0x040fe40007f9e0ff */
[----:B-----5:R-:W-:Y:S01]  /*11e0*/  IADD3 R235, R29, 0x1, -R160 ;  /* 0x000000011deb7810 */ /* 0x020fe20007ffe8a0 */
[----:B-1----:R-:W-:Y:S01]  /*11f0*/  STL [R1+0x240], R16 ;  /* 0x0002401001007387 */ /* 0x002fe20000100800 */
[--C-:B------:R-:W-:Y:S01]  /*1200*/  IMAD.X R45, RZ, RZ, R19.reuse, P2 ;  /* 0x000000ffff2d7224 */ /* 0x100fe200010e0613 */
[----:B------:R-:W-:Y:S01]  /*1210*/  IADD3 R60, P2, R18, 0x80, RZ ;  /* 0x00000080123c7810 */ /* 0x000fe20007f5e0ff */
[----:B------:R-:W-:Y:S01]  /*1220*/  IMAD.X R59, RZ, RZ, R19, P4 ;  /* 0x000000ffff3b7224 */ /* 0x000fe200020e0613 */
[----:B--2---:R0:W-:Y:S02]  /*1230*/  STL.64 [R1+0x18], R12 ;  /* 0x0000180c01007387 */ /* 0x0041e40000100a00 */
[----:B0-----:R-:W-:-:S02]  /*1240*/  IMAD.MOV.U32 R12, RZ, RZ, R0 ;  /* 0x000000ffff0c7224 */ /* 0x001fc400078e0000 */
[----:B------:R-:W-:-:S04]  /*1250*/  @P1 VIADD R0, R5, 0x7f ;  /* 0x0000007f05001836 */ /* 0x000fc80000000000 */
[----:B------:R-:W-:Y:S02]  /*1260*/  @P1 IMAD.HI.U32 R4, R0, R9, RZ ;  /* 0x0000000900041227 */ /* 0x000fe400078e00ff */
[----:B------:R-:W0:Y:S02]  /*1270*/  LDC.64 R8, c[0x0][0xad8] ;  /* 0x0002b600ff087b82 */ /* 0x000e240000000a00 */
[----:B------:R-:W-:Y:S02]  /*1280*/  IMAD.MOV.U32 R2, RZ, RZ, R13 ;  /* 0x000000ffff027224 */ /* 0x000fe400078e000d */
[----:B------:R-:W-:Y:S02]  /*1290*/  IMAD.MOV.U32 R13, RZ, RZ, R3 ;  /* 0x000000ffff0d7224 */ /* 0x000fe400078e0003 */
[----:B------:R-:W-:Y:S01]  /*12a0*/  IMAD.MOV.U32 R41, RZ, RZ, R2 ;  /* 0x000000ffff297224 */ /* 0x000fe200078e0002 */
[----:B------:R-:W-:Y:S02]  /*12b0*/  IADD3 R2, P3, R24, 0x32440, RZ ;  /* 0x0003244018027810 */ /* 0x000fe40007f7e0ff */
[----:B------:R-:W-:Y:S03]  /*12c0*/  STL.128 [R1+0x40], R12 ;  /* 0x0000400c01007387 */ /* 0x000fe60000100c00 */
[----:B------:R-:W-:Y:S01]  /*12d0*/  IMAD.X R3, RZ, RZ, R25, P3 ;  /* 0x000000ffff037224 */ /* 0x000fe200018e0619 */
[----:B------:R1:W-:Y:S01]  /*12e0*/  STL.128 [R1+0x50], R40 ;  /* 0x0000502801007387 */ /* 0x0003e20000100c00 */
[----:B------:R-:W-:Y:S01]  /*12f0*/  IADD3 R32, P3, R18, 0x138, RZ ;  /* 0x0000013812207810 */ /* 0x000fe20007f7e0ff */
[----:B------:R-:W-:Y:S01]  /*1300*/  VIADD R0, R5, 0x7f ;  /* 0x0000007f05007836 */ /* 0x000fe20000000000 */
[----:B---3--:R-:W-:-:S02]  /*1310*/  @P1 SHF.R.U32.HI R0, RZ, R11, R4 ;  /* 0x0000000bff001219 */ /* 0x008fc40000011604 */
[----:B0-----:R-:W-:Y:S02]  /*1320*/  ISETP.GE.AND P5, PT, R9, 0x1, PT ;  /* 0x000000010900780c */ /* 0x001fe40003fa6270 */
[C---:B-1----:R-:W-:Y:S01]  /*1330*/  IADD3 R40, P0, R18.reuse, 0x16c, RZ ;  /* 0x0000016c12287810 */ /* 0x042fe20007f1e0ff */
[--C-:B------:R-:W-:Y:S01]  /*1340*/  IMAD.X R41, RZ, RZ, R19.reuse, P3 ;  /* 0x000000ffff297224 */ /* 0x100fe200018e0613 */
[C---:B------:R-:W-:Y:S02]  /*1350*/  IADD3 R42, P6, R18.reuse, 0x118, RZ ;  /* 0x00000118122a7810 */ /* 0x040fe40007fde0ff */
[C---:B------:R-:W-:Y:S01]  /*1360*/  IADD3 R43, P3, R18.reuse, 0xa8, RZ ;  /* 0x000000a8122b7810 */ /* 0x040fe20007f7e0ff */
[--C-:B------:R-:W-:Y:S01]  /*1370*/  IMAD.X R33, RZ, RZ, R19.reuse, P0 ;  /* 0x000000ffff217224 */ /* 0x100fe200000e0613 */
[C---:B------:R-:W-:Y:S01]  /*1380*/  IADD3 R52, P0, R18.reuse, 0x110, RZ ;  /* 0x0000011012347810 */ /* 0x040fe20007f1e0ff */
[--C-:B------:R-:W-:Y:S01]  /*1390*/  IMAD.X R51, RZ, RZ, R19.reuse, P6 ;  /* 0x000000ffff337224 */ /* 0x100fe200030e0613 */
[----:B------:R-:W-:Y:S01]  /*13a0*/  STL.64 [R1+0x10], R2 ;  /* 0x0000100201007387 */ /* 0x000fe20000100a00 */
[--C-:B------:R-:W-:Y:S01]  /*13b0*/  IMAD.X R46, RZ, RZ, R19.reuse, P3 ;  /* 0x000000ffff2e7224 */ /* 0x100fe200018e0613 */
[C---:B------:R-:W-:Y:S01]  /*13c0*/  IADD3 R54, P6, R18.reuse, 0x90, RZ ;  /* 0x0000009012367810 */ /* 0x040fe20007fde0ff */
[----:B------:R-:W-:Y:S01]  /*13d0*/  IMAD.X R53, RZ, RZ, R19, P0 ;  /* 0x000000ffff357224 */ /* 0x000fe200000e0613 */
[----:B------:R0:W-:Y:S01]  /*13e0*/  STL.64 [R1+0x30], R2 ;  /* 0x0000300201007387 */ /* 0x0001e20000100a00 */
[----:B------:R-:W-:-:S02]  /*13f0*/  IADD3 R50, P0, R18, 0x88, RZ ;  /* 0x0000008812327810 */ /* 0x000fc40007f1e0ff */
[C---:B------:R-:W-:Y:S02]  /*1400*/  IADD3 R16, P3, R18.reuse, 0x78, RZ ;  /* 0x0000007812107810 */ /* 0x040fe40007f7e0ff */
[C---:B------:R-:W-:Y:S01]  /*1410*/  IADD3 R56, P4, R18.reuse, 0x38, RZ ;  /* 0x0000003812387810 */ /* 0x040fe20007f9e0ff */
[----:B------:R-:W-:Y:S01]  /*1420*/  USHF.R.S32.HI UR37, URZ, 0x1f, UR36 ;  /* 0x0000001f3f257899 */ /* 0x000fe20008011424 */
[----:B------:R-:W-:Y:S02]  /*1430*/  VIADD R155, R18, 0x170 ;  /* 0x00000170129b7836 */ /* 0x000fe40000000000 */
[----:B0-----:R-:W-:Y:S02]  /*1440*/  IMAD.IADD R3, R235, 0x1, R0 ;  /* 0x00000001eb037824 */ /* 0x001fe400078e0200 */
[----:B----4-:R-:W-:Y:S02]  /*1450*/  VIADD R31, R64, 0xffffff80 ;  /* 0xffffff80401f7836 */ /* 0x010fe40000000000 */
[----:B------:R-:W-:-:S02]  /*1460*/  IMAD.X R55, RZ, RZ, R19, P6 ;  /* 0x000000ffff377224 */ /* 0x000fc400030e0613 */
[--C-:B------:R-:W-:Y:S02]  /*1470*/  IMAD.X R47, RZ, RZ, R19.reuse, P0 ;  /* 0x000000ffff2f7224 */ /* 0x100fe400000e0613 */
[--C-:B------:R-:W-:Y:S02]  /*1480*/  IMAD.X R63, RZ, RZ, R19.reuse, P2 ;  /* 0x000000ffff3f7224 */ /* 0x100fe400010e0613 */
[--C-:B------:R-:W-:Y:S02]  /*1490*/  IMAD.X R17, RZ, RZ, R19.reuse, P3 ;  /* 0x000000ffff117224 */ /* 0x100fe400018e0613 */
[----:B------:R-:W-:Y:S02]  /*14a0*/  IMAD.X R57, RZ, RZ, R19, P4 ;  /* 0x000000ffff397224 */ /* 0x000fe400020e0613 */
[----:B------:R-:W-:Y:S01]  /*14b0*/  IMAD.IADD R0, R3, 0x1, R8 ;  /* 0x0000000103007824 */ /* 0x000fe200078e0208 */
[----:B------:R-:W-:Y:S06]  /*14c0*/  @!P5 BRA `(.L_x_2040) ;  /* 0x000000000040d947 */ /* 0x000fec0003800000 */
[C---:B------:R-:W-:Y:S01]  /*14d0*/  ISETP.GT.AND P0, PT, R3.reuse, RZ, PT ;  /* 0x000000ff0300720c */ /* 0x040fe20003f04270 */
[----:B------:R-:W-:-:S12]  /*14e0*/  VIADD R2, R3, 0xffffffff ;  /* 0xffffffff03027836 */ /* 0x000fd80000000000 */
[----:B------:R-:W-:Y:S05]  /*14f0*/  @P0 BRA `(.L_x_2041) ;  /* 0x00000000001c0947 */ /* 0x000fea0003800000 */
[----:B------:R-:W-:Y:S01]  /*1500*/  ISETP.NE.AND P0, PT, R9, 0x1, PT ;  /* 0x000000010900780c */ /* 0x000fe20003f05270 */
[----:B------:R-:W-:-:S12]  /*1510*/  IMAD.MOV R3, RZ, RZ, -R3 ;  /* 0x000000ffff037224 */ /* 0x000fd800078e0a03 */
[----:B------:R-:W0:Y:S02]  /*1520*/  @P0 LDC.64 R6, c[0x0][0xae0] ;  /* 0x0002b800ff060b82 */ /* 0x000e240000000a00 */
[----:B0-----:R-:W-:-:S05]  /*1530*/  @P0 IMAD.HI.U32 R2, R3, R6, RZ ;  /* 0x0000000603020227 */ /* 0x001fca00078e00ff */
[----:B------:R-:W-:-:S04]  /*1540*/  @P0 SHF.R.U32.HI R3, RZ, R7, R2 ;  /* 0x00000007ff030219 */ /* 0x000fc80000011602 */
[----:B------:R-:W-:Y:S01]  /*1550*/  LOP3.LUT R2, RZ, R3, RZ, 0x33, !PT ;  /* 0x00000003ff027212 */ /* 0x000fe200078e33ff */
[----:B------:R-:W-:Y:S06]  /*1560*/  BRA `(.L_x_2042) ;  /* 0x0000000000107947 */ /* 0x000fec0003800000 */
.L_x_2041:
[----:B------:R-:W-:-:S13]  /*1570*/  ISETP.NE.AND P0, PT, R9, 0x1, PT ;  /* 0x000000010900780c */ /* 0x000fda0003f05270 */
[----:B------:R-:W0:Y:S02]  /*1580*/  @P0 LDC.64 R6, c[0x0][0xae0] ;  /* 0x0002b800ff060b82 */ /* 0x000e240000000a00 */
[----:B0-----:R-:W-:-:S05]  /*1590*/  @P0 IMAD.HI.U32 R4, R2, R6, RZ ;  /* 0x0000000602040227 */ /* 0x001fca00078e00ff */
[----:B------:R-:W-:-:S07]  /*15a0*/  @P0 SHF.R.U32.HI R2, RZ, R7, R4 ;  /* 0x00000007ff020219 */ /* 0x000fce0000011604 */
.L_x_2042:
[----:B------:R-:W-:-:S05]  /*15b0*/  IMAD R3, R2, R9, R9 ;  /* 0x0000000902037224 */ /* 0x000fca00078e0209 */
[----:B------:R-:W-:-:S07]  /*15c0*/  VIMNMX R0, R0, R3, PT ;  /* 0x0000000300007248 */ /* 0x000fce0003fe0100 */
.L_x_2040:
[----:B------:R-:W0:Y:S01]  /*15d0*/  @P1 LDC R4, c[0x0][0x44c] ;  /* 0x00011300ff041b82 */ /* 0x000e220000000800 */
[----:B------:R-:W-:Y:S01]  /*15e0*/  VIADD R2, R0, 0x5f ;  /* 0x0000005f00027836 */ /* 0x000fe20000000000 */
[----:B------:R-:W-:Y:S01]  /*15f0*/  ULDC UR4, c[0x0][0xad4] ;  /* 0x0002b50000047ab9 */ /* 0x000fe20000000800 */
[----:B------:R-:W-:Y:S02]  /*1600*/  VIADD R0, R29, 0x5f ;  /* 0x0000005f1d007836 */ /* 0x000fe40000000000 */
[----:B------:R-:W-:-:S03]  /*1610*/  IMAD.HI R2, R2, 0x2aaaaaab, RZ ;  /* 0x2aaaaaab02027827 */ /* 0x000fc600078e02ff */
[----:B------:R-:W1:Y:S01]  /*1620*/  @P1 LDC R6, c[0x0][0x450] ;  /* 0x00011400ff061b82 */ /* 0x000e620000000800 */
[----:B------:R-:W-:Y:S01]  /*1630*/  IMAD.HI R0, R0, 0x2aaaaaab, RZ ;  /* 0x2aaaaaab00007827 */ /* 0x000fe200078e02ff */
[----:B------:R-:W-:-:S03]  /*1640*/  SHF.R.U32.HI R7, RZ, 0x1f, R2 ;  /* 0x0000001fff077819 */ /* 0x000fc60000011602 */
[----:B------:R-:W-:Y:S01]  /*1650*/  IMAD.IADD R160, R29, 0x1, -R160 ;  /* 0x000000011da07824 */ /* 0x000fe200078e0aa0 */
[----:B------:R-:W-:Y:S01]  /*1660*/  LEA.HI.SX32 R2, R2, R7, 0x1c ;  /* 0x0000000702027211 */ /* 0x000fe200078fe2ff */
[----:B0-----:R-:W-:-:S05]  /*1670*/  @P1 IMAD.HI.U32 R3, R5, R4, RZ ;  /* 0x0000000405031227 */ /* 0x001fca00078e00ff */
[----:B-1----:R-:W-:Y:S02]  /*1680*/  @P1 SHF.R.U32.HI R5, RZ, R6, R3 ;  /* 0x00000006ff051219 */ /* 0x002fe40000011603 */
[----:B------:R-:W-:-:S03]  /*1690*/  SHF.R.U32.HI R3, RZ, 0x1f, R0 ;  /* 0x0000001fff037819 */ /* 0x000fc60000011600 */
[----:B------:R-:W-:Y:S01]  /*16a0*/  IMAD.IADD R5, R160, 0x1, R5 ;  /* 0x00000001a0057824 */ /* 0x000fe200078e0205 */
[----:B------:R-:W-:-:S03]  /*16b0*/  LEA.HI.SX32 R3, R0, R3, 0x1c ;  /* 0x0000000300037211 */ /* 0x000fc600078fe2ff */
[----:B------:R-:W-:Y:S01]  /*16c0*/  VIADD R0, R5, -UR4 ;  /* 0x8000000405007c36 */ /* 0x000fe20008000000 */
[----:B------:R-:W-:Y:S01]  /*16d0*/  VIMNMX R11, R3, R2, PT ;  /* 0x00000002030b7248 */ /* 0x000fe20003fe0100 */
[----:B------:R-:W-:Y:S06]  /*16e0*/  @!P5 BRA `(.L_x_2043) ;  /* 0x00000000003cd947 */ /* 0x000fec0003800000 */
[----:B------:R-:W-:-:S13]  /*16f0*/  ISETP.GT.AND P0, PT, R5, -0x1, PT ;  /* 0xffffffff0500780c */ /* 0x000fda0003f04270 */
[----:B------:R-:W-:Y:S05]  /*1700*/  @P0 BRA `(.L_x_2044) ;  /* 0x00000000001c0947 */ /* 0x000fea0003800000 */
[----:B------:R-:W-:Y:S02]  /*1710*/  ISETP.NE.AND P0, PT, R9, 0x1, PT ;  /* 0x000000010900780c */ /* 0x000fe40003f05270 */
[----:B------:R-:W-:-:S11]  /*1720*/  LOP3.LUT R5, RZ, R5, RZ, 0x33, !PT ;  /* 0x00000005ff057212 */ /* 0x000fd600078e33ff */
[----:B------:R-:W0:Y:S02]  /*1730*/  @P0 LDC.64 R2, c[0x0][0xae0] ;  /* 0x0002b800ff020b82 */ /* 0x000e240000000a00 */
[----:B0-----:R-:W-:-:S05]  /*1740*/  @P0 IMAD.HI.U32 R2, R5, R2, RZ ;  /* 0x0000000205020227 */ /* 0x001fca00078e00ff */
[----:B------:R-:W-:-:S04]  /*1750*/  @P0 SHF.R.U32.HI R5, RZ, R3, R2 ;  /* 0x00000003ff050219 */ /* 0x000fc80000011602 */
[----:B------:R-:W-:Y:S01]  /*1760*/  LOP3.LUT R5, RZ, R5, RZ, 0x33, !PT ;  /* 0x00000005ff057212 */ /* 0x000fe200078e33ff */
[----:B------:R-:W-:Y:S06]  /*1770*/  BRA `(.L_x_2045) ;  /* 0x0000000000107947 */ /* 0x000fec0003800000 */
.L_x_2044:
[----:B------:R-:W-:-:S13]  /*1780*/  ISETP.NE.AND P0, PT, R9, 0x1, PT ;  /* 0x000000010900780c */ /* 0x000fda0003f05270 */
[----:B------:R-:W0:Y:S02]  /*1790*/  @P0 LDC.64 R2, c[0x0][0xae0] ;  /* 0x0002b800ff020b82 */ /* 0x000e240000000a00 */
[----:B0-----:R-:W-:-:S05]  /*17a0*/  @P0 IMAD.HI.U32 R2, R5, R2, RZ ;  /* 0x0000000205020227 */ /* 0x001fca00078e00ff */
[----:B------:R-:W-:-:S07]  /*17b0*/  @P0 SHF.R.U32.HI R5, RZ, R3, R2 ;  /* 0x00000003ff050219 */ /* 0x000fce0000011602 */
.L_x_2045:
[----:B------:R-:W-:-:S05]  /*17c0*/  IMAD R5, R5, R9, RZ ;  /* 0x0000000905057224 */ /* 0x000fca00078e02ff */
[----:B------:R-:W-:-:S07]  /*17d0*/  VIMNMX R0, R0, R5, !PT ;  /* 0x0000000500007248 */ /* 0x000fce0007fe0100 */
.L_x_2043:
[----:B------:R-:W-:Y:S01]  /*17e0*/  IMAD.HI R0, R0, 0x2aaaaaab, RZ ;  /* 0x2aaaaaab00007827 */ /* 0x000fe200078e02ff */
[----:B------:R-:W-:-:S04]  /*17f0*/  LOP3.LUT R192, R233, 0xffff, RZ, 0xc0, !PT ;  /* 0x0000ffffe9c07812 */ /* 0x000fc800078ec0ff */
[----:B------:R-:W-:-:S04]  /*1800*/  SHF.R.U32.HI R3, RZ, 0x1f, R0 ;  /* 0x0000001fff037819 */ /* 0x000fc80000011600 */
[----:B------:R-:W-:-:S04]  /*1810*/  LEA.HI.SX32 R3, R0, R3, 0x1c ;  /* 0x0000000300037211 */ /* 0x000fc800078fe2ff */
[----:B------:R-:W-:Y:S01]  /*1820*/  VIMNMX R8, RZ, R3, !PT ;  /* 0x00000003ff087248 */ /* 0x000fe20007fe0100 */
[----:B------:R-:W-:-:S03]  /*1830*/  IMAD.MOV.U32 R3, RZ, RZ, RZ ;  /* 0x000000ffff037224 */ /* 0x000fc600078e00ff */
[----:B------:R-:W-:-:S13]  /*1840*/  ISETP.GT.AND P0, PT, R11, R8, PT ;  /* 0x000000080b00720c */ /* 0x000fda0003f04270 */
[----:B------:R-:W-:Y:S05]  /*1850*/  @!P0 BRA `(.L_x_2046) ;  /* 0x00000000007c8947 */ /* 0x000fea0003800000 */
[----:B------:R-:W-:-:S04]  /*1860*/  SHF.R.U32.HI R0, RZ, 0x10, R233 ;  /* 0x00000010ff007819 */ /* 0x000fc800000116e9 */
[----:B------:R-:W-:-:S13]  /*1870*/  ISETP.NE.AND P0, PT, R0, RZ, PT ;  /* 0x000000ff0000720c */ /* 0x000fda0003f05270 */
[----:B------:R-:W0:Y:S02]  /*1880*/  @!P0 LDC R0, c[0x0][0xae8] ;  /* 0x0002ba00ff008b82 */ /* 0x000e240000000800 */
[-C--:B0-----:R-:W-:Y:S02]  /*1890*/  IABS R6, R0.reuse ;  /* 0x0000000000067213 */ /* 0x081fe40000000000 */
[----:B------:R-:W-:Y:S02]  /*18a0*/  IADD3 R2, R0, -0x1, R11 ;  /* 0xffffffff00027810 */ /* 0x000fe40007ffe00b */
[----:B------:R-:W0:Y:S03]  /*18b0*/  I2F.RP R4, R6 ;  /* 0x0000000600047306 */ /* 0x000e260000209400 */
[----:B------:R-:W-:Y:S01]  /*18c0*/  IMAD.IADD R5, R2, 0x1, -R8 ;  /* 0x0000000102057824 */ /* 0x000fe200078e0a08 */
[----:B------:R-:W-:-:S04]  /*18d0*/  IABS R2, R0 ;  /* 0x0000000000027213 */ /* 0x000fc80000000000 */
[----:B------:R-:W-:Y:S02]  /*18e0*/  IABS R9, R5 ;  /* 0x0000000500097213 */ /* 0x000fe40000000000 */
[----:B------:R-:W-:-:S04]  /*18f0*/  LOP3.LUT R5, R5, R0, RZ, 0x3c, !PT ;  /* 0x0000000005057212 */ /* 0x000fc800078e3cff */
[----:B------:R-:W-:Y:S01]  /*1900*/  ISETP.GE.AND P2, PT, R5, RZ, PT ;  /* 0x000000ff0500720c */ /* 0x000fe20003f46270 */
[----:B0-----:R-:W0:Y:S02]  /*1910*/  MUFU.RCP R4, R4 ;  /* 0x0000000400047308 */ /* 0x001e240000001000 */
[----:B0-----:R-:W-:Y:S02]  /*1920*/  VIADD R3, R4, 0xffffffe ;  /* 0x0ffffffe04037836 */ /* 0x001fe40000000000 */
[----:B------:R-:W-:Y:S02]  /*1930*/  IMAD.MOV R4, RZ, RZ, -R2 ;  /* 0x000000ffff047224 */ /* 0x000fe400078e0a02 */
[----:B------:R-:W-:Y:S02]  /*1940*/  IMAD.MOV.U32 R2, RZ, RZ, RZ ;  /* 0x000000ffff027224 */ /* 0x000fe400078e00ff */
[----:B------:R-:W0:Y:S02]  /*1950*/  F2I.FTZ.U32.TRUNC.NTZ R3, R3 ;  /* 0x0000000300037305 */ /* 0x000e24000021f000 */
[----:B0-----:R-:W-:-:S04]  /*1960*/  IMAD.MOV R7, RZ, RZ, -R3 ;  /* 0x000000ffff077224 */ /* 0x001fc800078e0a03 */
[----:B------:R-:W-:-:S04]  /*1970*/  IMAD R7, R7, R6, RZ ;  /* 0x0000000607077224 */ /* 0x000fc800078e02ff */
[----:B------:R-:W-:-:S04]  /*1980*/  IMAD.HI.U32 R2, R3, R7, R2 ;  /* 0x0000000703027227 */ /* 0x000fc800078e0002 */
[----:B------:R-:W-:-:S04]  /*1990*/  IMAD.MOV.U32 R3, RZ, RZ, R9 ;  /* 0x000000ffff037224 */ /* 0x000fc800078e0009 */
        /* <DEDUP_REMOVED lines=10> */
[----:B------:R-:W-:-:S07]  /*1a40*/  IMAD.MOV.U32 R3, RZ, RZ, R2 ;  /* 0x000000ffff037224 */ /* 0x000fce00078e0002 */
.L_x_2046:
[----:B------:R-:W-:Y:S01]  /*1a50*/  IMAD R192, R192, R3, R8 ;  /* 0x00000003c0c07224 */ /* 0x000fe200078e0208 */
[----:B------:R-:W-:-:S04]  /*1a60*/  PLOP3.LUT P0, PT, PT, PT, PT, 0x80, 0x0 ;  /* 0x000000000000781c */ /* 0x000fc80003f0f070 */
[----:B------:R-:W-:-:S04]  /*1a70*/  VIADDMNMX R154, R192, R3, R11, PT ;  /* 0x00000003c09a7246 */ /* 0x000fc8000380010b */
[----:B------:R-:W-:-:S13]  /*1a80*/  ISETP.GT.AND P1, PT, R154, R192, PT ;  /* 0x000000c09a00720c */ /* 0x000fda0003f24270 */
[----:B------:R-:W-:Y:S05]  /*1a90*/  @!P1 BRA `(.L_x_2047) ;  /* 0x0000029800889947 */ /* 0x000fea0003800000 */
[----:B------:R-:W-:Y:S01]  /*1aa0*/  SHF.R.S32.HI R0, RZ, 0x1f, R31 ;  /* 0x0000001fff007819 */ /* 0x000fe2000001141f */
[----:B------:R-:W-:Y:S01]  /*1ab0*/  VIADD R15, R72, 0x18400 ;  /* 0x00018400480f7836 */ /* 0x000fe20000000000 */
[----:B------:R-:W-:Y:S01]  /*1ac0*/  STL.64 [R1+0x78], RZ ;  /* 0x000078ff01007387 */ /* 0x000fe20000100a00 */
[----:B------:R-:W-:Y:S01]  /*1ad0*/  IMAD.MOV.U32 R4, RZ, RZ, 0x1 ;  /* 0x00000001ff047424 */ /* 0x000fe200078e00ff */
[----:B------:R-:W-:Y:S01]  /*1ae0*/  LEA.HI R28, R0, R31, RZ, 0x7 ;  /* 0x0000001f001c7211 */ /* 0x000fe200078f38ff */
[----:B------:R-:W-:Y:S01]  /*1af0*/  IMAD.MOV.U32 R5, RZ, RZ, RZ ;  /* 0x000000ffff057224 */ /* 0x000fe200078e00ff */
[----:B------:R-:W-:Y:S01]  /*1b00*/  STL.128 [R1+0xb0], RZ ;  /* 0x0000b0ff01007387 */ /* 0x000fe20000100c00 */
[----:B------:R-:W-:Y:S01]  /*1b10*/  IMAD.MOV.U32 R6, RZ, RZ, 0x1 ;  /* 0x00000001ff067424 */ /* 0x000fe200078e00ff */
[----:B------:R-:W-:Y:S01]  /*1b20*/  SHF.R.S32.HI R61, RZ, 0x7, R28 ;  /* 0x00000007ff3d7819 */ /* 0x000fe2000001141c */
[----:B------:R-:W-:Y:S01]  /*1b30*/  IMAD.MOV.U32 R7, RZ, RZ, RZ ;  /* 0x000000ffff077224 */ /* 0x000fe200078e00ff */
[----:B------:R-:W-:Y:S01]  /*1b40*/  STL.128 [R1+0xc0], RZ ;  /* 0x0000c0ff01007387 */ /* 0x000fe20000100c00 */
[----:B------:R-:W-:Y:S01]  /*1b50*/  IMAD.MOV.U32 R12, RZ, RZ, 0x1 ;  /* 0x00000001ff0c7424 */ /* 0x000fe200078e00ff */
[----:B------:R-:W-:Y:S01]  /*1b60*/  LOP3.LUT P0, RZ, R15, 0x1bf, RZ, 0xc0, !PT ;  /* 0x000001bf0fff7812 */ /* 0x000fe2000780c0ff */
[----:B------:R-:W-:Y:S01]  /*1b70*/  IMAD.MOV.U32 R13, RZ, RZ, RZ ;  /* 0x000000ffff0d7224 */ /* 0x000fe200078e00ff */
[----:B------:R-:W0:Y:S01]  /*1b80*/  SHFL.IDX PT, R0, R61, RZ, 0x1f ;  /* 0x00001fff3d007589 */ /* 0x000e2200000e0000 */
[----:B------:R-:W-:-:S02]  /*1b90*/  IMAD.MOV.U32 R11, RZ, RZ, 0x40000040 ;  /* 0x40000040ff0b7424 */ /* 0x000fc400078e00ff */
[----:B------:R-:W-:Y:S01]  /*1ba0*/  IMAD.MOV.U32 R9, RZ, RZ, 0x40000040 ;  /* 0x40000040ff097424 */ /* 0x000fe200078e00ff */
[----:B------:R1:W-:Y:S04]  /*1bb0*/  STL.128 [R1+0x80], R4 ;  /* 0x0000800401007387 */ /* 0x0003e80000100c00 */
[----:B------:R2:W-:Y:S04]  /*1bc0*/  STL.64 [R1+0x90], R12 ;  /* 0x0000900c01007387 */ /* 0x0005e80000100a00 */
[----:B------:R3:W-:Y:S04]  /*1bd0*/  STL.128 [R1+0xd0], RZ ;  /* 0x0000d0ff01007387 */ /* 0x0007e80000100c00 */
[----:B------:R3:W-:Y:S01]  /*1be0*/  STL.128 [R1+0xe0], RZ ;  /* 0x0000e0ff01007387 */ /* 0x0007e20000100c00 */
[----:B-1----:R-:W-:-:S03]  /*1bf0*/  IMAD.MOV.U32 R5, RZ, RZ, 0x40000040 ;  /* 0x40000040ff057424 */ /* 0x002fc600078e00ff */
[----:B------:R3:W-:Y:S01]  /*1c00*/  STL.128 [R1+0xf0], RZ ;  /* 0x0000f0ff01007387 */ /* 0x0007e20000100c00 */
[----:B------:R-:W-:Y:S01]  /*1c10*/  IMAD.MOV.U32 R7, RZ, RZ, 0x40000040 ;  /* 0x40000040ff077424 */ /* 0x000fe200078e00ff */
[----:B0-----:R-:W-:Y:S01]  /*1c20*/  LEA.HI R2, R0, R0, RZ, 0x1 ;  /* 0x0000000000027211 */ /* 0x001fe200078f08ff */
[----:B--2---:R-:W-:Y:S01]  /*1c30*/  IMAD.MOV.U32 R13, RZ, RZ, 0x40000040 ;  /* 0x40000040ff0d7424 */ /* 0x004fe200078e00ff */
[----:B------:R3:W-:Y:S02]  /*1c40*/  STL.128 [R1+0x100], RZ ;  /* 0x000100ff01007387 */ /* 0x0007e40000100c00 */
[----:B------:R-:W-:Y:S01]  /*1c50*/  LOP3.LUT R3, R2, 0x7fffe, RZ, 0xc0, !PT ;  /* 0x0007fffe02037812 */ /* 0x000fe200078ec0ff */
[----:B------:R-:W-:-:S04]  /*1c60*/  VIADD R2, R72, 0x1c400 ;  /* 0x0001c40048027836 */ /* 0x000fc80000000000 */
[----:B------:R-:W-:Y:S01]  /*1c70*/  IMAD.IADD R0, R0, 0x1, -R3 ;  /* 0x0000000100007824 */ /* 0x000fe200078e0a03 */
[----:B------:R-:W-:Y:S01]  /*1c80*/  SHF.R.U32.HI R2, RZ, 0x4, R2 ;  /* 0x00000004ff027819 */ /* 0x000fe20000011602 */
[----:B------:R-:W-:Y:S02]  /*1c90*/  VIADD R3, R72, 0x400 ;  /* 0x0000040048037836 */ /* 0x000fe40000000000 */
[----:B------:R-:W-:Y:S01]  /*1ca0*/  IMAD R0, R0, 0x2000, R15 ;  /* 0x0000200000007824 */ /* 0x000fe200078e020f */
[----:B------:R-:W-:Y:S02]  /*1cb0*/  LOP3.LUT R2, R2, 0x3fff, RZ, 0xc0, !PT ;  /* 0x00003fff02027812 */ /* 0x000fe400078ec0ff */
[----:B------:R-:W-:Y:S01]  /*1cc0*/  SHF.R.U32.HI R3, RZ, 0x4, R3 ;  /* 0x00000004ff037819 */ /* 0x000fe20000011603 */
[----:B------:R-:W-:Y:S01]  /*1cd0*/  VIADD R8, R0, 0xa000 ;  /* 0x0000a00000087836 */ /* 0x000fe20000000000 */
[----:B------:R-:W-:Y:S02]  /*1ce0*/  SHF.R.U32.HI R0, RZ, 0x4, R0 ;  /* 0x00000004ff007819 */ /* 0x000fe40000011600 */
[----:B------:R-:W-:-:S02]  /*1cf0*/  LOP3.LUT R2, R2, 0x10000, RZ, 0xfc, !PT ;  /* 0x0001000002027812 */ /* 0x000fc400078efcff */
[----:B------:R-:W-:Y:S02]  /*1d00*/  SHF.R.U32.HI R8, RZ, 0x4, R8 ;  /* 0x00000004ff087819 */ /* 0x000fe40000011608 */
[----:B------:R-:W-:Y:S01]  /*1d10*/  LOP3.LUT R3, R3, 0x3fff, RZ, 0xc0, !PT ;  /* 0x00003fff03037812 */ /* 0x000fe200078ec0ff */
[----:B------:R-:W-:Y:S01]  /*1d20*/  IMAD.MOV.U32 R4, RZ, RZ, R2 ;  /* 0x000000ffff047224 */ /* 0x000fe200078e0002 */
[----:B------:R-:W-:Y:S02]  /*1d30*/  LOP3.LUT R0, R0, 0x3fff, RZ, 0xc0, !PT ;  /* 0x00003fff00007812 */ /* 0x000fe400078ec0ff */
[----:B------:R-:W-:Y:S02]  /*1d40*/  LOP3.LUT R8, R8, 0x3fff, RZ, 0xc0, !PT ;  /* 0x00003fff08087812 */ /* 0x000fe400078ec0ff */
[C---:B------:R-:W-:Y:S02]  /*1d50*/  LOP3.LUT R6, R3.reuse, 0x3000000, RZ, 0xfc, !PT ;  /* 0x0300000003067812 */ /* 0x040fe400078efcff */
[----:B------:R-:W-:-:S02]  /*1d60*/  LOP3.LUT R10, R3, 0x10000, RZ, 0xfc, !PT ;  /* 0x00010000030a7812 */ /* 0x000fc400078efcff */
[----:B------:R-:W-:Y:S01]  /*1d70*/  LOP3.LUT R12, R0, 0x10000, RZ, 0xfc, !PT ;  /* 0x00010000000c7812 */ /* 0x000fe200078efcff */
[----:B------:R3:W-:Y:S01]  /*1d80*/  STL.128 [R1+0xa0], R4 ;  /* 0x0000a00401007387 */ /* 0x0007e20000100c00 */
[----:B------:R-:W-:-:S03]  /*1d90*/  LOP3.LUT R8, R8, 0x10000, RZ, 0xfc, !PT ;  /* 0x0001000008087812 */ /* 0x000fc600078efcff */
[----:B------:R3:W-:Y:S04]  /*1da0*/  STL.64 [R1+0x98], R12 ;  /* 0x0000980c01007387 */ /* 0x0007e80000100a00 */
[----:B------:R3:W-:Y:S01]  /*1db0*/  STL.128 [R1+0x110], R8 ;  /* 0x0001100801007387 */ /* 0x0007e20000100c00 */
[----:B------:R-:W-:Y:S05]  /*1dc0*/  @!P0 BRA `(.L_x_2048) ;  /* 0x0000000000408947 */ /* 0x000fea0003800000 */
[----:B------:R-:W-:Y:S01]  /*1dd0*/  MOV R0, 0x0 ;  /* 0x0000000000007802 */ /* 0x000fe20000000f00 */
[----:B------:R-:W-:Y:S01]  /*1de0*/  ULDC.64 UR4, c[0x4][0x98] ;  /* 0x0100260000047ab9 */ /* 0x000fe20000000a00 */
[----:B------:R-:W-:Y:S01]  /*1df0*/  ULDC.64 UR6, c[0x4][0x38] ;  /* 0x01000e0000067ab9 */ /* 0x000fe20000000a00 */
[----:B---3--:R-:W-:Y:S01]  /*1e00*/  IMAD.U32 R4, RZ, RZ, UR4 ;  /* 0x00000004ff047e24 */ /* 0x008fe2000f8e00ff */
        /* <DEDUP_REMOVED lines=12> */
.L_x_2048:
[----:B------:R-:W2:Y:S01]  /*1ed0*/  LDL R15, [R1+0x21c] ;  /* 0x00021c00010f7983 */ /* 0x000ea20000100800 */
[----:B------:R-:W-:Y:S01]  /*1ee0*/  LOP3.LUT R0, R28, 0xffffff80, RZ, 0xc0, !PT ;  /* 0xffffff801c007812 */ /* 0x000fe200078ec0ff */
[----:B---3--:R-:W0:Y:S01]  /*1ef0*/  LDC.64 R4, c[0x0][0xad8] ;  /* 0x0002b600ff047b82 */ /* 0x008e220000000a00 */
[----:B------:R-:W-:Y:S01]  /*1f00*/  LEA.HI R10, R61, R61, RZ, 0x1 ;  /* 0x0000003d3d0a7211 */ /* 0x000fe200078f08ff */
[----:B------:R-:W-:Y:S01]  /*1f10*/  VIADD R14, R64, 0xffffff80 ;  /* 0xffffff80400e7836 */ /* 0x000fe20000000000 */
[----:B------:R1:W-:Y:S01]  /*1f20*/  STL.64 [R1+0x128], R26 ;  /* 0x0001281a01007387 */ /* 0x0003e20000100a00 */
[----:B------:R-:W-:Y:S01]  /*1f30*/  IMAD.IADD R0, R31, 0x1, -R0 ;  /* 0x000000011f007824 */ /* 0x000fe200078e0a00 */
[----:B------:R-:W-:Y:S01]  /*1f40*/  LOP3.LUT R10, R10, 0x3fffffe, RZ, 0xc0, !PT ;  /* 0x03fffffe0a0a7812 */ /* 0x000fe200078ec0ff */
[----:B------:R-:W-:Y:S01]  /*1f50*/  BSSY B0, `(.L_x_2049) ;  /* 0x0000029000007945 */ /* 0x000fe20003800000 */
[----:B------:R1:W-:Y:S01]  /*1f60*/  STL.64 [R1+0x130], R16 ;  /* 0x0001301001007387 */ /* 0x0003e20000100a00 */
[----:B------:R-:W3:Y:S01]  /*1f70*/  LDC.64 R2, c[0x0][0xae0] ;  /* 0x0002b800ff027b82 */ /* 0x000ee20000000a00 */
[----:B------:R-:W-:Y:S01]  /*1f80*/  SHF.R.S32.HI R7, RZ, 0x1f, R0 ;  /* 0x0000001fff077819 */ /* 0x000fe20000011400 */
[----:B------:R-:W-:Y:S01]  /*1f90*/  IMAD.IADD R11, R61, 0x1, -R10 ;  /* 0x000000013d0b7824 */ /* 0x000fe200078e0a0a */
[----:B------:R1:W-:Y:S02]  /*1fa0*/  STL [R1+0x13c], R14 ;  /* 0x00013c0e01007387 */ /* 0x0003e40000100800 */
[----:B------:R-:W-:-:S02]  /*1fb0*/  LEA.HI R8, R7, R0, RZ, 0x2 ;  /* 0x0000000007087211 */ /* 0x000fc400078f10ff */
[----:B------:R-:W-:Y:S01]  /*1fc0*/  LEA.HI R7, R7, R0, RZ, 0x5 ;  /* 0x0000000007077211 */ /* 0x000fe200078f28ff */
[----:B------:R-:W4:Y:S01]  /*1fd0*/  LDC R28, c[0x0][0x288] ;  /* 0x0000a200ff1c7b82 */ /* 0x000f220000000800 */
[--C-:B------:R-:W-:Y:S01]  /*1fe0*/  SHF.R.S32.HI R6, RZ, 0x2, R8.reuse ;  /* 0x00000002ff067819 */ /* 0x100fe20000011408 */
[----:B------:R1:W-:Y:S01]  /*1ff0*/  STL.U8 [R1+0x138], RZ ;  /* 0x000138ff01007387 */ /* 0x0003e20000100000 */
[----:B------:R-:W-:Y:S02]  /*2000*/  SHF.R.S32.HI R9, RZ, 0x1f, R8 ;  /* 0x0000001fff097819 */ /* 0x000fe40000011408 */
[----:B------:R-:W-:Y:S01]  /*2010*/  LOP3.LUT R13, R8, 0x7ffffffc, RZ, 0xc0, !PT ;  /* 0x7ffffffc080d7812 */ /* 0x000fe200078ec0ff */
[----:B------:R-:W-:Y:S01]  /*2020*/  IMAD.MOV.U32 R8, RZ, RZ, RZ ;  /* 0x000000ffff087224 */ /* 0x000fe200078e00ff */
[----:B------:R-:W-:Y:S01]  /*2030*/  LEA.HI R9, R9, R6, RZ, 0x3 ;  /* 0x0000000609097211 */ /* 0x000fe200078f18ff */
[----:B------:R-:W4:Y:S01]  /*2040*/  LDC R30, c[0x0][0xad4] ;  /* 0x0002b500ff1e7b82 */ /* 0x000f220000000800 */
[----:B0-----:R-:W-:Y:S01]  /*2050*/  IMAD.MOV.U32 R31, RZ, RZ, R4 ;  /* 0x000000ffff1f7224 */ /* 0x001fe200078e0004 */
[----:B------:R1:W-:Y:S01]  /*2060*/  STL.U8 [R1+0x16c], RZ ;  /* 0x00016cff01007387 */ /* 0x0003e20000100000 */
[----:B------:R-:W-:Y:S01]  /*2070*/  LOP3.LUT R9, R9, 0xfffffff8, RZ, 0xc0, !PT ;  /* 0xfffffff809097812 */ /* 0x000fe200078ec0ff */
[----:B------:R-:W-:-:S04]  /*2080*/  IMAD.IADD R0, R0, 0x1, -R13 ;  /* 0x0000000100007824 */ /* 0x000fc800078e0a0d */
[----:B------:R-:W-:Y:S01]  /*2090*/  IMAD.IADD R10, R6, 0x1, -R9 ;  /* 0x00000001060a7824 */ /* 0x000fe200078e0a09 */
[----:B------:R-:W-:Y:S01]  /*20a0*/  SHF.R.S32.HI R9, RZ, 0x5, R7 ;  /* 0x00000005ff097819 */ /* 0x000fe20000011407 */
[----:B------:R-:W0:Y:S01]  /*20b0*/  LDC R20, c[0x0][0x450] ;  /* 0x00011400ff147b82 */ /* 0x000e220000000800 */
[----:B------:R-:W-:-:S03]  /*20c0*/  IMAD.SHL.U32 R13, R0, 0x2, RZ ;  /* 0x00000002000d7824 */ /* 0x000fc600078e00ff */
[----:B------:R-:W-:Y:S02]  /*20d0*/  IMAD R10, R9, 0x10, R10 ;  /* 0x00000010090a7824 */ /* 0x000fe400078e020a */
[----:B------:R-:W-:Y:S02]  /*20e0*/  IMAD.MOV.U32 R9, RZ, RZ, R5 ;  /* 0x000000ffff097224 */ /* 0x000fe400078e0005 */
[----:B------:R-:W5:Y:S01]  /*20f0*/  LDC.64 R6, c[0x0][0x448] ;  /* 0x00011200ff067b82 */ /* 0x000f620000000a00 */
[----:B------:R-:W-:Y:S02]  /*2100*/  IMAD R12, R11, 0x40, R10 ;  /* 0x000000400b0c7824 */ /* 0x000fe400078e020a */
[----:B---3--:R-:W-:-:S03]  /*2110*/  IMAD.MOV.U32 R10, RZ, RZ, R2 ;  /* 0x000000ffff0a7224 */ /* 0x008fc600078e0002 */
[----:B------:R1:W-:Y:S04]  /*2120*/  STL.64 [R1+0x120], R12 ;  /* 0x0001200c01007387 */ /* 0x0003e80000100a00 */
[----:B----4-:R1:W-:Y:S04]  /*2130*/  STL.128 [R1+0x140], R28 ;  /* 0x0001401c01007387 */ /* 0x0103e80000100c00 */
[----:B0-----:R1:W-:Y:S04]  /*2140*/  STL [R1+0x168], R20 ;  /* 0x0001681401007387 */ /* 0x0013e80000100800 */
[----:B-----5:R1:W-:Y:S01]  /*2150*/  STL.64 [R1+0x160], R6 ;  /* 0x0001600601007387 */ /* 0x0203e20000100a00 */
[----:B--2---:R-:W-:-:S04]  /*2160*/  LEA.HI R11, R15, R15, RZ, 0x1 ;  /* 0x0000000f0f0b7211 */ /* 0x004fc800078f08ff */
[----:B------:R-:W-:Y:S01]  /*2170*/  LOP3.LUT R0, R11, 0xfffffffe, RZ, 0xc0, !PT ;  /* 0xfffffffe0b007812 */ /* 0x000fe200078ec0ff */
[----:B------:R-:W-:-:S04]  /*2180*/  IMAD.MOV.U32 R11, RZ, RZ, R3 ;  /* 0x000000ffff0b7224 */ /* 0x000fc800078e0003 */
[----:B------:R-:W-:Y:S01]  /*2190*/  IMAD.IADD R0, R15, 0x1, -R0 ;  /* 0x000000010f007824 */ /* 0x000fe200078e0a00 */
[----:B------:R1:W-:Y:S04]  /*21a0*/  STL.128 [R1+0x150], R8 ;  /* 0x0001500801007387 */ /* 0x0003e80000100c00 */
[----:B------:R-:W-:-:S04]  /*21b0*/  SHF.L.U32 R15, R0, 0x1f, RZ ;  /* 0x0000001f000f7819 */ /* 0x000fc800000006ff */
[----:B------:R-:W0:Y:S02]  /*21c0*/  SYNCS.PHASECHK.TRANS64.TRYWAIT P0, [R72+URZ+0x32400], R15 ;  /* 0x0324000f480075a7 */ /* 0x000e24000800017f */
[----:B01----:R-:W-:Y:S05]  /*21d0*/  @!P0 BRA `(.L_x_2050) ;  /* 0x0000030800148947 */ /* 0x003fea0003800000 */
.L_x_2235:
[----:B------:R-:W-:Y:S05]  /*21e0*/  BSYNC B0 ;  /* 0x0000000000007941 */ /* 0x000fea0003800000 */
.L_x_2049:
[----:B------:R-:W2:Y:S04]  /*21f0*/  LDL R16, [R1+0x860] ;  /* 0x0008600001107983 */ /* 0x000ea80000100800 */
[----:B------:R-:W3:Y:S04]  /*2200*/  LDL R10, [R1+0x1c] ;  /* 0x00001c00010a7983 */ /* 0x000ee80000100800 */
[----:B------:R1:W5:Y:S01]  /*2210*/  LDL.64 R8, [R1+0x210] ;  /* 0x0002100001087983 */ /* 0x0003620000100a00 */
[----:B------:R-:W-:Y:S01]  /*2220*/  IMAD.MOV.U32 R12, RZ, RZ, R34 ;  /* 0x000000ffff0c7224 */ /* 0x000fe200078e0022 */
[----:B------:R-:W-:Y:S01]  /*2230*/  IADD3 R0, P0, R18, 0x450, RZ ;  /* 0x0000045012007810 */ /* 0x000fe20007f1e0ff */
[----:B------:R-:W-:Y:S01]  /*2240*/  IMAD.MOV.U32 R13, RZ, RZ, R35 ;  /* 0x000000ffff0d7224 */ /* 0x000fe200078e0023 */
[----:B------:R-:W-:Y:S05]  /*2250*/  WARPSYNC.ALL ;  /* 0x0000000000007948 */ /* 0x000fea0003800000 */
[----:B------:R-:W-:Y:S01]  /*2260*/  IMAD.MOV.U32 R14, RZ, RZ, R60 ;  /* 0x000000ffff0e7224 */ /* 0x000fe200078e003c */
[----:B------:R-:W-:Y:S01]  /*2270*/  BSSY B0, `(.L_x_2051) ;  /* 0x0000033000007945 */ /* 0x000fe20003800000 */
[----:B0-----:R-:W-:-:S02]  /*2280*/  IMAD.MOV.U32 R15, RZ, RZ, R63 ;  /* 0x000000ffff0f7224 */ /* 0x001fc400078e003f */
[----:B------:R-:W-:Y:S02]  /*2290*/  IMAD.X R11, RZ, RZ, R19, P0 ;  /* 0x000000ffff0b7224 */ /* 0x000fe400000e0613 */
[----:B------:R-:W-:Y:S01]  /*22a0*/  IMAD.MOV.U32 R26, RZ, RZ, R44 ;  /* 0x000000ffff1a7224 */ /* 0x000fe200078e002c */
[----:B------:R0:W-:Y:S01]  /*22b0*/  STL.128 [R1+0x170], R12 ;  /* 0x0001700c01007387 */ /* 0x0001e20000100c00 */
[----:B------:R-:W-:Y:S02]  /*22c0*/  IMAD.MOV.U32 R27, RZ, RZ, R37 ;  /* 0x000000ffff1b7224 */ /* 0x000fe400078e0025 */
[----:B------:R-:W-:Y:S02]  /*22d0*/  IMAD.MOV.U32 R17, RZ, RZ, R41 ;  /* 0x000000ffff117224 */ /* 0x000fe400078e0029 */
[----:B------:R-:W-:Y:S01]  /*22e0*/  VIADD R237, R73, 0x8 ;  /* 0x0000000849ed7836 */ /* 0x000fe20000000000 */
[----:B------:R-:W-:Y:S01]  /*22f0*/  STL.128 [R1+0x1a0], R24 ;  /* 0x0001a01801007387 */ /* 0x000fe20000100c00 */
[----:B0-----:R-:W-:-:S02]  /*2300*/  IMAD.MOV.U32 R12, RZ, RZ, R62 ;  /* 0x000000ffff0c7224 */ /* 0x001fc400078e003e */
[----:B------:R-:W-:Y:S02]  /*2310*/  IMAD.MOV.U32 R13, RZ, RZ, R65 ;  /* 0x000000ffff0d7224 */ /* 0x000fe400078e0041 */
[----:B------:R-:W-:Y:S02]  /*2320*/  IMAD.MOV.U32 R14, RZ, RZ, R58 ;  /* 0x000000ffff0e7224 */ /* 0x000fe400078e003a */
[----:B------:R-:W-:-:S05]  /*2330*/  IMAD.MOV.U32 R15, RZ, RZ, R59 ;  /* 0x000000ffff0f7224 */ /* 0x000fca00078e003b */
[----:B------:R0:W-:Y:S02]  /*2340*/  STL.128 [R1+0x190], R12 ;  /* 0x0001900c01007387 */ /* 0x0001e40000100c00 */
[----:B0-----:R-:W-:Y:S02]  /*2350*/  IMAD.MOV.U32 R12, RZ, RZ, R56 ;  /* 0x000000ffff0c7224 */ /* 0x001fe400078e0038 */
        /* <DEDUP_REMOVED lines=22> */
[----:B--2---:R-:W-:Y:S02]  /*24c0*/  IMAD.MOV.U32 R12, RZ, RZ, R16 ;  /* 0x000000ffff0c7224 */ /* 0x004fe400078e0010 */
[----:B------:R-:W-:Y:S01]  /*24d0*/  IMAD.MOV.U32 R16, RZ, RZ, R32 ;  /* 0x000000ffff107224 */ /* 0x000fe200078e0020 */
[----:B---3--:R-:W-:-:S02]  /*24e0*/  LOP3.LUT R0, R10, 0x1, RZ, 0xfc, !PT ;  /* 0x000000010a007812 */ /* 0x008fc400078efcff */
[----:B------:R0:W-:Y:S01]  /*24f0*/  STL.128 [R1+0x1f0], R12 ;  /* 0x0001f00c01007387 */ /* 0x0001e20000100c00 */
[----:B------:R1:W-:Y:S01]  /*2500*/  BAR.SYNC.DEFER_BLOCKING R237, 0x100 ;  /* 0x000400ed0000751d */ /* 0x0003e20000010000 */
[----:B------:R-:W-:-:S05]  /*2510*/  ISETP.NE.AND P1, PT, R0, 0x3, PT ;  /* 0x000000030000780c */ /* 0x000fca0003f25270 */
[----:B------:R1:W-:Y:S01]  /*2520*/  STL.128 [R1+0x180], R16 ;  /* 0x0001801001007387 */ /* 0x0003e20000100c00 */
[----:B0-----:R-:W-:Y:S02]  /*2530*/  IMAD.MOV.U32 R12, RZ, RZ, R48 ;  /* 0x000000ffff0c7224 */ /* 0x001fe400078e0030 */
[----:B------:R-:W-:Y:S02]  /*2540*/  IMAD.MOV.U32 R13, RZ, RZ, R45 ;  /* 0x000000ffff0d7224 */ /* 0x000fe400078e002d */
[----:B------:R-:W-:Y:S02]  /*2550*/  IMAD.MOV.U32 R14, RZ, RZ, R43 ;  /* 0x000000ffff0e7224 */ /* 0x000fe400078e002b */
[----:B------:R-:W-:-:S05]  /*2560*/  IMAD.MOV.U32 R15, RZ, RZ, R46 ;  /* 0x000000ffff0f7224 */ /* 0x000fca00078e002e */
[----:B------:R1:W-:Y:S01]  /*2570*/  STL.128 [R1+0x200], R12 ;  /* 0x0002000c01007387 */ /* 0x0003e20000100c00 */
[----:B------:R-:W-:Y:S05]  /*2580*/  @!P1 BRA `(.L_x_2052) ;  /* 0x0000000000049947 */ /* 0x000fea0003800000 */
[----:B------:R-:W-:Y:S01]  /*2590*/  BPT.TRAP 0x1 ;  /* 0x000000040000795c */ /* 0x000fe20000300000 */
.L_x_2052:
[----:B------:R-:W-:Y:S05]  /*25a0*/  BSYNC B0 ;  /* 0x0000000000007941 */ /* 0x000fea0003800000 */
.L_x_2051:
[----:B------:R-:W2:Y:S01]  /*25b0*/  LDL.64 R10, [R1+0x8] ;  /* 0x00000800010a7983 */ /* 0x000ea20000100a00 */
[----:B-----5:R-:W-:Y:S01]  /*25c0*/  SHF.L.U32 R9, R9, 0x1f, RZ ;  /* 0x0000001f09097819 */ /* 0x020fe200000006ff */
[----:B------:R-:W-:Y:S01]  /*25d0*/  BSSY B0, `(.L_x_2053) ;  /* 0x0000006000007945 */ /* 0x000fe20003800000 */
[----:B--2---:R-:W-:-:S05]  /*25e0*/  MOV R11, R10 ;  /* 0x0000000a000b7202 */ /* 0x004fca0000000f00 */
[----:B------:R-:W-:-:S04]  /*25f0*/  IMAD R8, R8, 0x8, R11 ;  /* 0x0000000808087824 */ /* 0x000fc800078e020b */
[----:B------:R0:W2:Y:S01]  /*2600*/  SYNCS.PHASECHK.TRANS64.TRYWAIT P0, [R8+URZ], R9 ;  /* 0x00000009080075a7 */ /* 0x0000a2000800017f */
[----:B------:R-:W-:Y:S05]  /*2610*/  @!P1 BRA `(.L_x_2054) ;  /* 0x0000000000049947 */ /* 0x000fea0003800000 */
[----:B------:R-:W-:Y:S01]  /*2620*/  BPT.TRAP 0x1 ;  /* 0x000000040000795c */ /* 0x000fe20000300000 */
.L_x_2054:
[----:B------:R-:W-:Y:S05]  /*2630*/  BSYNC B0 ;  /* 0x0000000000007941 */ /* 0x000fea0003800000 */
.L_x_2053:
[----:B------:R-:W-:Y:S04]  /*2640*/  BSSY B0, `(.L_x_2055) ;  /* 0x0000004000007945 */ /* 0x000fe80003800000 */
[----:B--2---:R-:W-:Y:S05]  /*2650*/  @P0 BRA `(.L_x_2056) ;  /* 0x0000000000080947 */ /* 0x004fea0003800000 */
[----:B------:R-:W2:Y:S02]  /*2660*/  SYNCS.PHASECHK.TRANS64.TRYWAIT P0, [R8+URZ], R9 ;  /* 0x00000009080075a7 */ /* 0x000ea4000800017f */
[----:B--2---:R-:W-:Y:S05]  /*2670*/  @!P0 BRA `(.L_x_2057) ;  /* 0x0000030400008947 */ /* 0x004fea0003800000 */
.L_x_2056:
[----:B------:R-:W-:Y:S05]  /*2680*/  BSYNC B0 ;  /* 0x0000000000007941 */ /* 0x000fea0003800000 */
.L_x_2055:
[----:B-1----:R-:W3:Y:S04]  /*2690*/  LDL R13, [R1+0x210] ;  /* 0x00021000010d7983 */ /* 0x002ee80000100800 */
[----:B0-2---:R-:W3:Y:S01]  /*26a0*/  LDL.64 R8, [R1+0xa0] ;  /* 0x0000a00001087983 */ /* 0x005ee20000100a00 */
[----:B------:R-:W-:Y:S05]  /*26b0*/  WARPSYNC.ALL ;  /* 0x0000000000007948 */ /* 0x000fea0003800000 */
[----:B------:R-:W2:Y:S04]  /*26c0*/  LDL.64 R20, [R1+0x98] ;  /* 0x0000980001147983 */ /* 0x000ea80000100a00 */
[----:B------:R-:W4:Y:S04]  /*26d0*/  LDL.64 R10, [R1+0x98] ;  /* 0x00009800010a7983 */ /* 0x000f280000100a00 */
[----:B------:R-:W5:Y:S01]  /*26e0*/  LDL.64 R14, [R1+0x98] ;  /* 0x00009800010e7983 */ /* 0x000f620000100a00 */
[----:B---3--:R-:W-:-:S03]  /*26f0*/  IMAD R8, R13, 0x300, R8 ;  /* 0x000003000d087824 */ /* 0x008fc600078e0208 */
[----:B------:R-:W3:Y:S01]  /*2700*/  LDL.64 R16, [R1+0x98] ;  /* 0x0000980001107983 */ /* 0x000ee20000100a00 */
[----:B------:R-:W-:Y:S02]  /*2710*/  R2UR UR7, R9 ;  /* 0x00000000090772ca */ /* 0x000fe400000e0000 */
[C---:B------:R-:W-:Y:S01]  /*2720*/  R2UR UR6, R8.reuse ;  /* 0x00000000080672ca */ /* 0x040fe200000e0000 */
[----:B------:R-:W-:Y:S01]  /*2730*/  WARPGROUP.ARRIVE ;  /* 0x00000000000079c5 */ /* 0x000fe20000000000 */
[----:B------:R-:W3:Y:S01]  /*2740*/  LDL R0, [R1+0x21c] ;  /* 0x00021c0001007983 */ /* 0x000ee20000100800 */
[----:B------:R-:W-:Y:S01]  /*2750*/  VIADD R12, R8, 0x2 ;  /* 0x00000002080c7836 */ /* 0x000fe20000000000 */
[----:B------:R-:W-:Y:S01]  /*2760*/  BSSY B0, `(.L_x_2058) ;  /* 0x000002d000007945 */ /* 0x000fe20003800000 */
[----:B------:R-:W-:Y:S01]  /*2770*/  IMAD.MOV.U32 R13, RZ, RZ, R9 ;  /* 0x000000ffff0d7224 */ /* 0x000fe200078e0009 */
[----:B------:R0:W-:Y:S01]  /*2780*/  STL [R1+0x80], RZ ;  /* 0x000080ff01007387 */ /* 0x0001e20000100800 */
[----:B------:R-:W-:-:S05]  /*2790*/  IMAD.MOV.U32 R234, RZ, RZ, 0x1 ;  /* 0x00000001ffea7424 */ /* 0x000fca00078e00ff */
[----:B------:R0:W-:Y:S04]  /*27a0*/  STL [R1+0x80], R234 ;  /* 0x000080ea01007387 */ /* 0x0001e80000100800 */
[----:B------:R0:W-:Y:S04]  /*27b0*/  STL [R1+0x80], R234 ;  /* 0x000080ea01007387 */ /* 0x0001e80000100800 */
[----:B------:R0:W-:Y:S04]  /*27c0*/  STL [R1+0x80], R234 ;  /* 0x000080ea01007387 */ /* 0x0001e80000100800 */
[----:B------:R0:W-:Y:S01]  /*27d0*/  STL [R1+0x80], R234 ;  /* 0x000080ea01007387 */ /* 0x0001e20000100800 */
[----:B--2---:R-:W-:-:S02]  /*27e0*/  R2UR UR4, R20 ;  /* 0x00000000140472ca */ /* 0x004fc400000e0000 */
[----:B------:R-:W-:Y:S01]  /*27f0*/  R2UR UR5, R21 ;  /* 0x00000000150572ca */ /* 0x000fe200000e0000 */
[----:B----4-:R-:W-:Y:S02]  /*2800*/  VIADD R10, R10, 0x2 ;  /* 0x000000020a0a7836 */ /* 0x010fe40000000000 */
[----:B-----5:R-:W-:Y:S02]  /*2810*/  VIADD R14, R14, 0x4 ;  /* 0x000000040e0e7836 */ /* 0x020fe40000000000 */
[----:B---3--:R-:W-:-:S08]  /*2820*/  VIADD R16, R16, 0x6 ;  /* 0x0000000610107836 */ /* 0x008fd00000000000 */
[----:B------:R-:W-:Y:S01]  /*2830*/  HGMMA.64x96x16.F32 R24, gdesc[UR4], RZ, !UPT, gsb0 ;  /* 0x01600000041879f0 */ /* 0x000fe2000c0008ff */
[----:B------:R-:W-:Y:S02]  /*2840*/  R2UR UR6, R12 ;  /* 0x000000000c0672ca */ /* 0x000fe400000e0000 */
[----:B------:R-:W-:Y:S02]  /*2850*/  R2UR UR7, R13 ;  /* 0x000000000d0772ca */ /* 0x000fe400000e0000 */
[----:B------:R-:W-:Y:S01]  /*2860*/  R2UR UR4, R10 ;  /* 0x000000000a0472ca */ /* 0x000fe200000e0000 */
[C---:B------:R-:W-:Y:S01]  /*2870*/  VIADD R10, R8.reuse, 0x4 ;  /* 0x00000004080a7836 */ /* 0x040fe20000000000 */
[----:B------:R-:W-:Y:S01]  /*2880*/  R2UR UR5, R11 ;  /* 0x000000000b0572ca */ /* 0x000fe200000e0000 */
[----:B------:R-:W-:Y:S02]  /*2890*/  IMAD.MOV.U32 R11, RZ, RZ, R9 ;  /* 0x000000ffff0b7224 */ /* 0x000fe400078e0009 */
[----:B------:R-:W-:Y:S01]  /*28a0*/  VIADD R8, R8, 0x6 ;  /* 0x0000000608087836 */ /* 0x000fe20000000000 */
[----:B------:R-:W-:-:S02]  /*28b0*/  WARPGROUP.DEPBAR.LE gsb0, 0x0 ;  /* 0x00008000000079c5 */ /* 0x000fc40000010000 */
[----:B------:R-:W-:-:S07]  /*28c0*/  WARPGROUP.ARRIVE ;  /* 0x00000000000079c5 */ /* 0x000fce0000000000 */
[----:B------:R-:W-:Y:S01]  /*28d0*/  HGMMA.64x96x16.F32 R24, gdesc[UR4], R24, gsb0 ;  /* 0x01600000041879f0 */ /* 0x000fe20008000818 */
[----:B------:R-:W-:Y:S02]  /*28e0*/  R2UR UR6, R10 ;  /* 0x000000000a0672ca */ /* 0x000fe400000e0000 */
[----:B------:R-:W-:Y:S02]  /*28f0*/  R2UR UR7, R11 ;  /* 0x000000000b0772ca */ /* 0x000fe400000e0000 */
[----:B------:R-:W-:Y:S02]  /*2900*/  R2UR UR4, R14 ;  /* 0x000000000e0472ca */ /* 0x000fe400000e0000 */
[----:B------:R-:W-:Y:S02]  /*2910*/  R2UR UR5, R15 ;  /* 0x000000000f0572ca */ /* 0x000fe400000e0000 */
[----:B------:R-:W-:Y:S01]  /*2920*/  LEA.HI R10, R0, R0, RZ, 0x1 ;  /* 0x00000000000a7211 */ /* 0x000fe200078f08ff */
[----:B------:R-:W-:-:S02]  /*2930*/  WARPGROUP.DEPBAR.LE gsb0, 0x0 ;  /* 0x00008000000079c5 */ /* 0x000fc40000010000 */
[----:B------:R-:W-:-:S08]  /*2940*/  WARPGROUP.ARRIVE ;  /* 0x00000000000079c5 */ /* 0x000fd00000000000 */
[----:B------:R-:W-:Y:S01]  /*2950*/  HGMMA.64x96x16.F32 R24, gdesc[UR4], R24, gsb0 ;  /* 0x01600000041879f0 */ /* 0x000fe20008000818 */
[----:B------:R-:W-:Y:S02]  /*2960*/  R2UR UR6, R8 ;  /* 0x00000000080672ca */ /* 0x000fe400000e0000 */
[----:B------:R-:W-:Y:S02]  /*2970*/  R2UR UR7, R9 ;  /* 0x00000000090772ca */ /* 0x000fe400000e0000 */
[----:B------:R-:W-:Y:S02]  /*2980*/  R2UR UR4, R16 ;  /* 0x00000000100472ca */ /* 0x000fe400000e0000 */
[----:B------:R-:W-:Y:S02]  /*2990*/  R2UR UR5, R17 ;  /* 0x00000000110572ca */ /* 0x000fe400000e0000 */
[----:B------:R-:W-:-:S05]  /*29a0*/  LOP3.LUT R9, R10, 0xfffffffe, RZ, 0xc0, !PT ;  /* 0xfffffffe0a097812 */ /* 0x000fca00078ec0ff */
[----:B------:R-:W-:-:S05]  /*29b0*/  IMAD.IADD R9, R0, 0x1, -R9 ;  /* 0x0000000100097824 */ /* 0x000fca00078e0a09 */
[----:B------:R-:W-:Y:S01]  /*29c0*/  SHF.L.U32 R9, R9, 0x1f, RZ ;  /* 0x0000001f09097819 */ /* 0x000fe200000006ff */
[----:B------:R-:W-:Y:S02]  /*29d0*/  WARPGROUP.DEPBAR.LE gsb0, 0x0 ;  /* 0x00008000000079c5 */ /* 0x000fe40000010000 */
[----:B------:R-:W-:-:S06]  /*29e0*/  WARPGROUP.ARRIVE ;  /* 0x00000000000079c5 */ /* 0x000fcc0000000000 */
[----:B------:R-:W-:Y:S03]  /*29f0*/  HGMMA.64x96x16.F32 R24, gdesc[UR4], R24, gsb0 ;  /* 0x01600000041879f0 */ /* 0x000fe60008000818 */
[----:B------:R-:W-:Y:S02]  /*2a00*/  WARPGROUP.DEPBAR.LE gsb0, 0x0 ;  /* 0x00008000000079c5 */ /* 0x000fe40000010000 */
[----:B------:R-:W1:Y:S02]  /*2a10*/  SYNCS.PHASECHK.TRANS64.TRYWAIT P0, [R72+URZ+0x32410], R9 ;  /* 0x03241009480075a7 */ /* 0x000e64000800017f */
[----:B01----:R-:W-:Y:S05]  /*2a20*/  @!P0 BRA `(.L_x_2059) ;  /* 0x0000030000288947 */ /* 0x003fea0003800000 */
.L_x_2236:
[----:B------:R-:W-:Y:S05]  /*2a30*/  BSYNC B0 ;  /* 0x0000000000007941 */ /* 0x000fea0003800000 */
.L_x_2058:
[----:B------:R-:W2:Y:S04]  /*2a40*/  LDL R0, [R1+0x54] ;  /* 0x0000540001007983 */ /* 0x000ea80000100800 */
[----:B0-----:R0:W5:Y:S01]  /*2a50*/  LDL.64 R8, [R1+0x210] ;  /* 0x0002100001087983 */ /* 0x0011620000100a00 */
[----:B------:R-:W-:Y:S01]  /*2a60*/  BSSY B0, `(.L_x_2060) ;  /* 0x0000005000007945 */ /* 0x000fe20003800000 */
[----:B--2---:R-:W-:-:S04]  /*2a70*/  LOP3.LUT R0, R0, 0x1, RZ, 0xfc, !PT ;  /* 0x0000000100007812 */ /* 0x004fc800078efcff */
[----:B------:R-:W-:-:S13]  /*2a80*/  ISETP.NE.AND P1, PT, R0, 0x3, PT ;  /* 0x000000030000780c */ /* 0x000fda0003f25270 */
[----:B0-----:R-:W-:Y:S05]  /*2a90*/  @!P1 BRA `(.L_x_2061) ;  /* 0x0000000000049947 */ /* 0x001fea0003800000 */
[----:B------:R-:W-:Y:S01]  /*2aa0*/  BPT.TRAP 0x1 ;  /* 0x000000040000795c */ /* 0x000fe20000300000 */
.L_x_2061:
[----:B------:R-:W-:Y:S05]  /*2ab0*/  BSYNC B0 ;  /* 0x0000000000007941 */ /* 0x000fea0003800000 */
.L_x_2060:
[----:B------:R-:W2:Y:S01]  /*2ac0*/  LDL.64 R10, [R1+0x40] ;  /* 0x00004000010a7983 */ /* 0x000ea20000100a00 */
[----:B-----5:R-:W-:Y:S01]  /*2ad0*/  SHF.L.U32 R9, R9, 0x1f, RZ ;  /* 0x0000001f09097819 */ /* 0x020fe200000006ff */
[----:B------:R-:W-:Y:S01]  /*2ae0*/  BSSY B0, `(.L_x_2062) ;  /* 0x0000006000007945 */ /* 0x000fe20003800000 */
[----:B--2---:R-:W-:-:S05]  /*2af0*/  MOV R11, R10 ;  /* 0x0000000a000b7202 */ /* 0x004fca0000000f00 */
[----:B------:R-:W-:-:S04]  /*2b00*/  IMAD R8, R8, 0x8, R11 ;  /* 0x0000000808087824 */ /* 0x000fc800078e020b */
[----:B------:R0:W1:Y:S01]  /*2b10*/  SYNCS.PHASECHK.TRANS64.TRYWAIT P0, [R8+URZ], R9 ;  /* 0x00000009080075a7 */ /* 0x000062000800017f */
[----:B------:R-:W-:Y:S05]  /*2b20*/  @!P1 BRA `(.L_x_2063) ;  /* 0x0000000000049947 */ /* 0x000fea0003800000 */
[----:B------:R-:W-:Y:S01]  /*2b30*/  BPT.TRAP 0x1 ;  /* 0x000000040000795c */ /* 0x000fe20000300000 */
.L_x_2063:
[----:B------:R-:W-:Y:S05]  /*2b40*/  BSYNC B0 ;  /* 0x0000000000007941 */ /* 0x000fea0003800000 */
.L_x_2062:
[----:B------:R-:W-:Y:S04]  /*2b50*/  BSSY B0, `(.L_x_2064) ;  /* 0x0000004000007945 */ /* 0x000fe80003800000 */
[----:B-1----:R-:W-:Y:S05]  /*2b60*/  @P0 BRA `(.L_x_2065) ;  /* 0x0000000000080947 */ /* 0x002fea0003800000 */
[----:B------:R-:W1:Y:S02]  /*2b70*/  SYNCS.PHASECHK.TRANS64.TRYWAIT P0, [R8+URZ], R9 ;  /* 0x00000009080075a7 */ /* 0x000e64000800017f */
[----:B-1----:R-:W-:Y:S05]  /*2b80*/  @!P0 BRA `(.L_x_2066) ;  /* 0x000002fc00e48947 */ /* 0x002fea0003800000 */
.L_x_2065:
[----:B------:R-:W-:Y:S05]  /*2b90*/  BSYNC B0 ;  /* 0x0000000000007941 */ /* 0x000fea0003800000 */
.L_x_2064:
[----:B------:R-:W2:Y:S04]  /*2ba0*/  LDL R21, [R1+0x210] ;  /* 0x0002100001157983 */ /* 0x000ea80000100800 */
[----:B01----:R-:W2:Y:S04]  /*2bb0*/  LDL.64 R8, [R1+0x118] ;  /* 0x0001180001087983 */ /* 0x003ea80000100a00 */
[----:B------:R-:W3:Y:S04]  /*2bc0*/  LDL R0, [R1+0x90] ;  /* 0x0000900001007983 */ /* 0x000ee80000100800 */
[----:B------:R-:W4:Y:S04]  /*2bd0*/  LDL.64 R10, [R1+0x110] ;  /* 0x00011000010a7983 */ /* 0x000f280000100a00 */
[----:B------:R-:W5:Y:S04]  /*2be0*/  LDL.64 R12, [R1+0x110] ;  /* 0x00011000010c7983 */ /* 0x000f680000100a00 */
[----:B------:R-:W5:Y:S04]  /*2bf0*/  LDL.64 R14, [R1+0x110] ;  /* 0x00011000010e7983 */ /* 0x000f680000100a00 */
[----:B------:R-:W5:Y:S01]  /*2c00*/  LDL.64 R16, [R1+0x110] ;  /* 0x0001100001107983 */ /* 0x000f620000100a00 */
[----:B------:R-:W-:Y:S05]  /*2c10*/  WARPSYNC.ALL ;  /* 0x0000000000007948 */ /* 0x000fea0003800000 */
[----:B------:R-:W-:Y:S01]  /*2c20*/  WARPGROUP.ARRIVE ;  /* 0x00000000000079c5 */ /* 0x000fe20000000000 */
[----:B--2---:R-:W-:Y:S01]  /*2c30*/  IMAD R8, R21, 0xc00, R8 ;  /* 0x00000c0015087824 */ /* 0x004fe200078e0208 */
[----:B------:R-:W-:Y:S01]  /*2c40*/  R2UR UR7, R9 ;  /* 0x00000000090772ca */ /* 0x000fe200000e0000 */
[----:B------:R-:W2:Y:S01]  /*2c50*/  LDL.64 R20, [R1+0x110] ;  /* 0x0001100001147983 */ /* 0x000ea20000100a00 */
[----:B---3--:R-:W-:-:S02]  /*2c60*/  ISETP.NE.U32.AND P0, PT, R0, RZ, PT ;  /* 0x000000ff0000720c */ /* 0x008fc40003f05070 */
[----:B------:R-:W-:Y:S02]  /*2c70*/  R2UR UR6, R8 ;  /* 0x00000000080672ca */ /* 0x000fe400000e0000 */
[----:B----4-:R-:W-:Y:S02]  /*2c80*/  R2UR UR4, R10 ;  /* 0x000000000a0472ca */ /* 0x010fe400000e0000 */
[----:B------:R-:W-:-:S07]  /*2c90*/  R2UR UR5, R11 ;  /* 0x000000000b0572ca */ /* 0x000fce00000e0000 */
[----:B------:R-:W-:-:S06]  /*2ca0*/  VOTEU.ANY UP0, P0 ;  /* 0x00000000003f7886 */ /* 0x000fcc0000000100 */
[----:B------:R-:W-:Y:S01]  /*2cb0*/  HGMMA.64x96x16.F32 R24, gdesc[UR4], R24, UP0, gsb0 ;  /* 0x01600000041879f0 */ /* 0x000fe2000b800818 */
[----:B-----5:R-:W-:Y:S02]  /*2cc0*/  VIADD R12, R12, 0x2 ;  /* 0x000000020c0c7836 */ /* 0x020fe40000000000 */
[----:B------:R-:W-:Y:S02]  /*2cd0*/  VIADD R10, R8, 0x2 ;  /* 0x00000002080a7836 */ /* 0x000fe40000000000 */
[----:B------:R-:W-:Y:S01]  /*2ce0*/  IMAD.MOV.U32 R11, RZ, RZ, R9 ;  /* 0x000000ffff0b7224 */ /* 0x000fe200078e0009 */
[----:B------:R-:W-:Y:S02]  /*2cf0*/  R2UR UR4, R12 ;  /* 0x000000000c0472ca */ /* 0x000fe400000e0000 */
[----:B------:R-:W-:Y:S02]  /*2d00*/  R2UR UR6, R10 ;  /* 0x000000000a0672ca */ /* 0x000fe400000e0000 */
[----:B------:R-:W-:-:S02]  /*2d10*/  R2UR UR7, R11 ;  /* 0x000000000b0772ca */ /* 0x000fc400000e0000 */
[----:B------:R-:W-:Y:S02]  /*2d20*/  R2UR UR5, R13 ;  /* 0x000000000d0572ca */ /* 0x000fe400000e0000 */
[----:B------:R-:W3:Y:S01]  /*2d30*/  LDL.64 R12, [R1+0x110] ;  /* 0x00011000010c7983 */ /* 0x000ee20000100a00 */
[----:B------:R-:W-:Y:S02]  /*2d40*/  WARPGROUP.DEPBAR.LE gsb0, 0x0 ;  /* 0x00008000000079c5 */ /* 0x000fe40000010000 */
[----:B------:R-:W-:-:S08]  /*2d50*/  WARPGROUP.ARRIVE ;  /* 0x00000000000079c5 */ /* 0x000fd00000000000 */
[----:B------:R-:W-:Y:S01]  /*2d60*/  HGMMA.64x96x16.F32 R24, gdesc[UR4], R24, gsb0 ;  /* 0x01600000041879f0 */ /* 0x000fe20008000818 */
[----:B------:R-:W-:Y:S02]  /*2d70*/  VIADD R14, R14, 0x4 ;  /* 0x000000040e0e7836 */ /* 0x000fe40000000000 */
[----:B------:R-:W-:Y:S02]  /*2d80*/  VIADD R10, R8, 0x4 ;  /* 0x00000004080a7836 */ /* 0x000fe40000000000 */
[----:B------:R-:W-:Y:S01]  /*2d90*/  IMAD.MOV.U32 R11, RZ, RZ, R9 ;  /* 0x000000ffff0b7224 */ /* 0x000fe200078e0009 */
[----:B------:R-:W-:Y:S02]  /*2da0*/  R2UR UR4, R14 ;  /* 0x000000000e0472ca */ /* 0x000fe400000e0000 */
[----:B------:R-:W-:Y:S02]  /*2db0*/  R2UR UR6, R10 ;  /* 0x000000000a0672ca */ /* 0x000fe400000e0000 */
[----:B------:R-:W-:-:S02]  /*2dc0*/  R2UR UR7, R11 ;  /* 0x000000000b0772ca */ /* 0x000fc400000e0000 */
[----:B------:R-:W-:Y:S02]  /*2dd0*/  R2UR UR5, R15 ;  /* 0x000000000f0572ca */ /* 0x000fe400000e0000 */
[----:B------:R-:W4:Y:S01]  /*2de0*/  LDL.64 R14, [R1+0x110] ;  /* 0x00011000010e7983 */ /* 0x000f220000100a00 */
        /* <DEDUP_REMOVED lines=10> */
[----:B------:R-:W5:Y:S01]  /*2e90*/  LDL.64 R16, [R1+0x110] ;  /* 0x0001100001107983 */ /* 0x000f620000100a00 */
[----:B------:R-:W-:Y:S02]  /*2ea0*/  WARPGROUP.DEPBAR.LE gsb0, 0x0 ;  /* 0x00008000000079c5 */ /* 0x000fe40000010000 */
[----:B------:R-:W-:-:S08]  /*2eb0*/  WARPGROUP.ARRIVE ;  /* 0x00000000000079c5 */ /* 0x000fd00000000000 */
[----:B------:R-:W-:Y:S01]  /*2ec0*/  HGMMA.64x96x16.F32 R24, gdesc[UR4], R24, gsb0 ;  /* 0x01600000041879f0 */ /* 0x000fe20008000818 */
[----:B--2---:R-:W-:Y:S02]  /*2ed0*/  VIADD R20, R20, 0x400 ;  /* 0x0000040014147836 */ /* 0x004fe40000000000 */
[----:B------:R-:W-:Y:S02]  /*2ee0*/  VIADD R10, R8, 0x300 ;  /* 0x00000300080a7836 */ /* 0x000fe40000000000 */
[----:B------:R-:W-:Y:S01]  /*2ef0*/  IMAD.MOV.U32 R11, RZ, RZ, R9 ;  /* 0x000000ffff0b7224 */ /* 0x000fe200078e0009 */
[----:B------:R-:W-:Y:S02]  /*2f00*/  R2UR UR4, R20 ;  /* 0x00000000140472ca */ /* 0x000fe400000e0000 */
[----:B------:R-:W-:Y:S02]  /*2f10*/  R2UR UR6, R10 ;  /* 0x000000000a0672ca */ /* 0x000fe400000e0000 */
[----:B------:R-:W-:-:S02]  /*2f20*/  R2UR UR7, R11 ;  /* 0x000000000b0772ca */ /* 0x000fc400000e0000 */
[----:B------:R-:W-:Y:S02]  /*2f30*/  R2UR UR5, R21 ;  /* 0x00000000150572ca */ /* 0x000fe400000e0000 */
[----:B------:R-:W2:Y:S01]  /*2f40*/  LDL.64 R20, [R1+0x110] ;  /* 0x0001100001147983 */ /* 0x000ea20000100a00 */
[----:B------:R-:W-:Y:S02]  /*2f50*/  WARPGROUP.DEPBAR.LE gsb0, 0x0 ;  /* 0x00008000000079c5 */ /* 0x000fe40000010000 */
[----:B------:R-:W-:-:S08]  /*2f60*/  WARPGROUP.ARRIVE ;  /* 0x00000000000079c5 */ /* 0x000fd00000000000 */
[----:B------:R-:W-:Y:S01]  /*2f70*/  HGMMA.64x96x16.F32 R24, gdesc[UR4], R24, gsb0 ;  /* 0x01600000041879f0 */ /* 0x000fe20008000818 */
[----:B---3--:R-:W-:Y:S02]  /*2f80*/  VIADD R12, R12, 0x402 ;  /* 0x000004020c0c7836 */ /* 0x008fe40000000000 */
        /* <DEDUP_REMOVED lines=10> */
[----:B----4-:R-:W-:Y:S02]  /*3030*/  VIADD R14, R14, 0x404 ;  /* 0x000004040e0e7836 */ /* 0x010fe40000000000 */
        /* <DEDUP_REMOVED lines=10> */
[----:B-----5:R-:W-:Y:S02]  /*30e0*/  VIADD R16, R16, 0x406 ;  /* 0x0000040610107836 */ /* 0x020fe40000000000 */
        /* <DEDUP_REMOVED lines=60> */
[----:B------:R-:W-:Y:S01]  /*34b0*/  R2UR UR5, R21 ;  /* 0x00000000150572ca */ /* 0x000fe200000e0000 */
[----:B------:R-:W0:Y:S01]  /*34c0*/  S2R R72, SR_TID.X ;  /* 0x0000000000487919 */ /* 0x000e220000002100 */
[----:B---3--:R-:W-:Y:S01]  /*34d0*/  VIADD R12, R12, 0xc02 ;  /* 0x00000c020c0c7836 */ /* 0x008fe20000000000 */
[----:B------:R-:W-:Y:S02]  /*34e0*/  WARPGROUP.DEPBAR.LE gsb0, 0x0 ;  /* 0x00008000000079c5 */ /* 0x000fe40000010000 */
[----:B------:R-:W-:-:S08]  /*34f0*/  WARPGROUP.ARRIVE ;  /* 0x00000000000079c5 */ /* 0x000fd00000000000 */
[----:B------:R-:W-:Y:S01]  /*3500*/  HGMMA.64x96x16.F32 R24, gdesc[UR4], R24, gsb0 ;  /* 0x01600000041879f0 */ /* 0x000fe20008000818 */
[----:B0-----:R-:W-:-:S04]  /*3510*/  LOP3.LUT R72, R72, 0x7f, RZ, 0xc0, !PT ;  /* 0x0000007f48487812 */ /* 0x001fc800078ec0ff */
[----:B------:R-:W-:Y:S01]  /*3520*/  ISETP.NE.AND P0, PT, R72, RZ, PT ;  /* 0x000000ff4800720c */ /* 0x000fe20003f05270 */
[----:B------:R-:W-:Y:S02]  /*3530*/  VIADD R10, R8, 0x902 ;  /* 0x00000902080a7836 */ /* 0x000fe40000000000 */
[----:B------:R-:W-:-:S10]  /*3540*/  IMAD.MOV.U32 R11, RZ, RZ, R9 ;  /* 0x000000ffff0b7224 */ /* 0x000fd400078e0009 */
[----:B------:R-:W2:Y:S04]  /*3550*/  @!P0 LDL.64 R74, [R1+0x30] ;  /* 0x00003000014a8983 */ /* 0x000ea80000100a00 */
[----:B------:R-:W3:Y:S01]  /*3560*/  @!P0 LDL R0, [R1+0x210] ;  /* 0x0002100001008983 */ /* 0x000ee20000100800 */
[----:B------:R-:W-:Y:S02]  /*3570*/  R2UR UR6, R10 ;  /* 0x000000000a0672ca */ /* 0x000fe400000e0000 */
[----:B------:R-:W-:Y:S02]  /*3580*/  R2UR UR7, R11 ;  /* 0x000000000b0772ca */ /* 0x000fe400000e0000 */
[----:B------:R-:W-:Y:S02]  /*3590*/  R2UR UR4, R12 ;  /* 0x000000000c0472ca */ /* 0x000fe400000e0000 */
[----:B------:R-:W-:Y:S01]  /*35a0*/  R2UR UR5, R13 ;  /* 0x000000000d0572ca */ /* 0x000fe200000e0000 */
[----:B------:R-:W-:-:S02]  /*35b0*/  WARPGROUP.DEPBAR.LE gsb0, 0x0 ;  /* 0x00008000000079c5 */ /* 0x000fc40000010000 */
[----:B------:R-:W-:-:S10]  /*35c0*/  WARPGROUP.ARRIVE ;  /* 0x00000000000079c5 */ /* 0x000fd40000000000 */
[----:B------:R-:W-:Y:S01]  /*35d0*/  HGMMA.64x96x16.F32 R24, gdesc[UR4], R24, gsb0 ;  /* 0x01600000041879f0 */ /* 0x000fe20008000818 */
[----:B----4-:R-:W-:Y:S02]  /*35e0*/  VIADD R14, R14, 0xc04 ;  /* 0x00000c040e0e7836 */ /* 0x010fe40000000000 */
[----:B------:R-:W-:Y:S02]  /*35f0*/  VIADD R10, R8, 0x904 ;  /* 0x00000904080a7836 */ /* 0x000fe40000000000 */
[----:B------:R-:W-:Y:S01]  /*3600*/  IMAD.MOV.U32 R11, RZ, RZ, R9 ;  /* 0x000000ffff0b7224 */ /* 0x000fe200078e0009 */
[----:B------:R-:W-:Y:S02]  /*3610*/  R2UR UR4, R14 ;  /* 0x000000000e0472ca */ /* 0x000fe400000e0000 */
[----:B------:R-:W-:Y:S02]  /*3620*/  R2UR UR6, R10 ;  /* 0x000000000a0672ca */ /* 0x000fe400000e0000 */
[----:B------:R-:W-:-:S02]  /*3630*/  R2UR UR7, R11 ;  /* 0x000000000b0772ca */ /* 0x000fc400000e0000 */
[----:B------:R-:W-:Y:S01]  /*3640*/  R2UR UR5, R15 ;  /* 0x000000000f0572ca */ /* 0x000fe200000e0000 */
[----:B------:R-:W-:Y:S01]  /*3650*/  VIADD R8, R8, 0x906 ;  /* 0x0000090608087836 */ /* 0x000fe20000000000 */
[----:B------:R-:W-:Y:S02]  /*3660*/  WARPGROUP.DEPBAR.LE gsb0, 0x0 ;  /* 0x00008000000079c5 */ /* 0x000fe40000010000 */
[----:B------:R-:W-:-:S09]  /*3670*/  WARPGROUP.ARRIVE ;  /* 0x00000000000079c5 */ /* 0x000fd20000000000 */
[----:B------:R-:W-:Y:S01]  /*3680*/  HGMMA.64x96x16.F32 R24, gdesc[UR4], R24, gsb0 ;  /* 0x01600000041879f0 */ /* 0x000fe20008000818 */
[----:B-----5:R-:W-:Y:S01]  /*3690*/  VIADD R16, R16, 0xc06 ;  /* 0x00000c0610107836 */ /* 0x020fe20000000000 */
[----:B------:R-:W-:Y:S02]  /*36a0*/  R2UR UR6, R8 ;  /* 0x00000000080672ca */ /* 0x000fe400000e0000 */
[----:B------:R-:W-:Y:S02]  /*36b0*/  R2UR UR7, R9 ;  /* 0x00000000090772ca */ /* 0x000fe400000e0000 */
[----:B------:R-:W-:Y:S02]  /*36c0*/  R2UR UR4, R16 ;  /* 0x00000000100472ca */ /* 0x000fe400000e0000 */
[----:B------:R-:W-:Y:S01]  /*36d0*/  R2UR UR5, R17 ;  /* 0x00000000110572ca */ /* 0x000fe200000e0000 */
[----:B------:R-:W-:Y:S04]  /*36e0*/  STL [R1+0x90], R234 ;  /* 0x000090ea01007387 */ /* 0x000fe80000100800 */
[----:B------:R-:W-:Y:S01]  /*36f0*/  STL [R1+0x90], R234 ;  /* 0x000090ea01007387 */ /* 0x000fe20000100800 */
[----:B------:R-:W-:-:S02]  /*3700*/  WARPGROUP.DEPBAR.LE gsb0, 0x0 ;  /* 0x00008000000079c5 */ /* 0x000fc40000010000 */
[----:B------:R-:W-:-:S06]  /*3710*/  WARPGROUP.ARRIVE ;  /* 0x00000000000079c5 */ /* 0x000fcc0000000000 */
[----:B------:R-:W-:Y:S01]  /*3720*/  HGMMA.64x96x16.F32 R24, gdesc[UR4], R24, gsb0 ;  /* 0x01600000041879f0 */ /* 0x000fe20008000818 */
[----:B--2---:R-:W-:Y:S01]  /*3730*/  @!P0 MOV R75, R74 ;  /* 0x0000004a004b8202 */ /* 0x004fe20000000f00 */
[----:B------:R-:W-:Y:S04]  /*3740*/  STL [R1+0x90], R234 ;  /* 0x000090ea01007387 */ /* 0x000fe80000100800 */
[----:B------:R-:W-:Y:S01]  /*3750*/  STL [R1+0x90], R234 ;  /* 0x000090ea01007387 */ /* 0x000fe20000100800 */
[----:B---3--:R-:W-:-:S03]  /*3760*/  @!P0 IMAD R0, R0, 0x8, R75 ;  /* 0x0000000800008824 */ /* 0x008fc600078e024b */
[----:B------:R-:W-:Y:S04]  /*3770*/  STL [R1+0x90], R234 ;  /* 0x000090ea01007387 */ /* 0x000fe80000100800 */
[----:B------:R-:W-:Y:S04]  /*3780*/  STL [R1+0x90], R234 ;  /* 0x000090ea01007387 */ /* 0x000fe80000100800 */
[----:B------:R-:W-:Y:S01]  /*3790*/  STL [R1+0x90], R234 ;  /* 0x000090ea01007387 */ /* 0x000fe20000100800 */
[----:B------:R-:W-:-:S03]  /*37a0*/  IADD3 R236, -R73, 0xb, RZ ;  /* 0x0000000b49ec7810 */ /* 0x000fc60007ffe1ff */
[----:B------:R-:W-:Y:S01]  /*37b0*/  STL [R1+0x90], R234 ;  /* 0x000090ea01007387 */ /* 0x000fe20000100800 */
[----:B------:R-:W-:-:S03]  /*37c0*/  @!P0 PRMT R0, RZ, 0x654, R0 ;  /* 0x00000654ff008816 */ /* 0x000fc60000000000 */
[----:B------:R-:W-:Y:S04]  /*37d0*/  STL [R1+0x90], R234 ;  /* 0x000090ea01007387 */ /* 0x000fe80000100800 */
[----:B------:R-:W-:Y:S04]  /*37e0*/  STL [R1+0x90], R234 ;  /* 0x000090ea01007387 */ /* 0x000fe80000100800 */
[----:B------:R-:W-:Y:S04]  /*37f0*/  STL [R1+0x90], R234 ;  /* 0x000090ea01007387 */ /* 0x000fe80000100800 */
[----:B------:R-:W-:Y:S04]  /*3800*/  STL [R1+0x90], R234 ;  /* 0x000090ea01007387 */ /* 0x000fe80000100800 */
[----:B------:R-:W-:Y:S04]  /*3810*/  STL [R1+0x90], R234 ;  /* 0x000090ea01007387 */ /* 0x000fe80000100800 */
[----:B------:R-:W-:Y:S04]  /*3820*/  STL [R1+0x90], R234 ;  /* 0x000090ea01007387 */ /* 0x000fe80000100800 */
[----:B------:R-:W-:Y:S04]  /*3830*/  STL [R1+0x90], R234 ;  /* 0x000090ea01007387 */ /* 0x000fe80000100800 */
[----:B------:R-:W-:Y:S01]  /*3840*/  STL [R1+0x90], R234 ;  /* 0x000090ea01007387 */ /* 0x000fe20000100800 */
[----:B------:R-:W-:-:S02]  /*3850*/  WARPGROUP.DEPBAR.LE gsb0, 0x0 ;  /* 0x00008000000079c5 */ /* 0x000fc40000010000 */
[----:B------:R0:W-:Y:S06]  /*3860*/  BAR.ARV R236, 0x100 ;  /* 0x000400ec0000751d */ /* 0x0001ec0000002000 */
[----:B------:R1:W-:Y:S01]  /*3870*/  @!P0 SYNCS.ARRIVE.TRANS64.RED.A1T0 RZ, [R0+URZ], RZ ;  /* 0x000000ff00ff89a7 */ /* 0x0003e2000810043f */
[----:B------:R-:W2:Y:S04]  /*3880*/  LDL R75, [R1+0x70] ;  /* 0x00007000014b7983 */ /* 0x000ea80000100800 */
[----:B------:R-:W3:Y:S04]  /*3890*/  LDL.64 R76, [R1+0x160] ;  /* 0x00016000014c7983 */ /* 0x000ee80000100a00 */
[----:B-1----:R-:W4:Y:S04]  /*38a0*/  LDL R0, [R1+0x13c] ;  /* 0x00013c0001007983 */ /* 0x002f280000100800 */
[----:B------:R-:W5:Y:S04]  /*38b0*/  LDL R78, [R1+0x168] ;  /* 0x00016800014e7983 */ /* 0x000f680000100800 */
[----:B------:R-:W5:Y:S04]  /*38c0*/  LDL.128 R8, [R1+0x140] ;  /* 0x0001400001087983 */ /* 0x000f680000100c00 */
[----:B------:R-:W5:Y:S01]  /*38d0*/  LDL.128 R12, [R1+0x150] ;  /* 0x00015000010c7983 */ /* 0x000f620000100c00 */
[----:B------:R-:W-:Y:S01]  /*38e0*/  BSSY B0, `(.L_x_2067) ;  /* 0x0000044000007945 */ /* 0x000fe20003800000 */
[----:B----4-:R-:W-:-:S04]  /*38f0*/  SHF.R.S32.HI R17, RZ, 0x1f, R0 ;  /* 0x0000001fff117819 */ /* 0x010fc80000011400 */
[----:B------:R-:W-:-:S04]  /*3900*/  LEA.HI R16, R17, R0, RZ, 0x7 ;  /* 0x0000000011107211 */ /* 0x000fc800078f38ff */
[----:B------:R-:W-:-:S05]  /*3910*/  LOP3.LUT R21, R16, 0xffffff80, RZ, 0xc0, !PT ;  /* 0xffffff8010157812 */ /* 0x000fca00078ec0ff */
[----:B------:R-:W-:-:S05]  /*3920*/  IMAD.IADD R21, R0, 0x1, -R21 ;  /* 0x0000000100157824 */ /* 0x000fca00078e0a15 */
[----:B------:R-:W-:-:S04]  /*3930*/  SHF.R.S32.HI R20, RZ, 0x1f, R21 ;  /* 0x0000001fff147819 */ /* 0x000fc80000011415 */
[----:B------:R-:W-:Y:S02]  /*3940*/  LEA.HI R72, R20, R21, RZ, 0x2 ;  /* 0x0000001514487211 */ /* 0x000fe400078f10ff */
[----:B------:R-:W-:Y:S02]  /*3950*/  LEA.HI R17, R17, R0, RZ, 0x2 ;  /* 0x0000000011117211 */ /* 0x000fe400078f10ff */
[--C-:B------:R-:W-:Y:S02]  /*3960*/  SHF.R.S32.HI R73, RZ, 0x2, R72.reuse ;  /* 0x00000002ff497819 */ /* 0x100fe40000011448 */
[----:B------:R-:W-:Y:S02]  /*3970*/  SHF.R.S32.HI R74, RZ, 0x1f, R72 ;  /* 0x0000001fff4a7819 */ /* 0x000fe40000011448 */
[----:B------:R-:W-:Y:S02]  /*3980*/  LOP3.LUT R17, R17, 0xfffffffc, RZ, 0xc0, !PT ;  /* 0xfffffffc11117812 */ /* 0x000fe400078ec0ff */
[----:B------:R-:W-:-:S02]  /*3990*/  LEA.HI R74, R74, R73, RZ, 0x3 ;  /* 0x000000494a4a7211 */ /* 0x000fc400078f18ff */
[----:B------:R-:W-:Y:S02]  /*39a0*/  SHF.R.S32.HI R79, RZ, 0x7, R16 ;  /* 0x00000007ff4f7819 */ /* 0x000fe40000011410 */
[----:B------:R-:W-:Y:S01]  /*39b0*/  LEA.HI R20, R20, R21, RZ, 0x5 ;  /* 0x0000001514147211 */ /* 0x000fe200078f28ff */
[----:B------:R-:W-:Y:S01]  /*39c0*/  IMAD.IADD R17, R0, 0x1, -R17 ;  /* 0x0000000100117824 */ /* 0x000fe200078e0a11 */
[----:B------:R-:W-:Y:S02]  /*39d0*/  LOP3.LUT R74, R74, 0xfffffff8, RZ, 0xc0, !PT ;  /* 0xfffffff84a4a7812 */ /* 0x000fe400078ec0ff */
[----:B------:R-:W-:Y:S02]  /*39e0*/  LEA.HI R16, R16, R79, RZ, 0x1 ;  /* 0x0000004f10107211 */ /* 0x000fe400078f08ff */
[----:B------:R-:W-:Y:S01]  /*39f0*/  SHF.R.S32.HI R20, RZ, 0x5, R20 ;  /* 0x00000005ff147819 */ /* 0x000fe20000011414 */
[----:B------:R-:W-:Y:S01]  /*3a00*/  IMAD.IADD R74, R73, 0x1, -R74 ;  /* 0x00000001494a7824 */ /* 0x000fe200078e0a4a */
[----:B------:R-:W-:-:S02]  /*3a10*/  LOP3.LUT R16, R16, 0x3fffffe, RZ, 0xc0, !PT ;  /* 0x03fffffe10107812 */ /* 0x000fc400078ec0ff */
[----:B------:R-:W-:Y:S01]  /*3a20*/  LEA.HI R0, R17, R17, RZ, 0x1 ;  /* 0x0000001111007211 */ /* 0x000fe200078f08ff */
[----:B--2---:R-:W-:Y:S01]  /*3a30*/  IMAD R73, R75, 0x8, R20 ;  /* 0x000000084b497824 */ /* 0x004fe200078e0214 */
[----:B---3--:R-:W-:Y:S01]  /*3a40*/  ISETP.NE.AND P1, PT, R76, 0x1, PT ;  /* 0x000000014c00780c */ /* 0x008fe20003f25270 */
[----:B------:R-:W-:Y:S01]  /*3a50*/  IMAD.IADD R16, R79, 0x1, -R16 ;  /* 0x000000014f107824 */ /* 0x000fe200078e0a10 */
[----:B------:R-:W-:Y:S01]  /*3a60*/  LOP3.LUT R0, R0, 0x1ffffffe, RZ, 0xc0, !PT ;  /* 0x1ffffffe00007812 */ /* 0x000fe200078ec0ff */
[----:B------:R-:W-:-:S04]  /*3a70*/  IMAD.U32 R73, R73, 0x10, R74 ;  /* 0x0000001049497824 */ /* 0x000fc800078e004a */
[----:B------:R-:W-:Y:S02]  /*3a80*/  IMAD.IADD R0, R17, 0x1, -R0 ;  /* 0x0000000111007824 */ /* 0x000fe400078e0a00 */
[----:B------:R-:W-:-:S04]  /*3a90*/  IMAD R73, R16, 0x40, R73 ;  /* 0x0000004010497824 */ /* 0x000fc800078e0249 */
[----:B------:R-:W-:-:S04]  /*3aa0*/  IMAD R16, R0, 0x8, R73 ;  /* 0x0000000800107824 */ /* 0x000fc800078e0249 */
[----:B------:R-:W-:-:S05]  /*3ab0*/  @P1 IMAD.HI.U32 R77, R16, R77, RZ ;  /* 0x0000004d104d1227 */ /* 0x000fca00078e00ff */
[----:B-----5:R-:W-:Y:S01]  /*3ac0*/  @P1 SHF.R.U32.HI R16, RZ, R78, R77 ;  /* 0x0000004eff101219 */ /* 0x020fe2000001164d */
[----:B------:R-:W-:Y:S01]  /*3ad0*/  IMAD R0, R154, -0x60, R9 ;  /* 0xffffffa09a007824 */ /* 0x000fe200078e0209 */
[----:B------:R-:W-:-:S03]  /*3ae0*/  LOP3.LUT R72, R72, 0x7ffffffc, RZ, 0xc0, !PT ;  /* 0x7ffffffc48487812 */ /* 0x000fc600078ec0ff */
[----:B------:R-:W1:Y:S01]  /*3af0*/  SHFL.IDX PT, R74, R16, RZ, 0x1c1f ;  /* 0x001c1fff104a7589 */ /* 0x000e6200000e0000 */
[----:B------:R-:W-:Y:S02]  /*3b00*/  VIADD R17, R0, 0x61 ;  /* 0x0000006100117836 */ /* 0x000fe40000000000 */
[----:B------:R-:W-:Y:S01]  /*3b10*/  IMAD.IADD R72, R21, 0x1, -R72 ;  /* 0x0000000115487824 */ /* 0x000fe200078e0a48 */
[----:B------:R-:W-:-:S03]  /*3b20*/  ISETP.GE.AND P2, PT, R13, 0x1, PT ;  /* 0x000000010d00780c */ /* 0x000fc60003f46270 */
[----:B------:R-:W-:Y:S02]  /*3b30*/  IMAD R21, R72, -0x2, R17 ;  /* 0xfffffffe48157824 */ /* 0x000fe400078e0211 */
[----:B------:R-:W-:Y:S02]  /*3b40*/  VIADD R17, R0, 0x60 ;  /* 0x0000006000117836 */ /* 0x000fe40000000000 */
[----:B------:R-:W-:Y:S01]  /*3b50*/  IMAD.IADD R0, R21, 0x1, -R8 ;  /* 0x0000000115007824 */ /* 0x000fe200078e0a08 */
[----:B------:R-:W-:Y:S01]  /*3b60*/  LOP3.LUT R21, RZ, R10, RZ, 0x33, !PT ;  /* 0x0000000aff157212 */ /* 0x000fe200078e33ff */
[----:B------:R-:W-:Y:S02]  /*3b70*/  IMAD.MOV.U32 R73, RZ, RZ, -0x60 ;  /* 0xffffffa0ff497424 */ /* 0x000fe400078e00ff */
[----:B------:R-:W-:Y:S02]  /*3b80*/  IMAD R17, R72, -0x2, R17 ;  /* 0xfffffffe48117824 */ /* 0x000fe400078e0211 */
[----:B------:R-:W-:-:S02]  /*3b90*/  IMAD R73, R154, R73, 0x60 ;  /* 0x000000609a497424 */ /* 0x000fc400078e0249 */
[C---:B------:R-:W-:Y:S02]  /*3ba0*/  IMAD.IADD R20, R0.reuse, 0x1, R11 ;  /* 0x0000000100147824 */ /* 0x040fe400078e020b */
[----:B------:R-:W-:Y:S02]  /*3bb0*/  IMAD.IADD R21, R0, 0x1, R21 ;  /* 0x0000000100157824 */ /* 0x000fe400078e0215 */
[----:B------:R-:W-:Y:S01]  /*3bc0*/  IMAD R72, R72, -0x2, R73 ;  /* 0xfffffffe48487824 */ /* 0x000fe200078e0249 */
[----:B-1----:R-:W-:Y:S01]  /*3bd0*/  VIADDMNMX R0, R74, R20, R17, PT ;  /* 0x000000144a007246 */ /* 0x002fe20003800111 */
[----:B------:R-:W-:Y:S02]  /*3be0*/  IMAD.IADD R73, R73, 0x1, R12 ;  /* 0x0000000149497824 */ /* 0x000fe400078e020c */
[----:B------:R-:W-:Y:S01]  /*3bf0*/  IMAD.IADD R10, R21, 0x1, R74 ;  /* 0x00000001150a7824 */ /* 0x000fe200078e024a */
[----:B0-----:R-:W-:Y:S06]  /*3c00*/  @!P2 BRA `(.L_x_2068) ;  /* 0x000000000044a947 */ /* 0x001fec0003800000 */
[----:B------:R-:W-:Y:S01]  /*3c10*/  IADD3 R11, -R8, R9, R74 ;  /* 0x00000009080b7210 */ /* 0x000fe20007ffe14a */
[----:B------:R-:W-:Y:S03]  /*3c20*/  BSSY B1, `(.L_x_2069) ;  /* 0x000000c000017945 */ /* 0x000fe60003800000 */
[----:B------:R-:W-:-:S13]  /*3c30*/  ISETP.GT.AND P1, PT, R11, -0x1, PT ;  /* 0xffffffff0b00780c */ /* 0x000fda0003f24270 */
[----:B------:R-:W-:Y:S05]  /*3c40*/  @P1 BRA `(.L_x_2070) ;  /* 0x0000000000181947 */ /* 0x000fea0003800000 */
[----:B------:R-:W-:Y:S02]  /*3c50*/  ISETP.NE.AND P1, PT, R13, 0x1, PT ;  /* 0x000000010d00780c */ /* 0x000fe40003f25270 */
[----:B------:R-:W-:-:S11]  /*3c60*/  LOP3.LUT R11, RZ, R11, RZ, 0x33, !PT ;  /* 0x0000000bff0b7212 */ /* 0x000fd600078e33ff */
[----:B------:R-:W-:-:S05]  /*3c70*/  @P1 IMAD.HI.U32 R12, R11, R14, RZ ;  /* 0x0000000e0b0c1227 */ /* 0x000fca00078e00ff */
[----:B------:R-:W-:-:S04]  /*3c80*/  @P1 SHF.R.U32.HI R11, RZ, R15, R12 ;  /* 0x0000000fff0b1219 */ /* 0x000fc8000001160c */
[----:B------:R-:W-:Y:S01]  /*3c90*/  LOP3.LUT R11, RZ, R11, RZ, 0x33, !PT ;  /* 0x0000000bff0b7212 */ /* 0x000fe200078e33ff */
[----:B------:R-:W-:Y:S06]  /*3ca0*/  BRA `(.L_x_2071) ;  /* 0x00000000000c7947 */ /* 0x000fec0003800000 */
.L_x_2070:
[----:B------:R-:W-:-:S13]  /*3cb0*/  ISETP.NE.AND P1, PT, R13, 0x1, PT ;  /* 0x000000010d00780c */ /* 0x000fda0003f25270 */
[----:B------:R-:W-:-:S05]  /*3cc0*/  @P1 IMAD.HI.U32 R12, R11, R14, RZ ;  /* 0x0000000e0b0c1227 */ /* 0x000fca00078e00ff */
[----:B------:R-:W-:-:S07]  /*3cd0*/  @P1 SHF.R.U32.HI R11, RZ, R15, R12 ;  /* 0x0000000fff0b1219 */ /* 0x000fce000001160c */
.L_x_2071:
[----:B------:R-:W-:Y:S05]  /*3ce0*/  BSYNC B1 ;  /* 0x0000000000017941 */ /* 0x000fea0003800000 */
.L_x_2069:
[----:B------:R-:W-:-:S05]  /*3cf0*/  IMAD R11, R11, R13, R72 ;  /* 0x0000000d0b0b7224 */ /* 0x000fca00078e0248 */
[----:B------:R-:W-:Y:S02]  /*3d00*/  VIMNMX R10, R10, R11, !PT ;  /* 0x0000000b0a0a7248 */ /* 0x000fe40007fe0100 */
[----:B------:R-:W-:-:S07]  /*3d10*/  VIADDMNMX R0, R11, R13, R0, PT ;  /* 0x0000000d0b007246 */ /* 0x000fce0003800100 */
.L_x_2068:
[----:B------:R-:W-:Y:S05]  /*3d20*/  BSYNC B0 ;  /* 0x0000000000007941 */ /* 0x000fea0003800000 */
.L_x_2067:
[C---:B------:R-:W-:Y:S01]  /*3d30*/  ISETP.GE.AND P1, PT, R73.reuse, 0x2, PT ;  /* 0x000000024900780c */ /* 0x040fe20003f26270 */
[----:B------:R-:W0:Y:S01]  /*3d40*/  SHFL.IDX PT, R16, R16, 0x1, 0x1c1f ;  /* 0x003c1f0010107f89 */ /* 0x000e2200000e0000 */
[C---:B------:R-:W-:Y:S01]  /*3d50*/  ISETP.GE.AND P5, PT, R73.reuse, 0xa, PT ;  /* 0x0000000a4900780c */ /* 0x040fe20003fa6270 */
[----:B------:R-:W-:Y:S01]  /*3d60*/  BSSY B0, `(.L_x_2072) ;  /* 0x0000087000007945 */ /* 0x000fe20003800000 */
        /* <DEDUP_REMOVED lines=10> */
[----:B------:R-:W-:Y:S02]  /*3e10*/  ISETP.LT.OR P4, PT, R0, 0x9, P4 ;  /* 0x000000090000780c */ /* 0x000fe40002781670 */
        /* <DEDUP_REMOVED lines=23> */
[C---:B------:R-:W-:Y:S02]  /*3f90*/  ISETP.GE.AND P4, PT, R73.reuse, 0x22, PT ;  /* 0x000000224900780c */ /* 0x040fe40003f86270 */
        /* <DEDUP_REMOVED lines=54> */
[----:B------:R-:W-:Y:S02]  /*4300*/  P2R R25, PR, RZ, 0x20 ;  /* 0x00000020ff197803 */ /* 0x000fe40000000000 */
        /* <DEDUP_REMOVED lines=14> */
[----:B------:R-:W-:Y:S02]  /*43f0*/  P2R R11, PR, RZ, 0x40 ;  /* 0x00000040ff0b7803 */ /* 0x000fe40000000000 */
[----:B------:R-:W-:-:S04]  /*4400*/  ISETP.GT.AND P6, PT, R10, RZ, !P6 ;  /* 0x000000ff0a00720c */ /* 0x000fc800077c4270 */
[----:B------:R-:W-:-:S04]  /*4410*/  ISETP.LT.OR P6, PT, R0, 0x1, P6 ;  /* 0x000000010000780c */ /* 0x000fc800037c1670 */
[----:B------:R-:W-:Y:S02]  /*4420*/  FSEL R231, R24, -INF , !P6 ;  /* 0xff80000018e77808 */ /* 0x000fe40007000000 */
[----:B------:R-:W-:-:S04]  /*4430*/  ISETP.GE.AND P6, PT, R73, 0x5a, PT ;  /* 0x0000005a4900780c */ /* 0x000fc80003fc6270 */
[----:B------:R-:W-:Y:S02]  /*4440*/  P2R R24, PR, RZ, 0x40 ;  /* 0x00000040ff187803 */ /* 0x000fe40000000000 */
[----:B------:R-:W-:Y:S01]  /*4450*/  ISETP.GT.AND P6, PT, R10, 0x59, !P6 ;  /* 0x000000590a00780c */ /* 0x000fe200077c4270 */
[----:B0-----:R-:W-:-:S03]  /*4460*/  IMAD.IADD R10, R21, 0x1, R16 ;  /* 0x00000001150a7824 */ /* 0x001fc600078e0210 */
[----:B------:R-:W-:Y:S02]  /*4470*/  ISETP.LT.OR P6, PT, R0, 0x5a, P6 ;  /* 0x0000005a0000780c */ /* 0x000fe400037c1670 */
[----:B------:R-:W-:Y:S02]  /*4480*/  VIADDMNMX R0, R16, R20, R17, PT ;  /* 0x0000001410007246 */ /* 0x000fe40003800111 */
[----:B------:R-:W-:Y:S02]  /*4490*/  FSEL R189, R69, -INF , !P6 ;  /* 0xff80000045bd7808 */ /* 0x000fe40007000000 */
[----:B------:R-:W-:-:S13]  /*44a0*/  ISETP.GE.AND P6, PT, R13, 0x1, PT ;  /* 0x000000010d00780c */ /* 0x000fda0003fc6270 */
[----:B------:R-:W-:Y:S05]  /*44b0*/  @!P6 BRA `(.L_x_2073) ;  /* 0x000000000044e947 */ /* 0x000fea0003800000 */
        /* <DEDUP_REMOVED lines=10> */
.L_x_2075:
[----:B------:R-:W-:-:S13]  /*4560*/  ISETP.NE.AND P6, PT, R13, 0x1, PT ;  /* 0x000000010d00780c */ /* 0x000fda0003fc5270 */
[----:B------:R-:W-:-:S05]  /*4570*/  @P6 IMAD.HI.U32 R14, R8, R14, RZ ;  /* 0x0000000e080e6227 */ /* 0x000fca00078e00ff */
[----:B------:R-:W-:-:S07]  /*4580*/  @P6 SHF.R.U32.HI R8, RZ, R15, R14 ;  /* 0x0000000fff086219 */ /* 0x000fce000001160e */
.L_x_2076:
[----:B------:R-:W-:Y:S05]  /*4590*/  BSYNC B1 ;  /* 0x0000000000017941 */ /* 0x000fea0003800000 */
.L_x_2074:
[----:B------:R-:W-:-:S05]  /*45a0*/  IMAD R9, R8, R13, R72 ;  /* 0x0000000d08097224 */ /* 0x000fca00078e0248 */
[----:B------:R-:W-:Y:S02]  /*45b0*/  VIADDMNMX R0, R9, R13, R0, PT ;  /* 0x0000000d09007246 */ /* 0x000fe40003800100 */
[----:B------:R-:W-:-:S07]  /*45c0*/  VIMNMX R10, R10, R9, !PT ;  /* 0x000000090a0a7248 */ /* 0x000fce0007fe0100 */
.L_x_2073:
[----:B------:R-:W-:Y:S05]  /*45d0*/  BSYNC B0 ;  /* 0x0000000000007941 */ /* 0x000fea0003800000 */
.L_x_2072:
[C---:B------:R-:W-:Y:S01]  /*45e0*/  ISETP.GT.AND P1, PT, R10.reuse, 0x1, !P1 ;  /* 0x000000010a00780c */ /* 0x040fe20004f24270 */
[----:B------:R-:W2:Y:S01]  /*45f0*/  LDL R21, [R1+0x240] ;  /* 0x0002400001157983 */ /* 0x000ea20000100800 */
[----:B------:R-:W-:Y:S02]  /*4600*/  ISETP.GT.AND P2, PT, R10, 0x8, !P2 ;  /* 0x000000080a00780c */ /* 0x000fe40005744270 */
[C---:B------:R-:W-:Y:S01]  /*4610*/  ISETP.LT.OR P1, PT, R0.reuse, 0x2, P1 ;  /* 0x000000020000780c */ /* 0x040fe20000f21670 */
[----:B------:R-:W3:Y:S01]  /*4620*/  LDL R162, [R1+0x334] ;  /* 0x0003340001a27983 */ /* 0x000ee20000100800 */
[----:B------:R-:W-:Y:S02]  /*4630*/  ISETP.LT.OR P2, PT, R0, 0x9, P2 ;  /* 0x000000090000780c */ /* 0x000fe40001741670 */
[----:B------:R-:W-:Y:S01]  /*4640*/  FSEL R61, R27, -INF , !P1 ;  /* 0xff8000001b3d7808 */ /* 0x000fe20004800000 */
[----:B------:R-:W4:Y:S01]  /*4650*/  LDL R15, [R1+0x210] ;  /* 0x00021000010f7983 */ /* 0x000f220000100800 */
[----:B------:R-:W-:-:S02]  /*4660*/  ISETP.NE.AND P1, PT, R12, RZ, PT ;  /* 0x000000ff0c00720c */ /* 0x000fc40003f25270 */
[----:B------:R-:W-:Y:S01]  /*4670*/  FSEL R57, R30, -INF , !P2 ;  /* 0xff8000001e397808 */ /* 0x000fe20005000000 */
[----:B------:R-:W5:Y:S01]  /*4680*/  LDL R14, [R1+0x250] ;  /* 0x00025000010e7983 */ /* 0x000f620000100800 */
[----:B------:R-:W-:Y:S02]  /*4690*/  ISETP.GT.AND P1, PT, R10, 0x9, !P1 ;  /* 0x000000090a00780c */ /* 0x000fe40004f24270 */
[----:B------:R-:W-:Y:S01]  /*46a0*/  ISETP.NE.AND P2, PT, R29, RZ, PT ;  /* 0x000000ff1d00720c */ /* 0x000fe20003f45270 */
[----:B------:R-:W2:Y:S01]  /*46b0*/  LDL R16, [R1+0x260] ;  /* 0x0002600001107983 */ /* 0x000ea20000100800 */
[----:B------:R-:W-:Y:S02]  /*46c0*/  ISETP.LT.OR P1, PT, R0, 0xa, P1 ;  /* 0x0000000a0000780c */ /* 0x000fe40000f21670 */
[----:B------:R-:W-:Y:S01]  /*46d0*/  ISETP.NE.AND P6, PT, R32, RZ, PT ;  /* 0x000000ff2000720c */ /* 0x000fe20003fc5270 */
[----:B------:R-:W4:Y:S01]  /*46e0*/  LDL R20, [R1+0x270] ;  /* 0x0002700001147983 */ /* 0x000f220000100800 */
[----:B------:R-:W-:-:S02]  /*46f0*/  FSEL R53, R31, -INF , !P1 ;  /* 0xff8000001f357808 */ /* 0x000fc40004800000 */
[----:B------:R-:W-:Y:S01]  /*4700*/  ISETP.NE.AND P1, PT, R25, RZ, PT ;  /* 0x000000ff1900720c */ /* 0x000fe20003f25270 */
[----:B------:R-:W4:Y:S01]  /*4710*/  LDL R17, [R1+0x338] ;  /* 0x0003380001117983 */ /* 0x000f220000100800 */
[----:B------:R-:W-:Y:S02]  /*4720*/  FMNMX.FTZ R9, R231, R158, !PT ;  /* 0x0000009ee7097209 */ /* 0x000fe40007810000 */
[----:B------:R-:W-:Y:S01]  /*4730*/  ISETP.GT.AND P1, PT, R10, 0x10, !P1 ;  /* 0x000000100a00780c */ /* 0x000fe20004f24270 */
[----:B------:R-:W4:Y:S01]  /*4740*/  LDL R68, [R1+0x258] ;  /* 0x0002580001447983 */ /* 0x000f220000100800 */
[----:B------:R-:W-:Y:S02]  /*4750*/  FMNMX.FTZ R9, R156, R9, !PT ;  /* 0x000000099c097209 */ /* 0x000fe40007810000 */
[----:B------:R-:W-:Y:S01]  /*4760*/  ISETP.LT.OR P1, PT, R0, 0x11, P1 ;  /* 0x000000110000780c */ /* 0x000fe20000f21670 */
[----:B------:R-:W4:Y:S01]  /*4770*/  LDL R72, [R1+0x264] ;  /* 0x0002640001487983 */ /* 0x000f220000100800 */
[----:B------:R-:W-:-:S02]  /*4780*/  FMNMX.FTZ R12, R148, R9, !PT ;  /* 0x00000009940c7209 */ /* 0x000fc40007810000 */
[----:B------:R-:W-:Y:S01]  /*4790*/  FSEL R210, R34, -INF , !P1 ;  /* 0xff80000022d27808 */ /* 0x000fe20004800000 */
[----:B------:R-:W4:Y:S01]  /*47a0*/  LDL R74, [R1+0x268] ;  /* 0x00026800014a7983 */ /* 0x000f220000100800 */
[----:B------:R-:W-:Y:S02]  /*47b0*/  ISETP.NE.AND P1, PT, R28, RZ, PT ;  /* 0x000000ff1c00720c */ /* 0x000fe40003f25270 */
[C---:B------:R-:W-:Y:S01]  /*47c0*/  ISETP.GT.AND P3, PT, R10.reuse, 0x50, !P3 ;  /* 0x000000500a00780c */ /* 0x040fe20005f64270 */
[----:B------:R-:W4:Y:S01]  /*47d0*/  LDL R76, [R1+0x26c] ;  /* 0x00026c00014c7983 */ /* 0x000f220000100800 */
[C---:B------:R-:W-:Y:S02]  /*47e0*/  ISETP.GT.AND P1, PT, R10.reuse, 0x11, !P1 ;  /* 0x000000110a00780c */ /* 0x040fe40004f24270 */
[----:B------:R-:W-:Y:S01]  /*47f0*/  ISETP.GT.AND P4, PT, R10, 0x51, !P4 ;  /* 0x000000510a00780c */ /* 0x000fe20006784270 */
[----:B------:R-:W4:Y:S01]  /*4800*/  LDL R78, [R1+0x274] ;  /* 0x00027400014e7983 */ /* 0x000f220000100800 */
[----:B------:R-:W-:-:S02]  /*4810*/  ISETP.LT.OR P1, PT, R0, 0x12, P1 ;  /* 0x000000120000780c */ /* 0x000fc40000f21670 */
[C---:B------:R-:W-:Y:S01]  /*4820*/  ISETP.GT.AND P5, PT, R10.reuse, 0x58, !P5 ;  /* 0x000000580a00780c */ /* 0x040fe20006fa4270 */
[----:B------:R-:W4:Y:S01]  /*4830*/  LDL R80, [R1+0x278] ;  /* 0x0002780001507983 */ /* 0x000f220000100800 */
[----:B------:R-:W-:Y:S02]  /*4840*/  FSEL R209, R35, -INF , !P1 ;  /* 0xff80000023d17808 */ /* 0x000fe40004800000 */
[----:B------:R-:W-:Y:S01]  /*4850*/  ISETP.GT.AND P1, PT, R10, 0x18, !P2 ;  /* 0x000000180a00780c */ /* 0x000fe20005724270 */
[----:B------:R-:W4:Y:S01]  /*4860*/  LDL R82, [R1+0x27c] ;  /* 0x00027c0001527983 */ /* 0x000f220000100800 */
[----:B------:R-:W-:Y:S02]  /*4870*/  ISETP.NE.AND P2, PT, R11, RZ, PT ;  /* 0x000000ff0b00720c */ /* 0x000fe40003f45270 */
[----:B------:R-:W-:Y:S01]  /*4880*/  ISETP.LT.OR P1, PT, R0, 0x19, P1 ;  /* 0x000000190000780c */ /* 0x000fe20000f21670 */
[----:B------:R-:W4:Y:S01]  /*4890*/  LDL R84, [R1+0x284] ;  /* 0x0002840001547983 */ /* 0x000f220000100800 */
[----:B------:R-:W-:-:S02]  /*48a0*/  FMNMX.FTZ R11, R163, R12, !PT ;  /* 0x0000000ca30b7209 */ /* 0x000fc40007810000 */
[----:B------:R-:W-:Y:S01]  /*48b0*/  FSEL R167, R38, -INF , !P1 ;  /* 0xff80000026a77808 */ /* 0x000fe20004800000 */
[----:B------:R-:W4:Y:S01]  /*48c0*/  LDL R86, [R1+0x288] ;  /* 0x0002880001567983 */ /* 0x000f220000100800 */
[----:B------:R-:W-:Y:S02]  /*48d0*/  ISETP.GT.AND P1, PT, R10, 0x19, !P6 ;  /* 0x000000190a00780c */ /* 0x000fe40007724270 */
[----:B------:R-:W-:Y:S01]  /*48e0*/  FMNMX.FTZ R12, R164, R11, !PT ;  /* 0x0000000ba40c7209 */ /* 0x000fe20007810000 */
[----:B------:R-:W4:Y:S01]  /*48f0*/  LDL R88, [R1+0x28c] ;  /* 0x00028c0001587983 */ /* 0x000f220000100800 */
[----:B------:R-:W-:Y:S02]  /*4900*/  ISETP.LT.OR P1, PT, R0, 0x1a, P1 ;  /* 0x0000001a0000780c */ /* 0x000fe40000f21670 */
[----:B------:R-:W-:Y:S01]  /*4910*/  ISETP.NE.AND P6, PT, R52, RZ, PT ;  /* 0x000000ff3400720c */ /* 0x000fe20003fc5270 */
[----:B------:R-:W4:Y:S01]  /*4920*/  LDL R90, [R1+0x294] ;  /* 0x00029400015a7983 */ /* 0x000f220000100800 */
[----:B------:R-:W-:-:S02]  /*4930*/  FSEL R208, R39, -INF , !P1 ;  /* 0xff80000027d07808 */ /* 0x000fc40004800000 */
[----:B------:R-:W-:Y:S01]  /*4940*/  ISETP.NE.AND P1, PT, R33, RZ, PT ;  /* 0x000000ff2100720c */ /* 0x000fe20003f25270 */
[----:B------:R-:W4:Y:S01]  /*4950*/  LDL R92, [R1+0x298] ;  /* 0x00029800015c7983 */ /* 0x000f220000100800 */
[----:B------:R-:W-:Y:S02]  /*4960*/  ISETP.LT.OR P3, PT, R0, 0x51, P3 ;  /* 0x000000510000780c */ /* 0x000fe40001f61670 */
[----:B------:R-:W-:Y:S01]  /*4970*/  ISETP.GT.AND P1, PT, R10, 0x20, !P1 ;  /* 0x000000200a00780c */ /* 0x000fe20004f24270 */
[----:B------:R-:W4:Y:S01]  /*4980*/  LDL R94, [R1+0x29c] ;  /* 0x00029c00015e7983 */ /* 0x000f220000100800 */
[C---:B------:R-:W-:Y:S02]  /*4990*/  ISETP.LT.OR P4, PT, R0.reuse, 0x52, P4 ;  /* 0x000000520000780c */ /* 0x040fe40002781670 */
[----:B------:R-:W-:Y:S01]  /*49a0*/  ISETP.LT.OR P1, PT, R0, 0x21, P1 ;  /* 0x000000210000780c */ /* 0x000fe20000f21670 */
[----:B------:R-:W4:Y:S01]  /*49b0*/  LDL R96, [R1+0x2a4] ;  /* 0x0002a40001607983 */ /* 0x000f220000100800 */
[----:B------:R-:W-:-:S02]  /*49c0*/  FSEL R195, R66, -INF , !P3 ;  /* 0xff80000042c37808 */ /* 0x000fc40005800000 */
[----:B------:R-:W-:Y:S01]  /*49d0*/  FSEL R196, R42, -INF , !P1 ;  /* 0xff8000002ac47808 */ /* 0x000fe20004800000 */
[----:B------:R-:W4:Y:S01]  /*49e0*/  LDL R66, [R1+0x254] ;  /* 0x0002540001427983 */ /* 0x000f220000100800 */
[----:B------:R-:W-:Y:S02]  /*49f0*/  ISETP.NE.AND P1, PT, R36, RZ, PT ;  /* 0x000000ff2400720c */ /* 0x000fe40003f25270 */
[----:B------:R-:W-:Y:S01]  /*4a00*/  ISETP.LT.OR P5, PT, R0, 0x59, P5 ;  /* 0x000000590000780c */ /* 0x000fe20002fa1670 */
[----:B------:R-:W4:Y:S01]  /*4a10*/  LDL R98, [R1+0x2a8] ;  /* 0x0002a80001627983 */ /* 0x000f220000100800 */
[----:B------:R-:W-:Y:S02]  /*4a20*/  ISETP.GT.AND P1, PT, R10, 0x21, !P1 ;  /* 0x000000210a00780c */ /* 0x000fe40004f24270 */
[----:B------:R-:W-:Y:S01]  /*4a30*/  FSEL R199, R67, -INF , !P4 ;  /* 0xff80000043c77808 */ /* 0x000fe20006000000 */
[----:B------:R-:W4:Y:S01]  /*4a40*/  LDL R100, [R1+0x2ac] ;  /* 0x0002ac0001647983 */ /* 0x000f220000100800 */
[----:B------:R-:W-:-:S02]  /*4a50*/  ISETP.LT.OR P1, PT, R0, 0x22, P1 ;  /* 0x000000220000780c */ /* 0x000fc40000f21670 */
[----:B------:R-:W-:Y:S01]  /*4a60*/  FSEL R203, R70, -INF , !P5 ;  /* 0xff80000046cb7808 */ /* 0x000fe20006800000 */
[----:B------:R-:W4:Y:S01]  /*4a70*/  LDL R28, [R1+0x2b0] ;  /* 0x0002b000011c7983 */ /* 0x000f220000100800 */
[----:B------:R-:W-:Y:S02]  /*4a80*/  FSEL R200, R43, -INF , !P1 ;  /* 0xff8000002bc87808 */ /* 0x000fe40004800000 */
[----:B------:R-:W-:Y:S01]  /*4a90*/  ISETP.NE.AND P1, PT, R37, RZ, PT ;  /* 0x000000ff2500720c */ /* 0x000fe20003f25270 */
[----:B------:R-:W4:Y:S03]  /*4aa0*/  LDL R70, [R1+0x25c] ;  /* 0x00025c0001467983 */ /* 0x000f260000100800 */
[----:B------:R-:W-:Y:S01]  /*4ab0*/  ISETP.GT.AND P1, PT, R10, 0x28, !P1 ;  /* 0x000000280a00780c */ /* 0x000fe20004f24270 */
[----:B------:R-:W4:Y:S03]  /*4ac0*/  LDL R102, [R1+0x2b4] ;  /* 0x0002b40001667983 */ /* 0x000f260000100800 */
[----:B------:R-:W-:Y:S01]  /*4ad0*/  ISETP.LT.OR P1, PT, R0, 0x29, P1 ;  /* 0x000000290000780c */ /* 0x000fe20000f21670 */
[----:B------:R-:W4:Y:S03]  /*4ae0*/  LDL R104, [R1+0x2b8] ;  /* 0x0002b80001687983 */ /* 0x000f260000100800 */
[----:B------:R-:W-:Y:S01]  /*4af0*/  FSEL R204, R46, -INF , !P1 ;  /* 0xff8000002ecc7808 */ /* 0x000fe20004800000 */
[----:B------:R-:W4:Y:S01]  /*4b00*/  LDL R106, [R1+0x2bc] ;  /* 0x0002bc00016a7983 */ /* 0x000f220000100800 */
[----:B------:R-:W-:-:S03]  /*4b10*/  ISETP.NE.AND P1, PT, R40, RZ, PT ;  /* 0x000000ff2800720c */ /* 0x000fc60003f25270 */
[----:B------:R-:W4:Y:S01]  /*4b20*/  LDL R30, [R1+0x2c0] ;  /* 0x0002c000011e7983 */ /* 0x000f220000100800 */
[----:B------:R-:W-:-:S03]  /*4b30*/  ISETP.GT.AND P1, PT, R10, 0x29, !P1 ;  /* 0x000000290a00780c */ /* 0x000fc60004f24270 */
[----:B------:R-:W4:Y:S01]  /*4b40*/  LDL R108, [R1+0x2c4] ;  /* 0x0002c400016c7983 */ /* 0x000f220000100800 */
[----:B------:R-:W-:-:S03]  /*4b50*/  ISETP.LT.OR P1, PT, R0, 0x2a, P1 ;  /* 0x0000002a0000780c */ /* 0x000fc60000f21670 */
        /* <DEDUP_REMOVED lines=40> */
[----:B------:R-:W-:-:S02]  /*4de0*/  ISETP.GT.AND P1, PT, R10, RZ, !P2 ;  /* 0x000000ff0a00720c */ /* 0x000fc40005724270 */
[----:B------:R-:W-:Y:S01]  /*4df0*/  ISETP.NE.AND P2, PT, R60, RZ, PT ;  /* 0x000000ff3c00720c */ /* 0x000fe20003f45270 */
[----:B------:R-:W4:Y:S01]  /*4e00*/  LDL R138, [R1+0x314] ;  /* 0x00031400018a7983 */ /* 0x000f220000100800 */
[----:B------:R-:W-:Y:S02]  /*4e10*/  ISETP.LT.OR P1, PT, R0, 0x1, P1 ;  /* 0x000000010000780c */ /* 0x000fe40000f21670 */
[----:B------:R-:W-:Y:S01]  /*4e20*/  ISETP.GT.AND P2, PT, R10, 0x49, !P2 ;  /* 0x000000490a00780c */ /* 0x000fe20005744270 */
[----:B------:R-:W4:Y:S01]  /*4e30*/  LDL R140, [R1+0x318] ;  /* 0x00031800018c7983 */ /* 0x000f220000100800 */
[----:B------:R-:W-:Y:S02]  /*4e40*/  FSEL R91, R26, -INF , !P1 ;  /* 0xff8000001a5b7808 */ /* 0x000fe40004800000 */
[----:B------:R-:W-:Y:S01]  /*4e50*/  ISETP.GT.AND P1, PT, R10, 0x41, !P6 ;  /* 0x000000410a00780c */ /* 0x000fe20007724270 */
[----:B------:R-:W4:Y:S01]  /*4e60*/  LDL R26, [R1+0x2a0] ;  /* 0x0002a000011a7983 */ /* 0x000f220000100800 */
[----:B------:R-:W-:-:S02]  /*4e70*/  FMNMX.FTZ R8, R91, R61, !PT ;  /* 0x0000003d5b087209 */ /* 0x000fc40007810000 */
[----:B------:R-:W-:Y:S01]  /*4e80*/  ISETP.LT.OR P1, PT, R0, 0x42, P1 ;  /* 0x000000420000780c */ /* 0x000fe20000f21670 */
[----:B------:R-:W4:Y:S01]  /*4e90*/  LDL R142, [R1+0x31c] ;  /* 0x00031c00018e7983 */ /* 0x000f220000100800 */
[----:B------:R-:W-:Y:S02]  /*4ea0*/  FMNMX.FTZ R8, R57, R8, !PT ;  /* 0x0000000839087209 */ /* 0x000fe40007810000 */
[----:B------:R-:W-:Y:S01]  /*4eb0*/  FSEL R198, R59, -INF , !P1 ;  /* 0xff8000003bc67808 */ /* 0x000fe20004800000 */
[----:B------:R-:W4:Y:S01]  /*4ec0*/  LDL R42, [R1+0x320] ;  /* 0x00032000012a7983 */ /* 0x000f220000100800 */
[----:B------:R-:W-:Y:S02]  /*4ed0*/  FMNMX.FTZ R9, R53, R8, !PT ;  /* 0x0000000835097209 */ /* 0x000fe40007810000 */
[----:B------:R-:W-:Y:S01]  /*4ee0*/  ISETP.NE.AND P1, PT, R56, RZ, PT ;  /* 0x000000ff3800720c */ /* 0x000fe20003f25270 */
[----:B------:R-:W4:Y:S01]  /*4ef0*/  LDL R144, [R1+0x324] ;  /* 0x0003240001907983 */ /* 0x000f220000100800 */
[----:B------:R-:W-:-:S02]  /*4f00*/  FMNMX.FTZ R8, R210, R9, !PT ;  /* 0x00000009d2087209 */ /* 0x000fc40007810000 */
[----:B------:R-:W-:Y:S01]  /*4f10*/  FMNMX.FTZ R9, R165, R12, !PT ;  /* 0x0000000ca5097209 */ /* 0x000fe20007810000 */
[----:B------:R-:W4:Y:S01]  /*4f20*/  LDL R146, [R1+0x328] ;  /* 0x0003280001927983 */ /* 0x000f220000100800 */
[----:B------:R-:W-:Y:S02]  /*4f30*/  FMNMX.FTZ R8, R209, R8, !PT ;  /* 0x00000008d1087209 */ /* 0x000fe40007810000 */
[----:B------:R-:W-:Y:S01]  /*4f40*/  FMNMX.FTZ R9, R166, R9, !PT ;  /* 0x00000009a6097209 */ /* 0x000fe20007810000 */
[----:B------:R-:W4:Y:S01]  /*4f50*/  LDL R150, [R1+0x32c] ;  /* 0x00032c0001967983 */ /* 0x000f220000100800 */
[----:B------:R-:W-:Y:S02]  /*4f60*/  FMNMX.FTZ R11, R167, R8, !PT ;  /* 0x00000008a70b7209 */ /* 0x000fe40007810000 */
[----:B------:R-:W-:Y:S01]  /*4f70*/  FMNMX.FTZ R8, R176, R9, !PT ;  /* 0x00000009b0087209 */ /* 0x000fe20007810000 */
        /* <DEDUP_REMOVED lines=14> */
[----:B------:R-:W-:Y:S01]  /*5060*/  ISETP.GT.AND P1, PT, R10, 0x48, !P1 ;  /* 0x000000480a00780c */ /* 0x000fe20004f24270 */
        /* <DEDUP_REMOVED lines=13> */
[----:B------:R-:W-:-:S02]  /*5140*/  ISETP.LT.OR P1, PT, R0, 0x49, P1 ;  /* 0x000000490000780c */ /* 0x000fc40000f21670 */
[----:B------:R-:W-:Y:S01]  /*5150*/  FMNMX.FTZ R9, R180, R9, !PT ;  /* 0x00000009b4097209 */ /* 0x000fe20007810000 */
[----:B------:R-:W4:Y:S01]  /*5160*/  LDL R50, [R1+0x360] ;  /* 0x0003600001327983 */ /* 0x000f220000100800 */
[----:B------:R-:W-:Y:S02]  /*5170*/  FMNMX.FTZ R11, R193, R12, !PT ;  /* 0x0000000cc10b7209 */ /* 0x000fe40007810000 */
[----:B------:R-:W-:Y:S01]  /*5180*/  ISETP.NE.AND P6, PT, R24, RZ, PT ;  /* 0x000000ff1800720c */ /* 0x000fe20003fc5270 */
[----:B------:R-:W4:Y:S01]  /*5190*/  LDL R39, [R1+0x364] ;  /* 0x0003640001277983 */ /* 0x000f220000100800 */
[----:B------:R-:W-:Y:S02]  /*51a0*/  FMNMX.FTZ R9, R184, R9, !PT ;  /* 0x00000009b8097209 */ /* 0x000fe40007810000 */
[----:B------:R-:W-:Y:S01]  /*51b0*/  ISETP.LT.OR P2, PT, R0, 0x4a, P2 ;  /* 0x0000004a0000780c */ /* 0x000fe20001741670 */
[----:B------:R-:W4:Y:S01]  /*51c0*/  LDL R24, [R1+0x290] ;  /* 0x0002900001187983 */ /* 0x000f220000100800 */
[----:B------:R-:W-:-:S02]  /*51d0*/  FSEL R202, R62, -INF , !P1 ;  /* 0xff8000003eca7808 */ /* 0x000fc40004800000 */
[----:B------:R-:W-:Y:S01]  /*51e0*/  FMNMX.FTZ R11, R198, R11, !PT ;  /* 0x0000000bc60b7209 */ /* 0x000fe20007810000 */
[----:B------:R-:W4:Y:S01]  /*51f0*/  LDL R41, [R1+0x368] ;  /* 0x0003680001297983 */ /* 0x000f220000100800 */
[----:B------:R-:W-:Y:S02]  /*5200*/  ISETP.GT.AND P6, PT, R10, 0x59, !P6 ;  /* 0x000000590a00780c */ /* 0x000fe400077c4270 */
[----:B------:R-:W-:Y:S01]  /*5210*/  FMNMX.FTZ R10, R186, R9, !PT ;  /* 0x00000009ba0a7209 */ /* 0x000fe20007810000 */
[----:B------:R-:W4:Y:S01]  /*5220*/  LDL R43, [R1+0x36c] ;  /* 0x00036c00012b7983 */ /* 0x000f220000100800 */
[----:B------:R-:W-:Y:S02]  /*5230*/  FSEL R205, R63, -INF , !P2 ;  /* 0xff8000003fcd7808 */ /* 0x000fe40005000000 */
        /* <DEDUP_REMOVED lines=9> */
[----:B------:R-:W-:Y:S01]  /*52d0*/  ISETP.LT.OR P6, PT, R0, 0x5a, P6 ;  /* 0x0000005a0000780c */ /* 0x000fe200037c1670 */
[----:B------:R-:W4:Y:S01]  /*52e0*/  LDL R49, [R1+0x37c] ;  /* 0x00037c0001317983 */ /* 0x000f220000100800 */
[----:B------:R-:W-:-:S02]  /*52f0*/  FMNMX.FTZ R8, R199, R8, !PT ;  /* 0x00000008c7087209 */ /* 0x000fc40007810000 */
[----:B------:R-:W-:Y:S01]  /*5300*/  FMNMX.FTZ R10, R189, R10, !PT ;  /* 0x0000000abd0a7209 */ /* 0x000fe20007810000 */
[----:B------:R-:W4:Y:S01]  /*5310*/  LDL R54, [R1+0x380] ;  /* 0x0003800001367983 */ /* 0x000f220000100800 */
[----:B------:R-:W-:Y:S02]  /*5320*/  FSEL R206, R71, -INF , !P6 ;  /* 0xff80000047ce7808 */ /* 0x000fe40007000000 */
[----:B------:R-:W-:Y:S01]  /*5330*/  FMNMX.FTZ R11, R203, R8, !PT ;  /* 0x00000008cb0b7209 */ /* 0x000fe20007810000 */
[----:B------:R-:W0:Y:S03]  /*5340*/  SHFL.BFLY PT, R9, R10, 0x2, 0x1f ;  /* 0x0c401f000a097f89 */ /* 0x000e2600000e0000 */
[----:B------:R-:W-:Y:S01]  /*5350*/  FMNMX.FTZ R11, R206, R11, !PT ;  /* 0x0000000bce0b7209 */ /* 0x000fe20007810000 */
[----:B------:R-:W4:Y:S04]  /*5360*/  LDL R51, [R1+0x384] ;  /* 0x0003840001337983 */ /* 0x000f280000100800 */
[----:B------:R-:W-:Y:S04]  /*5370*/  STL.64 [R1+0x220], R10 ;  /* 0x0002200a01007387 */ /* 0x000fe80000100a00 */
[----:B------:R-:W2:Y:S04]  /*5380*/  LDL R13, [R1+0x224] ;  /* 0x00022400010d7983 */ /* 0x000ea80000100800 */
[----:B------:R-:W4:Y:S04]  /*5390*/  LDL R55, [R1+0x388] ;  /* 0x0003880001377983 */ /* 0x000f280000100800 */
[----:B------:R-:W4:Y:S01]  /*53a0*/  LDL R59, [R1+0x38c] ;  /* 0x00038c00013b7983 */ /* 0x000f220000100800 */
[----:B0-----:R-:W-:-:S03]  /*53b0*/  FMNMX.FTZ R0, R10, R9, !PT ;  /* 0x000000090a007209 */ /* 0x001fc60007810000 */
[----:B------:R-:W4:Y:S04]  /*53c0*/  LDL R56, [R1+0x390] ;  /* 0x0003900001387983 */ /* 0x000f280000100800 */
[----:B------:R-:W0:Y:S04]  /*53d0*/  SHFL.BFLY PT, R9, R0, 0x1, 0x1f ;  /* 0x0c201f0000097f89 */ /* 0x000e2800000e0000 */
[----:B------:R-:W4:Y:S04]  /*53e0*/  LDL R63, [R1+0x394] ;  /* 0x00039400013f7983 */ /* 0x000f280000100800 */
[----:B------:R-:W4:Y:S04]  /*53f0*/  LDL R65, [R1+0x398] ;  /* 0x0003980001417983 */ /* 0x000f280000100800 */
[----:B------:R-:W4:Y:S04]  /*5400*/  LDL R67, [R1+0x39c] ;  /* 0x00039c0001437983 */ /* 0x000f280000100800 */
[----:B------:R-:W4:Y:S04]  /*5410*/  LDL R58, [R1+0x3a0] ;  /* 0x0003a000013a7983 */ /* 0x000f280000100800 */
[----:B------:R-:W4:Y:S01]  /*5420*/  LDL R69, [R1+0x3a4] ;  /* 0x0003a40001457983 */ /* 0x000f220000100800 */
[----:B0-----:R-:W-:-:S03]  /*5430*/  FMNMX.FTZ R12, R0, R9, !PT ;  /* 0x00000009000c7209 */ /* 0x001fc60007810000 */
[----:B------:R-:W4:Y:S04]  /*5440*/  LDL R71, [R1+0x3a8] ;  /* 0x0003a80001477983 */ /* 0x000f280000100800 */
[----:B------:R0:W-:Y:S04]  /*5450*/  STL [R1+0x220], R12 ;  /* 0x0002200c01007387 */ /* 0x0001e80000100800 */
[----:B------:R-:W4:Y:S04]  /*5460*/  LDL R64, [R1+0x220] ;  /* 0x0002200001407983 */ /* 0x000f280000100800 */
[----:B------:R-:W4:Y:S04]  /*5470*/  LDL.64 R8, [R1+0xa8] ;  /* 0x0000a80001087983 */ /* 0x000f280000100a00 */
[----:B0-----:R-:W4:Y:S04]  /*5480*/  LDL R12, [R1+0x280] ;  /* 0x00028000010c7983 */ /* 0x001f280000100800 */
[----:B------:R-:W4:Y:S04]  /*5490*/  LDL R73, [R1+0x3ac] ;  /* 0x0003ac0001497983 */ /* 0x000f280000100800 */
        /* <DEDUP_REMOVED lines=40> */
[----:B---3--:R-:W-:Y:S04]  /*5720*/  STL [R1+0x334], R162 ;  /* 0x000334a201007387 */ /* 0x008fe80000100800 */
[----:B-----5:R-:W-:Y:S04]  /*5730*/  STL [R1+0x250], R14 ;  /* 0x0002500e01007387 */ /* 0x020fe80000100800 */
[----:B--2---:R-:W0:Y:S02]  /*5740*/  SHFL.BFLY PT, R0, R13, 0x2, 0x1f ;  /* 0x0c401f000d007f89 */ /* 0x004e2400000e0000 */
[----:B0-----:R-:W-:-:S05]  /*5750*/  FMNMX.FTZ R0, R0, R13, !PT ;  /* 0x0000000d00007209 */ /* 0x001fca0007810000 */
[----:B------:R-:W0:Y:S04]  /*5760*/  SHFL.BFLY PT, R13, R0, 0x1, 0x1f ;  /* 0x0c201f00000d7f89 */ /* 0x000e2800000e0000 */
[----:B------:R1:W-:Y:S01]  /*5770*/  STL [R1+0x260], R16 ;  /* 0x0002601001007387 */ /* 0x0003e20000100800 */
[----:B----4-:R-:W-:Y:S01]  /*5780*/  FMUL.FTZ R161, R21, R64 ;  /* 0x0000004015a17220 */ /* 0x010fe20000410000 */
[----:B------:R-:W-:Y:S02]  /*5790*/  FSETP.NEU.FTZ.AND P1, PT, R64, -INF , PT ;  /* 0xff8000004000780b */ /* 0x000fe40003f3d000 */
[----:B0-----:R-:W-:Y:S02]  /*57a0*/  FMNMX.FTZ R0, R0, R13, !PT ;  /* 0x0000000d00007209 */ /* 0x001fe40007810000 */
[----:B------:R-:W-:-:S02]  /*57b0*/  FSEL R161, R161, RZ, P1 ;  /* 0x000000ffa1a17208 */ /* 0x000fc40000800000 */
[C---:B------:R-:W-:Y:S01]  /*57c0*/  FSETP.NEU.FTZ.AND P1, PT, R0.reuse, -INF , PT ;  /* 0xff8000000000780b */ /* 0x040fe20003f3d000 */
[----:B------:R-:W-:Y:S01]  /*57d0*/  FMUL.FTZ R162, R0, R21 ;  /* 0x0000001500a27220 */ /* 0x000fe20000410000 */
[----:B------:R-:W-:-:S04]  /*57e0*/  IMAD R8, R15, 0xc00, R8 ;  /* 0x00000c000f087824 */ /* 0x000fc800078e0208 */
[----:B------:R-:W-:Y:S01]  /*57f0*/  FSEL R162, R162, RZ, P1 ;  /* 0x000000ffa2a27208 */ /* 0x000fe20000800000 */
[----:B------:R0:W-:Y:S01]  /*5800*/  STL [R1+0x270], R20 ;  /* 0x0002701401007387 */ /* 0x0001e20000100800 */
[-CC-:B------:R-:W-:Y:S01]  /*5810*/  FFMA.FTZ R231, R231, R21.reuse, -R161.reuse ;  /* 0x00000015e7e77223 */ /* 0x180fe200000108a1 */
[-CC-:B------:R-:W-:Y:S01]  /*5820*/  FFMA.FTZ R13, R156, R21.reuse, -R161.reuse ;  /* 0x000000159c0d7223 */ /* 0x180fe200000108a1 */
[-CC-:B------:R-:W-:Y:S01]  /*5830*/  FFMA.FTZ R14, R148, R21.reuse, -R161.reuse ;  /* 0x00000015940e7223 */ /* 0x180fe200000108a1 */
[----:B------:R2:W-:Y:S01]  /*5840*/  STL [R1+0x280], R12 ;  /* 0x0002800c01007387 */ /* 0x0005e20000100800 */
[-CC-:B------:R-:W-:Y:S01]  /*5850*/  FFMA.FTZ R15, R91, R21.reuse, -R162.reuse ;  /* 0x000000155b0f7223 */ /* 0x180fe200000108a2 */
[-CC-:B-1----:R-:W-:Y:S02]  /*5860*/  FFMA.FTZ R16, R61, R21.reuse, -R162.reuse ;  /* 0x000000153d107223 */ /* 0x182fe400000108a2 */
[----:B------:R1:W-:Y:S01]  /*5870*/  STL [R1+0x338], R17 ;  /* 0x0003381101007387 */ /* 0x0003e20000100800 */
[-CC-:B0-----:R-:W-:Y:S01]  /*5880*/  FFMA.FTZ R20, R53, R21.reuse, -R162.reuse ;  /* 0x0000001535147223 */ /* 0x181fe200000108a2 */
[-C--:B--2---:R-:W-:Y:S01]  /*5890*/  FFMA.FTZ R12, R158, R21.reuse, -R161 ;  /* 0x000000159e0c7223 */ /* 0x084fe200000108a1 */
[----:B-1----:R-:W-:Y:S01]  /*58a0*/  FFMA.FTZ R17, R57, R21, -R162 ;  /* 0x0000001539117223 */ /* 0x002fe200000108a2 */
[----:B------:R-:W-:Y:S08]  /*58b0*/  MUFU.EX2 R231, R231 ;  /* 0x000000e700e77308 */ /* 0x000ff00000000800 */
[----:B------:R-:W0:Y:S08]  /*58c0*/  MUFU.EX2 R12, R12 ;  /* 0x0000000c000c7308 */ /* 0x000e300000000800 */
[----:B------:R-:W-:Y:S08]  /*58d0*/  MUFU.EX2 R13, R13 ;  /* 0x0000000d000d7308 */ /* 0x000ff00000000800 */
[----:B------:R-:W1:Y:S08]  /*58e0*/  MUFU.EX2 R14, R14 ;  /* 0x0000000e000e7308 */ /* 0x000e700000000800 */
[----:B------:R-:W-:Y:S08]  /*58f0*/  MUFU.EX2 R15, R15 ;  /* 0x0000000f000f7308 */ /* 0x000ff00000000800 */
[----:B------:R-:W2:Y:S08]  /*5900*/  MUFU.EX2 R16, R16 ;  /* 0x0000001000107308 */ /* 0x000eb00000000800 */
[----:B------:R-:W-:Y:S08]  /*5910*/  MUFU.EX2 R17, R17 ;  /* 0x0000001100117308 */ /* 0x000ff00000000800 */
[----:B------:R-:W3:Y:S01]  /*5920*/  MUFU.EX2 R20, R20 ;  /* 0x0000001400147308 */ /* 0x000ee20000000800 */
[----:B------:R-:W-:-:S02]  /*5930*/  R2UR UR6, R8 ;  /* 0x00000000080672ca */ /* 0x000fc400000e0000 */
[----:B------:R-:W-:Y:S02]  /*5940*/  R2UR UR7, R9 ;  /* 0x00000000090772ca */ /* 0x000fe400000e0000 */
[----:B0-----:R-:W-:Y:S02]  /*5950*/  F2FP.F16.F32.PACK_AB R156, R12, R231 ;  /* 0x000000e70c9c723e */ /* 0x001fe400000000ff */
[----:B-1----:R-:W-:Y:S02]  /*5960*/  F2FP.F16.F32.PACK_AB R158, R14, R13 ;  /* 0x0000000d0e9e723e */ /* 0x002fe400000000ff */
[----:B--2---:R-:W-:Y:S01]  /*5970*/  F2FP.F16.F32.PACK_AB R157, R16, R15 ;  /* 0x0000000f109d723e */ /* 0x004fe200000000ff */
[----:B------:R-:W-:Y:S04]  /*5980*/  STL [R1+0x254], R66 ;  /* 0x0002544201007387 */ /* 0x000fe80000100800 */
[----:B------:R-:W-:Y:S01]  /*5990*/  STL [R1+0x258], R68 ;  /* 0x0002584401007387 */ /* 0x000fe20000100800 */
[----:B---3--:R-:W-:-:S03]  /*59a0*/  F2FP.F16.F32.PACK_AB R159, R20, R17 ;  /* 0x00000011149f723e */ /* 0x008fc600000000ff */
[----:B------:R-:W-:Y:S04]  /*59b0*/  STL [R1+0x25c], R70 ;  /* 0x00025c4601007387 */ /* 0x000fe80000100800 */
        /* <DEDUP_REMOVED lines=89> */
[----:B------:R0:W-:Y:S01]  /*5f50*/  STL [R1+0x3dc], R93 ;  /* 0x0003dc5d01007387 */ /* 0x0001e20000100800 */
[----:B------:R1:W-:Y:S06]  /*5f60*/  BAR.SYNC.DEFER_BLOCKING R237, 0x100 ;  /* 0x000400ed0000751d */ /* 0x0003ec0000010000 */
[----:B0-----:R-:W-:-:S06]  /*5f70*/  WARPGROUP.ARRIVE ;  /* 0x00000000000079c5 */ /* 0x001fcc0000000000 */
[----:B------:R-:W-:Y:S01]  /*5f80*/  HGMMA.64x256x16.F32 R24, R156, gdesc[UR4].tnspB, RZ, !UPT, gsb0 ;  /* 0x43e000049c187df0 */ /* 0x000fe2000c0008ff */
[----:B------:R0:W-:Y:S01]  /*5f90*/  STL [R1+0x3d0], R212 ;  /* 0x0003d0d401007387 */ /* 0x0001e20000100800 */
[-CC-:B------:R-:W-:Y:S01]  /*5fa0*/  FFMA.FTZ R163, R163, R21.reuse, -R161.reuse ;  /* 0x00000015a3a37223 */ /* 0x180fe200000108a1 */
[-CC-:B------:R-:W-:Y:S02]  /*5fb0*/  FFMA.FTZ R164, R164, R21.reuse, -R161.reuse ;  /* 0x00000015a4a47223 */ /* 0x180fe400000108a1 */
[----:B------:R2:W-:Y:S01]  /*5fc0*/  STL [R1+0x3e0], R211 ;  /* 0x0003e0d301007387 */ /* 0x0005e20000100800 */
[-CC-:B------:R-:W-:Y:S01]  /*5fd0*/  FFMA.FTZ R167, R167, R21.reuse, -R162.reuse ;  /* 0x00000015a7a77223 */ /* 0x180fe200000108a2 */
[-CC-:B------:R-:W-:Y:S01]  /*5fe0*/  FFMA.FTZ R208, R208, R21.reuse, -R162.reuse ;  /* 0x00000015d0d07223 */ /* 0x180fe200000108a2 */
[-CC-:B0-----:R-:W-:Y:S01]  /*5ff0*/  FFMA.FTZ R212, R166, R21.reuse, -R161.reuse ;  /* 0x00000015a6d47223 */ /* 0x181fe200000108a1 */
[-CC-:B------:R-:W-:Y:S01]  /*6000*/  FFMA.FTZ R166, R209, R21.reuse, -R162.reuse ;  /* 0x00000015d1a67223 */ /* 0x180fe200000108a2 */
[-C--:B--2---:R-:W-:Y:S01]  /*6010*/  FFMA.FTZ R211, R165, R21.reuse, -R161 ;  /* 0x00000015a5d37223 */ /* 0x084fe200000108a1 */
[----:B------:R-:W-:Y:S01]  /*6020*/  FFMA.FTZ R165, R210, R21, -R162 ;  /* 0x00000015d2a57223 */ /* 0x000fe200000108a2 */
[----:B------:R0:W-:Y:S01]  /*6030*/  STL [R1+0x418], R171 ;  /* 0x000418ab01007387 */ /* 0x0001e20000100800 */
[----:B------:R-:W-:Y:S08]  /*6040*/  MUFU.EX2 R163, R163 ;  /* 0x000000a300a37308 */ /* 0x000ff00000000800 */
[----:B------:R-:W2:Y:S08]  /*6050*/  MUFU.EX2 R164, R164 ;  /* 0x000000a400a47308 */ /* 0x000eb00000000800 */
[----:B------:R-:W-:Y:S08]  /*6060*/  MUFU.EX2 R211, R211 ;  /* 0x000000d300d37308 */ /* 0x000ff00000000800 */
[----:B------:R-:W3:Y:S08]  /*6070*/  MUFU.EX2 R212, R212 ;  /* 0x000000d400d47308 */ /* 0x000ef00000000800 */
[----:B------:R-:W-:Y:S08]  /*6080*/  MUFU.EX2 R165, R165 ;  /* 0x000000a500a57308 */ /* 0x000ff00000000800 */
[----:B------:R-:W4:Y:S08]  /*6090*/  MUFU.EX2 R166, R166 ;  /* 0x000000a600a67308 */ /* 0x000f300000000800 */
[----:B------:R-:W-:Y:S08]  /*60a0*/  MUFU.EX2 R167, R167 ;  /* 0x000000a700a77308 */ /* 0x000ff00000000800 */
[----:B0-----:R-:W0:Y:S01]  /*60b0*/  MUFU.EX2 R171, R208 ;  /* 0x000000d000ab7308 */ /* 0x001e220000000800 */
[----:B------:R5:W-:Y:S04]  /*60c0*/  STL [R1+0x414], R10 ;  /* 0x0004140a01007387 */ /* 0x000be80000100800 */
[----:B------:R1:W-:Y:S01]  /*60d0*/  STL [R1+0x440], R11 ;  /* 0x0004400b01007387 */ /* 0x0003e20000100800 */
[----:B-----5:R-:W-:-:S02]  /*60e0*/  VIADD R10, R8, 0x80 ;  /* 0x00000080080a7836 */ /* 0x020fc40000000000 */
[----:B-1----:R-:W-:-:S03]  /*60f0*/  IMAD.MOV.U32 R11, RZ, RZ, R9 ;  /* 0x000000ffff0b7224 */ /* 0x002fc600078e0009 */
[----:B------:R-:W-:Y:S02]  /*6100*/  R2UR UR6, R10 ;  /* 0x000000000a0672ca */ /* 0x000fe400000e0000 */
[----:B------:R-:W-:Y:S01]  /*6110*/  R2UR UR7, R11 ;  /* 0x000000000b0772ca */ /* 0x000fe200000e0000 */
[----:B------:R1:W-:Y:S04]  /*6120*/  STL [R1+0x3e4], R227 ;  /* 0x0003e4e301007387 */ /* 0x0003e80000100800 */
        /* <DEDUP_REMOVED lines=24> */
[----:B--2---:R-:W-:Y:S01]  /*62b0*/  F2FP.F16.F32.PACK_AB R156, R164, R163 ;  /* 0x000000a3a49c723e */ /* 0x004fe200000000ff */
[--C-:B------:R-:W-:Y:S01]  /*62c0*/  FFMA.FTZ R209, R200, R21, -R162.reuse ;  /* 0x00000015c8d17223 */ /* 0x100fe200000108a2 */
[----:B---3--:R-:W-:Y:S01]  /*62d0*/  F2FP.F16.F32.PACK_AB R158, R212, R211 ;  /* 0x000000d3d49e723e */ /* 0x008fe200000000ff */
[----:B------:R-:W-:Y:S01]  /*62e0*/  FFMA.FTZ R207, R207, R21, -R162 ;  /* 0x00000015cfcf7223 */ /* 0x000fe200000108a2 */
[----:B----4-:R-:W-:Y:S01]  /*62f0*/  F2FP.F16.F32.PACK_AB R157, R166, R165 ;  /* 0x000000a5a69d723e */ /* 0x010fe200000000ff */
[----:B------:R-:W-:Y:S01]  /*6300*/  VIADD R10, R8, 0x100 ;  /* 0x00000100080a7836 */ /* 0x000fe20000000000 */
[----:B0-----:R-:W-:Y:S01]  /*6310*/  F2FP.F16.F32.PACK_AB R159, R171, R167 ;  /* 0x000000a7ab9f723e */ /* 0x001fe200000000ff */
[----:B------:R-:W-:Y:S01]  /*6320*/  STL.128 [R1+0x250], R24 ;  /* 0x0002501801007387 */ /* 0x000fe20000100c00 */
[----:B------:R-:W-:Y:S02]  /*6330*/  IMAD.MOV.U32 R11, RZ, RZ, R9 ;  /* 0x000000ffff0b7224 */ /* 0x000fe400078e0009 */
[----:B------:R-:W-:Y:S01]  /*6340*/  FFMA.FTZ R174, R174, R21, -R161 ;  /* 0x00000015aeae7223 */ /* 0x000fe200000108a1 */
[----:B------:R-:W-:Y:S01]  /*6350*/  FADD.FTZ R12, R231, R12 ;  /* 0x0000000ce70c7221 */ /* 0x000fe20000010000 */
[----:B------:R-:W-:Y:S01]  /*6360*/  STL.128 [R1+0x260], R28 ;  /* 0x0002601c01007387 */ /* 0x000fe20000100c00 */
[----:B------:R-:W-:Y:S01]  /*6370*/  FADD.FTZ R16, R15, R16 ;  /* 0x000000100f107221 */ /* 0x000fe20000010000 */
[----:B-1----:R-:W0:Y:S02]  /*6380*/  LDC R227, c[0x0][0x450] ;  /* 0x00011400ffe37b82 */ /* 0x002e240000000800 */
[----:B------:R-:W-:Y:S04]  /*6390*/  STL.128 [R1+0x270], R32 ;  /* 0x0002702001007387 */ /* 0x000fe80000100c00 */
        /* <DEDUP_REMOVED lines=28> */
[----:B------:R1:W-:Y:S02]  /*6560*/  STL.128 [R1+0x440], R148 ;  /* 0x0004409401007387 */ /* 0x0003e40000100c00 */
[----:B-1----:R-:W-:-:S06]  /*6570*/  WARPGROUP.ARRIVE ;  /* 0x00000000000079c5 */ /* 0x002fcc0000000000 */
[----:B------:R-:W-:Y:S01]  /*6580*/  HGMMA.64x256x16.F32 R24, R156, gdesc[UR4].tnspB, R24, gsb0 ;  /* 0x43e000049c187df0 */ /* 0x000fe20008000818 */
[-CC-:B------:R-:W-:Y:S01]  /*6590*/  FFMA.FTZ R170, R182, R21.reuse, -R161.reuse ;  /* 0x00000015b6aa7223 */ /* 0x180fe200000108a1 */
[-CC-:B------:R-:W-:Y:S01]  /*65a0*/  FFMA.FTZ R173, R188, R21.reuse, -R161.reuse ;  /* 0x00000015bcad7223 */ /* 0x180fe200000108a1 */
[-CC-:B------:R-:W-:Y:S01]  /*65b0*/  FFMA.FTZ R168, R176, R21.reuse, -R161.reuse ;  /* 0x00000015b0a87223 */ /* 0x180fe200000108a1 */
[-C--:B------:R-:W-:Y:S01]  /*65c0*/  FFMA.FTZ R169, R179, R21.reuse, -R161 ;  /* 0x00000015b3a97223 */ /* 0x080fe200000108a1 */
[-CC-:B------:R-:W-:Y:S01]  /*65d0*/  FFMA.FTZ R182, R196, R21.reuse, -R162.reuse ;  /* 0x00000015c4b67223 */ /* 0x180fe200000108a2 */
[----:B------:R-:W-:Y:S01]  /*65e0*/  FFMA.FTZ R188, R204, R21, -R162 ;  /* 0x00000015ccbc7223 */ /* 0x000fe200000108a2 */
[----:B------:R-:W-:Y:S08]  /*65f0*/  MUFU.EX2 R170, R170 ;  /* 0x000000aa00aa7308 */ /* 0x000ff00000000800 */
[----:B------:R-:W-:Y:S08]  /*6600*/  MUFU.EX2 R168, R168 ;  /* 0x000000a800a87308 */ /* 0x000ff00000000800 */
[----:B------:R-:W1:Y:S08]  /*6610*/  MUFU.EX2 R169, R169 ;  /* 0x000000a900a97308 */ /* 0x000e700000000800 */
[----:B------:R-:W2:Y:S08]  /*6620*/  MUFU.EX2 R173, R173 ;  /* 0x000000ad00ad7308 */ /* 0x000eb00000000800 */
[----:B------:R-:W-:Y:S08]  /*6630*/  MUFU.EX2 R182, R182 ;  /* 0x000000b600b67308 */ /* 0x000ff00000000800 */
[----:B------:R-:W3:Y:S08]  /*6640*/  MUFU.EX2 R209, R209 ;  /* 0x000000d100d17308 */ /* 0x000ef00000000800 */
[----:B------:R-:W-:Y:S08]  /*6650*/  MUFU.EX2 R188, R188 ;  /* 0x000000bc00bc7308 */ /* 0x000ff00000000800 */
[----:B------:R-:W4:Y:S01]  /*6660*/  MUFU.EX2 R207, R207 ;  /* 0x000000cf00cf7308 */ /* 0x000f220000000800 */
[----:B------:R-:W-:-:S02]  /*6670*/  R2UR UR6, R10 ;  /* 0x000000000a0672ca */ /* 0x000fc400000e0000 */
[----:B------:R-:W-:Y:S01]  /*6680*/  R2UR UR7, R11 ;  /* 0x000000000b0772ca */ /* 0x000fe200000e0000 */
[-CC-:B------:R-:W-:Y:S01]  /*6690*/  FFMA.FTZ R190, R191, R21.reuse, -R162.reuse ;  /* 0x00000015bfbe7223 */ /* 0x180fe200000108a2 */
[-CC-:B------:R-:W-:Y:S01]  /*66a0*/  FFMA.FTZ R191, R194, R21.reuse, -R162.reuse ;  /* 0x00000015c2bf7223 */ /* 0x180fe200000108a2 */
[-CC-:B------:R-:W-:Y:S01]  /*66b0*/  FFMA.FTZ R172, R175, R21.reuse, -R161.reuse ;  /* 0x00000015afac7223 */ /* 0x180fe200000108a1 */
[-CC-:B------:R-:W-:Y:S01]  /*66c0*/  FFMA.FTZ R194, R197, R21.reuse, -R162.reuse ;  /* 0x00000015c5c27223 */ /* 0x180fe200000108a2 */
[-CC-:B------:R-:W-:Y:S01]  /*66d0*/  FFMA.FTZ R179, R178, R21.reuse, -R161.reuse ;  /* 0x00000015b2b37223 */ /* 0x180fe200000108a1 */
[-CC-:B------:R-:W-:Y:S01]  /*66e0*/  FFMA.FTZ R175, R183, R21.reuse, -R161.reuse ;  /* 0x00000015b7af7223 */ /* 0x180fe200000108a1 */
[-C--:B------:R-:W-:Y:S01]  /*66f0*/  FFMA.FTZ R176, R187, R21.reuse, -R161 ;  /* 0x00000015bbb07223 */ /* 0x080fe200000108a1 */
[----:B------:R-:W-:Y:S01]  /*6700*/  FFMA.FTZ R197, R201, R21, -R162 ;  /* 0x00000015c9c57223 */ /* 0x000fe200000108a2 */
[----:B------:R-:W-:Y:S08]  /*6710*/  MUFU.EX2 R172, R172 ;  /* 0x000000ac00ac7308 */ /* 0x000ff00000000800 */
[----:B------:R-:W5:Y:S08]  /*6720*/  MUFU.EX2 R179, R179 ;  /* 0x000000b300b37308 */ /* 0x000f700000000800 */
[----:B------:R-:W-:Y:S08]  /*6730*/  MUFU.EX2 R175, R175 ;  /* 0x000000af00af7308 */ /* 0x000ff00000000800 */
[----:B------:R-:W0:Y:S08]  /*6740*/  MUFU.EX2 R176, R176 ;  /* 0x000000b000b07308 */ /* 0x000e300000000800 */
[----:B------:R-:W-:Y:S01]  /*6750*/  MUFU.EX2 R190, R190 ;  /* 0x000000be00be7308 */ /* 0x000fe20000000800 */
[----:B------:R-:W-:-:S02]  /*6760*/  WARPGROUP.DEPBAR.LE gsb0, 0x0 ;  /* 0x00008000000079c5 */ /* 0x000fc40000010000 */
[----:B-1----:R-:W-:Y:S02]  /*6770*/  F2FP.F16.F32.PACK_AB R156, R169, R168 ;  /* 0x000000a8a99c723e */ /* 0x002fe400000000ff */
[----:B--2---:R-:W-:Y:S02]  /*6780*/  F2FP.F16.F32.PACK_AB R158, R173, R170 ;  /* 0x000000aaad9e723e */ /* 0x004fe400000000ff */
[----:B---3--:R-:W-:Y:S02]  /*6790*/  F2FP.F16.F32.PACK_AB R157, R209, R182 ;  /* 0x000000b6d19d723e */ /* 0x008fe400000000ff */
[----:B----4-:R-:W-:Y:S01]  /*67a0*/  F2FP.F16.F32.PACK_AB R159, R207, R188 ;  /* 0x000000bccf9f723e */ /* 0x010fe200000000ff */
        /* <DEDUP_REMOVED lines=34> */
[----:B------:R-:W1:Y:S08]  /*69d0*/  MUFU.EX2 R191, R191 ;  /* 0x000000bf00bf7308 */ /* 0x000e700000000800 */
[----:B------:R-:W-:Y:S08]  /*69e0*/  MUFU.EX2 R194, R194 ;  /* 0x000000c200c27308 */ /* 0x000ff00000000800 */
[----:B------:R-:W2:Y:S01]  /*69f0*/  MUFU.EX2 R197, R197 ;  /* 0x000000c500c57308 */ /* 0x000ea20000000800 */
[----:B------:R-:W-:-:S02]  /*6a00*/  VIADD R10, R8, 0x180 ;  /* 0x00000180080a7836 */ /* 0x000fc40000000000 */
[----:B------:R-:W-:-:S03]  /*6a10*/  IMAD.MOV.U32 R11, RZ, RZ, R9 ;  /* 0x000000ffff0b7224 */ /* 0x000fc600078e0009 */
[----:B------:R-:W-:Y:S02]  /*6a20*/  R2UR UR6, R10 ;  /* 0x000000000a0672ca */ /* 0x000fe400000e0000 */
[----:B------:R-:W-:Y:S01]  /*6a30*/  R2UR UR7, R11 ;  /* 0x000000000b0772ca */ /* 0x000fe200000e0000 */
[-CC-:B------:R-:W-:Y:S01]  /*6a40*/  FFMA.FTZ R178, R184, R21.reuse, -R161.reuse ;  /* 0x00000015b8b27223 */ /* 0x180fe200000108a1 */
[-CC-:B------:R-:W-:Y:S01]  /*6a50*/  FFMA.FTZ R187, R186, R21.reuse, -R161.reuse ;  /* 0x00000015babb7223 */ /* 0x180fe200000108a1 */
[-CC-:B------:R-:W-:Y:S01]  /*6a60*/  FFMA.FTZ R184, R193, R21.reuse, -R162.reuse ;  /* 0x00000015c1b87223 */ /* 0x180fe200000108a2 */
[-C--:B------:R-:W-:Y:S01]  /*6a70*/  FFMA.FTZ R183, R180, R21.reuse, -R161 ;  /* 0x00000015b4b77223 */ /* 0x080fe200000108a1 */
[-CC-:B------:R-:W-:Y:S01]  /*6a80*/  FFMA.FTZ R193, R198, R21.reuse, -R162.reuse ;  /* 0x00000015c6c17223 */ /* 0x180fe200000108a2 */
[-CC-:B------:R-:W-:Y:S01]  /*6a90*/  FFMA.FTZ R186, R202, R21.reuse, -R162.reuse ;  /* 0x00000015caba7223 */ /* 0x180fe200000108a2 */
[----:B------:R-:W-:Y:S01]  /*6aa0*/  FFMA.FTZ R201, R205, R21, -R162 ;  /* 0x00000015cdc97223 */ /* 0x000fe200000108a2 */
[----:B------:R-:W-:Y:S08]  /*6ab0*/  MUFU.EX2 R174, R174 ;  /* 0x000000ae00ae7308 */ /* 0x000ff00000000800 */
[----:B------:R-:W3:Y:S08]  /*6ac0*/  MUFU.EX2 R183, R183 ;  /* 0x000000b700b77308 */ /* 0x000ef00000000800 */
[----:B------:R-:W-:Y:S08]  /*6ad0*/  MUFU.EX2 R178, R178 ;  /* 0x000000b200b27308 */ /* 0x000ff00000000800 */
[----:B------:R-:W4:Y:S08]  /*6ae0*/  MUFU.EX2 R187, R187 ;  /* 0x000000bb00bb7308 */ /* 0x000f300000000800 */
[----:B------:R-:W-:Y:S08]  /*6af0*/  MUFU.EX2 R184, R184 ;  /* 0x000000b800b87308 */ /* 0x000ff00000000800 */
[----:B------:R-:W4:Y:S08]  /*6b00*/  MUFU.EX2 R193, R193 ;  /* 0x000000c100c17308 */ /* 0x000f300000000800 */
[----:B------:R-:W-:Y:S08]  /*6b10*/  MUFU.EX2 R186, R186 ;  /* 0x000000ba00ba7308 */ /* 0x000ff00000000800 */
[----:B------:R-:W4:Y:S01]  /*6b20*/  MUFU.EX2 R201, R201 ;  /* 0x000000c900c97308 */ /* 0x000f220000000800 */
[----:B------:R-:W-:-:S02]  /*6b30*/  VIADD R10, R8, 0x200 ;  /* 0x00000200080a7836 */ /* 0x000fc40000000000 */
[----:B------:R-:W-:Y:S01]  /*6b40*/  IMAD.MOV.U32 R11, RZ, RZ, R9 ;  /* 0x000000ffff0b7224 */ /* 0x000fe200078e0009 */
[----:B------:R-:W-:Y:S02]  /*6b50*/  WARPGROUP.DEPBAR.LE gsb0, 0x0 ;  /* 0x00008000000079c5 */ /* 0x000fe40000010000 */
[----:B-----5:R-:W-:Y:S02]  /*6b60*/  F2FP.F16.F32.PACK_AB R156, R179, R172 ;  /* 0x000000acb39c723e */ /* 0x020fe400000000ff */
[----:B0-----:R-:W-:Y:S02]  /*6b70*/  F2FP.F16.F32.PACK_AB R158, R176, R175 ;  /* 0x000000afb09e723e */ /* 0x001fe400000000ff */
[----:B-1----:R-:W-:Y:S02]  /*6b80*/  F2FP.F16.F32.PACK_AB R157, R191, R190 ;  /* 0x000000bebf9d723e */ /* 0x002fe400000000ff */
[----:B--2---:R-:W-:Y:S01]  /*6b90*/  F2FP.F16.F32.PACK_AB R159, R197, R194 ;  /* 0x000000c2c59f723e */ /* 0x004fe200000000ff */
        /* <DEDUP_REMOVED lines=32> */
[----:B0-----:R-:W-:-:S06]  /*6da0*/  WARPGROUP.ARRIVE ;  /* 0x00000000000079c5 */ /* 0x001fcc0000000000 */
[----:B------:R-:W-:Y:S01]  /*6db0*/  HGMMA.64x256x16.F32 R24, R156, gdesc[UR4].tnspB, R24, gsb0 ;  /* 0x43e000049c187df0 */ /* 0x000fe20008000818 */
        /* <DEDUP_REMOVED lines=8> */
[-CC-:B------:R-:W-:Y:S01]  /*6e40*/  FFMA.FTZ R181, R203, R21.reuse, -R162.reuse ;  /* 0x00000015cbb57223 */ /* 0x180fe200000108a2 */
[----:B------:R-:W-:Y:S01]  /*6e50*/  FFMA.FTZ R162, R206, R21, -R162 ;  /* 0x00000015cea27223 */ /* 0x000fe200000108a2 */
[----:B------:R-:W-:Y:S01]  /*6e60*/  MUFU.EX2 R10, R10 ;  /* 0x0000000a000a7308 */ /* 0x000fe20000000800 */
[----:B------:R-:W-:Y:S01]  /*6e70*/  VIADD R8, R8, 0x280 ;  /* 0x0000028008087836 */ /* 0x000fe20000000000 */
[----:B------:R-:W2:Y:S06]  /*6e80*/  @!P0 LDL R21, [R1+0x210] ;  /* 0x0002100001158983 */ /* 0x000eac0000100800 */
[----:B------:R-:W0:Y:S08]  /*6e90*/  MUFU.EX2 R11, R11 ;  /* 0x0000000b000b7308 */ /* 0x000e300000000800 */
[----:B------:R-:W-:Y:S08]  /*6ea0*/  MUFU.EX2 R177, R177 ;  /* 0x000000b100b17308 */ /* 0x000ff00000000800 */
[----:B------:R-:W1:Y:S08]  /*6eb0*/  MUFU.EX2 R180, R180 ;  /* 0x000000b400b47308 */ /* 0x000e700000000800 */
[----:B------:R-:W-:Y:S08]  /*6ec0*/  MUFU.EX2 R161, R161 ;  /* 0x000000a100a17308 */ /* 0x000ff00000000800 */
[----:B------:R-:W5:Y:S08]  /*6ed0*/  MUFU.EX2 R196, R196 ;  /* 0x000000c400c47308 */ /* 0x000f700000000800 */
[----:B------:R-:W-:Y:S08]  /*6ee0*/  MUFU.EX2 R181, R181 ;  /* 0x000000b500b57308 */ /* 0x000ff00000000800 */
[----:B------:R-:W5:Y:S01]  /*6ef0*/  MUFU.EX2 R162, R162 ;  /* 0x000000a200a27308 */ /* 0x000f620000000800 */
[----:B------:R-:W-:-:S02]  /*6f00*/  WARPGROUP.DEPBAR.LE gsb0, 0x0 ;  /* 0x00008000000079c5 */ /* 0x000fc40000010000 */
[----:B---3--:R-:W-:Y:S02]  /*6f10*/  F2FP.F16.F32.PACK_AB R156, R183, R174 ;  /* 0x000000aeb79c723e */ /* 0x008fe400000000ff */
[----:B----4-:R-:W-:Y:S02]  /*6f20*/  F2FP.F16.F32.PACK_AB R158, R187, R178 ;  /* 0x000000b2bb9e723e */ /* 0x010fe400000000ff */
[----:B------:R-:W-:Y:S02]  /*6f30*/  F2FP.F16.F32.PACK_AB R157, R193, R184 ;  /* 0x000000b8c19d723e */ /* 0x000fe400000000ff */
[----:B------:R-:W-:Y:S01]  /*6f40*/  F2FP.F16.F32.PACK_AB R159, R201, R186 ;  /* 0x000000bac99f723e */ /* 0x000fe200000000ff */
        /* <DEDUP_REMOVED lines=32> */
[----:B---3--:R-:W-:-:S06]  /*7150*/  WARPGROUP.ARRIVE ;  /* 0x00000000000079c5 */ /* 0x008fcc0000000000 */
[----:B------:R-:W-:Y:S01]  /*7160*/  HGMMA.64x256x16.F32 R24, R156, gdesc[UR4].tnspB, R24, gsb0 ;  /* 0x43e000049c187df0 */ /* 0x000fe20008000818 */
[----:B------:R-:W-:Y:S02]  /*7170*/  R2UR UR6, R8 ;  /* 0x00000000080672ca */ /* 0x000fe400000e0000 */
[----:B------:R-:W-:Y:S02]  /*7180*/  R2UR UR7, R9 ;  /* 0x00000000090772ca */ /* 0x000fe400000e0000 */
[----:B------:R-:W3:Y:S01]  /*7190*/  @!P0 LDL.64 R8, [R1+0x68] ;  /* 0x0000680001088983 */ /* 0x000ee20000100a00 */
[----:B------:R-:W-:Y:S02]  /*71a0*/  WARPGROUP.DEPBAR.LE gsb0, 0x0 ;  /* 0x00008000000079c5 */ /* 0x000fe40000010000 */
[----:B0-----:R-:W-:Y:S02]  /*71b0*/  F2FP.F16.F32.PACK_AB R156, R11, R10 ;  /* 0x0000000a0b9c723e */ /* 0x001fe400000000ff */
[----:B-1----:R-:W-:-:S02]  /*71c0*/  F2FP.F16.F32.PACK_AB R158, R180, R177 ;  /* 0x000000b1b49e723e */ /* 0x002fc400000000ff */
[----:B-----5:R-:W-:Y:S02]  /*71d0*/  F2FP.F16.F32.PACK_AB R157, R196, R161 ;  /* 0x000000a1c49d723e */ /* 0x020fe400000000ff */
        /* <DEDUP_REMOVED lines=35> */
[----:B------:R-:W-:Y:S01]  /*7410*/  FADD.FTZ R13, R13, R12 ;  /* 0x0000000c0d0d7221 */ /* 0x000fe20000010000 */
[----:B------:R-:W-:-:S03]  /*7420*/  FADD.FTZ R17, R17, R16 ;  /* 0x0000001011117221 */ /* 0x000fc60000010000 */
        /* <DEDUP_REMOVED lines=13> */
[----:B------:R-:W-:Y:S01]  /*7500*/  FADD.FTZ R209, R209, R182 ;  /* 0x000000b6d1d17221 */ /* 0x000fe20000010000 */
[----:B------:R-:W-:Y:S02]  /*7510*/  WARPGROUP.DEPBAR.LE gsb0, 0x0 ;  /* 0x00008000000079c5 */ /* 0x000fe40000010000 */
        /* <DEDUP_REMOVED lines=22> */
[----:B------:R0:W-:Y:S04]  /*7680*/  STL.128 [R1+0x3b0], R112 ;  /* 0x0003b07001007387 */ /* 0x0001e80000100c00 */
        /* <DEDUP_REMOVED lines=9> */
[----:B------:R-:W4:Y:S04]  /*7720*/  LDL R157, [R1+0x250] ;  /* 0x00025000019d7983 */ /* 0x000f280000100800 */
[----:B0-----:R-:W5:Y:S04]  /*7730*/  LDL R113, [R1+0x254] ;  /* 0x0002540001717983 */ /* 0x001f680000100800 */
[----:B------:R-:W5:Y:S04]  /*7740*/  LDL R111, [R1+0x258] ;  /* 0x00025800016f7983 */ /* 0x000f680000100800 */
        /* <DEDUP_REMOVED lines=61> */
[----:B-1----:R-:W5:Y:S04]  /*7b20*/  LDL R150, [R1+0x350] ;  /* 0x0003500001967983 */ /* 0x002f680000100800 */
        /* <DEDUP_REMOVED lines=62> */
[----:B------:R-:W5:Y:S01]  /*7f10*/  LDL R26, [R1+0x44c] ;  /* 0x00044c00011a7983 */ /* 0x000f620000100800 */
        /* <DEDUP_REMOVED lines=22> */
[----:B---3--:R-:W-:Y:S02]  /*8080*/  @!P0 MOV R8, R8 ;  /* 0x0000000800088202 */ /* 0x008fe40000000f00 */
[----:B------:R-:W-:Y:S01]  /*8090*/  FADD.FTZ R10, R11, R10 ;  /* 0x0000000a0b0a7221 */ /* 0x000fe20000010000 */
[----:B------:R-:W-:Y:S02]  /*80a0*/  FADD.FTZ R196, R196, R161 ;  /* 0x000000a1c4c47221 */ /* 0x000fe40000010000 */
[----:B--2---:R-:W-:Y:S02]  /*80b0*/  @!P0 IMAD R21, R21, 0x8, R8 ;  /* 0x0000000815158824 */ /* 0x004fe400078e0208 */
[----:B------:R-:W-:Y:S01]  /*80c0*/  FADD.FTZ R177, R177, R10 ;  /* 0x0000000ab1b17221 */ /* 0x000fe20000010000 */
[----:B------:R-:W-:Y:S01]  /*80d0*/  FADD.FTZ R181, R181, R196 ;  /* 0x000000c4b5b57221 */ /* 0x000fe20000010000 */
[----:B------:R-:W-:Y:S02]  /*80e0*/  STL [R1+0x88], RZ ;  /* 0x000088ff01007387 */ /* 0x000fe40000100800 */
[----:B------:R-:W-:Y:S01]  /*80f0*/  FADD.FTZ R180, R180, R177 ;  /* 0x000000b1b4b47221 */ /* 0x000fe20000010000 */
[----:B------:R-:W-:Y:S01]  /*8100*/  FADD.FTZ R181, R162, R181 ;  /* 0x000000b5a2b57221 */ /* 0x000fe20000010000 */
[----:B------:R-:W-:Y:S01]  /*8110*/  STL [R1+0x88], R234 ;  /* 0x000088ea01007387 */ /* 0x000fe20000100800 */
[----:B------:R-:W-:-:S03]  /*8120*/  @!P0 PRMT R21, RZ, 0x654, R21 ;  /* 0x00000654ff158816 */ /* 0x000fc60000000015 */
[----:B------:R-:W-:Y:S04]  /*8130*/  STL [R1+0x88], R234 ;  /* 0x000088ea01007387 */ /* 0x000fe80000100800 */
[----:B------:R-:W-:Y:S04]  /*8140*/  STL [R1+0x88], R234 ;  /* 0x000088ea01007387 */ /* 0x000fe80000100800 */
[----:B------:R-:W-:Y:S04]  /*8150*/  STL [R1+0x88], R234 ;  /* 0x000088ea01007387 */ /* 0x000fe80000100800 */
[----:B------:R-:W-:Y:S04]  /*8160*/  STL [R1+0x88], R234 ;  /* 0x000088ea01007387 */ /* 0x000fe80000100800 */
[----:B------:R-:W-:Y:S04]  /*8170*/  STL [R1+0x88], R234 ;  /* 0x000088ea01007387 */ /* 0x000fe80000100800 */
[----:B------:R0:W-:Y:S04]  /*8180*/  STL [R1+0x224], R0 ;  /* 0x0002240001007387 */ /* 0x0001e80000100800 */
[----:B------:R1:W-:Y:S04]  /*8190*/  STL.64 [R1+0x230], R180 ;  /* 0x000230b401007387 */ /* 0x0003e80000100a00 */
[----:B----4-:R1:W-:Y:S04]  /*81a0*/  STL [R1+0x250], R157 ;  /* 0x0002509d01007387 */ /* 0x0103e80000100800 */
[----:B-----5:R1:W-:Y:S04]  /*81b0*/  STL [R1+0x254], R113 ;  /* 0x0002547101007387 */ /* 0x0203e80000100800 */
[----:B------:R1:W-:Y:S04]  /*81c0*/  STL [R1+0x258], R111 ;  /* 0x0002586f01007387 */ /* 0x0003e80000100800 */
        /* <DEDUP_REMOVED lines=124> */
[----:B------:R1:W-:Y:S01]  /*8990*/  STL [R1+0x44c], R26 ;  /* 0x00044c1a01007387 */ /* 0x0003e20000100800 */
[----:B------:R1:W-:Y:S03]  /*89a0*/  @!P0 SYNCS.ARRIVE.TRANS64.RED.A1T0 RZ, [R21+URZ], RZ ;  /* 0x000000ff15ff89a7 */ /* 0x0003e6000810043f */
[----:B0-----:R-:W2:Y:S01]  /*89b0*/  LDL R0, [R1+0x70] ;  /* 0x0000700001007983 */ /* 0x001ea20000100800 */
[----:B------:R-:W-:Y:S01]  /*89c0*/  ISETP.NE.AND P1, PT, R6, 0x1, PT ;  /* 0x000000010600780c */ /* 0x000fe20003f25270 */
[----:B--2---:R-:W-:-:S12]  /*89d0*/  IMAD.SHL.U32 R6, R0, 0x80, RZ ;  /* 0x0000008000067824 */ /* 0x004fd800078e00ff */
[----:B------:R-:W-:-:S04]  /*89e0*/  @P1 IMAD.HI.U32 R0, R6, R7, RZ ;  /* 0x0000000706001227 */ /* 0x000fc800078e00ff */
[----:B------:R-:W-:Y:S01]  /*89f0*/  IMAD.MOV.U32 R7, RZ, RZ, R6 ;  /* 0x000000ffff077224 */ /* 0x000fe200078e0006 */
[----:B------:R-:W-:Y:S02]  /*8a00*/  @P1 SHF.R.U32.HI R7, RZ, R227, R0 ;  /* 0x000000e3ff071219 */ /* 0x000fe40000011600 */
[----:B------:R-:W-:-:S03]  /*8a10*/  ISETP.GE.AND P1, PT, R5, 0x1, PT ;  /* 0x000000010500780c */ /* 0x000fc60003f26270 */
[----:B------:R-:W-:Y:S02]  /*8a20*/  IMAD.IADD R7, R160, 0x1, R7 ;  /* 0x00000001a0077824 */ /* 0x000fe400078e0207 */
[----:B------:R-:W-:Y:S02]  /*8a30*/  VIADD R0, R154, 0xfffffffe ;  /* 0xfffffffe9a007836 */ /* 0x000fe40000000000 */
[----:B------:R-:W-:-:S06]  /*8a40*/  IMAD.IADD R4, R7, 0x1, R4 ;  /* 0x0000000107047824 */ /* 0x000fcc00078e0204 */
[----:B-1----:R-:W-:Y:S05]  /*8a50*/  @!P1 BRA `(.L_x_2077) ;  /* 0x0000000000409947 */ /* 0x002fea0003800000 */
[C---:B------:R-:W-:Y:S01]  /*8a60*/  ISETP.GT.AND P1, PT, R7.reuse, RZ, PT ;  /* 0x000000ff0700720c */ /* 0x040fe20003f24270 */
[----:B------:R-:W-:Y:S01]  /*8a70*/  BSSY B0, `(.L_x_2078) ;  /* 0x000000c000007945 */ /* 0x000fe20003800000 */
[----:B------:R-:W-:-:S11]  /*8a80*/  VIADD R8, R7, 0xffffffff ;  /* 0xffffffff07087836 */ /* 0x000fd60000000000 */
[----:B------:R-:W-:Y:S05]  /*8a90*/  @P1 BRA `(.L_x_2079) ;  /* 0x0000000000181947 */ /* 0x000fea0003800000 */
[----:B------:R-:W-:Y:S01]  /*8aa0*/  ISETP.NE.AND P1, PT, R5, 0x1, PT ;  /* 0x000000010500780c */ /* 0x000fe20003f25270 */
[----:B------:R-:W-:-:S12]  /*8ab0*/  IMAD.MOV R7, RZ, RZ, -R7 ;  /* 0x000000ffff077224 */ /* 0x000fd800078e0a07 */
[----:B------:R-:W-:-:S05]  /*8ac0*/  @P1 IMAD.HI.U32 R2, R7, R2, RZ ;  /* 0x0000000207021227 */ /* 0x000fca00078e00ff */
[----:B------:R-:W-:-:S04]  /*8ad0*/  @P1 SHF.R.U32.HI R7, RZ, R3, R2 ;  /* 0x00000003ff071219 */ /* 0x000fc80000011602 */
[----:B------:R-:W-:Y:S01]  /*8ae0*/  LOP3.LUT R8, RZ, R7, RZ, 0x33, !PT ;  /* 0x00000007ff087212 */ /* 0x000fe200078e33ff */
[----:B------:R-:W-:Y:S06]  /*8af0*/  BRA `(.L_x_2080) ;  /* 0x00000000000c7947 */ /* 0x000fec0003800000 */
.L_x_2079:
[----:B------:R-:W-:-:S13]  /*8b00*/  ISETP.NE.AND P1, PT, R5, 0x1, PT ;  /* 0x000000010500780c */ /* 0x000fda0003f25270 */
[----:B------:R-:W-:-:S05]  /*8b10*/  @P1 IMAD.HI.U32 R2, R8, R2, RZ ;  /* 0x0000000208021227 */ /* 0x000fca00078e00ff */
[----:B------:R-:W-:-:S07]  /*8b20*/  @P1 SHF.R.U32.HI R8, RZ, R3, R2 ;  /* 0x00000003ff081219 */ /* 0x000fce0000011602 */
.L_x_2080:
[----:B------:R-:W-:Y:S05]  /*8b30*/  BSYNC B0 ;  /* 0x0000000000007941 */ /* 0x000fea0003800000 */
.L_x_2078:
[----:B------:R-:W-:-:S05]  /*8b40*/  IMAD R5, R8, R5, R5 ;  /* 0x0000000508057224 */ /* 0x000fca00078e0205 */
[----:B------:R-:W-:-:S07]  /*8b50*/  VIMNMX R4, R4, R5, PT ;  /* 0x0000000504047248 */ /* 0x000fce0003fe0100 */
.L_x_2077:
[----:B------:R-:W-:Y:S01]  /*8b60*/  IMAD.HI R4, R4, 0x2aaaaaab, RZ ;  /* 0x2aaaaaab04047827 */ /* 0x000fe200078e02ff */
[----:B------:R-:W-:Y:S04]  /*8b70*/  BSSY B2, `(.L_x_2081) ;  /* 0x0000011000027945 */ /* 0x000fe80003800000 */
[----:B------:R-:W-:-:S04]  /*8b80*/  SHF.R.U32.HI R3, RZ, 0x1f, R4 ;  /* 0x0000001fff037819 */ /* 0x000fc80000011604 */
[----:B------:R-:W-:-:S04]  /*8b90*/  LEA.HI.SX32 R3, R4, R3, 0x1c ;  /* 0x0000000304037211 */ /* 0x000fc800078fe2ff */
[----:B------:R-:W-:-:S04]  /*8ba0*/  VIMNMX R190, R192, R3, !PT ;  /* 0x00000003c0be7248 */ /* 0x000fc80007fe0100 */
[----:B------:R-:W-:-:S13]  /*8bb0*/  ISETP.GE.AND P1, PT, R0, R190, PT ;  /* 0x000000be0000720c */ /* 0x000fda0003f26270 */
[----:B------:R-:W-:Y:S05]  /*8bc0*/  @!P1 BRA `(.L_x_2082) ;  /* 0x00000000002c9947 */ /* 0x000fea0003800000 */
[----:B------:R-:W-:Y:S01]  /*8bd0*/  BSSY B1, `(.L_x_2083) ;  /* 0x0000008000017945 */ /* 0x000fe20003800000 */
.L_x_2085:
[----:B------:R-:W-:Y:S01]  /*8be0*/  BSSY B0, `(.L_x_2084) ;  /* 0x0000003000007945 */ /* 0x000fe20003800000 */
[----:B------:R-:W-:-:S07]  /*8bf0*/  MOV R194, 0x8c10 ;  /* 0x00008c1000c27802 */ /* 0x000fce0000000f00 */
[----:B------:R-:W-:Y:S05]  /*8c00*/  CALL.REL.NOINC `($_ZN7cutlass13device_kernelIN5flash11enable_sm90INS1_16FlashAttnFwdSm90INS1_25CollectiveMainloopFwdSm90ILi2EN4cute5tupleIJNS5_1CILi1EEES8_S8_EEENS6_IJNS7_ILi128EEENS7_ILi96EEENS7_ILi64EEEEEELi256ENS_6half_tEfNS_4arch4Sm90ELb0ELb1ELb0ELb0ELb0ELb0ELb1ELb1ELb0ELb1ELb1ELb0EEENS1_21CollectiveEpilogueFwdINS6_IJSA_NS7_ILi256EEESB_EEES9_SE_SG_Li256ELb0ELb1ELb1ELb0EEENS1_19SingleTileSchedulerILb0ELb1ELb1ELi128EEEEEEEEEvNT_6ParamsE$_ZZN5flash25CollectiveMainloopFwdSm90ILi2EN4cute5tupleIJNS1_1CILi1EEES4_S4_EEENS2_IJNS3_ILi128EEENS3_ILi96EEENS3_ILi64EEEEEELi256EN7cutlass6half_tEfNSA_4arch4Sm90ELb0ELb1ELb0ELb0ELb0ELb0ELb1ELb1ELb0ELb1ELb1ELb0EE3mmaINS_16FlashAttnFwdSm90ISE_NS_21CollectiveEpilogueFwdINS2_IJS6_NS3_ILi256EEES7_EEES5_SB_SD_Li256ELb0ELb1ELb1ELb0EEENS_19SingleTileSchedulerILb0ELb1ELb1ELi128EEEE13SharedStorageENS1_6TensorINS1_11ArrayEngineIfLm128EEENS1_6LayoutINS2_IJNS2_IJNS3_ILi2EEEST_NS3_ILi32EEEEEES4_S4_EEENS2_IJNS2_IJS4_ST_NS3_ILi4EEEEEENS3_ILi0EEESZ_EEEEEEENS_7SoftmaxILi2ELi0EEEEEbRKNSE_6ParamsENSA_25PipelineTmaAsyncNoClusterILi2ENSA_16PipelineTmaAsyncILi2EEEEES1B_RNSA_13PipelineStateILj2EEERT0_RT1_iRiRKNS_16SeqlenInfoQKNewKILb0ELb0EEENS2_IJiiiiEEERT_ENKUliT_T0_T1_E_clIZSF_ISO_S12_S14_EbS17_S1B_S1B_S1E_S1G_S1I_iS1J_S1N_S1O_S1Q_EUlRS1R_iE1_NS3_ILb0EEENS3_ILb1EEEEEDaiS1R_S1S_S1T_) ;  /* 0x000002c0001c7944 */ /* 0x000fea0003c00000 */
[----:B------:R-:W-:Y:S05]  /*8c10*/  BSYNC B0 ;  /* 0x0000000000007941 */ /* 0x000fea0003800000 */
.L_x_2084:
[C---:B------:R-:W-:Y:S01]  /*8c20*/  ISETP.GT.AND P1, PT, R0.reuse, R190, PT ;  /* 0x000000be0000720c */ /* 0x040fe20003f24270 */
[----:B------:R-:W-:-:S12]  /*8c30*/  VIADD R0, R0, 0xffffffff ;  /* 0xffffffff00007836 */ /* 0x000fd80000000000 */
[----:B------:R-:W-:Y:S05]  /*8c40*/  @P1 BRA `(.L_x_2085) ;  /* 0xfffffffc00e41947 */ /* 0x000fea000383ffff */
[----:B------:R-:W-:Y:S05]  /*8c50*/  BSYNC B1 ;  /* 0x0000000000017941 */ /* 0x000fea0003800000 */
.L_x_2083:
[----:B------:R-:W2:Y:S02]  /*8c60*/  LDL R6, [R1+0x70] ;  /* 0x0000700001067983 */ /* 0x000ea40000100800 */
[----:B--2---:R-:W-:-:S07]  /*8c70*/  IMAD.SHL.U32 R6, R6, 0x80, RZ ;  /* 0x0000008006067824 */ /* 0x004fce00078e00ff */
.L_x_2082:
[----:B------:R-:W-:Y:S05]  /*8c80*/  BSYNC B2 ;  /* 0x0000000000027941 */ /* 0x000fea0003800000 */
.L_x_2081:
[----:B------:R-:W0:Y:S01]  /*8c90*/  LDC R2, c[0x0][0x448] ;  /* 0x00011200ff027b82 */ /* 0x000e220000000800 */
[----:B------:R-:W-:Y:S01]  /*8ca0*/  VIADD R6, R6, 0x7f ;  /* 0x0000007f06067836 */ /* 0x000fe20000000000 */
[----:B------:R-:W-:-:S06]  /*8cb0*/  ULDC UR4, c[0x0][0xad4] ;  /* 0x0002b50000047ab9 */ /* 0x000fcc0000000800 */
[----:B------:R-:W1:Y:S01]  /*8cc0*/  LDC R7, c[0x0][0xadc] ;  /* 0x0002b700ff077b82 */ /* 0x000e620000000800 */
[----:B0-----:R-:W-:-:S13]  /*8cd0*/  ISETP.NE.AND P1, PT, R2, 0x1, PT ;  /* 0x000000010200780c */ /* 0x001fda0003f25270 */
[----:B------:R-:W0:Y:S08]  /*8ce0*/  @P1 LDC R3, c[0x0][0x44c] ;  /* 0x00011300ff031b82 */ /* 0x000e300000000800 */
[----:B------:R-:W2:Y:S01]  /*8cf0*/  @P1 LDC R5, c[0x0][0x450] ;  /* 0x00011400ff051b82 */ /* 0x000ea20000000800 */
[----:B0-----:R-:W-:-:S05]  /*8d00*/  @P1 IMAD.HI.U32 R2, R6, R3, RZ ;  /* 0x0000000306021227 */ /* 0x001fca00078e00ff */
[----:B--2---:R-:W-:Y:S02]  /*8d10*/  @P1 SHF.R.U32.HI R6, RZ, R5, R2 ;  /* 0x00000005ff061219 */ /* 0x004fe40000011602 */
[----:B-1----:R-:W-:-:S03]  /*8d20*/  ISETP.GE.AND P1, PT, R7, 0x1, PT ;  /* 0x000000010700780c */ /* 0x002fc60003f26270 */
[----:B------:R-:W-:-:S04]  /*8d30*/  IMAD.IADD R6, R235, 0x1, R6 ;  /* 0x00000001eb067824 */ /* 0x000fc800078e0206 */
[----:B------:R-:W-:-:S06]  /*8d40*/  VIADD R2, R6, -UR4 ;  /* 0x8000000406027c36 */ /* 0x000fcc0008000000 */
[----:B------:R-:W-:Y:S05]  /*8d50*/  @!P1 BRA `(.L_x_2086) ;  /* 0x0000000000449947 */ /* 0x000fea0003800000 */
[----:B------:R-:W-:Y:S01]  /*8d60*/  ISETP.GT.AND P1, PT, R6, -0x1, PT ;  /* 0xffffffff0600780c */ /* 0x000fe20003f24270 */
[----:B------:R-:W-:-:S12]  /*8d70*/  BSSY B0, `(.L_x_2087) ;  /* 0x000000d000007945 */ /* 0x000fd80003800000 */
        /* <DEDUP_REMOVED lines=8> */
.L_x_2088:
[----:B------:R-:W-:-:S13]  /*8e00*/  ISETP.NE.AND P1, PT, R7, 0x1, PT ;  /* 0x000000010700780c */ /* 0x000fda0003f25270 */
[----:B------:R-:W0:Y:S02]  /*8e10*/  @P1 LDC.64 R4, c[0x0][0xae0] ;  /* 0x0002b800ff041b82 */ /* 0x000e240000000a00 */
[----:B0-----:R-:W-:-:S05]  /*8e20*/  @P1 IMAD.HI.U32 R4, R6, R4, RZ ;  /* 0x0000000406041227 */ /* 0x001fca00078e00ff */
[----:B------:R-:W-:-:S07]  /*8e30*/  @P1 SHF.R.U32.HI R6, RZ, R5, R4 ;  /* 0x00000005ff061219 */ /* 0x000fce0000011604 */
.L_x_2089:
[----:B------:R-:W-:Y:S05]  /*8e40*/  BSYNC B0 ;  /* 0x0000000000007941 */ /* 0x000fea0003800000 */
.L_x_2087:
[----:B------:R-:W-:-:S05]  /*8e50*/  IMAD R3, R6, R7, RZ ;  /* 0x0000000706037224 */ /* 0x000fca00078e02ff */
[----:B------:R-:W-:-:S07]  /*8e60*/  VIMNMX R2, R2, R3, !PT ;  /* 0x0000000302027248 */ /* 0x000fce0007fe0100 */
.L_x_2086:
[----:B------:R-:W-:-:S04]  /*8e70*/  VIADD R2, R2, 0x5f ;  /* 0x0000005f02027836 */ /* 0x000fc80000000000 */
[----:B------:R-:W-:-:S05]  /*8e80*/  IMAD.HI R2, R2, 0x2aaaaaab, RZ ;  /* 0x2aaaaaab02027827 */ /* 0x000fca00078e02ff */
[----:B------:R-:W-:-:S04]  /*8e90*/  SHF.R.U32.HI R3, RZ, 0x1f, R2 ;  /* 0x0000001fff037819 */ /* 0x000fc80000011602 */
[----:B------:R-:W-:-:S04]  /*8ea0*/  LEA.HI.SX32 R3, R2, R3, 0x1c ;  /* 0x0000000302037211 */ /* 0x000fc800078fe2ff */
[----:B------:R-:W-:-:S04]  /*8eb0*/  VIMNMX R182, R192, R3, !PT ;  /* 0x00000003c0b67248 */ /* 0x000fc80007fe0100 */
[----:B------:R-:W-:-:S13]  /*8ec0*/  ISETP.GE.AND P1, PT, R0, R182, PT ;  /* 0x000000b60000720c */ /* 0x000fda0003f26270 */
[----:B------:R-:W-:Y:S05]  /*8ed0*/  @!P1 BRA `(.L_x_2090) ;  /* 0x0000016400d89947 */ /* 0x000fea0003800000 */
[----:B------:R0:W5:Y:S01]  /*8ee0*/  LDL.64 R2, [R1+0x170] ;  /* 0x0001700001027983 */ /* 0x0001620000100a00 */
[----:B------:R-:W-:-:S07]  /*8ef0*/  IMAD.MOV.U32 R14, RZ, RZ, R0 ;  /* 0x000000ffff0e7224 */ /* 0x000fce00078e0000 */
.L_x_2107:
[----:B0----5:R-:W2:Y:S04]  /*8f00*/  LD.E R5, desc[UR44][R2.64] ;  /* 0x0000002c02057980 */ /* 0x021ea8000c101900 */
[----:B-1----:R-:W3:Y:S01]  /*8f10*/  LD.E R0, desc[UR44][R2.64+0x8] ;  /* 0x0000082c02007980 */ /* 0x002ee2000c101900 */
[----:B--2---:R-:W-:-:S05]  /*8f20*/  VIADD R5, R5, 0x1 ;  /* 0x0000000105057836 */ /* 0x004fca0000000000 */
[----:B------:R-:W-:-:S13]  /*8f30*/  ISETP.NE.AND P2, PT, R5, 0x2, PT ;  /* 0x000000020500780c */ /* 0x000fda0003f45270 */
[----:B------:R1:W5:Y:S04]  /*8f40*/  @P2 LD.E R11, desc[UR44][R2.64+0x4] ;  /* 0x0000042c020b2980 */ /* 0x000368000c101900 */
[----:B------:R-:W2:Y:S01]  /*8f50*/  @!P2 LD.E R4, desc[UR44][R2.64+0x4] ;  /* 0x0000042c0204a980 */ /* 0x000ea2000c101900 */
[----:B---3--:R-:W-:-:S03]  /*8f60*/  VIADD R9, R0, 0x1 ;  /* 0x0000000100097836 */ /* 0x008fc60000000000 */
[----:B------:R3:W-:Y:S04]  /*8f70*/  ST.E desc[UR44][R2.64], R5 ;  /* 0x0000000502007985 */ /* 0x0007e8000c10192c */
[----:B------:R1:W-:Y:S04]  /*8f80*/  ST.E desc[UR44][R2.64+0x8], R9 ;  /* 0x0000080902007985 */ /* 0x0003e8000c10192c */
[----:B------:R1:W-:Y:S01]  /*8f90*/  @!P2 ST.E desc[UR44][R2.64], RZ ;  /* 0x000000ff0200a985 */ /* 0x0003e2000c10192c */
[----:B--2---:R-:W-:-:S05]  /*8fa0*/  @!P2 LOP3.LUT R11, R4, 0x1, RZ, 0x3c, !PT ;  /* 0x00000001040ba812 */ /* 0x004fca00078e3cff */
[----:B------:R1:W-:Y:S04]  /*8fb0*/  @!P2 ST.E desc[UR44][R2.64+0x4], R11 ;  /* 0x0000040b0200a985 */ /* 0x0003e8000c10192c */
[----:B------:R-:W2:Y:S01]  /*8fc0*/  LDL R0, [R1+0x1c] ;  /* 0x00001c0001007983 */ /* 0x000ea20000100800 */
[----:B------:R-:W-:Y:S01]  /*8fd0*/  IMAD.MOV.U32 R7, RZ, RZ, R14 ;  /* 0x000000ffff077224 */ /* 0x000fe200078e000e */
[----:B------:R-:W-:Y:S05]  /*8fe0*/  YIELD ;  /* 0x0000000000007946 */ /* 0x000fea0003800000 */
[----:B------:R-:W-:Y:S01]  /*8ff0*/  BSSY B0, `(.L_x_2091) ;  /* 0x0000008000007945 */ /* 0x000fe20003800000 */
[----:B------:R-:W-:Y:S01]  /*9000*/  VIADD R14, R14, 0xffffffff ;  /* 0xffffffff0e0e7836 */ /* 0x000fe20000000000 */
[----:B------:R-:W-:Y:S01]  /*9010*/  ISETP.GT.AND P1, PT, R7, R182, PT ;  /* 0x000000b60700720c */ /* 0x000fe20003f24270 */
[----:B---3--:R-:W-:Y:S01]  /*9020*/  @!P2 IMAD.MOV.U32 R5, RZ, RZ, RZ ;  /* 0x000000ffff05a224 */ /* 0x008fe200078e00ff */
[----:B--2---:R-:W-:-:S04]  /*9030*/  LOP3.LUT R0, R0, 0x1, RZ, 0xfc, !PT ;  /* 0x0000000100007812 */ /* 0x004fc800078efcff */
[----:B------:R-:W-:-:S13]  /*9040*/  ISETP.NE.AND P3, PT, R0, 0x3, PT ;  /* 0x000000030000780c */ /* 0x000fda0003f65270 */
[----:B-1----:R-:W-:Y:S05]  /*9050*/  @!P3 BRA `(.L_x_2092) ;  /* 0x000000000004b947 */ /* 0x002fea0003800000 */
[----:B------:R-:W-:Y:S01]  /*9060*/  BPT.TRAP 0x1 ;  /* 0x000000040000795c */ /* 0x000fe20000300000 */
.L_x_2092:
[----:B------:R-:W-:Y:S05]  /*9070*/  BSYNC B0 ;  /* 0x0000000000007941 */ /* 0x000fea0003800000 */
.L_x_2091:
[----:B------:R-:W2:Y:S01]  /*9080*/  LDL.64 R6, [R1+0x8] ;  /* 0x0000080001067983 */ /* 0x000ea20000100a00 */
[----:B-----5:R-:W-:Y:S02]  /*9090*/  SHF.L.U32 R8, R11, 0x1f, RZ ;  /* 0x0000001f0b087819 */ /* 0x020fe400000006ff */
[----:B--2---:R-:W-:-:S05]  /*90a0*/  MOV R6, R6 ;  /* 0x0000000600067202 */ /* 0x004fca0000000f00 */
[----:B------:R-:W-:-:S04]  /*90b0*/  IMAD R5, R5, 0x8, R6 ;  /* 0x0000000805057824 */ /* 0x000fc800078e0206 */
[----:B------:R1:W2:Y:S01]  /*90c0*/  SYNCS.PHASECHK.TRANS64.TRYWAIT P2, [R5+URZ], R8 ;  /* 0x00000008050075a7 */ /* 0x0002a2000804017f */
[----:B------:R1:W5:Y:S04]  /*90d0*/  LD.E R0, desc[UR44][R2.64] ;  /* 0x0000002c02007980 */ /* 0x000368000c101900 */
[----:B------:R1:W5:Y:S01]  /*90e0*/  LD.E R4, desc[UR44][R2.64+0x4] ;  /* 0x0000042c02047980 */ /* 0x000362000c101900 */
[----:B------:R-:W-:Y:S04]  /*90f0*/  BSSY B0, `(.L_x_2093) ;  /* 0x0000003000007945 */ /* 0x000fe80003800000 */
[----:B------:R-:W-:Y:S05]  /*9100*/  @!P3 BRA `(.L_x_2094) ;  /* 0x000000000004b947 */ /* 0x000fea0003800000 */
[----:B------:R-:W-:Y:S01]  /*9110*/  BPT.TRAP 0x1 ;  /* 0x000000040000795c */ /* 0x000fe20000300000 */
.L_x_2094:
[----:B------:R-:W-:Y:S05]  /*9120*/  BSYNC B0 ;  /* 0x0000000000007941 */ /* 0x000fea0003800000 */
.L_x_2093:
[----:B------:R-:W-:Y:S04]  /*9130*/  BSSY B0, `(.L_x_2095) ;  /* 0x0000006000007945 */ /* 0x000fe80003800000 */
[----:B--2---:R-:W-:Y:S05]  /*9140*/  @P2 BRA `(.L_x_2096) ;  /* 0x0000000000102947 */ /* 0x004fea0003800000 */
[----:B-----5:R-:W-:Y:S01]  /*9150*/  IMAD R0, R0, 0x8, R6 ;  /* 0x0000000800007824 */ /* 0x020fe200078e0206 */
[----:B-1----:R-:W-:-:S04]  /*9160*/  SHF.L.U32 R5, R4, 0x1f, RZ ;  /* 0x0000001f04057819 */ /* 0x002fc800000006ff */
[----:B------:R-:W1:Y:S02]  /*9170*/  SYNCS.PHASECHK.TRANS64.TRYWAIT P2, [R0+URZ], R5 ;  /* 0x00000005000075a7 */ /* 0x000e64000804017f */
[----:B-1----:R-:W-:Y:S05]  /*9180*/  @!P2 BRA `(.L_x_2097) ;  /* 0x000002980078a947 */ /* 0x002fea0003800000 */
.L_x_2096:
[----:B------:R-:W-:Y:S05]  /*9190*/  BSYNC B0 ;  /* 0x0000000000007941 */ /* 0x000fea0003800000 */
.L_x_2095:
[----:B-1----:R-:W2:Y:S04]  /*91a0*/  LD.E R5, desc[UR44][R2.64] ;  /* 0x0000002c02057980 */ /* 0x002ea8000c101900 */
[----:B------:R-:W2:Y:S01]  /*91b0*/  LDL.64 R8, [R1+0xa0] ;  /* 0x0000a00001087983 */ /* 0x000ea20000100a00 */
[----:B------:R-:W-:Y:S05]  /*91c0*/  WARPSYNC.ALL ;  /* 0x0000000000007948 */ /* 0x000fea0003800000 */
[----:B------:R-:W3:Y:S04]  /*91d0*/  LDL.64 R16, [R1+0x98] ;  /* 0x0000980001107983 */ /* 0x000ee80000100a00 */
[----:B------:R-:W4:Y:S04]  /*91e0*/  LDL.64 R6, [R1+0x98] ;  /* 0x0000980001067983 */ /* 0x000f280000100a00 */
[----:B------:R-:W4:Y:S01]  /*91f0*/  LDL.64 R10, [R1+0x98] ;  /* 0x00009800010a7983 */ /* 0x000f220000100a00 */
[----:B--2--5:R-:W-:-:S03]  /*9200*/  IMAD R4, R5, 0x300, R8 ;  /* 0x0000030005047824 */ /* 0x024fc600078e0208 */
[----:B------:R-:W2:Y:S01]  /*9210*/  LDL.64 R12, [R1+0x98] ;  /* 0x00009800010c7983 */ /* 0x000ea20000100a00 */
[----:B------:R-:W-:Y:S01]  /*9220*/  IMAD.MOV.U32 R5, RZ, RZ, R9 ;  /* 0x000000ffff057224 */ /* 0x000fe200078e0009 */
[C---:B------:R-:W-:Y:S01]  /*9230*/  R2UR UR6, R4.reuse ;  /* 0x00000000040672ca */ /* 0x040fe200000e0000 */
[----:B------:R-:W-:Y:S01]  /*9240*/  WARPGROUP.ARRIVE ;  /* 0x00000000000079c5 */ /* 0x000fe20000000000 */
[----:B------:R-:W2:Y:S02]  /*9250*/  LDL R15, [R1+0x54] ;  /* 0x00005400010f7983 */ /* 0x000ea40000100800 */
[----:B------:R-:W-:Y:S01]  /*9260*/  R2UR UR7, R5 ;  /* 0x00000000050772ca */ /* 0x000fe200000e0000 */
[----:B------:R-:W-:Y:S02]  /*9270*/  VIADD R8, R4, 0x2 ;  /* 0x0000000204087836 */ /* 0x000fe40000000000 */
[----:B------:R-:W-:Y:S01]  /*9280*/  IMAD.MOV.U32 R183, RZ, RZ, 0x1 ;  /* 0x00000001ffb77424 */ /* 0x000fe200078e00ff */
[----:B------:R1:W-:Y:S04]  /*9290*/  STL [R1+0x80], RZ ;  /* 0x000080ff01007387 */ /* 0x0003e80000100800 */
[----:B------:R1:W-:Y:S04]  /*92a0*/  STL [R1+0x80], R183 ;  /* 0x000080b701007387 */ /* 0x0003e80000100800 */
[----:B------:R1:W-:Y:S04]  /*92b0*/  STL [R1+0x80], R183 ;  /* 0x000080b701007387 */ /* 0x0003e80000100800 */
[----:B------:R1:W-:Y:S04]  /*92c0*/  STL [R1+0x80], R183 ;  /* 0x000080b701007387 */ /* 0x0003e80000100800 */
[----:B------:R1:W-:Y:S01]  /*92d0*/  STL [R1+0x80], R183 ;  /* 0x000080b701007387 */ /* 0x0003e20000100800 */
[----:B---3--:R-:W-:-:S02]  /*92e0*/  R2UR UR4, R16 ;  /* 0x00000000100472ca */ /* 0x008fc400000e0000 */
[----:B------:R-:W-:-:S13]  /*92f0*/  R2UR UR5, R17 ;  /* 0x00000000110572ca */ /* 0x000fda00000e0000 */
[----:B------:R-:W-:Y:S01]  /*9300*/  HGMMA.64x96x16.F32 R24, gdesc[UR4], RZ, !UPT, gsb0 ;  /* 0x01600000041879f0 */ /* 0x000fe2000c0008ff */
[----:B----4-:R-:W-:Y:S01]  /*9310*/  VIADD R6, R6, 0x2 ;  /* 0x0000000206067836 */ /* 0x010fe20000000000 */
[----:B------:R-:W-:Y:S02]  /*9320*/  R2UR UR6, R8 ;  /* 0x00000000080672ca */ /* 0x000fe400000e0000 */
[----:B------:R-:W-:Y:S02]  /*9330*/  R2UR UR7, R9 ;  /* 0x00000000090772ca */ /* 0x000fe400000e0000 */
[----:B------:R-:W-:Y:S02]  /*9340*/  R2UR UR4, R6 ;  /* 0x00000000060472ca */ /* 0x000fe400000e0000 */
[----:B------:R-:W-:Y:S01]  /*9350*/  R2UR UR5, R7 ;  /* 0x00000000070572ca */ /* 0x000fe200000e0000 */
[----:B------:R-:W-:Y:S02]  /*9360*/  VIADD R10, R10, 0x4 ;  /* 0x000000040a0a7836 */ /* 0x000fe40000000000 */
[----:B------:R-:W-:-:S02]  /*9370*/  VIADD R6, R4, 0x4 ;  /* 0x0000000404067836 */ /* 0x000fc40000000000 */
[----:B------:R-:W-:Y:S01]  /*9380*/  IMAD.MOV.U32 R7, RZ, RZ, R9 ;  /* 0x000000ffff077224 */ /* 0x000fe200078e0009 */
[----:B------:R-:W-:Y:S02]  /*9390*/  WARPGROUP.DEPBAR.LE gsb0, 0x0 ;  /* 0x00008000000079c5 */ /* 0x000fe40000010000 */
[----:B------:R1:W5:Y:S04]  /*93a0*/  LD.E R0, desc[UR44][R2.64] ;  /* 0x0000002c02007980 */ /* 0x000368000c101900 */
[----:B------:R1:W5:Y:S01]  /*93b0*/  LD.E R5, desc[UR44][R2.64+0x4] ;  /* 0x0000042c02057980 */ /* 0x000362000c101900 */
[----:B------:R-:W-:-:S06]  /*93c0*/  WARPGROUP.ARRIVE ;  /* 0x00000000000079c5 */ /* 0x000fcc0000000000 */
[----:B------:R-:W-:Y:S01]  /*93d0*/  HGMMA.64x96x16.F32 R24, gdesc[UR4], R24, gsb0 ;  /* 0x01600000041879f0 */ /* 0x000fe20008000818 */
[----:B------:R-:W-:Y:S02]  /*93e0*/  R2UR UR6, R6 ;  /* 0x00000000060672ca */ /* 0x000fe400000e0000 */
[----:B------:R-:W-:Y:S02]  /*93f0*/  R2UR UR7, R7 ;  /* 0x00000000070772ca */ /* 0x000fe400000e0000 */
[----:B------:R-:W-:Y:S02]  /*9400*/  R2UR UR4, R10 ;  /* 0x000000000a0472ca */ /* 0x000fe400000e0000 */
[----:B------:R-:W-:Y:S01]  /*9410*/  R2UR UR5, R11 ;  /* 0x000000000b0572ca */ /* 0x000fe200000e0000 */
[----:B------:R-:W-:Y:S02]  /*9420*/  VIADD R6, R4, 0x6 ;  /* 0x0000000604067836 */ /* 0x000fe40000000000 */
[----:B--2---:R-:W-:-:S02]  /*9430*/  VIADD R12, R12, 0x6 ;  /* 0x000000060c0c7836 */ /* 0x004fc40000000000 */
[----:B------:R-:W-:Y:S01]  /*9440*/  IMAD.MOV.U32 R7, RZ, RZ, R9 ;  /* 0x000000ffff077224 */ /* 0x000fe200078e0009 */
[----:B------:R-:W-:Y:S02]  /*9450*/  WARPGROUP.DEPBAR.LE gsb0, 0x0 ;  /* 0x00008000000079c5 */ /* 0x000fe40000010000 */
[----:B------:R-:W-:-:S06]  /*9460*/  WARPGROUP.ARRIVE ;  /* 0x00000000000079c5 */ /* 0x000fcc0000000000 */
[----:B------:R-:W-:Y:S01]  /*9470*/  HGMMA.64x96x16.F32 R24, gdesc[UR4], R24, gsb0 ;  /* 0x01600000041879f0 */ /* 0x000fe20008000818 */
[----:B------:R-:W-:Y:S02]  /*9480*/  R2UR UR6, R6 ;  /* 0x00000000060672ca */ /* 0x000fe400000e0000 */
[----:B------:R-:W-:Y:S02]  /*9490*/  R2UR UR7, R7 ;  /* 0x00000000070772ca */ /* 0x000fe400000e0000 */
[----:B------:R-:W-:Y:S02]  /*94a0*/  R2UR UR4, R12 ;  /* 0x000000000c0472ca */ /* 0x000fe400000e0000 */
[----:B------:R-:W-:Y:S02]  /*94b0*/  R2UR UR5, R13 ;  /* 0x000000000d0572ca */ /* 0x000fe400000e0000 */
[----:B------:R-:W-:-:S04]  /*94c0*/  LOP3.LUT R15, R15, 0x1, RZ, 0xfc, !PT ;  /* 0x000000010f0f7812 */ /* 0x000fc800078efcff */
[----:B------:R-:W-:Y:S01]  /*94d0*/  ISETP.NE.AND P3, PT, R15, 0x3, PT ;  /* 0x000000030f00780c */ /* 0x000fe20003f65270 */
[----:B------:R-:W-:Y:S02]  /*94e0*/  WARPGROUP.DEPBAR.LE gsb0, 0x0 ;  /* 0x00008000000079c5 */ /* 0x000fe40000010000 */
[----:B------:R-:W-:-:S06]  /*94f0*/  WARPGROUP.ARRIVE ;  /* 0x00000000000079c5 */ /* 0x000fcc0000000000 */
[----:B------:R-:W-:Y:S01]  /*9500*/  HGMMA.64x96x16.F32 R24, gdesc[UR4], R24, gsb0 ;  /* 0x01600000041879f0 */ /* 0x000fe20008000818 */
[----:B------:R-:W-:Y:S02]  /*9510*/  BSSY B0, `(.L_x_2098) ;  /* 0x0000004000007945 */ /* 0x000fe40003800000 */
[----:B------:R-:W-:Y:S02]  /*9520*/  WARPGROUP.DEPBAR.LE gsb0, 0x0 ;  /* 0x00008000000079c5 */ /* 0x000fe40000010000 */
[----:B-1----:R-:W-:Y:S05]  /*9530*/  @!P3 BRA `(.L_x_2099) ;  /* 0x000000000004b947 */ /* 0x002fea0003800000 */
[----:B------:R-:W-:Y:S01]  /*9540*/  BPT.TRAP 0x1 ;  /* 0x000000040000795c */ /* 0x000fe20000300000 */
.L_x_2099:
[----:B------:R-:W-:Y:S05]  /*9550*/  BSYNC B0 ;  /* 0x0000000000007941 */ /* 0x000fea0003800000 */
.L_x_2098:
        /* <DEDUP_REMOVED lines=10> */
.L_x_2101:
[----:B------:R-:W-:Y:S05]  /*9600*/  BSYNC B0 ;  /* 0x0000000000007941 */ /* 0x000fea0003800000 */
.L_x_2100:
[----:B------:R-:W-:Y:S04]  /*9610*/  BSSY B0, `(.L_x_2102) ;  /* 0x0000006000007945 */ /* 0x000fe80003800000 */
[----:B--2---:R-:W-:Y:S05]  /*9620*/  @P2 BRA `(.L_x_2103) ;  /* 0x0000000000102947 */ /* 0x004fea0003800000 */
[----:B-----5:R-:W-:Y:S01]  /*9630*/  IMAD R4, R4, 0x8, R7 ;  /* 0x0000000804047824 */ /* 0x020fe200078e0207 */
[----:B------:R-:W-:-:S04]  /*9640*/  SHF.L.U32 R5, R5, 0x1f, RZ ;  /* 0x0000001f05057819 */ /* 0x000fc800000006ff */
[----:B------:R-:W2:Y:S02]  /*9650*/  SYNCS.PHASECHK.TRANS64.TRYWAIT P2, [R4+URZ], R5 ;  /* 0x00000005040075a7 */ /* 0x000ea4000804017f */
[----:B--2---:R-:W-:Y:S05]  /*9660*/  @!P2 BRA `(.L_x_2104) ;  /* 0x000002940054a947 */ /* 0x004fea0003800000 */
.L_x_2103:
[----:B------:R-:W-:Y:S05]  /*9670*/  BSYNC B0 ;  /* 0x0000000000007941 */ /* 0x000fea0003800000 */
.L_x_2102:
[----:B------:R-:W3:Y:S04]  /*9680*/  LD.E R15, desc[UR44][R2.64] ;  /* 0x0000002c020f7980 */ /* 0x000ee8000c101900 */
[----:B------:R-:W3:Y:S04]  /*9690*/  LDL.64 R6, [R1+0x118] ;  /* 0x0001180001067983 */ /* 0x000ee80000100a00 */
[----:B-1----:R-:W4:Y:S04]  /*96a0*/  LDL R0, [R1+0x90] ;  /* 0x0000900001007983 */ /* 0x002f280000100800 */
[----:B--2--5:R-:W2:Y:S04]  /*96b0*/  LDL.64 R4, [R1+0x110] ;  /* 0x0001100001047983 */ /* 0x024ea80000100a00 */
[----:B------:R-:W2:Y:S04]  /*96c0*/  LDL.64 R8, [R1+0x110] ;  /* 0x0001100001087983 */ /* 0x000ea80000100a00 */
[----:B------:R-:W2:Y:S04]  /*96d0*/  LDL.64 R10, [R1+0x110] ;  /* 0x00011000010a7983 */ /* 0x000ea80000100a00 */
[----:B------:R-:W2:Y:S01]  /*96e0*/  LDL.64 R12, [R1+0x110] ;  /* 0x00011000010c7983 */ /* 0x000ea20000100a00 */
[----:B------:R-:W-:Y:S05]  /*96f0*/  WARPSYNC.ALL ;  /* 0x0000000000007948 */ /* 0x000fea0003800000 */
[----:B------:R-:W-:Y:S01]  /*9700*/  WARPGROUP.ARRIVE ;  /* 0x00000000000079c5 */ /* 0x000fe20000000000 */
[----:B------:R-:W2:Y:S04]  /*9710*/  LDL.64 R16, [R1+0x110] ;  /* 0x0001100001107983 */ /* 0x000ea80000100a00 */
        /* <DEDUP_REMOVED lines=9> */
[----:B---3--:R-:W-:Y:S01]  /*97b0*/  IMAD R6, R15, 0xc00, R6 ;  /* 0x00000c000f067824 */ /* 0x008fe200078e0206 */
[----:B----4-:R-:W-:-:S04]  /*97c0*/  ISETP.NE.U32.AND P2, PT, R0, RZ, PT ;  /* 0x000000ff0000720c */ /* 0x010fc80003f45070 */
[----:B------:R-:W-:Y:S02]  /*97d0*/  R2UR UR6, R6 ;  /* 0x00000000060672ca */ /* 0x000fe400000e0000 */
[----:B------:R-:W-:Y:S02]  /*97e0*/  R2UR UR7, R7 ;  /* 0x00000000070772ca */ /* 0x000fe400000e0000 */
[----:B--2---:R-:W-:Y:S02]  /*97f0*/  R2UR UR4, R4 ;  /* 0x00000000040472ca */ /* 0x004fe400000e0000 */
[----:B------:R-:W-:-:S03]  /*9800*/  R2UR UR5, R5 ;  /* 0x00000000050572ca */ /* 0x000fc600000e0000 */
[----:B------:R-:W-:-:S10]  /*9810*/  VOTEU.ANY UP0, P2 ;  /* 0x00000000003f7886 */ /* 0x000fd40001000100 */
[----:B------:R-:W-:Y:S01]  /*9820*/  HGMMA.64x96x16.F32 R24, gdesc[UR4], R24, UP0, gsb0 ;  /* 0x01600000041879f0 */ /* 0x000fe2000b800818 */
[----:B------:R-:W-:Y:S02]  /*9830*/  VIADD R8, R8, 0x2 ;  /* 0x0000000208087836 */ /* 0x000fe40000000000 */
        /* <DEDUP_REMOVED lines=126> */
[----:B------:R-:W-:Y:S01]  /*a020*/  R2UR UR5, R17 ;  /* 0x00000000110572ca */ /* 0x000fe200000e0000 */
[----:B--2---:R-:W-:Y:S01]  /*a030*/  VIADD R8, R8, 0xc02 ;  /* 0x00000c0208087836 */ /* 0x004fe20000000000 */
[----:B------:R-:W-:Y:S02]  /*a040*/  WARPGROUP.DEPBAR.LE gsb0, 0x0 ;  /* 0x00008000000079c5 */ /* 0x000fe40000010000 */
[----:B------:R-:W-:-:S09]  /*a050*/  WARPGROUP.ARRIVE ;  /* 0x00000000000079c5 */ /* 0x000fd20000000000 */
[----:B------:R-:W-:Y:S01]  /*a060*/  HGMMA.64x96x16.F32 R24, gdesc[UR4], R24, gsb0 ;  /* 0x01600000041879f0 */ /* 0x000fe20008000818 */
[----:B------:R-:W-:Y:S02]  /*a070*/  VIADD R4, R6, 0x902 ;  /* 0x0000090206047836 */ /* 0x000fe40000000000 */
[----:B------:R-:W-:Y:S01]  /*a080*/  IMAD.MOV.U32 R5, RZ, RZ, R7 ;  /* 0x000000ffff057224 */ /* 0x000fe200078e0007 */
[----:B------:R-:W-:Y:S02]  /*a090*/  R2UR UR4, R8 ;  /* 0x00000000080472ca */ /* 0x000fe400000e0000 */
[----:B------:R-:W-:Y:S02]  /*a0a0*/  R2UR UR6, R4 ;  /* 0x00000000040672ca */ /* 0x000fe400000e0000 */
[----:B------:R-:W-:Y:S02]  /*a0b0*/  R2UR UR7, R5 ;  /* 0x00000000050772ca */ /* 0x000fe400000e0000 */
[----:B------:R-:W-:Y:S01]  /*a0c0*/  R2UR UR5, R9 ;  /* 0x00000000090572ca */ /* 0x000fe200000e0000 */
[----:B---3--:R-:W-:-:S02]  /*a0d0*/  VIADD R10, R10, 0xc04 ;  /* 0x00000c040a0a7836 */ /* 0x008fc40000000000 */
[----:B------:R-:W-:Y:S01]  /*a0e0*/  VIADD R4, R6, 0x904 ;  /* 0x0000090406047836 */ /* 0x000fe20000000000 */
[----:B------:R-:W-:Y:S02]  /*a0f0*/  WARPGROUP.DEPBAR.LE gsb0, 0x0 ;  /* 0x00008000000079c5 */ /* 0x000fe40000010000 */
[----:B------:R-:W-:-:S07]  /*a100*/  WARPGROUP.ARRIVE ;  /* 0x00000000000079c5 */ /* 0x000fce0000000000 */
[----:B------:R-:W-:Y:S01]  /*a110*/  HGMMA.64x96x16.F32 R24, gdesc[UR4], R24, gsb0 ;  /* 0x01600000041879f0 */ /* 0x000fe20008000818 */
[----:B------:R-:W-:Y:S01]  /*a120*/  IMAD.MOV.U32 R5, RZ, RZ, R7 ;  /* 0x000000ffff057224 */ /* 0x000fe200078e0007 */
[----:B------:R-:W-:Y:S02]  /*a130*/  R2UR UR6, R4 ;  /* 0x00000000040672ca */ /* 0x000fe400000e0000 */
[----:B------:R-:W-:Y:S02]  /*a140*/  R2UR UR4, R10 ;  /* 0x000000000a0472ca */ /* 0x000fe400000e0000 */
[----:B------:R-:W-:Y:S02]  /*a150*/  R2UR UR7, R5 ;  /* 0x00000000050772ca */ /* 0x000fe400000e0000 */
[----:B------:R-:W-:Y:S01]  /*a160*/  R2UR UR5, R11 ;  /* 0x000000000b0572ca */ /* 0x000fe200000e0000 */
[----:B----4-:R-:W-:Y:S02]  /*a170*/  VIADD R12, R12, 0xc06 ;  /* 0x00000c060c0c7836 */ /* 0x010fe40000000000 */
[----:B------:R-:W-:-:S02]  /*a180*/  VIADD R4, R6, 0x906 ;  /* 0x0000090606047836 */ /* 0x000fc40000000000 */
[----:B------:R-:W-:Y:S01]  /*a190*/  IMAD.MOV.U32 R5, RZ, RZ, R7 ;  /* 0x000000ffff057224 */ /* 0x000fe200078e0007 */
[----:B------:R-:W-:Y:S02]  /*a1a0*/  WARPGROUP.DEPBAR.LE gsb0, 0x0 ;  /* 0x00008000000079c5 */ /* 0x000fe40000010000 */
[----:B------:R-:W-:-:S06]  /*a1b0*/  WARPGROUP.ARRIVE ;  /* 0x00000000000079c5 */ /* 0x000fcc0000000000 */
[----:B------:R-:W-:Y:S01]  /*a1c0*/  HGMMA.64x96x16.F32 R24, gdesc[UR4], R24, gsb0 ;  /* 0x01600000041879f0 */ /* 0x000fe20008000818 */
[----:B------:R-:W-:Y:S02]  /*a1d0*/  R2UR UR4, R12 ;  /* 0x000000000c0472ca */ /* 0x000fe400000e0000 */
[----:B------:R-:W-:Y:S02]  /*a1e0*/  R2UR UR5, R13 ;  /* 0x000000000d0572ca */ /* 0x000fe400000e0000 */
[----:B------:R-:W-:Y:S02]  /*a1f0*/  R2UR UR6, R4 ;  /* 0x00000000040672ca */ /* 0x000fe400000e0000 */
[----:B------:R-:W-:Y:S01]  /*a200*/  R2UR UR7, R5 ;  /* 0x00000000050772ca */ /* 0x000fe200000e0000 */
[----:B------:R-:W-:Y:S04]  /*a210*/  STL [R1+0x90], R183 ;  /* 0x000090b701007387 */ /* 0x000fe80000100800 */
[----:B------:R-:W-:Y:S01]  /*a220*/  STL [R1+0x90], R183 ;  /* 0x000090b701007387 */ /* 0x000fe20000100800 */
[----:B------:R-:W-:-:S02]  /*a230*/  WARPGROUP.DEPBAR.LE gsb0, 0x0 ;  /* 0x00008000000079c5 */ /* 0x000fc40000010000 */
[----:B------:R-:W-:Y:S01]  /*a240*/  WARPGROUP.ARRIVE ;  /* 0x00000000000079c5 */ /* 0x000fe20000000000 */
[----:B------:R-:W2:Y:S05]  /*a250*/  @!P0 LDL.64 R4, [R1+0x30] ;  /* 0x0000300001048983 */ /* 0x000eaa0000100a00 */
[----:B------:R-:W-:Y:S01]  /*a260*/  HGMMA.64x96x16.F32 R24, gdesc[UR4], R24, gsb0 ;  /* 0x01600000041879f0 */ /* 0x000fe20008000818 */
        /* <DEDUP_REMOVED lines=16> */
[----:B------:R-:W3:Y:S01]  /*a370*/  @!P0 LD.E R0, desc[UR44][R2.64] ;  /* 0x0000002c02008980 */ /* 0x000ee2000c101900 */
[----:B--2---:R-:W-:-:S05]  /*a380*/  @!P0 MOV R5, R4 ;  /* 0x0000000400058202 */ /* 0x004fca0000000f00 */
[----:B---3--:R-:W-:-:S05]  /*a390*/  @!P0 IMAD R0, R0, 0x8, R5 ;  /* 0x0000000800008824 */ /* 0x008fca00078e0205 */
[----:B------:R-:W-:-:S04]  /*a3a0*/  @!P0 PRMT R0, RZ, 0x654, R0 ;  /* 0x00000654ff008816 */ /* 0x000fc80000000000 */
[----:B------:R2:W-:Y:S01]  /*a3b0*/  @!P0 SYNCS.ARRIVE.TRANS64.RED.A1T0 RZ, [R0+URZ], RZ ;  /* 0x000000ff00ff89a7 */ /* 0x0005e2000810043f */
[----:B------:R-:W2:Y:S04]  /*a3c0*/  LDL.64 R4, [R1+0x220] ;  /* 0x0002200001047983 */ /* 0x000ea80000100a00 */
[----:B------:R-:W3:Y:S04]  /*a3d0*/  LDL R174, [R1+0x240] ;  /* 0x0002400001ae7983 */ /* 0x000ee80000100800 */
[----:B------:R-:W4:Y:S04]  /*a3e0*/  LDL.64 R154, [R1+0x440] ;  /* 0x00044000019a7983 */ /* 0x000f280000100a00 */
        /* <DEDUP_REMOVED lines=58> */
[----:B------:R-:W4:Y:S01]  /*a790*/  LDL.64 R76, [R1+0x418] ;  /* 0x00041800014c7983 */ /* 0x000f220000100a00 */
[----:B--2---:R-:W-:-:S04]  /*a7a0*/  FMNMX.FTZ R0, R24, R4, !PT ;  /* 0x0000000418007209 */ /* 0x004fc80007810000 */
        /* <DEDUP_REMOVED lines=42> */
[----:B------:R-:W2:Y:S01]  /*aa50*/  SHFL.BFLY PT, R9, R6, 0x2, 0x1f ;  /* 0x0c401f0006097f89 */ /* 0x000ea200000e0000 */
[----:B------:R-:W-:-:S04]  /*aa60*/  FMNMX.FTZ R7, R63, R0, !PT ;  /* 0x000000003f077209 */ /* 0x000fc80007810000 */
[----:B------:R-:W-:-:S04]  /*aa70*/  FMNMX.FTZ R0, R66, R7, !PT ;  /* 0x0000000742007209 */ /* 0x000fc80007810000 */
[----:B------:R-:W-:-:S04]  /*aa80*/  FMNMX.FTZ R7, R67, R0, !PT ;  /* 0x0000000043077209 */ /* 0x000fc80007810000 */
[----:B------:R-:W-:-:S04]  /*aa90*/  FMNMX.FTZ R0, R70, R7, !PT ;  /* 0x0000000746007209 */ /* 0x000fc80007810000 */
[----:B------:R-:W-:-:S05]  /*aaa0*/  FMNMX.FTZ R7, R71, R0, !PT ;  /* 0x0000000047077209 */ /* 0x000fca0007810000 */
[----:B------:R0:W-:Y:S01]  /*aab0*/  STL.64 [R1+0x220], R6 ;  /* 0x0002200601007387 */ /* 0x0001e20000100a00 */
[----:B--2---:R-:W-:-:S03]  /*aac0*/  FMNMX.FTZ R0, R6, R9, !PT ;  /* 0x0000000906007209 */ /* 0x004fc60007810000 */
[----:B------:R-:W2:Y:S04]  /*aad0*/  LDL R153, [R1+0x224] ;  /* 0x0002240001997983 */ /* 0x000ea80000100800 */
[----:B------:R-:W1:Y:S04]  /*aae0*/  SHFL.BFLY PT, R9, R0, 0x1, 0x1f ;  /* 0x0c201f0000097f89 */ /* 0x000e6800000e0000 */
[----:B0-----:R-:W4:Y:S01]  /*aaf0*/  LDL.64 R6, [R1+0x290] ;  /* 0x0002900001067983 */ /* 0x001f220000100a00 */
[----:B-1----:R-:W-:-:S03]  /*ab00*/  FMNMX.FTZ R10, R0, R9, !PT ;  /* 0x00000009000a7209 */ /* 0x002fc60007810000 */
[----:B------:R-:W4:Y:S04]  /*ab10*/  LDL.64 R8, [R1+0x280] ;  /* 0x0002800001087983 */ /* 0x000f280000100a00 */
[----:B------:R0:W-:Y:S04]  /*ab20*/  STL [R1+0x220], R10 ;  /* 0x0002200a01007387 */ /* 0x0001e80000100800 */
[----:B------:R-:W3:Y:S04]  /*ab30*/  LDL R159, [R1+0x220] ;  /* 0x00022000019f7983 */ /* 0x000ee80000100800 */
[----:B0-----:R-:W4:Y:S01]  /*ab40*/  LDL.64 R10, [R1+0x2e0] ;  /* 0x0002e000010a7983 */ /* 0x001f220000100a00 */
[----:B------:R0:W-:Y:S06]  /*ab50*/  BAR.SYNC.DEFER_BLOCKING R237, 0x100 ;  /* 0x000400ed0000751d */ /* 0x0001ec0000010000 */
[----:B--2---:R-:W1:Y:S02]  /*ab60*/  SHFL.BFLY PT, R0, R153, 0x2, 0x1f ;  /* 0x0c401f0099007f89 */ /* 0x004e6400000e0000 */
[----:B-1----:R-:W-:-:S05]  /*ab70*/  FMNMX.FTZ R0, R0, R153, !PT ;  /* 0x0000009900007209 */ /* 0x002fca0007810000 */
[----:B------:R-:W1:Y:S01]  /*ab80*/  SHFL.BFLY PT, R75, R0, 0x1, 0x1f ;  /* 0x0c201f00004b7f89 */ /* 0x000e6200000e0000 */
[----:B---3--:R-:W-:-:S04]  /*ab90*/  FADD.FTZ R15, R4, -R159 ;  /* 0x8000009f040f7221 */ /* 0x008fc80000010000 */
[----:B------:R-:W-:-:S04]  /*aba0*/  FMUL.FTZ R15, R15, R174 ;  /* 0x000000ae0f0f7220 */ /* 0x000fc80000410000 */
[----:B------:R-:W4:Y:S01]  /*abb0*/  MUFU.EX2 R158, R15 ;  /* 0x0000000f009e7308 */ /* 0x000f220000000800 */
[----:B------:R-:W-:Y:S01]  /*abc0*/  FMUL.FTZ R159, R174, R159 ;  /* 0x0000009fae9f7220 */ /* 0x000fe20000410000 */
[----:B-1----:R-:W-:-:S03]  /*abd0*/  FMNMX.FTZ R75, R0, R75, !PT ;  /* 0x0000004b004b7209 */ /* 0x002fc60007810000 */
[-CC-:B------:R-:W-:Y:S01]  /*abe0*/  FFMA.FTZ R73, R24, R174.reuse, -R159.reuse ;  /* 0x000000ae18497223 */ /* 0x180fe2000001089f */
[----:B------:R-:W-:Y:S01]  /*abf0*/  FFMA.FTZ R152, R25, R174, -R159 ;  /* 0x000000ae19987223 */ /* 0x000fe2000001089f */
[----:B------:R-:W-:Y:S02]  /*ac00*/  FADD.FTZ R153, R5, -R75 ;  /* 0x8000004b05997221 */ /* 0x000fe40000010000 */
[----:B------:R-:W2:Y:S01]  /*ac10*/  LDL.64 R4, [R1+0x438] ;  /* 0x0004380001047983 */ /* 0x000ea20000100a00 */
[C---:B----4-:R-:W-:Y:S01]  /*ac20*/  FMUL.FTZ R25, R158.reuse, R155 ;  /* 0x0000009b9e197220 */ /* 0x050fe20000410000 */
[----:B------:R-:W-:Y:S01]  /*ac30*/  FMUL.FTZ R24, R158, R154 ;  /* 0x0000009a9e187220 */ /* 0x000fe20000410000 */
[-CC-:B------:R-:W-:Y:S01]  /*ac40*/  FFMA.FTZ R32, R32, R174.reuse, -R159.reuse ;  /* 0x000000ae20207223 */ /* 0x180fe2000001089f */
[-CC-:B------:R-:W-:Y:S01]  /*ac50*/  FFMA.FTZ R33, R33, R174.reuse, -R159.reuse ;  /* 0x000000ae21217223 */ /* 0x180fe2000001089f */
[----:B------:R-:W-:Y:S01]  /*ac60*/  FMUL.FTZ R160, R174, R153 ;  /* 0x00000099aea07220 */ /* 0x000fe20000410000 */
[----:B------:R-:W-:Y:S01]  /*ac70*/  FFMA.FTZ R153, R44, R174, -R159 ;  /* 0x000000ae2c997223 */ /* 0x000fe2000001089f */
[----:B------:R1:W-:Y:S01]  /*ac80*/  STL.64 [R1+0x440], R24 ;  /* 0x0004401801007387 */ /* 0x0003e20000100a00 */
[----:B------:R-:W-:-:S02]  /*ac90*/  FMUL.FTZ R44, R158, R8 ;  /* 0x000000089e2c7220 */ /* 0x000fc40000410000 */
[----:B------:R3:W-:Y:S01]  /*aca0*/  MUFU.EX2 R8, R32 ;  /* 0x0000002000087308 */ /* 0x0007e20000000800 */
[C---:B-1----:R-:W-:Y:S01]  /*acb0*/  FMUL.FTZ R25, R158.reuse, R7 ;  /* 0x000000079e197220 */ /* 0x042fe20000410000 */
[----:B---3--:R-:W-:-:S06]  /*acc0*/  FMUL.FTZ R32, R158, R12 ;  /* 0x0000000c9e207220 */ /* 0x008fcc0000410000 */
[----:B------:R1:W-:Y:S02]  /*acd0*/  MUFU.EX2 R7, R33 ;  /* 0x0000002100077308 */ /* 0x0003e40000000800 */
[C---:B-1----:R-:W-:Y:S02]  /*ace0*/  FMUL.FTZ R33, R158.reuse, R13 ;  /* 0x0000000d9e217220 */ /* 0x042fe40000410000 */
[----:B------:R-:W3:Y:S04]  /*acf0*/  LDL.64 R12, [R1+0x230] ;  /* 0x00023000010c7983 */ /* 0x000ee80000100a00 */
[----:B------:R-:W1:Y:S01]  /*ad00*/  MUFU.EX2 R160, R160 ;  /* 0x000000a000a07308 */ /* 0x000e620000000800 */
[C---:B------:R-:W-:Y:S01]  /*ad10*/  FMUL.FTZ R201, R158.reuse, R201 ;  /* 0x000000c99ec97220 */ /* 0x040fe20000410000 */
        /* <DEDUP_REMOVED lines=8> */
[----:B------:R-:W-:Y:S01]  /*ada0*/  FMUL.FTZ R130, R158, R130 ;  /* 0x000000829e827220 */ /* 0x000fe20000410000 */
[----:B------:R-:W-:Y:S01]  /*adb0*/  STL.64 [R1+0x260], R200 ;  /* 0x000260c801007387 */ /* 0x000fe20000100a00 */
[C---:B-1----:R-:W-:Y:S01]  /*adc0*/  FMUL.FTZ R133, R160.reuse, R133 ;  /* 0x00000085a0857220 */ /* 0x042fe20000410000 */
        /* <DEDUP_REMOVED lines=27> */
[----:B------:R-:W-:Y:S04]  /*af80*/  STL.64 [R1+0x270], R198 ;  /* 0x000270c601007387 */ /* 0x000fe80000100a00 */
        /* <DEDUP_REMOVED lines=10> */
[----:B------:R1:W-:Y:S04]  /*b030*/  STL.64 [R1+0x308], R118 ;  /* 0x0003087601007387 */ /* 0x0003e80000100a00 */
[----:B------:R-:W-:Y:S04]  /*b040*/  STL.64 [R1+0x318], R100 ;  /* 0x0003186401007387 */ /* 0x000fe80000100a00 */
[----:B------:R-:W-:Y:S04]  /*b050*/  STL.64 [R1+0x328], R102 ;  /* 0x0003286601007387 */ /* 0x000fe80000100a00 */
[----:B------:R-:W-:Y:S04]  /*b060*/  STL.64 [R1+0x378], R98 ;  /* 0x0003786201007387 */ /* 0x000fe80000100a00 */
[----:B------:R4:W-:Y:S04]  /*b070*/  STL.64 [R1+0x388], R96 ;  /* 0x0003886001007387 */ /* 0x0009e80000100a00 */
[----:B------:R-:W-:Y:S04]  /*b080*/  STL.64 [R1+0x3d8], R84 ;  /* 0x0003d85401007387 */ /* 0x000fe80000100a00 */
[----:B------:R-:W-:Y:S04]  /*b090*/  STL.64 [R1+0x3e8], R86 ;  /* 0x0003e85601007387 */ /* 0x000fe80000100a00 */
[----:B-1----:R-:W3:Y:S04]  /*b0a0*/  LDL R119, [R1+0x260] ;  /* 0x0002600001777983 */ /* 0x002ee80000100800 */
[----:B------:R-:W3:Y:S04]  /*b0b0*/  LDL R121, [R1+0x264] ;  /* 0x0002640001797983 */ /* 0x000ee80000100800 */
[----:B------:R-:W3:Y:S04]  /*b0c0*/  LDL R123, [R1+0x268] ;  /* 0x00026800017b7983 */ /* 0x000ee80000100800 */
[----:B------:R-:W3:Y:S04]  /*b0d0*/  LDL R125, [R1+0x26c] ;  /* 0x00026c00017d7983 */ /* 0x000ee80000100800 */
[----:B------:R-:W3:Y:S04]  /*b0e0*/  LDL R127, [R1+0x270] ;  /* 0x00027000017f7983 */ /* 0x000ee80000100800 */
[----:B------:R-:W3:Y:S04]  /*b0f0*/  LDL R129, [R1+0x274] ;  /* 0x0002740001817983 */ /* 0x000ee80000100800 */
[----:B------:R-:W3:Y:S04]  /*b100*/  LDL R131, [R1+0x278] ;  /* 0x0002780001837983 */ /* 0x000ee80000100800 */
[----:B------:R-:W3:Y:S04]  /*b110*/  LDL R133, [R1+0x27c] ;  /* 0x00027c0001857983 */ /* 0x000ee80000100800 */
[----:B----4-:R-:W4:Y:S04]  /*b120*/  LDL R97, [R1+0x2bc] ;  /* 0x0002bc0001617983 */ /* 0x010f280000100800 */
[----:B------:R-:W4:Y:S04]  /*b130*/  LDL R99, [R1+0x2c0] ;  /* 0x0002c00001637983 */ /* 0x000f280000100800 */
[----:B------:R-:W4:Y:S04]  /*b140*/  LDL R101, [R1+0x2c4] ;  /* 0x0002c40001657983 */ /* 0x000f280000100800 */
[----:B------:R-:W4:Y:S04]  /*b150*/  LDL R103, [R1+0x2c8] ;  /* 0x0002c80001677983 */ /* 0x000f280000100800 */
[----:B------:R-:W4:Y:S04]  /*b160*/  LDL R102, [R1+0x3d8] ;  /* 0x0003d80001667983 */ /* 0x000f280000100800 */
[----:B------:R-:W4:Y:S04]  /*b170*/  LDL R96, [R1+0x3e4] ;  /* 0x0003e40001607983 */ /* 0x000f280000100800 */
[----:B------:R-:W4:Y:S04]  /*b180*/  LDL R98, [R1+0x3e8] ;  /* 0x0003e80001627983 */ /* 0x000f280000100800 */
[----:B------:R-:W4:Y:S01]  /*b190*/  LDL R100, [R1+0x3ec] ;  /* 0x0003ec0001647983 */ /* 0x000f220000100800 */
[C---:B------:R-:W-:Y:S01]  /*b1a0*/  FMUL.FTZ R189, R158.reuse, R189 ;  /* 0x000000bd9ebd7220 */ /* 0x040fe20000410000 */
[----:B------:R-:W-:Y:S01]  /*b1b0*/  FMUL.FTZ R188, R158, R188 ;  /* 0x000000bc9ebc7220 */ /* 0x000fe20000410000 */
[--C-:B------:R-:W-:Y:S01]  /*b1c0*/  FFMA.FTZ R28, R28, R174, -R159.reuse ;  /* 0x000000ae1c1c7223 */ /* 0x100fe2000001089f */
[C---:B------:R-:W-:Y:S01]  /*b1d0*/  FMUL.FTZ R157, R158.reuse, R157 ;  /* 0x0000009d9e9d7220 */ /* 0x040fe20000410000 */
[C---:B------:R-:W-:Y:S01]  /*b1e0*/  FMUL.FTZ R156, R158.reuse, R156 ;  /* 0x0000009c9e9c7220 */ /* 0x040fe20000410000 */
[----:B------:R-:W-:Y:S01]  /*b1f0*/  FFMA.FTZ R72, R29, R174, -R159 ;  /* 0x000000ae1d487223 */ /* 0x000fe2000001089f */
[----:B------:R1:W-:Y:S01]  /*b200*/  STL.64 [R1+0x2d0], R188 ;  /* 0x0002d0bc01007387 */ /* 0x0003e20000100a00 */
[----:B------:R0:W-:Y:S03]  /*b210*/  MUFU.EX2 R29, R28 ;  /* 0x0000001c001d7308 */ /* 0x0001e60000000800 */
[----:B------:R0:W-:Y:S05]  /*b220*/  STL.64 [R1+0x3c0], R156 ;  /* 0x0003c09c01007387 */ /* 0x0001ea0000100a00 */
[----:B------:R-:W-:Y:S01]  /*b230*/  MUFU.EX2 R73, R73 ;  /* 0x0000004900497308 */ /* 0x000fe20000000800 */
[----:B------:R-:W-:-:S07]  /*b240*/  FMUL.FTZ R24, R158, R6 ;  /* 0x000000069e187220 */ /* 0x000fce0000410000 */
[----:B------:R-:W-:Y:S01]  /*b250*/  MUFU.EX2 R152, R152 ;  /* 0x0000009800987308 */ /* 0x000fe20000000800 */
[----:B-1----:R-:W-:Y:S01]  /*b260*/  FMUL.FTZ R189, R75, R174 ;  /* 0x000000ae4bbd7220 */ /* 0x002fe20000410000 */
[C---:B------:R-:W-:Y:S01]  /*b270*/  FMUL.FTZ R173, R158.reuse, R173 ;  /* 0x000000ad9ead7220 */ /* 0x040fe20000410000 */
[----:B------:R-:W-:Y:S01]  /*b280*/  FMUL.FTZ R172, R158, R172 ;  /* 0x000000ac9eac7220 */ /* 0x000fe20000410000 */
[-C--:B------:R-:W-:Y:S01]  /*b290*/  FFMA.FTZ R74, R45, R174.reuse, -R159 ;  /* 0x000000ae2d4a7223 */ /* 0x080fe2000001089f */
[-C--:B0-----:R-:W-:Y:S01]  /*b2a0*/  FFMA.FTZ R28, R26, R174.reuse, -R189 ;  /* 0x000000ae1a1c7223 */ /* 0x081fe200000108bd */
[-C--:B------:R-:W-:Y:S01]  /*b2b0*/  FFMA.FTZ R0, R61, R174.reuse, -R159 ;  /* 0x000000ae3d007223 */ /* 0x080fe2000001089f */
[----:B------:R-:W-:Y:S01]  /*b2c0*/  FMUL.FTZ R17, R160, R17 ;  /* 0x00000011a0117220 */ /* 0x000fe20000410000 */
[----:B------:R0:W-:Y:S01]  /*b2d0*/  MUFU.EX2 R157, R153 ;  /* 0x00000099009d7308 */ /* 0x0001e20000000800 */
[----:B------:R-:W-:Y:S01]  /*b2e0*/  FFMA.FTZ R155, R30, R174, -R189 ;  /* 0x000000ae1e9b7223 */ /* 0x000fe200000108bd */
[----:B------:R-:W-:Y:S01]  /*b2f0*/  FMUL.FTZ R16, R160, R16 ;  /* 0x00000010a0107220 */ /* 0x000fe20000410000 */
[--C-:B------:R-:W-:Y:S01]  /*b300*/  FFMA.FTZ R36, R36, R174, -R159.reuse ;  /* 0x000000ae24247223 */ /* 0x100fe2000001089f */
[C---:B------:R-:W-:Y:S01]  /*b310*/  FMUL.FTZ R171, R158.reuse, R171 ;  /* 0x000000ab9eab7220 */ /* 0x040fe20000410000 */
[----:B------:R-:W-:Y:S01]  /*b320*/  FMUL.FTZ R170, R158, R170 ;  /* 0x000000aa9eaa7220 */ /* 0x000fe20000410000 */
[-CC-:B------:R-:W-:Y:S01]  /*b330*/  FFMA.FTZ R37, R37, R174.reuse, -R159.reuse ;  /* 0x000000ae25257223 */ /* 0x180fe2000001089f */
[-CC-:B------:R-:W-:Y:S01]  /*b340*/  FFMA.FTZ R15, R57, R174.reuse, -R159.reuse ;  /* 0x000000ae390f7223 */ /* 0x180fe2000001089f */
[-C--:B------:R-:W-:Y:S01]  /*b350*/  FFMA.FTZ R40, R40, R174.reuse, -R159 ;  /* 0x000000ae28287223 */ /* 0x080fe2000001089f */
[-CC-:B0-----:R-:W-:Y:S01]  /*b360*/  FFMA.FTZ R153, R27, R174.reuse, -R189.reuse ;  /* 0x000000ae1b997223 */ /* 0x181fe200000108bd */
[----:B------:R-:W3:Y:S01]  /*b370*/  MUFU.EX2 R28, R28 ;  /* 0x0000001c001c7308 */ /* 0x000ee20000000800 */
[-CC-:B------:R-:W-:Y:S01]  /*b380*/  FFMA.FTZ R30, R31, R174.reuse, -R189.reuse ;  /* 0x000000ae1f1e7223 */ /* 0x180fe200000108bd */
[-C--:B------:R-:W-:Y:S01]  /*b390*/  FFMA.FTZ R6, R34, R174.reuse, -R189 ;  /* 0x000000ae22067223 */ /* 0x080fe200000108bd */
[--C-:B------:R-:W-:Y:S01]  /*b3a0*/  FFMA.FTZ R41, R41, R174, -R159.reuse ;  /* 0x000000ae29297223 */ /* 0x100fe2000001089f */
[C---:B------:R-:W-:Y:S01]  /*b3b0*/  FMUL.FTZ R167, R158.reuse, R167 ;  /* 0x000000a79ea77220 */ /* 0x040fe20000410000 */
[----:B------:R-:W-:Y:S01]  /*b3c0*/  FMUL.FTZ R166, R158, R166 ;  /* 0x000000a69ea67220 */ /* 0x000fe20000410000 */
[-CC-:B------:R-:W-:Y:S01]  /*b3d0*/  FFMA.FTZ R48, R48, R174.reuse, -R159.reuse ;  /* 0x000000ae30307223 */ /* 0x180fe2000001089f */
[-CC-:B------:R-:W-:Y:S01]  /*b3e0*/  FFMA.FTZ R49, R49, R174.reuse, -R159.reuse ;  /* 0x000000ae31317223 */ /* 0x180fe2000001089f */
[----:B------:R-:W0:Y:S01]  /*b3f0*/  MUFU.EX2 R153, R153 ;  /* 0x0000009900997308 */ /* 0x000e220000000800 */
[----:B------:R-:W-:Y:S01]  /*b400*/  FFMA.FTZ R52, R52, R174, -R159 ;  /* 0x000000ae34347223 */ /* 0x000fe2000001089f */
[C---:B--2---:R-:W-:Y:S01]  /*b410*/  FMUL.FTZ R5, R160.reuse, R5 ;  /* 0x00000005a0057220 */ /* 0x044fe20000410000 */
[----:B------:R-:W-:-:S05]  /*b420*/  FMUL.FTZ R4, R160, R4 ;  /* 0x00000004a0047220 */ /* 0x000fca0000410000 */
[----:B------:R-:W1:Y:S01]  /*b430*/  MUFU.EX2 R155, R155 ;  /* 0x0000009b009b7308 */ /* 0x000e620000000800 */
[-CC-:B------:R-:W-:Y:S01]  /*b440*/  FFMA.FTZ R53, R53, R174.reuse, -R159.reuse ;  /* 0x000000ae35357223 */ /* 0x180fe2000001089f */
[-CC-:B------:R-:W-:Y:S01]  /*b450*/  FFMA.FTZ R56, R56, R174.reuse, -R159.reuse ;  /* 0x000000ae38387223 */ /* 0x180fe2000001089f */
[-CC-:B------:R-:W-:Y:S01]  /*b460*/  FFMA.FTZ R60, R60, R174.reuse, -R159.reuse ;  /* 0x000000ae3c3c7223 */ /* 0x180fe2000001089f */
[----:B------:R2:W-:Y:S04]  /*b470*/  STL.64 [R1+0x438], R4 ;  /* 0x0004380401007387 */ /* 0x0005e80000100a00 */
[----:B------:R-:W1:Y:S01]  /*b480*/  MUFU.EX2 R30, R30 ;  /* 0x0000001e001e7308 */ /* 0x000e620000000800 */
[----:B------:R-:W-:Y:S01]  /*b490*/  FMUL.FTZ R45, R158, R9 ;  /* 0x000000099e2d7220 */ /* 0x000fe20000410000 */
[-CC-:B------:R-:W-:Y:S01]  /*b4a0*/  FFMA.FTZ R179, R64, R174.reuse, -R159.reuse ;  /* 0x000000ae40b37223 */ /* 0x180fe2000001089f */
[-CC-:B------:R-:W-:Y:S01]  /*b4b0*/  FFMA.FTZ R178, R65, R174.reuse, -R159.reuse ;  /* 0x000000ae41b27223 */ /* 0x180fe2000001089f */
[-CC-:B------:R-:W-:Y:S01]  /*b4c0*/  FFMA.FTZ R181, R68, R174.reuse, -R159.reuse ;  /* 0x000000ae44b57223 */ /* 0x180fe2000001089f */
[----:B------:R-:W-:Y:S01]  /*b4d0*/  FFMA.FTZ R180, R69, R174, -R159 ;  /* 0x000000ae45b47223 */ /* 0x000fe2000001089f */
[C---:B------:R-:W-:Y:S01]  /*b4e0*/  FMUL.FTZ R169, R158.reuse, R169 ;  /* 0x000000a99ea97220 */ /* 0x040fe20000410000 */
[----:B------:R-:W-:Y:S01]  /*b4f0*/  FMUL.FTZ R168, R158, R168 ;  /* 0x000000a89ea87220 */ /* 0x000fe20000410000 */
[----:B------:R-:W1:Y:S01]  /*b500*/  MUFU.EX2 R154, R72 ;  /* 0x00000048009a7308 */ /* 0x000e620000000800 */
[-CC-:B--2---:R-:W-:Y:S01]  /*b510*/  FFMA.FTZ R4, R35, R174.reuse, -R189.reuse ;  /* 0x000000ae23047223 */ /* 0x184fe200000108bd */
[----:B------:R-:W-:Y:S01]  /*b520*/  FFMA.FTZ R5, R38, R174, -R189 ;  /* 0x000000ae26057223 */ /* 0x000fe200000108bd */
[----:B------:R-:W-:Y:S01]  /*b530*/  STL.64 [R1+0x2f0], R172 ;  /* 0x0002f0ac01007387 */ /* 0x000fe20000100a00 */
[C---:B------:R-:W-:Y:S01]  /*b540*/  FMUL.FTZ R165, R158.reuse, R165 ;  /* 0x000000a59ea57220 */ /* 0x040fe20000410000 */
[C---:B------:R-:W-:Y:S01]  /*b550*/  FMUL.FTZ R164, R158.reuse, R164 ;  /* 0x000000a49ea47220 */ /* 0x040fe20000410000 */
[C---:B------:R-:W-:Y:S01]  /*b560*/  FMUL.FTZ R203, R158.reuse, R203 ;  /* 0x000000cb9ecb7220 */ /* 0x040fe20000410000 */
[C---:B------:R-:W-:Y:S01]  /*b570*/  FMUL.FTZ R202, R158.reuse, R202 ;  /* 0x000000ca9eca7220 */ /* 0x040fe20000410000 */
[----:B------:R-:W2:Y:S01]  /*b580*/  MUFU.EX2 R6, R6 ;  /* 0x0000000600067308 */ /* 0x000ea20000000800 */
[----:B------:R1:W-:Y:S01]  /*b590*/  STL.64 [R1+0x280], R44 ;  /* 0x0002802c01007387 */ /* 0x0003e20000100a00 */
[C---:B------:R-:W-:Y:S01]  /*b5a0*/  FMUL.FTZ R197, R158.reuse, R197 ;  /* 0x000000c59ec57220 */ /* 0x040fe20000410000 */
[C---:B------:R-:W-:Y:S01]  /*b5b0*/  FMUL.FTZ R196, R158.reuse, R196 ;  /* 0x000000c49ec47220 */ /* 0x040fe20000410000 */
[C---:B------:R-:W-:Y:S01]  /*b5c0*/  FMUL.FTZ R195, R158.reuse, R195 ;  /* 0x000000c39ec37220 */ /* 0x040fe20000410000 */
[C---:B------:R-:W-:Y:S01]  /*b5d0*/  FMUL.FTZ R194, R158.reuse, R194 ;  /* 0x000000c29ec27220 */ /* 0x040fe20000410000 */
[C---:B------:R-:W-:Y:S01]  /*b5e0*/  FMUL.FTZ R177, R158.reuse, R177 ;  /* 0x000000b19eb17220 */ /* 0x040fe20000410000 */
[C---:B------:R-:W-:Y:S01]  /*b5f0*/  FMUL.FTZ R176, R158.reuse, R176 ;  /* 0x000000b09eb07220 */ /* 0x040fe20000410000 */
[----:B---3--:R-:W-:Y:S01]  /*b600*/  FFMA.FTZ R26, R13, R160, R28 ;  /* 0x000000a00d1a7223 */ /* 0x008fe2000001001c */
[----:B------:R-:W-:Y:S01]  /*b610*/  FFMA.FTZ R13, R158, R12, R73 ;  /* 0x0000000c9e0d7223 */ /* 0x000fe20000010049 */
[----:B------:R-:W3:Y:S01]  /*b620*/  MUFU.EX2 R4, R4 ;  /* 0x0000000400047308 */ /* 0x000ee20000000800 */
[----:B------:R2:W-:Y:S01]  /*b630*/  STL.64 [R1+0x428], R16 ;  /* 0x0004281001007387 */ /* 0x0005e20000100a00 */
[----:B0-----:R-:W-:Y:S01]  /*b640*/  FADD.FTZ R26, R153, R26 ;  /* 0x0000001a991a7221 */ /* 0x001fe20000010000 */
[----:B------:R-:W-:Y:S01]  /*b650*/  FADD.FTZ R12, R152, R13 ;  /* 0x0000000d980c7221 */ /* 0x000fe20000010000 */
[----:B-1----:R-:W-:Y:S01]  /*b660*/  FMUL.FTZ R44, R158, R10 ;  /* 0x0000000a9e2c7220 */ /* 0x002fe20000410000 */
[----:B------:R-:W-:Y:S03]  /*b670*/  STL.64 [R1+0x370], R170 ;  /* 0x000370aa01007387 */ /* 0x000fe60000100a00 */
[----:B------:R0:W-:Y:S01]  /*b680*/  MUFU.EX2 R172, R0 ;  /* 0x0000000000ac7308 */ /* 0x0001e20000000800 */
[----:B------:R-:W-:Y:S01]  /*b690*/  FADD.FTZ R27, R155, R26 ;  /* 0x0000001a9b1b7221 */ /* 0x000fe20000010000 */
[----:B------:R-:W-:Y:S01]  /*b6a0*/  FADD.FTZ R13, R29, R12 ;  /* 0x0000000c1d0d7221 */ /* 0x000fe20000010000 */
[----:B------:R1:W-:Y:S01]  /*b6b0*/  STL.64 [R1+0x290], R24 ;  /* 0x0002901801007387 */ /* 0x0003e20000100a00 */
[----:B--2---:R-:W-:Y:S01]  /*b6c0*/  FFMA.FTZ R17, R42, R174, -R189 ;  /* 0x000000ae2a117223 */ /* 0x004fe200000108bd */
[C---:B------:R-:W-:Y:S01]  /*b6d0*/  FMUL.FTZ R185, R158.reuse, R185 ;  /* 0x000000b99eb97220 */ /* 0x040fe20000410000 */
[----:B------:R-:W-:-:S02]  /*b6e0*/  FMUL.FTZ R184, R158, R184 ;  /* 0x000000b89eb87220 */ /* 0x000fc40000410000 */
[----:B------:R-:W2:Y:S01]  /*b6f0*/  MUFU.EX2 R5, R5 ;  /* 0x0000000500057308 */ /* 0x000ea20000000800 */
[----:B0-----:R-:W-:Y:S01]  /*b700*/  FFMA.FTZ R0, R39, R174, -R189 ;  /* 0x000000ae27007223 */ /* 0x001fe200000108bd */
[----:B------:R-:W-:Y:S01]  /*b710*/  FADD.FTZ R27, R30, R27 ;  /* 0x0000001b1e1b7221 */ /* 0x000fe20000010000 */
[----:B------:R-:W-:Y:S01]  /*b720*/  FADD.FTZ R13, R154, R13 ;  /* 0x0000000d9a0d7221 */ /* 0x000fe20000010000 */
[C---:B------:R-:W-:Y:S01]  /*b730*/  FMUL.FTZ R187, R158.reuse, R187 ;  /* 0x000000bb9ebb7220 */ /* 0x040fe20000410000 */
[C---:B------:R-:W-:Y:S01]  /*b740*/  FMUL.FTZ R186, R158.reuse, R186 ;  /* 0x000000ba9eba7220 */ /* 0x040fe20000410000 */
[C---:B------:R-:W-:Y:S01]  /*b750*/  FMUL.FTZ R163, R158.reuse, R163 ;  /* 0x000000a39ea37220 */ /* 0x040fe20000410000 */
[C---:B------:R-:W-:Y:S01]  /*b760*/  FMUL.FTZ R162, R158.reuse, R162 ;  /* 0x000000a29ea27220 */ /* 0x040fe20000410000 */
[----:B------:R-:W0:Y:S01]  /*b770*/  MUFU.EX2 R10, R36 ;  /* 0x00000024000a7308 */ /* 0x000e220000000800 */
[----:B-1----:R-:W-:Y:S01]  /*b780*/  FMUL.FTZ R25, R158, R21 ;  /* 0x000000159e197220 */ /* 0x002fe20000410000 */
[----:B------:R-:W-:Y:S01]  /*b790*/  FADD.FTZ R27, R6, R27 ;  /* 0x0000001b061b7221 */ /* 0x000fe20000010000 */
[----:B------:R-:W-:Y:S01]  /*b7a0*/  FFMA.FTZ R16, R46, R174, -R189 ;  /* 0x000000ae2e107223 */ /* 0x000fe200000108bd */
[C---:B------:R-:W-:Y:S01]  /*b7b0*/  FMUL.FTZ R147, R158.reuse, R147 ;  /* 0x000000939e937220 */ /* 0x040fe20000410000 */
[C---:B------:R-:W-:Y:S01]  /*b7c0*/  FMUL.FTZ R146, R158.reuse, R146 ;  /* 0x000000929e927220 */ /* 0x040fe20000410000 */
[C---:B------:R-:W-:Y:S01]  /*b7d0*/  FMUL.FTZ R149, R158.reuse, R149 ;  /* 0x000000959e957220 */ /* 0x040fe20000410000 */
[----:B------:R-:W-:Y:S01]  /*b7e0*/  FMUL.FTZ R148, R158, R148 ;  /* 0x000000949e947220 */ /* 0x000fe20000410000 */
[----:B------:R-:W1:Y:S01]  /*b7f0*/  MUFU.EX2 R0, R0 ;  /* 0x0000000000007308 */ /* 0x000e620000000800 */
[----:B------:R-:W-:Y:S01]  /*b800*/  FADD.FTZ R12, R8, R13 ;  /* 0x0000000d080c7221 */ /* 0x000fe20000010000 */
[C---:B------:R-:W-:Y:S01]  /*b810*/  FMUL.FTZ R151, R158.reuse, R151 ;  /* 0x000000979e977220 */ /* 0x040fe20000410000 */
[C---:B------:R-:W-:Y:S01]  /*b820*/  FMUL.FTZ R150, R158.reuse, R150 ;  /* 0x000000969e967220 */ /* 0x040fe20000410000 */
[C---:B------:R-:W-:Y:S01]  /*b830*/  FMUL.FTZ R143, R158.reuse, R143 ;  /* 0x0000008f9e8f7220 */ /* 0x040fe20000410000 */
[C---:B------:R-:W-:Y:S01]  /*b840*/  FMUL.FTZ R142, R158.reuse, R142 ;  /* 0x0000008e9e8e7220 */ /* 0x040fe20000410000 */
[C---:B------:R-:W-:Y:S01]  /*b850*/  FMUL.FTZ R145, R158.reuse, R145 ;  /* 0x000000919e917220 */ /* 0x040fe20000410000 */
[C---:B------:R-:W-:Y:S01]  /*b860*/  FMUL.FTZ R144, R158.reuse, R144 ;  /* 0x000000909e907220 */ /* 0x040fe20000410000 */
[----:B------:R-:W1:Y:S01]  /*b870*/  MUFU.EX2 R9, R37 ;  /* 0x0000002500097308 */ /* 0x000e620000000800 */
[C---:B------:R-:W-:Y:S01]  /*b880*/  FMUL.FTZ R24, R158.reuse, R20 ;  /* 0x000000149e187220 */ /* 0x040fe20000410000 */
[----:B------:R-:W-:Y:S01]  /*b890*/  FMUL.FTZ R45, R158, R11 ;  /* 0x0000000b9e2d7220 */ /* 0x000fe20000410000 */
[-CC-:B------:R-:W-:Y:S01]  /*b8a0*/  FFMA.FTZ R161, R50, R174.reuse, -R189.reuse ;  /* 0x000000ae32a17223 */ /* 0x180fe200000108bd */
[-C--:B------:R-:W-:Y:S01]  /*b8b0*/  FFMA.FTZ R159, R51, R174.reuse, -R189 ;  /* 0x000000ae339f7223 */ /* 0x080fe200000108bd */
[----:B------:R1:W-:Y:S03]  /*b8c0*/  STL.64 [R1+0x350], R166 ;  /* 0x000350a601007387 */ /* 0x0003e60000100a00 */
[----:B------:R2:W-:Y:S01]  /*b8d0*/  MUFU.EX2 R170, R15 ;  /* 0x0000000f00aa7308 */ /* 0x0005e20000000800 */
[----:B---3--:R-:W-:Y:S01]  /*b8e0*/  FADD.FTZ R26, R4, R27 ;  /* 0x0000001b041a7221 */ /* 0x008fe20000010000 */
[--C-:B------:R-:W-:Y:S01]  /*b8f0*/  FFMA.FTZ R11, R47, R174, -R189.reuse ;  /* 0x000000ae2f0b7223 */ /* 0x100fe200000108bd */
[C---:B------:R-:W-:Y:S01]  /*b900*/  FMUL.FTZ R139, R158.reuse, R139 ;  /* 0x0000008b9e8b7220 */ /* 0x040fe20000410000 */
[C---:B------:R-:W-:Y:S01]  /*b910*/  FMUL.FTZ R138, R158.reuse, R138 ;  /* 0x0000008a9e8a7220 */ /* 0x040fe20000410000 */
[C---:B------:R-:W-:Y:S01]  /*b920*/  FMUL.FTZ R137, R158.reuse, R137 ;  /* 0x000000899e897220 */ /* 0x040fe20000410000 */
[----:B------:R-:W-:Y:S01]  /*b930*/  FMUL.FTZ R136, R158, R136 ;  /* 0x000000889e887220 */ /* 0x000fe20000410000 */
[C---:B------:R-:W-:Y:S01]  /*b940*/  FMUL.FTZ R205, R160.reuse, R205 ;  /* 0x000000cda0cd7220 */ /* 0x040fe20000410000 */
[----:B------:R-:W3:Y:S01]  /*b950*/  MUFU.EX2 R17, R17 ;  /* 0x0000001100117308 */ /* 0x000ee20000000800 */
[----:B--2---:R-:W-:Y:S01]  /*b960*/  FFMA.FTZ R15, R43, R174, -R189 ;  /* 0x000000ae2b0f7223 */ /* 0x004fe200000108bd */
[----:B------:R-:W-:Y:S01]  /*b970*/  FADD.FTZ R13, R7, R12 ;  /* 0x0000000c070d7221 */ /* 0x000fe20000010000 */
[C---:B------:R-:W-:Y:S01]  /*b980*/  FMUL.FTZ R204, R160.reuse, R204 ;  /* 0x000000cca0cc7220 */ /* 0x040fe20000410000 */
[C---:B------:R-:W-:Y:S01]  /*b990*/  FMUL.FTZ R135, R160.reuse, R135 ;  /* 0x00000087a0877220 */ /* 0x040fe20000410000 */
[C---:B------:R-:W-:Y:S01]  /*b9a0*/  FMUL.FTZ R134, R160.reuse, R134 ;  /* 0x00000086a0867220 */ /* 0x040fe20000410000 */
[C---:B------:R-:W-:Y:S01]  /*b9b0*/  FMUL.FTZ R113, R160.reuse, R113 ;  /* 0x00000071a0717220 */ /* 0x040fe20000410000 */
[----:B------:R-:W-:Y:S01]  /*b9c0*/  FMUL.FTZ R112, R160, R112 ;  /* 0x00000070a0707220 */ /* 0x000fe20000410000 */
[----:B------:R-:W2:Y:S01]  /*b9d0*/  MUFU.EX2 R21, R40 ;  /* 0x0000002800157308 */ /* 0x000ea20000000800 */
[----:B------:R-:W-:Y:S01]  /*b9e0*/  FADD.FTZ R27, R5, R26 ;  /* 0x0000001a051b7221 */ /* 0x000fe20000010000 */
[----:B0-----:R-:W-:Y:S01]  /*b9f0*/  FADD.FTZ R12, R10, R13 ;  /* 0x0000000d0a0c7221 */ /* 0x001fe20000010000 */
[C---:B------:R-:W-:Y:S01]  /*ba00*/  FMUL.FTZ R115, R160.reuse, R115 ;  /* 0x00000073a0737220 */ /* 0x040fe20000410000 */
[C---:B------:R-:W-:Y:S01]  /*ba10*/  FMUL.FTZ R114, R160.reuse, R114 ;  /* 0x00000072a0727220 */ /* 0x040fe20000410000 */
[C---:B------:R-:W-:Y:S01]  /*ba20*/  FMUL.FTZ R117, R160.reuse, R117 ;  /* 0x00000075a0757220 */ /* 0x040fe20000410000 */
[C---:B------:R-:W-:Y:S01]  /*ba30*/  FMUL.FTZ R116, R160.reuse, R116 ;  /* 0x00000074a0747220 */ /* 0x040fe20000410000 */
[----:B------:R-:W-:Y:S01]  /*ba40*/  FMUL.FTZ R105, R160, R105 ;  /* 0x00000069a0697220 */ /* 0x000fe20000410000 */
[----:B------:R-:W0:Y:S01]  /*ba50*/  MUFU.EX2 R15, R15 ;  /* 0x0000000f000f7308 */ /* 0x000e220000000800 */
[----:B------:R-:W-:Y:S01]  /*ba60*/  FFMA.FTZ R54, R54, R174, -R189 ;  /* 0x000000ae36367223 */ /* 0x000fe200000108bd */
[C---:B------:R-:W-:Y:S01]  /*ba70*/  FMUL.FTZ R104, R160.reuse, R104 ;  /* 0x00000068a0687220 */ /* 0x040fe20000410000 */
[C---:B------:R-:W-:Y:S01]  /*ba80*/  FMUL.FTZ R107, R160.reuse, R107 ;  /* 0x0000006ba06b7220 */ /* 0x040fe20000410000 */
[C---:B------:R-:W-:Y:S01]  /*ba90*/  FMUL.FTZ R106, R160.reuse, R106 ;  /* 0x0000006aa06a7220 */ /* 0x040fe20000410000 */
[C---:B------:R-:W-:Y:S01]  /*baa0*/  FMUL.FTZ R109, R160.reuse, R109 ;  /* 0x0000006da06d7220 */ /* 0x040fe20000410000 */
[C---:B------:R-:W-:Y:S01]  /*bab0*/  FMUL.FTZ R108, R160.reuse, R108 ;  /* 0x0000006ca06c7220 */ /* 0x040fe20000410000 */
[----:B------:R-:W-:Y:S01]  /*bac0*/  FMUL.FTZ R91, R160, R91 ;  /* 0x0000005ba05b7220 */ /* 0x000fe20000410000 */
[----:B------:R-:W0:Y:S01]  /*bad0*/  MUFU.EX2 R20, R41 ;  /* 0x0000002900147308 */ /* 0x000e220000000800 */
[----:B-1----:R-:W-:Y:S01]  /*bae0*/  FADD.FTZ R26, R0, R27 ;  /* 0x0000001b001a7221 */ /* 0x002fe20000010000 */
[----:B------:R-:W-:Y:S01]  /*baf0*/  FADD.FTZ R12, R9, R12 ;  /* 0x0000000c090c7221 */ /* 0x000fe20000010000 */
[C---:B------:R-:W-:Y:S01]  /*bb00*/  FMUL.FTZ R90, R160.reuse, R90 ;  /* 0x0000005aa05a7220 */ /* 0x040fe20000410000 */
[C---:B------:R-:W-:Y:S01]  /*bb10*/  FMUL.FTZ R95, R160.reuse, R95 ;  /* 0x0000005fa05f7220 */ /* 0x040fe20000410000 */
[C---:B------:R-:W-:Y:S01]  /*bb20*/  FMUL.FTZ R94, R160.reuse, R94 ;  /* 0x0000005ea05e7220 */ /* 0x040fe20000410000 */
[C---:B------:R-:W-:Y:S01]  /*bb30*/  FMUL.FTZ R93, R160.reuse, R93 ;  /* 0x0000005da05d7220 */ /* 0x040fe20000410000 */
[C---:B------:R-:W-:Y:S01]  /*bb40*/  FMUL.FTZ R92, R160.reuse, R92 ;  /* 0x0000005ca05c7220 */ /* 0x040fe20000410000 */
[----:B------:R-:W1:Y:S01]  /*bb50*/  MUFU.EX2 R16, R16 ;  /* 0x0000001000107308 */ /* 0x000e620000000800 */
[----:B---3--:R-:W-:Y:S01]  /*bb60*/  FADD.FTZ R26, R17, R26 ;  /* 0x0000001a111a7221 */ /* 0x008fe20000010000 */
[----:B--2---:R-:W-:Y:S01]  /*bb70*/  FADD.FTZ R13, R21, R12 ;  /* 0x0000000c150d7221 */ /* 0x004fe20000010000 */
[C---:B------:R-:W-:Y:S01]  /*bb80*/  FMUL.FTZ R81, R160.reuse, R81 ;  /* 0x00000051a0517220 */ /* 0x040fe20000410000 */
[C---:B------:R-:W-:Y:S01]  /*bb90*/  FMUL.FTZ R80, R160.reuse, R80 ;  /* 0x00000050a0507220 */ /* 0x040fe20000410000 */
[C---:B------:R-:W-:Y:S01]  /*bba0*/  FMUL.FTZ R83, R160.reuse, R83 ;  /* 0x00000053a0537220 */ /* 0x040fe20000410000 */
[C---:B------:R-:W-:Y:S01]  /*bbb0*/  FMUL.FTZ R82, R160.reuse, R82 ;  /* 0x00000052a0527220 */ /* 0x040fe20000410000 */
[C---:B------:R-:W-:Y:S01]  /*bbc0*/  FMUL.FTZ R89, R160.reuse, R89 ;  /* 0x00000059a0597220 */ /* 0x040fe20000410000 */
[----:B------:R-:W2:Y:S01]  /*bbd0*/  MUFU.EX2 R11, R11 ;  /* 0x0000000b000b7308 */ /* 0x000ea20000000800 */
[C---:B------:R-:W-:Y:S01]  /*bbe0*/  FMUL.FTZ R88, R160.reuse, R88 ;  /* 0x00000058a0587220 */ /* 0x040fe20000410000 */
[C---:B------:R-:W-:Y:S01]  /*bbf0*/  FMUL.FTZ R79, R160.reuse, R79 ;  /* 0x0000004fa04f7220 */ /* 0x040fe20000410000 */
[----:B------:R-:W-:Y:S01]  /*bc00*/  FMUL.FTZ R78, R160, R78 ;  /* 0x0000004ea04e7220 */ /* 0x000fe20000410000 */
[----:B------:R-:W-:Y:S04]  /*bc10*/  STL.64 [R1+0x3d0], R32 ;  /* 0x0003d02001007387 */ /* 0x000fe80000100a00 */
[----:B------:R-:W3:Y:S01]  /*bc20*/  MUFU.EX2 R156, R74 ;  /* 0x0000004a009c7308 */ /* 0x000ee20000000800 */
[----:B0-----:R-:W-:Y:S01]  /*bc30*/  FADD.FTZ R27, R15, R26 ;  /* 0x0000001a0f1b7221 */ /* 0x001fe20000010000 */
[----:B------:R-:W-:Y:S01]  /*bc40*/  FFMA.FTZ R158, R55, R174, -R189 ;  /* 0x000000ae379e7223 */ /* 0x000fe200000108bd */
[----:B------:R-:W-:Y:S04]  /*bc50*/  STL.64 [R1+0x360], R168 ;  /* 0x000360a801007387 */ /* 0x000fe80000100a00 */
[----:B------:R0:W-:Y:S01]  /*bc60*/  STL.64 [R1+0x340], R164 ;  /* 0x000340a401007387 */ /* 0x0001e20000100a00 */
[----:B------:R-:W3:Y:S01]  /*bc70*/  MUFU.EX2 R161, R161 ;  /* 0x000000a100a17308 */ /* 0x000ee20000000800 */
[----:B------:R-:W-:Y:S01]  /*bc80*/  FADD.FTZ R12, R20, R13 ;  /* 0x0000000d140c7221 */ /* 0x000fe20000010000 */
[C---:B------:R-:W-:Y:S01]  /*bc90*/  FMUL.FTZ R41, R160.reuse, R77 ;  /* 0x0000004da0297220 */ /* 0x040fe20000410000 */
[----:B------:R2:W-:Y:S04]  /*bca0*/  STL.64 [R1+0x330], R162 ;  /* 0x000330a201007387 */ /* 0x0005e80000100a00 */
[----:B------:R4:W-:Y:S01]  /*bcb0*/  STL.64 [R1+0x300], R176 ;  /* 0x000300b001007387 */ /* 0x0009e20000100a00 */
[----:B------:R-:W3:Y:S01]  /*bcc0*/  MUFU.EX2 R167, R48 ;  /* 0x0000003000a77308 */ /* 0x000ee20000000800 */
[----:B------:R-:W-:Y:S01]  /*bcd0*/  FMUL.FTZ R40, R160, R76 ;  /* 0x0000004ca0287220 */ /* 0x000fe20000410000 */
[----:B-1----:R-:W-:Y:S01]  /*bce0*/  FADD.FTZ R26, R16, R27 ;  /* 0x0000001b101a7221 */ /* 0x002fe20000010000 */
[-CC-:B------:R-:W-:Y:S01]  /*bcf0*/  FFMA.FTZ R175, R67, R174.reuse, -R189.reuse ;  /* 0x000000ae43af7223 */ /* 0x180fe200000108bd */
[----:B------:R-:W-:Y:S04]  /*bd00*/  STL [R1+0x224], R75 ;  /* 0x0002244b01007387 */ /* 0x000fe80000100800 */
[----:B------:R-:W1:Y:S01]  /*bd10*/  MUFU.EX2 R159, R159 ;  /* 0x0000009f009f7308 */ /* 0x000e620000000800 */
[-CC-:B0-----:R-:W-:Y:S01]  /*bd20*/  FFMA.FTZ R165, R58, R174.reuse, -R189.reuse ;  /* 0x000000ae3aa57223 */ /* 0x181fe200000108bd */
[----:B------:R-:W-:Y:S01]  /*bd30*/  FADD.FTZ R13, R157, R12 ;  /* 0x0000000c9d0d7221 */ /* 0x000fe20000010000 */
[----:B------:R-:W4:Y:S04]  /*bd40*/  LDL R141, [R1+0x28c] ;  /* 0x00028c00018d7983 */ /* 0x000f280000100800 */
[----:B------:R-:W4:Y:S01]  /*bd50*/  LDL R65, [R1+0x308] ;  /* 0x0003080001417983 */ /* 0x000f220000100800 */
[----:B------:R-:W0:Y:S01]  /*bd60*/  MUFU.EX2 R166, R49 ;  /* 0x0000003100a67308 */ /* 0x000e220000000800 */
[----:B--2---:R-:W-:Y:S01]  /*bd70*/  FADD.FTZ R26, R11, R26 ;  /* 0x0000001a0b1a7221 */ /* 0x004fe20000010000 */
[----:B------:R-:W-:Y:S01]  /*bd80*/  FFMA.FTZ R163, R59, R174, -R189 ;  /* 0x000000ae3ba37223 */ /* 0x000fe200000108bd */
[----:B------:R-:W2:Y:S04]  /*bd90*/  LDL R72, [R1+0x414] ;  /* 0x0004140001487983 */ /* 0x000ea80000100800 */
[----:B------:R-:W2:Y:S01]  /*bda0*/  LDL R234, [R1+0x318] ;  /* 0x0003180001ea7983 */ /* 0x000ea20000100800 */
[----:B------:R-:W0:Y:S01]  /*bdb0*/  MUFU.EX2 R160, R54 ;  /* 0x0000003600a07308 */ /* 0x000e220000000800 */
[----:B---3--:R-:W-:-:S02]  /*bdc0*/  FADD.FTZ R12, R156, R13 ;  /* 0x0000000d9c0c7221 */ /* 0x008fc40000010000 */
[----:B------:R-:W3:Y:S04]  /*bdd0*/  LDL R228, [R1+0x328] ;  /* 0x0003280001e47983 */ /* 0x000ee80000100800 */
[----:B------:R-:W3:Y:S01]  /*bde0*/  LDL R230, [R1+0x32c] ;  /* 0x00032c0001e67983 */ /* 0x000ee20000100800 */
[----:B------:R-:W0:Y:S01]  /*bdf0*/  MUFU.EX2 R169, R52 ;  /* 0x0000003400a97308 */ /* 0x000e220000000800 */
[----:B------:R-:W-:Y:S01]  /*be00*/  FADD.FTZ R26, R161, R26 ;  /* 0x0000001aa11a7221 */ /* 0x000fe20000010000 */
[----:B------:R-:W-:-:S06]  /*be10*/  FFMA.FTZ R164, R62, R174, -R189 ;  /* 0x000000ae3ea47223 */ /* 0x000fcc00000108bd */
[----:B------:R-:W-:Y:S01]  /*be20*/  MUFU.EX2 R179, R179 ;  /* 0x000000b300b37308 */ /* 0x000fe20000000800 */
[----:B------:R-:W-:-:S07]  /*be30*/  FADD.FTZ R13, R167, R12 ;  /* 0x0000000ca70d7221 */ /* 0x000fce0000010000 */
[----:B------:R-:W-:Y:S08]  /*be40*/  MUFU.EX2 R178, R178 ;  /* 0x000000b200b27308 */ /* 0x000ff00000000800 */
[----:B------:R-:W-:Y:S08]  /*be50*/  MUFU.EX2 R181, R181 ;  /* 0x000000b500b57308 */ /* 0x000ff00000000800 */
[----:B------:R-:W-:Y:S01]  /*be60*/  MUFU.EX2 R180, R180 ;  /* 0x000000b400b47308 */ /* 0x000fe20000000800 */
[----:B----4-:R-:W-:Y:S04]  /*be70*/  STL [R1+0x3190], R102 ;  /* 0x0031906601007387 */ /* 0x010fe80000100800 */
[----:B------:R-:W-:Y:S03]  /*be80*/  STL [R1+0x318c], R100 ;  /* 0x00318c6401007387 */ /* 0x000fe60000100800 */
[----:B------:R-:W4:Y:S01]  /*be90*/  MUFU.EX2 R158, R158 ;  /* 0x0000009e009e7308 */ /* 0x000f220000000800 */
[----:B------:R-:W-:Y:S04]  /*bea0*/  STL [R1+0x3188], R98 ;  /* 0x0031886201007387 */ /* 0x000fe80000100800 */
[----:B------:R-:W-:Y:S03]  /*beb0*/  STL [R1+0x3184], R96 ;  /* 0x0031846001007387 */ /* 0x000fe60000100800 */
[----:B------:R-:W4:Y:S01]  /*bec0*/  MUFU.EX2 R168, R53 ;  /* 0x0000003500a87308 */ /* 0x000f220000000800 */
[----:B-1----:R-:W-:Y:S01]  /*bed0*/  FADD.FTZ R27, R159, R26 ;  /* 0x0000001a9f1b7221 */ /* 0x002fe20000010000 */
[----:B------:R-:W-:Y:S01]  /*bee0*/  FFMA.FTZ R162, R63, R174, -R189 ;  /* 0x000000ae3fa27223 */ /* 0x000fe200000108bd */
[----:B------:R-:W-:Y:S04]  /*bef0*/  STL.128 [R1+0x3200], R152 ;  /* 0x0032009801007387 */ /* 0x000fe80000100c00 */
[----:B------:R-:W3:Y:S01]  /*bf00*/  LDL R38, [R1+0x438] ;  /* 0x0004380001267983 */ /* 0x000ee20000100800 */
[----:B------:R-:W1:Y:S01]  /*bf10*/  MUFU.EX2 R165, R165 ;  /* 0x000000a500a57308 */ /* 0x000e620000000800 */
[----:B0-----:R-:W-:-:S07]  /*bf20*/  FADD.FTZ R12, R166, R13 ;  /* 0x0000000da60c7221 */ /* 0x001fce0000010000 */
[----:B------:R-:W-:Y:S01]  /*bf30*/  MUFU.EX2 R173, R60 ;  /* 0x0000003c00ad7308 */ /* 0x000fe20000000800 */
[----:B------:R-:W-:Y:S04]  /*bf40*/  STL.64 [R1+0x250], R202 ;  /* 0x000250ca01007387 */ /* 0x000fe80000100a00 */
[----:B------:R-:W-:Y:S03]  /*bf50*/  STL.64 [R1+0x2a0], R196 ;  /* 0x0002a0c401007387 */ /* 0x000fe60000100a00 */
[----:B------:R-:W0:Y:S01]  /*bf60*/  MUFU.EX2 R171, R56 ;  /* 0x0000003800ab7308 */ /* 0x000e220000000800 */
[----:B------:R-:W-:Y:S01]  /*bf70*/  FADD.FTZ R27, R160, R27 ;  /* 0x0000001ba01b7221 */ /* 0x000fe20000010000 */
[-CC-:B------:R-:W-:Y:S01]  /*bf80*/  FFMA.FTZ R177, R66, R174.reuse, -R189.reuse ;  /* 0x000000ae42b17223 */ /* 0x180fe200000108bd */
[-C--:B------:R-:W-:Y:S01]  /*bf90*/  FFMA.FTZ R176, R70, R174.reuse, -R189 ;  /* 0x000000ae46b07223 */ /* 0x080fe200000108bd */
[----:B------:R-:W-:Y:S04]  /*bfa0*/  STL.64 [R1+0x448], R204 ;  /* 0x000448cc01007387 */ /* 0x000fe80000100a00 */
[----:B------:R-:W0:Y:S01]  /*bfb0*/  MUFU.EX2 R163, R163 ;  /* 0x000000a300a37308 */ /* 0x000e220000000800 */
[----:B------:R-:W-:Y:S01]  /*bfc0*/  FADD.FTZ R13, R169, R12 ;  /* 0x0000000ca90d7221 */ /* 0x000fe20000010000 */
[----:B----4-:R-:W-:Y:S01]  /*bfd0*/  FADD.FTZ R26, R158, R27 ;  /* 0x0000001b9e1a7221 */ /* 0x010fe20000010000 */
[----:B------:R-:W-:Y:S04]  /*bfe0*/  STL.64 [R1+0x2b0], R194 ;  /* 0x0002b0c201007387 */ /* 0x000fe80000100a00 */
[----:B------:R-:W-:Y:S01]  /*bff0*/  STL.64 [R1+0x2e0], R44 ;  /* 0x0002e02c01007387 */ /* 0x000fe20000100a00 */
[----:B------:R-:W4:Y:S01]  /*c000*/  MUFU.EX2 R164, R164 ;  /* 0x000000a400a47308 */ /* 0x000f220000000800 */
[----:B------:R-:W-:Y:S01]  /*c010*/  FADD.FTZ R12, R168, R13 ;  /* 0x0000000da80c7221 */ /* 0x000fe20000010000 */
[----:B-1----:R-:W-:Y:S01]  /*c020*/  FADD.FTZ R26, R165, R26 ;  /* 0x0000001aa51a7221 */ /* 0x002fe20000010000 */
[----:B------:R-:W-:Y:S04]  /*c030*/  STL.64 [R1+0x310], R184 ;  /* 0x000310b801007387 */ /* 0x000fe80000100a00 */
[----:B------:R-:W-:Y:S01]  /*c040*/  STL.64 [R1+0x320], R186 ;  /* 0x000320ba01007387 */ /* 0x000fe20000100a00 */
[----:B------:R-:W1:Y:S01]  /*c050*/  MUFU.EX2 R162, R162 ;  /* 0x000000a200a27308 */ /* 0x000e620000000800 */
[----:B0-----:R-:W-:Y:S01]  /*c060*/  FADD.FTZ R13, R171, R12 ;  /* 0x0000000cab0d7221 */ /* 0x001fe20000010000 */
[----:B------:R-:W-:Y:S01]  /*c070*/  FADD.FTZ R27, R163, R26 ;  /* 0x0000001aa31b7221 */ /* 0x000fe20000010000 */
[----:B------:R-:W-:Y:S04]  /*c080*/  STL.64 [R1+0x380], R24 ;  /* 0x0003801801007387 */ /* 0x000fe80000100a00 */
[----:B------:R-:W-:Y:S01]  /*c090*/  STL.64 [R1+0x390], R146 ;  /* 0x0003909201007387 */ /* 0x000fe20000100a00 */
[----:B------:R-:W0:Y:S01]  /*c0a0*/  MUFU.EX2 R177, R177 ;  /* 0x000000b100b17308 */ /* 0x000e220000000800 */
[----:B------:R-:W-:Y:S01]  /*c0b0*/  FADD.FTZ R12, R170, R13 ;  /* 0x0000000daa0c7221 */ /* 0x000fe20000010000 */
[----:B------:R-:W-:Y:S01]  /*c0c0*/  FFMA.FTZ R174, R71, R174, -R189 ;  /* 0x000000ae47ae7223 */ /* 0x000fe200000108bd */
[----:B----4-:R-:W-:Y:S01]  /*c0d0*/  FADD.FTZ R27, R164, R27 ;  /* 0x0000001ba41b7221 */ /* 0x010fe20000010000 */
[----:B------:R-:W-:Y:S04]  /*c0e0*/  STL.64 [R1+0x3a0], R148 ;  /* 0x0003a09401007387 */ /* 0x000fe80000100a00 */
[----:B------:R-:W4:Y:S01]  /*c0f0*/  MUFU.EX2 R175, R175 ;  /* 0x000000af00af7308 */ /* 0x000f220000000800 */
[----:B------:R-:W-:Y:S01]  /*c100*/  FADD.FTZ R13, R173, R12 ;  /* 0x0000000cad0d7221 */ /* 0x000fe20000010000 */
[----:B-1----:R-:W-:Y:S01]  /*c110*/  FADD.FTZ R26, R162, R27 ;  /* 0x0000001ba21a7221 */ /* 0x002fe20000010000 */
[----:B------:R-:W-:Y:S04]  /*c120*/  STL.64 [R1+0x3b0], R150 ;  /* 0x0003b09601007387 */ /* 0x000fe80000100a00 */
[----:B------:R-:W-:Y:S01]  /*c130*/  STL.64 [R1+0x3f0], R142 ;  /* 0x0003f08e01007387 */ /* 0x000fe20000100a00 */
[----:B------:R-:W1:Y:S01]  /*c140*/  MUFU.EX2 R176, R176 ;  /* 0x000000b000b07308 */ /* 0x000e620000000800 */
[----:B------:R-:W-:Y:S01]  /*c150*/  FADD.FTZ R12, R172, R13 ;  /* 0x0000000dac0c7221 */ /* 0x000fe20000010000 */
[----:B0-----:R-:W-:Y:S01]  /*c160*/  FADD.FTZ R26, R177, R26 ;  /* 0x0000001ab11a7221 */ /* 0x001fe20000010000 */
[----:B------:R-:W-:Y:S04]  /*c170*/  STL.64 [R1+0x400], R144 ;  /* 0x0004009001007387 */ /* 0x000fe80000100a00 */
[----:B------:R-:W-:Y:S01]  /*c180*/  STL.64 [R1+0x420], R138 ;  /* 0x0004208a01007387 */ /* 0x000fe20000100a00 */
[----:B------:R-:W0:Y:S01]  /*c190*/  MUFU.EX2 R174, R174 ;  /* 0x000000ae00ae7308 */ /* 0x000e220000000800 */
[----:B------:R-:W-:Y:S01]  /*c1a0*/  FADD.FTZ R13, R179, R12 ;  /* 0x0000000cb30d7221 */ /* 0x000fe20000010000 */
[----:B----4-:R-:W-:Y:S01]  /*c1b0*/  FADD.FTZ R27, R175, R26 ;  /* 0x0000001aaf1b7221 */ /* 0x010fe20000010000 */
[----:B------:R-:W-:Y:S02]  /*c1c0*/  STL.64 [R1+0x430], R136 ;  /* 0x0004308801007387 */ /* 0x000fe40000100a00 */
[----:B------:R-:W-:-:S02]  /*c1d0*/  FADD.FTZ R12, R178, R13 ;  /* 0x0000000db20c7221 */ /* 0x000fc40000010000 */
[----:B------:R-:W-:Y:S01]  /*c1e0*/  STL.64 [R1+0x258], R134 ;  /* 0x0002588601007387 */ /* 0x000fe20000100a00 */
[----:B-1----:R-:W-:Y:S01]  /*c1f0*/  FADD.FTZ R13, R176, R27 ;  /* 0x0000001bb00d7221 */ /* 0x002fe20000010000 */
[----:B------:R-:W-:Y:S02]  /*c200*/  FADD.FTZ R27, R181, R12 ;  /* 0x0000000cb51b7221 */ /* 0x000fe40000010000 */
[----:B------:R-:W-:Y:S02]  /*c210*/  STL.64 [R1+0x2d8], R112 ;  /* 0x0002d87001007387 */ /* 0x000fe40000100a00 */
[----:B------:R-:W-:Y:S02]  /*c220*/  FADD.FTZ R12, R180, R27 ;  /* 0x0000001bb40c7221 */ /* 0x000fe40000010000 */
[----:B------:R1:W-:Y:S01]  /*c230*/  STL.64 [R1+0x2e8], R114 ;  /* 0x0002e87201007387 */ /* 0x0003e20000100a00 */
[----:B0-----:R-:W-:-:S03]  /*c240*/  FADD.FTZ R13, R174, R13 ;  /* 0x0000000dae0d7221 */ /* 0x001fc60000010000 */
[----:B------:R-:W-:Y:S04]  /*c250*/  STL.64 [R1+0x2f8], R116 ;  /* 0x0002f87401007387 */ /* 0x000fe80000100a00 */
[----:B------:R-:W-:Y:S04]  /*c260*/  STL.64 [R1+0x338], R104 ;  /* 0x0003386801007387 */ /* 0x000fe80000100a00 */
[----:B------:R-:W-:Y:S04]  /*c270*/  STL.64 [R1+0x348], R106 ;  /* 0x0003486a01007387 */ /* 0x000fe80000100a00 */
[----:B------:R0:W-:Y:S04]  /*c280*/  STL.64 [R1+0x358], R108 ;  /* 0x0003586c01007387 */ /* 0x0001e80000100a00 */
[----:B------:R-:W-:Y:S04]  /*c290*/  STL.64 [R1+0x368], R90 ;  /* 0x0003685a01007387 */ /* 0x000fe80000100a00 */
[----:B------:R-:W-:Y:S04]  /*c2a0*/  STL.64 [R1+0x398], R94 ;  /* 0x0003985e01007387 */ /* 0x000fe80000100a00 */
[----:B------:R4:W-:Y:S04]  /*c2b0*/  STL.64 [R1+0x3a8], R92 ;  /* 0x0003a85c01007387 */ /* 0x0009e80000100a00 */
[----:B------:R-:W-:Y:S04]  /*c2c0*/  STL.64 [R1+0x3b8], R80 ;  /* 0x0003b85001007387 */ /* 0x000fe80000100a00 */
[----:B------:R-:W-:Y:S04]  /*c2d0*/  STL.64 [R1+0x3c8], R82 ;  /* 0x0003c85201007387 */ /* 0x000fe80000100a00 */
[----:B------:R-:W-:Y:S04]  /*c2e0*/  STL.64 [R1+0x3f8], R88 ;  /* 0x0003f85801007387 */ /* 0x000fe80000100a00 */
[----:B------:R-:W-:Y:S04]  /*c2f0*/  STL.64 [R1+0x408], R78 ;  /* 0x0004084e01007387 */ /* 0x000fe80000100a00 */
[----:B------:R-:W-:Y:S04]  /*c300*/  STL.64 [R1+0x418], R40 ;  /* 0x0004182801007387 */ /* 0x000fe80000100a00 */
[----:B------:R-:W-:Y:S04]  /*c310*/  STL.64 [R1+0x230], R12 ;  /* 0x0002300c01007387 */ /* 0x000fe80000100a00 */
[----:B------:R-:W3:Y:S04]  /*c320*/  LD.E R31, desc[UR44][R2.64] ;  /* 0x0000002c021f7980 */ /* 0x000ee8000c101900 */
        /* <DEDUP_REMOVED lines=9> */
[----:B------:R4:W-:Y:S04]  /*c3c0*/  STL [R1+0x2c0], R99 ;  /* 0x0002c06301007387 */ /* 0x0009e80000100800 */
[----:B------:R-:W-:Y:S04]  /*c3d0*/  STL [R1+0x2c4], R101 ;  /* 0x0002c46501007387 */ /* 0x000fe80000100800 */
[----:B------:R4:W-:Y:S04]  /*c3e0*/  STL [R1+0x2c8], R103 ;  /* 0x0002c86701007387 */ /* 0x0009e80000100800 */
[----:B-1----:R-:W3:Y:S04]  /*c3f0*/  LDL R114, [R1+0x3c0] ;  /* 0x0003c00001727983 */ /* 0x002ee80000100800 */
[----:B0-----:R-:W3:Y:S04]  /*c400*/  LDL R108, [R1+0x3cc] ;  /* 0x0003cc00016c7983 */ /* 0x001ee80000100800 */
[----:B------:R-:W3:Y:S04]  /*c410*/  LDL R110, [R1+0x3d0] ;  /* 0x0003d000016e7983 */ /* 0x000ee80000100800 */
[----:B------:R-:W3:Y:S04]  /*c420*/  LDL R112, [R1+0x3d4] ;  /* 0x0003d40001707983 */ /* 0x000ee80000100800 */
[----:B------:R-:W3:Y:S04]  /*c430*/  LDL R104, [R1+0x3dc] ;  /* 0x0003dc0001687983 */ /* 0x000ee80000100800 */
[----:B------:R-:W3:Y:S04]  /*c440*/  LDL R106, [R1+0x3e0] ;  /* 0x0003e000016a7983 */ /* 0x000ee80000100800 */
[----:B----4-:R-:W4:Y:S04]  /*c450*/  LDL R92, [R1+0x3f4] ;  /* 0x0003f400015c7983 */ /* 0x010f280000100800 */
[----:B------:R-:W4:Y:S04]  /*c460*/  LDL R94, [R1+0x3f8] ;  /* 0x0003f800015e7983 */ /* 0x000f280000100800 */
[----:B------:R-:W4:Y:S04]  /*c470*/  LDL.128 R96, [R1+0x260] ;  /* 0x0002600001607983 */ /* 0x000f280000100c00 */
[----:B------:R-:W4:Y:S04]  /*c480*/  LDL.128 R100, [R1+0x270] ;  /* 0x0002700001647983 */ /* 0x000f280000100c00 */
        /* <DEDUP_REMOVED lines=52> */
[----:B--2---:R-:W-:Y:S04]  /*c7d0*/  STL.64 [R1+0x3040], R72 ;  /* 0x0030404801007387 */ /* 0x004fe80000100a00 */
[----:B------:R-:W2:Y:S04]  /*c7e0*/  LDL R53, [R1+0x314] ;  /* 0x0003140001357983 */ /* 0x000ea80000100800 */
        /* <DEDUP_REMOVED lines=11> */
[----:B---3--:R0:W-:Y:S04]  /*c8a0*/  STL [R1+0x31a8], R114 ;  /* 0x0031a87201007387 */ /* 0x0081e80000100800 */
[----:B------:R-:W-:Y:S04]  /*c8b0*/  STL [R1+0x319c], R108 ;  /* 0x00319c6c01007387 */ /* 0x000fe80000100800 */
[----:B------:R-:W-:Y:S04]  /*c8c0*/  STL [R1+0x31a0], R110 ;  /* 0x0031a06e01007387 */ /* 0x000fe80000100800 */
[----:B------:R1:W-:Y:S04]  /*c8d0*/  STL [R1+0x31a4], R112 ;  /* 0x0031a47001007387 */ /* 0x0003e80000100800 */
[----:B------:R-:W-:Y:S04]  /*c8e0*/  STL [R1+0x3194], R104 ;  /* 0x0031946801007387 */ /* 0x000fe80000100800 */
[----:B------:R3:W-:Y:S04]  /*c8f0*/  STL [R1+0x3198], R106 ;  /* 0x0031986a01007387 */ /* 0x0007e80000100800 */
[----:B----4-:R-:W-:Y:S04]  /*c900*/  STL [R1+0x317c], R92 ;  /* 0x00317c5c01007387 */ /* 0x010fe80000100800 */
[----:B------:R-:W-:Y:S04]  /*c910*/  STL [R1+0x3180], R94 ;  /* 0x0031805e01007387 */ /* 0x000fe80000100800 */
[----:B------:R-:W-:Y:S01]  /*c920*/  STL.64 [R1+0x470], R96 ;  /* 0x0004706001007387 */ /* 0x000fe20000100a00 */
[----:B------:R-:W-:-:S03]  /*c930*/  IMAD.MOV.U32 R231, RZ, RZ, R100 ;  /* 0x000000ffffe77224 */ /* 0x000fc600078e0064 */
[----:B------:R4:W-:Y:S01]  /*c940*/  STL [R1+0x478], R98 ;  /* 0x0004786201007387 */ /* 0x0009e20000100800 */
[----:B------:R-:W-:-:S03]  /*c950*/  IMAD.MOV.U32 R227, RZ, RZ, R102 ;  /* 0x000000ffffe37224 */ /* 0x000fc600078e0066 */
[----:B0-----:R-:W2:Y:S04]  /*c960*/  LDL.LU R114, [R1+0x31a8] ;  /* 0x0031a80001727983 */ /* 0x001ea80000300800 */
[----:B-1----:R-:W2:Y:S04]  /*c970*/  LDL.LU R112, [R1+0x31a4] ;  /* 0x0031a40001707983 */ /* 0x002ea80000300800 */
[----:B------:R-:W2:Y:S04]  /*c980*/  LDL.LU R110, [R1+0x31a0] ;  /* 0x0031a000016e7983 */ /* 0x000ea80000300800 */
[----:B------:R-:W2:Y:S04]  /*c990*/  LDL.LU R108, [R1+0x319c] ;  /* 0x00319c00016c7983 */ /* 0x000ea80000300800 */
[----:B---3--:R-:W3:Y:S04]  /*c9a0*/  LDL.LU R106, [R1+0x3198] ;  /* 0x00319800016a7983 */ /* 0x008ee80000300800 */
[----:B------:R-:W3:Y:S04]  /*c9b0*/  LDL.LU R104, [R1+0x3194] ;  /* 0x0031940001687983 */ /* 0x000ee80000300800 */
[----:B------:R-:W3:Y:S04]  /*c9c0*/  LDL.LU R102, [R1+0x3190] ;  /* 0x0031900001667983 */ /* 0x000ee80000300800 */
[----:B------:R-:W3:Y:S04]  /*c9d0*/  LDL.LU R100, [R1+0x318c] ;  /* 0x00318c0001647983 */ /* 0x000ee80000300800 */
[----:B----4-:R-:W4:Y:S04]  /*c9e0*/  LDL.LU R98, [R1+0x3188] ;  /* 0x0031880001627983 */ /* 0x010f280000300800 */
[----:B------:R-:W4:Y:S04]  /*c9f0*/  LDL.LU R96, [R1+0x3184] ;  /* 0x0031840001607983 */ /* 0x000f280000300800 */
[----:B------:R-:W4:Y:S04]  /*ca00*/  LDL.LU R94, [R1+0x3180] ;  /* 0x00318000015e7983 */ /* 0x000f280000300800 */
[----:B------:R-:W4:Y:S01]  /*ca10*/  LDL.LU R92, [R1+0x317c] ;  /* 0x00317c00015c7983 */ /* 0x000f220000300800 */
[----:B------:R-:W-:-:S02]  /*ca20*/  IMAD.MOV.U32 R235, RZ, RZ, R99 ;  /* 0x000000ffffeb7224 */ /* 0x000fc400078e0063 */
[----:B------:R-:W-:Y:S01]  /*ca30*/  IMAD.MOV.U32 R229, RZ, RZ, R101 ;  /* 0x000000ffffe57224 */ /* 0x000fe200078e0065 */
[----:B------:R-:W-:Y:S01]  /*ca40*/  STL [R1+0x254], R113 ;  /* 0x0002547101007387 */ /* 0x000fe20000100800 */
[----:B------:R-:W-:-:S03]  /*ca50*/  IMAD.MOV.U32 R35, RZ, RZ, R103 ;  /* 0x000000ffff237224 */ /* 0x000fc600078e0067 */
        /* <DEDUP_REMOVED lines=22> */
[----:B------:R1:W-:Y:S04]  /*cbc0*/  STL [R1+0x31c0], R126 ;  /* 0x0031c07e01007387 */ /* 0x0003e80000100800 */
[----:B------:R-:W-:Y:S04]  /*cbd0*/  STL [R1+0x31b8], R122 ;  /* 0x0031b87a01007387 */ /* 0x000fe80000100800 */
[----:B------:R1:W-:Y:S04]  /*cbe0*/  STL [R1+0x31bc], R124 ;  /* 0x0031bc7c01007387 */ /* 0x0003e80000100800 */
[----:B------:R1:W-:Y:S04]  /*cbf0*/  STL [R1+0x31b4], R120 ;  /* 0x0031b47801007387 */ /* 0x0003e80000100800 */
[----:B------:R1:W-:Y:S04]  /*cc00*/  STL [R1+0x31b0], R118 ;  /* 0x0031b07601007387 */ /* 0x0003e80000100800 */
        /* <DEDUP_REMOVED lines=17> */
[----:B------:R-:W-:Y:S04]  /*cd20*/  STL [R1+0x304], R61 ;  /* 0x0003043d01007387 */ /* 0x000fe80000100800 */
[----:B------:R-:W-:Y:S04]  /*cd30*/  STL [R1+0x308], R65 ;  /* 0x0003084101007387 */ /* 0x000fe80000100800 */
[----:B------:R-:W-:Y:S04]  /*cd40*/  STL [R1+0x30c], R45 ;  /* 0x00030c2d01007387 */ /* 0x000fe80000100800 */
[----:B0-----:R-:W4:Y:S04]  /*cd50*/  LDL.LU R130, [R1+0x31c8] ;  /* 0x0031c80001827983 */ /* 0x001f280000300800 */
[----:B------:R-:W4:Y:S04]  /*cd60*/  LDL.LU R128, [R1+0x31c4] ;  /* 0x0031c40001807983 */ /* 0x000f280000300800 */
[----:B-1----:R-:W4:Y:S04]  /*cd70*/  LDL.LU R126, [R1+0x31c0] ;  /* 0x0031c000017e7983 */ /* 0x002f280000300800 */
[----:B------:R-:W4:Y:S04]  /*cd80*/  LDL.LU R124, [R1+0x31bc] ;  /* 0x0031bc00017c7983 */ /* 0x000f280000300800 */
[----:B------:R-:W4:Y:S04]  /*cd90*/  LDL.LU R122, [R1+0x31b8] ;  /* 0x0031b800017a7983 */ /* 0x000f280000300800 */
[----:B------:R-:W4:Y:S04]  /*cda0*/  LDL.LU R120, [R1+0x31b4] ;  /* 0x0031b40001787983 */ /* 0x000f280000300800 */
[----:B------:R-:W4:Y:S04]  /*cdb0*/  LDL.LU R118, [R1+0x31b0] ;  /* 0x0031b00001767983 */ /* 0x000f280000300800 */
[----:B------:R-:W4:Y:S04]  /*cdc0*/  LDL.LU R116, [R1+0x31ac] ;  /* 0x0031ac0001747983 */ /* 0x000f280000300800 */
[----:B------:R-:W4:Y:S04]  /*cdd0*/  LDL.128 R80, [R1+0x280] ;  /* 0x0002800001507983 */ /* 0x000f280000100c00 */
[----:B------:R-:W4:Y:S04]  /*cde0*/  LDL.128 R84, [R1+0x290] ;  /* 0x0002900001547983 */ /* 0x000f280000100c00 */
[----:B------:R-:W4:Y:S04]  /*cdf0*/  LDL.128 R88, [R1+0x2a0] ;  /* 0x0002a00001587983 */ /* 0x000f280000100c00 */
[----:B------:R0:W-:Y:S04]  /*ce00*/  STL [R1+0x3048], R74 ;  /* 0x0030484a01007387 */ /* 0x0001e80000100800 */
[----:B------:R-:W4:Y:S04]  /*ce10*/  LDL.LU.64 R72, [R1+0x470] ;  /* 0x0004700001487983 */ /* 0x000f280000300a00 */
[----:B------:R-:W4:Y:S04]  /*ce20*/  LDL R146, [R1+0x388] ;  /* 0x0003880001927983 */ /* 0x000f280000100800 */
[----:B0-----:R-:W4:Y:S04]  /*ce30*/  LDL.LU R74, [R1+0x478] ;  /* 0x00047800014a7983 */ /* 0x001f280000300800 */
[----:B--2---:R-:W-:Y:S04]  /*ce40*/  STL [R1+0x3098], R114 ;  /* 0x0030987201007387 */ /* 0x004fe80000100800 */
[----:B------:R-:W-:Y:S04]  /*ce50*/  STL [R1+0x3094], R112 ;  /* 0x0030947001007387 */ /* 0x000fe80000100800 */
[----:B------:R-:W-:Y:S04]  /*ce60*/  STL [R1+0x3090], R110 ;  /* 0x0030906e01007387 */ /* 0x000fe80000100800 */
[----:B------:R-:W-:Y:S04]  /*ce70*/  STL [R1+0x308c], R108 ;  /* 0x00308c6c01007387 */ /* 0x000fe80000100800 */
[----:B---3--:R-:W-:Y:S04]  /*ce80*/  STL [R1+0x3088], R106 ;  /* 0x0030886a01007387 */ /* 0x008fe80000100800 */
[----:B------:R-:W-:Y:S04]  /*ce90*/  STL [R1+0x3084], R104 ;  /* 0x0030846801007387 */ /* 0x000fe80000100800 */
[----:B------:R-:W-:Y:S04]  /*cea0*/  STL [R1+0x3080], R102 ;  /* 0x0030806601007387 */ /* 0x000fe80000100800 */
[----:B------:R-:W-:Y:S04]  /*ceb0*/  STL [R1+0x307c], R100 ;  /* 0x00307c6401007387 */ /* 0x000fe80000100800 */
[----:B----4-:R-:W-:Y:S04]  /*cec0*/  STL [R1+0x3078], R98 ;  /* 0x0030786201007387 */ /* 0x010fe80000100800 */
[----:B------:R0:W-:Y:S04]  /*ced0*/  STL [R1+0x3074], R96 ;  /* 0x0030746001007387 */ /* 0x0001e80000100800 */
[----:B------:R-:W-:Y:S04]  /*cee0*/  STL [R1+0x3070], R94 ;  /* 0x0030705e01007387 */ /* 0x000fe80000100800 */
[----:B------:R1:W-:Y:S04]  /*cef0*/  STL [R1+0x306c], R92 ;  /* 0x00306c5c01007387 */ /* 0x0003e80000100800 */
[----:B0-----:R-:W2:Y:S04]  /*cf00*/  LDL.128 R96, [R1+0x2c0] ;  /* 0x0002c00001607983 */ /* 0x001ea80000100c00 */
[----:B------:R-:W3:Y:S04]  /*cf10*/  LDL.128 R100, [R1+0x2d0] ;  /* 0x0002d00001647983 */ /* 0x000ee80000100c00 */
[----:B-1----:R-:W4:Y:S04]  /*cf20*/  LDL.128 R92, [R1+0x2b0] ;  /* 0x0002b000015c7983 */ /* 0x002f280000100c00 */
[----:B------:R-:W4:Y:S04]  /*cf30*/  LDL.128 R104, [R1+0x2e0] ;  /* 0x0002e00001687983 */ /* 0x000f280000100c00 */
        /* <DEDUP_REMOVED lines=10> */
[----:B------:R0:W-:Y:S04]  /*cfe0*/  STL [R1+0x3050], R78 ;  /* 0x0030504e01007387 */ /* 0x0001e80000100800 */
[----:B------:R1:W-:Y:S04]  /*cff0*/  STL [R1+0x304c], R76 ;  /* 0x00304c4c01007387 */ /* 0x0003e80000100800 */
[----:B------:R1:W-:Y:S04]  /*d000*/  STL [R1+0x303c], R68 ;  /* 0x00303c4401007387 */ /* 0x0003e80000100800 */
[----:B0-----:R-:W4:Y:S04]  /*d010*/  LDL.LU R78, [R1+0x3050] ;  /* 0x00305000014e7983 */ /* 0x001f280000300800 */
[----:B-1----:R-:W4:Y:S04]  /*d020*/  LDL.LU R76, [R1+0x304c] ;  /* 0x00304c00014c7983 */ /* 0x002f280000300800 */
[----:B------:R-:W4:Y:S04]  /*d030*/  LDL R60, [R1+0x420] ;  /* 0x00042000013c7983 */ /* 0x000f280000100800 */
[----:B------:R-:W4:Y:S04]  /*d040*/  LDL R64, [R1+0x424] ;  /* 0x0004240001407983 */ /* 0x000f280000100800 */
[----:B------:R-:W4:Y:S04]  /*d050*/  LDL R56, [R1+0x434] ;  /* 0x0004340001387983 */ /* 0x000f280000100800 */
[----:B------:R-:W4:Y:S04]  /*d060*/  LDL.LU R68, [R1+0x303c] ;  /* 0x00303c0001447983 */ /* 0x000f280000300800 */
[----:B------:R-:W-:Y:S04]  /*d070*/  STL [R1+0x318], R234 ;  /* 0x000318ea01007387 */ /* 0x000fe80000100800 */
[----:B------:R-:W-:Y:S04]  /*d080*/  STL [R1+0x31c], R37 ;  /* 0x00031c2501007387 */ /* 0x000fe80000100800 */
[----:B------:R-:W-:Y:S04]  /*d090*/  STL [R1+0x320], R41 ;  /* 0x0003202901007387 */ /* 0x000fe80000100800 */
[----:B------:R-:W-:Y:S04]  /*d0a0*/  STL.64 [R1+0x3270], R180 ;  /* 0x003270b401007387 */ /* 0x000fe80000100a00 */
[----:B------:R-:W-:Y:S04]  /*d0b0*/  STL [R1+0x314], R53 ;  /* 0x0003143501007387 */ /* 0x000fe80000100800 */
        /* <DEDUP_REMOVED lines=8> */
[----:B------:R-:W-:Y:S04]  /*d140*/  STL.128 [R1+0x3260], R176 ;  /* 0x003260b001007387 */ /* 0x000fe80000100c00 */
[----:B------:R-:W-:Y:S04]  /*d150*/  STL.128 [R1+0x3250], R172 ;  /* 0x003250ac01007387 */ /* 0x000fe80000100c00 */
[----:B------:R-:W-:Y:S04]  /*d160*/  STL.128 [R1+0x3240], R168 ;  /* 0x003240a801007387 */ /* 0x000fe80000100c00 */
[----:B------:R-:W-:Y:S04]  /*d170*/  STL.128 [R1+0x3230], R164 ;  /* 0x003230a401007387 */ /* 0x000fe80000100c00 */
[----:B------:R-:W-:Y:S04]  /*d180*/  STL.128 [R1+0x3220], R160 ;  /* 0x003220a001007387 */ /* 0x000fe80000100c00 */
[----:B------:R-:W-:Y:S04]  /*d190*/  STL.128 [R1+0x3210], R156 ;  /* 0x0032109c01007387 */ /* 0x000fe80000100c00 */
[----:B------:R-:W-:Y:S04]  /*d1a0*/  STL [R1+0x31f0], R150 ;  /* 0x0031f09601007387 */ /* 0x000fe80000100800 */
[----:B------:R-:W-:Y:S04]  /*d1b0*/  STL [R1+0x31e4], R144 ;  /* 0x0031e49001007387 */ /* 0x000fe80000100800 */
[----:B0-----:R-:W4:Y:S04]  /*d1c0*/  LDL.LU R196, [R1+0x328c] ;  /* 0x00328c0001c47983 */ /* 0x001f280000300800 */
[----:B------:R-:W-:Y:S04]  /*d1d0*/  STL [R1+0x310], R49 ;  /* 0x0003103101007387 */ /* 0x000fe80000100800 */
[----:B------:R-:W4:Y:S04]  /*d1e0*/  LDL R214, [R1+0x33c] ;  /* 0x00033c0001d67983 */ /* 0x000f280000100800 */
[----:B------:R-:W4:Y:S04]  /*d1f0*/  LDL R216, [R1+0x340] ;  /* 0x0003400001d87983 */ /* 0x000f280000100800 */
        /* <DEDUP_REMOVED lines=8> */
[----:B------:R-:W-:-:S03]  /*d280*/  IMAD.MOV.U32 R225, RZ, RZ, R80 ;  /* 0x000000ffffe17224 */ /* 0x000fc600078e0050 */
[----:B0-----:R-:W4:Y:S01]  /*d290*/  LDL.LU R130, [R1+0x30b8] ;  /* 0x0030b80001827983 */ /* 0x001f220000300800 */
[----:B------:R-:W-:Y:S02]  /*d2a0*/  IMAD.MOV.U32 R221, RZ, RZ, R82 ;  /* 0x000000ffffdd7224 */ /* 0x000fe400078e0052 */
[----:B------:R-:W-:Y:S01]  /*d2b0*/  IMAD.MOV.U32 R219, RZ, RZ, R84 ;  /* 0x000000ffffdb7224 */ /* 0x000fe200078e0054 */
[----:B-1----:R-:W4:Y:S01]  /*d2c0*/  LDL.LU R128, [R1+0x30b4] ;  /* 0x0030b40001807983 */ /* 0x002f220000300800 */
[----:B------:R-:W-:Y:S02]  /*d2d0*/  IMAD.MOV.U32 R42, RZ, RZ, R86 ;  /* 0x000000ffff2a7224 */ /* 0x000fe400078e0056 */
[----:B------:R-:W-:Y:S01]  /*d2e0*/  IMAD.MOV.U32 R215, RZ, RZ, R88 ;  /* 0x000000ffffd77224 */ /* 0x000fe200078e0058 */
[----:B------:R-:W4:Y:S01]  /*d2f0*/  LDL.LU R126, [R1+0x30b0] ;  /* 0x0030b000017e7983 */ /* 0x000f220000300800 */
[----:B------:R-:W-:-:S03]  /*d300*/  IMAD.MOV.U32 R46, RZ, RZ, R90 ;  /* 0x000000ffff2e7224 */ /* 0x000fc600078e005a */
[----:B------:R-:W4:Y:S04]  /*d310*/  LDL.LU R124, [R1+0x30ac] ;  /* 0x0030ac00017c7983 */ /* 0x000f280000300800 */
        /* <DEDUP_REMOVED lines=9> */
[----:B------:R-:W4:Y:S01]  /*d3b0*/  LDL.LU R80, [R1+0x3054] ;  /* 0x0030540001507983 */ /* 0x000f220000300800 */
[----:B------:R-:W-:-:S02]  /*d3c0*/  IMAD.MOV.U32 R234, RZ, RZ, R74 ;  /* 0x000000ffffea7224 */ /* 0x000fc400078e004a */
[----:B------:R-:W-:Y:S01]  /*d3d0*/  IMAD.MOV.U32 R37, RZ, RZ, R73 ;  /* 0x000000ffff257224 */ /* 0x000fe200078e0049 */
[----:B------:R-:W4:Y:S01]  /*d3e0*/  LDL.LU R74, [R1+0x3048] ;  /* 0x00304800014a7983 */ /* 0x000f220000300800 */
[----:B------:R-:W-:-:S03]  /*d3f0*/  IMAD.MOV.U32 R41, RZ, RZ, R72 ;  /* 0x000000ffff297224 */ /* 0x000fc600078e0048 */
[----:B------:R-:W4:Y:S04]  /*d400*/  LDL.LU.64 R72, [R1+0x3040] ;  /* 0x0030400001487983 */ /* 0x000f280000300a00 */
[----:B------:R-:W-:Y:S04]  /*d410*/  STL [R1+0x31e8], R146 ;  /* 0x0031e89201007387 */ /* 0x000fe80000100800 */
[----:B------:R-:W4:Y:S04]  /*d420*/  LDL R218, [R1+0x344] ;  /* 0x0003440001da7983 */ /* 0x000f280000100800 */
[----:B------:R-:W4:Y:S01]  /*d430*/  LDL R208, [R1+0x348] ;  /* 0x0003480001d07983 */ /* 0x000f220000100800 */
[----:B--2---:R-:W-:-:S03]  /*d440*/  IMAD.MOV.U32 R211, RZ, RZ, R96 ;  /* 0x000000ffffd37224 */ /* 0x004fc600078e0060 */
[----:B------:R-:W2:Y:S01]  /*d450*/  LDL R210, [R1+0x34c] ;  /* 0x00034c0001d27983 */ /* 0x000ea20000100800 */
[----:B------:R-:W-:Y:S02]  /*d460*/  IMAD.MOV.U32 R54, RZ, RZ, R98 ;  /* 0x000000ffff367224 */ /* 0x000fe400078e0062 */
[----:B---3--:R-:W-:Y:S01]  /*d470*/  IMAD.MOV.U32 R205, RZ, RZ, R100 ;  /* 0x000000ffffcd7224 */ /* 0x008fe200078e0064 */
[----:B------:R-:W3:Y:S01]  /*d480*/  LDL.LU R98, [R1+0x3078] ;  /* 0x0030780001627983 */ /* 0x000ee20000300800 */
[----:B------:R-:W-:Y:S02]  /*d490*/  IMAD.MOV.U32 R58, RZ, RZ, R102 ;  /* 0x000000ffff3a7224 */ /* 0x000fe400078e0066 */
[----:B----4-:R-:W-:Y:S01]  /*d4a0*/  IMAD.MOV.U32 R213, RZ, RZ, R92 ;  /* 0x000000ffffd57224 */ /* 0x010fe200078e005c */
[----:B------:R-:W4:Y:S01]  /*d4b0*/  LDL.LU R102, [R1+0x3080] ;  /* 0x0030800001667983 */ /* 0x000f220000300800 */
[----:B------:R-:W-:Y:S02]  /*d4c0*/  IMAD.MOV.U32 R50, RZ, RZ, R94 ;  /* 0x000000ffff327224 */ /* 0x000fe400078e005e */
[----:B------:R-:W-:Y:S01]  /*d4d0*/  IMAD.MOV.U32 R203, RZ, RZ, R104 ;  /* 0x000000ffffcb7224 */ /* 0x000fe200078e0068 */
[----:B------:R-:W2:Y:S01]  /*d4e0*/  LDL.LU R100, [R1+0x307c] ;  /* 0x00307c0001647983 */ /* 0x000ea20000300800 */
[----:B------:R-:W-:-:S02]  /*d4f0*/  IMAD.MOV.U32 R62, RZ, RZ, R106 ;  /* 0x000000ffff3e7224 */ /* 0x000fc400078e006a */
[----:B------:R-:W-:Y:S01]  /*d500*/  IMAD.MOV.U32 R201, RZ, RZ, R108 ;  /* 0x000000ffffc97224 */ /* 0x000fe200078e006c */
[----:B------:R-:W2:Y:S01]  /*d510*/  LDL.LU R106, [R1+0x3088] ;  /* 0x00308800016a7983 */ /* 0x000ea20000300800 */
[----:B------:R-:W-:Y:S02]  /*d520*/  IMAD.MOV.U32 R66, RZ, RZ, R110 ;  /* 0x000000ffff427224 */ /* 0x000fe400078e006e */
[----:B------:R-:W-:Y:S01]  /*d530*/  IMAD.MOV.U32 R199, RZ, RZ, R112 ;  /* 0x000000ffffc77224 */ /* 0x000fe200078e0070 */
[----:B------:R0:W-:Y:S04]  /*d540*/  STL.64 [R1+0x518], R114 ;  /* 0x0005187201007387 */ /* 0x0001e80000100a00 */
[----:B------:R-:W2:Y:S04]  /*d550*/  LDL.LU R112, [R1+0x3094] ;  /* 0x0030940001707983 */ /* 0x000ea80000300800 */
[----:B------:R-:W2:Y:S04]  /*d560*/  LDL.LU R110, [R1+0x3090] ;  /* 0x00309000016e7983 */ /* 0x000ea80000300800 */
[----:B0-----:R-:W2:Y:S04]  /*d570*/  LDL.LU R114, [R1+0x3098] ;  /* 0x0030980001727983 */ /* 0x001ea80000300800 */
[----:B------:R-:W2:Y:S04]  /*d580*/  LDL.LU R108, [R1+0x308c] ;  /* 0x00308c00016c7983 */ /* 0x000ea80000300800 */
[----:B------:R-:W2:Y:S04]  /*d590*/  LDL.LU R104, [R1+0x3084] ;  /* 0x0030840001687983 */ /* 0x000ea80000300800 */
[----:B------:R-:W2:Y:S04]  /*d5a0*/  LDL.LU R96, [R1+0x3074] ;  /* 0x0030740001607983 */ /* 0x000ea80000300800 */
[----:B------:R-:W2:Y:S04]  /*d5b0*/  LDL.LU R94, [R1+0x3070] ;  /* 0x00307000015e7983 */ /* 0x000ea80000300800 */
[----:B------:R-:W2:Y:S04]  /*d5c0*/  LDL.LU R92, [R1+0x306c] ;  /* 0x00306c00015c7983 */ /* 0x000ea80000300800 */
[----:B------:R-:W2:Y:S04]  /*d5d0*/  LDL.LU R70, [R1+0x518] ;  /* 0x0005180001467983 */ /* 0x000ea80000300800 */
[----:B------:R-:W2:Y:S01]  /*d5e0*/  LDL.LU R71, [R1+0x51c] ;  /* 0x00051c0001477983 */ /* 0x000ea20000300800 */
[----:B------:R-:W-:-:S02]  /*d5f0*/  IMAD.MOV.U32 R53, RZ, RZ, R97 ;  /* 0x000000ffff357224 */ /* 0x000fc400078e0061 */
[----:B------:R-:W-:Y:S01]  /*d600*/  IMAD.MOV.U32 R55, RZ, RZ, R99 ;  /* 0x000000ffff377224 */ /* 0x000fe200078e0063 */
[----:B------:R-:W2:Y:S01]  /*d610*/  LDL R212, [R1+0x350] ;  /* 0x0003500001d47983 */ /* 0x000ea20000100800 */
[----:B------:R-:W-:Y:S02]  /*d620*/  IMAD.MOV.U32 R57, RZ, RZ, R101 ;  /* 0x000000ffff397224 */ /* 0x000fe400078e0065 */
[----:B------:R-:W-:Y:S01]  /*d630*/  IMAD.MOV.U32 R59, RZ, RZ, R103 ;  /* 0x000000ffff3b7224 */ /* 0x000fe200078e0067 */
[----:B------:R-:W2:Y:S01]  /*d640*/  LDL R202, [R1+0x354] ;  /* 0x0003540001ca7983 */ /* 0x000ea20000100800 */
[----:B------:R-:W-:Y:S02]  /*d650*/  IMAD.MOV.U32 R61, RZ, RZ, R105 ;  /* 0x000000ffff3d7224 */ /* 0x000fe400078e0069 */
[----:B------:R-:W-:Y:S01]  /*d660*/  IMAD.MOV.U32 R63, RZ, RZ, R107 ;  /* 0x000000ffff3f7224 */ /* 0x000fe200078e006b */
[----:B------:R-:W2:Y:S01]  /*d670*/  LDL R204, [R1+0x358] ;  /* 0x0003580001cc7983 */ /* 0x000ea20000100800 */
[----:B------:R-:W-:-:S02]  /*d680*/  IMAD.MOV.U32 R65, RZ, RZ, R109 ;  /* 0x000000ffff417224 */ /* 0x000fc400078e006d */
[----:B------:R-:W-:Y:S01]  /*d690*/  IMAD.MOV.U32 R67, RZ, RZ, R111 ;  /* 0x000000ffff437224 */ /* 0x000fe200078e006f */
[----:B------:R-:W2:Y:S01]  /*d6a0*/  LDL R206, [R1+0x35c] ;  /* 0x00035c0001ce7983 */ /* 0x000ea20000100800 */
[----:B------:R-:W-:-:S03]  /*d6b0*/  IMAD.MOV.U32 R69, RZ, RZ, R113 ;  /* 0x000000ffff457224 */ /* 0x000fc600078e0071 */
[----:B------:R0:W-:Y:S04]  /*d6c0*/  STL [R1+0x31ec], R148 ;  /* 0x0031ec9401007387 */ /* 0x0001e80000100800 */
[----:B------:R1:W-:Y:S04]  /*d6d0*/  STL [R1+0x31e0], R142 ;  /* 0x0031e08e01007387 */ /* 0x0003e80000100800 */
[----:B------:R1:W-:Y:S04]  /*d6e0*/  STL [R1+0x31dc], R140 ;  /* 0x0031dc8c01007387 */ /* 0x0003e80000100800 */
[----:B------:R1:W-:Y:S04]  /*d6f0*/  STL [R1+0x31d8], R138 ;  /* 0x0031d88a01007387 */ /* 0x0003e80000100800 */
[----:B------:R1:W-:Y:S04]  /*d700*/  STL [R1+0x31d4], R136 ;  /* 0x0031d48801007387 */ /* 0x0003e80000100800 */
[----:B------:R1:W-:Y:S04]  /*d710*/  STL [R1+0x31d0], R134 ;  /* 0x0031d08601007387 */ /* 0x0003e80000100800 */
[----:B------:R1:W-:Y:S04]  /*d720*/  STL [R1+0x31cc], R132 ;  /* 0x0031cc8401007387 */ /* 0x0003e80000100800 */
[----:B------:R2:W-:Y:S04]  /*d730*/  STL.128 [R1+0x2f70], R52 ;  /* 0x002f703401007387 */ /* 0x0005e80000100c00 */
        /* <DEDUP_REMOVED lines=9> */
[----:B------:R-:W2:Y:S04]  /*d7d0*/  LDL.64 R12, [R1+0xa8] ;  /* 0x0000a800010c7983 */ /* 0x000ea80000100a00 */
[----:B------:R-:W2:Y:S04]  /*d7e0*/  LDL.128 R24, [R1+0x250] ;  /* 0x0002500001187983 */ /* 0x000ea80000100c00 */
[----:B------:R-:W2:Y:S04]  /*d7f0*/  LDL.LU R194, [R1+0x3288] ;  /* 0x0032880001c27983 */ /* 0x000ea80000300800 */
[----:B------:R-:W2:Y:S04]  /*d800*/  LDL.LU R190, [R1+0x3284] ;  /* 0x0032840001be7983 */ /* 0x000ea80000300800 */
[----:B------:R-:W2:Y:S04]  /*d810*/  LDL.LU R188, [R1+0x3280] ;  /* 0x0032800001bc7983 */ /* 0x000ea80000300800 */
[----:B------:R-:W2:Y:S04]  /*d820*/  LDL.LU R186, [R1+0x327c] ;  /* 0x00327c0001ba7983 */ /* 0x000ea80000300800 */
[----:B------:R-:W2:Y:S04]  /*d830*/  LDL.LU R184, [R1+0x3278] ;  /* 0x0032780001b87983 */ /* 0x000ea80000300800 */
[----:B------:R-:W2:Y:S04]  /*d840*/  LDL.LU.64 R180, [R1+0x3270] ;  /* 0x0032700001b47983 */ /* 0x000ea80000300a00 */
[----:B------:R-:W2:Y:S04]  /*d850*/  LDL.LU.128 R176, [R1+0x3260] ;  /* 0x0032600001b07983 */ /* 0x000ea80000300c00 */
[----:B------:R-:W2:Y:S04]  /*d860*/  LDL.LU.128 R172, [R1+0x3250] ;  /* 0x0032500001ac7983 */ /* 0x000ea80000300c00 */
[----:B------:R-:W2:Y:S04]  /*d870*/  LDL.LU.128 R168, [R1+0x3240] ;  /* 0x0032400001a87983 */ /* 0x000ea80000300c00 */
[----:B------:R-:W2:Y:S04]  /*d880*/  LDL.LU.128 R164, [R1+0x3230] ;  /* 0x0032300001a47983 */ /* 0x000ea80000300c00 */
[----:B------:R-:W2:Y:S04]  /*d890*/  LDL.LU.128 R160, [R1+0x3220] ;  /* 0x0032200001a07983 */ /* 0x000ea80000300c00 */
[----:B------:R-:W2:Y:S04]  /*d8a0*/  LDL.LU.128 R156, [R1+0x3210] ;  /* 0x00321000019c7983 */ /* 0x000ea80000300c00 */
[----:B------:R-:W2:Y:S04]  /*d8b0*/  LDL.LU.128 R152, [R1+0x3200] ;  /* 0x0032000001987983 */ /* 0x000ea80000300c00 */
[----:B------:R-:W2:Y:S04]  /*d8c0*/  LDL.LU R150, [R1+0x31f0] ;  /* 0x0031f00001967983 */ /* 0x000ea80000300800 */
[----:B0-----:R-:W2:Y:S04]  /*d8d0*/  LDL.LU R148, [R1+0x31ec] ;  /* 0x0031ec0001947983 */ /* 0x001ea80000300800 */
[----:B------:R-:W2:Y:S04]  /*d8e0*/  LDL.LU R146, [R1+0x31e8] ;  /* 0x0031e80001927983 */ /* 0x000ea80000300800 */
[----:B------:R-:W2:Y:S04]  /*d8f0*/  LDL.LU R144, [R1+0x31e4] ;  /* 0x0031e40001907983 */ /* 0x000ea80000300800 */
[----:B-1----:R-:W2:Y:S04]  /*d900*/  LDL.LU R142, [R1+0x31e0] ;  /* 0x0031e000018e7983 */ /* 0x002ea80000300800 */
[----:B------:R-:W2:Y:S04]  /*d910*/  LDL.LU R140, [R1+0x31dc] ;  /* 0x0031dc00018c7983 */ /* 0x000ea80000300800 */
[----:B------:R-:W2:Y:S04]  /*d920*/  LDL.LU R138, [R1+0x31d8] ;  /* 0x0031d800018a7983 */ /* 0x000ea80000300800 */
[----:B------:R-:W2:Y:S04]  /*d930*/  LDL.LU R136, [R1+0x31d4] ;  /* 0x0031d40001887983 */ /* 0x000ea80000300800 */
[----:B------:R-:W2:Y:S04]  /*d940*/  LDL.LU R134, [R1+0x31d0] ;  /* 0x0031d00001867983 */ /* 0x000ea80000300800 */
[----:B------:R-:W2:Y:S04]  /*d950*/  LDL.LU R132, [R1+0x31cc] ;  /* 0x0031cc0001847983 */ /* 0x000ea80000300800 */
        /* <DEDUP_REMOVED lines=14> */
[----:B---3--:R-:W-:Y:S04]  /*da40*/  STL [R1+0x2ff8], R98 ;  /* 0x002ff86201007387 */ /* 0x008fe80000100800 */
[----:B----4-:R-:W-:Y:S04]  /*da50*/  STL [R1+0x3000], R102 ;  /* 0x0030006601007387 */ /* 0x010fe80000100800 */
[----:B--2---:R-:W-:Y:S04]  /*da60*/  STL [R1+0x2ffc], R100 ;  /* 0x002ffc6401007387 */ /* 0x004fe80000100800 */
[----:B------:R-:W-:Y:S04]  /*da70*/  STL [R1+0x3008], R106 ;  /* 0x0030086a01007387 */ /* 0x000fe80000100800 */
[----:B------:R-:W-:Y:S04]  /*da80*/  STL [R1+0x2fd0], R78 ;  /* 0x002fd04e01007387 */ /* 0x000fe80000100800 */
[----:B------:R-:W-:Y:S04]  /*da90*/  STL [R1+0x3014], R112 ;  /* 0x0030147001007387 */ /* 0x000fe80000100800 */
[----:B------:R-:W-:Y:S04]  /*daa0*/  STL [R1+0x3010], R110 ;  /* 0x0030106e01007387 */ /* 0x000fe80000100800 */
[----:B------:R2:W-:Y:S04]  /*dab0*/  STL [R1+0x3018], R114 ;  /* 0x0030187201007387 */ /* 0x0005e80000100800 */
[----:B------:R3:W-:Y:S04]  /*dac0*/  STL [R1+0x300c], R108 ;  /* 0x00300c6c01007387 */ /* 0x0007e80000100800 */
[----:B------:R4:W-:Y:S04]  /*dad0*/  STL [R1+0x3004], R104 ;  /* 0x0030046801007387 */ /* 0x0009e80000100800 */
[----:B------:R4:W-:Y:S04]  /*dae0*/  STL [R1+0x2ff4], R96 ;  /* 0x002ff46001007387 */ /* 0x0009e80000100800 */
[----:B------:R4:W-:Y:S04]  /*daf0*/  STL [R1+0x2ff0], R94 ;  /* 0x002ff05e01007387 */ /* 0x0009e80000100800 */
[----:B------:R4:W-:Y:S04]  /*db00*/  STL [R1+0x2fec], R92 ;  /* 0x002fec5c01007387 */ /* 0x0009e80000100800 */
[----:B------:R-:W4:Y:S04]  /*db10*/  LDL.128 R52, [R1+0x310] ;  /* 0x0003100001347983 */ /* 0x000f280000100c00 */
[----:B------:R4:W-:Y:S04]  /*db20*/  STL [R1+0x2fcc], R76 ;  /* 0x002fcc4c01007387 */ /* 0x0009e80000100800 */
[----:B0-----:R-:W4:Y:S04]  /*db30*/  LDL.LU R130, [R1+0x3038] ;  /* 0x0030380001827983 */ /* 0x001f280000300800 */
[----:B-1----:R-:W4:Y:S04]  /*db40*/  LDL.LU R128, [R1+0x3034] ;  /* 0x0030340001807983 */ /* 0x002f280000300800 */
[----:B------:R-:W4:Y:S04]  /*db50*/  LDL.LU R126, [R1+0x3030] ;  /* 0x00303000017e7983 */ /* 0x000f280000300800 */
[----:B------:R-:W4:Y:S04]  /*db60*/  LDL.LU R124, [R1+0x302c] ;  /* 0x00302c00017c7983 */ /* 0x000f280000300800 */
[----:B------:R-:W4:Y:S04]  /*db70*/  LDL.LU R122, [R1+0x3028] ;  /* 0x00302800017a7983 */ /* 0x000f280000300800 */
[----:B------:R-:W4:Y:S04]  /*db80*/  LDL.LU R120, [R1+0x3024] ;  /* 0x0030240001787983 */ /* 0x000f280000300800 */
[----:B------:R-:W4:Y:S04]  /*db90*/  LDL.LU R118, [R1+0x3020] ;  /* 0x0030200001767983 */ /* 0x000f280000300800 */
[----:B------:R-:W4:Y:S04]  /*dba0*/  LDL.LU R116, [R1+0x301c] ;  /* 0x00301c0001747983 */ /* 0x000f280000300800 */
[----:B--2---:R-:W2:Y:S04]  /*dbb0*/  LDL.LU R114, [R1+0x3018] ;  /* 0x0030180001727983 */ /* 0x004ea80000300800 */
[----:B------:R-:W2:Y:S04]  /*dbc0*/  LDL.LU R112, [R1+0x3014] ;  /* 0x0030140001707983 */ /* 0x000ea80000300800 */
[----:B------:R-:W2:Y:S04]  /*dbd0*/  LDL.LU R110, [R1+0x3010] ;  /* 0x00301000016e7983 */ /* 0x000ea80000300800 */
[----:B---3--:R-:W3:Y:S04]  /*dbe0*/  LDL.LU R108, [R1+0x300c] ;  /* 0x00300c00016c7983 */ /* 0x008ee80000300800 */
[----:B------:R-:W3:Y:S04]  /*dbf0*/  LDL.LU R106, [R1+0x3008] ;  /* 0x00300800016a7983 */ /* 0x000ee80000300800 */
[----:B----4-:R-:W4:Y:S04]  /*dc00*/  LDL.LU R104, [R1+0x3004] ;  /* 0x0030040001687983 */ /* 0x010f280000300800 */
        /* <DEDUP_REMOVED lines=13> */
[----:B------:R0:W-:Y:S04]  /*dce0*/  STL.128 [R1+0x2fb0], R68 ;  /* 0x002fb04401007387 */ /* 0x0001e80000100c00 */
[----:B------:R1:W-:Y:S04]  /*dcf0*/  STL.128 [R1+0x2fa0], R64 ;  /* 0x002fa04001007387 */ /* 0x0003e80000100c00 */
[----:B------:R1:W-:Y:S04]  /*dd00*/  STL.128 [R1+0x2f90], R60 ;  /* 0x002f903c01007387 */ /* 0x0003e80000100c00 */
[----:B------:R1:W-:Y:S04]  /*dd10*/  STL.128 [R1+0x2f80], R56 ;  /* 0x002f803801007387 */ /* 0x0003e80000100c00 */
[----:B------:R-:W4:Y:S04]  /*dd20*/  LDL.LU R76, [R1+0x2fcc] ;  /* 0x002fcc00014c7983 */ /* 0x000f280000300800 */
[----:B------:R-:W4:Y:S04]  /*dd30*/  LDL R226, [R1+0x324] ;  /* 0x0003240001e27983 */ /* 0x000f280000100800 */
[----:B0-----:R-:W4:Y:S04]  /*dd40*/  LDL.LU.128 R68, [R1+0x2fb0] ;  /* 0x002fb00001447983 */ /* 0x001f280000300c00 */
[----:B-1----:R-:W4:Y:S04]  /*dd50*/  LDL.LU.128 R64, [R1+0x2fa0] ;  /* 0x002fa00001407983 */ /* 0x002f280000300c00 */
[----:B------:R-:W4:Y:S04]  /*dd60*/  LDL.LU.128 R60, [R1+0x2f90] ;  /* 0x002f9000013c7983 */ /* 0x000f280000300c00 */
[----:B------:R-:W4:Y:S04]  /*dd70*/  LDL.LU.128 R56, [R1+0x2f80] ;  /* 0x002f800001387983 */ /* 0x000f280000300c00 */
[----:B------:R0:W-:Y:S04]  /*dd80*/  STL [R1+0x2fc8], R74 ;  /* 0x002fc84a01007387 */ /* 0x0001e80000100800 */
[----:B------:R1:W-:Y:S04]  /*dd90*/  STL.64 [R1+0x2fc0], R72 ;  /* 0x002fc04801007387 */ /* 0x0003e80000100a00 */
[----:B------:R-:W-:Y:S04]  /*dda0*/  STL.64 [R1+0x2ef8], R20 ;  /* 0x002ef81401007387 */ /* 0x000fe80000100a00 */
[----:B0-----:R-:W4:Y:S04]  /*ddb0*/  LDL.LU R74, [R1+0x2fc8] ;  /* 0x002fc800014a7983 */ /* 0x001f280000300800 */
[----:B-1----:R-:W4:Y:S01]  /*ddc0*/  LDL.LU.64 R72, [R1+0x2fc0] ;  /* 0x002fc00001487983 */ /* 0x002f220000300a00 */
[----:B------:R-:W-:-:S02]  /*ddd0*/  IMAD.MOV.U32 R39, RZ, RZ, R83 ;  /* 0x000000ffff277224 */ /* 0x000fc400078e0053 */
[----:B------:R-:W-:Y:S01]  /*dde0*/  IMAD.MOV.U32 R43, RZ, RZ, R87 ;  /* 0x000000ffff2b7224 */ /* 0x000fe200078e0057 */
[----:B------:R-:W-:Y:S01]  /*ddf0*/  STL.64 [R1+0x2ef0], R16 ;  /* 0x002ef01001007387 */ /* 0x000fe20000100a00 */
[----:B------:R-:W-:Y:S02]  /*de00*/  IMAD.MOV.U32 R45, RZ, RZ, R89 ;  /* 0x000000ffff2d7224 */ /* 0x000fe400078e0059 */
[----:B------:R-:W-:Y:S01]  /*de10*/  IMAD.MOV.U32 R47, RZ, RZ, R91 ;  /* 0x000000ffff2f7224 */ /* 0x000fe200078e005b */
[----:B------:R-:W-:Y:S01]  /*de20*/  STL [R1+0x2ee8], R15 ;  /* 0x002ee80f01007387 */ /* 0x000fe20000100800 */
[----:B------:R-:W-:Y:S02]  /*de30*/  IMAD.MOV.U32 R49, RZ, RZ, R93 ;  /* 0x000000ffff317224 */ /* 0x000fe400078e005d */
[----:B------:R-:W-:Y:S01]  /*de40*/  IMAD.MOV.U32 R51, RZ, RZ, R95 ;  /* 0x000000ffff337224 */ /* 0x000fe200078e005f */
        /* <DEDUP_REMOVED lines=17> */
[----:B------:R1:W-:Y:S04]  /*df60*/  STL.64 [R1+0x3160], R180 ;  /* 0x003160b401007387 */ /* 0x0003e80000100a00 */
[----:B------:R1:W-:Y:S04]  /*df70*/  STL.128 [R1+0x3150], R176 ;  /* 0x003150b001007387 */ /* 0x0003e80000100c00 */
[----:B------:R1:W-:Y:S04]  /*df80*/  STL.128 [R1+0x3140], R172 ;  /* 0x003140ac01007387 */ /* 0x0003e80000100c00 */
[----:B------:R2:W-:Y:S04]  /*df90*/  STL.128 [R1+0x3130], R168 ;  /* 0x003130a801007387 */ /* 0x0005e80000100c00 */
[----:B------:R2:W-:Y:S04]  /*dfa0*/  STL.128 [R1+0x3120], R164 ;  /* 0x003120a401007387 */ /* 0x0005e80000100c00 */
[----:B------:R2:W-:Y:S04]  /*dfb0*/  STL.128 [R1+0x3110], R160 ;  /* 0x003110a001007387 */ /* 0x0005e80000100c00 */
[----:B------:R2:W-:Y:S04]  /*dfc0*/  STL.128 [R1+0x3100], R156 ;  /* 0x0031009c01007387 */ /* 0x0005e80000100c00 */
[----:B------:R2:W-:Y:S04]  /*dfd0*/  STL.128 [R1+0x30f0], R152 ;  /* 0x0030f09801007387 */ /* 0x0005e80000100c00 */
[----:B------:R2:W-:Y:S04]  /*dfe0*/  STL [R1+0x30e0], R150 ;  /* 0x0030e09601007387 */ /* 0x0005e80000100800 */
[----:B------:R2:W-:Y:S04]  /*dff0*/  STL [R1+0x30dc], R148 ;  /* 0x0030dc9401007387 */ /* 0x0005e80000100800 */
[----:B------:R2:W-:Y:S04]  /*e000*/  STL [R1+0x30d8], R146 ;  /* 0x0030d89201007387 */ /* 0x0005e80000100800 */
[----:B------:R2:W-:Y:S04]  /*e010*/  STL [R1+0x30d4], R144 ;  /* 0x0030d49001007387 */ /* 0x0005e80000100800 */
[----:B------:R2:W-:Y:S01]  /*e020*/  STL [R1+0x30d0], R142 ;  /* 0x0030d08e01007387 */ /* 0x0005e20000100800 */
[----:B------:R-:W-:-:S02]  /*e030*/  IMAD.MOV.U32 R197, RZ, RZ, R52 ;  /* 0x000000ffffc57224 */ /* 0x000fc400078e0034 */
[----:B0-----:R-:W-:Y:S01]  /*e040*/  IMAD.MOV.U32 R196, RZ, RZ, R53 ;  /* 0x000000ffffc47224 */ /* 0x001fe200078e0035 */
[----:B------:R0:W-:Y:S01]  /*e050*/  STL [R1+0x30cc], R140 ;  /* 0x0030cc8c01007387 */ /* 0x0001e20000100800 */
[----:B------:R-:W-:Y:S02]  /*e060*/  IMAD.MOV.U32 R195, RZ, RZ, R54 ;  /* 0x000000ffffc37224 */ /* 0x000fe400078e0036 */
[----:B------:R-:W-:Y:S01]  /*e070*/  IMAD.MOV.U32 R75, RZ, RZ, R55 ;  /* 0x000000ffff4b7224 */ /* 0x000fe200078e0037 */
[----:B------:R0:W-:Y:S04]  /*e080*/  STL [R1+0x30c8], R138 ;  /* 0x0030c88a01007387 */ /* 0x0001e80000100800 */
[----:B------:R0:W-:Y:S04]  /*e090*/  STL [R1+0x30c4], R136 ;  /* 0x0030c48801007387 */ /* 0x0001e80000100800 */
[----:B------:R0:W-:Y:S04]  /*e0a0*/  STL [R1+0x30c0], R134 ;  /* 0x0030c08601007387 */ /* 0x0001e80000100800 */
[----:B------:R0:W-:Y:S04]  /*e0b0*/  STL [R1+0x30bc], R132 ;  /* 0x0030bc8401007387 */ /* 0x0001e80000100800 */
[----:B------:R3:W-:Y:S04]  /*e0c0*/  STL.128 [R1+0x2f60], R48 ;  /* 0x002f603001007387 */ /* 0x0007e80000100c00 */
[----:B------:R3:W-:Y:S04]  /*e0d0*/  STL.128 [R1+0x2f50], R44 ;  /* 0x002f502c01007387 */ /* 0x0007e80000100c00 */
[----:B------:R3:W-:Y:S04]  /*e0e0*/  STL.128 [R1+0x2f40], R40 ;  /* 0x002f402801007387 */ /* 0x0007e80000100c00 */
[----:B------:R3:W-:Y:S04]  /*e0f0*/  STL.128 [R1+0x2f30], R36 ;  /* 0x002f302401007387 */ /* 0x0007e80000100c00 */
[----:B------:R3:W-:Y:S04]  /*e100*/  STL.128 [R1+0x2f20], R32 ;  /* 0x002f202001007387 */ /* 0x0007e80000100c00 */
[----:B------:R3:W-:Y:S04]  /*e110*/  STL.128 [R1+0x2f10], R28 ;  /* 0x002f101c01007387 */ /* 0x0007e80000100c00 */
[----:B------:R3:W-:Y:S04]  /*e120*/  STL.128 [R1+0x2f00], R24 ;  /* 0x002f001801007387 */ /* 0x0007e80000100c00 */
[----:B------:R3:W-:Y:S04]  /*e130*/  STL.64 [R1+0x2ee0], R12 ;  /* 0x002ee00c01007387 */ /* 0x0007e80000100a00 */
[----:B------:R3:W-:Y:S04]  /*e140*/  STL.128 [R1+0x2ed0], R8 ;  /* 0x002ed00801007387 */ /* 0x0007e80000100c00 */
[----:B------:R3:W-:Y:S04]  /*e150*/  STL.128 [R1+0x2ec0], R4 ;  /* 0x002ec00401007387 */ /* 0x0007e80000100c00 */
[----:B------:R-:W-:Y:S04]  /*e160*/  STL [R1+0xb78], R2 ;  /* 0x000b780201007387 */ /* 0x000fe80000100800 */
[----:B------:R-:W-:Y:S04]  /*e170*/  STL [R1+0xb74], R3 ;  /* 0x000b740301007387 */ /* 0x000fe80000100800 */
[----:B-1----:R-:W4:Y:S04]  /*e180*/  LDL.LU R218, [R1+0x32b8] ;  /* 0x0032b80001da7983 */ /* 0x002f280000300800 */
        /* <DEDUP_REMOVED lines=15> */
[----:B------:R-:W4:Y:S04]  /*e280*/  LDL.LU.64 R180, [R1+0x3160] ;  /* 0x0031600001b47983 */ /* 0x000f280000300a00 */
[----:B------:R-:W4:Y:S04]  /*e290*/  LDL.LU.128 R176, [R1+0x3150] ;  /* 0x0031500001b07983 */ /* 0x000f280000300c00 */
[----:B------:R-:W4:Y:S04]  /*e2a0*/  LDL.LU.128 R172, [R1+0x3140] ;  /* 0x0031400001ac7983 */ /* 0x000f280000300c00 */
[----:B--2---:R-:W2:Y:S04]  /*e2b0*/  LDL.LU.128 R168, [R1+0x3130] ;  /* 0x0031300001a87983 */ /* 0x004ea80000300c00 */
[----:B------:R-:W2:Y:S04]  /*e2c0*/  LDL.LU.128 R164, [R1+0x3120] ;  /* 0x0031200001a47983 */ /* 0x000ea80000300c00 */
[----:B------:R-:W2:Y:S04]  /*e2d0*/  LDL.LU.128 R160, [R1+0x3110] ;  /* 0x0031100001a07983 */ /* 0x000ea80000300c00 */
[----:B------:R-:W2:Y:S04]  /*e2e0*/  LDL.LU.128 R156, [R1+0x3100] ;  /* 0x00310000019c7983 */ /* 0x000ea80000300c00 */
[----:B------:R-:W2:Y:S04]  /*e2f0*/  LDL.LU.128 R152, [R1+0x30f0] ;  /* 0x0030f00001987983 */ /* 0x000ea80000300c00 */
[----:B------:R-:W2:Y:S04]  /*e300*/  LDL.LU R150, [R1+0x30e0] ;  /* 0x0030e00001967983 */ /* 0x000ea80000300800 */
[----:B------:R-:W2:Y:S04]  /*e310*/  LDL.LU R148, [R1+0x30dc] ;  /* 0x0030dc0001947983 */ /* 0x000ea80000300800 */
[----:B------:R-:W2:Y:S04]  /*e320*/  LDL.LU R146, [R1+0x30d8] ;  /* 0x0030d80001927983 */ /* 0x000ea80000300800 */
[----:B------:R-:W2:Y:S04]  /*e330*/  LDL.LU R144, [R1+0x30d4] ;  /* 0x0030d40001907983 */ /* 0x000ea80000300800 */
[----:B------:R-:W2:Y:S04]  /*e340*/  LDL.LU R142, [R1+0x30d0] ;  /* 0x0030d000018e7983 */ /* 0x000ea80000300800 */
[----:B0-----:R-:W2:Y:S04]  /*e350*/  LDL.LU R140, [R1+0x30cc] ;  /* 0x0030cc00018c7983 */ /* 0x001ea80000300800 */
[----:B------:R-:W2:Y:S04]  /*e360*/  LDL.LU R138, [R1+0x30c8] ;  /* 0x0030c800018a7983 */ /* 0x000ea80000300800 */
[----:B------:R-:W2:Y:S04]  /*e370*/  LDL.LU R136, [R1+0x30c4] ;  /* 0x0030c40001887983 */ /* 0x000ea80000300800 */
[----:B------:R-:W2:Y:S04]  /*e380*/  LDL.LU R134, [R1+0x30c0] ;  /* 0x0030c00001867983 */ /* 0x000ea80000300800 */
[----:B------:R-:W2:Y:S04]  /*e390*/  LDL.LU R132, [R1+0x30bc] ;  /* 0x0030bc0001847983 */ /* 0x000ea80000300800 */
[----:B------:R-:W2:Y:S04]  /*e3a0*/  LDL.LU.128 R52, [R1+0x2f70] ;  /* 0x002f700001347983 */ /* 0x000ea80000300c00 */
[----:B---3--:R-:W3:Y:S04]  /*e3b0*/  LDL.LU.128 R48, [R1+0x2f60] ;  /* 0x002f600001307983 */ /* 0x008ee80000300c00 */
[----:B------:R-:W3:Y:S04]  /*e3c0*/  LDL.LU.128 R44, [R1+0x2f50] ;  /* 0x002f5000012c7983 */ /* 0x000ee80000300c00 */
[----:B------:R-:W3:Y:S04]  /*e3d0*/  LDL.LU.128 R40, [R1+0x2f40] ;  /* 0x002f400001287983 */ /* 0x000ee80000300c00 */
[----:B------:R-:W3:Y:S04]  /*e3e0*/  LDL.LU.128 R36, [R1+0x2f30] ;  /* 0x002f300001247983 */ /* 0x000ee80000300c00 */
[----:B------:R-:W3:Y:S04]  /*e3f0*/  LDL.LU.128 R32, [R1+0x2f20] ;  /* 0x002f200001207983 */ /* 0x000ee80000300c00 */
[----:B------:R-:W3:Y:S04]  /*e400*/  LDL.LU.128 R28, [R1+0x2f10] ;  /* 0x002f1000011c7983 */ /* 0x000ee80000300c00 */
[----:B------:R-:W3:Y:S04]  /*e410*/  LDL.LU.128 R24, [R1+0x2f00] ;  /* 0x002f000001187983 */ /* 0x000ee80000300c00 */
[----:B------:R-:W3:Y:S04]  /*e420*/  LDL.LU.64 R20, [R1+0x2ef8] ;  /* 0x002ef80001147983 */ /* 0x000ee80000300a00 */
[----:B------:R-:W3:Y:S04]  /*e430*/  LDL.LU.64 R16, [R1+0x2ef0] ;  /* 0x002ef00001107983 */ /* 0x000ee80000300a00 */
[----:B------:R-:W3:Y:S04]  /*e440*/  LDL.LU R15, [R1+0x2ee8] ;  /* 0x002ee800010f7983 */ /* 0x000ee80000300800 */
[----:B------:R-:W3:Y:S04]  /*e450*/  LDL.LU.64 R12, [R1+0x2ee0] ;  /* 0x002ee000010c7983 */ /* 0x000ee80000300a00 */
[----:B------:R-:W3:Y:S04]  /*e460*/  LDL.LU.128 R8, [R1+0x2ed0] ;  /* 0x002ed00001087983 */ /* 0x000ee80000300c00 */
[----:B------:R-:W3:Y:S04]  /*e470*/  LDL.LU.128 R4, [R1+0x2ec0] ;  /* 0x002ec00001047983 */ /* 0x000ee80000300c00 */
        /* <DEDUP_REMOVED lines=13> */
[----:B----4-:R-:W-:Y:S04]  /*e550*/  STL [R1+0x2e88], R104 ;  /* 0x002e886801007387 */ /* 0x010fe80000100800 */
        /* <DEDUP_REMOVED lines=20> */
[----:B------:R0:W-:Y:S04]  /*e6a0*/  STL.128 [R1+0x2e00], R56 ;  /* 0x002e003801007387 */ /* 0x0001e80000100c00 */
[----:B------:R-:W4:Y:S04]  /*e6b0*/  LDL R220, [R1+0x330] ;  /* 0x0003300001dc7983 */ /* 0x000f280000100800 */
[----:B------:R-:W4:Y:S04]  /*e6c0*/  LDL R222, [R1+0x334] ;  /* 0x0003340001de7983 */ /* 0x000f280000100800 */
[----:B------:R-:W4:Y:S04]  /*e6d0*/  LDL R224, [R1+0x338] ;  /* 0x0003380001e07983 */ /* 0x000f280000100800 */
[----:B0-----:R-:W4:Y:S04]  /*e6e0*/  LDL.128 R56, [R1+0x320] ;  /* 0x0003200001387983 */ /* 0x001f280000100c00 */
[----:B------:R-:W4:Y:S04]  /*e6f0*/  LDL.LU.128 R68, [R1+0x2e30] ;  /* 0x002e300001447983 */ /* 0x000f280000300c00 */
[----:B------:R-:W4:Y:S04]  /*e700*/  LDL.LU.128 R64, [R1+0x2e20] ;  /* 0x002e200001407983 */ /* 0x000f280000300c00 */
[----:B------:R-:W4:Y:S04]  /*e710*/  LDL.LU.128 R60, [R1+0x2e10] ;  /* 0x002e1000013c7983 */ /* 0x000f280000300c00 */
[----:B------:R-:W4:Y:S04]  /*e720*/  LDL.LU R130, [R1+0x2ebc] ;  /* 0x002ebc0001827983 */ /* 0x000f280000300800 */
[----:B------:R-:W4:Y:S04]  /*e730*/  LDL.LU R128, [R1+0x2eb8] ;  /* 0x002eb80001807983 */ /* 0x000f280000300800 */
[----:B------:R-:W4:Y:S04]  /*e740*/  LDL.LU R126, [R1+0x2eb4] ;  /* 0x002eb400017e7983 */ /* 0x000f280000300800 */
[----:B------:R-:W4:Y:S04]  /*e750*/  LDL.LU R124, [R1+0x2eb0] ;  /* 0x002eb000017c7983 */ /* 0x000f280000300800 */
[----:B------:R-:W4:Y:S04]  /*e760*/  LDL.LU R122, [R1+0x2eac] ;  /* 0x002eac00017a7983 */ /* 0x000f280000300800 */
[----:B------:R0:W-:Y:S04]  /*e770*/  STL.128 [R1+0x2e40], R72 ;  /* 0x002e404801007387 */ /* 0x0001e80000100c00 */
[----:B------:R-:W4:Y:S04]  /*e780*/  LDL.LU R120, [R1+0x2ea8] ;  /* 0x002ea80001787983 */ /* 0x000f280000300800 */
[----:B------:R-:W-:Y:S04]  /*e790*/  STL [R1+0x374], R194 ;  /* 0x000374c201007387 */ /* 0x000fe80000100800 */
[----:B------:R-:W-:Y:S04]  /*e7a0*/  STL [R1+0x33c], R214 ;  /* 0x00033cd601007387 */ /* 0x000fe80000100800 */
[----:B0-----:R-:W4:Y:S04]  /*e7b0*/  LDL.LU.128 R72, [R1+0x2e40] ;  /* 0x002e400001487983 */ /* 0x001f280000300c00 */
        /* <DEDUP_REMOVED lines=9> */
[----:B--2---:R0:W-:Y:S04]  /*e850*/  STL.128 [R1+0x2df0], R52 ;  /* 0x002df03401007387 */ /* 0x0041e80000100c00 */
[----:B---3--:R1:W-:Y:S04]  /*e860*/  STL.128 [R1+0x2de0], R48 ;  /* 0x002de03001007387 */ /* 0x0083e80000100c00 */
[----:B------:R2:W-:Y:S04]  /*e870*/  STL.128 [R1+0x2dd0], R44 ;  /* 0x002dd02c01007387 */ /* 0x0005e80000100c00 */
[----:B------:R3:W-:Y:S04]  /*e880*/  STL.128 [R1+0x2dc0], R40 ;  /* 0x002dc02801007387 */ /* 0x0007e80000100c00 */
[----:B------:R3:W-:Y:S04]  /*e890*/  STL.128 [R1+0x2db0], R36 ;  /* 0x002db02401007387 */ /* 0x0007e80000100c00 */
[----:B------:R3:W-:Y:S04]  /*e8a0*/  STL.128 [R1+0x2da0], R32 ;  /* 0x002da02001007387 */ /* 0x0007e80000100c00 */
[----:B------:R3:W-:Y:S04]  /*e8b0*/  STL.128 [R1+0x2d90], R28 ;  /* 0x002d901c01007387 */ /* 0x0007e80000100c00 */
[----:B------:R3:W-:Y:S04]  /*e8c0*/  STL.128 [R1+0x2d80], R24 ;  /* 0x002d801801007387 */ /* 0x0007e80000100c00 */
[----:B------:R3:W-:Y:S04]  /*e8d0*/  STL.64 [R1+0x2d78], R20 ;  /* 0x002d781401007387 */ /* 0x0007e80000100a00 */
[----:B------:R3:W-:Y:S04]  /*e8e0*/  STL.64 [R1+0x2d70], R16 ;  /* 0x002d701001007387 */ /* 0x0007e80000100a00 */
[----:B------:R3:W-:Y:S04]  /*e8f0*/  STL [R1+0x2d68], R15 ;  /* 0x002d680f01007387 */ /* 0x0007e80000100800 */
[----:B------:R3:W-:Y:S04]  /*e900*/  STL.64 [R1+0x2d60], R12 ;  /* 0x002d600c01007387 */ /* 0x0007e80000100a00 */
[----:B------:R3:W-:Y:S04]  /*e910*/  STL.128 [R1+0x2d50], R8 ;  /* 0x002d500801007387 */ /* 0x0007e80000100c00 */
[----:B------:R3:W-:Y:S04]  /*e920*/  STL.128 [R1+0x2d40], R4 ;  /* 0x002d400401007387 */ /* 0x0007e80000100c00 */
        /* <DEDUP_REMOVED lines=13> */
[----:B0-----:R-:W4:Y:S04]  /*ea00*/  LDL.LU.128 R52, [R1+0x2df0] ;  /* 0x002df00001347983 */ /* 0x001f280000300c00 */
[----:B-1----:R-:W4:Y:S04]  /*ea10*/  LDL.LU.128 R48, [R1+0x2de0] ;  /* 0x002de00001307983 */ /* 0x002f280000300c00 */
[----:B--2---:R-:W2:Y:S04]  /*ea20*/  LDL.LU.128 R44, [R1+0x2dd0] ;  /* 0x002dd000012c7983 */ /* 0x004ea80000300c00 */
[----:B---3--:R-:W3:Y:S04]  /*ea30*/  LDL.LU.128 R40, [R1+0x2dc0] ;  /* 0x002dc00001287983 */ /* 0x008ee80000300c00 */
        /* <DEDUP_REMOVED lines=10> */
[----:B----4-:R-:W-:Y:S04]  /*eae0*/  STL [R1+0x330], R220 ;  /* 0x000330dc01007387 */ /* 0x010fe80000100800 */
[----:B------:R-:W-:Y:S04]  /*eaf0*/  STL [R1+0x334], R222 ;  /* 0x000334de01007387 */ /* 0x000fe80000100800 */
[----:B------:R-:W-:Y:S01]  /*eb00*/  STL [R1+0x338], R224 ;  /* 0x000338e001007387 */ /* 0x000fe20000100800 */
[----:B------:R-:W-:-:S03]  /*eb10*/  IMAD.MOV.U32 R194, RZ, RZ, R56 ;  /* 0x000000ffffc27224 */ /* 0x000fc600078e0038 */
[----:B------:R0:W-:Y:S01]  /*eb20*/  STL.64 [R1+0x538], R58 ;  /* 0x0005383a01007387 */ /* 0x0001e20000100a00 */
[----:B------:R-:W-:-:S03]  /*eb30*/  IMAD.MOV.U32 R77, RZ, RZ, R57 ;  /* 0x000000ffff4d7224 */ /* 0x000fc600078e0039 */
[----:B------:R-:W-:Y:S04]  /*eb40*/  STL.128 [R1+0x2ca0], R68 ;  /* 0x002ca04401007387 */ /* 0x000fe80000100c00 */
[----:B------:R-:W-:Y:S04]  /*eb50*/  STL.128 [R1+0x2c90], R64 ;  /* 0x002c904001007387 */ /* 0x000fe80000100c00 */
[----:B------:R1:W-:Y:S04]  /*eb60*/  STL.128 [R1+0x2c80], R60 ;  /* 0x002c803c01007387 */ /* 0x0003e80000100c00 */
[----:B0-----:R-:W4:Y:S04]  /*eb70*/  LDL.LU.128 R56, [R1+0x2e00] ;  /* 0x002e000001387983 */ /* 0x001f280000300c00 */
[----:B------:R-:W4:Y:S04]  /*eb80*/  LDL.LU R79, [R1+0x53c] ;  /* 0x00053c00014f7983 */ /* 0x000f280000300800 */
[----:B------:R0:W-:Y:S04]  /*eb90*/  STL [R1+0x2d34], R130 ;  /* 0x002d348201007387 */ /* 0x0001e80000100800 */
[----:B------:R0:W-:Y:S04]  /*eba0*/  STL [R1+0x2d30], R128 ;  /* 0x002d308001007387 */ /* 0x0001e80000100800 */
[----:B------:R0:W-:Y:S04]  /*ebb0*/  STL [R1+0x2d2c], R126 ;  /* 0x002d2c7e01007387 */ /* 0x0001e80000100800 */
[----:B------:R0:W-:Y:S04]  /*ebc0*/  STL [R1+0x2d28], R124 ;  /* 0x002d287c01007387 */ /* 0x0001e80000100800 */
[----:B------:R0:W-:Y:S04]  /*ebd0*/  STL [R1+0x2d24], R122 ;  /* 0x002d247a01007387 */ /* 0x0001e80000100800 */
[----:B-1----:R-:W4:Y:S04]  /*ebe0*/  LDL.128 R60, [R1+0x330] ;  /* 0x00033000013c7983 */ /* 0x002f280000100c00 */
[----:B------:R-:W4:Y:S04]  /*ebf0*/  LDL.LU.128 R68, [R1+0x2ca0] ;  /* 0x002ca00001447983 */ /* 0x000f280000300c00 */
[----:B------:R-:W4:Y:S04]  /*ec00*/  LDL.LU.128 R64, [R1+0x2c90] ;  /* 0x002c900001407983 */ /* 0x000f280000300c00 */
[----:B------:R1:W-:Y:S04]  /*ec10*/  STL [R1+0x2d20], R120 ;  /* 0x002d207801007387 */ /* 0x0003e80000100800 */
[----:B0-----:R-:W4:Y:S04]  /*ec20*/  LDL.LU R130, [R1+0x2d34] ;  /* 0x002d340001827983 */ /* 0x001f280000300800 */
[----:B------:R-:W4:Y:S04]  /*ec30*/  LDL.LU R128, [R1+0x2d30] ;  /* 0x002d300001807983 */ /* 0x000f280000300800 */
[----:B------:R-:W4:Y:S04]  /*ec40*/  LDL.LU R126, [R1+0x2d2c] ;  /* 0x002d2c00017e7983 */ /* 0x000f280000300800 */
[----:B------:R-:W4:Y:S04]  /*ec50*/  LDL.LU R124, [R1+0x2d28] ;  /* 0x002d2800017c7983 */ /* 0x000f280000300800 */
[----:B------:R-:W4:Y:S04]  /*ec60*/  LDL.LU R122, [R1+0x2d24] ;  /* 0x002d2400017a7983 */ /* 0x000f280000300800 */
[----:B------:R0:W-:Y:S04]  /*ec70*/  STL.128 [R1+0x2cb0], R72 ;  /* 0x002cb04801007387 */ /* 0x0001e80000100c00 */
[----:B-1----:R-:W4:Y:S01]  /*ec80*/  LDL.LU R120, [R1+0x2d20] ;  /* 0x002d200001787983 */ /* 0x002f220000300800 */
[----:B------:R-:W-:-:S03]  /*ec90*/  IMAD.MOV.U32 R223, RZ, RZ, R81 ;  /* 0x000000ffffdf7224 */ /* 0x000fc600078e0051 */
[----:B------:R-:W-:Y:S04]  /*eca0*/  STL [R1+0x370], R190 ;  /* 0x000370be01007387 */ /* 0x000fe80000100800 */
[----:B------:R-:W-:Y:S04]  /*ecb0*/  STL [R1+0x340], R216 ;  /* 0x000340d801007387 */ /* 0x000fe80000100800 */
[----:B0-----:R-:W4:Y:S04]  /*ecc0*/  LDL.LU.128 R72, [R1+0x2cb0] ;  /* 0x002cb00001487983 */ /* 0x001f280000300c00 */
        /* <DEDUP_REMOVED lines=23> */
[----:B0-----:R-:W4:Y:S04]  /*ee40*/  LDL.LU R118, [R1+0x2d1c] ;  /* 0x002d1c0001767983 */ /* 0x001f280000300800 */
[----:B-1----:R-:W4:Y:S04]  /*ee50*/  LDL.LU R116, [R1+0x2d18] ;  /* 0x002d180001747983 */ /* 0x002f280000300800 */
[----:B------:R-:W-:Y:S04]  /*ee60*/  STL.128 [R1+0x2c60], R52 ;  /* 0x002c603401007387 */ /* 0x000fe80000100c00 */
[----:B------:R-:W-:Y:S04]  /*ee70*/  STL.128 [R1+0x2c50], R48 ;  /* 0x002c503001007387 */ /* 0x000fe80000100c00 */
[----:B--2---:R-:W-:Y:S04]  /*ee80*/  STL.128 [R1+0x2c40], R44 ;  /* 0x002c402c01007387 */ /* 0x004fe80000100c00 */
[----:B---3--:R-:W-:Y:S04]  /*ee90*/  STL.128 [R1+0x2c30], R40 ;  /* 0x002c302801007387 */ /* 0x008fe80000100c00 */
[----:B------:R-:W-:Y:S04]  /*eea0*/  STL.128 [R1+0x2c20], R36 ;  /* 0x002c202401007387 */ /* 0x000fe80000100c00 */
[----:B------:R-:W-:Y:S04]  /*eeb0*/  STL.128 [R1+0x2c10], R32 ;  /* 0x002c102001007387 */ /* 0x000fe80000100c00 */
[----:B------:R-:W-:Y:S04]  /*eec0*/  STL.128 [R1+0x2c00], R28 ;  /* 0x002c001c01007387 */ /* 0x000fe80000100c00 */
[----:B------:R-:W-:Y:S04]  /*eed0*/  STL.128 [R1+0x2bf0], R24 ;  /* 0x002bf01801007387 */ /* 0x000fe80000100c00 */
[----:B------:R-:W-:Y:S04]  /*eee0*/  STL.64 [R1+0x2be8], R20 ;  /* 0x002be81401007387 */ /* 0x000fe80000100a00 */
[----:B------:R-:W-:Y:S04]  /*eef0*/  STL.64 [R1+0x2be0], R16 ;  /* 0x002be01001007387 */ /* 0x000fe80000100a00 */
[----:B------:R-:W-:Y:S04]  /*ef00*/  STL [R1+0x2bd8], R15 ;  /* 0x002bd80f01007387 */ /* 0x000fe80000100800 */
[----:B------:R-:W-:Y:S04]  /*ef10*/  STL.64 [R1+0x2bd0], R12 ;  /* 0x002bd00c01007387 */ /* 0x000fe80000100a00 */
[----:B------:R-:W-:Y:S04]  /*ef20*/  STL.128 [R1+0x2bc0], R8 ;  /* 0x002bc00801007387 */ /* 0x000fe80000100c00 */
[----:B------:R-:W-:Y:S04]  /*ef30*/  STL.128 [R1+0x2bb0], R4 ;  /* 0x002bb00401007387 */ /* 0x000fe80000100c00 */
[----:B------:R-:W2:Y:S04]  /*ef40*/  LDL.LU R114, [R1+0x2d14] ;  /* 0x002d140001727983 */ /* 0x000ea80000300800 */
[----:B------:R-:W3:Y:S04]  /*ef50*/  LDL.LU R112, [R1+0x2d10] ;  /* 0x002d100001707983 */ /* 0x000ee80000300800 */
        /* <DEDUP_REMOVED lines=13> */
[----:B----4-:R-:W-:Y:S04]  /*f030*/  STL.128 [R1+0x2c70], R56 ;  /* 0x002c703801007387 */ /* 0x010fe80000100c00 */
[----:B------:R0:W-:Y:S04]  /*f040*/  STL.128 [R1+0x2cc0], R76 ;  /* 0x002cc04c01007387 */ /* 0x0001e80000100c00 */
[----:B------:R-:W4:Y:S04]  /*f050*/  LDL.LU R84, [R1+0x2cd8] ;  /* 0x002cd80001547983 */ /* 0x000f280000300800 */
[----:B------:R-:W4:Y:S04]  /*f060*/  LDL.LU R82, [R1+0x2cd4] ;  /* 0x002cd40001527983 */ /* 0x000f280000300800 */
[----:B------:R-:W4:Y:S04]  /*f070*/  LDL.LU R80, [R1+0x2cd0] ;  /* 0x002cd00001507983 */ /* 0x000f280000300800 */
[----:B0-----:R-:W4:Y:S04]  /*f080*/  LDL.LU.128 R76, [R1+0x2cc0] ;  /* 0x002cc000014c7983 */ /* 0x001f280000300c00 */
[----:B------:R-:W4:Y:S01]  /*f090*/  LDL.LU.128 R56, [R1+0x2c70] ;  /* 0x002c700001387983 */ /* 0x000f220000300c00 */
[----:B------:R-:W-:-:S03]  /*f0a0*/  IMAD.MOV.U32 R190, RZ, RZ, R60 ;  /* 0x000000ffffbe7224 */ /* 0x000fc600078e003c */
[----:B------:R0:W-:Y:S01]  /*f0b0*/  STL.64 [R1+0x548], R62 ;  /* 0x0005483e01007387 */ /* 0x0001e20000100a00 */
[----:B------:R-:W-:-:S03]  /*f0c0*/  IMAD.MOV.U32 R81, RZ, RZ, R61 ;  /* 0x000000ffff517224 */ /* 0x000fc600078e003d */
[----:B------:R-:W-:Y:S04]  /*f0d0*/  STL.128 [R1+0x2b10], R68 ;  /* 0x002b104401007387 */ /* 0x000fe80000100c00 */
[----:B------:R1:W-:Y:S04]  /*f0e0*/  STL.128 [R1+0x2b00], R64 ;  /* 0x002b004001007387 */ /* 0x0003e80000100c00 */
[----:B0-----:R-:W4:Y:S04]  /*f0f0*/  LDL.LU.128 R60, [R1+0x2c80] ;  /* 0x002c8000013c7983 */ /* 0x001f280000300c00 */
[----:B------:R-:W4:Y:S04]  /*f100*/  LDL.LU.128 R52, [R1+0x2c60] ;  /* 0x002c600001347983 */ /* 0x000f280000300c00 */
[----:B------:R-:W4:Y:S04]  /*f110*/  LDL.LU.128 R48, [R1+0x2c50] ;  /* 0x002c500001307983 */ /* 0x000f280000300c00 */
[----:B------:R-:W4:Y:S04]  /*f120*/  LDL.LU.128 R44, [R1+0x2c40] ;  /* 0x002c4000012c7983 */ /* 0x000f280000300c00 */
[----:B------:R-:W4:Y:S04]  /*f130*/  LDL.LU.128 R40, [R1+0x2c30] ;  /* 0x002c300001287983 */ /* 0x000f280000300c00 */
[----:B------:R-:W4:Y:S04]  /*f140*/  LDL.LU.128 R36, [R1+0x2c20] ;  /* 0x002c200001247983 */ /* 0x000f280000300c00 */
[----:B------:R-:W4:Y:S04]  /*f150*/  LDL.LU.128 R32, [R1+0x2c10] ;  /* 0x002c100001207983 */ /* 0x000f280000300c00 */
[----:B------:R-:W4:Y:S04]  /*f160*/  LDL.LU.128 R28, [R1+0x2c00] ;  /* 0x002c0000011c7983 */ /* 0x000f280000300c00 */
[----:B------:R-:W4:Y:S04]  /*f170*/  LDL.LU.128 R24, [R1+0x2bf0] ;  /* 0x002bf00001187983 */ /* 0x000f280000300c00 */
[----:B------:R-:W4:Y:S04]  /*f180*/  LDL.LU.64 R20, [R1+0x2be8] ;  /* 0x002be80001147983 */ /* 0x000f280000300a00 */
[----:B------:R-:W4:Y:S04]  /*f190*/  LDL.LU.64 R16, [R1+0x2be0] ;  /* 0x002be00001107983 */ /* 0x000f280000300a00 */
[----:B------:R-:W4:Y:S04]  /*f1a0*/  LDL.LU R15, [R1+0x2bd8] ;  /* 0x002bd800010f7983 */ /* 0x000f280000300800 */
[----:B------:R-:W4:Y:S04]  /*f1b0*/  LDL.LU.64 R12, [R1+0x2bd0] ;  /* 0x002bd000010c7983 */ /* 0x000f280000300a00 */
[----:B------:R-:W4:Y:S04]  /*f1c0*/  LDL.LU.128 R8, [R1+0x2bc0] ;  /* 0x002bc00001087983 */ /* 0x000f280000300c00 */
[----:B------:R-:W4:Y:S04]  /*f1d0*/  LDL.LU.128 R4, [R1+0x2bb0] ;  /* 0x002bb00001047983 */ /* 0x000f280000300c00 */
        /* <DEDUP_REMOVED lines=25> */
[----:B------:R-:W-:Y:S04]  /*f370*/  STL [R1+0x380], R186 ;  /* 0x000380ba01007387 */ /* 0x000fe80000100800 */
[----:B0-----:R-:W4:Y:S04]  /*f380*/  LDL.LU R118, [R1+0x2b94] ;  /* 0x002b940001767983 */ /* 0x001f280000300800 */
[----:B-1----:R-:W4:Y:S04]  /*f390*/  LDL.LU R116, [R1+0x2b90] ;  /* 0x002b900001747983 */ /* 0x002f280000300800 */
[----:B------:R-:W4:Y:S04]  /*f3a0*/  LDL.LU R191, [R1+0x538] ;  /* 0x0005380001bf7983 */ /* 0x000f280000300800 */
[----:B------:R-:W4:Y:S04]  /*f3b0*/  LDL.LU R189, [R1+0x548] ;  /* 0x0005480001bd7983 */ /* 0x000f280000300800 */
[----:B--2---:R0:W-:Y:S04]  /*f3c0*/  STL [R1+0x2b8c], R114 ;  /* 0x002b8c7201007387 */ /* 0x0041e80000100800 */
[----:B---3--:R1:W-:Y:S04]  /*f3d0*/  STL [R1+0x2b88], R112 ;  /* 0x002b887001007387 */ /* 0x0083e80000100800 */
        /* <DEDUP_REMOVED lines=13> */
[----:B0-----:R-:W3:Y:S04]  /*f4b0*/  LDL.LU R114, [R1+0x2b8c] ;  /* 0x002b8c0001727983 */ /* 0x001ee80000300800 */
[----:B-1----:R-:W3:Y:S04]  /*f4c0*/  LDL.LU R112, [R1+0x2b88] ;  /* 0x002b880001707983 */ /* 0x002ee80000300800 */
[----:B----4-:R0:W-:Y:S04]  /*f4d0*/  STL [R1+0x2b50], R84 ;  /* 0x002b505401007387 */ /* 0x0101e80000100800 */
[----:B--2---:R-:W2:Y:S04]  /*f4e0*/  LDL.LU R110, [R1+0x2b84] ;  /* 0x002b8400016e7983 */ /* 0x004ea80000300800 */
[----:B---3--:R-:W3:Y:S04]  /*f4f0*/  LDL.LU R108, [R1+0x2b80] ;  /* 0x002b8000016c7983 */ /* 0x008ee80000300800 */
[----:B------:R-:W-:Y:S04]  /*f500*/  STL.128 [R1+0x2b30], R76 ;  /* 0x002b304c01007387 */ /* 0x000fe80000100c00 */
[----:B------:R-:W-:Y:S04]  /*f510*/  STL.128 [R1+0x2ae0], R56 ;  /* 0x002ae03801007387 */ /* 0x000fe80000100c00 */
[----:B------:R-:W4:Y:S04]  /*f520*/  LDL.LU R106, [R1+0x2b7c] ;  /* 0x002b7c00016a7983 */ /* 0x000f280000300800 */
[----:B------:R-:W4:Y:S04]  /*f530*/  LDL.LU R104, [R1+0x2b78] ;  /* 0x002b780001687983 */ /* 0x000f280000300800 */
[----:B------:R-:W4:Y:S04]  /*f540*/  LDL.LU R102, [R1+0x2b74] ;  /* 0x002b740001667983 */ /* 0x000f280000300800 */
[----:B------:R-:W4:Y:S04]  /*f550*/  LDL.LU R100, [R1+0x2b70] ;  /* 0x002b700001647983 */ /* 0x000f280000300800 */
        /* <DEDUP_REMOVED lines=15> */
[----:B------:R1:W-:Y:S04]  /*f650*/  STL.128 [R1+0x2b40], R80 ;  /* 0x002b405001007387 */ /* 0x0003e80000100c00 */
[----:B------:R-:W4:Y:S04]  /*f660*/  LDL.LU R98, [R1+0x2b6c] ;  /* 0x002b6c0001627983 */ /* 0x000f280000300800 */
[----:B------:R-:W4:Y:S04]  /*f670*/  LDL.LU R96, [R1+0x2b68] ;  /* 0x002b680001607983 */ /* 0x000f280000300800 */
[----:B------:R-:W4:Y:S04]  /*f680*/  LDL.LU R94, [R1+0x2b64] ;  /* 0x002b6400015e7983 */ /* 0x000f280000300800 */
[----:B------:R-:W4:Y:S04]  /*f690*/  LDL.LU R92, [R1+0x2b60] ;  /* 0x002b6000015c7983 */ /* 0x000f280000300800 */
[----:B------:R-:W4:Y:S01]  /*f6a0*/  LDL.LU R90, [R1+0x2b5c] ;  /* 0x002b5c00015a7983 */ /* 0x000f220000300800 */
[----:B------:R-:W-:-:S02]  /*f6b0*/  IMAD.MOV.U32 R188, RZ, RZ, R64 ;  /* 0x000000ffffbc7224 */ /* 0x000fc400078e0040 */
[----:B------:R-:W-:Y:S01]  /*f6c0*/  IMAD.MOV.U32 R85, RZ, RZ, R65 ;  /* 0x000000ffff557224 */ /* 0x000fe200078e0041 */
[----:B------:R1:W-:Y:S04]  /*f6d0*/  STL.64 [R1+0x558], R66 ;  /* 0x0005584201007387 */ /* 0x0003e80000100a00 */
[----:B------:R1:W-:Y:S04]  /*f6e0*/  STL.128 [R1+0x2970], R68 ;  /* 0x0029704401007387 */ /* 0x0003e80000100c00 */
[----:B------:R-:W4:Y:S04]  /*f6f0*/  LDL.LU R88, [R1+0x2b58] ;  /* 0x002b580001587983 */ /* 0x000f280000300800 */
[----:B------:R-:W4:Y:S04]  /*f700*/  LDL.LU R86, [R1+0x2b54] ;  /* 0x002b540001567983 */ /* 0x000f280000300800 */
[----:B0-----:R-:W4:Y:S04]  /*f710*/  LDL.LU R84, [R1+0x2b50] ;  /* 0x002b500001547983 */ /* 0x001f280000300800 */
[----:B-1----:R-:W4:Y:S04]  /*f720*/  LDL.LU.128 R80, [R1+0x2b40] ;  /* 0x002b400001507983 */ /* 0x002f280000300c00 */
        /* <DEDUP_REMOVED lines=31> */
[----:B------:R0:W-:Y:S04]  /*f920*/  STL.128 [R1+0x2980], R72 ;  /* 0x0029804801007387 */ /* 0x0001e80000100c00 */
[----:B------:R-:W4:Y:S04]  /*f930*/  LDL.LU R120, [R1+0x2a00] ;  /* 0x002a000001787983 */ /* 0x000f280000300800 */
[----:B------:R1:W-:Y:S04]  /*f940*/  STL [R1+0x29fc], R118 ;  /* 0x0029fc7601007387 */ /* 0x0003e80000100800 */
[----:B------:R3:W-:Y:S04]  /*f950*/  STL [R1+0x29f8], R116 ;  /* 0x0029f87401007387 */ /* 0x0007e80000100800 */
[----:B0-----:R-:W4:Y:S04]  /*f960*/  LDL.LU.128 R72, [R1+0x2980] ;  /* 0x0029800001487983 */ /* 0x001f280000300c00 */
[----:B------:R-:W4:Y:S04]  /*f970*/  LDL.LU R187, [R1+0x558] ;  /* 0x0005580001bb7983 */ /* 0x000f280000300800 */
[----:B------:R0:W-:Y:S04]  /*f980*/  STL [R1+0x29f4], R114 ;  /* 0x0029f47201007387 */ /* 0x0001e80000100800 */
[----:B------:R4:W-:Y:S04]  /*f990*/  STL [R1+0x29f0], R112 ;  /* 0x0029f07001007387 */ /* 0x0009e80000100800 */
[----:B-1----:R-:W4:Y:S04]  /*f9a0*/  LDL.LU R118, [R1+0x29fc] ;  /* 0x0029fc0001767983 */ /* 0x002f280000300800 */
[----:B--2---:R1:W-:Y:S04]  /*f9b0*/  STL [R1+0x29ec], R110 ;  /* 0x0029ec6e01007387 */ /* 0x0043e80000100800 */
[----:B---3--:R2:W-:Y:S04]  /*f9c0*/  STL [R1+0x29e8], R108 ;  /* 0x0029e86c01007387 */ /* 0x0085e80000100800 */
[----:B------:R-:W3:Y:S04]  /*f9d0*/  LDL.LU R116, [R1+0x29f8] ;  /* 0x0029f80001747983 */ /* 0x000ee80000300800 */
[----:B0-----:R-:W3:Y:S04]  /*f9e0*/  LDL.LU R114, [R1+0x29f4] ;  /* 0x0029f40001727983 */ /* 0x001ee80000300800 */
[----:B----4-:R0:W-:Y:S04]  /*f9f0*/  STL [R1+0x29e4], R106 ;  /* 0x0029e46a01007387 */ /* 0x0101e80000100800 */
[----:B------:R4:W-:Y:S04]  /*fa00*/  STL [R1+0x29e0], R104 ;  /* 0x0029e06801007387 */ /* 0x0009e80000100800 */
[----:B------:R4:W-:Y:S04]  /*fa10*/  STL [R1+0x29dc], R102 ;  /* 0x0029dc6601007387 */ /* 0x0009e80000100800 */
[----:B------:R4:W-:Y:S04]  /*fa20*/  STL [R1+0x29d8], R100 ;  /* 0x0029d86401007387 */ /* 0x0009e80000100800 */
[----:B------:R-:W3:Y:S04]  /*fa30*/  LDL.LU R112, [R1+0x29f0] ;  /* 0x0029f00001707983 */ /* 0x000ee80000300800 */
[----:B-1----:R-:W3:Y:S04]  /*fa40*/  LDL.LU R110, [R1+0x29ec] ;  /* 0x0029ec00016e7983 */ /* 0x002ee80000300800 */
[----:B--2---:R-:W2:Y:S04]  /*fa50*/  LDL.LU R108, [R1+0x29e8] ;  /* 0x0029e800016c7983 */ /* 0x004ea80000300800 */
[----:B0-----:R-:W3:Y:S04]  /*fa60*/  LDL.LU R106, [R1+0x29e4] ;  /* 0x0029e400016a7983 */ /* 0x001ee80000300800 */
[----:B----4-:R-:W4:Y:S04]  /*fa70*/  LDL.LU R104, [R1+0x29e0] ;  /* 0x0029e00001687983 */ /* 0x010f280000300800 */
[----:B------:R-:W2:Y:S04]  /*fa80*/  LDL.LU R102, [R1+0x29dc] ;  /* 0x0029dc0001667983 */ /* 0x000ea80000300800 */
[----:B------:R-:W3:Y:S04]  /*fa90*/  LDL.LU R100, [R1+0x29d8] ;  /* 0x0029d80001647983 */ /* 0x000ee80000300800 */
[----:B------:R-:W-:Y:S04]  /*faa0*/  STL [R1+0x364], R198 ;  /* 0x000364c601007387 */ /* 0x000fe80000100800 */
[----:B------:R-:W-:Y:S04]  /*fab0*/  STL [R1+0x368], R200 ;  /* 0x000368c801007387 */ /* 0x000fe80000100800 */
[----:B------:R0:W-:Y:S04]  /*fac0*/  STL [R1+0x29d4], R98 ;  /* 0x0029d46201007387 */ /* 0x0001e80000100800 */
[----:B------:R1:W-:Y:S04]  /*fad0*/  STL [R1+0x29d0], R96 ;  /* 0x0029d06001007387 */ /* 0x0003e80000100800 */
[----:B------:R1:W-:Y:S04]  /*fae0*/  STL [R1+0x29cc], R94 ;  /* 0x0029cc5e01007387 */ /* 0x0003e80000100800 */
[----:B------:R1:W-:Y:S04]  /*faf0*/  STL [R1+0x29c8], R92 ;  /* 0x0029c85c01007387 */ /* 0x0003e80000100800 */
[----:B------:R1:W-:Y:S04]  /*fb00*/  STL [R1+0x29c4], R90 ;  /* 0x0029c45a01007387 */ /* 0x0003e80000100800 */
[----:B0-----:R-:W4:Y:S04]  /*fb10*/  LDL.LU R98, [R1+0x29d4] ;  /* 0x0029d40001627983 */ /* 0x001f280000300800 */
[----:B-1----:R-:W2:Y:S04]  /*fb20*/  LDL.LU R96, [R1+0x29d0] ;  /* 0x0029d00001607983 */ /* 0x002ea80000300800 */
[----:B------:R0:W-:Y:S04]  /*fb30*/  STL [R1+0x29c0], R88 ;  /* 0x0029c05801007387 */ /* 0x0001e80000100800 */
[----:B------:R-:W3:Y:S04]  /*fb40*/  LDL.LU R94, [R1+0x29cc] ;  /* 0x0029cc00015e7983 */ /* 0x000ee80000300800 */
[----:B------:R-:W4:Y:S04]  /*fb50*/  LDL.LU R92, [R1+0x29c8] ;  /* 0x0029c800015c7983 */ /* 0x000f280000300800 */
        /* <DEDUP_REMOVED lines=20> */
[----:B------:R-:W2:Y:S04]  /*fca0*/  LDL.LU R90, [R1+0x29c4] ;  /* 0x0029c400015a7983 */ /* 0x000ea80000300800 */
[----:B0-----:R-:W2:Y:S04]  /*fcb0*/  LDL.LU R88, [R1+0x29c0] ;  /* 0x0029c00001587983 */ /* 0x001ea80000300800 */
[----:B-1----:R-:W2:Y:S04]  /*fcc0*/  LDL.LU.128 R80, [R1+0x29a0] ;  /* 0x0029a00001507983 */ /* 0x002ea80000300c00 */
[----:B------:R-:W2:Y:S04]  /*fcd0*/  LDL.LU.128 R84, [R1+0x29b0] ;  /* 0x0029b00001547983 */ /* 0x000ea80000300c00 */
[----:B------:R-:W2:Y:S01]  /*fce0*/  LDL.LU.128 R76, [R1+0x2990] ;  /* 0x00299000014c7983 */ /* 0x000ea20000300c00 */
[----:B------:R-:W-:-:S03]  /*fcf0*/  IMAD.MOV.U32 R186, RZ, RZ, R68 ;  /* 0x000000ffffba7224 */ /* 0x000fc600078e0044 */
[----:B------:R0:W-:Y:S01]  /*fd00*/  STL.64 [R1+0x568], R70 ;  /* 0x0005684601007387 */ /* 0x0001e20000100a00 */
[----:B------:R-:W-:-:S03]  /*fd10*/  IMAD.MOV.U32 R89, RZ, RZ, R69 ;  /* 0x000000ffff597224 */ /* 0x000fc600078e0045 */
[----:B------:R-:W2:Y:S04]  /*fd20*/  LDL.LU.128 R64, [R1+0x2960] ;  /* 0x0029600001407983 */ /* 0x000ea80000300c00 */
[----:B------:R-:W2:Y:S04]  /*fd30*/  LDL.LU.128 R60, [R1+0x2950] ;  /* 0x00295000013c7983 */ /* 0x000ea80000300c00 */
[----:B0-----:R-:W2:Y:S04]  /*fd40*/  LDL.LU.128 R68, [R1+0x2970] ;  /* 0x0029700001447983 */ /* 0x001ea80000300c00 */
[----:B------:R-:W2:Y:S04]  /*fd50*/  LDL.LU.128 R56, [R1+0x2940] ;  /* 0x0029400001387983 */ /* 0x000ea80000300c00 */
        /* <DEDUP_REMOVED lines=8> */
[----:B------:R-:W2:Y:S04]  /*fde0*/  LDL.LU.64 R20, [R1+0x28b8] ;  /* 0x0028b80001147983 */ /* 0x000ea80000300a00 */
[----:B------:R-:W2:Y:S04]  /*fdf0*/  LDL.LU.64 R16, [R1+0x28b0] ;  /* 0x0028b00001107983 */ /* 0x000ea80000300a00 */
[----:B------:R-:W2:Y:S04]  /*fe00*/  LDL.LU R15, [R1+0x28a8] ;  /* 0x0028a800010f7983 */ /* 0x000ea80000300800 */
[----:B------:R-:W2:Y:S04]  /*fe10*/  LDL.LU.64 R12, [R1+0x28a0] ;  /* 0x0028a000010c7983 */ /* 0x000ea80000300a00 */
[----:B------:R-:W2:Y:S04]  /*fe20*/  LDL.LU.128 R8, [R1+0x2890] ;  /* 0x0028900001087983 */ /* 0x000ea80000300c00 */
[----:B------:R-:W2:Y:S04]  /*fe30*/  LDL.LU.128 R4, [R1+0x2880] ;  /* 0x0028800001047983 */ /* 0x000ea80000300c00 */
[----:B------:R-:W2:Y:S04]  /*fe40*/  LDL.LU R185, [R1+0x568] ;  /* 0x0005680001b97983 */ /* 0x000ea80000300800 */
[----:B------:R-:W2:Y:S04]  /*fe50*/  LDL.LU R91, [R1+0x56c] ;  /* 0x00056c00015b7983 */ /* 0x000ea80000300800 */
[----:B------:R-:W-:Y:S04]  /*fe60*/  STL [R1+0x287c], R130 ;  /* 0x00287c8201007387 */ /* 0x000fe80000100800 */
[----:B------:R-:W-:Y:S04]  /*fe70*/  STL [R1+0x2878], R128 ;  /* 0x0028788001007387 */ /* 0x000fe80000100800 */
[----:B------:R-:W-:Y:S04]  /*fe80*/  STL [R1+0x2874], R126 ;  /* 0x0028747e01007387 */ /* 0x000fe80000100800 */
[----:B------:R-:W-:Y:S04]  /*fe90*/  STL [R1+0x2870], R124 ;  /* 0x0028707c01007387 */ /* 0x000fe80000100800 */
[----:B------:R-:W-:Y:S04]  /*fea0*/  STL [R1+0x286c], R122 ;  /* 0x00286c7a01007387 */ /* 0x000fe80000100800 */
[----:B------:R-:W-:Y:S04]  /*feb0*/  STL [R1+0x2868], R120 ;  /* 0x0028687801007387 */ /* 0x000fe80000100800 */
[----:B------:R0:W-:Y:S04]  /*fec0*/  STL.128 [R1+0x27e0], R72 ;  /* 0x0027e04801007387 */ /* 0x0001e80000100c00 */
[----:B------:R-:W-:Y:S04]  /*fed0*/  STL [R1+0x378], R150 ;  /* 0x0003789601007387 */ /* 0x000fe80000100800 */
[----:B------:R-:W-:Y:S04]  /*fee0*/  STL [R1+0x37c], R184 ;  /* 0x00037cb801007387 */ /* 0x000fe80000100800 */
[----:B------:R-:W-:Y:S04]  /*fef0*/  STL [R1+0x384], R144 ;  /* 0x0003849001007387 */ /* 0x000fe80000100800 */
[----:B0-----:R-:W2:Y:S04]  /*ff00*/  LDL.128 R72, [R1+0x360] ;  /* 0x0003600001487983 */ /* 0x001ea80000100c00 */
[----:B------:R-:W-:Y:S04]  /*ff10*/  STL [R1+0x388], R146 ;  /* 0x0003889201007387 */ /* 0x000fe80000100800 */
[----:B------:R-:W-:Y:S04]  /*ff20*/  STL [R1+0x38c], R148 ;  /* 0x00038c9401007387 */ /* 0x000fe80000100800 */
[----:B------:R-:W-:Y:S04]  /*ff30*/  STL [R1+0x390], R138 ;  /* 0x0003908a01007387 */ /* 0x000fe80000100800 */
[----:B------:R-:W-:Y:S04]  /*ff40*/  STL [R1+0x394], R140 ;  /* 0x0003948c01007387 */ /* 0x000fe80000100800 */
[----:B------:R-:W-:Y:S04]  /*ff50*/  STL [R1+0x398], R142 ;  /* 0x0003988e01007387 */ /* 0x000fe80000100800 */
[----:B------:R-:W-:Y:S04]  /*ff60*/  STL [R1+0x39c], R132 ;  /* 0x00039c8401007387 */ /* 0x000fe80000100800 */
[----:B------:R-:W2:Y:S04]  /*ff70*/  LDL.LU R128, [R1+0x2878] ;  /* 0x0028780001807983 */ /* 0x000ea80000300800 */
[----:B------:R-:W2:Y:S04]  /*ff80*/  LDL.LU R126, [R1+0x2874] ;  /* 0x00287400017e7983 */ /* 0x000ea80000300800 */
[----:B------:R-:W2:Y:S04]  /*ff90*/  LDL.LU R124, [R1+0x2870] ;  /* 0x00287000017c7983 */ /* 0x000ea80000300800 */
[----:B------:R-:W2:Y:S04]  /*ffa0*/  LDL.LU R122, [R1+0x286c] ;  /* 0x00286c00017a7983 */ /* 0x000ea80000300800 */
[----:B------:R-:W2:Y:S04]  /*ffb0*/  LDL.LU R120, [R1+0x2868] ;  /* 0x0028680001787983 */ /* 0x000ea80000300800 */
[----:B------:R-:W-:Y:S04]  /*ffc0*/  STL [R1+0x3a0], R134 ;  /* 0x0003a08601007387 */ /* 0x000fe80000100800 */
[----:B------:R-:W-:Y:S04]  /*ffd0*/  STL [R1+0x3a4], R136 ;  /* 0x0003a48801007387 */ /* 0x000fe80000100800 */
[----:B------:R-:W2:Y:S04]  /*ffe0*/  LDL.LU R130, [R1+0x287c] ;  /* 0x00287c0001827983 */ /* 0x000ea80000300800 */
[----:B---3--:R0:W-:Y:S04]  /*fff0*/  STL [R1+0x2834], R94 ;  /* 0x0028345e01007387 */ /* 0x0081e80000100800 */
[----:B----4-:R1:W-:Y:S04]  /*10000*/  STL [R1+0x2830], R92 ;  /* 0x0028305c01007387 */ /* 0x0103e80000100800 */
[----:B0-----:R-:W3:Y:S04]  /*10010*/  LDL.LU R94, [R1+0x2834] ;  /* 0x00283400015e7983 */ /* 0x001ee80000300800 */
[----:B-1----:R-:W3:Y:S04]  /*10020*/  LDL.LU R92, [R1+0x2830] ;  /* 0x00283000015c7983 */ /* 0x002ee80000300800 */
[----:B--2---:R-:W-:Y:S04]  /*10030*/  STL.64 [R1+0x578], R74 ;  /* 0x0005784a01007387 */ /* 0x004fe80000100a00 */
[----:B------:R-:W3:Y:S01]  /*10040*/  LDL.LU R95, [R1+0x57c] ;  /* 0x00057c00015f7983 */ /* 0x000ee20000300800 */
[----:B------:R-:W-:-:S03]  /*10050*/  IMAD.MOV.U32 R93, RZ, RZ, R73 ;  /* 0x000000ffff5d7224 */ /* 0x000fc600078e0049 */
[----:B------:R0:W-:Y:S04]  /*10060*/  STL [R1+0x283c], R98 ;  /* 0x00283c6201007387 */ /* 0x0001e80000100800 */
[----:B------:R1:W-:Y:S04]  /*10070*/  STL [R1+0x2838], R96 ;  /* 0x0028386001007387 */ /* 0x0003e80000100800 */
[----:B------:R2:W-:Y:S04]  /*10080*/  STL [R1+0x2844], R102 ;  /* 0x0028446601007387 */ /* 0x0005e80000100800 */
[----:B0-----:R-:W4:Y:S04]  /*10090*/  LDL.LU R98, [R1+0x283c] ;  /* 0x00283c0001627983 */ /* 0x001f280000300800 */
[----:B-1----:R-:W4:Y:S04]  /*100a0*/  LDL.LU R96, [R1+0x2838] ;  /* 0x0028380001607983 */ /* 0x002f280000300800 */
[----:B------:R0:W-:Y:S04]  /*100b0*/  STL [R1+0x2840], R100 ;  /* 0x0028406401007387 */ /* 0x0001e80000100800 */
[----:B--2---:R-:W2:Y:S01]  /*100c0*/  LDL.LU R102, [R1+0x2844] ;  /* 0x0028440001667983 */ /* 0x004ea20000300800 */
[----:B------:R-:W-:-:S03]  /*100d0*/  IMAD.MOV.U32 R184, RZ, RZ, R72 ;  /* 0x000000ffffb87224 */ /* 0x000fc600078e0048 */
[----:B------:R1:W-:Y:S04]  /*100e0*/  STL [R1+0x2850], R108 ;  /* 0x0028506c01007387 */ /* 0x0003e80000100800 */
[----:B0-----:R-:W2:Y:S04]  /*100f0*/  LDL.LU R100, [R1+0x2840] ;  /* 0x0028400001647983 */ /* 0x001ea80000300800 */
        /* <DEDUP_REMOVED lines=25> */
[----:B-1----:R-:W2:Y:S04]  /*10290*/  LDL.LU R108, [R1+0x2850] ;  /* 0x00285000016c7983 */ /* 0x002ea80000300800 */
[----:B0-----:R-:W2:Y:S04]  /*102a0*/  LDL.LU R110, [R1+0x2854] ;  /* 0x00285400016e7983 */ /* 0x001ea80000300800 */
[----:B------:R-:W2:Y:S04]  /*102b0*/  LDL.LU R106, [R1+0x284c] ;  /* 0x00284c00016a7983 */ /* 0x000ea80000300800 */
[----:B------:R-:W2:Y:S04]  /*102c0*/  LDL.LU R104, [R1+0x2848] ;  /* 0x0028480001687983 */ /* 0x000ea80000300800 */
        /* <DEDUP_REMOVED lines=23> */
[----:B------:R0:W-:Y:S04]  /*10440*/  STL [R1+0x2858], R112 ;  /* 0x0028587001007387 */ /* 0x0001e80000100800 */
[----:B------:R1:W-:Y:S04]  /*10450*/  STL [R1+0x2864], R118 ;  /* 0x0028647601007387 */ /* 0x0003e80000100800 */
[----:B------:R1:W-:Y:S04]  /*10460*/  STL [R1+0x2860], R116 ;  /* 0x0028607401007387 */ /* 0x0003e80000100800 */
[----:B0-----:R-:W2:Y:S04]  /*10470*/  LDL.LU R112, [R1+0x2858] ;  /* 0x0028580001707983 */ /* 0x001ea80000300800 */
[----:B------:R0:W-:Y:S04]  /*10480*/  STL [R1+0x285c], R114 ;  /* 0x00285c7201007387 */ /* 0x0001e80000100800 */
[----:B-1----:R-:W2:Y:S04]  /*10490*/  LDL.LU R118, [R1+0x2864] ;  /* 0x0028640001767983 */ /* 0x002ea80000300800 */
[----:B------:R-:W2:Y:S04]  /*104a0*/  LDL.LU R116, [R1+0x2860] ;  /* 0x0028600001747983 */ /* 0x000ea80000300800 */
[----:B0-----:R-:W2:Y:S04]  /*104b0*/  LDL.LU R114, [R1+0x285c] ;  /* 0x00285c0001727983 */ /* 0x001ea80000300800 */
[----:B------:R-:W-:Y:S04]  /*104c0*/  STL [R1+0x3a8], R126 ;  /* 0x0003a87e01007387 */ /* 0x000fe80000100800 */
[----:B------:R-:W-:Y:S04]  /*104d0*/  STL [R1+0x3ac], R128 ;  /* 0x0003ac8001007387 */ /* 0x000fe80000100800 */
[----:B------:R0:W-:Y:S04]  /*104e0*/  STL [R1+0x26d8], R124 ;  /* 0x0026d87c01007387 */ /* 0x0001e80000100800 */
[----:B------:R1:W-:Y:S04]  /*104f0*/  STL [R1+0x26d4], R122 ;  /* 0x0026d47a01007387 */ /* 0x0003e80000100800 */
[----:B------:R1:W-:Y:S04]  /*10500*/  STL [R1+0x26d0], R120 ;  /* 0x0026d07801007387 */ /* 0x0003e80000100800 */
[----:B---3--:R3:W-:Y:S04]  /*10510*/  STL.128 [R1+0x2690], R92 ;  /* 0x0026905c01007387 */ /* 0x0087e80000100c00 */
[----:B0-----:R-:W2:Y:S04]  /*10520*/  LDL.LU R124, [R1+0x26d8] ;  /* 0x0026d800017c7983 */ /* 0x001ea80000300800 */
[----:B-1----:R-:W2:Y:S04]  /*10530*/  LDL.LU R122, [R1+0x26d4] ;  /* 0x0026d400017a7983 */ /* 0x002ea80000300800 */
[----:B------:R-:W2:Y:S04]  /*10540*/  LDL.LU R120, [R1+0x26d0] ;  /* 0x0026d00001787983 */ /* 0x000ea80000300800 */
[----:B---3--:R-:W3:Y:S04]  /*10550*/  LDL.128 R92, [R1+0x370] ;  /* 0x00037000015c7983 */ /* 0x008ee80000100c00 */
[----:B----4-:R0:W-:Y:S04]  /*10560*/  STL [R1+0x26a4], R98 ;  /* 0x0026a46201007387 */ /* 0x0101e80000100800 */
[----:B------:R1:W-:Y:S04]  /*10570*/  STL [R1+0x26a0], R96 ;  /* 0x0026a06001007387 */ /* 0x0003e80000100800 */
[----:B------:R-:W4:Y:S04]  /*10580*/  LDL.LU R151, [R1+0x578] ;  /* 0x0005780001977983 */ /* 0x000f280000300800 */
[----:B0-----:R-:W4:Y:S04]  /*10590*/  LDL.LU R98, [R1+0x26a4] ;  /* 0x0026a40001627983 */ /* 0x001f280000300800 */
[----:B-1----:R-:W4:Y:S04]  /*105a0*/  LDL.LU R96, [R1+0x26a0] ;  /* 0x0026a00001607983 */ /* 0x002f280000300800 */
[----:B---3--:R-:W-:Y:S04]  /*105b0*/  STL.64 [R1+0x588], R94 ;  /* 0x0005885e01007387 */ /* 0x008fe80000100a00 */
[----:B------:R-:W4:Y:S01]  /*105c0*/  LDL.LU R99, [R1+0x58c] ;  /* 0x00058c0001637983 */ /* 0x000f220000300800 */
[----:B------:R-:W-:-:S03]  /*105d0*/  IMAD.MOV.U32 R97, RZ, RZ, R93 ;  /* 0x000000ffff617224 */ /* 0x000fc600078e005d */
[----:B--2---:R0:W-:Y:S04]  /*105e0*/  STL [R1+0x26ac], R102 ;  /* 0x0026ac6601007387 */ /* 0x0041e80000100800 */
[----:B------:R1:W-:Y:S01]  /*105f0*/  STL [R1+0x26a8], R100 ;  /* 0x0026a86401007387 */ /* 0x0003e20000100800 */
[----:B------:R-:W-:-:S03]  /*10600*/  IMAD.MOV.U32 R150, RZ, RZ, R92 ;  /* 0x000000ffff967224 */ /* 0x000fc600078e005c */
[----:B------:R2:W-:Y:S04]  /*10610*/  STL [R1+0x26b8], R108 ;  /* 0x0026b86c01007387 */ /* 0x0005e80000100800 */
[----:B0-----:R-:W3:Y:S04]  /*10620*/  LDL.LU R102, [R1+0x26ac] ;  /* 0x0026ac0001667983 */ /* 0x001ee80000300800 */
[----:B-1----:R-:W3:Y:S04]  /*10630*/  LDL.LU R100, [R1+0x26a8] ;  /* 0x0026a80001647983 */ /* 0x002ee80000300800 */
        /* <DEDUP_REMOVED lines=26> */
[----:B--2---:R-:W2:Y:S04]  /*107e0*/  LDL.LU R108, [R1+0x26b8] ;  /* 0x0026b800016c7983 */ /* 0x004ea80000300800 */
[----:B0-----:R-:W2:Y:S04]  /*107f0*/  LDL.LU R110, [R1+0x26bc] ;  /* 0x0026bc00016e7983 */ /* 0x001ea80000300800 */
[----:B-1----:R-:W2:Y:S04]  /*10800*/  LDL.LU R106, [R1+0x26b4] ;  /* 0x0026b400016a7983 */ /* 0x002ea80000300800 */
        /* <DEDUP_REMOVED lines=33> */
[----:B------:R-:W2:Y:S04]  /*10a20*/  LDL.LU R149, [R1+0x588] ;  /* 0x0005880001957983 */ /* 0x000ea80000300800 */
[----:B----4-:R0:W-:Y:S04]  /*10a30*/  STL.128 [R1+0x2500], R96 ;  /* 0x0025006001007387 */ /* 0x0101e80000100c00 */
[----:B0-----:R-:W4:Y:S04]  /*10a40*/  LDL.128 R96, [R1+0x380] ;  /* 0x0003800001607983 */ /* 0x001f280000100c00 */
[----:B---3--:R0:W-:Y:S04]  /*10a50*/  STL [R1+0x2514], R102 ;  /* 0x0025146601007387 */ /* 0x0081e80000100800 */
[----:B------:R1:W-:Y:S04]  /*10a60*/  STL [R1+0x2510], R100 ;  /* 0x0025106401007387 */ /* 0x0003e80000100800 */
[----:B0-----:R-:W3:Y:S04]  /*10a70*/  LDL.LU R102, [R1+0x2514] ;  /* 0x0025140001667983 */ /* 0x001ee80000300800 */
[----:B-1----:R-:W3:Y:S01]  /*10a80*/  LDL.LU R100, [R1+0x2510] ;  /* 0x0025100001647983 */ /* 0x002ee20000300800 */
[----:B----4-:R-:W-:-:S03]  /*10a90*/  IMAD.MOV.U32 R148, RZ, RZ, R96 ;  /* 0x000000ffff947224 */ /* 0x010fc600078e0060 */
[----:B------:R0:W-:Y:S01]  /*10aa0*/  STL.64 [R1+0x598], R98 ;  /* 0x0005986201007387 */ /* 0x0001e20000100a00 */
[----:B------:R-:W-:-:S03]  /*10ab0*/  IMAD.MOV.U32 R101, RZ, RZ, R97 ;  /* 0x000000ffff657224 */ /* 0x000fc600078e0061 */
[----:B------:R-:W3:Y:S04]  /*10ac0*/  LDL.LU R103, [R1+0x59c] ;  /* 0x00059c0001677983 */ /* 0x000ee80000300800 */
[----:B--2---:R1:W-:Y:S04]  /*10ad0*/  STL [R1+0x2520], R108 ;  /* 0x0025206c01007387 */ /* 0x0043e80000100800 */
[----:B0-----:R-:W2:Y:S04]  /*10ae0*/  LDL.LU.128 R96, [R1+0x2500] ;  /* 0x0025000001607983 */ /* 0x001ea80000300c00 */
        /* <DEDUP_REMOVED lines=29> */
[----:B----4-:R-:W4:Y:S04]  /*10cc0*/  LDL.LU R106, [R1+0x251c] ;  /* 0x00251c00016a7983 */ /* 0x010f280000300800 */
[----:B------:R-:W4:Y:S04]  /*10cd0*/  LDL.LU R104, [R1+0x2518] ;  /* 0x0025180001687983 */ /* 0x000f280000300800 */
        /* <DEDUP_REMOVED lines=24> */
[----:B------:R0:W-:Y:S04]  /*10e60*/  STL [R1+0x2528], R112 ;  /* 0x0025287001007387 */ /* 0x0001e80000100800 */
[----:B------:R1:W-:Y:S04]  /*10e70*/  STL [R1+0x2534], R118 ;  /* 0x0025347601007387 */ /* 0x0003e80000100800 */
[----:B------:R1:W-:Y:S04]  /*10e80*/  STL [R1+0x2530], R116 ;  /* 0x0025307401007387 */ /* 0x0003e80000100800 */
[----:B0-----:R-:W4:Y:S04]  /*10e90*/  LDL.LU R112, [R1+0x2528] ;  /* 0x0025280001707983 */ /* 0x001f280000300800 */
[----:B------:R0:W-:Y:S04]  /*10ea0*/  STL [R1+0x252c], R114 ;  /* 0x00252c7201007387 */ /* 0x0001e80000100800 */
[----:B-1----:R-:W4:Y:S04]  /*10eb0*/  LDL.LU R118, [R1+0x2534] ;  /* 0x0025340001767983 */ /* 0x002f280000300800 */
[----:B------:R-:W4:Y:S04]  /*10ec0*/  LDL.LU R116, [R1+0x2530] ;  /* 0x0025300001747983 */ /* 0x000f280000300800 */
[----:B0-----:R-:W4:Y:S04]  /*10ed0*/  LDL.LU R114, [R1+0x252c] ;  /* 0x00252c0001727983 */ /* 0x001f280000300800 */
[----:B------:R-:W4:Y:S04]  /*10ee0*/  LDL.LU R147, [R1+0x598] ;  /* 0x0005980001937983 */ /* 0x000f280000300800 */
[----:B---3--:R0:W-:Y:S04]  /*10ef0*/  STL.128 [R1+0x2370], R100 ;  /* 0x0023706401007387 */ /* 0x0081e80000100c00 */
[----:B--2---:R1:W-:Y:S04]  /*10f00*/  STL.128 [R1+0x2360], R96 ;  /* 0x0023606001007387 */ /* 0x0043e80000100c00 */
[----:B0-----:R-:W2:Y:S04]  /*10f10*/  LDL.LU.128 R100, [R1+0x2370] ;  /* 0x0023700001647983 */ /* 0x001ea80000300c00 */
[----:B-1----:R-:W3:Y:S04]  /*10f20*/  LDL.128 R96, [R1+0x390] ;  /* 0x0003900001607983 */ /* 0x002ee80000100c00 */
[----:B------:R0:W-:Y:S04]  /*10f30*/  STL [R1+0x2388], R108 ;  /* 0x0023886c01007387 */ /* 0x0001e80000100800 */
[----:B------:R1:W-:Y:S04]  /*10f40*/  STL [R1+0x238c], R110 ;  /* 0x00238c6e01007387 */ /* 0x0003e80000100800 */
[----:B----4-:R4:W-:Y:S04]  /*10f50*/  STL [R1+0x2384], R106 ;  /* 0x0023846a01007387 */ /* 0x0109e80000100800 */
        /* <DEDUP_REMOVED lines=21> */
[----:B------:R-:W-:Y:S04]  /*110b0*/  STL [R1+0x2228], R15 ;  /* 0x0022280f01007387 */ /* 0x000fe80000100800 */
[----:B------:R-:W-:Y:S04]  /*110c0*/  STL.64 [R1+0x2220], R12 ;  /* 0x0022200c01007387 */ /* 0x000fe80000100a00 */
[----:B------:R-:W-:Y:S04]  /*110d0*/  STL.128 [R1+0x2210], R8 ;  /* 0x0022100801007387 */ /* 0x000fe80000100c00 */
[----:B------:R-:W-:Y:S04]  /*110e0*/  STL.128 [R1+0x2200], R4 ;  /* 0x0022000401007387 */ /* 0x000fe80000100c00 */
[----:B0-----:R-:W3:Y:S04]  /*110f0*/  LDL.LU R108, [R1+0x2388] ;  /* 0x00238800016c7983 */ /* 0x001ee80000300800 */
[----:B-1----:R-:W3:Y:S04]  /*11100*/  LDL.LU R110, [R1+0x238c] ;  /* 0x00238c00016e7983 */ /* 0x002ee80000300800 */
        /* <DEDUP_REMOVED lines=19> */
[----:B--2---:R-:W-:Y:S04]  /*11240*/  STL.128 [R1+0x21e0], R100 ;  /* 0x0021e06401007387 */ /* 0x004fe80000100c00 */
[----:B------:R-:W2:Y:S01]  /*11250*/  LDL.LU.128 R24, [R1+0x2240] ;  /* 0x0022400001187983 */ /* 0x000ea20000300c00 */
[----:B---3--:R-:W-:-:S03]  /*11260*/  IMAD.MOV.U32 R146, RZ, RZ, R96 ;  /* 0x000000ffff927224 */ /* 0x008fc600078e0060 */
[----:B------:R0:W-:Y:S01]  /*11270*/  STL.64 [R1+0x5a8], R98 ;  /* 0x0005a86201007387 */ /* 0x0001e20000100a00 */
[----:B------:R-:W-:-:S03]  /*11280*/  IMAD.MOV.U32 R105, RZ, RZ, R97 ;  /* 0x000000ffff697224 */ /* 0x000fc600078e0061 */
[----:B------:R-:W3:Y:S04]  /*11290*/  LDL.LU.64 R20, [R1+0x2238] ;  /* 0x0022380001147983 */ /* 0x000ee80000300a00 */
[----:B------:R-:W3:Y:S04]  /*112a0*/  LDL.LU.64 R16, [R1+0x2230] ;  /* 0x0022300001107983 */ /* 0x000ee80000300a00 */
[----:B0-----:R-:W3:Y:S04]  /*112b0*/  LDL.LU.128 R96, [R1+0x2360] ;  /* 0x0023600001607983 */ /* 0x001ee80000300c00 */
[----:B------:R-:W3:Y:S04]  /*112c0*/  LDL.LU R15, [R1+0x2228] ;  /* 0x00222800010f7983 */ /* 0x000ee80000300800 */
[----:B------:R-:W3:Y:S04]  /*112d0*/  LDL.LU.64 R12, [R1+0x2220] ;  /* 0x00222000010c7983 */ /* 0x000ee80000300a00 */
[----:B------:R-:W3:Y:S04]  /*112e0*/  LDL.LU.128 R8, [R1+0x2210] ;  /* 0x0022100001087983 */ /* 0x000ee80000300c00 */
[----:B------:R-:W3:Y:S04]  /*112f0*/  LDL.LU.128 R4, [R1+0x2200] ;  /* 0x0022000001047983 */ /* 0x000ee80000300c00 */
[----:B------:R-:W3:Y:S04]  /*11300*/  LDL.LU R107, [R1+0x5ac] ;  /* 0x0005ac00016b7983 */ /* 0x000ee80000300800 */
[----:B------:R-:W3:Y:S04]  /*11310*/  LDL.128 R100, [R1+0x3a0] ;  /* 0x0003a00001647983 */ /* 0x000ee80000100c00 */
[----:B------:R0:W-:Y:S04]  /*11320*/  STL [R1+0x2390], R112 ;  /* 0x0023907001007387 */ /* 0x0001e80000100800 */
[----:B------:R-:W3:Y:S04]  /*11330*/  LDL.LU R145, [R1+0x5a8] ;  /* 0x0005a80001917983 */ /* 0x000ee80000300800 */
[----:B------:R-:W-:Y:S04]  /*11340*/  STL.64 [R1+0x2060], R234 ;  /* 0x002060ea01007387 */ /* 0x000fe80000100a00 */
[----:B0-----:R-:W3:Y:S04]  /*11350*/  LDL.LU R112, [R1+0x2390] ;  /* 0x0023900001707983 */ /* 0x001ee80000300800 */
        /* <DEDUP_REMOVED lines=13> */
[----:B----4-:R0:W-:Y:S04]  /*11430*/  STL.128 [R1+0x21c0], R92 ;  /* 0x0021c05c01007387 */ /* 0x0101e80000100c00 */
[----:B------:R1:W-:Y:S04]  /*11440*/  STL.128 [R1+0x21b0], R88 ;  /* 0x0021b05801007387 */ /* 0x0003e80000100c00 */
        /* <DEDUP_REMOVED lines=15> */
[----:B0-----:R-:W3:Y:S04]  /*11540*/  LDL.LU.128 R92, [R1+0x21c0] ;  /* 0x0021c000015c7983 */ /* 0x001ee80000300c00 */
[----:B--2---:R-:W-:Y:S04]  /*11550*/  STL.128 [R1+0x20b0], R24 ;  /* 0x0020b01801007387 */ /* 0x004fe80000100c00 */
[----:B-1----:R-:W2:Y:S04]  /*11560*/  LDL.LU.128 R88, [R1+0x21b0] ;  /* 0x0021b00001587983 */ /* 0x002ea80000300c00 */
[----:B----4-:R-:W4:Y:S04]  /*11570*/  LDL.LU.128 R84, [R1+0x21a0] ;  /* 0x0021a00001547983 */ /* 0x010f280000300c00 */
[----:B---3--:R-:W-:Y:S04]  /*11580*/  STL.64 [R1+0x20a8], R20 ;  /* 0x0020a81401007387 */ /* 0x008fe80000100a00 */
[----:B------:R-:W-:Y:S04]  /*11590*/  STL.64 [R1+0x20a0], R16 ;  /* 0x0020a01001007387 */ /* 0x000fe80000100a00 */
[----:B------:R0:W-:Y:S04]  /*115a0*/  STL.128 [R1+0x21d0], R96 ;  /* 0x0021d06001007387 */ /* 0x0001e80000100c00 */
[----:B------:R-:W-:Y:S04]  /*115b0*/  STL [R1+0x2098], R15 ;  /* 0x0020980f01007387 */ /* 0x000fe80000100800 */
[----:B------:R-:W-:Y:S04]  /*115c0*/  STL.64 [R1+0x2090], R12 ;  /* 0x0020900c01007387 */ /* 0x000fe80000100a00 */
[----:B------:R-:W-:Y:S04]  /*115d0*/  STL.128 [R1+0x2080], R8 ;  /* 0x0020800801007387 */ /* 0x000fe80000100c00 */
[----:B------:R-:W-:Y:S04]  /*115e0*/  STL.128 [R1+0x2070], R4 ;  /* 0x0020700401007387 */ /* 0x000fe80000100c00 */
[----:B------:R1:W-:Y:S01]  /*115f0*/  STL.128 [R1+0x21f0], R104 ;  /* 0x0021f06801007387 */ /* 0x0003e20000100c00 */
[----:B------:R-:W-:-:S03]  /*11600*/  IMAD.MOV.U32 R108, RZ, RZ, R100 ;  /* 0x000000ffff6c7224 */ /* 0x000fc600078e0064 */
[----:B------:R-:W-:Y:S04]  /*11610*/  STL [R1+0x5b4], R101 ;  /* 0x0005b46501007387 */ /* 0x000fe80000100800 */
[----:B------:R3:W-:Y:S04]  /*11620*/  STL.64 [R1+0x5b8], R102 ;  /* 0x0005b86601007387 */ /* 0x0007e80000100a00 */
[----:B0-----:R-:W2:Y:S04]  /*11630*/  LDL.LU.128 R96, [R1+0x21d0] ;  /* 0x0021d00001607983 */ /* 0x001ea80000300c00 */
[----:B-1----:R-:W4:Y:S04]  /*11640*/  LDL.LU.128 R104, [R1+0x21f0] ;  /* 0x0021f00001687983 */ /* 0x002f280000300c00 */
[----:B---3--:R-:W3:Y:S04]  /*11650*/  LDL.LU.128 R100, [R1+0x21e0] ;  /* 0x0021e00001647983 */ /* 0x008ee80000300c00 */
        /* <DEDUP_REMOVED lines=23> */
[----:B------:R-:W2:Y:S04]  /*117d0*/  LDL.LU R111, [R1+0x5bc] ;  /* 0x0005bc00016f7983 */ /* 0x000ea80000300800 */
[----:B------:R-:W-:Y:S04]  /*117e0*/  STL [R1+0x203c], R217 ;  /* 0x00203cd901007387 */ /* 0x000fe80000100800 */
[----:B------:R0:W-:Y:S04]  /*117f0*/  STL.64 [R1+0x2010], R194 ;  /* 0x002010c201007387 */ /* 0x0001e80000100a00 */
[----:B------:R-:W-:Y:S04]  /*11800*/  STL [R1+0x2020], R199 ;  /* 0x002020c701007387 */ /* 0x000fe80000100800 */
[----:B------:R1:W-:Y:S04]  /*11810*/  STL.64 [R1+0x2018], R196 ;  /* 0x002018c401007387 */ /* 0x0003e80000100a00 */
[----:B0-----:R-:W4:Y:S04]  /*11820*/  LDL.LU.64 R194, [R1+0x2010] ;  /* 0x0020100001c27983 */ /* 0x001f280000300a00 */
[----:B------:R-:W-:Y:S04]  /*11830*/  STL [R1+0x3d4], R112 ;  /* 0x0003d47001007387 */ /* 0x000fe80000100800 */
[----:B-1----:R-:W3:Y:S04]  /*11840*/  LDL.128 R196, [R1+0x3b0] ;  /* 0x0003b00001c47983 */ /* 0x002ee80000100c00 */
[----:B------:R0:W-:Y:S04]  /*11850*/  STL.128 [R1+0x2000], R188 ;  /* 0x002000bc01007387 */ /* 0x0001e80000100c00 */
[----:B------:R-:W-:Y:S04]  /*11860*/  STL [R1+0x3c0], R114 ;  /* 0x0003c07201007387 */ /* 0x000fe80000100800 */
[----:B------:R-:W-:Y:S04]  /*11870*/  STL [R1+0x3c4], R116 ;  /* 0x0003c47401007387 */ /* 0x000fe80000100800 */
[----:B------:R-:W-:Y:S04]  /*11880*/  STL [R1+0x3c8], R118 ;  /* 0x0003c87601007387 */ /* 0x000fe80000100800 */
[----:B0-----:R-:W2:Y:S04]  /*11890*/  LDL.LU.128 R188, [R1+0x2000] ;  /* 0x0020000001bc7983 */ /* 0x001ea80000300c00 */
[----:B------:R-:W2:Y:S04]  /*118a0*/  LDL.LU R219, [R1+0x2040] ;  /* 0x0020400001db7983 */ /* 0x000ea80000300800 */
[----:B------:R-:W2:Y:S04]  /*118b0*/  LDL.LU R217, [R1+0x203c] ;  /* 0x00203c0001d97983 */ /* 0x000ea80000300800 */
[----:B------:R-:W2:Y:S04]  /*118c0*/  LDL.LU R223, [R1+0x2048] ;  /* 0x0020480001df7983 */ /* 0x000ea80000300800 */
[----:B------:R-:W2:Y:S04]  /*118d0*/  LDL.LU R221, [R1+0x2044] ;  /* 0x0020440001dd7983 */ /* 0x000ea80000300800 */
[----:B------:R-:W2:Y:S04]  /*118e0*/  LDL.LU R231, [R1+0x2058] ;  /* 0x0020580001e77983 */ /* 0x000ea80000300800 */
[----:B------:R-:W2:Y:S04]  /*118f0*/  LDL.LU R229, [R1+0x2054] ;  /* 0x0020540001e57983 */ /* 0x000ea80000300800 */
[----:B------:R-:W2:Y:S04]  /*11900*/  LDL.LU R227, [R1+0x2050] ;  /* 0x0020500001e37983 */ /* 0x000ea80000300800 */
[----:B------:R-:W2:Y:S04]  /*11910*/  LDL.LU R225, [R1+0x204c] ;  /* 0x00204c0001e17983 */ /* 0x000ea80000300800 */
[----:B------:R-:W2:Y:S04]  /*11920*/  LDL.LU.64 R234, [R1+0x2060] ;  /* 0x0020600001ea7983 */ /* 0x000ea80000300a00 */
[----:B------:R-:W2:Y:S04]  /*11930*/  LDL.LU R182, [R1+0x19e4] ;  /* 0x0019e40001b67983 */ /* 0x000ea80000300800 */
[----:B------:R-:W2:Y:S04]  /*11940*/  LDL.LU R232, [R1+0x19e0] ;  /* 0x0019e00001e87983 */ /* 0x000ea80000300800 */
[----:B----4-:R0:W-:Y:S04]  /*11950*/  STL.64 [R1+0x1ef0], R194 ;  /* 0x001ef0c201007387 */ /* 0x0101e80000100a00 */
[----:B---3--:R1:W-:Y:S01]  /*11960*/  STL [R1+0x5c4], R197 ;  /* 0x0005c4c501007387 */ /* 0x0083e20000100800 */
[----:B------:R-:W-:-:S03]  /*11970*/  IMAD.MOV.U32 R112, RZ, RZ, R196 ;  /* 0x000000ffff707224 */ /* 0x000fc600078e00c4 */
[----:B0-----:R-:W3:Y:S04]  /*11980*/  LDL.LU.64 R194, [R1+0x1ef0] ;  /* 0x001ef00001c27983 */ /* 0x001ee80000300a00 */
[----:B------:R0:W-:Y:S04]  /*11990*/  STL.64 [R1+0x5c8], R198 ;  /* 0x0005c8c601007387 */ /* 0x0001e80000100a00 */
[----:B-1----:R-:W4:Y:S04]  /*119a0*/  LDL.LU.64 R196, [R1+0x2018] ;  /* 0x0020180001c47983 */ /* 0x002f280000300a00 */
[----:B------:R-:W-:Y:S04]  /*119b0*/  STL [R1+0x3d8], R102 ;  /* 0x0003d86601007387 */ /* 0x000fe80000100800 */
[----:B0-----:R-:W4:Y:S04]  /*119c0*/  LDL.LU R199, [R1+0x2020] ;  /* 0x0020200001c77983 */ /* 0x001f280000300800 */
[----:B------:R-:W-:Y:S04]  /*119d0*/  STL [R1+0x3dc], R104 ;  /* 0x0003dc6801007387 */ /* 0x000fe80000100800 */
[----:B--2---:R0:W-:Y:S04]  /*119e0*/  STL.128 [R1+0x1ee0], R188 ;  /* 0x001ee0bc01007387 */ /* 0x0041e80000100c00 */
[----:B------:R-:W2:Y:S04]  /*119f0*/  LDL.LU R113, [R1+0x5c4] ;  /* 0x0005c40001717983 */ /* 0x000ea80000300800 */
[----:B------:R-:W2:Y:S04]  /*11a00*/  LDL.LU R114, [R1+0x5c8] ;  /* 0x0005c80001727983 */ /* 0x000ea80000300800 */
[----:B------:R-:W2:Y:S04]  /*11a10*/  LDL.LU R115, [R1+0x5cc] ;  /* 0x0005cc0001737983 */ /* 0x000ea80000300800 */
[----:B0-----:R-:W2:Y:S04]  /*11a20*/  LDL.LU.128 R188, [R1+0x1ee0] ;  /* 0x001ee00001bc7983 */ /* 0x001ea80000300c00 */
[----:B---3--:R0:W-:Y:S04]  /*11a30*/  STL.64 [R1+0x1dc0], R194 ;  /* 0x001dc0c201007387 */ /* 0x0081e80000100a00 */
[----:B----4-:R-:W-:Y:S04]  /*11a40*/  STL.64 [R1+0x1ef8], R196 ;  /* 0x001ef8c401007387 */ /* 0x010fe80000100a00 */
[----:B0-----:R-:W3:Y:S04]  /*11a50*/  LDL.128 R192, [R1+0x3d0] ;  /* 0x0003d00001c07983 */ /* 0x001ee80000100c00 */
[----:B------:R0:W-:Y:S04]  /*11a60*/  STL [R1+0x1f00], R199 ;  /* 0x001f00c701007387 */ /* 0x0001e80000100800 */
[----:B0-----:R-:W4:Y:S04]  /*11a70*/  LDL.128 R196, [R1+0x3c0] ;  /* 0x0003c00001c47983 */ /* 0x001f280000100c00 */
[----:B------:R0:W-:Y:S04]  /*11a80*/  STL [R1+0x2030], R211 ;  /* 0x002030d301007387 */ /* 0x0001e80000100800 */
[----:B------:R1:W-:Y:S04]  /*11a90*/  STL [R1+0x202c], R205 ;  /* 0x00202ccd01007387 */ /* 0x0003e80000100800 */
[----:B------:R2:W-:Y:S04]  /*11aa0*/  STL [R1+0x2028], R203 ;  /* 0x002028cb01007387 */ /* 0x0005e80000100800 */
[----:B------:R2:W-:Y:S04]  /*11ab0*/  STL [R1+0x2024], R201 ;  /* 0x002024c901007387 */ /* 0x0005e80000100800 */
[----:B------:R2:W-:Y:S04]  /*11ac0*/  STL.128 [R1+0x1ff0], R184 ;  /* 0x001ff0b801007387 */ /* 0x0005e80000100c00 */
        /* <DEDUP_REMOVED lines=10> */
[----:B------:R2:W-:Y:S04]  /*11b70*/  STL [R1+0x1f50], R145 ;  /* 0x001f509101007387 */ /* 0x0005e80000100800 */
[----:B------:R2:W-:Y:S04]  /*11b80*/  STL.128 [R1+0x1f40], R108 ;  /* 0x001f406c01007387 */ /* 0x0005e80000100c00 */
[----:B0-----:R-:W4:Y:S04]  /*11b90*/  LDL.LU R211, [R1+0x2030] ;  /* 0x0020300001d37983 */ /* 0x001f280000300800 */
[----:B-1----:R-:W4:Y:S04]  /*11ba0*/  LDL.LU R205, [R1+0x202c] ;  /* 0x00202c0001cd7983 */ /* 0x002f280000300800 */
[----:B--2---:R-:W2:Y:S04]  /*11bb0*/  LDL.LU R203, [R1+0x2028] ;  /* 0x0020280001cb7983 */ /* 0x004ea80000300800 */
[----:B------:R-:W2:Y:S04]  /*11bc0*/  LDL.LU R201, [R1+0x2024] ;  /* 0x0020240001c97983 */ /* 0x000ea80000300800 */
[----:B------:R-:W2:Y:S04]  /*11bd0*/  LDL.LU.128 R184, [R1+0x1ff0] ;  /* 0x001ff00001b87983 */ /* 0x000ea80000300c00 */
        /* <DEDUP_REMOVED lines=10> */
[----:B------:R-:W2:Y:S04]  /*11c80*/  LDL.LU R145, [R1+0x1f50] ;  /* 0x001f500001917983 */ /* 0x000ea80000300800 */
[----:B------:R-:W2:Y:S04]  /*11c90*/  LDL.LU.128 R108, [R1+0x1f40] ;  /* 0x001f4000016c7983 */ /* 0x000ea80000300c00 */
[----:B------:R0:W-:Y:S04]  /*11ca0*/  STL.128 [R1+0x1db0], R188 ;  /* 0x001db0bc01007387 */ /* 0x0001e80000100c00 */
[----:B------:R1:W-:Y:S04]  /*11cb0*/  STL.128 [R1+0x1e20], R112 ;  /* 0x001e207001007387 */ /* 0x0003e80000100c00 */
[----:B0-----:R-:W2:Y:S04]  /*11cc0*/  LDL.LU.128 R188, [R1+0x1db0] ;  /* 0x001db00001bc7983 */ /* 0x001ea80000300c00 */
[----:B-1----:R-:W2:Y:S04]  /*11cd0*/  LDL.LU.128 R112, [R1+0x1e20] ;  /* 0x001e200001707983 */ /* 0x002ea80000300c00 */
[----:B---3--:R0:W-:Y:S01]  /*11ce0*/  STL.64 [R1+0x5e8], R194 ;  /* 0x0005e8c201007387 */ /* 0x0081e20000100a00 */
[----:B------:R-:W-:-:S03]  /*11cf0*/  IMAD.MOV.U32 R120, RZ, RZ, R192 ;  /* 0x000000ffff787224 */ /* 0x000fc600078e00c0 */
[----:B------:R1:W-:Y:S04]  /*11d00*/  STL [R1+0x2038], R215 ;  /* 0x002038d701007387 */ /* 0x0003e80000100800 */
[----:B------:R3:W-:Y:S04]  /*11d10*/  STL [R1+0x2034], R213 ;  /* 0x002034d501007387 */ /* 0x0007e80000100800 */
[----:B0-----:R-:W2:Y:S04]  /*11d20*/  LDL.LU.64 R194, [R1+0x1dc0] ;  /* 0x001dc00001c27983 */ /* 0x001ea80000300a00 */
[----:B----4-:R-:W-:Y:S04]  /*11d30*/  STL [R1+0x5d4], R197 ;  /* 0x0005d4c501007387 */ /* 0x010fe80000100800 */
[----:B------:R0:W-:Y:S04]  /*11d40*/  STL.64 [R1+0x5d8], R198 ;  /* 0x0005d8c601007387 */ /* 0x0001e80000100a00 */
[----:B------:R-:W4:Y:S04]  /*11d50*/  LDL.LU R117, [R1+0x5d4] ;  /* 0x0005d40001757983 */ /* 0x000f280000300800 */
[----:B------:R-:W4:Y:S04]  /*11d60*/  LDL.LU R118, [R1+0x5d8] ;  /* 0x0005d80001767983 */ /* 0x000f280000300800 */
[----:B------:R-:W4:Y:S01]  /*11d70*/  LDL.LU R119, [R1+0x5dc] ;  /* 0x0005dc0001777983 */ /* 0x000f220000300800 */
[----:B------:R-:W-:-:S03]  /*11d80*/  IMAD.MOV.U32 R116, RZ, RZ, R196 ;  /* 0x000000ffff747224 */ /* 0x000fc600078e00c4 */
[----:B------:R0:W-:Y:S04]  /*11d90*/  STL [R1+0x1e00], R107 ;  /* 0x001e006b01007387 */ /* 0x0001e80000100800 */
[----:B------:R0:W-:Y:S04]  /*11da0*/  STL [R1+0x1dfc], R105 ;  /* 0x001dfc6901007387 */ /* 0x0001e80000100800 */
[----:B------:R-:W-:Y:S04]  /*11db0*/  STL [R1+0x3e0], R106 ;  /* 0x0003e06a01007387 */ /* 0x000fe80000100800 */
[----:B-1----:R-:W4:Y:S04]  /*11dc0*/  LDL.LU R215, [R1+0x2038] ;  /* 0x0020380001d77983 */ /* 0x002f280000300800 */
[----:B---3--:R-:W3:Y:S04]  /*11dd0*/  LDL.LU R213, [R1+0x2034] ;  /* 0x0020340001d57983 */ /* 0x008ee80000300800 */
[----:B------:R-:W-:Y:S04]  /*11de0*/  STL [R1+0x3e4], R96 ;  /* 0x0003e46001007387 */ /* 0x000fe80000100800 */
[----:B------:R-:W-:Y:S04]  /*11df0*/  STL [R1+0x3e8], R98 ;  /* 0x0003e86201007387 */ /* 0x000fe80000100800 */
[----:B------:R-:W-:Y:S04]  /*11e00*/  STL [R1+0x3ec], R100 ;  /* 0x0003ec6401007387 */ /* 0x000fe80000100800 */
[----:B0-----:R-:W3:Y:S04]  /*11e10*/  LDL.LU R199, [R1+0x1f00] ;  /* 0x001f000001c77983 */ /* 0x001ee80000300800 */
[----:B------:R-:W3:Y:S04]  /*11e20*/  LDL.LU.64 R196, [R1+0x1ef8] ;  /* 0x001ef80001c47983 */ /* 0x000ee80000300a00 */
[----:B------:R-:W3:Y:S04]  /*11e30*/  LDL.LU R107, [R1+0x1e00] ;  /* 0x001e0000016b7983 */ /* 0x000ee80000300800 */
[----:B------:R-:W3:Y:S04]  /*11e40*/  LDL.LU R105, [R1+0x1dfc] ;  /* 0x001dfc0001697983 */ /* 0x000ee80000300800 */
[----:B------:R-:W-:Y:S04]  /*11e50*/  STL [R1+0x5e4], R193 ;  /* 0x0005e4c101007387 */ /* 0x000fe80000100800 */
[----:B------:R0:W-:Y:S04]  /*11e60*/  STL [R1+0x1f10], R211 ;  /* 0x001f10d301007387 */ /* 0x0001e80000100800 */
[----:B------:R1:W-:Y:S04]  /*11e70*/  STL [R1+0x1f0c], R205 ;  /* 0x001f0ccd01007387 */ /* 0x0003e80000100800 */
[----:B--2---:R2:W-:Y:S04]  /*11e80*/  STL [R1+0x1f08], R203 ;  /* 0x001f08cb01007387 */ /* 0x0045e80000100800 */
        /* <DEDUP_REMOVED lines=14> */
[----:B0-----:R-:W3:Y:S04]  /*11f70*/  LDL.LU R211, [R1+0x1f10] ;  /* 0x001f100001d37983 */ /* 0x001ee80000300800 */
[----:B-1----:R-:W3:Y:S04]  /*11f80*/  LDL.LU R205, [R1+0x1f0c] ;  /* 0x001f0c0001cd7983 */ /* 0x002ee80000300800 */
        /* <DEDUP_REMOVED lines=17> */
[----:B------:R-:W2:Y:S04]  /*120a0*/  LDL.LU R121, [R1+0x5e4] ;  /* 0x0005e40001797983 */ /* 0x000ea80000300800 */
[----:B------:R-:W2:Y:S04]  /*120b0*/  LDL.LU R122, [R1+0x5e8] ;  /* 0x0005e800017a7983 */ /* 0x000ea80000300800 */
[----:B0-----:R-:W2:Y:S04]  /*120c0*/  LDL.LU.128 R188, [R1+0x1c70] ;  /* 0x001c700001bc7983 */ /* 0x001ea80000300c00 */
[----:B------:R-:W2:Y:S04]  /*120d0*/  LDL.LU R123, [R1+0x5ec] ;  /* 0x0005ec00017b7983 */ /* 0x000ea80000300800 */
[----:B-1----:R-:W2:Y:S04]  /*120e0*/  LDL.LU.128 R112, [R1+0x1ce0] ;  /* 0x001ce00001707983 */ /* 0x002ea80000300c00 */
[----:B------:R0:W-:Y:S04]  /*120f0*/  STL.64 [R1+0x1c80], R194 ;  /* 0x001c80c201007387 */ /* 0x0001e80000100a00 */
[----:B0-----:R-:W2:Y:S04]  /*12100*/  LDL.128 R192, [R1+0x3e0] ;  /* 0x0003e00001c07983 */ /* 0x001ea80000100c00 */
[----:B----4-:R0:W-:Y:S04]  /*12110*/  STL.128 [R1+0x1cf0], R116 ;  /* 0x001cf07401007387 */ /* 0x0101e80000100c00 */
[----:B0-----:R-:W4:Y:S04]  /*12120*/  LDL.LU.128 R116, [R1+0x1cf0] ;  /* 0x001cf00001747983 */ /* 0x001f280000300c00 */
[----:B------:R0:W-:Y:S04]  /*12130*/  STL [R1+0x1f20], R219 ;  /* 0x001f20db01007387 */ /* 0x0001e80000100800 */
[----:B------:R1:W-:Y:S04]  /*12140*/  STL [R1+0x1f1c], R217 ;  /* 0x001f1cd901007387 */ /* 0x0003e80000100800 */
[----:B------:R1:W-:Y:S04]  /*12150*/  STL [R1+0x1f18], R215 ;  /* 0x001f18d701007387 */ /* 0x0003e80000100800 */
[----:B---3--:R3:W-:Y:S04]  /*12160*/  STL [R1+0x1f14], R213 ;  /* 0x001f14d501007387 */ /* 0x0087e80000100800 */
[----:B------:R3:W-:Y:S04]  /*12170*/  STL [R1+0x1dd0], R199 ;  /* 0x001dd0c701007387 */ /* 0x0007e80000100800 */
[----:B------:R3:W-:Y:S04]  /*12180*/  STL.64 [R1+0x1dc8], R196 ;  /* 0x001dc8c401007387 */ /* 0x0007e80000100a00 */
[----:B------:R3:W-:Y:S04]  /*12190*/  STL [R1+0x1cc8], R107 ;  /* 0x001cc86b01007387 */ /* 0x0007e80000100800 */
[----:B------:R3:W-:Y:S04]  /*121a0*/  STL [R1+0x1cc4], R105 ;  /* 0x001cc46901007387 */ /* 0x0007e80000100800 */
[----:B------:R3:W-:Y:S04]  /*121b0*/  STL [R1+0x1cc0], R103 ;  /* 0x001cc06701007387 */ /* 0x0007e80000100800 */
[----:B------:R3:W-:Y:S04]  /*121c0*/  STL [R1+0x1cbc], R101 ;  /* 0x001cbc6501007387 */ /* 0x0007e80000100800 */
[----:B------:R3:W-:Y:S04]  /*121d0*/  STL [R1+0x1cb8], R99 ;  /* 0x001cb86301007387 */ /* 0x0007e80000100800 */
[----:B------:R-:W-:Y:S04]  /*121e0*/  STL [R1+0x1cb4], R97 ;  /* 0x001cb46101007387 */ /* 0x000fe80000100800 */
[----:B0-----:R-:W4:Y:S04]  /*121f0*/  LDL.LU R219, [R1+0x1f20] ;  /* 0x001f200001db7983 */ /* 0x001f280000300800 */
[----:B-1----:R-:W4:Y:S04]  /*12200*/  LDL.LU R217, [R1+0x1f1c] ;  /* 0x001f1c0001d97983 */ /* 0x002f280000300800 */
[----:B------:R-:W4:Y:S04]  /*12210*/  LDL.LU R215, [R1+0x1f18] ;  /* 0x001f180001d77983 */ /* 0x000f280000300800 */
[----:B---3--:R-:W3:Y:S04]  /*12220*/  LDL.LU R213, [R1+0x1f14] ;  /* 0x001f140001d57983 */ /* 0x008ee80000300800 */
[----:B------:R-:W-:Y:S04]  /*12230*/  STL [R1+0x3f0], R90 ;  /* 0x0003f05a01007387 */ /* 0x000fe80000100800 */
[----:B------:R-:W-:Y:S04]  /*12240*/  STL [R1+0x3f4], R92 ;  /* 0x0003f45c01007387 */ /* 0x000fe80000100800 */
[----:B------:R-:W-:Y:S04]  /*12250*/  STL [R1+0x3f8], R94 ;  /* 0x0003f85e01007387 */ /* 0x000fe80000100800 */
[----:B------:R-:W3:Y:S04]  /*12260*/  LDL.LU R199, [R1+0x1dd0] ;  /* 0x001dd00001c77983 */ /* 0x000ee80000300800 */
[----:B------:R-:W3:Y:S04]  /*12270*/  LDL.LU.64 R196, [R1+0x1dc8] ;  /* 0x001dc80001c47983 */ /* 0x000ee80000300a00 */
[----:B------:R-:W3:Y:S04]  /*12280*/  LDL.LU R107, [R1+0x1cc8] ;  /* 0x001cc800016b7983 */ /* 0x000ee80000300800 */
[----:B------:R-:W3:Y:S04]  /*12290*/  LDL.LU R105, [R1+0x1cc4] ;  /* 0x001cc40001697983 */ /* 0x000ee80000300800 */
[----:B------:R-:W3:Y:S04]  /*122a0*/  LDL.LU R103, [R1+0x1cc0] ;  /* 0x001cc00001677983 */ /* 0x000ee80000300800 */
[----:B------:R-:W3:Y:S04]  /*122b0*/  LDL.LU R101, [R1+0x1cbc] ;  /* 0x001cbc0001657983 */ /* 0x000ee80000300800 */
[----:B------:R-:W3:Y:S04]  /*122c0*/  LDL.LU R99, [R1+0x1cb8] ;  /* 0x001cb80001637983 */ /* 0x000ee80000300800 */
        /* <DEDUP_REMOVED lines=34> */
[----:B------:R-:W2:Y:S04]  /*124f0*/  LDL.LU R97, [R1+0x1cb4] ;  /* 0x001cb40001617983 */ /* 0x000ea80000300800 */
[----:B------:R-:W-:Y:S04]  /*12500*/  STL [R1+0x3fc], R84 ;  /* 0x0003fc5401007387 */ /* 0x000fe80000100800 */
[----:B------:R0:W-:Y:S04]  /*12510*/  STL.128 [R1+0x1b20], R188 ;  /* 0x001b20bc01007387 */ /* 0x0001e80000100c00 */
[----:B------:R1:W-:Y:S04]  /*12520*/  STL.128 [R1+0x1bb0], R120 ;  /* 0x001bb07801007387 */ /* 0x0003e80000100c00 */
[----:B------:R1:W-:Y:S04]  /*12530*/  STL.128 [R1+0x1b90], R112 ;  /* 0x001b907001007387 */ /* 0x0003e80000100c00 */
[----:B0-----:R-:W2:Y:S04]  /*12540*/  LDL.128 R188, [R1+0x3f0] ;  /* 0x0003f00001bc7983 */ /* 0x001ea80000100c00 */
[----:B-1----:R-:W2:Y:S04]  /*12550*/  LDL.LU.128 R120, [R1+0x1bb0] ;  /* 0x001bb00001787983 */ /* 0x002ea80000300c00 */
[----:B------:R-:W-:Y:S04]  /*12560*/  STL [R1+0x5f4], R193 ;  /* 0x0005f4c101007387 */ /* 0x000fe80000100800 */
[----:B------:R-:W-:Y:S04]  /*12570*/  STL.64 [R1+0x5f8], R194 ;  /* 0x0005f8c201007387 */ /* 0x000fe80000100a00 */
[----:B------:R-:W2:Y:S04]  /*12580*/  LDL.LU R125, [R1+0x5f4] ;  /* 0x0005f400017d7983 */ /* 0x000ea80000300800 */
[----:B------:R-:W2:Y:S04]  /*12590*/  LDL.LU R126, [R1+0x5f8] ;  /* 0x0005f800017e7983 */ /* 0x000ea80000300800 */
[----:B------:R-:W2:Y:S04]  /*125a0*/  LDL.LU R127, [R1+0x5fc] ;  /* 0x0005fc00017f7983 */ /* 0x000ea80000300800 */
[----:B------:R-:W2:Y:S04]  /*125b0*/  LDL.LU.128 R112, [R1+0x1b90] ;  /* 0x001b900001707983 */ /* 0x000ea80000300c00 */
[----:B----4-:R0:W-:Y:S01]  /*125c0*/  STL.128 [R1+0x1ba0], R116 ;  /* 0x001ba07401007387 */ /* 0x0101e20000100c00 */
[----:B------:R-:W-:-:S03]  /*125d0*/  IMAD.MOV.U32 R124, RZ, RZ, R192 ;  /* 0x000000ffff7c7224 */ /* 0x000fc600078e00c0 */
[----:B------:R1:W-:Y:S04]  /*125e0*/  STL [R1+0x1f28], R223 ;  /* 0x001f28df01007387 */ /* 0x0003e80000100800 */
[----:B------:R4:W-:Y:S04]  /*125f0*/  STL [R1+0x1f24], R221 ;  /* 0x001f24dd01007387 */ /* 0x0009e80000100800 */
[----:B------:R4:W-:Y:S04]  /*12600*/  STL [R1+0x1b58], R95 ;  /* 0x001b585f01007387 */ /* 0x0009e80000100800 */
[----:B0-----:R-:W2:Y:S04]  /*12610*/  LDL.LU.128 R116, [R1+0x1ba0] ;  /* 0x001ba00001747983 */ /* 0x001ea80000300c00 */
[----:B------:R0:W-:Y:S04]  /*12620*/  STL [R1+0x1b54], R93 ;  /* 0x001b545d01007387 */ /* 0x0001e80000100800 */
[----:B-1----:R-:W2:Y:S04]  /*12630*/  LDL.LU R223, [R1+0x1f28] ;  /* 0x001f280001df7983 */ /* 0x002ea80000300800 */
[----:B----4-:R-:W4:Y:S04]  /*12640*/  LDL.LU R221, [R1+0x1f24] ;  /* 0x001f240001dd7983 */ /* 0x010f280000300800 */
[----:B------:R-:W4:Y:S04]  /*12650*/  LDL.LU.64 R194, [R1+0x1c80] ;  /* 0x001c800001c27983 */ /* 0x000f280000300a00 */
[----:B------:R-:W4:Y:S04]  /*12660*/  LDL.LU R95, [R1+0x1b58] ;  /* 0x001b5800015f7983 */ /* 0x000f280000300800 */
[----:B0-----:R-:W4:Y:S04]  /*12670*/  LDL.LU R93, [R1+0x1b54] ;  /* 0x001b5400015d7983 */ /* 0x001f280000300800 */
[----:B------:R-:W-:Y:S04]  /*12680*/  STL [R1+0x1f38], R231 ;  /* 0x001f38e701007387 */ /* 0x000fe80000100800 */
[----:B------:R-:W-:Y:S04]  /*12690*/  STL [R1+0x1f34], R229 ;  /* 0x001f34e501007387 */ /* 0x000fe80000100800 */
[----:B------:R0:W-:Y:S04]  /*126a0*/  STL [R1+0x1df0], R219 ;  /* 0x001df0db01007387 */ /* 0x0001e80000100800 */
[----:B------:R1:W-:Y:S04]  /*126b0*/  STL [R1+0x1dec], R217 ;  /* 0x001decd901007387 */ /* 0x0003e80000100800 */
[----:B------:R1:W-:Y:S04]  /*126c0*/  STL [R1+0x1de8], R215 ;  /* 0x001de8d701007387 */ /* 0x0003e80000100800 */
[----:B---3--:R3:W-:Y:S04]  /*126d0*/  STL [R1+0x1de4], R213 ;  /* 0x001de4d501007387 */ /* 0x0087e80000100800 */
[----:B0-----:R-:W4:Y:S04]  /*126e0*/  LDL.LU R219, [R1+0x1df0] ;  /* 0x001df00001db7983 */ /* 0x001f280000300800 */
[----:B-1----:R-:W4:Y:S04]  /*126f0*/  LDL.LU R217, [R1+0x1dec] ;  /* 0x001dec0001d97983 */ /* 0x002f280000300800 */
[----:B------:R-:W4:Y:S04]  /*12700*/  LDL.LU R215, [R1+0x1de8] ;  /* 0x001de80001d77983 */ /* 0x000f280000300800 */
[----:B------:R0:W-:Y:S04]  /*12710*/  STL [R1+0x1c90], R199 ;  /* 0x001c90c701007387 */ /* 0x0001e80000100800 */
[----:B------:R1:W-:Y:S04]  /*12720*/  STL.64 [R1+0x1c88], R196 ;  /* 0x001c88c401007387 */ /* 0x0003e80000100a00 */
[----:B------:R1:W-:Y:S04]  /*12730*/  STL [R1+0x1b70], R107 ;  /* 0x001b706b01007387 */ /* 0x0003e80000100800 */
[----:B------:R1:W-:Y:S04]  /*12740*/  STL [R1+0x1b6c], R105 ;  /* 0x001b6c6901007387 */ /* 0x0003e80000100800 */
[----:B------:R1:W-:Y:S04]  /*12750*/  STL [R1+0x1b68], R103 ;  /* 0x001b686701007387 */ /* 0x0003e80000100800 */
[----:B------:R1:W-:Y:S04]  /*12760*/  STL [R1+0x1b64], R101 ;  /* 0x001b646501007387 */ /* 0x0003e80000100800 */
[----:B------:R1:W-:Y:S04]  /*12770*/  STL [R1+0x1b60], R99 ;  /* 0x001b606301007387 */ /* 0x0003e80000100800 */
[----:B---3--:R-:W3:Y:S04]  /*12780*/  LDL.LU R213, [R1+0x1de4] ;  /* 0x001de40001d57983 */ /* 0x008ee80000300800 */
[----:B0-----:R-:W3:Y:S04]  /*12790*/  LDL.LU R199, [R1+0x1c90] ;  /* 0x001c900001c77983 */ /* 0x001ee80000300800 */
[----:B-1----:R-:W3:Y:S04]  /*127a0*/  LDL.LU.64 R196, [R1+0x1c88] ;  /* 0x001c880001c47983 */ /* 0x002ee80000300a00 */
[----:B------:R-:W3:Y:S04]  /*127b0*/  LDL.LU R107, [R1+0x1b70] ;  /* 0x001b7000016b7983 */ /* 0x000ee80000300800 */
[----:B------:R-:W3:Y:S04]  /*127c0*/  LDL.LU R105, [R1+0x1b6c] ;  /* 0x001b6c0001697983 */ /* 0x000ee80000300800 */
[----:B------:R-:W3:Y:S04]  /*127d0*/  LDL.LU R103, [R1+0x1b68] ;  /* 0x001b680001677983 */ /* 0x000ee80000300800 */
[----:B------:R-:W3:Y:S04]  /*127e0*/  LDL.LU R101, [R1+0x1b64] ;  /* 0x001b640001657983 */ /* 0x000ee80000300800 */
[----:B------:R-:W3:Y:S04]  /*127f0*/  LDL.LU R99, [R1+0x1b60] ;  /* 0x001b600001637983 */ /* 0x000ee80000300800 */
[----:B------:R0:W-:Y:S04]  /*12800*/  STL [R1+0x1f30], R227 ;  /* 0x001f30e301007387 */ /* 0x0001e80000100800 */
[----:B------:R-:W-:Y:S04]  /*12810*/  STL [R1+0x1f2c], R225 ;  /* 0x001f2ce101007387 */ /* 0x000fe80000100800 */
[----:B------:R-:W-:Y:S04]  /*12820*/  STL [R1+0x19f8], R91 ;  /* 0x0019f85b01007387 */ /* 0x000fe80000100800 */
[----:B------:R-:W-:Y:S04]  /*12830*/  STL [R1+0x19f4], R89 ;  /* 0x0019f45901007387 */ /* 0x000fe80000100800 */
[----:B------:R-:W-:Y:S04]  /*12840*/  STL [R1+0x19f0], R87 ;  /* 0x0019f05701007387 */ /* 0x000fe80000100800 */
[----:B------:R-:W-:Y:S04]  /*12850*/  STL [R1+0x19ec], R85 ;  /* 0x0019ec5501007387 */ /* 0x000fe80000100800 */
[----:B------:R-:W3:Y:S04]  /*12860*/  LDL.LU R231, [R1+0x1f38] ;  /* 0x001f380001e77983 */ /* 0x000ee80000300800 */
[----:B------:R-:W3:Y:S04]  /*12870*/  LDL.LU R229, [R1+0x1f34] ;  /* 0x001f340001e57983 */ /* 0x000ee80000300800 */
[----:B0-----:R-:W3:Y:S04]  /*12880*/  LDL.LU R227, [R1+0x1f30] ;  /* 0x001f300001e37983 */ /* 0x001ee80000300800 */
        /* <DEDUP_REMOVED lines=17> */
[----:B------:R2:W-:Y:S04]  /*129a0*/  STL [R1+0x1b5c], R97 ;  /* 0x001b5c6101007387 */ /* 0x0005e80000100800 */
        /* <DEDUP_REMOVED lines=18> */
[----:B------:R0:W-:Y:S04]  /*12ad0*/  STL.128 [R1+0x1a60], R124 ;  /* 0x001a607c01007387 */ /* 0x0001e80000100c00 */
[----:B------:R-:W-:Y:S04]  /*12ae0*/  STL [R1+0x604], R189 ;  /* 0x000604bd01007387 */ /* 0x000fe80000100800 */
[----:B------:R-:W-:Y:S04]  /*12af0*/  STL.64 [R1+0x608], R190 ;  /* 0x000608be01007387 */ /* 0x000fe80000100a00 */
[----:B------:R1:W-:Y:S04]  /*12b00*/  STL.128 [R1+0x1a50], R120 ;  /* 0x001a507801007387 */ /* 0x0003e80000100c00 */
[----:B0-----:R-:W2:Y:S04]  /*12b10*/  LDL.LU.128 R124, [R1+0x1a60] ;  /* 0x001a6000017c7983 */ /* 0x001ea80000300c00 */
[----:B------:R-:W2:Y:S04]  /*12b20*/  LDL.LU R129, [R1+0x604] ;  /* 0x0006040001817983 */ /* 0x000ea80000300800 */
[----:B------:R-:W2:Y:S04]  /*12b30*/  LDL.LU R130, [R1+0x608] ;  /* 0x0006080001827983 */ /* 0x000ea80000300800 */
[----:B------:R-:W2:Y:S04]  /*12b40*/  LDL.LU R131, [R1+0x60c] ;  /* 0x00060c0001837983 */ /* 0x000ea80000300800 */
[----:B------:R0:W-:Y:S04]  /*12b50*/  STL.128 [R1+0x1a40], R116 ;  /* 0x001a407401007387 */ /* 0x0001e80000100c00 */
[----:B------:R0:W-:Y:S04]  /*12b60*/  STL.128 [R1+0x1a30], R112 ;  /* 0x001a307001007387 */ /* 0x0001e80000100c00 */
[----:B-1----:R-:W2:Y:S01]  /*12b70*/  LDL.LU.128 R120, [R1+0x1a50] ;  /* 0x001a500001787983 */ /* 0x002ea20000300c00 */
[----:B------:R-:W-:-:S03]  /*12b80*/  IMAD.MOV.U32 R128, RZ, RZ, R188 ;  /* 0x000000ffff807224 */ /* 0x000fc600078e00bc */
[----:B------:R1:W-:Y:S04]  /*12b90*/  STL [R1+0x1df8], R223 ;  /* 0x001df8df01007387 */ /* 0x0003e80000100800 */
[----:B0-----:R-:W2:Y:S04]  /*12ba0*/  LDL.LU.128 R116, [R1+0x1a40] ;  /* 0x001a400001747983 */ /* 0x001ea80000300c00 */
[----:B------:R-:W2:Y:S04]  /*12bb0*/  LDL.LU.128 R112, [R1+0x1a30] ;  /* 0x001a300001707983 */ /* 0x000ea80000300c00 */
[----:B----4-:R0:W-:Y:S04]  /*12bc0*/  STL [R1+0x1df4], R221 ;  /* 0x001df4dd01007387 */ /* 0x0101e80000100800 */
[----:B------:R4:W-:Y:S04]  /*12bd0*/  STL [R1+0x1cb0], R219 ;  /* 0x001cb0db01007387 */ /* 0x0009e80000100800 */
[----:B------:R4:W-:Y:S04]  /*12be0*/  STL [R1+0x1cac], R217 ;  /* 0x001cacd901007387 */ /* 0x0009e80000100800 */
[----:B------:R4:W-:Y:S04]  /*12bf0*/  STL [R1+0x1ca8], R215 ;  /* 0x001ca8d701007387 */ /* 0x0009e80000100800 */
[----:B------:R-:W-:Y:S04]  /*12c00*/  STL.64 [R1+0x1b30], R194 ;  /* 0x001b30c201007387 */ /* 0x000fe80000100a00 */
[----:B------:R-:W-:Y:S04]  /*12c10*/  STL [R1+0x1a00], R95 ;  /* 0x001a005f01007387 */ /* 0x000fe80000100800 */
[----:B------:R-:W-:Y:S04]  /*12c20*/  STL [R1+0x19fc], R93 ;  /* 0x0019fc5d01007387 */ /* 0x000fe80000100800 */
[----:B------:R-:W2:Y:S04]  /*12c30*/  LDL.LU R225, [R1+0x1f2c] ;  /* 0x001f2c0001e17983 */ /* 0x000ea80000300800 */
        /* <DEDUP_REMOVED lines=8> */
[----:B-1----:R-:W2:Y:S04]  /*12cc0*/  LDL.LU R223, [R1+0x1df8] ;  /* 0x001df80001df7983 */ /* 0x002ea80000300800 */
[----:B0-----:R-:W2:Y:S04]  /*12cd0*/  LDL.LU R221, [R1+0x1df4] ;  /* 0x001df40001dd7983 */ /* 0x001ea80000300800 */
[----:B----4-:R-:W4:Y:S04]  /*12ce0*/  LDL.LU R219, [R1+0x1cb0] ;  /* 0x001cb00001db7983 */ /* 0x010f280000300800 */
[----:B------:R-:W4:Y:S04]  /*12cf0*/  LDL.LU R217, [R1+0x1cac] ;  /* 0x001cac0001d97983 */ /* 0x000f280000300800 */
[----:B------:R-:W4:Y:S04]  /*12d00*/  LDL.LU R215, [R1+0x1ca8] ;  /* 0x001ca80001d77983 */ /* 0x000f280000300800 */
[----:B---3--:R-:W3:Y:S04]  /*12d10*/  LDL.LU R213, [R1+0x1ca4] ;  /* 0x001ca40001d57983 */ /* 0x008ee80000300800 */
[----:B------:R-:W3:Y:S04]  /*12d20*/  LDL.LU R199, [R1+0x1b40] ;  /* 0x001b400001c77983 */ /* 0x000ee80000300800 */
[----:B------:R-:W3:Y:S04]  /*12d30*/  LDL.LU.64 R196, [R1+0x1b38] ;  /* 0x001b380001c47983 */ /* 0x000ee80000300a00 */
[----:B------:R-:W3:Y:S04]  /*12d40*/  LDL.LU.64 R194, [R1+0x1b30] ;  /* 0x001b300001c27983 */ /* 0x000ee80000300a00 */
[----:B------:R-:W3:Y:S04]  /*12d50*/  LDL.LU.128 R188, [R1+0x1b20] ;  /* 0x001b200001bc7983 */ /* 0x000ee80000300c00 */
[----:B------:R-:W4:Y:S04]  /*12d60*/  LDL.LU R107, [R1+0x1a18] ;  /* 0x001a1800016b7983 */ /* 0x000f280000300800 */
        /* <DEDUP_REMOVED lines=11> */
[----:B------:R-:W-:Y:S04]  /*12e20*/  STL [R1+0x400], R86 ;  /* 0x0004005601007387 */ /* 0x000fe80000100800 */
[----:B------:R-:W-:Y:S04]  /*12e30*/  STL [R1+0x404], R88 ;  /* 0x0004045801007387 */ /* 0x000fe80000100800 */
[----:B------:R-:W-:Y:S04]  /*12e40*/  STL [R1+0x408], R78 ;  /* 0x0004084e01007387 */ /* 0x000fe80000100800 */
        /* <DEDUP_REMOVED lines=37> */
[----:B------:R-:W-:Y:S04]  /*130a0*/  STL.128 [R1+0x19d0], R128 ;  /* 0x0019d08001007387 */ /* 0x000fe80000100c00 */
[----:B------:R-:W-:Y:S04]  /*130b0*/  STL.128 [R1+0x19c0], R124 ;  /* 0x0019c07c01007387 */ /* 0x000fe80000100c00 */
[----:B------:R-:W-:Y:S04]  /*130c0*/  STL.128 [R1+0x19b0], R120 ;  /* 0x0019b07801007387 */ /* 0x000fe80000100c00 */
[----:B------:R-:W-:Y:S04]  /*130d0*/  STL.128 [R1+0x19a0], R116 ;  /* 0x0019a07401007387 */ /* 0x000fe80000100c00 */
[----:B------:R0:W-:Y:S04]  /*130e0*/  STL.128 [R1+0x1990], R112 ;  /* 0x0019907001007387 */ /* 0x0001e80000100c00 */
[----:B------:R1:W-:Y:S04]  /*130f0*/  STL.128 [R1+0x18d0], R48 ;  /* 0x0018d03001007387 */ /* 0x0003e80000100c00 */
[----:B------:R1:W-:Y:S04]  /*13100*/  STL.128 [R1+0x18b0], R40 ;  /* 0x0018b02801007387 */ /* 0x0003e80000100c00 */
[----:B------:R1:W-:Y:S04]  /*13110*/  STL.128 [R1+0x18a0], R36 ;  /* 0x0018a02401007387 */ /* 0x0003e80000100c00 */
[----:B0-----:R-:W2:Y:S04]  /*13120*/  LDL.128 R112, [R1+0x400] ;  /* 0x0004000001707983 */ /* 0x001ea80000100c00 */
[----:B------:R-:W2:Y:S04]  /*13130*/  LDL.LU.128 R124, [R1+0x19c0] ;  /* 0x0019c000017c7983 */ /* 0x000ea80000300c00 */
[----:B------:R-:W2:Y:S04]  /*13140*/  LDL.LU.128 R120, [R1+0x19b0] ;  /* 0x0019b00001787983 */ /* 0x000ea80000300c00 */
[----:B------:R-:W2:Y:S04]  /*13150*/  LDL.LU.128 R116, [R1+0x19a0] ;  /* 0x0019a00001747983 */ /* 0x000ea80000300c00 */
[----:B-1----:R-:W2:Y:S04]  /*13160*/  LDL.LU.128 R48, [R1+0x18d0] ;  /* 0x0018d00001307983 */ /* 0x002ea80000300c00 */
[----:B------:R-:W2:Y:S04]  /*13170*/  LDL.LU.128 R40, [R1+0x18b0] ;  /* 0x0018b00001287983 */ /* 0x000ea80000300c00 */
[----:B------:R-:W2:Y:S04]  /*13180*/  LDL.LU.128 R36, [R1+0x18a0] ;  /* 0x0018a00001247983 */ /* 0x000ea80000300c00 */
[----:B------:R0:W-:Y:S04]  /*13190*/  STL.128 [R1+0x1890], R32 ;  /* 0x0018902001007387 */ /* 0x0001e80000100c00 */
[----:B------:R1:W-:Y:S04]  /*131a0*/  STL [R1+0x1930], R73 ;  /* 0x0019304901007387 */ /* 0x0003e80000100800 */
[----:B------:R-:W2:Y:S04]  /*131b0*/  LDL.LU.128 R128, [R1+0x19d0] ;  /* 0x0019d00001807983 */ /* 0x000ea80000300c00 */
[----:B------:R-:W-:Y:S04]  /*131c0*/  STL [R1+0x410], R82 ;  /* 0x0004105201007387 */ /* 0x000fe80000100800 */
[----:B0-----:R-:W2:Y:S04]  /*131d0*/  LDL.LU.128 R32, [R1+0x1890] ;  /* 0x0018900001207983 */ /* 0x001ea80000300c00 */
[----:B-1----:R-:W2:Y:S04]  /*131e0*/  LDL.LU R73, [R1+0x1930] ;  /* 0x0019300001497983 */ /* 0x002ea80000300800 */
[----:B------:R-:W-:Y:S04]  /*131f0*/  STL [R1+0x414], R72 ;  /* 0x0004144801007387 */ /* 0x000fe80000100800 */
[----:B------:R-:W-:Y:S04]  /*13200*/  STL [R1+0x418], R74 ;  /* 0x0004184a01007387 */ /* 0x000fe80000100800 */
[----:B------:R-:W-:Y:S04]  /*13210*/  STL [R1+0x41c], R76 ;  /* 0x00041c4c01007387 */ /* 0x000fe80000100800 */
[----:B----4-:R0:W-:Y:S04]  /*13220*/  STL [R1+0x1974], R107 ;  /* 0x0019746b01007387 */ /* 0x0101e80000100800 */
        /* <DEDUP_REMOVED lines=21> */
[----:B0-----:R-:W2:Y:S04]  /*13380*/  LDL.LU R107, [R1+0x1974] ;  /* 0x00197400016b7983 */ /* 0x001ea80000300800 */
[----:B-1----:R-:W2:Y:S04]  /*13390*/  LDL.LU R105, [R1+0x1970] ;  /* 0x0019700001697983 */ /* 0x002ea80000300800 */
[----:B---3--:R-:W3:Y:S04]  /*133a0*/  LDL.LU R103, [R1+0x196c] ;  /* 0x00196c0001677983 */ /* 0x008ee80000300800 */
        /* <DEDUP_REMOVED lines=13> */
[----:B------:R-:W4:Y:S04]  /*13480*/  LDL.LU.128 R68, [R1+0x1920] ;  /* 0x0019200001447983 */ /* 0x000f280000300c00 */
[----:B------:R-:W4:Y:S04]  /*13490*/  LDL.LU.128 R64, [R1+0x1910] ;  /* 0x0019100001407983 */ /* 0x000f280000300c00 */
[----:B------:R-:W4:Y:S04]  /*134a0*/  LDL.LU.128 R60, [R1+0x1900] ;  /* 0x00190000013c7983 */ /* 0x000f280000300c00 */
[----:B------:R-:W4:Y:S04]  /*134b0*/  LDL.LU.128 R56, [R1+0x18f0] ;  /* 0x0018f00001387983 */ /* 0x000f280000300c00 */
[----:B------:R-:W4:Y:S04]  /*134c0*/  LDL.LU.128 R52, [R1+0x18e0] ;  /* 0x0018e00001347983 */ /* 0x000f280000300c00 */
[----:B------:R-:W4:Y:S04]  /*134d0*/  LDL.LU.128 R44, [R1+0x18c0] ;  /* 0x0018c000012c7983 */ /* 0x000f280000300c00 */
[----:B--2---:R-:W-:Y:S04]  /*134e0*/  STL.128 [R1+0x1310], R164 ;  /* 0x001310a401007387 */ /* 0x004fe80000100c00 */
[----:B------:R-:W2:Y:S04]  /*134f0*/  LDL.LU R233, [R1+0x1320] ;  /* 0x0013200001e97983 */ /* 0x000ea80000300800 */
[----:B------:R-:W-:Y:S04]  /*13500*/  STL.128 [R1+0x1980], R108 ;  /* 0x0019806c01007387 */ /* 0x000fe80000100c00 */
[----:B------:R0:W-:Y:S04]  /*13510*/  STL [R1+0x1960], R97 ;  /* 0x0019606101007387 */ /* 0x0001e80000100800 */
[----:B0-----:R-:W2:Y:S04]  /*13520*/  LDL.LU R97, [R1+0x1960] ;  /* 0x0019600001617983 */ /* 0x001ea80000300800 */
[----:B------:R-:W2:Y:S01]  /*13530*/  LDL.LU.128 R108, [R1+0x1980] ;  /* 0x00198000016c7983 */ /* 0x000ea20000300c00 */
[----:B------:R-:W-:-:S02]  /*13540*/  IMAD.MOV.U32 R132, RZ, RZ, R112 ;  /* 0x000000ffff847224 */ /* 0x000fc400078e0070 */
[----:B------:R-:W-:Y:S02]  /*13550*/  IMAD.MOV.U32 R133, RZ, RZ, R113 ;  /* 0x000000ffff857224 */ /* 0x000fe400078e0071 */
[----:B------:R-:W-:Y:S01]  /*13560*/  IMAD.MOV.U32 R134, RZ, RZ, R114 ;  /* 0x000000ffff867224 */ /* 0x000fe200078e0072 */
[----:B------:R-:W-:Y:S01]  /*13570*/  STL.128 [R1+0x1810], R124 ;  /* 0x0018107c01007387 */ /* 0x000fe20000100c00 */
[----:B------:R-:W-:-:S03]  /*13580*/  IMAD.MOV.U32 R135, RZ, RZ, R115 ;  /* 0x000000ffff877224 */ /* 0x000fc600078e0073 */
[----:B------:R-:W-:Y:S04]  /*13590*/  STL.128 [R1+0x1800], R120 ;  /* 0x0018007801007387 */ /* 0x000fe80000100c00 */
[----:B------:R0:W-:Y:S04]  /*135a0*/  STL.128 [R1+0x17f0], R116 ;  /* 0x0017f07401007387 */ /* 0x0001e80000100c00 */
[----:B------:R1:W-:Y:S04]  /*135b0*/  STL.128 [R1+0x1720], R48 ;  /* 0x0017203001007387 */ /* 0x0003e80000100c00 */
[----:B------:R1:W-:Y:S04]  /*135c0*/  STL.128 [R1+0x1700], R40 ;  /* 0x0017002801007387 */ /* 0x0003e80000100c00 */
[----:B------:R1:W-:Y:S04]  /*135d0*/  STL.128 [R1+0x16f0], R36 ;  /* 0x0016f02401007387 */ /* 0x0003e80000100c00 */
[----:B------:R-:W2:Y:S04]  /*135e0*/  LDL.LU.128 R112, [R1+0x1990] ;  /* 0x0019900001707983 */ /* 0x000ea80000300c00 */
[----:B0-----:R-:W2:Y:S04]  /*135f0*/  LDL.128 R116, [R1+0x410] ;  /* 0x0004100001747983 */ /* 0x001ea80000100c00 */
[----:B------:R-:W2:Y:S04]  /*13600*/  LDL.LU.128 R124, [R1+0x1810] ;  /* 0x00181000017c7983 */ /* 0x000ea80000300c00 */
[----:B------:R-:W2:Y:S04]  /*13610*/  LDL.LU.128 R120, [R1+0x1800] ;  /* 0x0018000001787983 */ /* 0x000ea80000300c00 */
[----:B-1----:R-:W2:Y:S04]  /*13620*/  LDL.LU.128 R48, [R1+0x1720] ;  /* 0x0017200001307983 */ /* 0x002ea80000300c00 */
[----:B------:R-:W2:Y:S04]  /*13630*/  LDL.LU.128 R40, [R1+0x1700] ;  /* 0x0017000001287983 */ /* 0x000ea80000300c00 */
[----:B------:R-:W2:Y:S04]  /*13640*/  LDL.LU.128 R36, [R1+0x16f0] ;  /* 0x0016f00001247983 */ /* 0x000ea80000300c00 */
[----:B------:R0:W-:Y:S04]  /*13650*/  STL.128 [R1+0x1880], R28 ;  /* 0x0018801c01007387 */ /* 0x0001e80000100c00 */
[----:B------:R1:W-:Y:S04]  /*13660*/  STL.64 [R1+0x1850], R12 ;  /* 0x0018500c01007387 */ /* 0x0003e80000100a00 */
[----:B------:R1:W-:Y:S04]  /*13670*/  STL.128 [R1+0x1870], R24 ;  /* 0x0018701801007387 */ /* 0x0003e80000100c00 */
[----:B------:R1:W-:Y:S04]  /*13680*/  STL.64 [R1+0x1868], R20 ;  /* 0x0018681401007387 */ /* 0x0003e80000100a00 */
[----:B0-----:R-:W2:Y:S04]  /*13690*/  LDL.LU.128 R28, [R1+0x1880] ;  /* 0x00188000011c7983 */ /* 0x001ea80000300c00 */
[----:B-1----:R-:W2:Y:S04]  /*136a0*/  LDL.LU.64 R12, [R1+0x1850] ;  /* 0x00185000010c7983 */ /* 0x002ea80000300a00 */
[----:B------:R0:W-:Y:S04]  /*136b0*/  STL.64 [R1+0x1860], R16 ;  /* 0x0018601001007387 */ /* 0x0001e80000100a00 */
[----:B------:R1:W-:Y:S04]  /*136c0*/  STL [R1+0x1858], R15 ;  /* 0x0018580f01007387 */ /* 0x0003e80000100800 */
[----:B------:R1:W-:Y:S04]  /*136d0*/  STL.128 [R1+0x1840], R8 ;  /* 0x0018400801007387 */ /* 0x0003e80000100c00 */
[----:B------:R1:W-:Y:S04]  /*136e0*/  STL.128 [R1+0x1830], R4 ;  /* 0x0018300401007387 */ /* 0x0003e80000100c00 */
[----:B------:R1:W-:Y:S04]  /*136f0*/  STL.128 [R1+0x16e0], R32 ;  /* 0x0016e02001007387 */ /* 0x0003e80000100c00 */
[----:B------:R-:W2:Y:S04]  /*13700*/  LDL.LU.128 R24, [R1+0x1870] ;  /* 0x0018700001187983 */ /* 0x000ea80000300c00 */
[----:B------:R-:W2:Y:S04]  /*13710*/  LDL.LU.64 R20, [R1+0x1868] ;  /* 0x0018680001147983 */ /* 0x000ea80000300a00 */
[----:B0-----:R-:W2:Y:S04]  /*13720*/  LDL.LU.64 R16, [R1+0x1860] ;  /* 0x0018600001107983 */ /* 0x001ea80000300a00 */
[----:B-1----:R-:W2:Y:S04]  /*13730*/  LDL.LU R15, [R1+0x1858] ;  /* 0x00185800010f7983 */ /* 0x002ea80000300800 */
[----:B------:R-:W2:Y:S04]  /*13740*/  LDL.LU.128 R8, [R1+0x1840] ;  /* 0x0018400001087983 */ /* 0x000ea80000300c00 */
[----:B------:R-:W2:Y:S04]  /*13750*/  LDL.LU.128 R4, [R1+0x1830] ;  /* 0x0018300001047983 */ /* 0x000ea80000300c00 */
[----:B------:R-:W2:Y:S04]  /*13760*/  LDL.LU.128 R32, [R1+0x16e0] ;  /* 0x0016e00001207983 */ /* 0x000ea80000300c00 */
[----:B------:R-:W-:Y:S04]  /*13770*/  STL.128 [R1+0x1820], R128 ;  /* 0x0018208001007387 */ /* 0x000fe80000100c00 */
[----:B------:R0:W-:Y:S04]  /*13780*/  STL [R1+0x1780], R73 ;  /* 0x0017804901007387 */ /* 0x0001e80000100800 */
[----:B0-----:R-:W2:Y:S04]  /*13790*/  LDL.LU R73, [R1+0x1780] ;  /* 0x0017800001497983 */ /* 0x001ea80000300800 */
[----:B------:R-:W2:Y:S04]  /*137a0*/  LDL.LU.128 R128, [R1+0x1820] ;  /* 0x0018200001807983 */ /* 0x000ea80000300c00 */
[----:B------:R0:W-:Y:S04]  /*137b0*/  STL [R1+0x17c4], R107 ;  /* 0x0017c46b01007387 */ /* 0x0001e80000100800 */
[----:B------:R1:W-:Y:S04]  /*137c0*/  STL [R1+0x17c0], R105 ;  /* 0x0017c06901007387 */ /* 0x0003e80000100800 */
[----:B---3--:R3:W-:Y:S04]  /*137d0*/  STL [R1+0x17bc], R103 ;  /* 0x0017bc6701007387 */ /* 0x0087e80000100800 */
[----:B----4-:R4:W-:Y:S04]  /*137e0*/  STL [R1+0x17b8], R101 ;  /* 0x0017b86501007387 */ /* 0x0109e80000100800 */
        /* <DEDUP_REMOVED lines=15> */
[----:B------:R-:W-:Y:S04]  /*138e0*/  STL.64 [R1+0x1778], R70 ;  /* 0x0017784601007387 */ /* 0x000fe80000100a00 */
[----:B------:R-:W-:Y:S04]  /*138f0*/  STL [R1+0x1770], R69 ;  /* 0x0017704501007387 */ /* 0x000fe80000100800 */
[----:B------:R-:W-:Y:S04]  /*13900*/  STL.64 [R1+0x1768], R66 ;  /* 0x0017684201007387 */ /* 0x000fe80000100a00 */
[----:B------:R-:W-:Y:S04]  /*13910*/  STL [R1+0x1760], R65 ;  /* 0x0017604101007387 */ /* 0x000fe80000100800 */
[----:B------:R-:W-:Y:S04]  /*13920*/  STL.64 [R1+0x1758], R62 ;  /* 0x0017583e01007387 */ /* 0x000fe80000100a00 */
[----:B------:R-:W-:Y:S04]  /*13930*/  STL [R1+0x1750], R61 ;  /* 0x0017503d01007387 */ /* 0x000fe80000100800 */
[----:B------:R-:W-:Y:S04]  /*13940*/  STL.128 [R1+0x1740], R56 ;  /* 0x0017403801007387 */ /* 0x000fe80000100c00 */
[----:B------:R-:W-:Y:S04]  /*13950*/  STL.128 [R1+0x1730], R52 ;  /* 0x0017303401007387 */ /* 0x000fe80000100c00 */
[----:B------:R-:W-:Y:S04]  /*13960*/  STL.128 [R1+0x1710], R44 ;  /* 0x0017102c01007387 */ /* 0x000fe80000100c00 */
[----:B0-----:R-:W4:Y:S04]  /*13970*/  LDL.LU R107, [R1+0x17c4] ;  /* 0x0017c400016b7983 */ /* 0x001f280000300800 */
[----:B-1----:R-:W4:Y:S04]  /*13980*/  LDL.LU R105, [R1+0x17c0] ;  /* 0x0017c00001697983 */ /* 0x002f280000300800 */
[----:B---3--:R-:W3:Y:S04]  /*13990*/  LDL.LU R103, [R1+0x17bc] ;  /* 0x0017bc0001677983 */ /* 0x008ee80000300800 */
[----:B--2---:R0:W-:Y:S04]  /*139a0*/  STL [R1+0x17b0], R97 ;  /* 0x0017b06101007387 */ /* 0x0041e80000100800 */
[----:B------:R1:W-:Y:S04]  /*139b0*/  STL.128 [R1+0x17d0], R108 ;  /* 0x0017d06c01007387 */ /* 0x0003e80000100c00 */
[----:B----4-:R-:W2:Y:S04]  /*139c0*/  LDL.LU R101, [R1+0x17b8] ;  /* 0x0017b80001657983 */ /* 0x010ea80000300800 */
[----:B------:R-:W4:Y:S04]  /*139d0*/  LDL.LU R99, [R1+0x17b4] ;  /* 0x0017b40001637983 */ /* 0x000f280000300800 */
[----:B0-----:R-:W4:Y:S04]  /*139e0*/  LDL.LU R97, [R1+0x17b0] ;  /* 0x0017b00001617983 */ /* 0x001f280000300800 */
[----:B-1----:R-:W4:Y:S04]  /*139f0*/  LDL.LU.128 R108, [R1+0x17d0] ;  /* 0x0017d000016c7983 */ /* 0x002f280000300c00 */
        /* <DEDUP_REMOVED lines=8> */
[----:B------:R0:W-:Y:S01]  /*13a80*/  STL.128 [R1+0x17e0], R112 ;  /* 0x0017e07001007387 */ /* 0x0001e20000100c00 */
[----:B------:R-:W-:-:S02]  /*13a90*/  IMAD.MOV.U32 R136, RZ, RZ, R116 ;  /* 0x000000ffff887224 */ /* 0x000fc400078e0074 */
[----:B------:R-:W-:Y:S01]  /*13aa0*/  IMAD.MOV.U32 R137, RZ, RZ, R117 ;  /* 0x000000ffff897224 */ /* 0x000fe200078e0075 */
[----:B------:R-:W4:Y:S01]  /*13ab0*/  LDL.LU R79, [R1+0x178c] ;  /* 0x00178c00014f7983 */ /* 0x000f220000300800 */
[----:B------:R-:W-:Y:S02]  /*13ac0*/  IMAD.MOV.U32 R138, RZ, RZ, R118 ;  /* 0x000000ffff8a7224 */ /* 0x000fe400078e0076 */
[----:B------:R-:W-:Y:S01]  /*13ad0*/  IMAD.MOV.U32 R139, RZ, RZ, R119 ;  /* 0x000000ffff8b7224 */ /* 0x000fe200078e0077 */
[----:B------:R-:W-:Y:S04]  /*13ae0*/  STL.128 [R1+0x1660], R124 ;  /* 0x0016607c01007387 */ /* 0x000fe80000100c00 */
[----:B------:R1:W-:Y:S04]  /*13af0*/  STL.128 [R1+0x1650], R120 ;  /* 0x0016507801007387 */ /* 0x0003e80000100c00 */
[----:B------:R-:W-:Y:S04]  /*13b00*/  STL [R1+0x42c], R48 ;  /* 0x00042c3001007387 */ /* 0x000fe80000100800 */
[----:B------:R1:W-:Y:S04]  /*13b10*/  STL.128 [R1+0x1550], R40 ;  /* 0x0015502801007387 */ /* 0x0003e80000100c00 */
[----:B------:R1:W-:Y:S04]  /*13b20*/  STL.128 [R1+0x1540], R36 ;  /* 0x0015402401007387 */ /* 0x0003e80000100c00 */
[----:B------:R-:W4:Y:S04]  /*13b30*/  LDL.LU.128 R116, [R1+0x17f0] ;  /* 0x0017f00001747983 */ /* 0x000f280000300c00 */
[----:B0-----:R-:W4:Y:S04]  /*13b40*/  LDL.LU.128 R112, [R1+0x17e0] ;  /* 0x0017e00001707983 */ /* 0x001f280000300c00 */
[----:B------:R-:W4:Y:S04]  /*13b50*/  LDL.LU R77, [R1+0x1788] ;  /* 0x00178800014d7983 */ /* 0x000f280000300800 */
[----:B------:R-:W4:Y:S04]  /*13b60*/  LDL.LU R75, [R1+0x1784] ;  /* 0x00178400014b7983 */ /* 0x000f280000300800 */
[----:B------:R-:W4:Y:S04]  /*13b70*/  LDL.LU.64 R70, [R1+0x1778] ;  /* 0x0017780001467983 */ /* 0x000f280000300a00 */
[----:B------:R-:W4:Y:S04]  /*13b80*/  LDL.LU R69, [R1+0x1770] ;  /* 0x0017700001457983 */ /* 0x000f280000300800 */
[----:B------:R-:W4:Y:S04]  /*13b90*/  LDL.LU.64 R66, [R1+0x1768] ;  /* 0x0017680001427983 */ /* 0x000f280000300a00 */
[----:B------:R-:W4:Y:S04]  /*13ba0*/  LDL.LU R65, [R1+0x1760] ;  /* 0x0017600001417983 */ /* 0x000f280000300800 */
[----:B------:R-:W4:Y:S04]  /*13bb0*/  LDL.LU.64 R62, [R1+0x1758] ;  /* 0x00175800013e7983 */ /* 0x000f280000300a00 */
[----:B------:R-:W4:Y:S04]  /*13bc0*/  LDL.LU R61, [R1+0x1750] ;  /* 0x00175000013d7983 */ /* 0x000f280000300800 */
[----:B------:R-:W4:Y:S04]  /*13bd0*/  LDL.LU.128 R56, [R1+0x1740] ;  /* 0x0017400001387983 */ /* 0x000f280000300c00 */
[----:B------:R-:W4:Y:S04]  /*13be0*/  LDL.LU.128 R52, [R1+0x1730] ;  /* 0x0017300001347983 */ /* 0x000f280000300c00 */
[----:B------:R-:W4:Y:S04]  /*13bf0*/  LDL.LU.128 R44, [R1+0x1710] ;  /* 0x00171000012c7983 */ /* 0x000f280000300c00 */
[----:B-1----:R-:W4:Y:S04]  /*13c00*/  LDL.128 R120, [R1+0x420] ;  /* 0x0004200001787983 */ /* 0x002f280000100c00 */
[----:B------:R-:W4:Y:S04]  /*13c10*/  LDL.LU.128 R124, [R1+0x1660] ;  /* 0x00166000017c7983 */ /* 0x000f280000300c00 */
[----:B------:R-:W4:Y:S04]  /*13c20*/  LDL.LU.128 R40, [R1+0x1550] ;  /* 0x0015500001287983 */ /* 0x000f280000300c00 */
[----:B------:R-:W4:Y:S04]  /*13c30*/  LDL.LU.128 R36, [R1+0x1540] ;  /* 0x0015400001247983 */ /* 0x000f280000300c00 */
[----:B------:R0:W-:Y:S04]  /*13c40*/  STL.128 [R1+0x16d0], R28 ;  /* 0x0016d01c01007387 */ /* 0x0001e80000100c00 */
[----:B------:R1:W-:Y:S04]  /*13c50*/  STL.64 [R1+0x16a0], R12 ;  /* 0x0016a00c01007387 */ /* 0x0003e80000100a00 */
[----:B------:R1:W-:Y:S04]  /*13c60*/  STL.128 [R1+0x16c0], R24 ;  /* 0x0016c01801007387 */ /* 0x0003e80000100c00 */
[----:B------:R1:W-:Y:S04]  /*13c70*/  STL.64 [R1+0x16b8], R20 ;  /* 0x0016b81401007387 */ /* 0x0003e80000100a00 */
[----:B0-----:R-:W4:Y:S04]  /*13c80*/  LDL.LU.128 R28, [R1+0x16d0] ;  /* 0x0016d000011c7983 */ /* 0x001f280000300c00 */
[----:B-1----:R-:W4:Y:S04]  /*13c90*/  LDL.LU.64 R12, [R1+0x16a0] ;  /* 0x0016a000010c7983 */ /* 0x002f280000300a00 */
[----:B------:R0:W-:Y:S04]  /*13ca0*/  STL.64 [R1+0x16b0], R16 ;  /* 0x0016b01001007387 */ /* 0x0001e80000100a00 */
[----:B------:R1:W-:Y:S04]  /*13cb0*/  STL [R1+0x16a8], R15 ;  /* 0x0016a80f01007387 */ /* 0x0003e80000100800 */
[----:B------:R1:W-:Y:S04]  /*13cc0*/  STL.128 [R1+0x1690], R8 ;  /* 0x0016900801007387 */ /* 0x0003e80000100c00 */
[----:B------:R1:W-:Y:S04]  /*13cd0*/  STL.128 [R1+0x1680], R4 ;  /* 0x0016800401007387 */ /* 0x0003e80000100c00 */
[----:B------:R1:W-:Y:S04]  /*13ce0*/  STL.128 [R1+0x1530], R32 ;  /* 0x0015302001007387 */ /* 0x0003e80000100c00 */
[----:B------:R-:W4:Y:S04]  /*13cf0*/  LDL.LU.128 R24, [R1+0x16c0] ;  /* 0x0016c00001187983 */ /* 0x000f280000300c00 */
[----:B------:R-:W4:Y:S04]  /*13d00*/  LDL.LU.64 R20, [R1+0x16b8] ;  /* 0x0016b80001147983 */ /* 0x000f280000300a00 */
[----:B0-----:R-:W4:Y:S04]  /*13d10*/  LDL.LU.64 R16, [R1+0x16b0] ;  /* 0x0016b00001107983 */ /* 0x001f280000300a00 */
[----:B-1----:R-:W4:Y:S04]  /*13d20*/  LDL.LU R15, [R1+0x16a8] ;  /* 0x0016a800010f7983 */ /* 0x002f280000300800 */
[----:B------:R-:W4:Y:S04]  /*13d30*/  LDL.LU.128 R8, [R1+0x1690] ;  /* 0x0016900001087983 */ /* 0x000f280000300c00 */
[----:B------:R-:W4:Y:S04]  /*13d40*/  LDL.LU.128 R4, [R1+0x1680] ;  /* 0x0016800001047983 */ /* 0x000f280000300c00 */
[----:B------:R-:W4:Y:S04]  /*13d50*/  LDL.LU.128 R32, [R1+0x1530] ;  /* 0x0015300001207983 */ /* 0x000f280000300c00 */
[----:B------:R-:W-:Y:S04]  /*13d60*/  STL.128 [R1+0x1670], R128 ;  /* 0x0016708001007387 */ /* 0x000fe80000100c00 */
[----:B------:R0:W-:Y:S04]  /*13d70*/  STL [R1+0x15d0], R73 ;  /* 0x0015d04901007387 */ /* 0x0001e80000100800 */
[----:B------:R1:W-:Y:S04]  /*13d80*/  STL.64 [R1+0x1578], R50 ;  /* 0x0015783201007387 */ /* 0x0003e80000100a00 */
[----:B0-----:R-:W4:Y:S04]  /*13d90*/  LDL.LU R73, [R1+0x15d0] ;  /* 0x0015d00001497983 */ /* 0x001f280000300800 */
[----:B------:R-:W4:Y:S04]  /*13da0*/  LDL.LU.128 R128, [R1+0x1670] ;  /* 0x0016700001807983 */ /* 0x000f280000300c00 */
[----:B------:R0:W-:Y:S04]  /*13db0*/  STL [R1+0x1570], R49 ;  /* 0x0015703101007387 */ /* 0x0001e80000100800 */
[----:B-1----:R-:W4:Y:S04]  /*13dc0*/  LDL.LU.64 R50, [R1+0x1578] ;  /* 0x0015780001327983 */ /* 0x002f280000300a00 */
[----:B0-----:R-:W4:Y:S04]  /*13dd0*/  LDL.LU R49, [R1+0x1570] ;  /* 0x0015700001317983 */ /* 0x001f280000300800 */
[----:B------:R0:W-:Y:S04]  /*13de0*/  STL [R1+0x1614], R107 ;  /* 0x0016146b01007387 */ /* 0x0001e80000100800 */
[----:B------:R1:W-:Y:S04]  /*13df0*/  STL [R1+0x1610], R105 ;  /* 0x0016106901007387 */ /* 0x0003e80000100800 */
[----:B---3--:R-:W-:Y:S04]  /*13e00*/  STL [R1+0x160c], R103 ;  /* 0x00160c6701007387 */ /* 0x008fe80000100800 */
[----:B0-----:R-:W3:Y:S04]  /*13e10*/  LDL.LU R107, [R1+0x1614] ;  /* 0x00161400016b7983 */ /* 0x001ee80000300800 */
[----:B-1----:R-:W3:Y:S04]  /*13e20*/  LDL.LU R105, [R1+0x1610] ;  /* 0x0016100001697983 */ /* 0x002ee80000300800 */
[----:B--2---:R-:W-:Y:S04]  /*13e30*/  STL [R1+0x1608], R101 ;  /* 0x0016086501007387 */ /* 0x004fe80000100800 */
[----:B----4-:R-:W-:Y:S04]  /*13e40*/  STL [R1+0x1604], R99 ;  /* 0x0016046301007387 */ /* 0x010fe80000100800 */
[----:B------:R-:W-:Y:S04]  /*13e50*/  STL [R1+0x1600], R97 ;  /* 0x0016006101007387 */ /* 0x000fe80000100800 */
[----:B------:R0:W-:Y:S04]  /*13e60*/  STL.128 [R1+0x1620], R108 ;  /* 0x0016206c01007387 */ /* 0x0001e80000100c00 */
        /* <DEDUP_REMOVED lines=8> */
[----:B0-----:R-:W2:Y:S04]  /*13ef0*/  LDL.LU.128 R108, [R1+0x1620] ;  /* 0x00162000016c7983 */ /* 0x001ea80000300c00 */
[----:B------:R-:W-:Y:S04]  /*13f00*/  STL [R1+0x15dc], R79 ;  /* 0x0015dc4f01007387 */ /* 0x000fe80000100800 */
[----:B------:R-:W4:Y:S04]  /*13f10*/  LDL.LU R103, [R1+0x160c] ;  /* 0x00160c0001677983 */ /* 0x000f280000300800 */
[----:B------:R-:W4:Y:S04]  /*13f20*/  LDL.LU R101, [R1+0x1608] ;  /* 0x0016080001657983 */ /* 0x000f280000300800 */
[----:B------:R-:W4:Y:S04]  /*13f30*/  LDL.LU R99, [R1+0x1604] ;  /* 0x0016040001637983 */ /* 0x000f280000300800 */
[----:B------:R-:W4:Y:S04]  /*13f40*/  LDL.LU R97, [R1+0x1600] ;  /* 0x0016000001617983 */ /* 0x000f280000300800 */
[----:B-1----:R-:W4:Y:S04]  /*13f50*/  LDL.LU R95, [R1+0x15fc] ;  /* 0x0015fc00015f7983 */ /* 0x002f280000300800 */
[----:B------:R0:W-:Y:S04]  /*13f60*/  STL.128 [R1+0x1640], R116 ;  /* 0x0016407401007387 */ /* 0x0001e80000100c00 */
[----:B------:R1:W-:Y:S04]  /*13f70*/  STL.128 [R1+0x1630], R112 ;  /* 0x0016307001007387 */ /* 0x0003e80000100c00 */
[----:B------:R1:W-:Y:S04]  /*13f80*/  STL [R1+0x15d8], R77 ;  /* 0x0015d84d01007387 */ /* 0x0003e80000100800 */
[----:B------:R1:W-:Y:S04]  /*13f90*/  STL [R1+0x15d4], R75 ;  /* 0x0015d44b01007387 */ /* 0x0003e80000100800 */
[----:B------:R1:W-:Y:S04]  /*13fa0*/  STL.64 [R1+0x15c8], R70 ;  /* 0x0015c84601007387 */ /* 0x0003e80000100a00 */
[----:B------:R1:W-:Y:S04]  /*13fb0*/  STL [R1+0x15c0], R69 ;  /* 0x0015c04501007387 */ /* 0x0003e80000100800 */
[----:B------:R1:W-:Y:S04]  /*13fc0*/  STL.64 [R1+0x15b8], R66 ;  /* 0x0015b84201007387 */ /* 0x0003e80000100a00 */
[----:B------:R1:W-:Y:S04]  /*13fd0*/  STL [R1+0x15b0], R65 ;  /* 0x0015b04101007387 */ /* 0x0003e80000100800 */
[----:B------:R1:W-:Y:S04]  /*13fe0*/  STL.64 [R1+0x15a8], R62 ;  /* 0x0015a83e01007387 */ /* 0x0003e80000100a00 */
[----:B------:R1:W-:Y:S04]  /*13ff0*/  STL [R1+0x15a0], R61 ;  /* 0x0015a03d01007387 */ /* 0x0003e80000100800 */
[----:B------:R-:W-:Y:S04]  /*14000*/  STL [R1+0x434], R56 ;  /* 0x0004343801007387 */ /* 0x000fe80000100800 */
[----:B------:R-:W-:Y:S04]  /*14010*/  STL [R1+0x430], R52 ;  /* 0x0004303401007387 */ /* 0x000fe80000100800 */
[----:B------:R1:W-:Y:S04]  /*14020*/  STL.64 [R1+0x1598], R58 ;  /* 0x0015983a01007387 */ /* 0x0003e80000100a00 */
[----:B------:R1:W-:Y:S01]  /*14030*/  STL [R1+0x1590], R57 ;  /* 0x0015903901007387 */ /* 0x0003e20000100800 */
[----:B------:R-:W-:-:S02]  /*14040*/  IMAD.MOV.U32 R140, RZ, RZ, R120 ;  /* 0x000000ffff8c7224 */ /* 0x000fc400078e0078 */
[----:B------:R-:W-:Y:S01]  /*14050*/  IMAD.MOV.U32 R141, RZ, RZ, R121 ;  /* 0x000000ffff8d7224 */ /* 0x000fe200078e0079 */
[----:B------:R1:W-:Y:S01]  /*14060*/  STL.64 [R1+0x1588], R54 ;  /* 0x0015883601007387 */ /* 0x0003e20000100a00 */
[----:B------:R-:W-:Y:S02]  /*14070*/  IMAD.MOV.U32 R142, RZ, RZ, R122 ;  /* 0x000000ffff8e7224 */ /* 0x000fe400078e007a */
[----:B------:R-:W-:Y:S01]  /*14080*/  IMAD.MOV.U32 R143, RZ, RZ, R123 ;  /* 0x000000ffff8f7224 */ /* 0x000fe200078e007b */
[----:B------:R1:W-:Y:S04]  /*14090*/  STL [R1+0x1580], R53 ;  /* 0x0015803501007387 */ /* 0x0003e80000100800 */
[----:B------:R1:W-:Y:S04]  /*140a0*/  STL.128 [R1+0x1560], R44 ;  /* 0x0015602c01007387 */ /* 0x0003e80000100c00 */
[----:B------:R-:W-:Y:S04]  /*140b0*/  STL [R1+0x438], R38 ;  /* 0x0004382601007387 */ /* 0x000fe80000100800 */
[----:B------:R-:W-:Y:S04]  /*140c0*/  STL [R1+0x43c], R40 ;  /* 0x00043c2801007387 */ /* 0x000fe80000100800 */
[----:B------:R1:W-:Y:S04]  /*140d0*/  STL.128 [R1+0x14b0], R124 ;  /* 0x0014b07c01007387 */ /* 0x0003e80000100c00 */
[----:B------:R-:W4:Y:S04]  /*140e0*/  LDL.LU.128 R120, [R1+0x1650] ;  /* 0x0016500001787983 */ /* 0x000f280000300c00 */
[----:B0-----:R-:W4:Y:S04]  /*140f0*/  LDL.LU.128 R116, [R1+0x1640] ;  /* 0x0016400001747983 */ /* 0x001f280000300c00 */
        /* <DEDUP_REMOVED lines=22> */
[----:B------:R-:W4:Y:S04]  /*14260*/  LDL.128 R124, [R1+0x430] ;  /* 0x00043000017c7983 */ /* 0x000f280000100c00 */
        /* <DEDUP_REMOVED lines=10> */
[----:B------:R1:W-:Y:S04]  /*14310*/  STL.64 [R1+0x13a0], R36 ;  /* 0x0013a02401007387 */ /* 0x0003e80000100a00 */
[----:B------:R1:W-:Y:S04]  /*14320*/  STL.128 [R1+0x1390], R32 ;  /* 0x0013902001007387 */ /* 0x0003e80000100c00 */
[----:B---3--:R-:W3:Y:S04]  /*14330*/  LDL.LU.128 R24, [R1+0x1510] ;  /* 0x0015100001187983 */ /* 0x008ee80000300c00 */
[----:B------:R-:W3:Y:S04]  /*14340*/  LDL.LU.64 R20, [R1+0x1508] ;  /* 0x0015080001147983 */ /* 0x000ee80000300a00 */
[----:B0-----:R-:W3:Y:S04]  /*14350*/  LDL.LU.64 R16, [R1+0x1500] ;  /* 0x0015000001107983 */ /* 0x001ee80000300a00 */
[----:B-1----:R-:W3:Y:S04]  /*14360*/  LDL.LU R15, [R1+0x14f8] ;  /* 0x0014f800010f7983 */ /* 0x002ee80000300800 */
[----:B------:R-:W3:Y:S04]  /*14370*/  LDL.LU.128 R8, [R1+0x14e0] ;  /* 0x0014e00001087983 */ /* 0x000ee80000300c00 */
[----:B------:R-:W3:Y:S04]  /*14380*/  LDL.LU.128 R4, [R1+0x14d0] ;  /* 0x0014d00001047983 */ /* 0x000ee80000300c00 */
[----:B------:R-:W3:Y:S04]  /*14390*/  LDL.LU.64 R36, [R1+0x13a0] ;  /* 0x0013a00001247983 */ /* 0x000ee80000300a00 */
[----:B------:R-:W3:Y:S04]  /*143a0*/  LDL.LU.128 R32, [R1+0x1390] ;  /* 0x0013900001207983 */ /* 0x000ee80000300c00 */
[----:B------:R-:W-:Y:S04]  /*143b0*/  STL.128 [R1+0x14c0], R128 ;  /* 0x0014c08001007387 */ /* 0x000fe80000100c00 */
[----:B------:R0:W-:Y:S04]  /*143c0*/  STL [R1+0x1428], R73 ;  /* 0x0014284901007387 */ /* 0x0001e80000100800 */
[----:B------:R1:W-:Y:S04]  /*143d0*/  STL [R1+0x13ac], R41 ;  /* 0x0013ac2901007387 */ /* 0x0003e80000100800 */
[----:B0-----:R-:W3:Y:S04]  /*143e0*/  LDL.LU R73, [R1+0x1428] ;  /* 0x0014280001497983 */ /* 0x001ee80000300800 */
[----:B------:R-:W3:Y:S04]  /*143f0*/  LDL.LU.128 R128, [R1+0x14c0] ;  /* 0x0014c00001807983 */ /* 0x000ee80000300c00 */
[----:B-1----:R-:W3:Y:S04]  /*14400*/  LDL.LU R41, [R1+0x13ac] ;  /* 0x0013ac0001297983 */ /* 0x002ee80000300800 */
[----:B--2---:R0:W-:Y:S04]  /*14410*/  STL.128 [R1+0x1470], R108 ;  /* 0x0014706c01007387 */ /* 0x0041e80000100c00 */
[----:B------:R1:W-:Y:S04]  /*14420*/  STL [R1+0x146c], R107 ;  /* 0x00146c6b01007387 */ /* 0x0003e80000100800 */
[----:B------:R2:W-:Y:S04]  /*14430*/  STL [R1+0x1468], R105 ;  /* 0x0014686901007387 */ /* 0x0005e80000100800 */
[----:B----4-:R4:W-:Y:S04]  /*14440*/  STL [R1+0x1464], R103 ;  /* 0x0014646701007387 */ /* 0x0109e80000100800 */
[----:B------:R4:W-:Y:S04]  /*14450*/  STL [R1+0x1460], R101 ;  /* 0x0014606501007387 */ /* 0x0009e80000100800 */
[----:B------:R4:W-:Y:S04]  /*14460*/  STL [R1+0x145c], R99 ;  /* 0x00145c6301007387 */ /* 0x0009e80000100800 */
[----:B------:R4:W-:Y:S04]  /*14470*/  STL [R1+0x1458], R97 ;  /* 0x0014586101007387 */ /* 0x0009e80000100800 */
[----:B------:R4:W-:Y:S04]  /*14480*/  STL [R1+0x1454], R95 ;  /* 0x0014545f01007387 */ /* 0x0009e80000100800 */
[----:B------:R4:W-:Y:S04]  /*14490*/  STL.64 [R1+0x13d0], R50 ;  /* 0x0013d03201007387 */ /* 0x0009e80000100a00 */
[----:B------:R4:W-:Y:S04]  /*144a0*/  STL [R1+0x13c8], R49 ;  /* 0x0013c83101007387 */ /* 0x0009e80000100800 */
[----:B------:R4:W-:Y:S04]  /*144b0*/  STL.64 [R1+0x13b0], R42 ;  /* 0x0013b02a01007387 */ /* 0x0009e80000100a00 */
[----:B0-----:R-:W3:Y:S04]  /*144c0*/  LDL.LU.128 R108, [R1+0x1470] ;  /* 0x00147000016c7983 */ /* 0x001ee80000300c00 */
[----:B-1----:R-:W3:Y:S04]  /*144d0*/  LDL.LU R107, [R1+0x146c] ;  /* 0x00146c00016b7983 */ /* 0x002ee80000300800 */
[----:B--2---:R-:W2:Y:S04]  /*144e0*/  LDL.LU R105, [R1+0x1468] ;  /* 0x0014680001697983 */ /* 0x004ea80000300800 */
[----:B----4-:R-:W4:Y:S04]  /*144f0*/  LDL.LU R103, [R1+0x1464] ;  /* 0x0014640001677983 */ /* 0x010f280000300800 */
[----:B------:R-:W4:Y:S04]  /*14500*/  LDL.LU R101, [R1+0x1460] ;  /* 0x0014600001657983 */ /* 0x000f280000300800 */
[----:B------:R-:W4:Y:S04]  /*14510*/  LDL.LU R99, [R1+0x145c] ;  /* 0x00145c0001637983 */ /* 0x000f280000300800 */
[----:B------:R-:W4:Y:S04]  /*14520*/  LDL.LU R97, [R1+0x1458] ;  /* 0x0014580001617983 */ /* 0x000f280000300800 */
[----:B------:R-:W4:Y:S04]  /*14530*/  LDL.LU R95, [R1+0x1454] ;  /* 0x00145400015f7983 */ /* 0x000f280000300800 */
[----:B------:R-:W4:Y:S04]  /*14540*/  LDL.LU.64 R50, [R1+0x13d0] ;  /* 0x0013d00001327983 */ /* 0x000f280000300a00 */
[----:B------:R-:W4:Y:S04]  /*14550*/  LDL.LU R49, [R1+0x13c8] ;  /* 0x0013c80001317983 */ /* 0x000f280000300800 */
[----:B------:R-:W4:Y:S04]  /*14560*/  LDL.LU.64 R42, [R1+0x13b0] ;  /* 0x0013b000012a7983 */ /* 0x000f280000300a00 */
[----:B------:R0:W-:Y:S04]  /*14570*/  STL.128 [R1+0x14a0], R120 ;  /* 0x0014a07801007387 */ /* 0x0001e80000100c00 */
[----:B------:R1:W-:Y:S04]  /*14580*/  STL.128 [R1+0x1490], R116 ;  /* 0x0014907401007387 */ /* 0x0003e80000100c00 */
[----:B------:R-:W-:Y:S04]  /*14590*/  STL.128 [R1+0x1480], R112 ;  /* 0x0014807001007387 */ /* 0x000fe80000100c00 */
        /* <DEDUP_REMOVED lines=21> */
[----:B------:R-:W-:Y:S01]  /*146f0*/  STL [R1+0x13b8], R45 ;  /* 0x0013b82d01007387 */ /* 0x000fe20000100800 */
[----:B------:R-:W-:-:S02]  /*14700*/  IMAD.MOV.U32 R144, RZ, RZ, R124 ;  /* 0x000000ffff907224 */ /* 0x000fc400078e007c */
[----:B------:R-:W-:Y:S01]  /*14710*/  IMAD.MOV.U32 R23, RZ, RZ, R125 ;  /* 0x000000ffff177224 */ /* 0x000fe200078e007d */
[----:B------:R1:W-:Y:S04]  /*14720*/  STL.64 [R1+0x648], R126 ;  /* 0x0006487e01007387 */ /* 0x0003e80000100a00 */
[----:B0-----:R-:W4:Y:S04]  /*14730*/  LDL.LU.128 R120, [R1+0x14a0] ;  /* 0x0014a00001787983 */ /* 0x001f280000300c00 */
[----:B-1----:R-:W4:Y:S04]  /*14740*/  LDL.LU.128 R116, [R1+0x1490] ;  /* 0x0014900001747983 */ /* 0x002f280000300c00 */
[----:B------:R-:W4:Y:S04]  /*14750*/  LDL.LU.128 R124, [R1+0x14b0] ;  /* 0x0014b000017c7983 */ /* 0x000f280000300c00 */
[----:B------:R-:W4:Y:S04]  /*14760*/  LDL.LU.128 R112, [R1+0x1480] ;  /* 0x0014800001707983 */ /* 0x000f280000300c00 */
        /* <DEDUP_REMOVED lines=22> */
[----:B------:R0:W-:Y:S04]  /*148d0*/  STL.128 [R1+0x1380], R28 ;  /* 0x0013801c01007387 */ /* 0x0001e80000100c00 */
[----:B------:R1:W-:Y:S04]  /*148e0*/  STL.64 [R1+0x1350], R12 ;  /* 0x0013500c01007387 */ /* 0x0003e80000100a00 */
[----:B------:R-:W-:Y:S04]  /*148f0*/  STL [R1+0x440], R44 ;  /* 0x0004402c01007387 */ /* 0x000fe80000100800 */
[----:B------:R2:W-:Y:S04]  /*14900*/  STL [R1+0x13a8], R39 ;  /* 0x0013a82701007387 */ /* 0x0005e80000100800 */
[----:B0-----:R-:W4:Y:S04]  /*14910*/  LDL.LU.128 R28, [R1+0x1380] ;  /* 0x00138000011c7983 */ /* 0x001f280000300c00 */
[----:B-1----:R-:W4:Y:S04]  /*14920*/  LDL.LU.64 R12, [R1+0x1350] ;  /* 0x00135000010c7983 */ /* 0x002f280000300a00 */
[----:B---3--:R0:W-:Y:S04]  /*14930*/  STL.128 [R1+0x1370], R24 ;  /* 0x0013701801007387 */ /* 0x0081e80000100c00 */
[----:B------:R1:W-:Y:S04]  /*14940*/  STL.64 [R1+0x1368], R20 ;  /* 0x0013681401007387 */ /* 0x0003e80000100a00 */
[----:B------:R3:W-:Y:S04]  /*14950*/  STL.64 [R1+0x1360], R16 ;  /* 0x0013601001007387 */ /* 0x0007e80000100a00 */
[----:B------:R3:W-:Y:S04]  /*14960*/  STL [R1+0x1358], R15 ;  /* 0x0013580f01007387 */ /* 0x0007e80000100800 */
[----:B------:R3:W-:Y:S04]  /*14970*/  STL.128 [R1+0x1340], R8 ;  /* 0x0013400801007387 */ /* 0x0007e80000100c00 */
[----:B------:R3:W-:Y:S04]  /*14980*/  STL.128 [R1+0x1330], R4 ;  /* 0x0013300401007387 */ /* 0x0007e80000100c00 */
[----:B------:R-:W-:Y:S04]  /*14990*/  STL [R1+0x444], R32 ;  /* 0x0004442001007387 */ /* 0x000fe80000100800 */
[----:B------:R-:W-:Y:S04]  /*149a0*/  STL [R1+0x448], R34 ;  /* 0x0004482201007387 */ /* 0x000fe80000100800 */
[----:B------:R-:W-:Y:S04]  /*149b0*/  STL [R1+0x44c], R36 ;  /* 0x00044c2401007387 */ /* 0x000fe80000100800 */
[----:B--2---:R-:W2:Y:S04]  /*149c0*/  LDL.LU R39, [R1+0x13a8] ;  /* 0x0013a80001277983 */ /* 0x004ea80000300800 */
[----:B0-----:R-:W2:Y:S04]  /*149d0*/  LDL.LU.128 R24, [R1+0x1370] ;  /* 0x0013700001187983 */ /* 0x001ea80000300c00 */
[----:B-1----:R-:W2:Y:S04]  /*149e0*/  LDL.LU.64 R20, [R1+0x1368] ;  /* 0x0013680001147983 */ /* 0x002ea80000300a00 */
[----:B---3--:R-:W3:Y:S04]  /*149f0*/  LDL.LU.64 R16, [R1+0x1360] ;  /* 0x0013600001107983 */ /* 0x008ee80000300a00 */
[----:B------:R-:W3:Y:S04]  /*14a00*/  LDL.LU R15, [R1+0x1358] ;  /* 0x00135800010f7983 */ /* 0x000ee80000300800 */
[----:B------:R-:W3:Y:S04]  /*14a10*/  LDL.LU.128 R8, [R1+0x1340] ;  /* 0x0013400001087983 */ /* 0x000ee80000300c00 */
[----:B------:R-:W3:Y:S04]  /*14a20*/  LDL.LU.128 R4, [R1+0x1330] ;  /* 0x0013300001047983 */ /* 0x000ee80000300c00 */
[----:B------:R-:W3:Y:S04]  /*14a30*/  LDL.LU R22, [R1+0x648] ;  /* 0x0006480001167983 */ /* 0x000ee80000300800 */
[----:B------:R-:W3:Y:S04]  /*14a40*/  LDL.LU R19, [R1+0x64c] ;  /* 0x00064c0001137983 */ /* 0x000ee80000300800 */
[----:B------:R-:W-:Y:S04]  /*14a50*/  STL.128 [R1+0x1300], R160 ;  /* 0x001300a001007387 */ /* 0x000fe80000100c00 */
[----:B------:R-:W-:Y:S04]  /*14a60*/  STL.128 [R1+0x12f0], R156 ;  /* 0x0012f09c01007387 */ /* 0x000fe80000100c00 */
[----:B------:R0:W-:Y:S04]  /*14a70*/  STL.128 [R1+0x12e0], R152 ;  /* 0x0012e09801007387 */ /* 0x0001e80000100c00 */
[----:B------:R1:W-:Y:S04]  /*14a80*/  STL.128 [R1+0x12d0], R148 ;  /* 0x0012d09401007387 */ /* 0x0003e80000100c00 */
[----:B------:R1:W-:Y:S04]  /*14a90*/  STL.128 [R1+0x12c0], R144 ;  /* 0x0012c09001007387 */ /* 0x0003e80000100c00 */
[----:B------:R-:W-:Y:S04]  /*14aa0*/  STL.128 [R1+0x12b0], R140 ;  /* 0x0012b08c01007387 */ /* 0x000fe80000100c00 */
[----:B------:R-:W-:Y:S04]  /*14ab0*/  STL.128 [R1+0x12a0], R136 ;  /* 0x0012a08801007387 */ /* 0x000fe80000100c00 */
[----:B------:R-:W-:Y:S04]  /*14ac0*/  STL.128 [R1+0x1290], R132 ;  /* 0x0012908401007387 */ /* 0x000fe80000100c00 */
[----:B------:R-:W2:Y:S04]  /*14ad0*/  LDL.128 R164, [R1+0x440] ;  /* 0x0004400001a47983 */ /* 0x000ea80000100c00 */
[----:B------:R-:W-:Y:S04]  /*14ae0*/  STL.128 [R1+0x1280], R128 ;  /* 0x0012808001007387 */ /* 0x000fe80000100c00 */
[----:B------:R1:W-:Y:S04]  /*14af0*/  STL [R1+0x11e0], R73 ;  /* 0x0011e04901007387 */ /* 0x0003e80000100800 */
[----:B------:R1:W-:Y:S04]  /*14b00*/  STL [R1+0x1160], R41 ;  /* 0x0011602901007387 */ /* 0x0003e80000100800 */
[----:B0-----:R-:W3:Y:S04]  /*14b10*/  LDL.LU.128 R152, [R1+0x12e0] ;  /* 0x0012e00001987983 */ /* 0x001ee80000300c00 */
[----:B-1----:R-:W3:Y:S04]  /*14b20*/  LDL.LU.128 R148, [R1+0x12d0] ;  /* 0x0012d00001947983 */ /* 0x002ee80000300c00 */
[----:B------:R-:W3:Y:S04]  /*14b30*/  LDL.LU.128 R144, [R1+0x12c0] ;  /* 0x0012c00001907983 */ /* 0x000ee80000300c00 */
[----:B------:R-:W3:Y:S04]  /*14b40*/  LDL.LU R73, [R1+0x11e0] ;  /* 0x0011e00001497983 */ /* 0x000ee80000300800 */
[----:B------:R-:W3:Y:S04]  /*14b50*/  LDL.LU R41, [R1+0x1160] ;  /* 0x0011600001297983 */ /* 0x000ee80000300800 */
[----:B------:R-:W-:Y:S04]  /*14b60*/  STL.128 [R1+0x1230], R108 ;  /* 0x0012306c01007387 */ /* 0x000fe80000100c00 */
[----:B------:R-:W-:Y:S04]  /*14b70*/  STL [R1+0x1224], R107 ;  /* 0x0012246b01007387 */ /* 0x000fe80000100800 */
[----:B------:R-:W-:Y:S04]  /*14b80*/  STL [R1+0x1220], R105 ;  /* 0x0012206901007387 */ /* 0x000fe80000100800 */
[----:B----4-:R-:W-:Y:S04]  /*14b90*/  STL [R1+0x121c], R103 ;  /* 0x00121c6701007387 */ /* 0x010fe80000100800 */
[----:B------:R-:W-:Y:S04]  /*14ba0*/  STL [R1+0x1218], R101 ;  /* 0x0012186501007387 */ /* 0x000fe80000100800 */
[----:B------:R-:W-:Y:S04]  /*14bb0*/  STL [R1+0x1214], R99 ;  /* 0x0012146301007387 */ /* 0x000fe80000100800 */
[----:B------:R-:W-:Y:S04]  /*14bc0*/  STL [R1+0x1210], R97 ;  /* 0x0012106101007387 */ /* 0x000fe80000100800 */
[----:B------:R-:W-:Y:S04]  /*14bd0*/  STL [R1+0x120c], R95 ;  /* 0x00120c5f01007387 */ /* 0x000fe80000100800 */
[----:B------:R-:W-:Y:S04]  /*14be0*/  STL.128 [R1+0x1260], R120 ;  /* 0x0012607801007387 */ /* 0x000fe80000100c00 */
[----:B------:R-:W-:Y:S04]  /*14bf0*/  STL.128 [R1+0x1250], R116 ;  /* 0x0012507401007387 */ /* 0x000fe80000100c00 */
[----:B------:R0:W-:Y:S04]  /*14c00*/  STL.128 [R1+0x1270], R124 ;  /* 0x0012707c01007387 */ /* 0x0001e80000100c00 */
[----:B------:R1:W-:Y:S04]  /*14c10*/  STL.128 [R1+0x1240], R112 ;  /* 0x0012407001007387 */ /* 0x0003e80000100c00 */
        /* <DEDUP_REMOVED lines=25> */
[----:B------:R-:W3:Y:S04]  /*14db0*/  LDL.LU.128 R140, [R1+0x12b0] ;  /* 0x0012b000018c7983 */ /* 0x000ee80000300c00 */
[----:B------:R-:W3:Y:S04]  /*14dc0*/  LDL.LU.128 R136, [R1+0x12a0] ;  /* 0x0012a00001887983 */ /* 0x000ee80000300c00 */
[----:B------:R-:W3:Y:S04]  /*14dd0*/  LDL.LU.128 R132, [R1+0x1290] ;  /* 0x0012900001847983 */ /* 0x000ee80000300c00 */
[----:B------:R-:W3:Y:S04]  /*14de0*/  LDL.LU.128 R128, [R1+0x1280] ;  /* 0x0012800001807983 */ /* 0x000ee80000300c00 */
[----:B0-----:R-:W3:Y:S04]  /*14df0*/  LDL.LU.128 R124, [R1+0x1270] ;  /* 0x00127000017c7983 */ /* 0x001ee80000300c00 */
[----:B------:R-:W3:Y:S04]  /*14e00*/  LDL.LU.128 R120, [R1+0x1260] ;  /* 0x0012600001787983 */ /* 0x000ee80000300c00 */
[----:B------:R-:W3:Y:S04]  /*14e10*/  LDL.LU.128 R116, [R1+0x1250] ;  /* 0x0012500001747983 */ /* 0x000ee80000300c00 */
[----:B-1----:R-:W3:Y:S04]  /*14e20*/  LDL.LU.128 R112, [R1+0x1240] ;  /* 0x0012400001707983 */ /* 0x002ee80000300c00 */
[----:B------:R-:W3:Y:S04]  /*14e30*/  LDL.LU.128 R108, [R1+0x1230] ;  /* 0x00123000016c7983 */ /* 0x000ee80000300c00 */
[----:B------:R-:W3:Y:S04]  /*14e40*/  LDL.LU R107, [R1+0x1224] ;  /* 0x00122400016b7983 */ /* 0x000ee80000300800 */
[----:B------:R-:W3:Y:S04]  /*14e50*/  LDL.LU R105, [R1+0x1220] ;  /* 0x0012200001697983 */ /* 0x000ee80000300800 */
[----:B------:R-:W3:Y:S04]  /*14e60*/  LDL.LU R103, [R1+0x121c] ;  /* 0x00121c0001677983 */ /* 0x000ee80000300800 */
[----:B------:R-:W3:Y:S04]  /*14e70*/  LDL.LU R101, [R1+0x1218] ;  /* 0x0012180001657983 */ /* 0x000ee80000300800 */
[----:B------:R-:W3:Y:S04]  /*14e80*/  LDL.LU R99, [R1+0x1214] ;  /* 0x0012140001637983 */ /* 0x000ee80000300800 */
[----:B------:R-:W3:Y:S04]  /*14e90*/  LDL.LU R97, [R1+0x1210] ;  /* 0x0012100001617983 */ /* 0x000ee80000300800 */
        /* <DEDUP_REMOVED lines=25> */
[----:B------:R-:W4:Y:S01]  /*15030*/  LDL.LU.64 R42, [R1+0x1168] ;  /* 0x00116800012a7983 */ /* 0x000f220000300a00 */
[----:B------:R-:W-:Y:S01]  /*15040*/  ISETP.NE.U32.AND P2, PT, R33, RZ, PT ;  /* 0x000000ff2100720c */ /* 0x000fe20003f45070 */
[----:B------:R-:W-:-:S02]  /*15050*/  IMAD R12, R31, 0xc00, R12 ;  /* 0x00000c001f0c7824 */ /* 0x000fc400078e020c */
[----:B--2---:R-:W-:Y:S02]  /*15060*/  IMAD.MOV.U32 R18, RZ, RZ, R164 ;  /* 0x000000ffff127224 */ /* 0x004fe400078e00a4 */
[----:B------:R-:W-:Y:S02]  /*15070*/  IMAD.MOV.U32 R14, RZ, RZ, R165 ;  /* 0x000000ffff0e7224 */ /* 0x000fe400078e00a5 */
[----:B------:R-:W-:Y:S02]  /*15080*/  IMAD.MOV.U32 R3, RZ, RZ, R166 ;  /* 0x000000ffff037224 */ /* 0x000fe400078e00a6 */
[----:B------:R-:W-:Y:S02]  /*15090*/  IMAD.MOV.U32 R2, RZ, RZ, R167 ;  /* 0x000000ffff027224 */ /* 0x000fe400078e00a7 */
[----:B------:R-:W-:Y:S02]  /*150a0*/  IMAD.MOV.U32 R209, RZ, RZ, R27 ;  /* 0x000000ffffd17224 */ /* 0x000fe400078e001b */
[----:B------:R-:W-:-:S02]  /*150b0*/  IMAD.MOV.U32 R207, RZ, RZ, R26 ;  /* 0x000000ffffcf7224 */ /* 0x000fc400078e001a */
[----:B------:R-:W-:Y:S01]  /*150c0*/  IMAD.MOV.U32 R193, RZ, RZ, R25 ;  /* 0x000000ffffc17224 */ /* 0x000fe200078e0019 */
[----:B---3--:R-:W-:Y:S01]  /*150d0*/  F2FP.F16.F32.PACK_AB R153, R153, R28 ;  /* 0x0000001c9999723e */ /* 0x008fe200000000ff */
[----:B------:R-:W-:Y:S01]  /*150e0*/  IMAD.MOV.U32 R28, RZ, RZ, R41 ;  /* 0x000000ffff1c7224 */ /* 0x000fe200078e0029 */
[----:B------:R-:W-:Y:S01]  /*150f0*/  F2FP.F16.F32.PACK_AB R154, R154, R29 ;  /* 0x0000001d9a9a723e */ /* 0x000fe200000000ff */
[----:B------:R-:W-:Y:S01]  /*15100*/  IMAD.MOV.U32 R29, RZ, RZ, R37 ;  /* 0x000000ffff1d7224 */ /* 0x000fe200078e0025 */
[----:B------:R-:W-:Y:S01]  /*15110*/  R2UR UR6, R12 ;  /* 0x000000000c0672ca */ /* 0x000fe200000e0000 */
[----:B------:R-:W-:Y:S01]  /*15120*/  IMAD.MOV.U32 R94, RZ, RZ, R151 ;  /* 0x000000ffff5e7224 */ /* 0x000fe200078e0097 */
[----:B------:R-:W-:Y:S01]  /*15130*/  R2UR UR7, R13 ;  /* 0x000000000d0772ca */ /* 0x000fe200000e0000 */
[----:B------:R-:W-:Y:S01]  /*15140*/  IMAD.MOV.U32 R96, RZ, RZ, R150 ;  /* 0x000000ffff607224 */ /* 0x000fe200078e0096 */
[----:B------:R-:W-:Y:S01]  /*15150*/  F2FP.F16.F32.PACK_AB R152, R152, R73 ;  /* 0x000000499898723e */ /* 0x000fe200000000ff */
[----:B------:R-:W-:Y:S01]  /*15160*/  IMAD.MOV.U32 R98, RZ, RZ, R149 ;  /* 0x000000ffff627224 */ /* 0x000fe200078e0095 */
[----:B------:R-:W-:Y:S01]  /*15170*/  F2FP.F16.F32.PACK_AB R155, R30, R155 ;  /* 0x0000009b1e9b723e */ /* 0x000fe200000000ff */
[----:B------:R-:W-:Y:S01]  /*15180*/  IMAD.MOV.U32 R100, RZ, RZ, R148 ;  /* 0x000000ffff647224 */ /* 0x000fe200078e0094 */
[----:B------:R-:W2:Y:S01]  /*15190*/  LDL.LU.128 R156, [R1+0x12f0] ;  /* 0x0012f000019c7983 */ /* 0x000ea20000300c00 */
[----:B------:R-:W-:-:S02]  /*151a0*/  IMAD.MOV.U32 R102, RZ, RZ, R147 ;  /* 0x000000ffff667224 */ /* 0x000fc400078e0093 */
[----:B------:R-:W-:Y:S01]  /*151b0*/  IMAD.MOV.U32 R104, RZ, RZ, R146 ;  /* 0x000000ffff687224 */ /* 0x000fe200078e0092 */
[----:B------:R-:W3:Y:S01]  /*151c0*/  LDL.LU.128 R160, [R1+0x1300] ;  /* 0x0013000001a07983 */ /* 0x000ee20000300c00 */
[----:B------:R-:W-:Y:S02]  /*151d0*/  IMAD.MOV.U32 R106, RZ, RZ, R145 ;  /* 0x000000ffff6a7224 */ /* 0x000fe400078e0091 */
[----:B------:R-:W-:Y:S02]  /*151e0*/  IMAD.MOV.U32 R30, RZ, RZ, R234 ;  /* 0x000000ffff1e7224 */ /* 0x000fe400078e00ea */
[----:B------:R-:W-:Y:S02]  /*151f0*/  IMAD.MOV.U32 R32, RZ, RZ, R231 ;  /* 0x000000ffff207224 */ /* 0x000fe400078e00e7 */
[----:B------:R-:W-:Y:S02]  /*15200*/  IMAD.MOV.U32 R33, RZ, RZ, R229 ;  /* 0x000000ffff217224 */ /* 0x000fe400078e00e5 */
[----:B------:R-:W-:-:S02]  /*15210*/  IMAD.MOV.U32 R34, RZ, RZ, R227 ;  /* 0x000000ffff227224 */ /* 0x000fc400078e00e3 */
[----:B------:R-:W-:Y:S02]  /*15220*/  IMAD.MOV.U32 R36, RZ, RZ, R225 ;  /* 0x000000ffff247224 */ /* 0x000fe400078e00e1 */
        /* <DEDUP_REMOVED lines=19> */
[----:B------:R-:W-:Y:S01]  /*15360*/  IMAD.MOV.U32 R92, RZ, RZ, R184 ;  /* 0x000000ffff5c7224 */ /* 0x000fe200078e00b8 */
[----:B------:R-:W-:Y:S01]  /*15370*/  VOTEU.ANY UP0, P2 ;  /* 0x00000000003f7886 */ /* 0x000fe20001000100 */
[----:B------:R-:W-:Y:S01]  /*15380*/  IMAD.MOV.U32 R31, RZ, RZ, R235 ;  /* 0x000000ffff1f7224 */ /* 0x000fe200078e00eb */
[----:B------:R-:W3:Y:S01]  /*15390*/  LDL.LU.128 R164, [R1+0x1310] ;  /* 0x0013100001a47983 */ /* 0x000ee20000300c00 */
        /* <DEDUP_REMOVED lines=12> */
[----:B------:R-:W-:-:S06]  /*15460*/  IMAD.MOV.U32 R25, RZ, RZ, R193 ;  /* 0x000000ffff197224 */ /* 0x000fcc00078e00c1 */
[----:B----4-:R-:W-:-:S06]  /*15470*/  WARPGROUP.ARRIVE ;  /* 0x00000000000079c5 */ /* 0x010fcc0000000000 */
[----:B------:R-:W-:Y:S01]  /*15480*/  HGMMA.64x256x16.F32 R24, R152, gdesc[UR4].tnspB, R24, UP0, gsb0 ;  /* 0x43e0000498187df0 */ /* 0x000fe2000b800818 */
[----:B--2---:R-:W-:Y:S02]  /*15490*/  STL.128 [R1+0x1040], R156 ;  /* 0x0010409c01007387 */ /* 0x004fe40000100c00 */
[----:B------:R-:W-:Y:S02]  /*154a0*/  WARPGROUP.DEPBAR.LE gsb0, 0x0 ;  /* 0x00008000000079c5 */ /* 0x000fe40000010000 */
[----:B------:R-:W-:Y:S02]  /*154b0*/  VIADD R154, R12, 0x80 ;  /* 0x000000800c9a7836 */ /* 0x000fe40000000000 */
        /* <DEDUP_REMOVED lines=11> */
[----:B------:R-:W-:Y:S01]  /*15570*/  F2FP.F16.F32.PACK_AB R155, R0, R5 ;  /* 0x00000005009b723e */ /* 0x000fe200000000ff */
        /* <DEDUP_REMOVED lines=37> */
[----:B------:R-:W-:Y:S01]  /*157d0*/  IMAD.MOV.U32 R184, RZ, RZ, R100 ;  /* 0x000000ffffb87224 */ /* 0x000fe200078e0064 */
[----:B------:R0:W-:Y:S04]  /*157e0*/  STL.128 [R1+0x1150], R224 ;  /* 0x001150e001007387 */ /* 0x0001e80000100c00 */
        /* <DEDUP_REMOVED lines=10> */
[----:B------:R4:W-:Y:S01]  /*15890*/  STL.128 [R1+0x1030], R152 ;  /* 0x0010309801007387 */ /* 0x0009e20000100c00 */
[----:B------:R-:W-:-:S03]  /*158a0*/  IMAD.MOV.U32 R229, RZ, RZ, R145 ;  /* 0x000000ffffe57224 */ /* 0x000fc600078e0091 */
[----:B0-----:R-:W3:Y:S01]  /*158b0*/  LDL.LU.128 R224, [R1+0x1150] ;  /* 0x0011500001e07983 */ /* 0x001ee20000300c00 */
[----:B------:R-:W-:-:S03]  /*158c0*/  IMAD.MOV.U32 R228, RZ, RZ, R144 ;  /* 0x000000ffffe47224 */ /* 0x000fc600078e0090 */
[----:B-1----:R-:W3:Y:S04]  /*158d0*/  LDL.LU.128 R220, [R1+0x1140] ;  /* 0x0011400001dc7983 */ /* 0x002ee80000300c00 */
[----:B--2---:R-:W2:Y:S01]  /*158e0*/  LDL.LU.128 R216, [R1+0x1130] ;  /* 0x0011300001d87983 */ /* 0x004ea20000300c00 */
[----:B----4-:R-:W-:-:S03]  /*158f0*/  IMAD.MOV.U32 R155, RZ, RZ, R79 ;  /* 0x000000ffff9b7224 */ /* 0x010fc600078e004f */
[----:B------:R-:W4:Y:S01]  /*15900*/  LDL.LU.128 R212, [R1+0x1120] ;  /* 0x0011200001d47983 */ /* 0x000f220000300c00 */
[----:B------:R-:W-:Y:S02]  /*15910*/  IMAD.MOV.U32 R154, RZ, RZ, R78 ;  /* 0x000000ffff9a7224 */ /* 0x000fe400078e004e */
[----:B------:R-:W-:Y:S01]  /*15920*/  IMAD.MOV.U32 R153, RZ, RZ, R77 ;  /* 0x000000ffff997224 */ /* 0x000fe200078e004d */
[----:B------:R-:W2:Y:S01]  /*15930*/  LDL.LU.128 R208, [R1+0x1110] ;  /* 0x0011100001d07983 */ /* 0x000ea20000300c00 */
[----:B------:R-:W-:-:S03]  /*15940*/  IMAD.MOV.U32 R152, RZ, RZ, R76 ;  /* 0x000000ffff987224 */ /* 0x000fc600078e004c */
[----:B------:R-:W4:Y:S04]  /*15950*/  LDL.LU.128 R204, [R1+0x1100] ;  /* 0x0011000001cc7983 */ /* 0x000f280000300c00 */
[----:B------:R-:W2:Y:S04]  /*15960*/  LDL.LU.128 R200, [R1+0x10f0] ;  /* 0x0010f00001c87983 */ /* 0x000ea80000300c00 */
[----:B------:R-:W4:Y:S04]  /*15970*/  LDL.LU.128 R196, [R1+0x10e0] ;  /* 0x0010e00001c47983 */ /* 0x000f280000300c00 */
[----:B------:R-:W2:Y:S04]  /*15980*/  LDL.LU.128 R192, [R1+0x10d0] ;  /* 0x0010d00001c07983 */ /* 0x000ea80000300c00 */
[----:B------:R-:W4:Y:S04]  /*15990*/  LDL.LU.128 R188, [R1+0x10c0] ;  /* 0x0010c00001bc7983 */ /* 0x000f280000300c00 */
[----:B------:R-:W2:Y:S01]  /*159a0*/  LDL.LU.128 R184, [R1+0x10b0] ;  /* 0x0010b00001b87983 */ /* 0x000ea20000300c00 */
[----:B------:R-:W-:-:S02]  /*159b0*/  IMAD.MOV.U32 R145, RZ, RZ, R69 ;  /* 0x000000ffff917224 */ /* 0x000fc400078e0045 */
[----:B------:R-:W-:Y:S01]  /*159c0*/  IMAD.MOV.U32 R144, RZ, RZ, R68 ;  /* 0x000000ffff907224 */ /* 0x000fe200078e0044 */
[----:B------:R0:W-:Y:S01]  /*159d0*/  STL.128 [R1+0x320], R152 ;  /* 0x0003209801007387 */ /* 0x0001e20000100c00 */
[----:B------:R-:W-:Y:S02]  /*159e0*/  IMAD.MOV.U32 R143, RZ, RZ, R67 ;  /* 0x000000ffff8f7224 */ /* 0x000fe400078e0043 */
[----:B------:R-:W-:Y:S02]  /*159f0*/  IMAD.MOV.U32 R142, RZ, RZ, R66 ;  /* 0x000000ffff8e7224 */ /* 0x000fe400078e0042 */
[----:B------:R-:W-:Y:S02]  /*15a00*/  IMAD.MOV.U32 R69, RZ, RZ, R155 ;  /* 0x000000ffff457224 */ /* 0x000fe400078e009b */
[----:B------:R-:W-:Y:S02]  /*15a10*/  IMAD.MOV.U32 R68, RZ, RZ, R154 ;  /* 0x000000ffff447224 */ /* 0x000fe400078e009a */
[----:B------:R-:W-:-:S02]  /*15a20*/  IMAD.MOV.U32 R67, RZ, RZ, R153 ;  /* 0x000000ffff437224 */ /* 0x000fc400078e0099 */
[----:B------:R-:W-:Y:S02]  /*15a30*/  IMAD.MOV.U32 R66, RZ, RZ, R152 ;  /* 0x000000ffff427224 */ /* 0x000fe400078e0098 */
[----:B0-----:R-:W4:Y:S01]  /*15a40*/  LDL.LU.128 R152, [R1+0x1030] ;  /* 0x0010300001987983 */ /* 0x001f220000300c00 */
        /* <DEDUP_REMOVED lines=8> */
[----:B------:R0:W-:Y:S01]  /*15ad0*/  STL.128 [R1+0x330], R156 ;  /* 0x0003309c01007387 */ /* 0x0001e20000100c00 */
        /* <DEDUP_REMOVED lines=8> */
[----:B0-----:R-:W4:Y:S01]  /*15b60*/  LDL.LU.128 R156, [R1+0x1040] ;  /* 0x00104000019c7983 */ /* 0x001f220000300c00 */
[----:B------:R-:W-:-:S03]  /*15b70*/  IMAD.MOV.U32 R18, RZ, RZ, R151 ;  /* 0x000000ffff127224 */ /* 0x000fc600078e0097 */
[----:B------:R0:W-:Y:S01]  /*15b80*/  STL.128 [R1+0x1080], R172 ;  /* 0x001080ac01007387 */ /* 0x0001e20000100c00 */
[----:B------:R-:W-:-:S03]  /*15b90*/  IMAD.MOV.U32 R19, RZ, RZ, R150 ;  /* 0x000000ffff137224 */ /* 0x000fc600078e0096 */
[----:B------:R1:W-:Y:S01]  /*15ba0*/  STL.128 [R1+0x1070], R168 ;  /* 0x001070a801007387 */ /* 0x0003e20000100c00 */
[----:B------:R-:W-:-:S03]  /*15bb0*/  IMAD.MOV.U32 R151, RZ, RZ, R75 ;  /* 0x000000ffff977224 */ /* 0x000fc600078e004b */
[----:B---3--:R3:W-:Y:S01]  /*15bc0*/  STL.128 [R1+0x1060], R164 ;  /* 0x001060a401007387 */ /* 0x0087e20000100c00 */
[----:B------:R-:W-:-:S03]  /*15bd0*/  IMAD.MOV.U32 R150, RZ, RZ, R74 ;  /* 0x000000ffff967224 */ /* 0x000fc600078e004a */
[----:B------:R3:W-:Y:S01]  /*15be0*/  STL.128 [R1+0x1050], R160 ;  /* 0x001050a001007387 */ /* 0x0007e20000100c00 */
[----:B------:R-:W-:Y:S02]  /*15bf0*/  IMAD.MOV.U32 R141, RZ, RZ, R65 ;  /* 0x000000ffff8d7224 */ /* 0x000fe400078e0041 */
[----:B0-----:R-:W-:Y:S02]  /*15c00*/  IMAD.MOV.U32 R175, RZ, RZ, R99 ;  /* 0x000000ffffaf7224 */ /* 0x001fe400078e0063 */
[----:B------:R-:W-:Y:S02]  /*15c10*/  IMAD.MOV.U32 R174, RZ, RZ, R98 ;  /* 0x000000ffffae7224 */ /* 0x000fe400078e0062 */
[----:B------:R-:W-:Y:S02]  /*15c20*/  IMAD.MOV.U32 R173, RZ, RZ, R97 ;  /* 0x000000ffffad7224 */ /* 0x000fe400078e0061 */
[----:B------:R-:W-:Y:S02]  /*15c30*/  IMAD.MOV.U32 R172, RZ, RZ, R96 ;  /* 0x000000ffffac7224 */ /* 0x000fe400078e0060 */
[----:B-1----:R-:W-:-:S02]  /*15c40*/  IMAD.MOV.U32 R171, RZ, RZ, R95 ;  /* 0x000000ffffab7224 */ /* 0x002fc400078e005f */
[----:B------:R-:W-:Y:S02]  /*15c50*/  IMAD.MOV.U32 R170, RZ, RZ, R94 ;  /* 0x000000ffffaa7224 */ /* 0x000fe400078e005e */
[----:B------:R-:W-:Y:S02]  /*15c60*/  IMAD.MOV.U32 R169, RZ, RZ, R93 ;  /* 0x000000ffffa97224 */ /* 0x000fe400078e005d */
[----:B------:R-:W-:Y:S02]  /*15c70*/  IMAD.MOV.U32 R168, RZ, RZ, R92 ;  /* 0x000000ffffa87224 */ /* 0x000fe400078e005c */
[----:B---3--:R-:W-:Y:S02]  /*15c80*/  IMAD.MOV.U32 R167, RZ, RZ, R91 ;  /* 0x000000ffffa77224 */ /* 0x008fe400078e005b */
        /* <DEDUP_REMOVED lines=159> */
[----:B------:R4:W-:Y:S01]  /*16680*/  STL.128 [R1+0x260], R104 ;  /* 0x0002606801007387 */ /* 0x0009e20000100c00 */
[----:B------:R-:W-:Y:S02]  /*16690*/  IMAD.MOV.U32 R53, RZ, RZ, R43 ;  /* 0x000000ffff357224 */ /* 0x000fe400078e002b */
[----:B------:R-:W-:Y:S01]  /*166a0*/  IMAD.MOV.U32 R52, RZ, RZ, R42 ;  /* 0x000000ffff347224 */ /* 0x000fe200078e002a */
[----:B------:R0:W-:Y:S01]  /*166b0*/  STL.128 [R1+0x270], R108 ;  /* 0x0002706c01007387 */ /* 0x0001e20000100c00 */
[----:B------:R-:W-:Y:S02]  /*166c0*/  IMAD.MOV.U32 R51, RZ, RZ, R41 ;  /* 0x000000ffff337224 */ /* 0x000fe400078e0029 */
[----:B------:R-:W-:Y:S01]  /*166d0*/  IMAD.MOV.U32 R50, RZ, RZ, R40 ;  /* 0x000000ffff327224 */ /* 0x000fe200078e0028 */
[----:B------:R1:W-:Y:S01]  /*166e0*/  STL.128 [R1+0x280], R112 ;  /* 0x0002807001007387 */ /* 0x0003e20000100c00 */
        /* <DEDUP_REMOVED lines=28> */
[----:B------:R-:W-:Y:S02]  /*168b0*/  IMAD.MOV.U32 R30, RZ, RZ, R6 ;  /* 0x000000ffff1e7224 */ /* 0x000fe400078e0006 */
[----:B------:R-:W-:Y:S02]  /*168c0*/  IMAD.MOV.U32 R29, RZ, RZ, R4 ;  /* 0x000000ffff1d7224 */ /* 0x000fe400078e0004 */
[----:B------:R-:W-:Y:S02]  /*168d0*/  IMAD.MOV.U32 R28, RZ, RZ, R0 ;  /* 0x000000ffff1c7224 */ /* 0x000fe400078e0000 */
[----:B--2---:R-:W-:Y:S02]  /*168e0*/  IMAD.MOV.U32 R100, RZ, RZ, R184 ;  /* 0x000000ffff647224 */ /* 0x004fe400078e00b8 */
[----:B------:R-:W-:Y:S02]  /*168f0*/  IMAD.MOV.U32 R101, RZ, RZ, R185 ;  /* 0x000000ffff657224 */ /* 0x000fe400078e00b9 */
[----:B------:R-:W-:-:S02]  /*16900*/  IMAD.MOV.U32 R102, RZ, RZ, R186 ;  /* 0x000000ffff667224 */ /* 0x000fc400078e00ba */
[----:B------:R-:W-:Y:S02]  /*16910*/  IMAD.MOV.U32 R103, RZ, RZ, R187 ;  /* 0x000000ffff677224 */ /* 0x000fe400078e00bb */
[----:B----4-:R-:W-:Y:S02]  /*16920*/  IMAD.MOV.U32 R104, RZ, RZ, R188 ;  /* 0x000000ffff687224 */ /* 0x010fe400078e00bc */
[----:B------:R-:W-:Y:S02]  /*16930*/  IMAD.MOV.U32 R105, RZ, RZ, R189 ;  /* 0x000000ffff697224 */ /* 0x000fe400078e00bd */
[----:B------:R-:W-:Y:S02]  /*16940*/  IMAD.MOV.U32 R106, RZ, RZ, R190 ;  /* 0x000000ffff6a7224 */ /* 0x000fe400078e00be */
[----:B------:R-:W-:Y:S02]  /*16950*/  IMAD.MOV.U32 R107, RZ, RZ, R191 ;  /* 0x000000ffff6b7224 */ /* 0x000fe400078e00bf */
[----:B0-----:R-:W-:-:S02]  /*16960*/  IMAD.MOV.U32 R108, RZ, RZ, R234 ;  /* 0x000000ffff6c7224 */ /* 0x001fc400078e00ea */
[----:B------:R-:W-:Y:S02]  /*16970*/  IMAD.MOV.U32 R109, RZ, RZ, R193 ;  /* 0x000000ffff6d7224 */ /* 0x000fe400078e00c1 */
[----:B------:R-:W-:Y:S02]  /*16980*/  IMAD.MOV.U32 R110, RZ, RZ, R194 ;  /* 0x000000ffff6e7224 */ /* 0x000fe400078e00c2 */
[----:B------:R-:W-:Y:S02]  /*16990*/  IMAD.MOV.U32 R111, RZ, RZ, R195 ;  /* 0x000000ffff6f7224 */ /* 0x000fe400078e00c3 */
[----:B-1----:R-:W-:Y:S02]  /*169a0*/  IMAD.MOV.U32 R112, RZ, RZ, R196 ;  /* 0x000000ffff707224 */ /* 0x002fe400078e00c4 */
[----:B------:R-:W-:Y:S02]  /*169b0*/  IMAD.MOV.U32 R113, RZ, RZ, R197 ;  /* 0x000000ffff717224 */ /* 0x000fe400078e00c5 */
[----:B------:R-:W-:-:S02]  /*169c0*/  IMAD.MOV.U32 R114, RZ, RZ, R198 ;  /* 0x000000ffff727224 */ /* 0x000fc400078e00c6 */
[----:B------:R-:W-:Y:S02]  /*169d0*/  IMAD.MOV.U32 R115, RZ, RZ, R199 ;  /* 0x000000ffff737224 */ /* 0x000fe400078e00c7 */
[----:B---3--:R-:W-:Y:S02]  /*169e0*/  IMAD.MOV.U32 R116, RZ, RZ, R200 ;  /* 0x000000ffff747224 */ /* 0x008fe400078e00c8 */
        /* <DEDUP_REMOVED lines=39> */
[----:B------:R-:W-:-:S06]  /*16c60*/  WARPGROUP.ARRIVE ;  /* 0x00000000000079c5 */ /* 0x000fcc0000000000 */
[----:B------:R-:W-:Y:S01]  /*16c70*/  HGMMA.64x256x16.F32 R24, R152, gdesc[UR4].tnspB, R24, gsb0 ;  /* 0x43e0000498187df0 */ /* 0x000fe20008000818 */
[----:B------:R-:W-:Y:S01]  /*16c80*/  IMAD.MOV.U32 R183, RZ, RZ, 0x1 ;  /* 0x00000001ffb77424 */ /* 0x000fe200078e00ff */
[----:B------:R0:W-:Y:S04]  /*16c90*/  STL.128 [R1+0x340], R160 ;  /* 0x000340a001007387 */ /* 0x0001e80000100c00 */
[----:B------:R1:W-:Y:S04]  /*16ca0*/  STL.128 [R1+0x10a0], R180 ;  /* 0x0010a0b401007387 */ /* 0x0003e80000100c00 */
[----:B------:R2:W-:Y:S04]  /*16cb0*/  STL.128 [R1+0x350], R164 ;  /* 0x000350a401007387 */ /* 0x0005e80000100c00 */
[----:B------:R3:W-:Y:S04]  /*16cc0*/  STL.128 [R1+0x360], R168 ;  /* 0x000360a801007387 */ /* 0x0007e80000100c00 */
[----:B0-----:R-:W4:Y:S04]  /*16cd0*/  LDL.LU.128 R160, [R1+0x1050] ;  /* 0x0010500001a07983 */ /* 0x001f280000300c00 */
[----:B-1----:R-:W4:Y:S04]  /*16ce0*/  LDL.LU.128 R180, [R1+0x10a0] ;  /* 0x0010a00001b47983 */ /* 0x002f280000300c00 */
[----:B--2---:R-:W2:Y:S04]  /*16cf0*/  LDL.LU.128 R164, [R1+0x1060] ;  /* 0x0010600001a47983 */ /* 0x004ea80000300c00 */
[----:B---3--:R-:W3:Y:S04]  /*16d00*/  LDL.LU.128 R168, [R1+0x1070] ;  /* 0x0010700001a87983 */ /* 0x008ee80000300c00 */
[----:B------:R0:W-:Y:S04]  /*16d10*/  STL.128 [R1+0x1090], R176 ;  /* 0x001090b001007387 */ /* 0x0001e80000100c00 */
[----:B------:R1:W-:Y:S04]  /*16d20*/  STL.128 [R1+0x370], R172 ;  /* 0x000370ac01007387 */ /* 0x0003e80000100c00 */
[----:B0-----:R-:W2:Y:S04]  /*16d30*/  LDL.LU.128 R176, [R1+0x1090] ;  /* 0x0010900001b07983 */ /* 0x001ea80000300c00 */
[----:B-1----:R-:W2:Y:S04]  /*16d40*/  LDL.LU.128 R172, [R1+0x1080] ;  /* 0x0010800001ac7983 */ /* 0x002ea80000300c00 */
[----:B------:R0:W-:Y:S04]  /*16d50*/  STL [R1+0x1020], R192 ;  /* 0x001020c001007387 */ /* 0x0001e80000100800 */
[----:B------:R1:W-:Y:S01]  /*16d60*/  STL.128 [R1+0xfb0], R156 ;  /* 0x000fb09c01007387 */ /* 0x0003e20000100c00 */
[----:B0-----:R-:W-:-:S05]  /*16d70*/  IMAD.MOV.U32 R192, RZ, RZ, R234 ;  /* 0x000000ffffc07224 */ /* 0x001fca00078e00ea */
[----:B------:R0:W-:Y:S04]  /*16d80*/  STL.128 [R1+0x3a0], R192 ;  /* 0x0003a0c001007387 */ /* 0x0001e80000100c00 */
[----:B-1----:R-:W2:Y:S04]  /*16d90*/  LDL.LU.128 R156, [R1+0xfb0] ;  /* 0x000fb000019c7983 */ /* 0x002ea80000300c00 */
[----:B0-----:R-:W2:Y:S01]  /*16da0*/  LDL.LU R192, [R1+0x1020] ;  /* 0x0010200001c07983 */ /* 0x001ea20000300800 */
[----:B------:R-:W-:-:S03]  /*16db0*/  WARPGROUP.DEPBAR.LE gsb0, 0x0 ;  /* 0x00008000000079c5 */ /* 0x000fc60000010000 */
        /* <DEDUP_REMOVED lines=9> */
[----:B0-----:R-:W2:Y:S04]  /*16e50*/  LDL.LU.128 R140, [R1+0xf80] ;  /* 0x000f8000018c7983 */ /* 0x001ea80000300c00 */
[----:B-1----:R-:W2:Y:S04]  /*16e60*/  LDL.LU.128 R136, [R1+0xf70] ;  /* 0x000f700001887983 */ /* 0x002ea80000300c00 */
[----:B------:R-:W2:Y:S04]  /*16e70*/  LDL.LU.128 R132, [R1+0xf60] ;  /* 0x000f600001847983 */ /* 0x000ea80000300c00 */
[----:B------:R-:W2:Y:S04]  /*16e80*/  LDL.LU.128 R128, [R1+0xf50] ;  /* 0x000f500001807983 */ /* 0x000ea80000300c00 */
[----:B------:R-:W2:Y:S04]  /*16e90*/  LDL.LU.128 R124, [R1+0xf40] ;  /* 0x000f4000017c7983 */ /* 0x000ea80000300c00 */
[----:B------:R-:W2:Y:S04]  /*16ea0*/  LDL.LU.128 R120, [R1+0xf30] ;  /* 0x000f300001787983 */ /* 0x000ea80000300c00 */
[----:B------:R-:W2:Y:S04]  /*16eb0*/  LDL.LU.128 R116, [R1+0xf20] ;  /* 0x000f200001747983 */ /* 0x000ea80000300c00 */
[----:B------:R-:W2:Y:S04]  /*16ec0*/  LDL.LU.128 R112, [R1+0xf10] ;  /* 0x000f100001707983 */ /* 0x000ea80000300c00 */
[----:B------:R-:W2:Y:S04]  /*16ed0*/  LDL.LU.128 R108, [R1+0xf00] ;  /* 0x000f0000016c7983 */ /* 0x000ea80000300c00 */
[----:B------:R0:W-:Y:S04]  /*16ee0*/  STL.128 [R1+0xf90], R144 ;  /* 0x000f909001007387 */ /* 0x0001e80000100c00 */
[----:B0-----:R-:W2:Y:S04]  /*16ef0*/  LDL.LU.128 R144, [R1+0xf90] ;  /* 0x000f900001907983 */ /* 0x001ea80000300c00 */
[----:B----4-:R0:W-:Y:S04]  /*16f00*/  STL.128 [R1+0x1010], R180 ;  /* 0x001010b401007387 */ /* 0x0101e80000100c00 */
[----:B---3--:R1:W-:Y:S04]  /*16f10*/  STL.128 [R1+0xfe0], R168 ;  /* 0x000fe0a801007387 */ /* 0x0083e80000100c00 */
[----:B--2---:R2:W-:Y:S04]  /*16f20*/  STL.128 [R1+0xfd0], R164 ;  /* 0x000fd0a401007387 */ /* 0x0045e80000100c00 */
[----:B------:R3:W-:Y:S04]  /*16f30*/  STL.128 [R1+0xfc0], R160 ;  /* 0x000fc0a001007387 */ /* 0x0007e80000100c00 */
[----:B0-----:R-:W4:Y:S04]  /*16f40*/  LDL.LU.128 R180, [R1+0x1010] ;  /* 0x0010100001b47983 */ /* 0x001f280000300c00 */
[----:B-1----:R-:W4:Y:S04]  /*16f50*/  LDL.LU.128 R168, [R1+0xfe0] ;  /* 0x000fe00001a87983 */ /* 0x002f280000300c00 */
[----:B--2---:R-:W2:Y:S04]  /*16f60*/  LDL.LU.128 R164, [R1+0xfd0] ;  /* 0x000fd00001a47983 */ /* 0x004ea80000300c00 */
[----:B---3--:R-:W3:Y:S04]  /*16f70*/  LDL.LU.128 R160, [R1+0xfc0] ;  /* 0x000fc00001a07983 */ /* 0x008ee80000300c00 */
[----:B------:R0:W-:Y:S04]  /*16f80*/  STL.128 [R1+0xfa0], R148 ;  /* 0x000fa09401007387 */ /* 0x0001e80000100c00 */
[----:B------:R1:W-:Y:S04]  /*16f90*/  STL.128 [R1+0x1000], R176 ;  /* 0x001000b001007387 */ /* 0x0003e80000100c00 */
[----:B------:R1:W-:Y:S04]  /*16fa0*/  STL.128 [R1+0xff0], R172 ;  /* 0x000ff0ac01007387 */ /* 0x0003e80000100c00 */
[----:B0-----:R-:W3:Y:S04]  /*16fb0*/  LDL.LU.128 R148, [R1+0xfa0] ;  /* 0x000fa00001947983 */ /* 0x001ee80000300c00 */
[----:B-1----:R-:W3:Y:S04]  /*16fc0*/  LDL.LU.128 R176, [R1+0x1000] ;  /* 0x0010000001b07983 */ /* 0x002ee80000300c00 */
[----:B------:R-:W3:Y:S01]  /*16fd0*/  LDL.LU.128 R172, [R1+0xff0] ;  /* 0x000ff00001ac7983 */ /* 0x000ee20000300c00 */
[----:B------:R-:W-:-:S02]  /*16fe0*/  F2FP.F16.F32.PACK_AB R152, R20, R21 ;  /* 0x000000151498723e */ /* 0x000fc400000000ff */
[----:B------:R-:W-:Y:S01]  /*16ff0*/  F2FP.F16.F32.PACK_AB R153, R15, R17 ;  /* 0x000000110f99723e */ /* 0x000fe200000000ff */
[----:B------:R0:W-:Y:S01]  /*17000*/  STL.128 [R1+0x380], R184 ;  /* 0x000380b801007387 */ /* 0x0001e20000100c00 */
[----:B------:R-:W-:Y:S02]  /*17010*/  F2FP.F16.F32.PACK_AB R154, R156, R157 ;  /* 0x0000009d9c9a723e */ /* 0x000fe400000000ff */
[----:B------:R-:W-:Y:S01]  /*17020*/  F2FP.F16.F32.PACK_AB R155, R11, R16 ;  /* 0x000000100b9b723e */ /* 0x000fe200000000ff */
[----:B------:R1:W-:Y:S04]  /*17030*/  STL.128 [R1+0x390], R188 ;  /* 0x000390bc01007387 */ /* 0x0003e80000100c00 */
[----:B------:R-:W-:Y:S04]  /*17040*/  STL.128 [R1+0x3b0], R196 ;  /* 0x0003b0c401007387 */ /* 0x000fe80000100c00 */
[----:B------:R-:W-:Y:S04]  /*17050*/  STL.128 [R1+0x3c0], R200 ;  /* 0x0003c0c801007387 */ /* 0x000fe80000100c00 */
[----:B------:R-:W-:Y:S01]  /*17060*/  STL.128 [R1+0x3d0], R204 ;  /* 0x0003d0cc01007387 */ /* 0x000fe20000100c00 */
[----:B0-----:R-:W-:-:S02]  /*17070*/  IMAD.MOV.U32 R187, RZ, RZ, R103 ;  /* 0x000000ffffbb7224 */ /* 0x001fc400078e0067 */
[----:B------:R-:W-:Y:S01]  /*17080*/  IMAD.MOV.U32 R186, RZ, RZ, R102 ;  /* 0x000000ffffba7224 */ /* 0x000fe200078e0066 */
[----:B------:R-:W-:Y:S01]  /*17090*/  STL.128 [R1+0x3e0], R208 ;  /* 0x0003e0d001007387 */ /* 0x000fe20000100c00 */
[----:B-1----:R-:W-:Y:S02]  /*170a0*/  IMAD.MOV.U32 R191, RZ, RZ, R107 ;  /* 0x000000ffffbf7224 */ /* 0x002fe400078e006b */
[----:B------:R-:W-:Y:S01]  /*170b0*/  IMAD.MOV.U32 R190, RZ, RZ, R106 ;  /* 0x000000ffffbe7224 */ /* 0x000fe200078e006a */
[----:B------:R-:W-:Y:S01]  /*170c0*/  STL.128 [R1+0x3f0], R212 ;  /* 0x0003f0d401007387 */ /* 0x000fe20000100c00 */
[----:B------:R-:W-:Y:S02]  /*170d0*/  IMAD.MOV.U32 R189, RZ, RZ, R105 ;  /* 0x000000ffffbd7224 */ /* 0x000fe400078e0069 */
[----:B------:R-:W-:Y:S01]  /*170e0*/  IMAD.MOV.U32 R188, RZ, RZ, R104 ;  /* 0x000000ffffbc7224 */ /* 0x000fe200078e0068 */
[----:B------:R-:W-:Y:S01]  /*170f0*/  STL.128 [R1+0x400], R216 ;  /* 0x000400d801007387 */ /* 0x000fe20000100c00 */
[----:B------:R-:W-:-:S02]  /*17100*/  IMAD.MOV.U32 R185, RZ, RZ, R101 ;  /* 0x000000ffffb97224 */ /* 0x000fc400078e0065 */
[----:B------:R-:W-:Y:S01]  /*17110*/  IMAD.MOV.U32 R184, RZ, RZ, R100 ;  /* 0x000000ffffb87224 */ /* 0x000fe200078e0064 */
[----:B------:R-:W-:Y:S04]  /*17120*/  STL.128 [R1+0x410], R220 ;  /* 0x000410dc01007387 */ /* 0x000fe80000100c00 */
[----:B------:R-:W-:Y:S01]  /*17130*/  STL.128 [R1+0x420], R224 ;  /* 0x000420e001007387 */ /* 0x000fe20000100c00 */
[----:B------:R-:W-:-:S03]  /*17140*/  IMAD.MOV.U32 R234, RZ, RZ, R19 ;  /* 0x000000ffffea7224 */ /* 0x000fc600078e0013 */
[----:B------:R0:W-:Y:S04]  /*17150*/  STL.128 [R1+0xe60], R188 ;  /* 0x000e60bc01007387 */ /* 0x0001e80000100c00 */
[----:B------:R1:W-:Y:S04]  /*17160*/  STL.128 [R1+0xe50], R184 ;  /* 0x000e50b801007387 */ /* 0x0003e80000100c00 */
[----:B------:R1:W-:Y:S04]  /*17170*/  STL.128 [R1+0xdd0], R152 ;  /* 0x000dd09801007387 */ /* 0x0003e80000100c00 */
[----:B------:R1:W-:Y:S04]  /*17180*/  STL.64 [R1+0x1028], R232 ;  /* 0x001028e801007387 */ /* 0x0003e80000100a00 */
[----:B0-----:R-:W3:Y:S04]  /*17190*/  LDL.LU.128 R188, [R1+0xe60] ;  /* 0x000e600001bc7983 */ /* 0x001ee80000300c00 */
[----:B-1----:R-:W3:Y:S01]  /*171a0*/  LDL.LU.128 R184, [R1+0xe50] ;  /* 0x000e500001b87983 */ /* 0x002ee20000300c00 */
[----:B------:R-:W-:-:S02]  /*171b0*/  IMAD.MOV.U32 R155, RZ, RZ, R79 ;  /* 0x000000ffff9b7224 */ /* 0x000fc400078e004f */
[----:B------:R-:W-:Y:S02]  /*171c0*/  IMAD.MOV.U32 R154, RZ, RZ, R78 ;  /* 0x000000ffff9a7224 */ /* 0x000fe400078e004e */
[----:B------:R-:W-:Y:S02]  /*171d0*/  IMAD.MOV.U32 R153, RZ, RZ, R77 ;  /* 0x000000ffff997224 */ /* 0x000fe400078e004d */
[----:B------:R-:W-:Y:S01]  /*171e0*/  IMAD.MOV.U32 R152, RZ, RZ, R76 ;  /* 0x000000ffff987224 */ /* 0x000fe200078e004c */
[----:B------:R-:W-:Y:S01]  /*171f0*/  STL.128 [R1+0x430], R228 ;  /* 0x000430e401007387 */ /* 0x000fe20000100c00 */
[----:B------:R-:W-:Y:S02]  /*17200*/  IMAD.MOV.U32 R232, RZ, RZ, R23 ;  /* 0x000000ffffe87224 */ /* 0x000fe400078e0017 */
[----:B------:R-:W-:Y:S01]  /*17210*/  IMAD.MOV.U32 R233, RZ, RZ, R22 ;  /* 0x000000ffffe97224 */ /* 0x000fe200078e0016 */
[----:B------:R-:W-:Y:S01]  /*17220*/  STL.128 [R1+0x320], R152 ;  /* 0x0003209801007387 */ /* 0x000fe20000100c00 */
        /* <DEDUP_REMOVED lines=34> */
[----:B------:R-:W-:Y:S01]  /*17450*/  IMAD.MOV.U32 R193, RZ, RZ, R109 ;  /* 0x000000ffffc17224 */ /* 0x000fe200078e006d */
        /* <DEDUP_REMOVED lines=8> */
[----:B------:R1:W-:Y:S01]  /*174e0*/  STL.128 [R1+0xe70], R192 ;  /* 0x000e70c001007387 */ /* 0x0003e20000100c00 */
[----:B------:R-:W-:-:S03]  /*174f0*/  IMAD.MOV.U32 R19, RZ, RZ, R147 ;  /* 0x000000ffff137224 */ /* 0x000fc600078e0093 */
[----:B0-----:R-:W3:Y:S01]  /*17500*/  LDL.LU.128 R224, [R1+0xef0] ;  /* 0x000ef00001e07983 */ /* 0x001ee20000300c00 */
[----:B------:R-:W-:-:S03]  /*17510*/  IMAD.MOV.U32 R22, RZ, RZ, R146 ;  /* 0x000000ffff167224 */ /* 0x000fc600078e0092 */
[----:B-1----:R-:W3:Y:S01]  /*17520*/  LDL.LU.128 R220, [R1+0xee0] ;  /* 0x000ee00001dc7983 */ /* 0x002ee20000300c00 */
[----:B------:R-:W-:-:S03]  /*17530*/  IMAD.MOV.U32 R23, RZ, RZ, R145 ;  /* 0x000000ffff177224 */ /* 0x000fc600078e0091 */
[----:B------:R-:W3:Y:S01]  /*17540*/  LDL.LU.128 R216, [R1+0xed0] ;  /* 0x000ed00001d87983 */ /* 0x000ee20000300c00 */
[----:B------:R-:W-:-:S03]  /*17550*/  IMAD.MOV.U32 R228, RZ, RZ, R144 ;  /* 0x000000ffffe47224 */ /* 0x000fc600078e0090 */
[----:B------:R-:W3:Y:S04]  /*17560*/  LDL.LU.128 R212, [R1+0xec0] ;  /* 0x000ec00001d47983 */ /* 0x000ee80000300c00 */
[----:B------:R-:W3:Y:S04]  /*17570*/  LDL.LU.128 R208, [R1+0xeb0] ;  /* 0x000eb00001d07983 */ /* 0x000ee80000300c00 */
[----:B------:R-:W3:Y:S04]  /*17580*/  LDL.LU.128 R204, [R1+0xea0] ;  /* 0x000ea00001cc7983 */ /* 0x000ee80000300c00 */
[----:B------:R-:W3:Y:S04]  /*17590*/  LDL.LU.128 R200, [R1+0xe90] ;  /* 0x000e900001c87983 */ /* 0x000ee80000300c00 */
[----:B------:R-:W3:Y:S04]  /*175a0*/  LDL.LU.128 R196, [R1+0xe80] ;  /* 0x000e800001c47983 */ /* 0x000ee80000300c00 */
[----:B------:R-:W3:Y:S01]  /*175b0*/  LDL.LU.128 R192, [R1+0xe70] ;  /* 0x000e700001c07983 */ /* 0x000ee20000300c00 */
        /* <DEDUP_REMOVED lines=8> */
[----:B------:R-:W3:Y:S01]  /*17640*/  LDL.LU.128 R152, [R1+0xdd0] ;  /* 0x000dd00001987983 */ /* 0x000ee20000300c00 */
[----:B------:R-:W-:-:S03]  /*17650*/  IMAD.MOV.U32 R235, RZ, RZ, R18 ;  /* 0x000000ffffeb7224 */ /* 0x000fc600078e0012 */
[----:B----4-:R0:W-:Y:S01]  /*17660*/  STL.128 [R1+0xe40], R180 ;  /* 0x000e40b401007387 */ /* 0x0101e20000100c00 */
[----:B------:R-:W-:Y:S02]  /*17670*/  IMAD.MOV.U32 R157, RZ, RZ, R81 ;  /* 0x000000ffff9d7224 */ /* 0x000fe400078e0051 */
[----:B------:R-:W-:Y:S01]  /*17680*/  IMAD.MOV.U32 R156, RZ, RZ, R80 ;  /* 0x000000ffff9c7224 */ /* 0x000fe200078e0050 */
[----:B------:R-:W-:Y:S04]  /*17690*/  STL.128 [R1+0x440], R232 ;  /* 0x000440e801007387 */ /* 0x000fe80000100c00 */
[----:B------:R1:W-:Y:S04]  /*176a0*/  STL.128 [R1+0xe10], R168 ;  /* 0x000e10a801007387 */ /* 0x0003e80000100c00 */
[----:B--2---:R2:W-:Y:S04]  /*176b0*/  STL.128 [R1+0xe00], R164 ;  /* 0x000e00a401007387 */ /* 0x0045e80000100c00 */
[----:B---3--:R3:W-:Y:S04]  /*176c0*/  STL.128 [R1+0xdf0], R160 ;  /* 0x000df0a001007387 */ /* 0x0087e80000100c00 */
[----:B------:R4:W-:Y:S04]  /*176d0*/  STL.64 [R1+0xde0], R158 ;  /* 0x000de09e01007387 */ /* 0x0009e80000100a00 */
[----:B0-----:R-:W4:Y:S01]  /*176e0*/  LDL.LU.128 R180, [R1+0xe40] ;  /* 0x000e400001b47983 */ /* 0x001f220000300c00 */
[----:B-1----:R-:W-:-:S02]  /*176f0*/  IMAD.MOV.U32 R171, RZ, RZ, R95 ;  /* 0x000000ffffab7224 */ /* 0x002fc400078e005f */
[----:B------:R-:W-:Y:S01]  /*17700*/  IMAD.MOV.U32 R170, RZ, RZ, R94 ;  /* 0x000000ffffaa7224 */ /* 0x000fe200078e005e */
[----:B------:R-:W4:Y:S01]  /*17710*/  LDL.LU.64 R232, [R1+0x1028] ;  /* 0x0010280001e87983 */ /* 0x000f220000300a00 */
[----:B------:R-:W-:Y:S02]  /*17720*/  IMAD.MOV.U32 R169, RZ, RZ, R93 ;  /* 0x000000ffffa97224 */ /* 0x000fe400078e005d */
[----:B------:R-:W-:Y:S02]  /*17730*/  IMAD.MOV.U32 R168, RZ, RZ, R92 ;  /* 0x000000ffffa87224 */ /* 0x000fe400078e005c */
[----:B--2---:R-:W-:Y:S02]  /*17740*/  IMAD.MOV.U32 R167, RZ, RZ, R91 ;  /* 0x000000ffffa77224 */ /* 0x004fe400078e005b */
[----:B------:R-:W-:Y:S02]  /*17750*/  IMAD.MOV.U32 R166, RZ, RZ, R90 ;  /* 0x000000ffffa67224 */ /* 0x000fe400078e005a */
[----:B------:R-:W-:-:S02]  /*17760*/  IMAD.MOV.U32 R165, RZ, RZ, R89 ;  /* 0x000000ffffa57224 */ /* 0x000fc400078e0059 */
[----:B------:R-:W-:Y:S02]  /*17770*/  IMAD.MOV.U32 R164, RZ, RZ, R88 ;  /* 0x000000ffffa47224 */ /* 0x000fe400078e0058 */
[----:B---3--:R-:W-:Y:S02]  /*17780*/  IMAD.MOV.U32 R163, RZ, RZ, R87 ;  /* 0x000000ffffa37224 */ /* 0x008fe400078e0057 */
[----:B------:R-:W-:Y:S02]  /*17790*/  IMAD.MOV.U32 R162, RZ, RZ, R86 ;  /* 0x000000ffffa27224 */ /* 0x000fe400078e0056 */
[----:B------:R-:W-:Y:S02]  /*177a0*/  IMAD.MOV.U32 R161, RZ, RZ, R85 ;  /* 0x000000ffffa17224 */ /* 0x000fe400078e0055 */
[----:B------:R-:W-:Y:S02]  /*177b0*/  IMAD.MOV.U32 R160, RZ, RZ, R84 ;  /* 0x000000ffffa07224 */ /* 0x000fe400078e0054 */
[----:B----4-:R-:W-:-:S02]  /*177c0*/  IMAD.MOV.U32 R159, RZ, RZ, R83 ;  /* 0x000000ffff9f7224 */ /* 0x010fc400078e0053 */
[----:B------:R-:W-:Y:S02]  /*177d0*/  IMAD.MOV.U32 R158, RZ, RZ, R82 ;  /* 0x000000ffff9e7224 */ /* 0x000fe400078e0052 */
        /* <DEDUP_REMOVED lines=14> */
[----:B0-----:R-:W4:Y:S01]  /*178c0*/  LDL.LU.64 R158, [R1+0xde0] ;  /* 0x000de000019e7983 */ /* 0x001f220000300a00 */
[----:B------:R-:W-:-:S02]  /*178d0*/  IMAD.MOV.U32 R83, RZ, RZ, R167 ;  /* 0x000000ffff537224 */ /* 0x000fc400078e00a7 */
[----:B------:R-:W-:Y:S01]  /*178e0*/  IMAD.MOV.U32 R82, RZ, RZ, R166 ;  /* 0x000000ffff527224 */ /* 0x000fe200078e00a6 */
[----:B-1----:R-:W4:Y:S01]  /*178f0*/  LDL.LU.128 R160, [R1+0xdf0] ;  /* 0x000df00001a07983 */ /* 0x002f220000300c00 */
[----:B------:R-:W-:Y:S02]  /*17900*/  IMAD.MOV.U32 R81, RZ, RZ, R165 ;  /* 0x000000ffff517224 */ /* 0x000fe400078e00a5 */
[----:B------:R-:W-:Y:S02]  /*17910*/  IMAD.MOV.U32 R80, RZ, RZ, R164 ;  /* 0x000000ffff507224 */ /* 0x000fe400078e00a4 */
[----:B------:R-:W-:Y:S01]  /*17920*/  IMAD.MOV.U32 R87, RZ, RZ, R171 ;  /* 0x000000ffff577224 */ /* 0x000fe200078e00ab */
[----:B--2---:R-:W2:Y:S01]  /*17930*/  LDL.LU.128 R164, [R1+0xe00] ;  /* 0x000e000001a47983 */ /* 0x004ea20000300c00 */
[----:B------:R-:W-:Y:S02]  /*17940*/  IMAD.MOV.U32 R86, RZ, RZ, R170 ;  /* 0x000000ffff567224 */ /* 0x000fe400078e00aa */
[----:B------:R-:W-:-:S02]  /*17950*/  IMAD.MOV.U32 R85, RZ, RZ, R169 ;  /* 0x000000ffff557224 */ /* 0x000fc400078e00a9 */
[----:B------:R-:W-:Y:S02]  /*17960*/  IMAD.MOV.U32 R84, RZ, RZ, R168 ;  /* 0x000000ffff547224 */ /* 0x000fe400078e00a8 */
[----:B---3--:R-:W3:Y:S04]  /*17970*/  LDL.LU.128 R168, [R1+0xe10] ;  /* 0x000e100001a87983 */ /* 0x008ee80000300c00 */
[----:B------:R0:W-:Y:S04]  /*17980*/  STL.128 [R1+0xe30], R176 ;  /* 0x000e30b001007387 */ /* 0x0001e80000100c00 */
[----:B------:R1:W-:Y:S04]  /*17990*/  STL.128 [R1+0xe20], R172 ;  /* 0x000e20ac01007387 */ /* 0x0003e80000100c00 */
[----:B0-----:R-:W4:Y:S04]  /*179a0*/  LDL.LU.128 R176, [R1+0xe30] ;  /* 0x000e300001b07983 */ /* 0x001f280000300c00 */
[----:B-1----:R-:W4:Y:S01]  /*179b0*/  LDL.LU.128 R172, [R1+0xe20] ;  /* 0x000e200001ac7983 */ /* 0x002f220000300c00 */
        /* <DEDUP_REMOVED lines=27> */
[----:B------:R-:W-:Y:S02]  /*17b70*/  VIADD R4, R12, 0x100 ;  /* 0x000001000c047836 */ /* 0x000fe40000000000 */
        /* <DEDUP_REMOVED lines=67> */
[----:B------:R-:W-:Y:S01]  /*17fb0*/  R2UR UR6, R4 ;  /* 0x00000000040672ca */ /* 0x000fe200000e0000 */
        /* <DEDUP_REMOVED lines=60> */
[----:B------:R-:W-:Y:S01]  /*18380*/  IMAD.MOV.U32 R48, RZ, RZ, R40 ;  /* 0x000000ffff307224 */ /* 0x000fe200078e0028 */
[----:B------:R-:W-:Y:S01]  /*18390*/  R2UR UR7, R5 ;  /* 0x00000000050772ca */ /* 0x000fe200000e0000 */
        /* <DEDUP_REMOVED lines=44> */
[----:B0-----:R-:W-:Y:S02]  /*18660*/  IMAD.MOV.U32 R104, RZ, RZ, R188 ;  /* 0x000000ffff687224 */ /* 0x001fe400078e00bc */
[----:B------:R-:W-:Y:S02]  /*18670*/  IMAD.MOV.U32 R105, RZ, RZ, R189 ;  /* 0x000000ffff697224 */ /* 0x000fe400078e00bd */
[----:B------:R-:W-:Y:S02]  /*18680*/  IMAD.MOV.U32 R106, RZ, RZ, R190 ;  /* 0x000000ffff6a7224 */ /* 0x000fe400078e00be */
[----:B------:R-:W-:Y:S02]  /*18690*/  IMAD.MOV.U32 R107, RZ, RZ, R191 ;  /* 0x000000ffff6b7224 */ /* 0x000fe400078e00bf */
[----:B-1----:R-:W-:Y:S02]  /*186a0*/  IMAD.MOV.U32 R108, RZ, RZ, R229 ;  /* 0x000000ffff6c7224 */ /* 0x002fe400078e00e5 */
[----:B------:R-:W-:-:S02]  /*186b0*/  IMAD.MOV.U32 R109, RZ, RZ, R193 ;  /* 0x000000ffff6d7224 */ /* 0x000fc400078e00c1 */
[----:B------:R-:W-:Y:S02]  /*186c0*/  IMAD.MOV.U32 R110, RZ, RZ, R194 ;  /* 0x000000ffff6e7224 */ /* 0x000fe400078e00c2 */
[----:B------:R-:W-:Y:S02]  /*186d0*/  IMAD.MOV.U32 R111, RZ, RZ, R195 ;  /* 0x000000ffff6f7224 */ /* 0x000fe400078e00c3 */
[----:B--2---:R-:W-:Y:S02]  /*186e0*/  IMAD.MOV.U32 R112, RZ, RZ, R196 ;  /* 0x000000ffff707224 */ /* 0x004fe400078e00c4 */
[----:B------:R-:W-:Y:S02]  /*186f0*/  IMAD.MOV.U32 R113, RZ, RZ, R197 ;  /* 0x000000ffff717224 */ /* 0x000fe400078e00c5 */
[----:B------:R-:W-:Y:S02]  /*18700*/  IMAD.MOV.U32 R114, RZ, RZ, R198 ;  /* 0x000000ffff727224 */ /* 0x000fe400078e00c6 */
[----:B------:R-:W-:-:S02]  /*18710*/  IMAD.MOV.U32 R115, RZ, RZ, R199 ;  /* 0x000000ffff737224 */ /* 0x000fc400078e00c7 */
[----:B---3--:R-:W-:Y:S02]  /*18720*/  IMAD.MOV.U32 R116, RZ, RZ, R200 ;  /* 0x000000ffff747224 */ /* 0x008fe400078e00c8 */
[----:B------:R-:W-:Y:S02]  /*18730*/  IMAD.MOV.U32 R117, RZ, RZ, R201 ;  /* 0x000000ffff757224 */ /* 0x000fe400078e00c9 */
[----:B------:R-:W-:Y:S02]  /*18740*/  IMAD.MOV.U32 R118, RZ, RZ, R202 ;  /* 0x000000ffff767224 */ /* 0x000fe400078e00ca */
[----:B------:R-:W-:Y:S02]  /*18750*/  IMAD.MOV.U32 R119, RZ, RZ, R203 ;  /* 0x000000ffff777224 */ /* 0x000fe400078e00cb */
[----:B----4-:R-:W-:Y:S02]  /*18760*/  IMAD.MOV.U32 R120, RZ, RZ, R204 ;  /* 0x000000ffff787224 */ /* 0x010fe400078e00cc */
        /* <DEDUP_REMOVED lines=30> */
[----:B------:R-:W-:-:S06]  /*18950*/  IMAD.MOV.U32 R151, RZ, RZ, R6 ;  /* 0x000000ffff977224 */ /* 0x000fcc00078e0006 */
[----:B------:R-:W-:-:S06]  /*18960*/  WARPGROUP.ARRIVE ;  /* 0x00000000000079c5 */ /* 0x000fcc0000000000 */
[----:B------:R-:W-:Y:S01]  /*18970*/  HGMMA.64x256x16.F32 R24, R152, gdesc[UR4].tnspB, R24, gsb0 ;  /* 0x43e0000498187df0 */ /* 0x000fe20008000818 */
[----:B------:R0:W-:Y:S04]  /*18980*/  STL.128 [R1+0xdb0], R180 ;  /* 0x000db0b401007387 */ /* 0x0001e80000100c00 */
[----:B------:R1:W-:Y:S04]  /*18990*/  STL.64 [R1+0xdc8], R232 ;  /* 0x000dc8e801007387 */ /* 0x0003e80000100a00 */
[----:B------:R2:W-:Y:S01]  /*189a0*/  STL.128 [R1+0xd80], R168 ;  /* 0x000d80a801007387 */ /* 0x0005e20000100c00 */
[----:B0-----:R-:W-:-:S02]  /*189b0*/  IMAD.MOV.U32 R180, RZ, RZ, R235 ;  /* 0x000000ffffb47224 */ /* 0x001fc400078e00eb */
[----:B------:R-:W-:Y:S02]  /*189c0*/  IMAD.MOV.U32 R181, RZ, RZ, R234 ;  /* 0x000000ffffb57224 */ /* 0x000fe400078e00ea */
[----:B-1----:R-:W-:Y:S02]  /*189d0*/  IMAD.MOV.U32 R232, RZ, RZ, R18 ;  /* 0x000000ffffe87224 */ /* 0x002fe400078e0012 */
[----:B------:R-:W-:Y:S02]  /*189e0*/  IMAD.MOV.U32 R233, RZ, RZ, R14 ;  /* 0x000000ffffe97224 */ /* 0x000fe400078e000e */
[----:B------:R-:W-:Y:S01]  /*189f0*/  IMAD.MOV.U32 R234, RZ, RZ, R7 ;  /* 0x000000ffffea7224 */ /* 0x000fe200078e0007 */
[----:B------:R0:W-:Y:S01]  /*18a00*/  STL.128 [R1+0xd70], R164 ;  /* 0x000d70a401007387 */ /* 0x0001e20000100c00 */
[----:B------:R-:W-:Y:S02]  /*18a10*/  IMAD.MOV.U32 R235, RZ, RZ, R6 ;  /* 0x000000ffffeb7224 */ /* 0x000fe400078e0006 */
[----:B------:R-:W-:Y:S01]  /*18a20*/  IMAD.MOV.U32 R182, RZ, RZ, R231 ;  /* 0x000000ffffb67224 */ /* 0x000fe200078e00e7 */
[----:B------:R1:W-:Y:S01]  /*18a30*/  STL.128 [R1+0xd60], R160 ;  /* 0x000d60a001007387 */ /* 0x0003e20000100c00 */
[----:B------:R-:W-:-:S03]  /*18a40*/  IMAD.MOV.U32 R183, RZ, RZ, R230 ;  /* 0x000000ffffb77224 */ /* 0x000fc600078e00e6 */
[----:B------:R-:W-:Y:S04]  /*18a50*/  STL.64 [R1+0xd50], R158 ;  /* 0x000d509e01007387 */ /* 0x000fe80000100a00 */
[----:B------:R3:W-:Y:S04]  /*18a60*/  STL.128 [R1+0x440], R232 ;  /* 0x000440e801007387 */ /* 0x0007e80000100c00 */
[----:B--2---:R-:W2:Y:S04]  /*18a70*/  LDL.LU.128 R168, [R1+0xd80] ;  /* 0x000d800001a87983 */ /* 0x004ea80000300c00 */
[----:B0-----:R-:W4:Y:S04]  /*18a80*/  LDL.LU.128 R164, [R1+0xd70] ;  /* 0x000d700001a47983 */ /* 0x001f280000300c00 */
[----:B-1----:R-:W2:Y:S04]  /*18a90*/  LDL.LU.128 R160, [R1+0xd60] ;  /* 0x000d600001a07983 */ /* 0x002ea80000300c00 */
[----:B---3--:R-:W3:Y:S04]  /*18aa0*/  LDL.LU.64 R232, [R1+0xdc8] ;  /* 0x000dc80001e87983 */ /* 0x008ee80000300a00 */
[----:B------:R-:W2:Y:S04]  /*18ab0*/  LDL.LU.64 R158, [R1+0xd50] ;  /* 0x000d5000019e7983 */ /* 0x000ea80000300a00 */
[----:B------:R0:W-:Y:S04]  /*18ac0*/  STL [R1+0xdc0], R192 ;  /* 0x000dc0c001007387 */ /* 0x0001e80000100800 */
[----:B------:R1:W-:Y:S04]  /*18ad0*/  STL.128 [R1+0xda0], R176 ;  /* 0x000da0b001007387 */ /* 0x0003e80000100c00 */
[----:B------:R1:W-:Y:S01]  /*18ae0*/  STL.128 [R1+0xd90], R172 ;  /* 0x000d90ac01007387 */ /* 0x0003e20000100c00 */
[----:B0-----:R-:W-:-:S03]  /*18af0*/  IMAD.MOV.U32 R192, RZ, RZ, R229 ;  /* 0x000000ffffc07224 */ /* 0x001fc600078e00e5 */
[----:B------:R0:W-:Y:S04]  /*18b00*/  STL.128 [R1+0x370], R180 ;  /* 0x000370b401007387 */ /* 0x0001e80000100c00 */
[----:B-1----:R-:W2:Y:S04]  /*18b10*/  LDL.LU.128 R176, [R1+0xda0] ;  /* 0x000da00001b07983 */ /* 0x002ea80000300c00 */
[----:B------:R-:W2:Y:S04]  /*18b20*/  LDL.LU.128 R172, [R1+0xd90] ;  /* 0x000d900001ac7983 */ /* 0x000ea80000300c00 */
[----:B0-----:R-:W2:Y:S04]  /*18b30*/  LDL.LU.128 R180, [R1+0xdb0] ;  /* 0x000db00001b47983 */ /* 0x001ea80000300c00 */
[----:B------:R0:W-:Y:S04]  /*18b40*/  STL.128 [R1+0x3a0], R192 ;  /* 0x0003a0c001007387 */ /* 0x0001e80000100c00 */
[----:B0-----:R-:W2:Y:S01]  /*18b50*/  LDL.LU R192, [R1+0xdc0] ;  /* 0x000dc00001c07983 */ /* 0x001ea20000300800 */
[----:B------:R-:W-:-:S03]  /*18b60*/  WARPGROUP.DEPBAR.LE gsb0, 0x0 ;  /* 0x00008000000079c5 */ /* 0x000fc60000010000 */
[----:B------:R0:W-:Y:S04]  /*18b70*/  STL.128 [R1+0xd40], R148 ;  /* 0x000d409401007387 */ /* 0x0001e80000100c00 */
[----:B------:R1:W-:Y:S04]  /*18b80*/  STL.128 [R1+0xd30], R144 ;  /* 0x000d309001007387 */ /* 0x0003e80000100c00 */
[----:B------:R1:W-:Y:S04]  /*18b90*/  STL.128 [R1+0xd20], R140 ;  /* 0x000d208c01007387 */ /* 0x0003e80000100c00 */
[----:B0-----:R-:W2:Y:S04]  /*18ba0*/  LDL.LU.128 R148, [R1+0xd40] ;  /* 0x000d400001947983 */ /* 0x001ea80000300c00 */
        /* <DEDUP_REMOVED lines=8> */
[----:B-1----:R-:W2:Y:S04]  /*18c30*/  LDL.LU.128 R144, [R1+0xd30] ;  /* 0x000d300001907983 */ /* 0x002ea80000300c00 */
        /* <DEDUP_REMOVED lines=8> */
[----:B------:R-:W2:Y:S01]  /*18cc0*/  LDL.LU.128 R112, [R1+0xcb0] ;  /* 0x000cb00001707983 */ /* 0x000ea20000300c00 */
[----:B------:R-:W-:-:S02]  /*18cd0*/  IMAD.MOV.U32 R5, RZ, RZ, R13 ;  /* 0x000000ffff057224 */ /* 0x000fc400078e000d */
[----:B------:R-:W-:Y:S02]  /*18ce0*/  IMAD.MOV.U32 R7, RZ, RZ, R3 ;  /* 0x000000ffff077224 */ /* 0x000fe400078e0003 */
[----:B------:R-:W-:Y:S01]  /*18cf0*/  IMAD.MOV.U32 R6, RZ, RZ, R2 ;  /* 0x000000ffff067224 */ /* 0x000fe200078e0002 */
[----:B------:R-:W-:Y:S01]  /*18d00*/  R2UR UR7, R5 ;  /* 0x00000000050772ca */ /* 0x000fe200000e0000 */
[----:B------:R-:W-:Y:S02]  /*18d10*/  IMAD.MOV.U32 R5, RZ, RZ, R0 ;  /* 0x000000ffff057224 */ /* 0x000fe400078e0000 */
[----:B------:R-:W-:Y:S01]  /*18d20*/  VIADD R4, R12, 0x180 ;  /* 0x000001800c047836 */ /* 0x000fe20000000000 */
[----:B----4-:R-:W-:Y:S01]  /*18d30*/  F2FP.F16.F32.PACK_AB R152, R166, R167 ;  /* 0x000000a7a698723e */ /* 0x010fe200000000ff */
[----:B---3--:R-:W-:Y:S01]  /*18d40*/  STL.64 [R1+0xc98], R232 ;  /* 0x000c98e801007387 */ /* 0x008fe20000100a00 */
[----:B--2---:R-:W-:Y:S02]  /*18d50*/  F2FP.F16.F32.PACK_AB R153, R159, R161 ;  /* 0x000000a19f99723e */ /* 0x004fe400000000ff */
[----:B------:R-:W-:-:S02]  /*18d60*/  F2FP.F16.F32.PACK_AB R154, R168, R169 ;  /* 0x000000a9a89a723e */ /* 0x000fc400000000ff */
[----:B------:R-:W-:Y:S01]  /*18d70*/  F2FP.F16.F32.PACK_AB R155, R158, R160 ;  /* 0x000000a09e9b723e */ /* 0x000fe200000000ff */
[----:B------:R-:W-:Y:S01]  /*18d80*/  IMAD.MOV.U32 R229, RZ, RZ, R23 ;  /* 0x000000ffffe57224 */ /* 0x000fe200078e0017 */
[----:B------:R0:W-:Y:S01]  /*18d90*/  STL.128 [R1+0x380], R184 ;  /* 0x000380b801007387 */ /* 0x0001e20000100c00 */
[----:B------:R-:W-:Y:S01]  /*18da0*/  IMAD.MOV.U32 R230, RZ, RZ, R22 ;  /* 0x000000ffffe67224 */ /* 0x000fe200078e0016 */
[----:B------:R-:W-:Y:S01]  /*18db0*/  R2UR UR6, R4 ;  /* 0x00000000040672ca */ /* 0x000fe200000e0000 */
[----:B------:R-:W-:Y:S01]  /*18dc0*/  IMAD.MOV.U32 R231, RZ, RZ, R19 ;  /* 0x000000ffffe77224 */ /* 0x000fe200078e0013 */
[----:B------:R1:W-:Y:S01]  /*18dd0*/  STL.128 [R1+0x390], R188 ;  /* 0x000390bc01007387 */ /* 0x0003e20000100c00 */
[----:B------:R-:W-:-:S03]  /*18de0*/  IMAD.MOV.U32 R169, RZ, RZ, R85 ;  /* 0x000000ffffa97224 */ /* 0x000fc600078e0055 */
[----:B------:R-:W-:Y:S01]  /*18df0*/  STL.128 [R1+0xc70], R176 ;  /* 0x000c70b001007387 */ /* 0x000fe20000100c00 */
[----:B------:R-:W-:-:S03]  /*18e00*/  IMAD.MOV.U32 R168, RZ, RZ, R84 ;  /* 0x000000ffffa87224 */ /* 0x000fc600078e0054 */
[----:B------:R2:W-:Y:S01]  /*18e10*/  STL.128 [R1+0xc80], R180 ;  /* 0x000c80b401007387 */ /* 0x0005e20000100c00 */
[----:B------:R-:W-:-:S03]  /*18e20*/  IMAD.MOV.U32 R167, RZ, RZ, R83 ;  /* 0x000000ffffa77224 */ /* 0x000fc600078e0053 */
[----:B------:R3:W-:Y:S01]  /*18e30*/  STL.128 [R1+0xc60], R172 ;  /* 0x000c60ac01007387 */ /* 0x0007e20000100c00 */
[----:B0-----:R-:W-:Y:S02]  /*18e40*/  IMAD.MOV.U32 R187, RZ, RZ, R103 ;  /* 0x000000ffffbb7224 */ /* 0x001fe400078e0067 */
        /* <DEDUP_REMOVED lines=10> */
[----:B------:R-:W-:Y:S01]  /*18ef0*/  STL.128 [R1+0x3e0], R208 ;  /* 0x0003e0d001007387 */ /* 0x000fe20000100c00 */
[----:B--2---:R-:W-:Y:S02]  /*18f00*/  IMAD.MOV.U32 R183, RZ, RZ, R99 ;  /* 0x000000ffffb77224 */ /* 0x004fe400078e0063 */
        /* <DEDUP_REMOVED lines=8> */
[----:B------:R-:W-:Y:S02]  /*18f90*/  IMAD.MOV.U32 R177, RZ, RZ, R93 ;  /* 0x000000ffffb17224 */ /* 0x000fe400078e005d */
[----:B------:R-:W-:Y:S01]  /*18fa0*/  IMAD.MOV.U32 R176, RZ, RZ, R92 ;  /* 0x000000ffffb07224 */ /* 0x000fe200078e005c */
[----:B------:R-:W-:Y:S01]  /*18fb0*/  STL.128 [R1+0x420], R224 ;  /* 0x000420e001007387 */ /* 0x000fe20000100c00 */
[----:B---3--:R-:W-:Y:S02]  /*18fc0*/  IMAD.MOV.U32 R175, RZ, RZ, R91 ;  /* 0x000000ffffaf7224 */ /* 0x008fe400078e005b */
[----:B------:R-:W-:Y:S01]  /*18fd0*/  IMAD.MOV.U32 R174, RZ, RZ, R90 ;  /* 0x000000ffffae7224 */ /* 0x000fe200078e005a */
[----:B------:R0:W-:Y:S01]  /*18fe0*/  STL.64 [R1+0xc50], R170 ;  /* 0x000c50aa01007387 */ /* 0x0001e20000100a00 */
[----:B------:R-:W-:-:S02]  /*18ff0*/  IMAD.MOV.U32 R173, RZ, RZ, R89 ;  /* 0x000000ffffad7224 */ /* 0x000fc400078e0059 */
[----:B------:R-:W-:Y:S01]  /*19000*/  IMAD.MOV.U32 R172, RZ, RZ, R88 ;  /* 0x000000ffffac7224 */ /* 0x000fe200078e0058 */
[----:B------:R1:W-:Y:S01]  /*19010*/  STL.64 [R1+0xc48], R164 ;  /* 0x000c48a401007387 */ /* 0x0003e20000100a00 */
[----:B------:R-:W-:Y:S02]  /*19020*/  IMAD.MOV.U32 R166, RZ, RZ, R82 ;  /* 0x000000ffffa67224 */ /* 0x000fe400078e0052 */
[----:B------:R-:W-:Y:S01]  /*19030*/  IMAD.MOV.U32 R161, RZ, RZ, R77 ;  /* 0x000000ffffa17224 */ /* 0x000fe200078e004d */
[----:B------:R2:W-:Y:S01]  /*19040*/  STL.64 [R1+0xc40], R162 ;  /* 0x000c40a201007387 */ /* 0x0005e20000100a00 */
[----:B------:R-:W-:Y:S02]  /*19050*/  IMAD.MOV.U32 R160, RZ, RZ, R76 ;  /* 0x000000ffffa07224 */ /* 0x000fe400078e004c */
[----:B------:R-:W-:Y:S01]  /*19060*/  IMAD.MOV.U32 R159, RZ, RZ, R75 ;  /* 0x000000ffff9f7224 */ /* 0x000fe200078e004b */
[----:B------:R3:W-:Y:S01]  /*19070*/  STL.128 [R1+0xc30], R152 ;  /* 0x000c309801007387 */ /* 0x0007e20000100c00 */
[----:B0-----:R-:W-:-:S02]  /*19080*/  IMAD.MOV.U32 R171, RZ, RZ, R87 ;  /* 0x000000ffffab7224 */ /* 0x001fc400078e0057 */
[----:B------:R-:W-:Y:S02]  /*19090*/  IMAD.MOV.U32 R170, RZ, RZ, R86 ;  /* 0x000000ffffaa7224 */ /* 0x000fe400078e0056 */
[----:B-1----:R-:W-:Y:S02]  /*190a0*/  IMAD.MOV.U32 R165, RZ, RZ, R81 ;  /* 0x000000ffffa57224 */ /* 0x002fe400078e0051 */
[----:B------:R-:W-:Y:S02]  /*190b0*/  IMAD.MOV.U32 R164, RZ, RZ, R80 ;  /* 0x000000ffffa47224 */ /* 0x000fe400078e0050 */
[----:B--2---:R-:W-:Y:S02]  /*190c0*/  IMAD.MOV.U32 R163, RZ, RZ, R79 ;  /* 0x000000ffffa37224 */ /* 0x004fe400078e004f */
[----:B------:R-:W-:Y:S02]  /*190d0*/  IMAD.MOV.U32 R162, RZ, RZ, R78 ;  /* 0x000000ffffa27224 */ /* 0x000fe400078e004e */
[----:B------:R-:W-:-:S02]  /*190e0*/  IMAD.MOV.U32 R158, RZ, RZ, R74 ;  /* 0x000000ffff9e7224 */ /* 0x000fc400078e004a */
[----:B------:R-:W-:Y:S02]  /*190f0*/  IMAD.MOV.U32 R157, RZ, RZ, R73 ;  /* 0x000000ffff9d7224 */ /* 0x000fe400078e0049 */
[----:B------:R-:W-:Y:S02]  /*19100*/  IMAD.MOV.U32 R156, RZ, RZ, R72 ;  /* 0x000000ffff9c7224 */ /* 0x000fe400078e0048 */
[----:B---3--:R-:W-:Y:S02]  /*19110*/  IMAD.MOV.U32 R155, RZ, RZ, R71 ;  /* 0x000000ffff9b7224 */ /* 0x008fe400078e0047 */
[----:B------:R-:W-:Y:S02]  /*19120*/  IMAD.MOV.U32 R154, RZ, RZ, R70 ;  /* 0x000000ffff9a7224 */ /* 0x000fe400078e0046 */
[----:B------:R-:W-:Y:S02]  /*19130*/  IMAD.MOV.U32 R153, RZ, RZ, R69 ;  /* 0x000000ffff997224 */ /* 0x000fe400078e0045 */
[----:B------:R-:W-:Y:S01]  /*19140*/  IMAD.MOV.U32 R152, RZ, RZ, R68 ;  /* 0x000000ffff987224 */ /* 0x000fe200078e0044 */
        /* <DEDUP_REMOVED lines=20> */
[----:B------:R-:W-:Y:S01]  /*19290*/  STL.128 [R1+0x300], R152 ;  /* 0x0003009801007387 */ /* 0x000fe20000100c00 */
[----:B------:R-:W-:-:S02]  /*192a0*/  IMAD.MOV.U32 R0, RZ, RZ, R151 ;  /* 0x000000ffff007224 */ /* 0x000fc400078e0097 */
[----:B------:R-:W-:Y:S02]  /*192b0*/  IMAD.MOV.U32 R2, RZ, RZ, R150 ;  /* 0x000000ffff027224 */ /* 0x000fe400078e0096 */
[----:B------:R-:W-:Y:S01]  /*192c0*/  IMAD.MOV.U32 R3, RZ, RZ, R149 ;  /* 0x000000ffff037224 */ /* 0x000fe200078e0095 */
[----:B------:R0:W-:Y:S01]  /*192d0*/  STL [R1+0x65c], R0 ;  /* 0x00065c0001007387 */ /* 0x0001e20000100800 */
[----:B------:R-:W-:Y:S02]  /*192e0*/  IMAD.MOV.U32 R234, RZ, RZ, R2 ;  /* 0x000000ffffea7224 */ /* 0x000fe400078e0002 */
[----:B------:R-:W-:Y:S01]  /*192f0*/  IMAD.MOV.U32 R233, RZ, RZ, R3 ;  /* 0x000000ffffe97224 */ /* 0x000fe200078e0003 */
[----:B------:R1:W-:Y:S01]  /*19300*/  STL [R1+0x658], R2 ;  /* 0x0006580201007387 */ /* 0x0003e20000100800 */
[----:B------:R-:W-:-:S03]  /*19310*/  IMAD.MOV.U32 R235, RZ, RZ, R0 ;  /* 0x000000ffffeb7224 */ /* 0x000fc600078e0000 */
[----:B------:R2:W-:Y:S01]  /*19320*/  STL [R1+0x654], R3 ;  /* 0x0006540301007387 */ /* 0x0005e20000100800 */
[----:B0-----:R-:W-:Y:S02]  /*19330*/  IMAD.MOV.U32 R0, RZ, RZ, R27 ;  /* 0x000000ffff007224 */ /* 0x001fe400078e001b */
[----:B------:R-:W-:Y:S02]  /*19340*/  IMAD.MOV.U32 R14, RZ, RZ, R148 ;  /* 0x000000ffff0e7224 */ /* 0x000fe400078e0094 */
[----:B-1----:R-:W-:Y:S02]  /*19350*/  IMAD.MOV.U32 R2, RZ, RZ, R26 ;  /* 0x000000ffff027224 */ /* 0x002fe400078e001a */
[----:B--2---:R-:W-:Y:S02]  /*19360*/  IMAD.MOV.U32 R3, RZ, RZ, R25 ;  /* 0x000000ffff037224 */ /* 0x004fe400078e0019 */
[----:B------:R-:W-:Y:S02]  /*19370*/  IMAD.MOV.U32 R151, RZ, RZ, R67 ;  /* 0x000000ffff977224 */ /* 0x000fe400078e0043 */
[----:B------:R-:W-:-:S02]  /*19380*/  IMAD.MOV.U32 R150, RZ, RZ, R66 ;  /* 0x000000ffff967224 */ /* 0x000fc400078e0042 */
[----:B------:R-:W-:Y:S02]  /*19390*/  IMAD.MOV.U32 R149, RZ, RZ, R65 ;  /* 0x000000ffff957224 */ /* 0x000fe400078e0041 */
[----:B------:R-:W-:Y:S02]  /*193a0*/  IMAD.MOV.U32 R148, RZ, RZ, R64 ;  /* 0x000000ffff947224 */ /* 0x000fe400078e0040 */
[----:B------:R-:W-:Y:S02]  /*193b0*/  IMAD.MOV.U32 R25, RZ, RZ, R3 ;  /* 0x000000ffff197224 */ /* 0x000fe400078e0003 */
[----:B------:R-:W-:Y:S02]  /*193c0*/  IMAD.MOV.U32 R15, RZ, RZ, R147 ;  /* 0x000000ffff0f7224 */ /* 0x000fe400078e0093 */
[----:B------:R-:W-:Y:S02]  /*193d0*/  IMAD.MOV.U32 R18, RZ, RZ, R146 ;  /* 0x000000ffff127224 */ /* 0x000fe400078e0092 */
[----:B------:R-:W-:Y:S01]  /*193e0*/  IMAD.MOV.U32 R19, RZ, RZ, R145 ;  /* 0x000000ffff137224 */ /* 0x000fe200078e0091 */
[----:B------:R0:W-:Y:S01]  /*193f0*/  STL [R1+0x630], R140 ;  /* 0x0006308c01007387 */ /* 0x0001e20000100800 */
[----:B------:R-:W-:-:S02]  /*19400*/  IMAD.MOV.U32 R20, RZ, RZ, R144 ;  /* 0x000000ffff147224 */ /* 0x000fc400078e0090 */
[----:B------:R-:W-:Y:S02]  /*19410*/  IMAD.MOV.U32 R21, RZ, RZ, R143 ;  /* 0x000000ffff157224 */ /* 0x000fe400078e008f */
[----:B------:R-:W-:Y:S02]  /*19420*/  IMAD.MOV.U32 R22, RZ, RZ, R142 ;  /* 0x000000ffff167224 */ /* 0x000fe400078e008e */
[----:B------:R-:W-:Y:S01]  /*19430*/  IMAD.MOV.U32 R23, RZ, RZ, R141 ;  /* 0x000000ffff177224 */ /* 0x000fe200078e008d */
[----:B------:R1:W-:Y:S01]  /*19440*/  STL [R1+0x62c], R139 ;  /* 0x00062c8b01007387 */ /* 0x0003e20000100800 */
[----:B------:R-:W-:Y:S02]  /*19450*/  IMAD.MOV.U32 R4, RZ, RZ, R108 ;  /* 0x000000ffff047224 */ /* 0x000fe400078e006c */
[----:B------:R-:W-:Y:S01]  /*19460*/  IMAD.MOV.U32 R216, RZ, RZ, R132 ;  /* 0x000000ffffd87224 */ /* 0x000fe200078e0084 */
[----:B------:R2:W-:Y:S01]  /*19470*/  STL [R1+0x628], R138 ;  /* 0x0006288a01007387 */ /* 0x0005e20000100800 */
[----:B------:R-:W-:-:S02]  /*19480*/  IMAD.MOV.U32 R217, RZ, RZ, R133 ;  /* 0x000000ffffd97224 */ /* 0x000fc400078e0085 */
[----:B------:R-:W-:Y:S01]  /*19490*/  IMAD.MOV.U32 R212, RZ, RZ, R128 ;  /* 0x000000ffffd47224 */ /* 0x000fe200078e0080 */
[----:B------:R3:W-:Y:S01]  /*194a0*/  STL [R1+0x624], R137 ;  /* 0x0006248901007387 */ /* 0x0007e20000100800 */
        /* <DEDUP_REMOVED lines=49> */
[----:B0-----:R-:W-:Y:S01]  /*197c0*/  IMAD.MOV.U32 R140, RZ, RZ, R56 ;  /* 0x000000ffff8c7224 */ /* 0x001fe200078e0038 */
[----:B------:R0:W-:Y:S01]  /*197d0*/  STL [R1+0x5e0], R120 ;  /* 0x0005e07801007387 */ /* 0x0001e20000100800 */
[----:B-1----:R-:W-:-:S02]  /*197e0*/  IMAD.MOV.U32 R139, RZ, RZ, R55 ;  /* 0x000000ffff8b7224 */ /* 0x002fc400078e0037 */
[----:B--2---:R-:W-:Y:S01]  /*197f0*/  IMAD.MOV.U32 R138, RZ, RZ, R54 ;  /* 0x000000ffff8a7224 */ /* 0x004fe200078e0036 */
[----:B------:R1:W-:Y:S01]  /*19800*/  STL [R1+0x5dc], R119 ;  /* 0x0005dc7701007387 */ /* 0x0003e20000100800 */
[----:B---3--:R-:W-:Y:S02]  /*19810*/  IMAD.MOV.U32 R137, RZ, RZ, R53 ;  /* 0x000000ffff897224 */ /* 0x008fe400078e0035 */
[----:B----4-:R-:W-:Y:S01]  /*19820*/  IMAD.MOV.U32 R136, RZ, RZ, R52 ;  /* 0x000000ffff887224 */ /* 0x010fe200078e0034 */
        /* <DEDUP_REMOVED lines=20> */
[----:B------:R-:W-:Y:S02]  /*19970*/  IMAD.MOV.U32 R122, RZ, RZ, R38 ;  /* 0x000000ffff7a7224 */ /* 0x000fe400078e0026 */
[----:B------:R-:W-:-:S02]  /*19980*/  IMAD.MOV.U32 R121, RZ, RZ, R37 ;  /* 0x000000ffff797224 */ /* 0x000fc400078e0025 */
[----:B0-----:R-:W-:Y:S02]  /*19990*/  IMAD.MOV.U32 R120, RZ, RZ, R36 ;  /* 0x000000ffff787224 */ /* 0x001fe400078e0024 */
[----:B-1----:R-:W-:Y:S02]  /*199a0*/  IMAD.MOV.U32 R119, RZ, RZ, R35 ;  /* 0x000000ffff777224 */ /* 0x002fe400078e0023 */
[----:B--2---:R-:W-:Y:S02]  /*199b0*/  IMAD.MOV.U32 R118, RZ, RZ, R34 ;  /* 0x000000ffff767224 */ /* 0x004fe400078e0022 */
[----:B---3--:R-:W-:Y:S02]  /*199c0*/  IMAD.MOV.U32 R117, RZ, RZ, R33 ;  /* 0x000000ffff757224 */ /* 0x008fe400078e0021 */
[----:B----4-:R-:W-:Y:S02]  /*199d0*/  IMAD.MOV.U32 R116, RZ, RZ, R32 ;  /* 0x000000ffff747224 */ /* 0x010fe400078e0020 */
[----:B------:R-:W-:-:S02]  /*199e0*/  IMAD.MOV.U32 R115, RZ, RZ, R31 ;  /* 0x000000ffff737224 */ /* 0x000fc400078e001f */
[----:B------:R-:W-:Y:S02]  /*199f0*/  IMAD.MOV.U32 R114, RZ, RZ, R30 ;  /* 0x000000ffff727224 */ /* 0x000fe400078e001e */
[----:B------:R-:W-:Y:S02]  /*19a00*/  IMAD.MOV.U32 R113, RZ, RZ, R29 ;  /* 0x000000ffff717224 */ /* 0x000fe400078e001d */
[----:B------:R-:W-:Y:S02]  /*19a10*/  IMAD.MOV.U32 R112, RZ, RZ, R28 ;  /* 0x000000ffff707224 */ /* 0x000fe400078e001c */
[----:B------:R-:W-:Y:S02]  /*19a20*/  IMAD.MOV.U32 R26, RZ, RZ, R2 ;  /* 0x000000ffff1a7224 */ /* 0x000fe400078e0002 */
[----:B------:R-:W-:Y:S01]  /*19a30*/  IMAD.MOV.U32 R27, RZ, RZ, R0 ;  /* 0x000000ffff1b7224 */ /* 0x000fe200078e0000 */
[----:B------:R-:W-:Y:S01]  /*19a40*/  STL [R1+0x650], R14 ;  /* 0x0006500e01007387 */ /* 0x000fe20000100800 */
[----:B------:R-:W-:-:S03]  /*19a50*/  IMAD.MOV.U32 R193, RZ, RZ, R109 ;  /* 0x000000ffffc17224 */ /* 0x000fc600078e006d */
[----:B------:R-:W-:Y:S01]  /*19a60*/  STL [R1+0x64c], R15 ;  /* 0x00064c0f01007387 */ /* 0x000fe20000100800 */
[----:B------:R-:W-:-:S03]  /*19a70*/  IMAD.MOV.U32 R194, RZ, RZ, R110 ;  /* 0x000000ffffc27224 */ /* 0x000fc600078e006e */
        /* <DEDUP_REMOVED lines=85> */
[----:B------:R-:W-:Y:S04]  /*19fd0*/  STL [R1+0x460], R24 ;  /* 0x0004601801007387 */ /* 0x000fe80000100800 */
[----:B------:R1:W-:Y:S04]  /*19fe0*/  STL.128 [R1+0xc20], R24 ;  /* 0x000c201801007387 */ /* 0x0003e80000100c00 */
[----:B0-----:R-:W2:Y:S04]  /*19ff0*/  LDL.LU.128 R152, [R1+0xc30] ;  /* 0x000c300001987983 */ /* 0x001ea80000300c00 */
[----:B------:R-:W2:Y:S04]  /*1a000*/  LDL.LU.128 R28, [R1+0x470] ;  /* 0x00047000011c7983 */ /* 0x000ea80000300c00 */
[----:B------:R-:W2:Y:S04]  /*1a010*/  LDL.LU.128 R32, [R1+0x480] ;  /* 0x0004800001207983 */ /* 0x000ea80000300c00 */
        /* <DEDUP_REMOVED lines=29> */
[----:B------:R-:W2:Y:S01]  /*1a1f0*/  LDL.LU.128 R148, [R1+0x650] ;  /* 0x0006500001947983 */ /* 0x000ea20000300c00 */
[----:B------:R-:W-:-:S03]  /*1a200*/  IMAD.MOV.U32 R192, RZ, RZ, R4 ;  /* 0x000000ffffc07224 */ /* 0x000fc600078e0004 */
[----:B------:R-:W-:Y:S04]  /*1a210*/  STL.128 [R1+0x320], R160 ;  /* 0x000320a001007387 */ /* 0x000fe80000100c00 */
[----:B------:R0:W-:Y:S04]  /*1a220*/  STL.128 [R1+0x3a0], R192 ;  /* 0x0003a0c001007387 */ /* 0x0001e80000100c00 */
[----:B------:R1:W-:Y:S04]  /*1a230*/  STL.128 [R1+0x330], R164 ;  /* 0x000330a401007387 */ /* 0x0003e80000100c00 */
[----:B------:R3:W-:Y:S04]  /*1a240*/  STL.128 [R1+0x340], R168 ;  /* 0x000340a801007387 */ /* 0x0007e80000100c00 */
[----:B------:R4:W-:Y:S04]  /*1a250*/  STL.128 [R1+0x350], R172 ;  /* 0x000350ac01007387 */ /* 0x0009e80000100c00 */
[----:B0-----:R-:W2:Y:S04]  /*1a260*/  LDL.LU R192, [R1+0xc90] ;  /* 0x000c900001c07983 */ /* 0x001ea80000300800 */
[----:B-1----:R-:W2:Y:S04]  /*1a270*/  LDL.LU.64 R164, [R1+0xc48] ;  /* 0x000c480001a47983 */ /* 0x002ea80000300a00 */
[----:B---3--:R-:W3:Y:S04]  /*1a280*/  LDL.LU.64 R170, [R1+0xc50] ;  /* 0x000c500001aa7983 */ /* 0x008ee80000300a00 */
[----:B----4-:R-:W4:Y:S04]  /*1a290*/  LDL.LU.128 R172, [R1+0xc60] ;  /* 0x000c600001ac7983 */ /* 0x010f280000300c00 */
[----:B------:R-:W3:Y:S04]  /*1a2a0*/  LDL.LU.64 R162, [R1+0xc40] ;  /* 0x000c400001a27983 */ /* 0x000ee80000300a00 */
[----:B------:R0:W-:Y:S04]  /*1a2b0*/  STL.128 [R1+0x360], R176 ;  /* 0x000360b001007387 */ /* 0x0001e80000100c00 */
[----:B------:R1:W-:Y:S04]  /*1a2c0*/  STL.128 [R1+0x370], R180 ;  /* 0x000370b401007387 */ /* 0x0003e80000100c00 */
[----:B0-----:R-:W3:Y:S04]  /*1a2d0*/  LDL.LU.128 R176, [R1+0xc70] ;  /* 0x000c700001b07983 */ /* 0x001ee80000300c00 */
[----:B-1----:R-:W3:Y:S01]  /*1a2e0*/  LDL.LU.128 R180, [R1+0xc80] ;  /* 0x000c800001b47983 */ /* 0x002ee20000300c00 */
[----:B------:R-:W-:-:S03]  /*1a2f0*/  IMAD.MOV.U32 R232, RZ, RZ, R14 ;  /* 0x000000ffffe87224 */ /* 0x000fc600078e000e */
[----:B------:R0:W-:Y:S01]  /*1a300*/  STL.128 [R1+0x430], R228 ;  /* 0x000430e401007387 */ /* 0x0001e20000100c00 */
[----:B------:R-:W-:-:S03]  /*1a310*/  IMAD.MOV.U32 R4, RZ, RZ, R16 ;  /* 0x000000ffff047224 */ /* 0x000fc600078e0010 */
[----:B------:R-:W-:Y:S04]  /*1a320*/  STL.128 [R1+0x310], R156 ;  /* 0x0003109c01007387 */ /* 0x000fe80000100c00 */
[----:B------:R-:W-:Y:S04]  /*1a330*/  STL.128 [R1+0x380], R184 ;  /* 0x000380b801007387 */ /* 0x000fe80000100c00 */
[----:B------:R-:W-:Y:S01]  /*1a340*/  STL.128 [R1+0x390], R188 ;  /* 0x000390bc01007387 */ /* 0x000fe20000100c00 */
[----:B0-----:R-:W-:-:S03]  /*1a350*/  IMAD.MOV.U32 R228, RZ, RZ, R20 ;  /* 0x000000ffffe47224 */ /* 0x001fc600078e0014 */
[----:B------:R-:W-:Y:S01]  /*1a360*/  STL.128 [R1+0x3b0], R196 ;  /* 0x0003b0c401007387 */ /* 0x000fe20000100c00 */
[----:B------:R-:W-:Y:S02]  /*1a370*/  IMAD.MOV.U32 R229, RZ, RZ, R19 ;  /* 0x000000ffffe57224 */ /* 0x000fe400078e0013 */
[----:B------:R-:W-:Y:S02]  /*1a380*/  IMAD.MOV.U32 R230, RZ, RZ, R18 ;  /* 0x000000ffffe67224 */ /* 0x000fe400078e0012 */
[----:B------:R-:W-:Y:S01]  /*1a390*/  IMAD.MOV.U32 R231, RZ, RZ, R15 ;  /* 0x000000ffffe77224 */ /* 0x000fe200078e000f */
[----:B------:R-:W-:Y:S01]  /*1a3a0*/  STL.128 [R1+0x3d0], R204 ;  /* 0x0003d0cc01007387 */ /* 0x000fe20000100c00 */
[----:B------:R-:W-:Y:S02]  /*1a3b0*/  IMAD.MOV.U32 R225, RZ, RZ, R23 ;  /* 0x000000ffffe17224 */ /* 0x000fe400078e0017 */
[----:B------:R-:W-:Y:S01]  /*1a3c0*/  IMAD.MOV.U32 R226, RZ, RZ, R22 ;  /* 0x000000ffffe27224 */ /* 0x000fe200078e0016 */
[----:B------:R-:W-:Y:S04]  /*1a3d0*/  STL.128 [R1+0x3c0], R200 ;  /* 0x0003c0c801007387 */ /* 0x000fe80000100c00 */
[----:B------:R-:W-:Y:S04]  /*1a3e0*/  STL.128 [R1+0x430], R228 ;  /* 0x000430e401007387 */ /* 0x000fe80000100c00 */
[----:B------:R-:W-:Y:S04]  /*1a3f0*/  STL.128 [R1+0x440], R232 ;  /* 0x000440e801007387 */ /* 0x000fe80000100c00 */
[----:B------:R-:W-:Y:S04]  /*1a400*/  STL.128 [R1+0x250], R8 ;  /* 0x0002500801007387 */ /* 0x000fe80000100c00 */
[----:B------:R-:W-:Y:S01]  /*1a410*/  STL.128 [R1+0x250], R4 ;  /* 0x0002500401007387 */ /* 0x000fe20000100c00 */
[----:B--2---:R-:W-:-:S03]  /*1a420*/  WARPGROUP.ARRIVE ;  /* 0x00000000000079c5 */ /* 0x004fc60000000000 */
[----:B----4-:R0:W-:Y:S03]  /*1a430*/  STL.64 [R1+0xbb8], R174 ;  /* 0x000bb8ae01007387 */ /* 0x0101e60000100a00 */
[----:B------:R-:W-:Y:S01]  /*1a440*/  HGMMA.64x256x16.F32 R24, R152, gdesc[UR4].tnspB, R24, gsb0 ;  /* 0x43e0000498187df0 */ /* 0x000fe20008000818 */
[----:B---3--:R1:W-:Y:S04]  /*1a450*/  STL.128 [R1+0xbc0], R176 ;  /* 0x000bc0b001007387 */ /* 0x0083e80000100c00 */
[----:B------:R2:W-:Y:S04]  /*1a460*/  STL.128 [R1+0xbd0], R180 ;  /* 0x000bd0b401007387 */ /* 0x0005e80000100c00 */
[----:B0-----:R-:W3:Y:S01]  /*1a470*/  LDL.LU.64 R174, [R1+0xbb8] ;  /* 0x000bb80001ae7983 */ /* 0x001ee20000300a00 */
[----:B------:R-:W-:-:S02]  /*1a480*/  IMAD.MOV.U32 R227, RZ, RZ, R21 ;  /* 0x000000ffffe37224 */ /* 0x000fc400078e0015 */
[----:B------:R-:W-:Y:S02]  /*1a490*/  VIADD R16, R12, 0x200 ;  /* 0x000002000c107836 */ /* 0x000fe40000000000 */
[----:B------:R-:W-:Y:S01]  /*1a4a0*/  IMAD.MOV.U32 R17, RZ, RZ, R13 ;  /* 0x000000ffff117224 */ /* 0x000fe200078e000d */
[----:B------:R-:W-:Y:S04]  /*1a4b0*/  STL.128 [R1+0x3e0], R208 ;  /* 0x0003e0d001007387 */ /* 0x000fe80000100c00 */
[----:B-1----:R-:W4:Y:S04]  /*1a4c0*/  LDL.LU.128 R176, [R1+0xbc0] ;  /* 0x000bc00001b07983 */ /* 0x002f280000300c00 */
[----:B--2---:R-:W2:Y:S04]  /*1a4d0*/  LDL.LU.128 R180, [R1+0xbd0] ;  /* 0x000bd00001b47983 */ /* 0x004ea80000300c00 */
[----:B------:R-:W-:Y:S04]  /*1a4e0*/  STL.128 [R1+0x3f0], R212 ;  /* 0x0003f0d401007387 */ /* 0x000fe80000100c00 */
[----:B------:R-:W-:Y:S04]  /*1a4f0*/  STL.128 [R1+0x400], R216 ;  /* 0x000400d801007387 */ /* 0x000fe80000100c00 */
[----:B------:R-:W-:Y:S04]  /*1a500*/  STL.128 [R1+0x410], R220 ;  /* 0x000410dc01007387 */ /* 0x000fe80000100c00 */
[----:B------:R-:W3:Y:S01]  /*1a510*/  LDL.LU.64 R232, [R1+0xc98] ;  /* 0x000c980001e87983 */ /* 0x000ee20000300a00 */
[----:B------:R-:W-:-:S02]  /*1a520*/  WARPGROUP.DEPBAR.LE gsb0, 0x0 ;  /* 0x00008000000079c5 */ /* 0x000fc40000010000 */
[----:B------:R-:W-:Y:S01]  /*1a530*/  IMAD.MOV.U32 R160, RZ, RZ, R76 ;  /* 0x000000ffffa07224 */ /* 0x000fe200078e004c */
[----:B------:R-:W-:Y:S01]  /*1a540*/  STL.128 [R1+0x520], R72 ;  /* 0x0005204801007387 */ /* 0x000fe20000100c00 */
        /* <DEDUP_REMOVED lines=28> */
[----:B------:R0:W-:Y:S01]  /*1a710*/  STL.128 [R1+0x460], R24 ;  /* 0x0004601801007387 */ /* 0x0001e20000100c00 */
[----:B------:R-:W-:-:S03]  /*1a720*/  IMAD.MOV.U32 R2, RZ, RZ, R88 ;  /* 0x000000ffff027224 */ /* 0x000fc600078e0058 */
[----:B------:R-:W4:Y:S01]  /*1a730*/  LDL.LU.128 R120, [R1+0x520] ;  /* 0x0005200001787983 */ /* 0x000f220000300c00 */
[----:B------:R-:W-:Y:S02]  /*1a740*/  IMAD.MOV.U32 R3, RZ, RZ, R89 ;  /* 0x000000ffff037224 */ /* 0x000fe400078e0059 */
[----:B------:R-:W-:Y:S01]  /*1a750*/  IMAD.MOV.U32 R22, RZ, RZ, R90 ;  /* 0x000000ffff167224 */ /* 0x000fe200078e005a */
[----:B------:R-:W-:Y:S01]  /*1a760*/  STL.128 [R1+0x470], R28 ;  /* 0x0004701c01007387 */ /* 0x000fe20000100c00 */
[----:B------:R-:W-:Y:S02]  /*1a770*/  IMAD.MOV.U32 R23, RZ, RZ, R91 ;  /* 0x000000ffff177224 */ /* 0x000fe400078e005b */
        /* <DEDUP_REMOVED lines=20> */
[----:B------:R-:W-:-:S03]  /*1a8c0*/  F2FP.F16.F32.PACK_AB R152, R170, R171 ;  /* 0x000000abaa98723e */ /* 0x000fc600000000ff */
[----:B------:R-:W-:Y:S01]  /*1a8d0*/  STL.128 [R1+0x4f0], R60 ;  /* 0x0004f03c01007387 */ /* 0x000fe20000100c00 */
[----:B------:R-:W-:-:S03]  /*1a8e0*/  F2FP.F16.F32.PACK_AB R153, R163, R165 ;  /* 0x000000a5a399723e */ /* 0x000fc600000000ff */
[----:B------:R-:W-:Y:S01]  /*1a8f0*/  STL.128 [R1+0x500], R64 ;  /* 0x0005004001007387 */ /* 0x000fe20000100c00 */
[----:B------:R-:W-:-:S03]  /*1a900*/  F2FP.F16.F32.PACK_AB R154, R172, R173 ;  /* 0x000000adac9a723e */ /* 0x000fc600000000ff */
[----:B------:R-:W-:Y:S01]  /*1a910*/  STL.128 [R1+0x510], R68 ;  /* 0x0005104401007387 */ /* 0x000fe20000100c00 */
[----:B------:R-:W-:-:S03]  /*1a920*/  F2FP.F16.F32.PACK_AB R155, R162, R164 ;  /* 0x000000a4a29b723e */ /* 0x000fc600000000ff */
[----:B------:R1:W-:Y:S04]  /*1a930*/  STL.64 [R1+0x538], R78 ;  /* 0x0005384e01007387 */ /* 0x0003e80000100a00 */
[----:B------:R1:W-:Y:S04]  /*1a940*/  STL.64 [R1+0x540], R80 ;  /* 0x0005405001007387 */ /* 0x0003e80000100a00 */
[----:B------:R1:W-:Y:S04]  /*1a950*/  STL.64 [R1+0x558], R86 ;  /* 0x0005585601007387 */ /* 0x0003e80000100a00 */
[----:B0-----:R-:W2:Y:S04]  /*1a960*/  LDL.LU.128 R24, [R1+0xc20] ;  /* 0x000c200001187983 */ /* 0x001ea80000300c00 */
[----:B------:R0:W-:Y:S04]  /*1a970*/  STL.128 [R1+0xc10], R196 ;  /* 0x000c10c401007387 */ /* 0x0001e80000100c00 */
[----:B------:R0:W-:Y:S04]  /*1a980*/  STL.128 [R1+0xc00], R192 ;  /* 0x000c00c001007387 */ /* 0x0001e80000100c00 */
[----:B------:R0:W-:Y:S04]  /*1a990*/  STL.128 [R1+0xbf0], R188 ;  /* 0x000bf0bc01007387 */ /* 0x0001e80000100c00 */
[----:B------:R0:W-:Y:S04]  /*1a9a0*/  STL.128 [R1+0xbe0], R184 ;  /* 0x000be0b801007387 */ /* 0x0001e80000100c00 */
[----:B------:R0:W-:Y:S04]  /*1a9b0*/  STL.64 [R1+0xbb0], R168 ;  /* 0x000bb0a801007387 */ /* 0x0001e80000100a00 */
[----:B------:R0:W-:Y:S04]  /*1a9c0*/  STL.64 [R1+0xba8], R166 ;  /* 0x000ba8a601007387 */ /* 0x0001e80000100a00 */
[----:B------:R0:W-:Y:S04]  /*1a9d0*/  STL.64 [R1+0xba0], R160 ;  /* 0x000ba0a001007387 */ /* 0x0001e80000100a00 */
[----:B------:R0:W-:Y:S04]  /*1a9e0*/  STL.128 [R1+0xb90], R156 ;  /* 0x000b909c01007387 */ /* 0x0001e80000100c00 */
[----:B------:R-:W3:Y:S04]  /*1a9f0*/  LDL.LU.128 R72, [R1+0x460] ;  /* 0x0004600001487983 */ /* 0x000ee80000300c00 */
[----:B-1----:R-:W3:Y:S04]  /*1aa00*/  LDL.LU.128 R76, [R1+0x470] ;  /* 0x00047000014c7983 */ /* 0x002ee80000300c00 */
[----:B------:R-:W3:Y:S04]  /*1aa10*/  LDL.LU.128 R80, [R1+0x480] ;  /* 0x0004800001507983 */ /* 0x000ee80000300c00 */
        /* <DEDUP_REMOVED lines=9> */
[----:B------:R-:W3:Y:S04]  /*1aab0*/  LDL.LU R8, [R1+0x540] ;  /* 0x0005400001087983 */ /* 0x000ee80000300800 */
[----:B------:R-:W3:Y:S04]  /*1aac0*/  LDL.LU R9, [R1+0x544] ;  /* 0x0005440001097983 */ /* 0x000ee80000300800 */
[----:B------:R-:W3:Y:S04]  /*1aad0*/  LDL.LU R10, [R1+0x558] ;  /* 0x00055800010a7983 */ /* 0x000ee80000300800 */
[----:B------:R-:W3:Y:S04]  /*1aae0*/  LDL.LU R11, [R1+0x55c] ;  /* 0x00055c00010b7983 */ /* 0x000ee80000300800 */
[----:B------:R-:W3:Y:S04]  /*1aaf0*/  LDL.LU R6, [R1+0x538] ;  /* 0x0005380001067983 */ /* 0x000ee80000300800 */
[----:B------:R-:W3:Y:S04]  /*1ab00*/  LDL.LU R7, [R1+0x53c] ;  /* 0x00053c0001077983 */ /* 0x000ee80000300800 */
[----:B0-----:R-:W3:Y:S04]  /*1ab10*/  LDL.LU.128 R196, [R1+0xc10] ;  /* 0x000c100001c47983 */ /* 0x001ee80000300c00 */
[----:B------:R-:W3:Y:S04]  /*1ab20*/  LDL.LU.128 R192, [R1+0xc00] ;  /* 0x000c000001c07983 */ /* 0x000ee80000300c00 */
[----:B------:R-:W3:Y:S04]  /*1ab30*/  LDL.LU.128 R188, [R1+0xbf0] ;  /* 0x000bf00001bc7983 */ /* 0x000ee80000300c00 */
[----:B------:R-:W3:Y:S04]  /*1ab40*/  LDL.LU.128 R184, [R1+0xbe0] ;  /* 0x000be00001b87983 */ /* 0x000ee80000300c00 */
[----:B------:R-:W3:Y:S04]  /*1ab50*/  LDL.LU.64 R168, [R1+0xbb0] ;  /* 0x000bb00001a87983 */ /* 0x000ee80000300a00 */
[----:B------:R-:W3:Y:S04]  /*1ab60*/  LDL.LU.64 R166, [R1+0xba8] ;  /* 0x000ba80001a67983 */ /* 0x000ee80000300a00 */
[----:B------:R-:W3:Y:S04]  /*1ab70*/  LDL.LU.64 R160, [R1+0xba0] ;  /* 0x000ba00001a07983 */ /* 0x000ee80000300a00 */
[----:B------:R-:W3:Y:S04]  /*1ab80*/  LDL.LU.128 R156, [R1+0xb90] ;  /* 0x000b9000019c7983 */ /* 0x000ee80000300c00 */
[----:B------:R0:W-:Y:S04]  /*1ab90*/  STL.128 [R1+0xb80], R152 ;  /* 0x000b809801007387 */ /* 0x0001e80000100c00 */
[----:B0-----:R-:W3:Y:S01]  /*1aba0*/  LDL.LU.128 R152, [R1+0xb80] ;  /* 0x000b800001987983 */ /* 0x001ee20000300c00 */
[----:B------:R-:W-:Y:S01]  /*1abb0*/  R2UR UR6, R16 ;  /* 0x00000000100672ca */ /* 0x000fe200000e0000 */
[----:B------:R-:W-:Y:S01]  /*1abc0*/  IMAD.MOV.U32 R208, RZ, RZ, R124 ;  /* 0x000000ffffd07224 */ /* 0x000fe200078e007c */
[----:B------:R-:W-:Y:S01]  /*1abd0*/  R2UR UR7, R17 ;  /* 0x00000000110772ca */ /* 0x000fe200000e0000 */
[----:B------:R0:W-:Y:S01]  /*1abe0*/  STL.128 [R1+0x420], R224 ;  /* 0x000420e001007387 */ /* 0x0001e20000100c00 */
        /* <DEDUP_REMOVED lines=15> */
[----:B0-----:R-:W-:Y:S02]  /*1ace0*/  IMAD.MOV.U32 R224, RZ, RZ, R140 ;  /* 0x000000ffffe07224 */ /* 0x001fe400078e008c */
        /* <DEDUP_REMOVED lines=22> */
[----:B----4-:R-:W-:Y:S02]  /*1ae50*/  IMAD.MOV.U32 R17, RZ, RZ, R120 ;  /* 0x000000ffff117224 */ /* 0x010fe400078e0078 */
[----:B------:R-:W-:Y:S02]  /*1ae60*/  IMAD.MOV.U32 R16, RZ, RZ, R121 ;  /* 0x000000ffff107224 */ /* 0x000fe400078e0079 */
[----:B------:R-:W-:Y:S02]  /*1ae70*/  IMAD.MOV.U32 R5, RZ, RZ, R122 ;  /* 0x000000ffff057224 */ /* 0x000fe400078e007a */
[----:B------:R-:W-:Y:S01]  /*1ae80*/  IMAD.MOV.U32 R4, RZ, RZ, R123 ;  /* 0x000000ffff047224 */ /* 0x000fe200078e007b */
        /* <DEDUP_REMOVED lines=9> */
[----:B0-----:R-:W-:Y:S02]  /*1af20*/  IMAD.MOV.U32 R120, RZ, RZ, R204 ;  /* 0x000000ffff787224 */ /* 0x001fe400078e00cc */
[----:B------:R-:W-:Y:S02]  /*1af30*/  IMAD.MOV.U32 R121, RZ, RZ, R205 ;  /* 0x000000ffff797224 */ /* 0x000fe400078e00cd */
[----:B------:R-:W-:Y:S02]  /*1af40*/  IMAD.MOV.U32 R122, RZ, RZ, R206 ;  /* 0x000000ffff7a7224 */ /* 0x000fe400078e00ce */
[----:B------:R-:W-:Y:S02]  /*1af50*/  IMAD.MOV.U32 R123, RZ, RZ, R207 ;  /* 0x000000ffff7b7224 */ /* 0x000fe400078e00cf */
[----:B------:R-:W-:Y:S01]  /*1af60*/  IMAD.MOV.U32 R151, RZ, RZ, R0 ;  /* 0x000000ffff977224 */ /* 0x000fe200078e0000 */
[----:B--2---:R0:W-:Y:S04]  /*1af70*/  STL.128 [R1+0x250], R24 ;  /* 0x0002501801007387 */ /* 0x0041e80000100c00 */
[----:B---3--:R1:W-:Y:S01]  /*1af80*/  STL.128 [R1+0x250], R72 ;  /* 0x0002504801007387 */ /* 0x0083e20000100c00 */
[----:B0-----:R-:W-:-:S02]  /*1af90*/  IMAD.MOV.U32 R24, RZ, RZ, R72 ;  /* 0x000000ffff187224 */ /* 0x001fc400078e0048 */
        /* <DEDUP_REMOVED lines=58> */
[----:B-1----:R-:W-:-:S02]  /*1b340*/  IMAD.MOV.U32 R72, RZ, RZ, R17 ;  /* 0x000000ffff487224 */ /* 0x002fc400078e0011 */
[----:B------:R-:W-:Y:S02]  /*1b350*/  IMAD.MOV.U32 R73, RZ, RZ, R16 ;  /* 0x000000ffff497224 */ /* 0x000fe400078e0010 */
[----:B------:R-:W-:Y:S02]  /*1b360*/  IMAD.MOV.U32 R74, RZ, RZ, R5 ;  /* 0x000000ffff4a7224 */ /* 0x000fe400078e0005 */
[----:B------:R-:W-:Y:S02]  /*1b370*/  IMAD.MOV.U32 R75, RZ, RZ, R4 ;  /* 0x000000ffff4b7224 */ /* 0x000fe400078e0004 */
[----:B0-----:R-:W-:Y:S02]  /*1b380*/  IMAD.MOV.U32 R76, RZ, RZ, R160 ;  /* 0x000000ffff4c7224 */ /* 0x001fe400078e00a0 */
[----:B------:R-:W-:Y:S02]  /*1b390*/  IMAD.MOV.U32 R77, RZ, RZ, R161 ;  /* 0x000000ffff4d7224 */ /* 0x000fe400078e00a1 */
[----:B------:R-:W-:-:S02]  /*1b3a0*/  IMAD.MOV.U32 R78, RZ, RZ, R6 ;  /* 0x000000ffff4e7224 */ /* 0x000fc400078e0006 */
[----:B------:R-:W-:Y:S02]  /*1b3b0*/  IMAD.MOV.U32 R79, RZ, RZ, R7 ;  /* 0x000000ffff4f7224 */ /* 0x000fe400078e0007 */
[----:B--2---:R-:W-:Y:S02]  /*1b3c0*/  IMAD.MOV.U32 R80, RZ, RZ, R8 ;  /* 0x000000ffff507224 */ /* 0x004fe400078e0008 */
[----:B------:R-:W-:Y:S02]  /*1b3d0*/  IMAD.MOV.U32 R81, RZ, RZ, R9 ;  /* 0x000000ffff517224 */ /* 0x000fe400078e0009 */
[----:B------:R-:W-:Y:S02]  /*1b3e0*/  IMAD.MOV.U32 R82, RZ, RZ, R166 ;  /* 0x000000ffff527224 */ /* 0x000fe400078e00a6 */
[----:B------:R-:W-:Y:S02]  /*1b3f0*/  IMAD.MOV.U32 R83, RZ, RZ, R167 ;  /* 0x000000ffff537224 */ /* 0x000fe400078e00a7 */
[----:B---3--:R-:W-:-:S02]  /*1b400*/  IMAD.MOV.U32 R84, RZ, RZ, R168 ;  /* 0x000000ffff547224 */ /* 0x008fc400078e00a8 */
[----:B------:R-:W-:Y:S02]  /*1b410*/  IMAD.MOV.U32 R85, RZ, RZ, R169 ;  /* 0x000000ffff557224 */ /* 0x000fe400078e00a9 */
[----:B------:R-:W-:Y:S02]  /*1b420*/  IMAD.MOV.U32 R86, RZ, RZ, R10 ;  /* 0x000000ffff567224 */ /* 0x000fe400078e000a */
[----:B------:R-:W-:Y:S02]  /*1b430*/  IMAD.MOV.U32 R87, RZ, RZ, R11 ;  /* 0x000000ffff577224 */ /* 0x000fe400078e000b */
[----:B----4-:R-:W-:Y:S02]  /*1b440*/  IMAD.MOV.U32 R88, RZ, RZ, R2 ;  /* 0x000000ffff587224 */ /* 0x010fe400078e0002 */
        /* <DEDUP_REMOVED lines=34> */
[----:B------:R-:W-:-:S06]  /*1b670*/  IMAD.MOV.U32 R147, RZ, RZ, R156 ;  /* 0x000000ffff937224 */ /* 0x000fcc00078e009c */
[----:B------:R-:W-:-:S06]  /*1b680*/  WARPGROUP.ARRIVE ;  /* 0x00000000000079c5 */ /* 0x000fcc0000000000 */
[----:B------:R-:W-:Y:S01]  /*1b690*/  HGMMA.64x256x16.F32 R24, R152, gdesc[UR4].tnspB, R24, gsb0 ;  /* 0x43e0000498187df0 */ /* 0x000fe20008000818 */
[----:B------:R0:W-:Y:S01]  /*1b6a0*/  STL.128 [R1+0xb30], R176 ;  /* 0x000b30b001007387 */ /* 0x0001e20000100c00 */
[----:B------:R-:W-:-:S03]  /*1b6b0*/  IMAD.MOV.U32 R172, RZ, RZ, R2 ;  /* 0x000000ffffac7224 */ /* 0x000fc600078e0002 */
[----:B------:R1:W-:Y:S01]  /*1b6c0*/  STL [R1+0xb50], R192 ;  /* 0x000b50c001007387 */ /* 0x0003e20000100800 */
[----:B------:R-:W-:-:S03]  /*1b6d0*/  IMAD.MOV.U32 R173, RZ, RZ, R3 ;  /* 0x000000ffffad7224 */ /* 0x000fc600078e0003 */
[----:B------:R-:W-:Y:S04]  /*1b6e0*/  STL.128 [R1+0xb40], R180 ;  /* 0x000b40b401007387 */ /* 0x000fe80000100c00 */
[----:B------:R2:W-:Y:S01]  /*1b6f0*/  STL.64 [R1+0xb20], R174 ;  /* 0x000b20ae01007387 */ /* 0x0005e20000100a00 */
[----:B0-----:R-:W-:-:S03]  /*1b700*/  IMAD.MOV.U32 R176, RZ, RZ, R18 ;  /* 0x000000ffffb07224 */ /* 0x001fc600078e0012 */
[----:B------:R-:W-:Y:S01]  /*1b710*/  STL.64 [R1+0xb58], R232 ;  /* 0x000b58e801007387 */ /* 0x000fe20000100a00 */
[----:B------:R-:W-:Y:S02]  /*1b720*/  IMAD.MOV.U32 R177, RZ, RZ, R19 ;  /* 0x000000ffffb17224 */ /* 0x000fe400078e0013 */
[----:B------:R-:W-:Y:S01]  /*1b730*/  IMAD.MOV.U32 R178, RZ, RZ, R14 ;  /* 0x000000ffffb27224 */ /* 0x000fe200078e000e */
[----:B------:R-:W-:Y:S01]  /*1b740*/  STL.128 [R1+0x3b0], R196 ;  /* 0x0003b0c401007387 */ /* 0x000fe20000100c00 */
[----:B------:R-:W-:Y:S02]  /*1b750*/  IMAD.MOV.U32 R179, RZ, RZ, R235 ;  /* 0x000000ffffb37224 */ /* 0x000fe400078e00eb */
[----:B-1----:R-:W-:Y:S01]  /*1b760*/  IMAD.MOV.U32 R192, RZ, RZ, R228 ;  /* 0x000000ffffc07224 */ /* 0x002fe200078e00e4 */
[----:B------:R-:W-:Y:S01]  /*1b770*/  STL.128 [R1+0x410], R220 ;  /* 0x000410dc01007387 */ /* 0x000fe20000100c00 */
[----:B--2---:R-:W-:-:S03]  /*1b780*/  IMAD.MOV.U32 R174, RZ, RZ, R22 ;  /* 0x000000ffffae7224 */ /* 0x004fc600078e0016 */
[----:B------:R0:W-:Y:S01]  /*1b790*/  STL.128 [R1+0x360], R176 ;  /* 0x000360b001007387 */ /* 0x0001e20000100c00 */
[----:B------:R-:W-:Y:S02]  /*1b7a0*/  IMAD.MOV.U32 R175, RZ, RZ, R23 ;  /* 0x000000ffffaf7224 */ /* 0x000fe400078e0017 */
[----:B------:R-:W-:Y:S01]  /*1b7b0*/  IMAD.MOV.U32 R180, RZ, RZ, R234 ;  /* 0x000000ffffb47224 */ /* 0x000fe200078e00ea */
[----:B------:R-:W-:Y:S01]  /*1b7c0*/  STL.128 [R1+0x390], R188 ;  /* 0x000390bc01007387 */ /* 0x000fe20000100c00 */
[----:B------:R-:W-:Y:S02]  /*1b7d0*/  IMAD.MOV.U32 R181, RZ, RZ, R231 ;  /* 0x000000ffffb57224 */ /* 0x000fe400078e00e7 */
[----:B------:R-:W-:Y:S01]  /*1b7e0*/  IMAD.MOV.U32 R182, RZ, RZ, R230 ;  /* 0x000000ffffb67224 */ /* 0x000fe200078e00e6 */
[----:B------:R-:W-:Y:S01]  /*1b7f0*/  STL.128 [R1+0x380], R184 ;  /* 0x000380b801007387 */ /* 0x000fe20000100c00 */
[----:B------:R-:W-:-:S03]  /*1b800*/  IMAD.MOV.U32 R183, RZ, RZ, R229 ;  /* 0x000000ffffb77224 */ /* 0x000fc600078e00e5 */
[----:B------:R1:W-:Y:S04]  /*1b810*/  STL.128 [R1+0x3a0], R192 ;  /* 0x0003a0c001007387 */ /* 0x0003e80000100c00 */
[----:B0-----:R-:W2:Y:S04]  /*1b820*/  LDL.LU.128 R176, [R1+0xb30] ;  /* 0x000b300001b07983 */ /* 0x001ea80000300c00 */
[----:B------:R-:W-:Y:S04]  /*1b830*/  STL.128 [R1+0x350], R172 ;  /* 0x000350ac01007387 */ /* 0x000fe80000100c00 */
[----:B------:R0:W-:Y:S04]  /*1b840*/  STL.128 [R1+0x370], R180 ;  /* 0x000370b401007387 */ /* 0x0001e80000100c00 */
[----:B-1----:R-:W3:Y:S01]  /*1b850*/  LDL.LU R192, [R1+0xb50] ;  /* 0x000b500001c07983 */ /* 0x002ee20000300800 */
[----:B------:R-:W-:-:S03]  /*1b860*/  WARPGROUP.DEPBAR.LE gsb0, 0x0 ;  /* 0x00008000000079c5 */ /* 0x000fc60000010000 */
[----:B------:R1:W-:Y:S04]  /*1b870*/  STL.128 [R1+0xa80], R112 ;  /* 0x000a807001007387 */ /* 0x0003e80000100c00 */
[----:B------:R4:W-:Y:S04]  /*1b880*/  STL.128 [R1+0xa70], R108 ;  /* 0x000a706c01007387 */ /* 0x0009e80000100c00 */
[----:B0-----:R-:W3:Y:S04]  /*1b890*/  LDL.LU.128 R180, [R1+0xb40] ;  /* 0x000b400001b47983 */ /* 0x001ee80000300c00 */
[----:B------:R-:W3:Y:S04]  /*1b8a0*/  LDL.LU.64 R174, [R1+0xb20] ;  /* 0x000b200001ae7983 */ /* 0x000ee80000300a00 */
[----:B-1----:R-:W3:Y:S04]  /*1b8b0*/  LDL.LU.128 R112, [R1+0xa80] ;  /* 0x000a800001707983 */ /* 0x002ee80000300c00 */
[----:B----4-:R-:W4:Y:S01]  /*1b8c0*/  LDL.LU.128 R108, [R1+0xa70] ;  /* 0x000a7000016c7983 */ /* 0x010f220000300c00 */
[----:B------:R-:W-:-:S02]  /*1b8d0*/  IMAD.MOV.U32 R228, RZ, RZ, R159 ;  /* 0x000000ffffe47224 */ /* 0x000fc400078e009f */
[----:B------:R-:W-:Y:S01]  /*1b8e0*/  IMAD.MOV.U32 R229, RZ, RZ, R158 ;  /* 0x000000ffffe57224 */ /* 0x000fe200078e009e */
[----:B------:R-:W-:Y:S01]  /*1b8f0*/  STL [R1+0x51c], R71 ;  /* 0x00051c4701007387 */ /* 0x000fe20000100800 */
[----:B------:R-:W-:Y:S02]  /*1b900*/  IMAD.MOV.U32 R230, RZ, RZ, R157 ;  /* 0x000000ffffe67224 */ /* 0x000fe400078e009d */
[----:B------:R-:W-:Y:S01]  /*1b910*/  IMAD.MOV.U32 R231, RZ, RZ, R156 ;  /* 0x000000ffffe77224 */ /* 0x000fe200078e009c */
[----:B------:R-:W-:Y:S01]  /*1b920*/  STL [R1+0x518], R70 ;  /* 0x0005184601007387 */ /* 0x000fe20000100800 */
[----:B------:R-:W-:Y:S02]  /*1b930*/  IMAD.MOV.U32 R232, RZ, RZ, R21 ;  /* 0x000000ffffe87224 */ /* 0x000fe400078e0015 */
[----:B------:R-:W-:Y:S01]  /*1b940*/  IMAD.MOV.U32 R233, RZ, RZ, R20 ;  /* 0x000000ffffe97224 */ /* 0x000fe200078e0014 */
[----:B------:R-:W-:Y:S01]  /*1b950*/  STL [R1+0x514], R69 ;  /* 0x0005144501007387 */ /* 0x000fe20000100800 */
        /* <DEDUP_REMOVED lines=23> */
[----:B------:R-:W-:Y:S04]  /*1bad0*/  STL [R1+0x4f4], R61 ;  /* 0x0004f43d01007387 */ /* 0x000fe80000100800 */
[----:B------:R-:W-:Y:S01]  /*1bae0*/  STL [R1+0x4f0], R60 ;  /* 0x0004f03c01007387 */ /* 0x000fe20000100800 */
[----:B------:R-:W-:-:S03]  /*1baf0*/  IMAD.MOV.U32 R173, RZ, RZ, R89 ;  /* 0x000000ffffad7224 */ /* 0x000fc600078e0059 */
[----:B------:R0:W-:Y:S01]  /*1bb00*/  STL.128 [R1+0x420], R224 ;  /* 0x000420e001007387 */ /* 0x0001e20000100c00 */
[----:B------:R-:W-:-:S03]  /*1bb10*/  IMAD.MOV.U32 R172, RZ, RZ, R88 ;  /* 0x000000ffffac7224 */ /* 0x000fc600078e0058 */
[----:B------:R-:W-:Y:S04]  /*1bb20*/  STL [R1+0x4ec], R59 ;  /* 0x0004ec3b01007387 */ /* 0x000fe80000100800 */
[----:B------:R-:W-:Y:S04]  /*1bb30*/  STL [R1+0x4e8], R58 ;  /* 0x0004e83a01007387 */ /* 0x000fe80000100800 */
[----:B------:R-:W-:Y:S04]  /*1bb40*/  STL [R1+0x4e4], R57 ;  /* 0x0004e43901007387 */ /* 0x000fe80000100800 */
[----:B------:R-:W-:Y:S01]  /*1bb50*/  STL [R1+0x4e0], R56 ;  /* 0x0004e03801007387 */ /* 0x000fe20000100800 */
[----:B0-----:R-:W-:-:S02]  /*1bb60*/  IMAD.MOV.U32 R224, RZ, RZ, R99 ;  /* 0x000000ffffe07224 */ /* 0x001fc400078e0063 */
[----:B------:R-:W-:Y:S01]  /*1bb70*/  IMAD.MOV.U32 R225, RZ, RZ, R98 ;  /* 0x000000ffffe17224 */ /* 0x000fe200078e0062 */
[----:B------:R-:W4:Y:S01]  /*1bb80*/  LDL.LU.128 R104, [R1+0x4f0] ;  /* 0x0004f00001687983 */ /* 0x000f220000300c00 */
[----:B------:R-:W-:Y:S02]  /*1bb90*/  IMAD.MOV.U32 R226, RZ, RZ, R97 ;  /* 0x000000ffffe27224 */ /* 0x000fe400078e0061 */
[----:B------:R-:W-:Y:S01]  /*1bba0*/  IMAD.MOV.U32 R227, RZ, RZ, R96 ;  /* 0x000000ffffe37224 */ /* 0x000fe200078e0060 */
[----:B------:R0:W-:Y:S04]  /*1bbb0*/  STL.128 [R1+0x430], R228 ;  /* 0x000430e401007387 */ /* 0x0001e80000100c00 */
        /* <DEDUP_REMOVED lines=17> */
[----:B--2---:R-:W-:-:S03]  /*1bcd0*/  F2FP.F16.F32.PACK_AB R152, R178, R179 ;  /* 0x000000b3b298723e */ /* 0x004fc600000000ff */
[----:B------:R0:W-:Y:S04]  /*1bce0*/  STL.128 [R1+0x340], R168 ;  /* 0x000340a801007387 */ /* 0x0001e80000100c00 */
[----:B------:R-:W-:Y:S04]  /*1bcf0*/  STL [R1+0x4bc], R47 ;  /* 0x0004bc2f01007387 */ /* 0x000fe80000100800 */
[----:B------:R-:W-:Y:S04]  /*1bd00*/  STL [R1+0x4b8], R46 ;  /* 0x0004b82e01007387 */ /* 0x000fe80000100800 */
[----:B------:R-:W-:Y:S04]  /*1bd10*/  STL [R1+0x4b4], R45 ;  /* 0x0004b42d01007387 */ /* 0x000fe80000100800 */
[----:B------:R-:W-:Y:S01]  /*1bd20*/  STL [R1+0x4b0], R44 ;  /* 0x0004b02c01007387 */ /* 0x000fe20000100800 */
[----:B0-----:R-:W-:-:S02]  /*1bd30*/  IMAD.MOV.U32 R171, RZ, RZ, R87 ;  /* 0x000000ffffab7224 */ /* 0x001fc400078e0057 */
[----:B------:R-:W-:Y:S01]  /*1bd40*/  IMAD.MOV.U32 R170, RZ, RZ, R86 ;  /* 0x000000ffffaa7224 */ /* 0x000fe200078e0056 */
[----:B------:R-:W2:Y:S01]  /*1bd50*/  LDL.LU.128 R92, [R1+0x4c0] ;  /* 0x0004c000015c7983 */ /* 0x000ea20000300c00 */
[----:B------:R-:W-:Y:S02]  /*1bd60*/  IMAD.MOV.U32 R169, RZ, RZ, R85 ;  /* 0x000000ffffa97224 */ /* 0x000fe400078e0055 */
[----:B------:R-:W-:Y:S01]  /*1bd70*/  IMAD.MOV.U32 R168, RZ, RZ, R84 ;  /* 0x000000ffffa87224 */ /* 0x000fe200078e0054 */
[----:B------:R0:W-:Y:S01]  /*1bd80*/  STL.128 [R1+0x330], R164 ;  /* 0x000330a401007387 */ /* 0x0001e20000100c00 */
[----:B------:R-:W-:-:S03]  /*1bd90*/  IMAD.MOV.U32 R159, RZ, RZ, R75 ;  /* 0x000000ffff9f7224 */ /* 0x000fc600078e004b */
[----:B------:R-:W-:Y:S01]  /*1bda0*/  STL [R1+0x4ac], R43 ;  /* 0x0004ac2b01007387 */ /* 0x000fe20000100800 */
[----:B------:R-:W-:-:S03]  /*1bdb0*/  IMAD.MOV.U32 R158, RZ, RZ, R74 ;  /* 0x000000ffff9e7224 */ /* 0x000fc600078e004a */
[----:B------:R-:W-:Y:S01]  /*1bdc0*/  STL [R1+0x4a8], R42 ;  /* 0x0004a82a01007387 */ /* 0x000fe20000100800 */
[----:B------:R-:W-:-:S03]  /*1bdd0*/  IMAD.MOV.U32 R157, RZ, RZ, R73 ;  /* 0x000000ffff9d7224 */ /* 0x000fc600078e0049 */
[----:B------:R-:W-:Y:S01]  /*1bde0*/  STL [R1+0x4a4], R41 ;  /* 0x0004a42901007387 */ /* 0x000fe20000100800 */
[----:B------:R-:W-:-:S03]  /*1bdf0*/  IMAD.MOV.U32 R156, RZ, RZ, R72 ;  /* 0x000000ffff9c7224 */ /* 0x000fc600078e0048 */
[----:B------:R-:W-:Y:S01]  /*1be00*/  STL [R1+0x4a0], R40 ;  /* 0x0004a02801007387 */ /* 0x000fe20000100800 */
[----:B0-----:R-:W-:Y:S02]  /*1be10*/  IMAD.MOV.U32 R167, RZ, RZ, R83 ;  /* 0x000000ffffa77224 */ /* 0x001fe400078e0053 */
[----:B------:R-:W-:Y:S01]  /*1be20*/  IMAD.MOV.U32 R166, RZ, RZ, R82 ;  /* 0x000000ffffa67224 */ /* 0x000fe200078e0052 */
[----:B------:R-:W2:Y:S01]  /*1be30*/  LDL.LU.128 R88, [R1+0x4b0] ;  /* 0x0004b00001587983 */ /* 0x000ea20000300c00 */
[----:B------:R-:W-:Y:S02]  /*1be40*/  IMAD.MOV.U32 R165, RZ, RZ, R81 ;  /* 0x000000ffffa57224 */ /* 0x000fe400078e0051 */
[----:B------:R-:W-:Y:S01]  /*1be50*/  IMAD.MOV.U32 R164, RZ, RZ, R80 ;  /* 0x000000ffffa47224 */ /* 0x000fe200078e0050 */
        /* <DEDUP_REMOVED lines=11> */
[----:B------:R-:W-:Y:S04]  /*1bf10*/  STL [R1+0x48c], R35 ;  /* 0x00048c2301007387 */ /* 0x000fe80000100800 */
[----:B------:R-:W-:Y:S04]  /*1bf20*/  STL [R1+0x488], R34 ;  /* 0x0004882201007387 */ /* 0x000fe80000100800 */
[----:B------:R-:W-:Y:S04]  /*1bf30*/  STL [R1+0x484], R33 ;  /* 0x0004842101007387 */ /* 0x000fe80000100800 */
[----:B------:R-:W-:Y:S04]  /*1bf40*/  STL [R1+0x480], R32 ;  /* 0x0004802001007387 */ /* 0x000fe80000100800 */
[----:B------:R-:W2:Y:S04]  /*1bf50*/  LDL.LU.128 R80, [R1+0x490] ;  /* 0x0004900001507983 */ /* 0x000ea80000300c00 */
[----:B------:R-:W-:Y:S04]  /*1bf60*/  STL [R1+0x47c], R31 ;  /* 0x00047c1f01007387 */ /* 0x000fe80000100800 */
[----:B------:R-:W-:Y:S04]  /*1bf70*/  STL [R1+0x478], R30 ;  /* 0x0004781e01007387 */ /* 0x000fe80000100800 */
[----:B------:R-:W-:Y:S04]  /*1bf80*/  STL [R1+0x474], R29 ;  /* 0x0004741d01007387 */ /* 0x000fe80000100800 */
[----:B------:R-:W-:Y:S04]  /*1bf90*/  STL [R1+0x470], R28 ;  /* 0x0004701c01007387 */ /* 0x000fe80000100800 */
[----:B------:R-:W2:Y:S04]  /*1bfa0*/  LDL.LU.128 R76, [R1+0x480] ;  /* 0x00048000014c7983 */ /* 0x000ea80000300c00 */
        /* <DEDUP_REMOVED lines=9> */
[----:B------:R-:W2:Y:S04]  /*1c040*/  LDL.LU.128 R72, [R1+0x470] ;  /* 0x0004700001487983 */ /* 0x000ea80000300c00 */
[----:B0-----:R-:W2:Y:S04]  /*1c050*/  LDL.LU.128 R148, [R1+0xb10] ;  /* 0x000b100001947983 */ /* 0x001ea80000300c00 */
[----:B-1----:R-:W2:Y:S04]  /*1c060*/  LDL.LU.128 R144, [R1+0xb00] ;  /* 0x000b000001907983 */ /* 0x002ea80000300c00 */
[----:B---3--:R-:W3:Y:S04]  /*1c070*/  LDL.LU.128 R140, [R1+0xaf0] ;  /* 0x000af000018c7983 */ /* 0x008ee80000300c00 */
[----:B------:R-:W3:Y:S04]  /*1c080*/  LDL.LU.128 R136, [R1+0xae0] ;  /* 0x000ae00001887983 */ /* 0x000ee80000300c00 */
[----:B------:R-:W3:Y:S01]  /*1c090*/  LDL.LU.128 R132, [R1+0xad0] ;  /* 0x000ad00001847983 */ /* 0x000ee20000300c00 */
[----:B------:R-:W-:-:S03]  /*1c0a0*/  IMAD.MOV.U32 R199, RZ, RZ, R115 ;  /* 0x000000ffffc77224 */ /* 0x000fc600078e0073 */
[----:B----4-:R-:W4:Y:S01]  /*1c0b0*/  LDL.LU.128 R128, [R1+0xac0] ;  /* 0x000ac00001807983 */ /* 0x010f220000300c00 */
[----:B------:R-:W-:Y:S02]  /*1c0c0*/  IMAD.MOV.U32 R198, RZ, RZ, R114 ;  /* 0x000000ffffc67224 */ /* 0x000fe400078e0072 */
[----:B------:R-:W-:Y:S01]  /*1c0d0*/  IMAD.MOV.U32 R197, RZ, RZ, R113 ;  /* 0x000000ffffc57224 */ /* 0x000fe200078e0071 */
[----:B------:R-:W4:Y:S01]  /*1c0e0*/  LDL.LU.128 R124, [R1+0xab0] ;  /* 0x000ab000017c7983 */ /* 0x000f220000300c00 */
[----:B------:R-:W-:Y:S02]  /*1c0f0*/  IMAD.MOV.U32 R196, RZ, RZ, R112 ;  /* 0x000000ffffc47224 */ /* 0x000fe400078e0070 */
[----:B------:R-:W-:Y:S01]  /*1c100*/  IMAD.MOV.U32 R195, RZ, RZ, R111 ;  /* 0x000000ffffc37224 */ /* 0x000fe200078e006f */
[----:B------:R-:W3:Y:S01]  /*1c110*/  LDL.LU.128 R112, [R1+0x510] ;  /* 0x0005100001707983 */ /* 0x000ee20000300c00 */
[----:B------:R-:W-:Y:S02]  /*1c120*/  IMAD.MOV.U32 R194, RZ, RZ, R110 ;  /* 0x000000ffffc27224 */ /* 0x000fe400078e006e */
[----:B------:R-:W-:Y:S01]  /*1c130*/  IMAD.MOV.U32 R193, RZ, RZ, R109 ;  /* 0x000000ffffc17224 */ /* 0x000fe200078e006d */
[----:B------:R-:W4:Y:S01]  /*1c140*/  LDL.LU.128 R120, [R1+0xaa0] ;  /* 0x000aa00001787983 */ /* 0x000f220000300c00 */
[----:B------:R-:W-:-:S03]  /*1c150*/  IMAD.MOV.U32 R223, RZ, RZ, R108 ;  /* 0x000000ffffdf7224 */ /* 0x000fc600078e006c */
[----:B------:R-:W4:Y:S04]  /*1c160*/  LDL.LU.128 R108, [R1+0x500] ;  /* 0x00050000016c7983 */ /* 0x000f280000300c00 */
[----:B------:R-:W4:Y:S01]  /*1c170*/  LDL.LU.128 R116, [R1+0xa90] ;  /* 0x000a900001747983 */ /* 0x000f220000300c00 */
[----:B------:R-:W-:Y:S02]  /*1c180*/  F2FP.F16.F32.PACK_AB R153, R175, R177 ;  /* 0x000000b1af99723e */ /* 0x000fe400000000ff */
[----:B------:R-:W-:Y:S01]  /*1c190*/  F2FP.F16.F32.PACK_AB R154, R180, R181 ;  /* 0x000000b5b49a723e */ /* 0x000fe200000000ff */
[----:B------:R0:W-:Y:S01]  /*1c1a0*/  STL.128 [R1+0xa60], R192 ;  /* 0x000a60c001007387 */ /* 0x0001e20000100c00 */
[----:B------:R-:W-:-:S03]  /*1c1b0*/  F2FP.F16.F32.PACK_AB R155, R174, R176 ;  /* 0x000000b0ae9b723e */ /* 0x000fc600000000ff */
[----:B------:R1:W-:Y:S04]  /*1c1c0*/  STL.128 [R1+0xa50], R188 ;  /* 0x000a50bc01007387 */ /* 0x0003e80000100c00 */
[----:B------:R1:W-:Y:S04]  /*1c1d0*/  STL.128 [R1+0xa40], R184 ;  /* 0x000a40b801007387 */ /* 0x0003e80000100c00 */
[----:B------:R1:W-:Y:S04]  /*1c1e0*/  STL [R1+0xa28], R178 ;  /* 0x000a28b201007387 */ /* 0x0003e80000100800 */
[----:B------:R1:W-:Y:S04]  /*1c1f0*/  STL.64 [R1+0xa20], R172 ;  /* 0x000a20ac01007387 */ /* 0x0003e80000100a00 */
[----:B------:R1:W-:Y:S04]  /*1c200*/  STL.128 [R1+0xa10], R168 ;  /* 0x000a10a801007387 */ /* 0x0003e80000100c00 */
[----:B------:R1:W-:Y:S04]  /*1c210*/  STL.128 [R1+0xa00], R164 ;  /* 0x000a00a401007387 */ /* 0x0003e80000100c00 */
[----:B------:R1:W-:Y:S04]  /*1c220*/  STL.128 [R1+0x9f0], R160 ;  /* 0x0009f0a001007387 */ /* 0x0003e80000100c00 */
[----:B------:R1:W-:Y:S04]  /*1c230*/  STL.128 [R1+0x9e0], R156 ;  /* 0x0009e09c01007387 */ /* 0x0003e80000100c00 */
[----:B0-----:R-:W4:Y:S04]  /*1c240*/  LDL.LU.128 R192, [R1+0xa60] ;  /* 0x000a600001c07983 */ /* 0x001f280000300c00 */
[----:B-1----:R-:W4:Y:S04]  /*1c250*/  LDL.LU.128 R188, [R1+0xa50] ;  /* 0x000a500001bc7983 */ /* 0x002f280000300c00 */
[----:B------:R-:W4:Y:S04]  /*1c260*/  LDL.LU.128 R184, [R1+0xa40] ;  /* 0x000a400001b87983 */ /* 0x000f280000300c00 */
[----:B------:R-:W4:Y:S04]  /*1c270*/  LDL.LU R178, [R1+0xa28] ;  /* 0x000a280001b27983 */ /* 0x000f280000300800 */
[----:B------:R-:W4:Y:S04]  /*1c280*/  LDL.LU.64 R172, [R1+0xa20] ;  /* 0x000a200001ac7983 */ /* 0x000f280000300a00 */
[----:B------:R-:W4:Y:S04]  /*1c290*/  LDL.LU.128 R168, [R1+0xa10] ;  /* 0x000a100001a87983 */ /* 0x000f280000300c00 */
[----:B------:R-:W4:Y:S04]  /*1c2a0*/  LDL.LU.128 R164, [R1+0xa00] ;  /* 0x000a000001a47983 */ /* 0x000f280000300c00 */
[----:B------:R-:W4:Y:S04]  /*1c2b0*/  LDL.LU.128 R160, [R1+0x9f0] ;  /* 0x0009f00001a07983 */ /* 0x000f280000300c00 */
[----:B------:R-:W4:Y:S04]  /*1c2c0*/  LDL.LU.128 R156, [R1+0x9e0] ;  /* 0x0009e000019c7983 */ /* 0x000f280000300c00 */
[----:B------:R0:W-:Y:S01]  /*1c2d0*/  STL.128 [R1+0x9d0], R152 ;  /* 0x0009d09801007387 */ /* 0x0001e20000100c00 */
[----:B------:R-:W-:-:S02]  /*1c2e0*/  IMAD.MOV.U32 R59, RZ, RZ, R107 ;  /* 0x000000ffff3b7224 */ /* 0x000fc400078e006b */
[----:B------:R-:W-:Y:S02]  /*1c2f0*/  IMAD.MOV.U32 R58, RZ, RZ, R106 ;  /* 0x000000ffff3a7224 */ /* 0x000fe400078e006a */
[----:B------:R-:W-:Y:S01]  /*1c300*/  VIADD R12, R12, 0x280 ;  /* 0x000002800c0c7836 */ /* 0x000fe20000000000 */
[----:B------:R-:W-:Y:S01]  /*1c310*/  R2UR UR7, R13 ;  /* 0x000000000d0772ca */ /* 0x000fe200000e0000 */
[----:B------:R-:W-:Y:S01]  /*1c320*/  IMAD.MOV.U32 R57, RZ, RZ, R105 ;  /* 0x000000ffff397224 */ /* 0x000fe200078e0069 */
[----:B------:R-:W-:Y:S01]  /*1c330*/  STL.128 [R1+0x3c0], R200 ;  /* 0x0003c0c801007387 */ /* 0x000fe20000100c00 */
[----:B------:R-:W-:Y:S02]  /*1c340*/  IMAD.MOV.U32 R56, RZ, RZ, R104 ;  /* 0x000000ffff387224 */ /* 0x000fe400078e0068 */
[----:B------:R-:W-:Y:S01]  /*1c350*/  IMAD.MOV.U32 R55, RZ, RZ, R103 ;  /* 0x000000ffff377224 */ /* 0x000fe200078e0067 */
[----:B------:R-:W-:Y:S04]  /*1c360*/  STL.128 [R1+0x3d0], R204 ;  /* 0x0003d0cc01007387 */ /* 0x000fe80000100c00 */
[----:B0-----:R-:W4:Y:S01]  /*1c370*/  LDL.LU.128 R152, [R1+0x9d0] ;  /* 0x0009d00001987983 */ /* 0x001f220000300c00 */
[----:B------:R-:W-:-:S02]  /*1c380*/  IMAD.MOV.U32 R54, RZ, RZ, R102 ;  /* 0x000000ffff367224 */ /* 0x000fc400078e0066 */
[----:B------:R-:W-:Y:S01]  /*1c390*/  IMAD.MOV.U32 R53, RZ, RZ, R101 ;  /* 0x000000ffff357224 */ /* 0x000fe200078e0065 */
[----:B------:R-:W-:Y:S01]  /*1c3a0*/  STL.128 [R1+0x3e0], R208 ;  /* 0x0003e0d001007387 */ /* 0x000fe20000100c00 */
[----:B------:R-:W-:Y:S01]  /*1c3b0*/  IMAD.MOV.U32 R52, RZ, RZ, R100 ;  /* 0x000000ffff347224 */ /* 0x000fe200078e0064 */
[----:B------:R-:W-:Y:S01]  /*1c3c0*/  R2UR UR6, R12 ;  /* 0x000000000c0672ca */ /* 0x000fe200000e0000 */
[----:B------:R-:W-:Y:S01]  /*1c3d0*/  IMAD.MOV.U32 R0, RZ, RZ, R24 ;  /* 0x000000ffff007224 */ /* 0x000fe200078e0018 */
[----:B------:R-:W-:Y:S01]  /*1c3e0*/  STL.128 [R1+0x3f0], R212 ;  /* 0x0003f0d401007387 */ /* 0x000fe20000100c00 */
[----:B------:R-:W-:-:S03]  /*1c3f0*/  IMAD.MOV.U32 R51, RZ, RZ, R99 ;  /* 0x000000ffff337224 */ /* 0x000fc600078e0063 */
[----:B------:R-:W-:Y:S01]  /*1c400*/  STL.128 [R1+0x400], R216 ;  /* 0x000400d801007387 */ /* 0x000fe20000100c00 */
        /* <DEDUP_REMOVED lines=8> */
[----:B------:R-:W4:Y:S04]  /*1c490*/  LDL.LU.64 R232, [R1+0xb58] ;  /* 0x000b580001e87983 */ /* 0x000f280000300a00 */
[----:B------:R-:W4:Y:S01]  /*1c4a0*/  LDL.LU R22, [R1+0xb70] ;  /* 0x000b700001167983 */ /* 0x000f220000300800 */
[----:B--2---:R-:W-:-:S03]  /*1c4b0*/  IMAD.MOV.U32 R47, RZ, RZ, R95 ;  /* 0x000000ffff2f7224 */ /* 0x004fc600078e005f */
[----:B------:R-:W2:Y:S01]  /*1c4c0*/  LDL.LU R23, [R1+0xb6c] ;  /* 0x000b6c0001177983 */ /* 0x000ea20000300800 */
[----:B------:R-:W-:Y:S02]  /*1c4d0*/  IMAD.MOV.U32 R46, RZ, RZ, R94 ;  /* 0x000000ffff2e7224 */ /* 0x000fe400078e005e */
[----:B------:R-:W-:Y:S01]  /*1c4e0*/  IMAD.MOV.U32 R45, RZ, RZ, R93 ;  /* 0x000000ffff2d7224 */ /* 0x000fe200078e005d */
[----:B------:R-:W2:Y:S01]  /*1c4f0*/  LDL.LU R18, [R1+0xb68] ;  /* 0x000b680001127983 */ /* 0x000ea20000300800 */
[----:B------:R-:W-:Y:S02]  /*1c500*/  IMAD.MOV.U32 R44, RZ, RZ, R92 ;  /* 0x000000ffff2c7224 */ /* 0x000fe400078e005c */
[----:B0-----:R-:W-:Y:S01]  /*1c510*/  IMAD.MOV.U32 R96, RZ, RZ, R227 ;  /* 0x000000ffff607224 */ /* 0x001fe200078e00e3 */
[----:B------:R0:W-:Y:S01]  /*1c520*/  STL.128 [R1+0x2b0], R92 ;  /* 0x0002b05c01007387 */ /* 0x0001e20000100c00 */
[----:B------:R-:W-:Y:S02]  /*1c530*/  IMAD.MOV.U32 R97, RZ, RZ, R226 ;  /* 0x000000ffff617224 */ /* 0x000fe400078e00e2 */
[----:B------:R-:W-:Y:S01]  /*1c540*/  IMAD.MOV.U32 R98, RZ, RZ, R225 ;  /* 0x000000ffff627224 */ /* 0x000fe200078e00e1 */
[----:B------:R-:W2:Y:S01]  /*1c550*/  LDL.LU R19, [R1+0xb64] ;  /* 0x000b640001137983 */ /* 0x000ea20000300800 */
[----:B------:R-:W-:-:S03]  /*1c560*/  IMAD.MOV.U32 R99, RZ, RZ, R224 ;  /* 0x000000ffff637224 */ /* 0x000fc600078e00e0 */
[----:B------:R-:W2:Y:S04]  /*1c570*/  LDL.LU R14, [R1+0xb60] ;  /* 0x000b6000010e7983 */ /* 0x000ea80000300800 */
[----:B------:R1:W5:Y:S01]  /*1c580*/  LDL.LU R2, [R1+0xb78] ;  /* 0x000b780001027983 */ /* 0x0003620000300800 */
[----:B------:R-:W-:-:S03]  /*1c590*/  IMAD.MOV.U32 R43, RZ, RZ, R91 ;  /* 0x000000ffff2b7224 */ /* 0x000fc600078e005b */
[----:B------:R1:W5:Y:S01]  /*1c5a0*/  LDL.LU R3, [R1+0xb74] ;  /* 0x000b740001037983 */ /* 0x0003620000300800 */
[----:B------:R-:W-:Y:S02]  /*1c5b0*/  IMAD.MOV.U32 R42, RZ, RZ, R90 ;  /* 0x000000ffff2a7224 */ /* 0x000fe400078e005a */
[----:B------:R-:W-:Y:S02]  /*1c5c0*/  IMAD.MOV.U32 R41, RZ, RZ, R89 ;  /* 0x000000ffff297224 */ /* 0x000fe400078e0059 */
[----:B------:R-:W-:Y:S01]  /*1c5d0*/  IMAD.MOV.U32 R40, RZ, RZ, R88 ;  /* 0x000000ffff287224 */ /* 0x000fe200078e0058 */
[----:B------:R1:W-:Y:S01]  /*1c5e0*/  STL.128 [R1+0x2a0], R88 ;  /* 0x0002a05801007387 */ /* 0x0003e20000100c00 */
[----:B0-----:R-:W-:Y:S02]  /*1c5f0*/  IMAD.MOV.U32 R92, RZ, RZ, R231 ;  /* 0x000000ffff5c7224 */ /* 0x001fe400078e00e7 */
[----:B------:R-:W-:Y:S02]  /*1c600*/  IMAD.MOV.U32 R93, RZ, RZ, R230 ;  /* 0x000000ffff5d7224 */ /* 0x000fe400078e00e6 */
[----:B------:R-:W-:-:S02]  /*1c610*/  IMAD.MOV.U32 R94, RZ, RZ, R229 ;  /* 0x000000ffff5e7224 */ /* 0x000fc400078e00e5 */
[----:B------:R-:W-:Y:S02]  /*1c620*/  IMAD.MOV.U32 R95, RZ, RZ, R228 ;  /* 0x000000ffff5f7224 */ /* 0x000fe400078e00e4 */
[----:B------:R-:W-:Y:S02]  /*1c630*/  IMAD.MOV.U32 R39, RZ, RZ, R87 ;  /* 0x000000ffff277224 */ /* 0x000fe400078e0057 */
[----:B------:R-:W-:Y:S02]  /*1c640*/  IMAD.MOV.U32 R38, RZ, RZ, R86 ;  /* 0x000000ffff267224 */ /* 0x000fe400078e0056 */
[----:B------:R-:W-:Y:S02]  /*1c650*/  IMAD.MOV.U32 R37, RZ, RZ, R85 ;  /* 0x000000ffff257224 */ /* 0x000fe400078e0055 */
[----:B------:R-:W-:Y:S01]  /*1c660*/  IMAD.MOV.U32 R36, RZ, RZ, R84 ;  /* 0x000000ffff247224 */ /* 0x000fe200078e0054 */
[----:B------:R-:W-:Y:S01]  /*1c670*/  STL.128 [R1+0x290], R84 ;  /* 0x0002905401007387 */ /* 0x000fe20000100c00 */
[----:B-1----:R-:W-:-:S02]  /*1c680*/  IMAD.MOV.U32 R90, RZ, RZ, R235 ;  /* 0x000000ffff5a7224 */ /* 0x002fc400078e00eb */
[----:B------:R-:W-:Y:S02]  /*1c690*/  IMAD.MOV.U32 R91, RZ, RZ, R234 ;  /* 0x000000ffff5b7224 */ /* 0x000fe400078e00ea */
[----:B------:R-:W-:Y:S02]  /*1c6a0*/  IMAD.MOV.U32 R35, RZ, RZ, R83 ;  /* 0x000000ffff237224 */ /* 0x000fe400078e0053 */
[----:B------:R-:W-:Y:S02]  /*1c6b0*/  IMAD.MOV.U32 R34, RZ, RZ, R82 ;  /* 0x000000ffff227224 */ /* 0x000fe400078e0052 */
[----:B------:R-:W-:Y:S02]  /*1c6c0*/  IMAD.MOV.U32 R33, RZ, RZ, R81 ;  /* 0x000000ffff217224 */ /* 0x000fe400078e0051 */
[----:B------:R-:W-:Y:S01]  /*1c6d0*/  IMAD.MOV.U32 R32, RZ, RZ, R80 ;  /* 0x000000ffff207224 */ /* 0x000fe200078e0050 */
[----:B------:R-:W-:Y:S01]  /*1c6e0*/  STL.128 [R1+0x280], R80 ;  /* 0x0002805001007387 */ /* 0x000fe20000100c00 */
[----:B------:R-:W-:-:S02]  /*1c6f0*/  IMAD.MOV.U32 R31, RZ, RZ, R79 ;  /* 0x000000ffff1f7224 */ /* 0x000fc400078e004f */
[----:B------:R-:W-:Y:S02]  /*1c700*/  IMAD.MOV.U32 R30, RZ, RZ, R78 ;  /* 0x000000ffff1e7224 */ /* 0x000fe400078e004e */
[----:B------:R-:W-:Y:S02]  /*1c710*/  IMAD.MOV.U32 R29, RZ, RZ, R77 ;  /* 0x000000ffff1d7224 */ /* 0x000fe400078e004d */
[----:B------:R-:W-:Y:S01]  /*1c720*/  IMAD.MOV.U32 R28, RZ, RZ, R76 ;  /* 0x000000ffff1c7224 */ /* 0x000fe200078e004c */
[----:B------:R-:W-:Y:S01]  /*1c730*/  STL.128 [R1+0x270], R76 ;  /* 0x0002704c01007387 */ /* 0x000fe20000100c00 */
        /* <DEDUP_REMOVED lines=12> */
[----:B---3--:R-:W-:Y:S02]  /*1c800*/  IMAD.MOV.U32 R67, RZ, RZ, R115 ;  /* 0x000000ffff437224 */ /* 0x008fe400078e0073 */
[----:B------:R-:W-:Y:S02]  /*1c810*/  IMAD.MOV.U32 R66, RZ, RZ, R114 ;  /* 0x000000ffff427224 */ /* 0x000fe400078e0072 */
[----:B------:R-:W-:-:S02]  /*1c820*/  IMAD.MOV.U32 R65, RZ, RZ, R113 ;  /* 0x000000ffff417224 */ /* 0x000fc400078e0071 */
[----:B------:R-:W-:Y:S02]  /*1c830*/  IMAD.MOV.U32 R64, RZ, RZ, R112 ;  /* 0x000000ffff407224 */ /* 0x000fe400078e0070 */
[----:B----4-:R-:W-:Y:S02]  /*1c840*/  IMAD.MOV.U32 R63, RZ, RZ, R111 ;  /* 0x000000ffff3f7224 */ /* 0x010fe400078e006f */
        /* <DEDUP_REMOVED lines=82> */
[----:B0-----:R-:W-:Y:S02]  /*1cd70*/  IMAD.MOV.U32 R72, RZ, RZ, R156 ;  /* 0x000000ffff487224 */ /* 0x001fe400078e009c */
        /* <DEDUP_REMOVED lines=68> */
[----:B------:R-:W-:-:S06]  /*1d1c0*/  IMAD.MOV.U32 R151, RZ, RZ, R4 ;  /* 0x000000ffff977224 */ /* 0x000fcc00078e0004 */
[----:B------:R-:W-:-:S06]  /*1d1d0*/  WARPGROUP.ARRIVE ;  /* 0x00000000000079c5 */ /* 0x000fcc0000000000 */
[----:B------:R-:W-:Y:S03]  /*1d1e0*/  HGMMA.64x256x16.F32 R24, R152, gdesc[UR4].tnspB, R24, gsb0 ;  /* 0x43e0000498187df0 */ /* 0x000fe60008000818 */
[----:B------:R-:W-:Y:S02]  /*1d1f0*/  WARPGROUP.DEPBAR.LE gsb0, 0x0 ;  /* 0x00008000000079c5 */ /* 0x000fe40000010000 */
[----:B------:R0:W-:Y:S04]  /*1d200*/  STL.128 [R1+0x950], R128 ;  /* 0x0009508001007387 */ /* 0x0001e80000100c00 */
[----:B------:R1:W-:Y:S04]  /*1d210*/  STL.128 [R1+0x940], R124 ;  /* 0x0009407c01007387 */ /* 0x0003e80000100c00 */
[----:B------:R-:W-:Y:S04]  /*1d220*/  STL.128 [R1+0x930], R120 ;  /* 0x0009307801007387 */ /* 0x000fe80000100c00 */
[----:B------:R3:W-:Y:S01]  /*1d230*/  STL.128 [R1+0x920], R116 ;  /* 0x0009207401007387 */ /* 0x0007e20000100c00 */
[----:B0-----:R-:W-:-:S02]  /*1d240*/  IMAD.MOV.U32 R131, RZ, RZ, R47 ;  /* 0x000000ffff837224 */ /* 0x001fc400078e002f */
[----:B------:R-:W-:Y:S02]  /*1d250*/  IMAD.MOV.U32 R130, RZ, RZ, R46 ;  /* 0x000000ffff827224 */ /* 0x000fe400078e002e */
[----:B------:R-:W-:Y:S02]  /*1d260*/  IMAD.MOV.U32 R129, RZ, RZ, R45 ;  /* 0x000000ffff817224 */ /* 0x000fe400078e002d */
[----:B-1----:R-:W-:Y:S02]  /*1d270*/  IMAD.MOV.U32 R127, RZ, RZ, R43 ;  /* 0x000000ffff7f7224 */ /* 0x002fe400078e002b */
[----:B------:R-:W-:Y:S02]  /*1d280*/  IMAD.MOV.U32 R126, RZ, RZ, R42 ;  /* 0x000000ffff7e7224 */ /* 0x000fe400078e002a */
[----:B------:R-:W-:Y:S02]  /*1d290*/  IMAD.MOV.U32 R125, RZ, RZ, R41 ;  /* 0x000000ffff7d7224 */ /* 0x000fe400078e0029 */
[----:B---3--:R-:W-:-:S02]  /*1d2a0*/  IMAD.MOV.U32 R119, RZ, RZ, R35 ;  /* 0x000000ffff777224 */ /* 0x008fc400078e0023 */
        /* <DEDUP_REMOVED lines=9> */
[----:B------:R0:W-:Y:S04]  /*1d340*/  STL.128 [R1+0x270], R116 ;  /* 0x0002707401007387 */ /* 0x0001e80000100c00 */
[----:B------:R1:W-:Y:S04]  /*1d350*/  STL.128 [R1+0x280], R120 ;  /* 0x0002807801007387 */ /* 0x0003e80000100c00 */
[----:B------:R3:W-:Y:S04]  /*1d360*/  STL.128 [R1+0x290], R124 ;  /* 0x0002907c01007387 */ /* 0x0007e80000100c00 */
[----:B------:R4:W-:Y:S04]  /*1d370*/  STL.128 [R1+0x2a0], R128 ;  /* 0x0002a08001007387 */ /* 0x0009e80000100c00 */
[----:B0-----:R-:W2:Y:S04]  /*1d380*/  LDL.LU.128 R116, [R1+0x920] ;  /* 0x0009200001747983 */ /* 0x001ea80000300c00 */
[----:B-1----:R-:W2:Y:S04]  /*1d390*/  LDL.LU.128 R120, [R1+0x930] ;  /* 0x0009300001787983 */ /* 0x002ea80000300c00 */
[----:B---3--:R-:W3:Y:S04]  /*1d3a0*/  LDL.LU.128 R124, [R1+0x940] ;  /* 0x00094000017c7983 */ /* 0x008ee80000300c00 */
[----:B----4-:R-:W4:Y:S04]  /*1d3b0*/  LDL.LU.128 R128, [R1+0x950] ;  /* 0x0009500001807983 */ /* 0x010f280000300c00 */
[----:B------:R0:W-:Y:S04]  /*1d3c0*/  STL.128 [R1+0x8b0], R24 ;  /* 0x0008b01801007387 */ /* 0x0001e80000100c00 */
[----:B0-----:R-:W4:Y:S04]  /*1d3d0*/  LDL.LU.128 R24, [R1+0x8b0] ;  /* 0x0008b00001187983 */ /* 0x001f280000300c00 */
[----:B------:R0:W-:Y:S04]  /*1d3e0*/  STL.128 [R1+0x910], R112 ;  /* 0x0009107001007387 */ /* 0x0001e80000100c00 */
[----:B------:R1:W-:Y:S01]  /*1d3f0*/  STL.128 [R1+0x900], R108 ;  /* 0x0009006c01007387 */ /* 0x0003e20000100c00 */
[----:B------:R-:W-:-:S03]  /*1d400*/  IMAD.MOV.U32 R175, RZ, RZ, R234 ;  /* 0x000000ffffaf7224 */ /* 0x000fc600078e00ea */
[----:B------:R1:W-:Y:S01]  /*1d410*/  STL.64 [R1+0xa30], R182 ;  /* 0x000a30b601007387 */ /* 0x0003e20000100a00 */
[----:B------:R-:W-:-:S03]  /*1d420*/  IMAD.MOV.U32 R234, RZ, RZ, R5 ;  /* 0x000000ffffea7224 */ /* 0x000fc600078e0005 */
[----:B------:R1:W-:Y:S01]  /*1d430*/  STL.64 [R1+0x9c0], R232 ;  /* 0x0009c0e801007387 */ /* 0x0003e20000100a00 */
[----:B0-----:R-:W-:Y:S02]  /*1d440*/  IMAD.MOV.U32 R115, RZ, RZ, R31 ;  /* 0x000000ffff737224 */ /* 0x001fe400078e001f */
[----:B------:R-:W-:Y:S02]  /*1d450*/  IMAD.MOV.U32 R114, RZ, RZ, R30 ;  /* 0x000000ffff727224 */ /* 0x000fe400078e001e */
[----:B-1----:R-:W-:Y:S01]  /*1d460*/  IMAD.MOV.U32 R109, RZ, RZ, R178 ;  /* 0x000000ffff6d7224 */ /* 0x002fe200078e00b2 */
[----:B------:R-:W4:Y:S01]  /*1d470*/  LDL.LU.64 R182, [R1+0xa30] ;  /* 0x000a300001b67983 */ /* 0x000f220000300a00 */
        /* <DEDUP_REMOVED lines=11> */
[----:B------:R-:W4:Y:S01]  /*1d530*/  LDL.LU.128 R108, [R1+0x900] ;  /* 0x00090000016c7983 */ /* 0x000f220000300c00 */
[----:B0-----:R-:W-:Y:S02]  /*1d540*/  IMAD.MOV.U32 R135, RZ, RZ, R51 ;  /* 0x000000ffff877224 */ /* 0x001fe400078e0033 */
[----:B------:R-:W-:Y:S02]  /*1d550*/  IMAD.MOV.U32 R134, RZ, RZ, R50 ;  /* 0x000000ffff867224 */ /* 0x000fe400078e0032 */
[----:B------:R-:W-:Y:S01]  /*1d560*/  IMAD.MOV.U32 R133, RZ, RZ, R49 ;  /* 0x000000ffff857224 */ /* 0x000fe200078e0031 */
[----:B-1----:R-:W4:Y:S01]  /*1d570*/  LDL.LU.128 R112, [R1+0x910] ;  /* 0x0009100001707983 */ /* 0x002f220000300c00 */
[----:B------:R-:W-:-:S03]  /*1d580*/  IMAD.MOV.U32 R132, RZ, RZ, R48 ;  /* 0x000000ffff847224 */ /* 0x000fc600078e0030 */
[----:B------:R0:W-:Y:S04]  /*1d590*/  STL.128 [R1+0x9a0], R148 ;  /* 0x0009a09401007387 */ /* 0x0001e80000100c00 */
[----:B------:R1:W-:Y:S04]  /*1d5a0*/  STL.128 [R1+0x990], R144 ;  /* 0x0009909001007387 */ /* 0x0003e80000100c00 */
[----:B------:R-:W-:Y:S04]  /*1d5b0*/  STL.128 [R1+0x980], R140 ;  /* 0x0009808c01007387 */ /* 0x000fe80000100c00 */
[----:B------:R1:W-:Y:S04]  /*1d5c0*/  STL.128 [R1+0x970], R136 ;  /* 0x0009708801007387 */ /* 0x0003e80000100c00 */
[----:B------:R1:W-:Y:S01]  /*1d5d0*/  STL.128 [R1+0x2b0], R132 ;  /* 0x0002b08401007387 */ /* 0x0003e20000100c00 */
[----:B0-----:R-:W-:-:S02]  /*1d5e0*/  IMAD.MOV.U32 R151, RZ, RZ, R67 ;  /* 0x000000ffff977224 */ /* 0x001fc400078e0043 */
[----:B------:R-:W-:Y:S02]  /*1d5f0*/  IMAD.MOV.U32 R150, RZ, RZ, R66 ;  /* 0x000000ffff967224 */ /* 0x000fe400078e0042 */
[----:B------:R-:W-:Y:S02]  /*1d600*/  IMAD.MOV.U32 R149, RZ, RZ, R65 ;  /* 0x000000ffff957224 */ /* 0x000fe400078e0041 */
[----:B-1----:R-:W-:Y:S02]  /*1d610*/  IMAD.MOV.U32 R147, RZ, RZ, R63 ;  /* 0x000000ffff937224 */ /* 0x002fe400078e003f */
[----:B------:R-:W-:Y:S02]  /*1d620*/  IMAD.MOV.U32 R146, RZ, RZ, R62 ;  /* 0x000000ffff927224 */ /* 0x000fe400078e003e */
[----:B------:R-:W-:Y:S02]  /*1d630*/  IMAD.MOV.U32 R145, RZ, RZ, R61 ;  /* 0x000000ffff917224 */ /* 0x000fe400078e003d */
[----:B------:R-:W-:-:S02]  /*1d640*/  IMAD.MOV.U32 R139, RZ, RZ, R55 ;  /* 0x000000ffff8b7224 */ /* 0x000fc400078e0037 */
[----:B------:R-:W-:Y:S01]  /*1d650*/  IMAD.MOV.U32 R138, RZ, RZ, R54 ;  /* 0x000000ffff8a7224 */ /* 0x000fe200078e0036 */
[----:B------:R-:W4:Y:S01]  /*1d660*/  LDL.LU.128 R132, [R1+0x960] ;  /* 0x0009600001847983 */ /* 0x000f220000300c00 */
        /* <DEDUP_REMOVED lines=12> */
[----:B0-----:R-:W4:Y:S04]  /*1d730*/  LDL.LU.128 R136, [R1+0x970] ;  /* 0x0009700001887983 */ /* 0x001f280000300c00 */
[----:B-1----:R-:W4:Y:S04]  /*1d740*/  LDL.LU.128 R140, [R1+0x980] ;  /* 0x00098000018c7983 */ /* 0x002f280000300c00 */
[----:B------:R-:W4:Y:S04]  /*1d750*/  LDL.LU.128 R144, [R1+0x990] ;  /* 0x0009900001907983 */ /* 0x000f280000300c00 */
[----:B--2---:R-:W2:Y:S04]  /*1d760*/  LDL.LU.128 R148, [R1+0x9a0] ;  /* 0x0009a00001947983 */ /* 0x004ea80000300c00 */
[----:B------:R0:W-:Y:S04]  /*1d770*/  STL.64 [R1+0x8a0], R22 ;  /* 0x0008a01601007387 */ /* 0x0001e80000100a00 */
[----:B------:R1:W-:Y:S04]  /*1d780*/  STL.64 [R1+0x898], R18 ;  /* 0x0008981201007387 */ /* 0x0003e80000100a00 */
[----:B------:R1:W-:Y:S04]  /*1d790*/  STL [R1+0x890], R14 ;  /* 0x0008900e01007387 */ /* 0x0003e80000100800 */
[----:B0-----:R-:W2:Y:S04]  /*1d7a0*/  LDL.LU.64 R22, [R1+0x8a0] ;  /* 0x0008a00001167983 */ /* 0x001ea80000300a00 */
[----:B-1----:R-:W2:Y:S04]  /*1d7b0*/  LDL.LU.64 R18, [R1+0x898] ;  /* 0x0008980001127983 */ /* 0x002ea80000300a00 */
[----:B------:R-:W2:Y:S04]  /*1d7c0*/  LDL.LU R14, [R1+0x890] ;  /* 0x00089000010e7983 */ /* 0x000ea80000300800 */
[----:B------:R0:W-:Y:S04]  /*1d7d0*/  STL.128 [R1+0x8c0], R116 ;  /* 0x0008c07401007387 */ /* 0x0001e80000100c00 */
[----:B------:R1:W-:Y:S04]  /*1d7e0*/  STL.128 [R1+0x8d0], R120 ;  /* 0x0008d07801007387 */ /* 0x0003e80000100c00 */
[----:B---3--:R3:W-:Y:S04]  /*1d7f0*/  STL.128 [R1+0x8e0], R124 ;  /* 0x0008e07c01007387 */ /* 0x0087e80000100c00 */
[----:B----4-:R4:W-:Y:S04]  /*1d800*/  STL.128 [R1+0x8f0], R128 ;  /* 0x0008f08001007387 */ /* 0x0109e80000100c00 */
[----:B0-----:R-:W2:Y:S04]  /*1d810*/  LDL.LU.128 R116, [R1+0x8c0] ;  /* 0x0008c00001747983 */ /* 0x001ea80000300c00 */
[----:B-1----:R-:W2:Y:S04]  /*1d820*/  LDL.LU.128 R120, [R1+0x8d0] ;  /* 0x0008d00001787983 */ /* 0x002ea80000300c00 */
[----:B---3--:R-:W3:Y:S04]  /*1d830*/  LDL.LU.128 R124, [R1+0x8e0] ;  /* 0x0008e000017c7983 */ /* 0x008ee80000300c00 */
[----:B----4-:R-:W4:Y:S04]  /*1d840*/  LDL.LU.128 R128, [R1+0x8f0] ;  /* 0x0008f00001807983 */ /* 0x010f280000300c00 */
[----:B------:R0:W-:Y:S01]  /*1d850*/  STL.128 [R1+0x880], R24 ;  /* 0x0008801801007387 */ /* 0x0001e20000100c00 */
[----:B------:R-:W-:-:S02]  /*1d860*/  IMAD.MOV.U32 R174, RZ, RZ, R235 ;  /* 0x000000ffffae7224 */ /* 0x000fc400078e00eb */
[----:B------:R-:W-:Y:S01]  /*1d870*/  IMAD.MOV.U32 R176, RZ, RZ, R231 ;  /* 0x000000ffffb07224 */ /* 0x000fe200078e00e7 */
[----:B------:R1:W-:Y:S01]  /*1d880*/  STL [R1+0x9b8], R192 ;  /* 0x0009b8c001007387 */ /* 0x0003e20000100800 */
[----:B------:R-:W-:Y:S02]  /*1d890*/  IMAD.MOV.U32 R177, RZ, RZ, R230 ;  /* 0x000000ffffb17224 */ /* 0x000fe400078e00e6 */
[----:B------:R-:W-:Y:S02]  /*1d8a0*/  IMAD.MOV.U32 R178, RZ, RZ, R229 ;  /* 0x000000ffffb27224 */ /* 0x000fe400078e00e5 */
[----:B------:R-:W-:Y:S02]  /*1d8b0*/  IMAD.MOV.U32 R179, RZ, RZ, R228 ;  /* 0x000000ffffb37224 */ /* 0x000fe400078e00e4 */
[----:B------:R-:W-:Y:S02]  /*1d8c0*/  IMAD.MOV.U32 R180, RZ, RZ, R227 ;  /* 0x000000ffffb47224 */ /* 0x000fe400078e00e3 */
[----:B------:R-:W-:Y:S01]  /*1d8d0*/  IMAD.MOV.U32 R181, RZ, RZ, R226 ;  /* 0x000000ffffb57224 */ /* 0x000fe200078e00e2 */
[----:B------:R-:W-:Y:S04]  /*1d8e0*/  STL.128 [R1+0x320], R160 ;  /* 0x000320a001007387 */ /* 0x000fe80000100c00 */
[----:B0-----:R-:W4:Y:S01]  /*1d8f0*/  LDL.LU.128 R24, [R1+0x880] ;  /* 0x0008800001187983 */ /* 0x001f220000300c00 */
[----:B------:R-:W-:-:S02]  /*1d900*/  IMAD.MOV.U32 R235, RZ, RZ, R4 ;  /* 0x000000ffffeb7224 */ /* 0x000fc400078e0004 */
[----:B------:R-:W-:Y:S01]  /*1d910*/  IMAD.MOV.U32 R4, RZ, RZ, R0 ;  /* 0x000000ffff047224 */ /* 0x000fe200078e0000 */
[----:B------:R-:W-:Y:S01]  /*1d920*/  STL.128 [R1+0x340], R168 ;  /* 0x000340a801007387 */ /* 0x000fe20000100c00 */
[----:B-1----:R-:W-:-:S03]  /*1d930*/  IMAD.MOV.U32 R192, RZ, RZ, R223 ;  /* 0x000000ffffc07224 */ /* 0x002fc600078e00df */
[----:B------:R0:W-:Y:S01]  /*1d940*/  STL.64 [R1+0x9b0], R182 ;  /* 0x0009b0b601007387 */ /* 0x0001e20000100a00 */
[----:B------:R-:W-:Y:S02]  /*1d950*/  IMAD.MOV.U32 R223, RZ, RZ, R21 ;  /* 0x000000ffffdf7224 */ /* 0x000fe400078e0015 */
[----:B------:R-:W-:Y:S01]  /*1d960*/  IMAD.MOV.U32 R226, RZ, RZ, R16 ;  /* 0x000000ffffe27224 */ /* 0x000fe200078e0010 */
[----:B------:R1:W-:Y:S01]  /*1d970*/  STL.128 [R1+0x250], R4 ;  /* 0x0002500401007387 */ /* 0x0003e20000100c00 */
[----:B------:R-:W-:Y:S02]  /*1d980*/  IMAD.MOV.U32 R227, RZ, RZ, R15 ;  /* 0x000000ffffe37224 */ /* 0x000fe400078e000f */
[----:B------:R-:W-:Y:S01]  /*1d990*/  IMAD.MOV.U32 R228, RZ, RZ, R11 ;  /* 0x000000ffffe47224 */ /* 0x000fe200078e000b */
[----:B------:R-:W-:Y:S01]  /*1d9a0*/  STL.128 [R1+0x330], R164 ;  /* 0x000330a401007387 */ /* 0x000fe20000100c00 */
[----:B------:R-:W-:Y:S02]  /*1d9b0*/  IMAD.MOV.U32 R229, RZ, RZ, R10 ;  /* 0x000000ffffe57224 */ /* 0x000fe400078e000a */
[----:B------:R-:W-:Y:S01]  /*1d9c0*/  IMAD.MOV.U32 R230, RZ, RZ, R9 ;  /* 0x000000ffffe67224 */ /* 0x000fe200078e0009 */
[----:B------:R-:W-:Y:S01]  /*1d9d0*/  STL.128 [R1+0x310], R156 ;  /* 0x0003109c01007387 */ /* 0x000fe20000100c00 */
[----:B0-----:R-:W-:-:S02]  /*1d9e0*/  IMAD.MOV.U32 R182, RZ, RZ, R225 ;  /* 0x000000ffffb67224 */ /* 0x001fc400078e00e1 */
        /* <DEDUP_REMOVED lines=20> */
[----:B-1----:R-:W-:Y:S02]  /*1db30*/  IMAD.MOV.U32 R4, RZ, RZ, R96 ;  /* 0x000000ffff047224 */ /* 0x002fe400078e0060 */
[----:B------:R-:W-:Y:S01]  /*1db40*/  IMAD.MOV.U32 R21, RZ, RZ, R104 ;  /* 0x000000ffff157224 */ /* 0x000fe200078e0068 */
[----:B------:R-:W-:Y:S01]  /*1db50*/  STL.128 [R1+0x350], R172 ;  /* 0x000350ac01007387 */ /* 0x000fe20000100c00 */
[----:B------:R-:W-:Y:S02]  /*1db60*/  IMAD.MOV.U32 R15, RZ, RZ, R108 ;  /* 0x000000ffff0f7224 */ /* 0x000fe400078e006c */
[----:B------:R-:W-:Y:S01]  /*1db70*/  IMAD.MOV.U32 R10, RZ, RZ, R112 ;  /* 0x000000ffff0a7224 */ /* 0x000fe200078e0070 */
[----:B------:R0:W-:Y:S01]  /*1db80*/  STL.128 [R1+0x360], R176 ;  /* 0x000360b001007387 */ /* 0x0001e20000100c00 */
[----:B------:R-:W-:-:S02]  /*1db90*/  IMAD.MOV.U32 R171, RZ, RZ, R87 ;  /* 0x000000ffffab7224 */ /* 0x000fc400078e0057 */
[----:B------:R-:W-:Y:S01]  /*1dba0*/  IMAD.MOV.U32 R170, RZ, RZ, R86 ;  /* 0x000000ffffaa7224 */ /* 0x000fe200078e0056 */
[----:B------:R-:W-:Y:S01]  /*1dbb0*/  STL.128 [R1+0x400], R216 ;  /* 0x000400d801007387 */ /* 0x000fe20000100c00 */
[----:B------:R-:W-:Y:S02]  /*1dbc0*/  IMAD.MOV.U32 R169, RZ, RZ, R85 ;  /* 0x000000ffffa97224 */ /* 0x000fe400078e0055 */
[----:B------:R-:W-:Y:S01]  /*1dbd0*/  IMAD.MOV.U32 R160, RZ, RZ, R76 ;  /* 0x000000ffffa07224 */ /* 0x000fe200078e004c */
[----:B------:R-:W4:Y:S01]  /*1dbe0*/  LDL R28, [R1+0x2f0] ;  /* 0x0002f000011c7983 */ /* 0x000f220000100800 */
        /* <DEDUP_REMOVED lines=18> */
[----:B------:R-:W4:Y:S01]  /*1dd10*/  LDL R6, [R1+0x270] ;  /* 0x0002700001067983 */ /* 0x000f220000100800 */
        /* <DEDUP_REMOVED lines=11> */
[----:B------:R-:W-:Y:S02]  /*1ddd0*/  IMAD.MOV.U32 R165, RZ, RZ, R81 ;  /* 0x000000ffffa57224 */ /* 0x000fe400078e0051 */
[----:B------:R-:W-:Y:S01]  /*1dde0*/  IMAD.MOV.U32 R164, RZ, RZ, R80 ;  /* 0x000000ffffa47224 */ /* 0x000fe200078e0050 */
[----:B------:R0:W-:Y:S01]  /*1ddf0*/  STL.128 [R1+0x370], R180 ;  /* 0x000370b401007387 */ /* 0x0001e20000100c00 */
        /* <DEDUP_REMOVED lines=8> */
[----:B0-----:R-:W4:Y:S01]  /*1de80*/  LDL.LU.64 R182, [R1+0x9b0] ;  /* 0x0009b00001b67983 */ /* 0x001f220000300a00 */
        /* <DEDUP_REMOVED lines=16> */
[----:B--2---:R-:W-:Y:S01]  /*1df90*/  STL.64 [R1+0x870], R22 ;  /* 0x0008701601007387 */ /* 0x004fe20000100a00 */
        /* <DEDUP_REMOVED lines=8> */
[----:B------:R0:W5:Y:S01]  /*1e020*/  LDL.LU.64 R232, [R1+0x9c0] ;  /* 0x0009c00001e87983 */ /* 0x0001620000300a00 */
[----:B------:R-:W-:-:S02]  /*1e030*/  IMAD.MOV.U32 R82, RZ, RZ, R102 ;  /* 0x000000ffff527224 */ /* 0x000fc400078e0066 */
[----:B------:R-:W-:Y:S01]  /*1e040*/  IMAD.MOV.U32 R153, RZ, RZ, R9 ;  /* 0x000000ffff997224 */ /* 0x000fe200078e0009 */
[----:B------:R-:W-:Y:S01]  /*1e050*/  STL.128 [R1+0x310], R156 ;  /* 0x0003109c01007387 */ /* 0x000fe20000100c00 */
[----:B------:R-:W-:Y:S02]  /*1e060*/  IMAD.MOV.U32 R154, RZ, RZ, R8 ;  /* 0x000000ffff9a7224 */ /* 0x000fe400078e0008 */
[----:B------:R-:W-:Y:S01]  /*1e070*/  IMAD.MOV.U32 R155, RZ, RZ, R0 ;  /* 0x000000ffff9b7224 */ /* 0x000fe200078e0000 */
[----:B------:R-:W-:Y:S04]  /*1e080*/  STL.128 [R1+0x330], R164 ;  /* 0x000330a401007387 */ /* 0x000fe80000100c00 */
[----:B------:R-:W-:Y:S04]  /*1e090*/  STL.128 [R1+0x350], R172 ;  /* 0x000350ac01007387 */ /* 0x000fe80000100c00 */
[----:B------:R-:W-:Y:S04]  /*1e0a0*/  STL.128 [R1+0x360], R176 ;  /* 0x000360b001007387 */ /* 0x000fe80000100c00 */
[----:B------:R1:W-:Y:S04]  /*1e0b0*/  STL.128 [R1+0x370], R76 ;  /* 0x0003704c01007387 */ /* 0x0003e80000100c00 */
[----:B------:R2:W-:Y:S04]  /*1e0c0*/  STL.128 [R1+0x380], R80 ;  /* 0x0003805001007387 */ /* 0x0005e80000100c00 */
[----:B------:R0:W-:Y:S04]  /*1e0d0*/  STL.128 [R1+0x390], R84 ;  /* 0x0003905401007387 */ /* 0x0001e80000100c00 */
[----:B------:R0:W-:Y:S04]  /*1e0e0*/  STL.128 [R1+0x3a0], R88 ;  /* 0x0003a05801007387 */ /* 0x0001e80000100c00 */
[----:B------:R0:W-:Y:S04]  /*1e0f0*/  STL.128 [R1+0x3b0], R92 ;  /* 0x0003b05c01007387 */ /* 0x0001e80000100c00 */
[----:B------:R0:W-:Y:S04]  /*1e100*/  STL.128 [R1+0x400], R112 ;  /* 0x0004007001007387 */ /* 0x0001e80000100c00 */
[----:B-1----:R-:W4:Y:S04]  /*1e110*/  LDL R78, [R1+0x264] ;  /* 0x00026400014e7983 */ /* 0x002f280000100800 */
[----:B--2---:R-:W2:Y:S04]  /*1e120*/  LDL R80, [R1+0x268] ;  /* 0x0002680001507983 */ /* 0x004ea80000100800 */
[----:B------:R-:W2:Y:S04]  /*1e130*/  LDL R82, [R1+0x26c] ;  /* 0x00026c0001527983 */ /* 0x000ea80000100800 */
[----:B0-----:R-:W2:Y:S04]  /*1e140*/  LDL R84, [R1+0x274] ;  /* 0x0002740001547983 */ /* 0x001ea80000100800 */
        /* <DEDUP_REMOVED lines=8> */
[----:B------:R-:W2:Y:S01]  /*1e1d0*/  LDL R132, [R1+0x2f4] ;  /* 0x0002f40001847983 */ /* 0x000ea20000100800 */
[----:B------:R-:W-:-:S03]  /*1e1e0*/  IMAD.MOV.U32 R4, RZ, RZ, R116 ;  /* 0x000000ffff047224 */ /* 0x000fc600078e0074 */
[----:B------:R-:W2:Y:S01]  /*1e1f0*/  LDL R134, [R1+0x2f8] ;  /* 0x0002f80001867983 */ /* 0x000ea20000100800 */
[----:B------:R-:W-:-:S03]  /*1e200*/  IMAD.MOV.U32 R21, RZ, RZ, R123 ;  /* 0x000000ffff157224 */ /* 0x000fc600078e007b */
[----:B------:R-:W2:Y:S01]  /*1e210*/  LDL R116, [R1+0x2c8] ;  /* 0x0002c80001747983 */ /* 0x000ea20000100800 */
[----:B---3--:R-:W-:-:S03]  /*1e220*/  IMAD.MOV.U32 R15, RZ, RZ, R127 ;  /* 0x000000ffff0f7224 */ /* 0x008fc600078e007f */
[----:B------:R-:W3:Y:S01]  /*1e230*/  LDL R32, [R1+0x310] ;  /* 0x0003100001207983 */ /* 0x000ee20000100800 */
[----:B------:R-:W-:Y:S02]  /*1e240*/  IMAD.MOV.U32 R16, RZ, RZ, R126 ;  /* 0x000000ffff107224 */ /* 0x000fe400078e007e */
[----:B----4-:R-:W-:Y:S01]  /*1e250*/  IMAD.MOV.U32 R10, RZ, RZ, R131 ;  /* 0x000000ffff0a7224 */ /* 0x010fe200078e0083 */
[----:B------:R-:W4:Y:S01]  /*1e260*/  LDL R126, [R1+0x2e4] ;  /* 0x0002e400017e7983 */ /* 0x000f220000100800 */
[----:B------:R-:W-:Y:S02]  /*1e270*/  IMAD.MOV.U32 R11, RZ, RZ, R130 ;  /* 0x000000ffff0b7224 */ /* 0x000fe400078e0082 */
[----:B------:R-:W-:Y:S01]  /*1e280*/  IMAD.MOV.U32 R12, RZ, RZ, R129 ;  /* 0x000000ffff0c7224 */ /* 0x000fe200078e0081 */
[----:B------:R-:W3:Y:S01]  /*1e290*/  LDL R130, [R1+0x2ec] ;  /* 0x0002ec0001827983 */ /* 0x000ee20000100800 */
[----:B------:R-:W-:Y:S02]  /*1e2a0*/  IMAD.MOV.U32 R17, RZ, RZ, R125 ;  /* 0x000000ffff117224 */ /* 0x000fe400078e007d */
[----:B------:R-:W-:Y:S01]  /*1e2b0*/  IMAD.MOV.U32 R20, RZ, RZ, R124 ;  /* 0x000000ffff147224 */ /* 0x000fe200078e007c */
[----:B------:R-:W3:Y:S01]  /*1e2c0*/  LDL R34, [R1+0x320] ;  /* 0x0003200001227983 */ /* 0x000ee20000100800 */
[----:B------:R-:W-:-:S02]  /*1e2d0*/  IMAD.MOV.U32 R13, RZ, RZ, R128 ;  /* 0x000000ffff0d7224 */ /* 0x000fc400078e0080 */
[----:B------:R-:W-:Y:S01]  /*1e2e0*/  IMAD.MOV.U32 R96, RZ, RZ, R4 ;  /* 0x000000ffff607224 */ /* 0x000fe200078e0004 */
        /* <DEDUP_REMOVED lines=9> */
[----:B------:R-:W3:Y:S01]  /*1e380*/  LDL R156, [R1+0x334] ;  /* 0x00033400019c7983 */ /* 0x000ee20000100800 */
        /* <DEDUP_REMOVED lines=29> */
[----:B------:R0:W5:Y:S01]  /*1e560*/  LDL.LU R192, [R1+0x9b8] ;  /* 0x0009b80001c07983 */ /* 0x0001620000300800 */
        /* <DEDUP_REMOVED lines=26> */
[----:B------:R1:W-:Y:S04]  /*1e710*/  STL.128 [R1+0x3c0], R96 ;  /* 0x0003c06001007387 */ /* 0x0003e80000100c00 */
[----:B------:R0:W-:Y:S04]  /*1e720*/  STL.128 [R1+0x3d0], R100 ;  /* 0x0003d06401007387 */ /* 0x0001e80000100c00 */
[----:B------:R0:W-:Y:S04]  /*1e730*/  STL.128 [R1+0x3e0], R104 ;  /* 0x0003e06801007387 */ /* 0x0001e80000100c00 */
[----:B------:R0:W-:Y:S04]  /*1e740*/  STL.128 [R1+0x3f0], R108 ;  /* 0x0003f06c01007387 */ /* 0x0001e80000100c00 */
[----:B------:R-:W-:Y:S04]  /*1e750*/  STL.128 [R1+0x410], R140 ;  /* 0x0004108c01007387 */ /* 0x000fe80000100c00 */
[----:B------:R-:W-:Y:S04]  /*1e760*/  STL.128 [R1+0x420], R144 ;  /* 0x0004209001007387 */ /* 0x000fe80000100c00 */
[----:B------:R-:W-:Y:S04]  /*1e770*/  STL.128 [R1+0x430], R148 ;  /* 0x0004309401007387 */ /* 0x000fe80000100c00 */
[----:B------:R-:W-:Y:S04]  /*1e780*/  STL.128 [R1+0x440], R152 ;  /* 0x0004409801007387 */ /* 0x000fe80000100c00 */
[----:B------:R0:W-:Y:S04]  /*1e790*/  STL.128 [R1+0x250], R24 ;  /* 0x0002501801007387 */ /* 0x0001e80000100c00 */
[----:B------:R-:W2:Y:S04]  /*1e7a0*/  LDL R0, [R1+0x250] ;  /* 0x0002500001007983 */ /* 0x000ea80000100800 */
[----:B------:R-:W4:Y:S04]  /*1e7b0*/  LDL R72, [R1+0x254] ;  /* 0x0002540001487983 */ /* 0x000f280000100800 */
[----:B------:R-:W3:Y:S04]  /*1e7c0*/  LDL R74, [R1+0x258] ;  /* 0x00025800014a7983 */ /* 0x000ee80000100800 */
[----:B------:R-:W3:Y:S04]  /*1e7d0*/  LDL R76, [R1+0x25c] ;  /* 0x00025c00014c7983 */ /* 0x000ee80000100800 */
[----:B------:R-:W3:Y:S04]  /*1e7e0*/  LDL R4, [R1+0x260] ;  /* 0x0002600001047983 */ /* 0x000ee80000100800 */
[----:B------:R-:W3:Y:S04]  /*1e7f0*/  LDL R10, [R1+0x290] ;  /* 0x00029000010a7983 */ /* 0x000ee80000100800 */
[----:B-1----:R-:W3:Y:S04]  /*1e800*/  LDL R96, [R1+0x294] ;  /* 0x0002940001607983 */ /* 0x002ee80000100800 */
[----:B------:R-:W3:Y:S04]  /*1e810*/  LDL R98, [R1+0x298] ;  /* 0x0002980001627983 */ /* 0x000ee80000100800 */
[----:B0-----:R-:W3:Y:S04]  /*1e820*/  LDL R100, [R1+0x29c] ;  /* 0x00029c0001647983 */ /* 0x001ee80000100800 */
[----:B------:R-:W3:Y:S04]  /*1e830*/  LDL R12, [R1+0x2a0] ;  /* 0x0002a000010c7983 */ /* 0x000ee80000100800 */
        /* <DEDUP_REMOVED lines=76> */
[----:B------:R0:W5:Y:S04]  /*1ed00*/  LDL.LU.64 R22, [R1+0x870] ;  /* 0x0008700001167983 */ /* 0x0001680000300a00 */
[----:B------:R0:W5:Y:S04]  /*1ed10*/  LDL.LU.64 R18, [R1+0x868] ;  /* 0x0008680001127983 */ /* 0x0001680000300a00 */
[----:B------:R0:W5:Y:S04]  /*1ed20*/  LDL.LU R14, [R1+0x864] ;  /* 0x00086400010e7983 */ /* 0x0001680000300800 */
[----:B------:R0:W-:Y:S04]  /*1ed30*/  STL [R1+0x88], R183 ;  /* 0x000088b701007387 */ /* 0x0001e80000100800 */
[----:B------:R0:W-:Y:S04]  /*1ed40*/  STL [R1+0x88], R183 ;  /* 0x000088b701007387 */ /* 0x0001e80000100800 */
[----:B------:R0:W-:Y:S04]  /*1ed50*/  STL [R1+0x88], R183 ;  /* 0x000088b701007387 */ /* 0x0001e80000100800 */
[----:B------:R0:W-:Y:S04]  /*1ed60*/  STL [R1+0x88], R183 ;  /* 0x000088b701007387 */ /* 0x0001e80000100800 */
[----:B------:R0:W-:Y:S04]  /*1ed70*/  STL [R1+0x88], R183 ;  /* 0x000088b701007387 */ /* 0x0001e80000100800 */
[----:B------:R0:W-:Y:S04]  /*1ed80*/  STL [R1+0x88], R183 ;  /* 0x000088b701007387 */ /* 0x0001e80000100800 */
[----:B--2---:R0:W-:Y:S04]  /*1ed90*/  STL [R1+0x250], R0 ;  /* 0x0002500001007387 */ /* 0x0041e80000100800 */
        /* <DEDUP_REMOVED lines=127> */
[----:B------:R-:W-:Y:S04]  /*1f590*/  BSSY B0, `(.L_x_2105) ;  /* 0x0000008000007945 */ /* 0x000fe80003800000 */
[----:B------:R-:W-:Y:S05]  /*1f5a0*/  @P0 BRA `(.L_x_2106) ;  /* 0x0000000000180947 */ /* 0x000fea0003800000 */
[----:B0-----:R-:W2:Y:S04]  /*1f5b0*/  LDL.64 R4, [R1+0x68] ;  /* 0x0000680001047983 */ /* 0x001ea80000100a00 */
[----:B-----5:R-:W3:Y:S01]  /*1f5c0*/  LD.E R0, desc[UR44][R2.64] ;  /* 0x0000002c02007980 */ /* 0x020ee2000c101900 */
[----:B--2---:R-:W-:-:S05]  /*1f5d0*/  MOV R5, R4 ;  /* 0x0000000400057202 */ /* 0x004fca0000000f00 */
[----:B---3--:R-:W-:-:S05]  /*1f5e0*/  IMAD R0, R0, 0x8, R5 ;  /* 0x0000000800007824 */ /* 0x008fca00078e0205 */
[----:B------:R-:W-:-:S04]  /*1f5f0*/  PRMT R0, RZ, 0x654, R0 ;  /* 0x00000654ff007816 */ /* 0x000fc80000000000 */
[----:B------:R1:W-:Y:S03]  /*1f600*/  SYNCS.ARRIVE.TRANS64.RED.A1T0 RZ, [R0+URZ], RZ ;  /* 0x000000ff00ff79a7 */ /* 0x0003e6000810043f */
.L_x_2106:
[----:B------:R-:W-:Y:S05]  /*1f610*/  BSYNC B0 ;  /* 0x0000000000007941 */ /* 0x000fea0003800000 */
.L_x_2105:
[----:B------:R-:W-:Y:S05]  /*1f620*/  @P1 BRA `(.L_x_2107) ;  /* 0xfffffe9800341947 */ /* 0x000fea000383ffff */
[----:B01---5:R-:W-:-:S07]  /*1f630*/  IMAD.MOV.U32 R0, RZ, RZ, R14 ;  /* 0x000000ffff007224 */ /* 0x023fce00078e000e */
.L_x_2090:
[----:B------:R-:W-:-:S13]  /*1f640*/  ISETP.GE.AND P1, PT, R0, R192, PT ;  /* 0x000000c00000720c */ /* 0x000fda0003f26270 */
[----:B------:R-:W-:Y:S05]  /*1f650*/  @!P1 BRA `(.L_x_2108) ;  /* 0x000000a800c49947 */ /* 0x000fea0003800000 */
[----:B------:R0:W5:Y:S02]  /*1f660*/  LDL.64 R14, [R1+0x170] ;  /* 0x00017000010e7983 */ /* 0x0001640000100a00 */
.L_x_2135:
[----:B01---5:R-:W2:Y:S04]  /*1f670*/  LD.E R2, desc[UR44][R14.64] ;  /* 0x0000002c0e027980 */ /* 0x023ea8000c101900 */
[----:B------:R-:W3:Y:S01]  /*1f680*/  LD.E R3, desc[UR44][R14.64+0x8] ;  /* 0x0000082c0e037980 */ /* 0x000ee2000c101900 */
        /* <DEDUP_REMOVED lines=10> */
[----:B------:R-:W2:Y:S04]  /*1f730*/  LDL.64 R20, [R1+0x188] ;  /* 0x0001880001147983 */ /* 0x000ea80000100a00 */
[----:B--2---:R-:W2:Y:S01]  /*1f740*/  LD.E R3, desc[UR44][R20.64+0x1c] ;  /* 0x00001c2c14037980 */ /* 0x004ea2000c101900 */
[----:B------:R-:W-:Y:S05]  /*1f750*/  YIELD ;  /* 0x0000000000007946 */ /* 0x000fea0003800000 */
[----:B------:R-:W-:Y:S01]  /*1f760*/  BSSY B0, `(.L_x_2109) ;  /* 0x0000006000007945 */ /* 0x000fe20003800000 */
[----:B---3--:R-:W-:Y:S01]  /*1f770*/  @!P1 IMAD.MOV.U32 R2, RZ, RZ, RZ ;  /* 0x000000ffff029224 */ /* 0x008fe200078e00ff */
[----:B--2---:R-:W-:-:S04]  /*1f780*/  LOP3.LUT R3, R3, 0x1, RZ, 0xfc, !PT ;  /* 0x0000000103037812 */ /* 0x004fc800078efcff */
[----:B------:R-:W-:-:S13]  /*1f790*/  ISETP.NE.AND P2, PT, R3, 0x3, PT ;  /* 0x000000030300780c */ /* 0x000fda0003f45270 */
[----:B-1----:R-:W-:Y:S05]  /*1f7a0*/  @!P2 BRA `(.L_x_2110) ;  /* 0x000000000004a947 */ /* 0x002fea0003800000 */
[----:B------:R-:W-:Y:S01]  /*1f7b0*/  BPT.TRAP 0x1 ;  /* 0x000000040000795c */ /* 0x000fe20000300000 */
.L_x_2110:
[----:B------:R-:W-:Y:S05]  /*1f7c0*/  BSYNC B0 ;  /* 0x0000000000007941 */ /* 0x000fea0003800000 */
.L_x_2109:
[----:B------:R-:W2:Y:S01]  /*1f7d0*/  LD.E.64 R4, desc[UR44][R20.64+0x8] ;  /* 0x0000082c14047980 */ /* 0x000ea2000c101b00 */
[----:B-----5:R-:W-:Y:S02]  /*1f7e0*/  SHF.L.U32 R7, R7, 0x1f, RZ ;  /* 0x0000001f07077819 */ /* 0x020fe400000006ff */
[----:B--2---:R-:W-:-:S05]  /*1f7f0*/  MOV R5, R4 ;  /* 0x0000000400057202 */ /* 0x004fca0000000f00 */
[----:B------:R-:W-:-:S04]  /*1f800*/  IMAD R2, R2, 0x8, R5 ;  /* 0x0000000802027824 */ /* 0x000fc800078e0205 */
[----:B------:R1:W2:Y:S01]  /*1f810*/  SYNCS.PHASECHK.TRANS64.TRYWAIT P1, [R2+URZ], R7 ;  /* 0x00000007020075a7 */ /* 0x0002a2000802017f */
[----:B------:R-:W3:Y:S04]  /*1f820*/  LD.E R3, desc[UR44][R20.64+0x1c] ;  /* 0x00001c2c14037980 */ /* 0x000ee8000c101900 */
[----:B------:R1:W5:Y:S04]  /*1f830*/  LD.E R4, desc[UR44][R14.64] ;  /* 0x0000002c0e047980 */ /* 0x000368000c101900 */
[----:B------:R1:W5:Y:S01]  /*1f840*/  LD.E R5, desc[UR44][R14.64+0x4] ;  /* 0x0000042c0e057980 */ /* 0x000362000c101900 */
[----:B------:R-:W-:Y:S01]  /*1f850*/  BSSY B0, `(.L_x_2111) ;  /* 0x0000005000007945 */ /* 0x000fe20003800000 */
[----:B---3--:R-:W-:-:S04]  /*1f860*/  LOP3.LUT R3, R3, 0x1, RZ, 0xfc, !PT ;  /* 0x0000000103037812 */ /* 0x008fc800078efcff */
[----:B------:R-:W-:-:S13]  /*1f870*/  ISETP.NE.AND P2, PT, R3, 0x3, PT ;  /* 0x000000030300780c */ /* 0x000fda0003f45270 */
[----:B-12---:R-:W-:Y:S05]  /*1f880*/  @!P2 BRA `(.L_x_2112) ;  /* 0x000000000004a947 */ /* 0x006fea0003800000 */
[----:B------:R-:W-:Y:S01]  /*1f890*/  BPT.TRAP 0x1 ;  /* 0x000000040000795c */ /* 0x000fe20000300000 */
.L_x_2112:
[----:B------:R-:W-:Y:S05]  /*1f8a0*/  BSYNC B0 ;  /* 0x0000000000007941 */ /* 0x000fea0003800000 */
.L_x_2111:
[----:B------:R-:W-:Y:S04]  /*1f8b0*/  BSSY B0, `(.L_x_2113) ;  /* 0x0000008000007945 */ /* 0x000fe80003800000 */
[----:B------:R-:W-:Y:S05]  /*1f8c0*/  @P1 BRA `(.L_x_2114) ;  /* 0x0000000000181947 */ /* 0x000fea0003800000 */
[----:B------:R-:W2:Y:S01]  /*1f8d0*/  LD.E.64 R2, desc[UR44][R20.64+0x8] ;  /* 0x0000082c14027980 */ /* 0x000ea2000c101b00 */
[----:B-----5:R-:W-:Y:S02]  /*1f8e0*/  SHF.L.U32 R5, R5, 0x1f, RZ ;  /* 0x0000001f05057819 */ /* 0x020fe400000006ff */
[----:B--2---:R-:W-:-:S05]  /*1f8f0*/  MOV R3, R2 ;  /* 0x0000000200037202 */ /* 0x004fca0000000f00 */
[----:B------:R-:W-:-:S04]  /*1f900*/  IMAD R4, R4, 0x8, R3 ;  /* 0x0000000804047824 */ /* 0x000fc800078e0203 */
[----:B------:R-:W1:Y:S02]  /*1f910*/  SYNCS.PHASECHK.TRANS64.TRYWAIT P1, [R4+URZ], R5 ;  /* 0x00000005040075a7 */ /* 0x000e64000802017f */
[----:B-1----:R-:W-:Y:S05]  /*1f920*/  @!P1 BRA `(.L_x_2115) ;  /* 0x0000013000b89947 */ /* 0x002fea0003800000 */
.L_x_2114:
[----:B------:R-:W-:Y:S05]  /*1f930*/  BSYNC B0 ;  /* 0x0000000000007941 */ /* 0x000fea0003800000 */
.L_x_2113:
[----:B-1---5:R-:W2:Y:S04]  /*1f940*/  LD.E R5, desc[UR44][R14.64] ;  /* 0x0000002c0e057980 */ /* 0x022ea8000c101900 */
[----:B------:R-:W2:Y:S01]  /*1f950*/  LDL.64 R8, [R1+0xa0] ;  /* 0x0000a00001087983 */ /* 0x000ea20000100a00 */
[----:B------:R-:W-:Y:S05]  /*1f960*/  WARPSYNC.ALL ;  /* 0x0000000000007948 */ /* 0x000fea0003800000 */
[----:B------:R-:W3:Y:S04]  /*1f970*/  LDL.64 R2, [R1+0x98] ;  /* 0x0000980001027983 */ /* 0x000ee80000100a00 */
[----:B------:R-:W4:Y:S04]  /*1f980*/  LDL.64 R6, [R1+0x98] ;  /* 0x0000980001067983 */ /* 0x000f280000100a00 */
[----:B------:R-:W4:Y:S01]  /*1f990*/  LDL.64 R10, [R1+0x98] ;  /* 0x00009800010a7983 */ /* 0x000f220000100a00 */
[----:B--2---:R-:W-:-:S03]  /*1f9a0*/  IMAD R4, R5, 0x300, R8 ;  /* 0x0000030005047824 */ /* 0x004fc600078e0208 */
[----:B------:R-:W2:Y:S01]  /*1f9b0*/  LDL.64 R12, [R1+0x98] ;  /* 0x00009800010c7983 */ /* 0x000ea20000100a00 */
[----:B------:R-:W-:Y:S01]  /*1f9c0*/  IMAD.MOV.U32 R5, RZ, RZ, R9 ;  /* 0x000000ffff057224 */ /* 0x000fe200078e0009 */
[C---:B------:R-:W-:Y:S01]  /*1f9d0*/  R2UR UR6, R4.reuse ;  /* 0x00000000040672ca */ /* 0x040fe200000e0000 */
[----:B------:R-:W-:Y:S01]  /*1f9e0*/  WARPGROUP.ARRIVE ;  /* 0x00000000000079c5 */ /* 0x000fe20000000000 */
[----:B------:R-:W2:Y:S02]  /*1f9f0*/  LDL R16, [R1+0x54] ;  /* 0x0000540001107983 */ /* 0x000ea40000100800 */
[----:B------:R-:W-:Y:S01]  /*1fa00*/  R2UR UR7, R5 ;  /* 0x00000000050772ca */ /* 0x000fe200000e0000 */
[----:B------:R-:W-:Y:S01]  /*1fa10*/  VIADD R8, R4, 0x2 ;  /* 0x0000000204087836 */ /* 0x000fe20000000000 */
[----:B------:R1:W-:Y:S01]  /*1fa20*/  STL [R1+0x80], RZ ;  /* 0x000080ff01007387 */ /* 0x0003e20000100800 */
[----:B---3--:R-:W-:Y:S02]  /*1fa30*/  R2UR UR4, R2 ;  /* 0x00000000020472ca */ /* 0x008fe400000e0000 */
[----:B------:R-:W-:-:S13]  /*1fa40*/  R2UR UR5, R3 ;  /* 0x00000000030572ca */ /* 0x000fda00000e0000 */
[----:B------:R-:W-:Y:S01]  /*1fa50*/  HGMMA.64x96x16.F32 R24, gdesc[UR4], RZ, !UPT, gsb0 ;  /* 0x01600000041879f0 */ /* 0x000fe2000c0008ff */
[----:B----4-:R-:W-:Y:S02]  /*1fa60*/  VIADD R6, R6, 0x2 ;  /* 0x0000000206067836 */ /* 0x010fe40000000000 */
[----:B------:R-:W-:Y:S01]  /*1fa70*/  IMAD.MOV.U32 R2, RZ, RZ, 0x1 ;  /* 0x00000001ff027424 */ /* 0x000fe200078e00ff */
[----:B------:R-:W-:Y:S02]  /*1fa80*/  R2UR UR6, R8 ;  /* 0x00000000080672ca */ /* 0x000fe400000e0000 */
[----:B------:R-:W-:Y:S02]  /*1fa90*/  R2UR UR7, R9 ;  /* 0x00000000090772ca */ /* 0x000fe400000e0000 */
[----:B------:R-:W-:Y:S02]  /*1faa0*/  R2UR UR4, R6 ;  /* 0x00000000060472ca */ /* 0x000fe400000e0000 */
[----:B------:R-:W-:Y:S01]  /*1fab0*/  R2UR UR5, R7 ;  /* 0x00000000070572ca */ /* 0x000fe200000e0000 */
[----:B------:R1:W-:Y:S04]  /*1fac0*/  STL [R1+0x80], R2 ;  /* 0x0000800201007387 */ /* 0x0003e80000100800 */
[----:B------:R1:W-:Y:S04]  /*1fad0*/  STL [R1+0x80], R2 ;  /* 0x0000800201007387 */ /* 0x0003e80000100800 */
[----:B------:R1:W-:Y:S04]  /*1fae0*/  STL [R1+0x80], R2 ;  /* 0x0000800201007387 */ /* 0x0003e80000100800 */
[----:B------:R1:W-:Y:S01]  /*1faf0*/  STL [R1+0x80], R2 ;  /* 0x0000800201007387 */ /* 0x0003e20000100800 */
[----:B------:R-:W-:-:S03]  /*1fb00*/  WARPGROUP.DEPBAR.LE gsb0, 0x0 ;  /* 0x00008000000079c5 */ /* 0x000fc60000010000 */
[----:B------:R1:W5:Y:S04]  /*1fb10*/  LD.E R3, desc[UR44][R14.64] ;  /* 0x0000002c0e037980 */ /* 0x000368000c101900 */
[----:B------:R1:W5:Y:S01]  /*1fb20*/  LD.E R5, desc[UR44][R14.64+0x4] ;  /* 0x0000042c0e057980 */ /* 0x000362000c101900 */
[----:B------:R-:W-:-:S06]  /*1fb30*/  WARPGROUP.ARRIVE ;  /* 0x00000000000079c5 */ /* 0x000fcc0000000000 */
        /* <DEDUP_REMOVED lines=12> */
[----:B--2---:R-:W-:Y:S02]  /*1fc00*/  VIADD R12, R12, 0x6 ;  /* 0x000000060c0c7836 */ /* 0x004fe40000000000 */
[----:B------:R-:W-:Y:S01]  /*1fc10*/  IMAD.MOV.U32 R7, RZ, RZ, R9 ;  /* 0x000000ffff077224 */ /* 0x000fe200078e0009 */
[----:B------:R-:W-:Y:S02]  /*1fc20*/  R2UR UR6, R6 ;  /* 0x00000000060672ca */ /* 0x000fe400000e0000 */
[----:B------:R-:W-:Y:S02]  /*1fc30*/  R2UR UR4, R12 ;  /* 0x000000000c0472ca */ /* 0x000fe400000e0000 */
[----:B------:R-:W-:Y:S02]  /*1fc40*/  R2UR UR7, R7 ;  /* 0x00000000070772ca */ /* 0x000fe400000e0000 */
[----:B------:R-:W-:-:S02]  /*1fc50*/  R2UR UR5, R13 ;  /* 0x000000000d0572ca */ /* 0x000fc400000e0000 */
[----:B------:R-:W-:Y:S01]  /*1fc60*/  LOP3.LUT R16, R16, 0x1, RZ, 0xfc, !PT ;  /* 0x0000000110107812 */ /* 0x000fe200078efcff */
[----:B------:R-:W-:Y:S02]  /*1fc70*/  WARPGROUP.DEPBAR.LE gsb0, 0x0 ;  /* 0x00008000000079c5 */ /* 0x000fe40000010000 */
[----:B------:R-:W-:-:S08]  /*1fc80*/  WARPGROUP.ARRIVE ;  /* 0x00000000000079c5 */ /* 0x000fd00000000000 */
[----:B------:R-:W-:Y:S01]  /*1fc90*/  HGMMA.64x96x16.F32 R24, gdesc[UR4], R24, gsb0 ;  /* 0x01600000041879f0 */ /* 0x000fe20008000818 */
[----:B------:R-:W-:Y:S01]  /*1fca0*/  ISETP.NE.AND P2, PT, R16, 0x3, PT ;  /* 0x000000031000780c */ /* 0x000fe20003f45270 */
[----:B------:R-:W-:Y:S01]  /*1fcb0*/  BSSY B0, `(.L_x_2116) ;  /* 0x0000004000007945 */ /* 0x000fe20003800000 */
[----:B------:R-:W-:-:S11]  /*1fcc0*/  WARPGROUP.DEPBAR.LE gsb0, 0x0 ;  /* 0x00008000000079c5 */ /* 0x000fd60000010000 */
[----:B-1----:R-:W-:Y:S05]  /*1fcd0*/  @!P2 BRA `(.L_x_2117) ;  /* 0x000000000004a947 */ /* 0x002fea0003800000 */
[----:B------:R-:W-:Y:S01]  /*1fce0*/  BPT.TRAP 0x1 ;  /* 0x000000040000795c */ /* 0x000fe20000300000 */
.L_x_2117:
[----:B------:R-:W-:Y:S05]  /*1fcf0*/  BSYNC B0 ;  /* 0x0000000000007941 */ /* 0x000fea0003800000 */
.L_x_2116:
        /* <DEDUP_REMOVED lines=10> */
.L_x_2119:
[----:B------:R-:W-:Y:S05]  /*1fda0*/  BSYNC B0 ;  /* 0x0000000000007941 */ /* 0x000fea0003800000 */
.L_x_2118:
[----:B------:R-:W-:Y:S04]  /*1fdb0*/  BSSY B0, `(.L_x_2120) ;  /* 0x0000006000007945 */ /* 0x000fe80003800000 */
[----:B--2---:R-:W-:Y:S05]  /*1fdc0*/  @P1 BRA `(.L_x_2121) ;  /* 0x0000000000101947 */ /* 0x004fea0003800000 */
[----:B-----5:R-:W-:Y:S01]  /*1fdd0*/  IMAD R4, R4, 0x8, R6 ;  /* 0x0000000804047824 */ /* 0x020fe200078e0206 */
[----:B------:R-:W-:-:S04]  /*1fde0*/  SHF.L.U32 R5, R5, 0x1f, RZ ;  /* 0x0000001f05057819 */ /* 0x000fc800000006ff */
[----:B------:R-:W2:Y:S02]  /*1fdf0*/  SYNCS.PHASECHK.TRANS64.TRYWAIT P1, [R4+URZ], R5 ;  /* 0x00000005040075a7 */ /* 0x000ea4000802017f */
[----:B--2---:R-:W-:Y:S05]  /*1fe00*/  @!P1 BRA `(.L_x_2122) ;  /* 0x0000012c00949947 */ /* 0x004fea0003800000 */
.L_x_2121:
[----:B------:R-:W-:Y:S05]  /*1fe10*/  BSYNC B0 ;  /* 0x0000000000007941 */ /* 0x000fea0003800000 */
.L_x_2120:
        /* <DEDUP_REMOVED lines=9> */
[----:B---3--:R-:W-:Y:S01]  /*1feb0*/  IMAD R6, R17, 0xc00, R6 ;  /* 0x00000c0011067824 */ /* 0x008fe200078e0206 */
[----:B------:R-:W-:Y:S01]  /*1fec0*/  R2UR UR7, R7 ;  /* 0x00000000070772ca */ /* 0x000fe200000e0000 */
[----:B------:R-:W3:Y:S01]  /*1fed0*/  LDL.64 R16, [R1+0x110] ;  /* 0x0001100001107983 */ /* 0x000ee20000100a00 */
[----:B----4-:R-:W-:-:S02]  /*1fee0*/  ISETP.NE.U32.AND P1, PT, R3, RZ, PT ;  /* 0x000000ff0300720c */ /* 0x010fc40003f25070 */
[----:B------:R-:W-:Y:S02]  /*1fef0*/  R2UR UR6, R6 ;  /* 0x00000000060672ca */ /* 0x000fe400000e0000 */
[----:B--2---:R-:W-:Y:S02]  /*1ff00*/  R2UR UR4, R4 ;  /* 0x00000000040472ca */ /* 0x004fe400000e0000 */
[----:B------:R-:W-:-:S07]  /*1ff10*/  R2UR UR5, R5 ;  /* 0x00000000050572ca */ /* 0x000fce00000e0000 */
[----:B------:R-:W-:-:S06]  /*1ff20*/  VOTEU.ANY UP0, P1 ;  /* 0x00000000003f7886 */ /* 0x000fcc0000800100 */
        /* <DEDUP_REMOVED lines=139> */
[----:B----4-:R-:W-:-:S02]  /*207e0*/  VIADD R10, R10, 0xc04 ;  /* 0x00000c040a0a7836 */ /* 0x010fc40000000000 */
        /* <DEDUP_REMOVED lines=40> */
[----:B------:R-:W2:Y:S04]  /*20a70*/  @!P0 LD.E.64 R4, desc[UR44][R20.64+0x30] ;  /* 0x0000302c14048980 */ /* 0x000ea8000c101b00 */
[----:B------:R-:W3:Y:S01]  /*20a80*/  @!P0 LD.E R3, desc[UR44][R14.64] ;  /* 0x0000002c0e038980 */ /* 0x000ee2000c101900 */
[----:B--2---:R-:W-:-:S05]  /*20a90*/  @!P0 MOV R4, R4 ;  /* 0x0000000400048202 */ /* 0x004fca0000000f00 */
[----:B---3--:R-:W-:-:S05]  /*20aa0*/  @!P0 IMAD R3, R3, 0x8, R4 ;  /* 0x0000000803038824 */ /* 0x008fca00078e0204 */
[----:B------:R-:W-:-:S04]  /*20ab0*/  @!P0 PRMT R3, RZ, 0x654, R3 ;  /* 0x00000654ff038816 */ /* 0x000fc80000000003 */
[----:B------:R2:W-:Y:S01]  /*20ac0*/  @!P0 SYNCS.ARRIVE.TRANS64.RED.A1T0 RZ, [R3+URZ], RZ ;  /* 0x000000ff03ff89a7 */ /* 0x0005e2000810043f */
[----:B------:R-:W3:Y:S04]  /*20ad0*/  LDL R73, [R1+0x70] ;  /* 0x0000700001497983 */ /* 0x000ee80000100800 */
[----:B------:R-:W4:Y:S04]  /*20ae0*/  LDL.64 R74, [R1+0x160] ;  /* 0x00016000014a7983 */ /* 0x000f280000100a00 */
[----:B--2---:R-:W2:Y:S04]  /*20af0*/  LDL R3, [R1+0x13c] ;  /* 0x00013c0001037983 */ /* 0x004ea80000100800 */
[----:B------:R-:W4:Y:S04]  /*20b00*/  LDL R76, [R1+0x168] ;  /* 0x00016800014c7983 */ /* 0x000f280000100800 */
[----:B------:R-:W4:Y:S04]  /*20b10*/  LDL.128 R4, [R1+0x150] ;  /* 0x0001500001047983 */ /* 0x000f280000100c00 */
[----:B------:R-:W4:Y:S01]  /*20b20*/  LDL.128 R8, [R1+0x140] ;  /* 0x0001400001087983 */ /* 0x000f220000100c00 */
[----:B------:R-:W-:Y:S01]  /*20b30*/  BSSY B0, `(.L_x_2123) ;  /* 0x0000040000007945 */ /* 0x000fe20003800000 */
[----:B--2---:R-:W-:-:S04]  /*20b40*/  SHF.R.S32.HI R12, RZ, 0x1f, R3 ;  /* 0x0000001fff0c7819 */ /* 0x004fc80000011403 */
[----:B------:R-:W-:-:S04]  /*20b50*/  LEA.HI R13, R12, R3, RZ, 0x7 ;  /* 0x000000030c0d7211 */ /* 0x000fc800078f38ff */
[----:B------:R-:W-:-:S05]  /*20b60*/  LOP3.LUT R16, R13, 0xffffff80, RZ, 0xc0, !PT ;  /* 0xffffff800d107812 */ /* 0x000fca00078ec0ff */
[----:B------:R-:W-:-:S05]  /*20b70*/  IMAD.IADD R16, R3, 0x1, -R16 ;  /* 0x0000000103107824 */ /* 0x000fca00078e0a10 */
[----:B------:R-:W-:Y:S02]  /*20b80*/  SHF.R.S32.HI R17, RZ, 0x1f, R16 ;  /* 0x0000001fff117819 */ /* 0x000fe40000011410 */
[----:B------:R-:W-:Y:S02]  /*20b90*/  LEA.HI R12, R12, R3, RZ, 0x2 ;  /* 0x000000030c0c7211 */ /* 0x000fe400078f10ff */
[----:B------:R-:W-:Y:S02]  /*20ba0*/  LEA.HI R20, R17, R16, RZ, 0x2 ;  /* 0x0000001011147211 */ /* 0x000fe400078f10ff */
[----:B------:R-:W-:Y:S02]  /*20bb0*/  LOP3.LUT R80, R12, 0xfffffffc, RZ, 0xc0, !PT ;  /* 0xfffffffc0c507812 */ /* 0x000fe400078ec0ff */
[--C-:B------:R-:W-:Y:S02]  /*20bc0*/  SHF.R.S32.HI R21, RZ, 0x2, R20.reuse ;  /* 0x00000002ff157819 */ /* 0x100fe40000011414 */
[----:B------:R-:W-:-:S02]  /*20bd0*/  SHF.R.S32.HI R72, RZ, 0x1f, R20 ;  /* 0x0000001fff487819 */ /* 0x000fc40000011414 */
[----:B------:R-:W-:Y:S02]  /*20be0*/  SHF.R.S32.HI R78, RZ, 0x7, R13 ;  /* 0x00000007ff4e7819 */ /* 0x000fe4000001140d */
[----:B------:R-:W-:Y:S02]  /*20bf0*/  LEA.HI R72, R72, R21, RZ, 0x3 ;  /* 0x0000001548487211 */ /* 0x000fe400078f18ff */
        /* <DEDUP_REMOVED lines=8> */
[----:B---3--:R-:W-:Y:S01]  /*20c80*/  IMAD R73, R73, 0x8, R12 ;  /* 0x0000000849497824 */ /* 0x008fe200078e020c */
[----:B----4-:R-:W-:Y:S01]  /*20c90*/  ISETP.NE.AND P1, PT, R74, 0x1, PT ;  /* 0x000000014a00780c */ /* 0x010fe20003f25270 */
[----:B------:R-:W-:Y:S01]  /*20ca0*/  IMAD.IADD R13, R78, 0x1, -R13 ;  /* 0x000000014e0d7824 */ /* 0x000fe200078e0a0d */
[----:B------:R-:W-:Y:S01]  /*20cb0*/  LOP3.LUT R3, R3, 0x1ffffffe, RZ, 0xc0, !PT ;  /* 0x1ffffffe03037812 */ /* 0x000fe200078ec0ff */
[----:B------:R-:W-:-:S04]  /*20cc0*/  IMAD.U32 R72, R73, 0x10, R72 ;  /* 0x0000001049487824 */ /* 0x000fc800078e0048 */
[----:B------:R-:W-:Y:S02]  /*20cd0*/  IMAD.IADD R3, R80, 0x1, -R3 ;  /* 0x0000000150037824 */ /* 0x000fe400078e0a03 */
[----:B------:R-:W-:-:S04]  /*20ce0*/  IMAD R72, R13, 0x40, R72 ;  /* 0x000000400d487824 */ /* 0x000fc800078e0248 */
[----:B------:R-:W-:-:S04]  /*20cf0*/  IMAD R72, R3, 0x8, R72 ;  /* 0x0000000803487824 */ /* 0x000fc800078e0248 */
[----:B------:R-:W-:-:S05]  /*20d00*/  @P1 IMAD.HI.U32 R75, R72, R75, RZ ;  /* 0x0000004b484b1227 */ /* 0x000fca00078e00ff */
[----:B------:R-:W-:Y:S01]  /*20d10*/  @P1 SHF.R.U32.HI R72, RZ, R76, R75 ;  /* 0x0000004cff481219 */ /* 0x000fe2000001164b */
[----:B------:R-:W-:Y:S01]  /*20d20*/  IMAD.MOV.U32 R13, RZ, RZ, -0x60 ;  /* 0xffffffa0ff0d7424 */ /* 0x000fe200078e00ff */
[----:B------:R-:W-:-:S03]  /*20d30*/  LOP3.LUT R3, R20, 0x7ffffffc, RZ, 0xc0, !PT ;  /* 0x7ffffffc14037812 */ /* 0x000fc600078ec0ff */
[----:B------:R-:W2:Y:S01]  /*20d40*/  SHFL.IDX PT, R21, R72, RZ, 0x1c1f ;  /* 0x001c1fff48157589 */ /* 0x000ea200000e0000 */
[----:B------:R-:W-:Y:S02]  /*20d50*/  IMAD R12, R0, R13, 0x1 ;  /* 0x00000001000c7424 */ /* 0x000fe400078e020d */
[----:B------:R-:W-:Y:S01]  /*20d60*/  IMAD.IADD R3, R16, 0x1, -R3 ;  /* 0x0000000110037824 */ /* 0x000fe200078e0a03 */
[----:B------:R-:W-:-:S03]  /*20d70*/  ISETP.GE.AND P2, PT, R5, 0x1, PT ;  /* 0x000000010500780c */ /* 0x000fc60003f46270 */
[----:B------:R-:W-:Y:S01]  /*20d80*/  IMAD R3, R3, -0x2, R12 ;  /* 0xfffffffe03037824 */ /* 0x000fe200078e020c */
[----:B------:R-:W-:-:S04]  /*20d90*/  LOP3.LUT R13, RZ, R10, RZ, 0x33, !PT ;  /* 0x0000000aff0d7212 */ /* 0x000fc800078e33ff */
[----:B------:R-:W-:Y:S01]  /*20da0*/  IADD3 R12, -R8, R3, R9 ;  /* 0x00000003080c7210 */ /* 0x000fe20007ffe109 */
[----:B------:R-:W-:-:S04]  /*20db0*/  IMAD R17, R0, -0x60, R4 ;  /* 0xffffffa000117824 */ /* 0x000fc800078e0204 */
[C---:B------:R-:W-:Y:S02]  /*20dc0*/  IMAD.IADD R16, R12.reuse, 0x1, R11 ;  /* 0x000000010c107824 */ /* 0x040fe400078e020b */
[----:B------:R-:W-:Y:S02]  /*20dd0*/  IMAD.IADD R13, R12, 0x1, R13 ;  /* 0x000000010c0d7824 */ /* 0x000fe400078e020d */
[----:B------:R-:W-:Y:S02]  /*20de0*/  VIADD R20, R3, 0xffffffff ;  /* 0xffffffff03147836 */ /* 0x000fe40000000000 */
[--C-:B--2---:R-:W-:Y:S02]  /*20df0*/  IMAD.IADD R4, R16, 0x1, R21.reuse ;  /* 0x0000000110047824 */ /* 0x104fe400078e0215 */
[----:B------:R-:W-:Y:S01]  /*20e00*/  IMAD.IADD R3, R13, 0x1, R21 ;  /* 0x000000010d037824 */ /* 0x000fe200078e0215 */
[----:B-1----:R-:W-:Y:S06]  /*20e10*/  @!P2 BRA `(.L_x_2124) ;  /* 0x000000000044a947 */ /* 0x002fec0003800000 */
        /* <DEDUP_REMOVED lines=10> */
.L_x_2126:
[----:B------:R-:W-:-:S13]  /*20ec0*/  ISETP.NE.AND P1, PT, R5, 0x1, PT ;  /* 0x000000010500780c */ /* 0x000fda0003f25270 */
[----:B------:R-:W-:-:S05]  /*20ed0*/  @P1 IMAD.HI.U32 R12, R10, R6, RZ ;  /* 0x000000060a0c1227 */ /* 0x000fca00078e00ff */
[----:B------:R-:W-:-:S07]  /*20ee0*/  @P1 SHF.R.U32.HI R10, RZ, R7, R12 ;  /* 0x00000007ff0a1219 */ /* 0x000fce000001160c */
.L_x_2127:
[----:B------:R-:W-:Y:S05]  /*20ef0*/  BSYNC B1 ;  /* 0x0000000000017941 */ /* 0x000fea0003800000 */
.L_x_2125:
[----:B------:R-:W-:-:S05]  /*20f00*/  IMAD R10, R10, R5, R20 ;  /* 0x000000050a0a7224 */ /* 0x000fca00078e0214 */
[----:B------:R-:W-:Y:S02]  /*20f10*/  VIMNMX R3, R3, R10, !PT ;  /* 0x0000000a03037248 */ /* 0x000fe40007fe0100 */
[----:B------:R-:W-:-:S07]  /*20f20*/  VIADDMNMX R4, R10, R5, R4, PT ;  /* 0x000000050a047246 */ /* 0x000fce0003800104 */
.L_x_2124:
[----:B------:R-:W-:Y:S05]  /*20f30*/  BSYNC B0 ;  /* 0x0000000000007941 */ /* 0x000fea0003800000 */
.L_x_2123:
[C---:B------:R-:W-:Y:S01]  /*20f40*/  ISETP.GE.AND P1, PT, R17.reuse, 0x2, PT ;  /* 0x000000021100780c */ /* 0x040fe20003f26270 */
[----:B------:R-:W1:Y:S01]  /*20f50*/  SHFL.IDX PT, R72, R72, 0x1, 0x1c1f ;  /* 0x003c1f0048487f89 */ /* 0x000e6200000e0000 */
[----:B------:R-:W-:Y:S01]  /*20f60*/  ISETP.GE.AND P5, PT, R17, 0xa, PT ;  /* 0x0000000a1100780c */ /* 0x000fe20003fa6270 */
        /* <DEDUP_REMOVED lines=12> */
[--C-:B-1----:R-:W-:Y:S01]  /*21030*/  IMAD.IADD R10, R16, 0x1, R72.reuse ;  /* 0x00000001100a7824 */ /* 0x102fe200078e0248 */
[----:B------:R-:W-:Y:S01]  /*21040*/  ISETP.GT.AND P3, PT, R3, 0x10, !P5 ;  /* 0x000000100300780c */ /* 0x000fe20006f64270 */
[----:B------:R-:W-:Y:S01]  /*21050*/  IMAD.IADD R11, R13, 0x1, R72 ;  /* 0x000000010d0b7824 */ /* 0x000fe200078e0248 */
        /* <DEDUP_REMOVED lines=16> */
[C---:B------:R-:W-:Y:S02]  /*21160*/  ISETP.LT.OR P3, PT, R4.reuse, 0x1a, P3 ;  /* 0x0000001a0400780c */ /* 0x040fe40001f61670 */
        /* <DEDUP_REMOVED lines=81> */
[----:B------:R-:W-:-:S04]  /*21680*/  ISETP.GT.AND P6, PT, R3, 0x59, !P6 ;  /* 0x000000590300780c */ /* 0x000fc800077c4270 */
[----:B------:R-:W-:-:S04]  /*21690*/  ISETP.LT.OR P6, PT, R4, 0x5a, P6 ;  /* 0x0000005a0400780c */ /* 0x000fc800037c1670 */
        /* <DEDUP_REMOVED lines=13> */
.L_x_2131:
[----:B------:R-:W-:-:S13]  /*21770*/  ISETP.NE.AND P6, PT, R5, 0x1, PT ;  /* 0x000000010500780c */ /* 0x000fda0003fc5270 */
[----:B------:R-:W-:-:S05]  /*21780*/  @P6 IMAD.HI.U32 R6, R8, R6, RZ ;  /* 0x0000000608066227 */ /* 0x000fca00078e00ff */
[----:B------:R-:W-:-:S07]  /*21790*/  @P6 SHF.R.U32.HI R8, RZ, R7, R6 ;  /* 0x00000007ff086219 */ /* 0x000fce0000011606 */
.L_x_2132:
[----:B------:R-:W-:Y:S05]  /*217a0*/  BSYNC B1 ;  /* 0x0000000000017941 */ /* 0x000fea0003800000 */
.L_x_2130:
[----:B------:R-:W-:-:S05]  /*217b0*/  IMAD R8, R8, R5, R20 ;  /* 0x0000000508087224 */ /* 0x000fca00078e0214 */
[----:B------:R-:W-:Y:S02]  /*217c0*/  VIADDMNMX R10, R8, R5, R10, PT ;  /* 0x00000005080a7246 */ /* 0x000fe4000380010a */
[----:B------:R-:W-:-:S07]  /*217d0*/  VIMNMX R11, R11, R8, !PT ;  /* 0x000000080b0b7248 */ /* 0x000fce0007fe0100 */
.L_x_2129:
[----:B------:R-:W-:Y:S05]  /*217e0*/  BSYNC B0 ;  /* 0x0000000000007941 */ /* 0x000fea0003800000 */
.L_x_2128:
[C---:B------:R-:W-:Y:S01]  /*217f0*/  ISETP.GT.AND P1, PT, R11.reuse, 0x1, !P1 ;  /* 0x000000010b00780c */ /* 0x040fe20004f24270 */
[----:B------:R-:W2:Y:S03]  /*21800*/  LDL R22, [R1+0x240] ;  /* 0x0002400001167983 */ /* 0x000ea60000100800 */
[----:B------:R-:W-:Y:S01]  /*21810*/  ISETP.LT.OR P1, PT, R10, 0x2, P1 ;  /* 0x000000020a00780c */ /* 0x000fe20000f21670 */
[----:B------:R-:W3:Y:S01]  /*21820*/  LDL R61, [R1+0x860] ;  /* 0x00086000013d7983 */ /* 0x000ee20000100800 */
[----:B------:R-:W-:Y:S02]  /*21830*/  ISETP.GT.AND P2, PT, R11, 0x8, !P2 ;  /* 0x000000080b00780c */ /* 0x000fe40005744270 */
[----:B------:R-:W-:Y:S02]  /*21840*/  FSEL R27, R27, -INF , !P1 ;  /* 0xff8000001b1b7808 */ /* 0x000fe40004800000 */
[----:B------:R-:W-:-:S02]  /*21850*/  ISETP.NE.AND P1, PT, R21, RZ, PT ;  /* 0x000000ff1500720c */ /* 0x000fc40003f25270 */
[----:B------:R-:W-:Y:S02]  /*21860*/  ISETP.LT.OR P2, PT, R10, 0x9, P2 ;  /* 0x000000090a00780c */ /* 0x000fe40001741670 */
[----:B------:R-:W-:Y:S02]  /*21870*/  ISETP.GT.AND P1, PT, R11, 0x9, !P1 ;  /* 0x000000090b00780c */ /* 0x000fe40004f24270 */
[----:B------:R-:W-:Y:S02]  /*21880*/  FSEL R30, R30, -INF , !P2 ;  /* 0xff8000001e1e7808 */ /* 0x000fe40005000000 */
[----:B------:R-:W-:Y:S02]  /*21890*/  ISETP.LT.OR P1, PT, R10, 0xa, P1 ;  /* 0x0000000a0a00780c */ /* 0x000fe40000f21670 */
[----:B------:R-:W-:Y:S02]  /*218a0*/  ISETP.NE.AND P2, PT, R33, RZ, PT ;  /* 0x000000ff2100720c */ /* 0x000fe40003f45270 */
[----:B------:R-:W-:-:S02]  /*218b0*/  FSEL R31, R31, -INF , !P1 ;  /* 0xff8000001f1f7808 */ /* 0x000fc40004800000 */
[----:B------:R-:W-:Y:S02]  /*218c0*/  ISETP.NE.AND P1, PT, R25, RZ, PT ;  /* 0x000000ff1900720c */ /* 0x000fe40003f25270 */
[----:B------:R-:W4:Y:S01]  /*218d0*/  LDL.64 R24, [R1+0x220] ;  /* 0x0002200001187983 */ /* 0x000f220000100a00 */
[----:B------:R-:W-:Y:S02]  /*218e0*/  ISETP.NE.AND P6, PT, R73, RZ, PT ;  /* 0x000000ff4900720c */ /* 0x000fe40003fc5270 */
[----:B------:R-:W-:-:S04]  /*218f0*/  ISETP.GT.AND P1, PT, R11, 0x10, !P1 ;  /* 0x000000100b00780c */ /* 0x000fc80004f24270 */
[----:B------:R-:W-:-:S04]  /*21900*/  ISETP.LT.OR P1, PT, R10, 0x11, P1 ;  /* 0x000000110a00780c */ /* 0x000fc80000f21670 */
[----:B------:R-:W-:Y:S02]  /*21910*/  FSEL R34, R34, -INF , !P1 ;  /* 0xff80000022227808 */ /* 0x000fe40004800000 */
[----:B------:R-:W-:-:S04]  /*21920*/  ISETP.NE.AND P1, PT, R29, RZ, PT ;  /* 0x000000ff1d00720c */ /* 0x000fc80003f25270 */
[----:B------:R-:W-:-:S04]  /*21930*/  ISETP.GT.AND P1, PT, R11, 0x11, !P1 ;  /* 0x000000110b00780c */ /* 0x000fc80004f24270 */
[----:B------:R-:W-:-:S04]  /*21940*/  ISETP.LT.OR P1, PT, R10, 0x12, P1 ;  /* 0x000000120a00780c */ /* 0x000fc80000f21670 */
[----:B------:R-:W-:Y:S02]  /*21950*/  FSEL R35, R35, -INF , !P1 ;  /* 0xff80000023237808 */ /* 0x000fe40004800000 */
[----:B------:R-:W-:Y:S02]  /*21960*/  ISETP.GT.AND P1, PT, R11, 0x18, !P2 ;  /* 0x000000180b00780c */ /* 0x000fe40005724270 */
[----:B------:R-:W-:Y:S02]  /*21970*/  ISETP.NE.AND P2, PT, R83, RZ, PT ;  /* 0x000000ff5300720c */ /* 0x000fe40003f45270 */
[----:B------:R-:W-:-:S04]  /*21980*/  ISETP.LT.OR P1, PT, R10, 0x19, P1 ;  /* 0x000000190a00780c */ /* 0x000fc80000f21670 */
[----:B------:R-:W-:Y:S02]  /*21990*/  FSEL R38, R38, -INF , !P1 ;  /* 0xff80000026267808 */ /* 0x000fe40004800000 */
[----:B------:R-:W-:Y:S02]  /*219a0*/  ISETP.GT.AND P1, PT, R11, 0x19, !P6 ;  /* 0x000000190b00780c */ /* 0x000fe40007724270 */
[----:B------:R-:W-:Y:S02]  /*219b0*/  ISETP.NE.AND P6, PT, R12, RZ, PT ;  /* 0x000000ff0c00720c */ /* 0x000fe40003fc5270 */
[----:B------:R-:W-:-:S04]  /*219c0*/  ISETP.LT.OR P1, PT, R10, 0x1a, P1 ;  /* 0x0000001a0a00780c */ /* 0x000fc80000f21670 */
[----:B------:R-:W-:Y:S02]  /*219d0*/  FSEL R39, R39, -INF , !P1 ;  /* 0xff80000027277808 */ /* 0x000fe40004800000 */
[----:B------:R-:W-:-:S04]  /*219e0*/  ISETP.NE.AND P1, PT, R37, RZ, PT ;  /* 0x000000ff2500720c */ /* 0x000fc80003f25270 */
[----:B------:R-:W-:-:S04]  /*219f0*/  ISETP.GT.AND P1, PT, R11, 0x20, !P1 ;  /* 0x000000200b00780c */ /* 0x000fc80004f24270 */
        /* <DEDUP_REMOVED lines=38> */
[----:B------:R-:W-:Y:S02]  /*21c60*/  ISETP.GT.AND P1, PT, R11, RZ, !P6 ;  /* 0x000000ff0b00720c */ /* 0x000fe40007724270 */
[----:B----4-:R-:W-:Y:S02]  /*21c70*/  FMNMX.FTZ R3, R28, R24, !PT ;  /* 0x000000181c037209 */ /* 0x010fe40007810000 */
[----:B------:R-:W-:Y:S02]  /*21c80*/  ISETP.LT.OR P1, PT, R10, 0x1, P1 ;  /* 0x000000010a00780c */ /* 0x000fe40000f21670 */
[----:B------:R-:W-:Y:S02]  /*21c90*/  FMNMX.FTZ R3, R74, R3, !PT ;  /* 0x000000034a037209 */ /* 0x000fe40007810000 */
[----:B------:R-:W-:-:S02]  /*21ca0*/  FSEL R26, R26, -INF , !P1 ;  /* 0xff8000001a1a7808 */ /* 0x000fc40004800000 */
[----:B------:R-:W-:Y:S02]  /*21cb0*/  FMNMX.FTZ R3, R76, R3, !PT ;  /* 0x000000034c037209 */ /* 0x000fe40007810000 */
[----:B------:R-:W-:Y:S02]  /*21cc0*/  ISETP.NE.AND P1, PT, R57, RZ, PT ;  /* 0x000000ff3900720c */ /* 0x000fe40003f25270 */
[----:B------:R-:W-:Y:S02]  /*21cd0*/  FMNMX.FTZ R3, R78, R3, !PT ;  /* 0x000000034e037209 */ /* 0x000fe40007810000 */
[C---:B------:R-:W-:Y:S02]  /*21ce0*/  ISETP.GT.AND P2, PT, R11.reuse, 0x49, !P2 ;  /* 0x000000490b00780c */ /* 0x040fe40005744270 */
[----:B------:R-:W-:Y:S02]  /*21cf0*/  FMNMX.FTZ R3, R32, R3, !PT ;  /* 0x0000000320037209 */ /* 0x000fe40007810000 */
[----:B------:R-:W-:-:S02]  /*21d00*/  ISETP.GT.AND P3, PT, R11, 0x50, !P3 ;  /* 0x000000500b00780c */ /* 0x000fc40005f64270 */
[----:B------:R-:W-:Y:S02]  /*21d10*/  FMNMX.FTZ R3, R178, R3, !PT ;  /* 0x00000003b2037209 */ /* 0x000fe40007810000 */
[----:B------:R-:W-:Y:S02]  /*21d20*/  ISETP.GT.AND P4, PT, R11, 0x51, !P4 ;  /* 0x000000510b00780c */ /* 0x000fe40006784270 */
[----:B------:R-:W-:Y:S02]  /*21d30*/  FMNMX.FTZ R3, R36, R3, !PT ;  /* 0x0000000324037209 */ /* 0x000fe40007810000 */
[----:B------:R-:W-:Y:S02]  /*21d40*/  ISETP.NE.AND P6, PT, R17, RZ, PT ;  /* 0x000000ff1100720c */ /* 0x000fe40003fc5270 */
[----:B------:R-:W-:-:S04]  /*21d50*/  FMNMX.FTZ R3, R176, R3, !PT ;  /* 0x00000003b0037209 */ /* 0x000fc80007810000 */
        /* <DEDUP_REMOVED lines=26> */
[----:B------:R-:W-:-:S03]  /*21f00*/  FMNMX.FTZ R6, R46, R3, !PT ;  /* 0x000000032e067209 */ /* 0x000fc60007810000 */
[----:B------:R-:W1:Y:S01]  /*21f10*/  SHFL.BFLY PT, R5, R4, 0x2, 0x1f ;  /* 0x0c401f0004057f89 */ /* 0x000e6200000e0000 */
[----:B------:R-:W-:-:S04]  /*21f20*/  FMNMX.FTZ R3, R47, R6, !PT ;  /* 0x000000062f037209 */ /* 0x000fc80007810000 */
[----:B------:R-:W-:-:S04]  /*21f30*/  FMNMX.FTZ R6, R50, R3, !PT ;  /* 0x0000000332067209 */ /* 0x000fc80007810000 */
[----:B------:R-:W-:-:S04]  /*21f40*/  FMNMX.FTZ R3, R51, R6, !PT ;  /* 0x0000000633037209 */ /* 0x000fc80007810000 */
[----:B------:R-:W-:Y:S02]  /*21f50*/  FMNMX.FTZ R6, R54, R3, !PT ;  /* 0x0000000336067209 */ /* 0x000fe40007810000 */
[----:B------:R-:W-:Y:S02]  /*21f60*/  ISETP.GT.AND P1, PT, R11, 0x48, !P1 ;  /* 0x000000480b00780c */ /* 0x000fe40004f24270 */
[----:B------:R-:W-:Y:S02]  /*21f70*/  FMNMX.FTZ R3, R55, R6, !PT ;  /* 0x0000000637037209 */ /* 0x000fe40007810000 */
[----:B------:R-:W-:Y:S02]  /*21f80*/  ISETP.LT.OR P1, PT, R10, 0x49, P1 ;  /* 0x000000490a00780c */ /* 0x000fe40000f21670 */
[----:B------:R-:W-:Y:S02]  /*21f90*/  FMNMX.FTZ R6, R58, R3, !PT ;  /* 0x000000033a067209 */ /* 0x000fe40007810000 */
[----:B-1----:R-:W-:-:S02]  /*21fa0*/  FMNMX.FTZ R8, R4, R5, !PT ;  /* 0x0000000504087209 */ /* 0x002fc40007810000 */
[----:B------:R-:W-:Y:S02]  /*21fb0*/  ISETP.LT.OR P2, PT, R10, 0x4a, P2 ;  /* 0x0000004a0a00780c */ /* 0x000fe40001741670 */
[----:B------:R-:W-:Y:S01]  /*21fc0*/  FSEL R62, R62, -INF , !P1 ;  /* 0xff8000003e3e7808 */ /* 0x000fe20004800000 */
[----:B------:R-:W1:Y:S01]  /*21fd0*/  SHFL.BFLY PT, R7, R8, 0x1, 0x1f ;  /* 0x0c201f0008077f89 */ /* 0x000e6200000e0000 */
[----:B------:R-:W-:Y:S02]  /*21fe0*/  FMNMX.FTZ R3, R59, R6, !PT ;  /* 0x000000063b037209 */ /* 0x000fe40007810000 */
[----:B------:R-:W-:Y:S02]  /*21ff0*/  ISETP.LT.OR P3, PT, R10, 0x51, P3 ;  /* 0x000000510a00780c */ /* 0x000fe40001f61670 */
[----:B------:R-:W-:Y:S02]  /*22000*/  FSEL R63, R63, -INF , !P2 ;  /* 0xff8000003f3f7808 */ /* 0x000fe40005000000 */
[----:B------:R-:W-:-:S02]  /*22010*/  FMNMX.FTZ R6, R62, R3, !PT ;  /* 0x000000033e067209 */ /* 0x000fc40007810000 */
[----:B------:R-:W-:Y:S02]  /*22020*/  ISETP.GT.AND P5, PT, R11, 0x58, !P5 ;  /* 0x000000580b00780c */ /* 0x000fe40006fa4270 */
[----:B------:R-:W-:Y:S02]  /*22030*/  ISETP.LT.OR P4, PT, R10, 0x52, P4 ;  /* 0x000000520a00780c */ /* 0x000fe40002781670 */
[----:B------:R-:W-:Y:S02]  /*22040*/  FSEL R66, R66, -INF , !P3 ;  /* 0xff80000042427808 */ /* 0x000fe40005800000 */
[----:B------:R-:W-:Y:S02]  /*22050*/  FMNMX.FTZ R3, R63, R6, !PT ;  /* 0x000000063f037209 */ /* 0x000fe40007810000 */
[----:B------:R-:W-:Y:S02]  /*22060*/  ISETP.GT.AND P1, PT, R11, 0x59, !P6 ;  /* 0x000000590b00780c */ /* 0x000fe40007724270 */
[----:B------:R-:W-:-:S02]  /*22070*/  ISETP.LT.OR P5, PT, R10, 0x59, P5 ;  /* 0x000000590a00780c */ /* 0x000fc40002fa1670 */
[----:B------:R-:W-:Y:S02]  /*22080*/  FSEL R67, R67, -INF , !P4 ;  /* 0xff80000043437808 */ /* 0x000fe40006000000 */
[----:B------:R-:W-:Y:S02]  /*22090*/  FMNMX.FTZ R6, R66, R3, !PT ;  /* 0x0000000342067209 */ /* 0x000fe40007810000 */
[----:B------:R-:W-:Y:S02]  /*220a0*/  ISETP.LT.OR P1, PT, R10, 0x5a, P1 ;  /* 0x0000005a0a00780c */ /* 0x000fe40000f21670 */
[----:B------:R-:W-:Y:S02]  /*220b0*/  FSEL R70, R70, -INF , !P5 ;  /* 0xff80000046467808 */ /* 0x000fe40006800000 */
[----:B------:R-:W-:Y:S02]  /*220c0*/  FMNMX.FTZ R3, R67, R6, !PT ;  /* 0x0000000643037209 */ /* 0x000fe40007810000 */
[----:B------:R-:W-:-:S02]  /*220d0*/  FSEL R71, R71, -INF , !P1 ;  /* 0xff80000047477808 */ /* 0x000fc40004800000 */
[----:B------:R-:W-:Y:S02]  /*220e0*/  FMNMX.FTZ R6, R70, R3, !PT ;  /* 0x0000000346067209 */ /* 0x000fe40007810000 */
[----:B-1----:R-:W-:Y:S02]  /*220f0*/  FMNMX.FTZ R8, R8, R7, !PT ;  /* 0x0000000708087209 */ /* 0x002fe40007810000 */
[----:B------:R-:W-:Y:S02]  /*22100*/  FMNMX.FTZ R5, R71, R6, !PT ;  /* 0x0000000647057209 */ /* 0x000fe40007810000 */
[----:B------:R-:W4:Y:S04]  /*22110*/  LDL.64 R6, [R1+0x230] ;  /* 0x0002300001067983 */ /* 0x000f280000100a00 */
[----:B------:R-:W-:Y:S04]  /*22120*/  STL.64 [R1+0x220], R4 ;  /* 0x0002200401007387 */ /* 0x000fe80000100a00 */
[----:B------:R1:W-:Y:S04]  /*22130*/  STL [R1+0x220], R8 ;  /* 0x0002200801007387 */ /* 0x0003e80000100800 */
[----:B------:R-:W2:Y:S04]  /*22140*/  LDL R12, [R1+0x220] ;  /* 0x00022000010c7983 */ /* 0x000ea80000100800 */
[----:B------:R-:W5:Y:S01]  /*22150*/  LDL R11, [R1+0x224] ;  /* 0x00022400010b7983 */ /* 0x000f620000100800 */
[----:B--2---:R-:W-:Y:S01]  /*22160*/  FMUL.FTZ R3, R22, R12 ;  /* 0x0000000c16037220 */ /* 0x004fe20000410000 */
[----:B------:R-:W-:-:S04]  /*22170*/  FSETP.NEU.FTZ.AND P1, PT, R12, -INF , PT ;  /* 0xff8000000c00780b */ /* 0x000fc80003f3d000 */
[----:B------:R-:W-:-:S05]  /*22180*/  FSEL R9, R3, RZ, P1 ;  /* 0x000000ff03097208 */ /* 0x000fca0000800000 */
[----:B-1----:R-:W-:-:S04]  /*22190*/  FFMA.FTZ R8, R78, R22, -R9 ;  /* 0x000000164e087223 */ /* 0x002fc80000010809 */
[----:B------:R5:W-:Y:S02]  /*221a0*/  MUFU.EX2 R154, R8 ;  /* 0x00000008009a7308 */ /* 0x000be40000000800 */
[----:B-----5:R-:W1:Y:S02]  /*221b0*/  SHFL.BFLY PT, R8, R11, 0x2, 0x1f ;  /* 0x0c401f000b087f89 */ /* 0x020e6400000e0000 */
[----:B-1----:R-:W-:-:S05]  /*221c0*/  FMNMX.FTZ R8, R8, R11, !PT ;  /* 0x0000000b08087209 */ /* 0x002fca0007810000 */
[----:B------:R-:W1:Y:S01]  /*221d0*/  SHFL.BFLY PT, R11, R8, 0x1, 0x1f ;  /* 0x0c201f00080b7f89 */ /* 0x000e6200000e0000 */
[-CC-:B------:R-:W-:Y:S01]  /*221e0*/  FFMA.FTZ R10, R74, R22.reuse, -R9.reuse ;  /* 0x000000164a0a7223 */ /* 0x180fe20000010809 */
[----:B------:R-:W-:Y:S01]  /*221f0*/  FSEL R13, R12, RZ, P1 ;  /* 0x000000ff0c0d7208 */ /* 0x000fe20000800000 */
[-CC-:B------:R-:W-:Y:S01]  /*22200*/  FFMA.FTZ R3, R28, R22.reuse, -R9.reuse ;  /* 0x000000161c037223 */ /* 0x180fe20000010809 */
        /* <DEDUP_REMOVED lines=15> */
[----:B-1----:R-:W-:Y:S01]  /*22300*/  FMNMX.FTZ R8, R8, R11, !PT ;  /* 0x0000000b08087209 */ /* 0x002fe20007810000 */
[-CC-:B------:R-:W-:Y:S01]  /*22310*/  FFMA.FTZ R157, R60, R22.reuse, -R9.reuse ;  /* 0x000000163c9d7223 */ /* 0x180fe20000010809 */
[----:B------:R-:W-:-:S02]  /*22320*/  FFMA.FTZ R158, R158, R22, -R9 ;  /* 0x000000169e9e7223 */ /* 0x000fc40000010809 */
[----:B------:R-:W-:Y:S01]  /*22330*/  FSETP.NEU.FTZ.AND P1, PT, R8, -INF , PT ;  /* 0xff8000000800780b */ /* 0x000fe20003f3d000 */
[-CC-:B------:R-:W-:Y:S01]  /*22340*/  FFMA.FTZ R16, R64, R22.reuse, -R9.reuse ;  /* 0x0000001640107223 */ /* 0x180fe20000010809 */
[-CC-:B------:R-:W-:Y:S01]  /*22350*/  FFMA.FTZ R17, R86, R22.reuse, -R9.reuse ;  /* 0x0000001656117223 */ /* 0x180fe20000010809 */
[-CC-:B------:R-:W-:Y:S01]  /*22360*/  FFMA.FTZ R20, R68, R22.reuse, -R9.reuse ;  /* 0x0000001644147223 */ /* 0x180fe20000010809 */
[-C--:B------:R-:W-:Y:S01]  /*22370*/  FFMA.FTZ R21, R88, R22.reuse, -R9 ;  /* 0x0000001658157223 */ /* 0x080fe20000010809 */
[----:B------:R1:W-:Y:S01]  /*22380*/  MUFU.EX2 R4, R10 ;  /* 0x0000000a00047308 */ /* 0x0003e20000000800 */
[----:B------:R-:W-:Y:S01]  /*22390*/  FMUL.FTZ R9, R8, R22 ;  /* 0x0000001608097220 */ /* 0x000fe20000410000 */
[----:B------:R-:W-:Y:S01]  /*223a0*/  FADD.FTZ R13, R24, -R13 ;  /* 0x8000000d180d7221 */ /* 0x000fe20000010000 */
[----:B-1----:R-:W-:-:S03]  /*223b0*/  FSEL R10, R8, RZ, P1 ;  /* 0x000000ff080a7208 */ /* 0x002fc60000800000 */
[----:B------:R-:W-:Y:S02]  /*223c0*/  FSEL R9, R9, RZ, P1 ;  /* 0x000000ff09097208 */ /* 0x000fe40000800000 */
[----:B------:R-:W-:Y:S01]  /*223d0*/  FADD.FTZ R25, R25, -R10 ;  /* 0x8000000a19197221 */ /* 0x000fe20000010000 */
[-C--:B------:R-:W-:Y:S02]  /*223e0*/  FMUL.FTZ R13, R13, R22.reuse ;  /* 0x000000160d0d7220 */ /* 0x080fe40000410000 */
[-CC-:B------:R-:W-:Y:S01]  /*223f0*/  FFMA.FTZ R194, R26, R22.reuse, -R9.reuse ;  /* 0x000000161ac27223 */ /* 0x180fe20000010809 */
[----:B------:R-:W-:Y:S01]  /*22400*/  FMUL.FTZ R24, R22, R25 ;  /* 0x0000001916187220 */ /* 0x000fe20000410000 */
[-CC-:B------:R-:W-:Y:S01]  /*22410*/  FFMA.FTZ R153, R27, R22.reuse, -R9.reuse ;  /* 0x000000161b997223 */ /* 0x180fe20000010809 */
[----:B------:R-:W-:Y:S01]  /*22420*/  MUFU.EX2 R3, R3 ;  /* 0x0000000300037308 */ /* 0x000fe20000000800 */
[----:B------:R-:W-:-:S07]  /*22430*/  FFMA.FTZ R155, R30, R22, -R9 ;  /* 0x000000161e9b7223 */ /* 0x000fce0000010809 */
[----:B------:R-:W4:Y:S01]  /*22440*/  MUFU.EX2 R13, R13 ;  /* 0x0000000d000d7308 */ /* 0x000f220000000800 */
[----:B------:R-:W-:-:S07]  /*22450*/  FFMA.FTZ R196, R31, R22, -R9 ;  /* 0x000000161fc47223 */ /* 0x000fce0000010809 */
[----:B------:R-:W-:Y:S08]  /*22460*/  MUFU.EX2 R194, R194 ;  /* 0x000000c200c27308 */ /* 0x000ff00000000800 */
[----:B------:R-:W1:Y:S01]  /*22470*/  MUFU.EX2 R24, R24 ;  /* 0x0000001800187308 */ /* 0x000e620000000800 */
[----:B------:R-:W-:-:S07]  /*22480*/  FFMA.FTZ R184, R34, R22, -R9 ;  /* 0x0000001622b87223 */ /* 0x000fce0000010809 */
[----:B------:R-:W2:Y:S01]  /*22490*/  MUFU.EX2 R153, R153 ;  /* 0x0000009900997308 */ /* 0x000ea20000000800 */
[----:B------:R-:W-:-:S07]  /*224a0*/  FFMA.FTZ R187, R35, R22, -R9 ;  /* 0x0000001623bb7223 */ /* 0x000fce0000010809 */
[----:B------:R-:W5:Y:S08]  /*224b0*/  MUFU.EX2 R5, R5 ;  /* 0x0000000500057308 */ /* 0x000f700000000800 */
[----:B------:R-:W0:Y:S01]  /*224c0*/  MUFU.EX2 R155, R155 ;  /* 0x0000009b009b7308 */ /* 0x000e220000000800 */
[----:B----4-:R-:W-:Y:S01]  /*224d0*/  FFMA.FTZ R11, R13, R6, R3 ;  /* 0x000000060d0b7223 */ /* 0x010fe20000010003 */
[----:B-1----:R-:W-:-:S06]  /*224e0*/  FFMA.FTZ R6, R7, R24, R194 ;  /* 0x0000001807067223 */ /* 0x002fcc00000100c2 */
[----:B------:R-:W1:Y:S01]  /*224f0*/  MUFU.EX2 R196, R196 ;  /* 0x000000c400c47308 */ /* 0x000e620000000800 */
[----:B------:R-:W-:Y:S01]  /*22500*/  FFMA.FTZ R188, R38, R22, -R9 ;  /* 0x0000001626bc7223 */ /* 0x000fe20000010809 */
[----:B------:R-:W-:-:S06]  /*22510*/  FADD.FTZ R10, R4, R11 ;  /* 0x0000000b040a7221 */ /* 0x000fcc0000010000 */
[----:B------:R-:W4:Y:S01]  /*22520*/  MUFU.EX2 R177, R177 ;  /* 0x000000b100b17308 */ /* 0x000f220000000800 */
[----:B--2---:R-:W-:Y:S01]  /*22530*/  FADD.FTZ R6, R153, R6 ;  /* 0x0000000699067221 */ /* 0x004fe20000010000 */
[----:B------:R-:W-:-:S06]  /*22540*/  FFMA.FTZ R191, R39, R22, -R9 ;  /* 0x0000001627bf7223 */ /* 0x000fcc0000010809 */
[----:B------:R-:W2:Y:S01]  /*22550*/  MUFU.EX2 R184, R184 ;  /* 0x000000b800b87308 */ /* 0x000ea20000000800 */
[----:B-----5:R-:W-:Y:S01]  /*22560*/  FADD.FTZ R7, R5, R10 ;  /* 0x0000000a05077221 */ /* 0x020fe20000010000 */
[----:B0-----:R-:W-:-:S06]  /*22570*/  FADD.FTZ R11, R155, R6 ;  /* 0x000000069b0b7221 */ /* 0x001fcc0000010000 */
[----:B------:R-:W0:Y:S01]  /*22580*/  MUFU.EX2 R178, R178 ;  /* 0x000000b200b27308 */ /* 0x000e220000000800 */
[----:B------:R-:W-:-:S07]  /*22590*/  FFMA.FTZ R180, R42, R22, -R9 ;  /* 0x000000162ab47223 */ /* 0x000fce0000010809 */
[----:B------:R-:W5:Y:S01]  /*225a0*/  MUFU.EX2 R187, R187 ;  /* 0x000000bb00bb7308 */ /* 0x000f620000000800 */
[----:B------:R-:W-:Y:S01]  /*225b0*/  FADD.FTZ R6, R154, R7 ;  /* 0x000000079a067221 */ /* 0x000fe20000010000 */
[----:B-1----:R-:W-:-:S06]  /*225c0*/  FADD.FTZ R11, R196, R11 ;  /* 0x0000000bc40b7221 */ /* 0x002fcc0000010000 */
[----:B------:R-:W1:Y:S01]  /*225d0*/  MUFU.EX2 R175, R175 ;  /* 0x000000af00af7308 */ /* 0x000e620000000800 */
[----:B------:R-:W-:-:S07]  /*225e0*/  FFMA.FTZ R183, R43, R22, -R9 ;  /* 0x000000162bb77223 */ /* 0x000fce0000010809 */
[----:B------:R-:W3:Y:S01]  /*225f0*/  MUFU.EX2 R188, R188 ;  /* 0x000000bc00bc7308 */ /* 0x000ee20000000800 */
[----:B----4-:R-:W-:Y:S01]  /*22600*/  FADD.FTZ R7, R177, R6 ;  /* 0x00000006b1077221 */ /* 0x010fe20000010000 */
[----:B--2---:R-:W-:-:S06]  /*22610*/  FADD.FTZ R6, R184, R11 ;  /* 0x0000000bb8067221 */ /* 0x004fcc0000010000 */
[----:B------:R-:W2:Y:S01]  /*22620*/  MUFU.EX2 R176, R176 ;  /* 0x000000b000b07308 */ /* 0x000ea20000000800 */
[----:B------:R-:W-:-:S07]  /*22630*/  FFMA.FTZ R185, R46, R22, -R9 ;  /* 0x000000162eb97223 */ /* 0x000fce0000010809 */
[----:B------:R-:W4:Y:S01]  /*22640*/  MUFU.EX2 R191, R191 ;  /* 0x000000bf00bf7308 */ /* 0x000f220000000800 */
[----:B0-----:R-:W-:Y:S01]  /*22650*/  FADD.FTZ R10, R178, R7 ;  /* 0x00000007b20a7221 */ /* 0x001fe20000010000 */
[----:B-----5:R-:W-:-:S06]  /*22660*/  FADD.FTZ R7, R187, R6 ;  /* 0x00000006bb077221 */ /* 0x020fcc0000010000 */
[----:B------:R-:W0:Y:S01]  /*22670*/  MUFU.EX2 R173, R173 ;  /* 0x000000ad00ad7308 */ /* 0x000e220000000800 */
[----:B------:R-:W-:-:S07]  /*22680*/  FFMA.FTZ R190, R47, R22, -R9 ;  /* 0x000000162fbe7223 */ /* 0x000fce0000010809 */
[----:B------:R-:W5:Y:S01]  /*22690*/  MUFU.EX2 R180, R180 ;  /* 0x000000b400b47308 */ /* 0x000f620000000800 */
[----:B-1----:R-:W-:Y:S01]  /*226a0*/  FADD.FTZ R11, R175, R10 ;  /* 0x0000000aaf0b7221 */ /* 0x002fe20000010000 */
[----:B---3--:R-:W-:-:S06]  /*226b0*/  FADD.FTZ R6, R188, R7 ;  /* 0x00000007bc067221 */ /* 0x008fcc0000010000 */
[----:B------:R-:W1:Y:S01]  /*226c0*/  MUFU.EX2 R174, R174 ;  /* 0x000000ae00ae7308 */ /* 0x000e620000000800 */
[----:B------:R-:W-:-:S07]  /*226d0*/  FFMA.FTZ R179, R50, R22, -R9 ;  /* 0x0000001632b37223 */ /* 0x000fce0000010809 */
[----:B------:R-:W3:Y:S01]  /*226e0*/  MUFU.EX2 R183, R183 ;  /* 0x000000b700b77308 */ /* 0x000ee20000000800 */
[----:B--2---:R-:W-:Y:S01]  /*226f0*/  FADD.FTZ R10, R176, R11 ;  /* 0x0000000bb00a7221 */ /* 0x004fe20000010000 */
[----:B----4-:R-:W-:-:S06]  /*22700*/  FADD.FTZ R7, R191, R6 ;  /* 0x00000006bf077221 */ /* 0x010fcc0000010000 */
        /* <DEDUP_REMOVED lines=55> */
[----:B------:R-:W1:Y:S08]  /*22a80*/  MUFU.EX2 R17, R17 ;  /* 0x0000001100117308 */ /* 0x000e700000000800 */
[----:B------:R-:W3:Y:S01]  /*22a90*/  MUFU.EX2 R162, R162 ;  /* 0x000000a200a27308 */ /* 0x000ee20000000800 */
[----:B--2---:R-:W-:Y:S01]  /*22aa0*/  FADD.FTZ R7, R158, R7 ;  /* 0x000000079e077221 */ /* 0x004fe20000010000 */
[----:B----4-:R-:W-:-:S06]  /*22ab0*/  FADD.FTZ R6, R168, R9 ;  /* 0x00000009a8067221 */ /* 0x010fcc0000010000 */
[----:B------:R-:W2:Y:S08]  /*22ac0*/  MUFU.EX2 R20, R20 ;  /* 0x0000001400147308 */ /* 0x000eb00000000800 */
[----:B------:R-:W4:Y:S01]  /*22ad0*/  MUFU.EX2 R160, R160 ;  /* 0x000000a000a07308 */ /* 0x000f220000000800 */
[----:B0-----:R-:W-:Y:S01]  /*22ae0*/  FADD.FTZ R10, R16, R7 ;  /* 0x00000007100a7221 */ /* 0x001fe20000010000 */
[----:B-----5:R-:W-:-:S06]  /*22af0*/  FADD.FTZ R7, R163, R6 ;  /* 0x00000006a3077221 */ /* 0x020fcc0000010000 */
[----:B------:R-:W0:Y:S08]  /*22b00*/  MUFU.EX2 R21, R21 ;  /* 0x0000001500157308 */ /* 0x000e300000000800 */
[----:B------:R-:W5:Y:S01]  /*22b10*/  MUFU.EX2 R159, R159 ;  /* 0x0000009f009f7308 */ /* 0x000f620000000800 */
[----:B-1----:R-:W-:Y:S01]  /*22b20*/  FADD.FTZ R9, R17, R10 ;  /* 0x0000000a11097221 */ /* 0x002fe20000010000 */
[----:B---3--:R-:W-:-:S03]  /*22b30*/  FADD.FTZ R7, R162, R7 ;  /* 0x00000007a2077221 */ /* 0x008fc60000010000 */
[----:B--2---:R-:W-:Y:S01]  /*22b40*/  FADD.FTZ R6, R20, R9 ;  /* 0x0000000914067221 */ /* 0x004fe20000010000 */
[----:B----4-:R-:W-:-:S03]  /*22b50*/  FADD.FTZ R10, R160, R7 ;  /* 0x00000007a00a7221 */ /* 0x010fc60000010000 */
[----:B0-----:R-:W-:Y:S01]  /*22b60*/  FADD.FTZ R6, R21, R6 ;  /* 0x0000000615067221 */ /* 0x001fe20000010000 */
[----:B------:R0:W-:Y:S01]  /*22b70*/  STL [R1+0x224], R8 ;  /* 0x0002240801007387 */ /* 0x0001e20000100800 */
[----:B-----5:R-:W-:-:S05]  /*22b80*/  FADD.FTZ R7, R159, R10 ;  /* 0x0000000a9f077221 */ /* 0x020fca0000010000 */
[----:B------:R1:W-:Y:S04]  /*22b90*/  STL.64 [R1+0x230], R6 ;  /* 0x0002300601007387 */ /* 0x0003e80000100a00 */
[----:B------:R-:W2:Y:S01]  /*22ba0*/  LD.E R9, desc[UR44][R18.64+0x250] ;  /* 0x0002502c12097980 */ /* 0x000ea2000c101900 */
[----:B------:R-:W-:Y:S01]  /*22bb0*/  LOP3.LUT R22, R61, 0x4, RZ, 0xfc, !PT ;  /* 0x000000043d167812 */ /* 0x000fe200078efcff */
[----:B--2---:R-:W-:-:S05]  /*22bc0*/  FMUL.FTZ R9, R13, R9 ;  /* 0x000000090d097220 */ /* 0x004fca0000410000 */
[----:B------:R2:W-:Y:S04]  /*22bd0*/  ST.E desc[UR44][R18.64+0x250], R9 ;  /* 0x0002500912007985 */ /* 0x0005e8000c10192c */
[----:B------:R-:W3:Y:S02]  /*22be0*/  LD.E R10, desc[UR44][R22.64] ;  /* 0x0000002c160a7980 */ /* 0x000ee4000c101900 */
[----:B---3--:R-:W-:-:S05]  /*22bf0*/  FMUL.FTZ R11, R13, R10 ;  /* 0x0000000a0d0b7220 */ /* 0x008fca0000410000 */
[----:B------:R3:W-:Y:S04]  /*22c00*/  ST.E desc[UR44][R22.64], R11 ;  /* 0x0000000b16007985 */ /* 0x0007e8000c10192c */
[----:B------:R-:W4:Y:S04]  /*22c10*/  LD.E R12, desc[UR44][R18.64+0x444] ;  /* 0x0004442c120c7980 */ /* 0x000f28000c101900 */
[----:B------:R-:W5:Y:S04]  /*22c20*/  LD.E R10, desc[UR44][R18.64+0x260] ;  /* 0x0002602c120a7980 */ /* 0x000f68000c101900 */
[----:B0-----:R-:W2:Y:S04]  /*22c30*/  LD.E R8, desc[UR44][R18.64+0x264] ;  /* 0x0002642c12087980 */ /* 0x001ea8000c101900 */
[----:B-1----:R-:W3:Y:S04]  /*22c40*/  LD.E R6, desc[UR44][R18.64+0x270] ;  /* 0x0002702c12067980 */ /* 0x002ee8000c101900 */
[----:B------:R-:W3:Y:S04]  /*22c50*/  LD.E R26, desc[UR44][R18.64+0x274] ;  /* 0x0002742c121a7980 */ /* 0x000ee8000c101900 */
        /* <DEDUP_REMOVED lines=56> */
[----:B------:R-:W3:Y:S01]  /*22fe0*/  LD.E R140, desc[UR44][R18.64+0x440] ;  /* 0x0004402c128c7980 */ /* 0x000ee2000c101900 */
[C---:B----4-:R-:W-:Y:S01]  /*22ff0*/  FMUL.FTZ R33, R13.reuse, R12 ;  /* 0x0000000c0d217220 */ /* 0x050fe20000410000 */
[C---:B-----5:R-:W-:Y:S01]  /*23000*/  FMUL.FTZ R7, R13.reuse, R10 ;  /* 0x0000000a0d077220 */ /* 0x060fe20000410000 */
[----:B--2---:R-:W-:-:S03]  /*23010*/  FMUL.FTZ R9, R13, R8 ;  /* 0x000000080d097220 */ /* 0x004fc60000410000 */
[----:B------:R-:W-:Y:S01]  /*23020*/  ST.E desc[UR44][R18.64+0x444], R33 ;  /* 0x0004442112007985 */ /* 0x000fe2000c10192c */
[----:B---3--:R-:W-:-:S03]  /*23030*/  FMUL.FTZ R11, R13, R6 ;  /* 0x000000060d0b7220 */ /* 0x008fc60000410000 */
[----:B------:R0:W-:Y:S01]  /*23040*/  ST.E desc[UR44][R18.64+0x260], R7 ;  /* 0x0002600712007985 */ /* 0x0001e2000c10192c */
[----:B------:R-:W-:-:S03]  /*23050*/  FMUL.FTZ R25, R13, R26 ;  /* 0x0000001a0d197220 */ /* 0x000fc60000410000 */
[----:B------:R1:W-:Y:S01]  /*23060*/  ST.E desc[UR44][R18.64+0x264], R9 ;  /* 0x0002640912007985 */ /* 0x0003e2000c10192c */
[C---:B------:R-:W-:Y:S01]  /*23070*/  FMUL.FTZ R27, R13.reuse, R28 ;  /* 0x0000001c0d1b7220 */ /* 0x040fe20000410000 */
[C---:B------:R-:W-:Y:S01]  /*23080*/  FMUL.FTZ R29, R13.reuse, R30 ;  /* 0x0000001e0d1d7220 */ /* 0x040fe20000410000 */
[C---:B------:R-:W-:Y:S01]  /*23090*/  FMUL.FTZ R31, R13.reuse, R32 ;  /* 0x000000200d1f7220 */ /* 0x040fe20000410000 */
[C---:B0-----:R-:W-:Y:S01]  /*230a0*/  FMUL.FTZ R7, R13.reuse, R34 ;  /* 0x000000220d077220 */ /* 0x041fe20000410000 */
[C---:B-1----:R-:W-:Y:S01]  /*230b0*/  FMUL.FTZ R9, R13.reuse, R36 ;  /* 0x000000240d097220 */ /* 0x042fe20000410000 */
[C---:B------:R-:W-:Y:S01]  /*230c0*/  FMUL.FTZ R33, R13.reuse, R38 ;  /* 0x000000260d217220 */ /* 0x040fe20000410000 */
[----:B------:R0:W-:Y:S01]  /*230d0*/  ST.E desc[UR44][R18.64+0x270], R11 ;  /* 0x0002700b12007985 */ /* 0x0001e2000c10192c */
[----:B------:R-:W-:-:S03]  /*230e0*/  FMUL.FTZ R35, R13, R40 ;  /* 0x000000280d237220 */ /* 0x000fc60000410000 */
[----:B------:R1:W-:Y:S01]  /*230f0*/  ST.E desc[UR44][R18.64+0x274], R25 ;  /* 0x0002741912007985 */ /* 0x0003e2000c10192c */
[----:B------:R-:W-:-:S03]  /*23100*/  FMUL.FTZ R37, R13, R42 ;  /* 0x0000002a0d257220 */ /* 0x000fc60000410000 */
[----:B------:R2:W-:Y:S04]  /*23110*/  ST.E desc[UR44][R18.64+0x280], R27 ;  /* 0x0002801b12007985 */ /* 0x0005e8000c10192c */
[----:B------:R3:W-:Y:S01]  /*23120*/  ST.E desc[UR44][R18.64+0x284], R29 ;  /* 0x0002841d12007985 */ /* 0x0007e2000c10192c */
[----:B0-----:R-:W-:-:S03]  /*23130*/  FMUL.FTZ R11, R13, R44 ;  /* 0x0000002c0d0b7220 */ /* 0x001fc60000410000 */
[----:B------:R0:W-:Y:S01]  /*23140*/  ST.E desc[UR44][R18.64+0x290], R31 ;  /* 0x0002901f12007985 */ /* 0x0001e2000c10192c */
[----:B-1----:R-:W-:-:S03]  /*23150*/  FMUL.FTZ R25, R13, R46 ;  /* 0x0000002e0d197220 */ /* 0x002fc60000410000 */
[----:B------:R1:W-:Y:S01]  /*23160*/  ST.E desc[UR44][R18.64+0x294], R7 ;  /* 0x0002940712007985 */ /* 0x0003e2000c10192c */
[----:B--2---:R-:W-:-:S03]  /*23170*/  FMUL.FTZ R27, R13, R48 ;  /* 0x000000300d1b7220 */ /* 0x004fc60000410000 */
[----:B------:R2:W-:Y:S01]  /*23180*/  ST.E desc[UR44][R18.64+0x2a0], R9 ;  /* 0x0002a00912007985 */ /* 0x0005e2000c10192c */
[----:B---3--:R-:W-:-:S03]  /*23190*/  FMUL.FTZ R29, R13, R50 ;  /* 0x000000320d1d7220 */ /* 0x008fc60000410000 */
[----:B------:R3:W-:Y:S01]  /*231a0*/  ST.E desc[UR44][R18.64+0x2a4], R33 ;  /* 0x0002a42112007985 */ /* 0x0007e2000c10192c */
[C---:B0-----:R-:W-:Y:S01]  /*231b0*/  FMUL.FTZ R31, R13.reuse, R52 ;  /* 0x000000340d1f7220 */ /* 0x041fe20000410000 */
[C---:B-1----:R-:W-:Y:S01]  /*231c0*/  FMUL.FTZ R7, R13.reuse, R54 ;  /* 0x000000360d077220 */ /* 0x042fe20000410000 */
[C---:B--2---:R-:W-:Y:S01]  /*231d0*/  FMUL.FTZ R9, R13.reuse, R56 ;  /* 0x000000380d097220 */ /* 0x044fe20000410000 */
[C---:B---3--:R-:W-:Y:S01]  /*231e0*/  FMUL.FTZ R33, R13.reuse, R58 ;  /* 0x0000003a0d217220 */ /* 0x048fe20000410000 */
[----:B------:R0:W-:Y:S04]  /*231f0*/  ST.E desc[UR44][R18.64+0x2b0], R35 ;  /* 0x0002b02312007985 */ /* 0x0001e8000c10192c */
[----:B------:R1:W-:Y:S04]  /*23200*/  ST.E desc[UR44][R18.64+0x2b4], R37 ;  /* 0x0002b42512007985 */ /* 0x0003e8000c10192c */
        /* <DEDUP_REMOVED lines=10> */
[----:B0-----:R-:W-:-:S03]  /*232b0*/  FMUL.FTZ R27, R13, R68 ;  /* 0x000000440d1b7220 */ /* 0x001fc60000410000 */
[----:B------:R0:W-:Y:S01]  /*232c0*/  ST.E desc[UR44][R18.64+0x2f0], R9 ;  /* 0x0002f00912007985 */ /* 0x0001e2000c10192c */
[----:B-1----:R-:W-:-:S03]  /*232d0*/  FMUL.FTZ R29, R13, R70 ;  /* 0x000000460d1d7220 */ /* 0x002fc60000410000 */
[----:B------:R1:W-:Y:S01]  /*232e0*/  ST.E desc[UR44][R18.64+0x2f4], R33 ;  /* 0x0002f42112007985 */ /* 0x0003e2000c10192c */
[C---:B--2---:R-:W-:Y:S01]  /*232f0*/  FMUL.FTZ R31, R13.reuse, R72 ;  /* 0x000000480d1f7220 */ /* 0x044fe20000410000 */
[C---:B---3--:R-:W-:Y:S01]  /*23300*/  FMUL.FTZ R7, R13.reuse, R74 ;  /* 0x0000004a0d077220 */ /* 0x048fe20000410000 */
[C---:B0-----:R-:W-:Y:S01]  /*23310*/  FMUL.FTZ R9, R13.reuse, R76 ;  /* 0x0000004c0d097220 */ /* 0x041fe20000410000 */
[C---:B-1----:R-:W-:Y:S01]  /*23320*/  FMUL.FTZ R33, R13.reuse, R78 ;  /* 0x0000004e0d217220 */ /* 0x042fe20000410000 */
        /* <DEDUP_REMOVED lines=60> */
[----:B------:R-:W-:Y:S01]  /*236f0*/  FMUL.FTZ R13, R13, R140 ;  /* 0x0000008c0d0d7220 */ /* 0x000fe20000410000 */
[----:B------:R-:W-:-:S04]  /*23700*/  LOP3.LUT R12, R61, 0x8, RZ, 0xfc, !PT ;  /* 0x000000083d0c7812 */ /* 0x000fc800078efcff */
[----:B------:R0:W-:Y:S04]  /*23710*/  ST.E desc[UR44][R18.64+0x440], R13 ;  /* 0x0004400d12007985 */ /* 0x0001e8000c10192c */
[----:B------:R-:W-:Y:S04]  /*23720*/  ST.E desc[UR44][R18.64+0x3f0], R35 ;  /* 0x0003f02312007985 */ /* 0x000fe8000c10192c */
[----:B------:R-:W-:Y:S01]  /*23730*/  ST.E desc[UR44][R18.64+0x3f4], R37 ;  /* 0x0003f42512007985 */ /* 0x000fe2000c10192c */
[----:B0-----:R-:W-:-:S03]  /*23740*/  IMAD.MOV.U32 R13, RZ, RZ, R23 ;  /* 0x000000ffff0d7224 */ /* 0x001fc600078e0017 */
[----:B------:R0:W-:Y:S04]  /*23750*/  ST.E desc[UR44][R18.64+0x400], R11 ;  /* 0x0004000b12007985 */ /* 0x0001e8000c10192c */
[----:B------:R1:W-:Y:S04]  /*23760*/  ST.E desc[UR44][R18.64+0x404], R25 ;  /* 0x0004041912007985 */ /* 0x0003e8000c10192c */
[----:B------:R2:W-:Y:S04]  /*23770*/  ST.E desc[UR44][R18.64+0x410], R27 ;  /* 0x0004101b12007985 */ /* 0x0005e8000c10192c */
[----:B------:R-:W-:Y:S04]  /*23780*/  ST.E desc[UR44][R18.64+0x414], R29 ;  /* 0x0004141d12007985 */ /* 0x000fe8000c10192c */
[----:B------:R-:W-:Y:S04]  /*23790*/  ST.E desc[UR44][R18.64+0x420], R31 ;  /* 0x0004201f12007985 */ /* 0x000fe8000c10192c */
[----:B------:R3:W-:Y:S04]  /*237a0*/  ST.E desc[UR44][R18.64+0x424], R7 ;  /* 0x0004240712007985 */ /* 0x0007e8000c10192c */
[----:B------:R4:W-:Y:S04]  /*237b0*/  ST.E desc[UR44][R18.64+0x430], R9 ;  /* 0x0004300912007985 */ /* 0x0009e8000c10192c */
[----:B------:R5:W-:Y:S04]  /*237c0*/  ST.E desc[UR44][R18.64+0x434], R33 ;  /* 0x0004342112007985 */ /* 0x000be8000c10192c */
[----:B0-----:R-:W1:Y:S01]  /*237d0*/  LD.E R11, desc[UR44][R12.64] ;  /* 0x0000002c0c0b7980 */ /* 0x001e62000c101900 */
[----:B------:R-:W-:Y:S01]  /*237e0*/  LOP3.LUT R10, R61, 0xc, RZ, 0xfc, !PT ;  /* 0x0000000c3d0a7812 */ /* 0x000fe200078efcff */
[----:B-1----:R-:W-:Y:S01]  /*237f0*/  FMUL.FTZ R25, R24, R11 ;  /* 0x0000000b18197220 */ /* 0x002fe20000410000 */
[----:B------:R-:W-:-:S04]  /*23800*/  IMAD.MOV.U32 R11, RZ, RZ, R23 ;  /* 0x000000ffff0b7224 */ /* 0x000fc800078e0017 */
[----:B------:R0:W-:Y:S04]  /*23810*/  ST.E desc[UR44][R12.64], R25 ;  /* 0x000000190c007985 */ /* 0x0001e8000c10192c */
[----:B--2---:R-:W2:Y:S02]  /*23820*/  LD.E R27, desc[UR44][R10.64] ;  /* 0x0000002c0a1b7980 */ /* 0x004ea4000c101900 */
[----:B--2---:R-:W-:-:S05]  /*23830*/  FMUL.FTZ R27, R24, R27 ;  /* 0x0000001b181b7220 */ /* 0x004fca0000410000 */
[----:B------:R1:W-:Y:S04]  /*23840*/  ST.E desc[UR44][R10.64], R27 ;  /* 0x0000001b0a007985 */ /* 0x0003e8000c10192c */
[----:B------:R-:W2:Y:S04]  /*23850*/  LD.E R143, desc[UR44][R18.64+0x44c] ;  /* 0x00044c2c128f7980 */ /* 0x000ea8000c101900 */
[----:B---3--:R-:W3:Y:S04]  /*23860*/  LD.E R7, desc[UR44][R18.64+0x268] ;  /* 0x0002682c12077980 */ /* 0x008ee8000c101900 */
[----:B----4-:R-:W4:Y:S04]  /*23870*/  LD.E R9, desc[UR44][R18.64+0x26c] ;  /* 0x00026c2c12097980 */ /* 0x010f28000c101900 */
[----:B------:R-:W4:Y:S04]  /*23880*/  LD.E R29, desc[UR44][R18.64+0x278] ;  /* 0x0002782c121d7980 */ /* 0x000f28000c101900 */
[----:B------:R-:W4:Y:S04]  /*23890*/  LD.E R31, desc[UR44][R18.64+0x27c] ;  /* 0x00027c2c121f7980 */ /* 0x000f28000c101900 */
[----:B-----5:R-:W5:Y:S04]  /*238a0*/  LD.E R33, desc[UR44][R18.64+0x288] ;  /* 0x0002882c12217980 */ /* 0x020f68000c101900 */
[----:B------:R-:W5:Y:S04]  /*238b0*/  LD.E R35, desc[UR44][R18.64+0x28c] ;  /* 0x00028c2c12237980 */ /* 0x000f68000c101900 */
[----:B0-----:R-:W5:Y:S04]  /*238c0*/  LD.E R25, desc[UR44][R18.64+0x298] ;  /* 0x0002982c12197980 */ /* 0x001f68000c101900 */
[----:B------:R-:W5:Y:S04]  /*238d0*/  LD.E R37, desc[UR44][R18.64+0x29c] ;  /* 0x00029c2c12257980 */ /* 0x000f68000c101900 */
[----:B------:R-:W5:Y:S04]  /*238e0*/  LD.E R39, desc[UR44][R18.64+0x2a8] ;  /* 0x0002a82c12277980 */ /* 0x000f68000c101900 */
[----:B-1----:R-:W5:Y:S04]  /*238f0*/  LD.E R27, desc[UR44][R18.64+0x2ac] ;  /* 0x0002ac2c121b7980 */ /* 0x002f68000c101900 */
[----:B------:R-:W5:Y:S04]  /*23900*/  LD.E R41, desc[UR44][R18.64+0x2b8] ;  /* 0x0002b82c12297980 */ /* 0x000f68000c101900 */
        /* <DEDUP_REMOVED lines=49> */
[----:B------:R-:W5:Y:S01]  /*23c20*/  LD.E R141, desc[UR44][R18.64+0x448] ;  /* 0x0004482c128d7980 */ /* 0x000f62000c101900 */
[C---:B--2---:R-:W-:Y:S01]  /*23c30*/  FMUL.FTZ R143, R24.reuse, R143 ;  /* 0x0000008f188f7220 */ /* 0x044fe20000410000 */
[C---:B---3--:R-:W-:Y:S01]  /*23c40*/  FMUL.FTZ R7, R24.reuse, R7 ;  /* 0x0000000718077220 */ /* 0x048fe20000410000 */
[C---:B----4-:R-:W-:Y:S01]  /*23c50*/  FMUL.FTZ R9, R24.reuse, R9 ;  /* 0x0000000918097220 */ /* 0x050fe20000410000 */
[C---:B------:R-:W-:Y:S01]  /*23c60*/  FMUL.FTZ R29, R24.reuse, R29 ;  /* 0x0000001d181d7220 */ /* 0x040fe20000410000 */
[C---:B------:R-:W-:Y:S01]  /*23c70*/  FMUL.FTZ R31, R24.reuse, R31 ;  /* 0x0000001f181f7220 */ /* 0x040fe20000410000 */
[C---:B-----5:R-:W-:Y:S01]  /*23c80*/  FMUL.FTZ R33, R24.reuse, R33 ;  /* 0x0000002118217220 */ /* 0x060fe20000410000 */
        /* <DEDUP_REMOVED lines=56> */
[----:B------:R-:W-:Y:S04]  /*24010*/  ST.E desc[UR44][R18.64+0x44c], R143 ;  /* 0x00044c8f12007985 */ /* 0x000fe8000c10192c */
[----:B------:R-:W-:Y:S04]  /*24020*/  ST.E desc[UR44][R18.64+0x268], R7 ;  /* 0x0002680712007985 */ /* 0x000fe8000c10192c */
[----:B------:R-:W-:Y:S04]  /*24030*/  ST.E desc[UR44][R18.64+0x26c], R9 ;  /* 0x00026c0912007985 */ /* 0x000fe8000c10192c */
[----:B------:R-:W-:Y:S04]  /*24040*/  ST.E desc[UR44][R18.64+0x278], R29 ;  /* 0x0002781d12007985 */ /* 0x000fe8000c10192c */
[----:B------:R-:W-:Y:S04]  /*24050*/  ST.E desc[UR44][R18.64+0x27c], R31 ;  /* 0x00027c1f12007985 */ /* 0x000fe8000c10192c */
[----:B------:R-:W-:Y:S04]  /*24060*/  ST.E desc[UR44][R18.64+0x288], R33 ;  /* 0x0002882112007985 */ /* 0x000fe8000c10192c */
[----:B------:R-:W-:Y:S04]  /*24070*/  ST.E desc[UR44][R18.64+0x28c], R35 ;  /* 0x00028c2312007985 */ /* 0x000fe8000c10192c */
[----:B------:R0:W-:Y:S04]  /*24080*/  ST.E desc[UR44][R18.64+0x298], R25 ;  /* 0x0002981912007985 */ /* 0x0001e8000c10192c */
[----:B------:R-:W-:Y:S04]  /*24090*/  ST.E desc[UR44][R18.64+0x29c], R37 ;  /* 0x00029c2512007985 */ /* 0x000fe8000c10192c */
[----:B------:R-:W-:Y:S04]  /*240a0*/  ST.E desc[UR44][R18.64+0x2a8], R39 ;  /* 0x0002a82712007985 */ /* 0x000fe8000c10192c */
[----:B------:R1:W-:Y:S04]  /*240b0*/  ST.E desc[UR44][R18.64+0x2ac], R27 ;  /* 0x0002ac1b12007985 */ /* 0x0003e8000c10192c */
[----:B------:R-:W-:Y:S04]  /*240c0*/  ST.E desc[UR44][R18.64+0x2b8], R41 ;  /* 0x0002b82912007985 */ /* 0x000fe8000c10192c */
        /* <DEDUP_REMOVED lines=49> */
[----:B------:R-:W-:Y:S01]  /*243e0*/  ST.E desc[UR44][R18.64+0x448], R141 ;  /* 0x0004488d12007985 */ /* 0x000fe2000c10192c */
[----:B------:R2:W-:Y:S06]  /*243f0*/  BAR.SYNC.DEFER_BLOCKING R237, 0x100 ;  /* 0x000400ed0000751d */ /* 0x0005ec0000010000 */
[----:B0-----:R-:W3:Y:S04]  /*24400*/  LD.E R25, desc[UR44][R18.64+0x250] ;  /* 0x0002502c12197980 */ /* 0x001ee8000c101900 */
[----:B------:R-:W4:Y:S04]  /*24410*/  LD.E R9, desc[UR44][R14.64] ;  /* 0x0000002c0e097980 */ /* 0x000f28000c101900 */
[----:B------:R-:W4:Y:S04]  /*24420*/  LD.E.64 R6, desc[UR44][R18.64+0xa8] ;  /* 0x0000a82c12067980 */ /* 0x000f28000c101b00 */
[----:B---3--:R0:W-:Y:S04]  /*24430*/  ST.E desc[UR44][R18.64+0x250], R25 ;  /* 0x0002501912007985 */ /* 0x0081e8000c10192c */
[----:B-1----:R-:W3:Y:S04]  /*24440*/  LD.E R27, desc[UR44][R22.64] ;  /* 0x0000002c161b7980 */ /* 0x002ee8000c101900 */
[----:B---3--:R1:W-:Y:S04]  /*24450*/  ST.E desc[UR44][R22.64], R27 ;  /* 0x0000001b16007985 */ /* 0x0083e8000c10192c */
[----:B------:R-:W3:Y:S04]  /*24460*/  LD.E R29, desc[UR44][R12.64] ;  /* 0x0000002c0c1d7980 */ /* 0x000ee8000c101900 */
[----:B---3--:R3:W-:Y:S04]  /*24470*/  ST.E desc[UR44][R12.64], R29 ;  /* 0x0000001d0c007985 */ /* 0x0087e8000c10192c */
[----:B------:R-:W5:Y:S04]  /*24480*/  LD.E R31, desc[UR44][R10.64] ;  /* 0x0000002c0a1f7980 */ /* 0x000f68000c101900 */
[----:B-----5:R5:W-:Y:S04]  /*24490*/  ST.E desc[UR44][R10.64], R31 ;  /* 0x0000001f0a007985 */ /* 0x020be8000c10192c */
[----:B------:R-:W2:Y:S04]  /*244a0*/  LD.E R33, desc[UR44][R18.64+0x260] ;  /* 0x0002602c12217980 */ /* 0x000ea8000c101900 */
[----:B------:R-:W4:Y:S04]  /*244b0*/  LD.E R35, desc[UR44][R18.64+0x264] ;  /* 0x0002642c12237980 */ /* 0x000f28000c101900 */
[----:B------:R-:W4:Y:S04]  /*244c0*/  LD.E R37, desc[UR44][R18.64+0x268] ;  /* 0x0002682c12257980 */ /* 0x000f28000c101900 */
[----:B0-----:R-:W4:Y:S04]  /*244d0*/  LD.E R25, desc[UR44][R18.64+0x26c] ;  /* 0x00026c2c12197980 */ /* 0x001f28000c101900 */
[----:B------:R-:W4:Y:S04]  /*244e0*/  LD.E R39, desc[UR44][R18.64+0x270] ;  /* 0x0002702c12277980 */ /* 0x000f28000c101900 */
[----:B------:R-:W4:Y:S04]  /*244f0*/  LD.E R41, desc[UR44][R18.64+0x274] ;  /* 0x0002742c12297980 */ /* 0x000f28000c101900 */
[----:B-1----:R-:W4:Y:S04]  /*24500*/  LD.E R27, desc[UR44][R18.64+0x278] ;  /* 0x0002782c121b7980 */ /* 0x002f28000c101900 */
[----:B------:R-:W4:Y:S04]  /*24510*/  LD.E R43, desc[UR44][R18.64+0x27c] ;  /* 0x00027c2c122b7980 */ /* 0x000f28000c101900 */
[----:B---3--:R-:W3:Y:S04]  /*24520*/  LD.E R29, desc[UR44][R18.64+0x280] ;  /* 0x0002802c121d7980 */ /* 0x008ee8000c101900 */
[----:B------:R-:W3:Y:S04]  /*24530*/  LD.E R45, desc[UR44][R18.64+0x284] ;  /* 0x0002842c122d7980 */ /* 0x000ee8000c101900 */
[----:B-----5:R-:W5:Y:S04]  /*24540*/  LD.E R31, desc[UR44][R18.64+0x288] ;  /* 0x0002882c121f7980 */ /* 0x020f68000c101900 */
        /* <DEDUP_REMOVED lines=113> */
[----:B--2---:R-:W-:Y:S04]  /*24c60*/  ST.E desc[UR44][R18.64+0x260], R33 ;  /* 0x0002602112007985 */ /* 0x004fe8000c10192c */
[----:B----4-:R-:W-:Y:S04]  /*24c70*/  ST.E desc[UR44][R18.64+0x264], R35 ;  /* 0x0002642312007985 */ /* 0x010fe8000c10192c */
[----:B------:R-:W-:Y:S04]  /*24c80*/  ST.E desc[UR44][R18.64+0x268], R37 ;  /* 0x0002682512007985 */ /* 0x000fe8000c10192c */
[----:B------:R-:W-:Y:S04]  /*24c90*/  ST.E desc[UR44][R18.64+0x26c], R25 ;  /* 0x00026c1912007985 */ /* 0x000fe8000c10192c */
[----:B------:R-:W-:Y:S04]  /*24ca0*/  ST.E desc[UR44][R18.64+0x270], R39 ;  /* 0x0002702712007985 */ /* 0x000fe8000c10192c */
[----:B------:R-:W-:Y:S04]  /*24cb0*/  ST.E desc[UR44][R18.64+0x274], R41 ;  /* 0x0002742912007985 */ /* 0x000fe8000c10192c */
[----:B------:R-:W-:Y:S04]  /*24cc0*/  ST.E desc[UR44][R18.64+0x278], R27 ;  /* 0x0002781b12007985 */ /* 0x000fe8000c10192c */
[----:B------:R-:W-:Y:S04]  /*24cd0*/  ST.E desc[UR44][R18.64+0x27c], R43 ;  /* 0x00027c2b12007985 */ /* 0x000fe8000c10192c */
[----:B---3--:R-:W-:Y:S04]  /*24ce0*/  ST.E desc[UR44][R18.64+0x280], R29 ;  /* 0x0002801d12007985 */ /* 0x008fe8000c10192c */
[----:B------:R-:W-:Y:S04]  /*24cf0*/  ST.E desc[UR44][R18.64+0x284], R45 ;  /* 0x0002842d12007985 */ /* 0x000fe8000c10192c */
[----:B-----5:R-:W-:Y:S04]  /*24d00*/  ST.E desc[UR44][R18.64+0x288], R31 ;  /* 0x0002881f12007985 */ /* 0x020fe8000c10192c */
        /* <DEDUP_REMOVED lines=75> */
[----:B------:R1:W-:Y:S04]  /*251c0*/  ST.E desc[UR44][R18.64+0x3b8], R24 ;  /* 0x0003b81812007985 */ /* 0x0003e8000c10192c */
[----:B------:R-:W-:Y:S04]  /*251d0*/  ST.E desc[UR44][R18.64+0x3bc], R26 ;  /* 0x0003bc1a12007985 */ /* 0x000fe8000c10192c */
[----:B------:R2:W-:Y:S04]  /*251e0*/  ST.E desc[UR44][R18.64+0x3c0], R28 ;  /* 0x0003c01c12007985 */ /* 0x0005e8000c10192c */
        /* <DEDUP_REMOVED lines=35> */
[----:B0-----:R-:W5:Y:S04]  /*25420*/  LDL R8, [R1+0x88] ;  /* 0x0000880001087983 */ /* 0x001f680000100800 */
[----:B-1----:R-:W5:Y:S04]  /*25430*/  LD.E R24, desc[UR44][R18.64+0x250] ;  /* 0x0002502c12187980 */ /* 0x002f68000c101900 */
[----:B--2---:R-:W2:Y:S04]  /*25440*/  LD.E R28, desc[UR44][R18.64+0x260] ;  /* 0x0002602c121c7980 */ /* 0x004ea8000c101900 */
[----:B------:R-:W2:Y:S04]  /*25450*/  LD.E R29, desc[UR44][R18.64+0x264] ;  /* 0x0002642c121d7980 */ /* 0x000ea8000c101900 */
[----:B---3--:R-:W2:Y:S04]  /*25460*/  LD.E R30, desc[UR44][R18.64+0x268] ;  /* 0x0002682c121e7980 */ /* 0x008ea8000c101900 */
[----:B------:R-:W2:Y:S04]  /*25470*/  LD.E R31, desc[UR44][R18.64+0x26c] ;  /* 0x00026c2c121f7980 */ /* 0x000ea8000c101900 */
[----:B----4-:R-:W2:Y:S04]  /*25480*/  LD.E R32, desc[UR44][R18.64+0x270] ;  /* 0x0002702c12207980 */ /* 0x010ea8000c101900 */
[----:B------:R-:W2:Y:S04]  /*25490*/  LD.E R33, desc[UR44][R18.64+0x274] ;  /* 0x0002742c12217980 */ /* 0x000ea8000c101900 */
[----:B-----5:R-:W2:Y:S04]  /*254a0*/  LD.E R34, desc[UR44][R18.64+0x278] ;  /* 0x0002782c12227980 */ /* 0x020ea8000c101900 */
[----:B------:R-:W2:Y:S04]  /*254b0*/  LD.E R35, desc[UR44][R18.64+0x27c] ;  /* 0x00027c2c12237980 */ /* 0x000ea8000c101900 */
        /* <DEDUP_REMOVED lines=118> */
[----:B------:R-:W2:Y:S01]  /*25c20*/  LD.E R151, desc[UR44][R18.64+0x44c] ;  /* 0x00044c2c12977980 */ /* 0x000ea2000c101900 */
[----:B------:R-:W-:Y:S01]  /*25c30*/  IMAD R6, R9, 0xc00, R6 ;  /* 0x00000c0009067824 */ /* 0x000fe200078e0206 */
[----:B------:R-:W-:-:S02]  /*25c40*/  ISETP.NE.U32.AND P1, PT, R8, RZ, PT ;  /* 0x000000ff0800720c */ /* 0x000fc40003f25070 */
[----:B------:R-:W-:Y:S02]  /*25c50*/  R2UR UR7, R7 ;  /* 0x00000000070772ca */ /* 0x000fe400000e0000 */
[----:B------:R-:W-:Y:S02]  /*25c60*/  R2UR UR6, R6 ;  /* 0x00000000060672ca */ /* 0x000fe400000e0000 */
[----:B------:R-:W-:Y:S02]  /*25c70*/  F2FP.F16.F32.PACK_AB R152, R4, R3 ;  /* 0x000000030498723e */ /* 0x000fe400000000ff */
[----:B------:R-:W-:Y:S02]  /*25c80*/  F2FP.F16.F32.PACK_AB R154, R154, R5 ;  /* 0x000000059a9a723e */ /* 0x000fe400000000ff */
[----:B------:R-:W-:Y:S02]  /*25c90*/  F2FP.F16.F32.PACK_AB R153, R153, R194 ;  /* 0x000000c29999723e */ /* 0x000fe400000000ff */
[----:B------:R-:W-:Y:S01]  /*25ca0*/  F2FP.F16.F32.PACK_AB R155, R196, R155 ;  /* 0x0000009bc49b723e */ /* 0x000fe200000000ff */
[----:B------:R-:W-:Y:S01]  /*25cb0*/  VOTEU.ANY UP0, P1 ;  /* 0x00000000003f7886 */ /* 0x000fe20000800100 */
[----:B------:R-:W-:-:S02]  /*25cc0*/  VIADD R4, R6, 0x80 ;  /* 0x0000008006047836 */ /* 0x000fc40000000000 */
[----:B------:R-:W-:Y:S01]  /*25cd0*/  IMAD.MOV.U32 R5, RZ, RZ, R7 ;  /* 0x000000ffff057224 */ /* 0x000fe200078e0007 */
[----:B--2---:R-:W-:-:S06]  /*25ce0*/  WARPGROUP.ARRIVE ;  /* 0x00000000000079c5 */ /* 0x004fcc0000000000 */
[----:B------:R-:W-:Y:S01]  /*25cf0*/  HGMMA.64x256x16.F32 R24, R152, gdesc[UR4].tnspB, R24, UP0, gsb0 ;  /* 0x43e0000498187df0 */ /* 0x000fe2000b800818 */
[----:B------:R-:W-:Y:S02]  /*25d00*/  R2UR UR6, R4 ;  /* 0x00000000040672ca */ /* 0x000fe400000e0000 */
[----:B------:R-:W-:Y:S01]  /*25d10*/  R2UR UR7, R5 ;  /* 0x00000000050772ca */ /* 0x000fe200000e0000 */
[----:B------:R-:W-:Y:S02]  /*25d20*/  VIADD R4, R6, 0x100 ;  /* 0x0000010006047836 */ /* 0x000fe40000000000 */
[----:B------:R-:W-:Y:S01]  /*25d30*/  IMAD.MOV.U32 R5, RZ, RZ, R7 ;  /* 0x000000ffff057224 */ /* 0x000fe200078e0007 */
[----:B------:R-:W-:Y:S02]  /*25d40*/  WARPGROUP.DEPBAR.LE gsb0, 0x0 ;  /* 0x00008000000079c5 */ /* 0x000fe40000010000 */
[----:B------:R-:W-:Y:S01]  /*25d50*/  ST.E desc[UR44][R18.64+0x250], R24 ;  /* 0x0002501812007985 */ /* 0x000fe2000c10192c */
[----:B------:R-:W-:-:S02]  /*25d60*/  F2FP.F16.F32.PACK_AB R152, R178, R177 ;  /* 0x000000b1b298723e */ /* 0x000fc400000000ff */
[----:B------:R-:W-:Y:S01]  /*25d70*/  F2FP.F16.F32.PACK_AB R154, R176, R175 ;  /* 0x000000afb09a723e */ /* 0x000fe200000000ff */
[----:B------:R-:W-:Y:S01]  /*25d80*/  ST.E desc[UR44][R22.64], R25 ;  /* 0x0000001916007985 */ /* 0x000fe2000c10192c */
[----:B------:R-:W-:Y:S02]  /*25d90*/  F2FP.F16.F32.PACK_AB R153, R187, R184 ;  /* 0x000000b8bb99723e */ /* 0x000fe400000000ff */
[----:B------:R-:W-:Y:S01]  /*25da0*/  F2FP.F16.F32.PACK_AB R155, R191, R188 ;  /* 0x000000bcbf9b723e */ /* 0x000fe200000000ff */
        /* <DEDUP_REMOVED lines=125> */
[----:B------:R0:W-:Y:S02]  /*26580*/  ST.E desc[UR44][R18.64+0x44c], R151 ;  /* 0x00044c9712007985 */ /* 0x0001e4000c10192c */
[----:B0-----:R-:W-:-:S06]  /*26590*/  WARPGROUP.ARRIVE ;  /* 0x00000000000079c5 */ /* 0x001fcc0000000000 */
[----:B------:R-:W-:Y:S01]  /*265a0*/  HGMMA.64x256x16.F32 R24, R152, gdesc[UR4].tnspB, R24, gsb0 ;  /* 0x43e0000498187df0 */ /* 0x000fe20008000818 */
[----:B------:R-:W-:Y:S01]  /*265b0*/  R2UR UR6, R4 ;  /* 0x00000000040672ca */ /* 0x000fe200000e0000 */
[----:B------:R-:W-:Y:S01]  /*265c0*/  STL [R1+0x88], R2 ;  /* 0x0000880201007387 */ /* 0x000fe20000100800 */
        /* <DEDUP_REMOVED lines=281> */
[----:B------:R-:W-:Y:S01]  /*27760*/  VIADD R6, R6, 0x280 ;  /* 0x0000028006067836 */ /* 0x000fe20000000000 */
[----:B------:R-:W-:Y:S01]  /*27770*/  F2FP.F16.F32.PACK_AB R159, R159, R160 ;  /* 0x000000a09f9f723e */ /* 0x000fe200000000ff */
[----:B------:R-:W-:Y:S02]  /*27780*/  WARPGROUP.DEPBAR.LE gsb0, 0x0 ;  /* 0x00008000000079c5 */ /* 0x000fe40000010000 */
[----:B------:R-:W-:Y:S01]  /*27790*/  ST.E desc[UR44][R18.64+0x250], R24 ;  /* 0x0002501812007985 */ /* 0x000fe2000c10192c */
[----:B------:R-:W-:Y:S02]  /*277a0*/  F2FP.F16.F32.PACK_AB R152, R161, R156 ;  /* 0x0000009ca198723e */ /* 0x000fe400000000ff */
[----:B------:R-:W-:Y:S01]  /*277b0*/  F2FP.F16.F32.PACK_AB R154, R158, R157 ;  /* 0x0000009d9e9a723e */ /* 0x000fe200000000ff */
[----:B------:R-:W-:Y:S01]  /*277c0*/  ST.E desc[UR44][R22.64], R25 ;  /* 0x0000001916007985 */ /* 0x000fe2000c10192c */
[----:B------:R-:W-:-:S02]  /*277d0*/  F2FP.F16.F32.PACK_AB R153, R181, R170 ;  /* 0x000000aab599723e */ /* 0x000fc400000000ff */
        /* <DEDUP_REMOVED lines=131> */
[----:B------:R-:W-:Y:S02]  /*28010*/  R2UR UR7, R7 ;  /* 0x00000000070772ca */ /* 0x000fe400000e0000 */
[----:B------:R-:W-:Y:S02]  /*28020*/  F2FP.F16.F32.PACK_AB R156, R17, R16 ;  /* 0x00000010119c723e */ /* 0x000fe400000000ff */
[----:B------:R-:W-:Y:S02]  /*28030*/  F2FP.F16.F32.PACK_AB R158, R21, R20 ;  /* 0x00000014159e723e */ /* 0x000fe400000000ff */
[----:B------:R-:W-:Y:S01]  /*28040*/  F2FP.F16.F32.PACK_AB R157, R162, R163 ;  /* 0x000000a3a29d723e */ /* 0x000fe200000000ff */
[----:B------:R-:W-:-:S02]  /*28050*/  WARPGROUP.DEPBAR.LE gsb0, 0x0 ;  /* 0x00008000000079c5 */ /* 0x000fc40000010000 */
        /* <DEDUP_REMOVED lines=130> */
[----:B------:R-:W-:Y:S02]  /*28880*/  STL [R1+0x88], R2 ;  /* 0x0000880201007387 */ /* 0x000fe40000100800 */
[----:B------:R-:W-:Y:S02]  /*28890*/  WARPGROUP.DEPBAR.LE gsb0, 0x0 ;  /* 0x00008000000079c5 */ /* 0x000fe40000010000 */
        /* <DEDUP_REMOVED lines=128> */
[----:B------:R-:W-:Y:S04]  /*290a0*/  STL [R1+0x88], R2 ;  /* 0x0000880201007387 */ /* 0x000fe80000100800 */
[----:B------:R-:W2:Y:S04]  /*290b0*/  LD.E R3, desc[UR44][R18.64+0x250] ;  /* 0x0002502c12037980 */ /* 0x000ea8000c101900 */
[----:B--2---:R0:W-:Y:S04]  /*290c0*/  ST.E desc[UR44][R18.64+0x250], R3 ;  /* 0x0002500312007985 */ /* 0x0041e8000c10192c */
[----:B------:R-:W2:Y:S04]  /*290d0*/  LD.E R5, desc[UR44][R22.64] ;  /* 0x0000002c16057980 */ /* 0x000ea8000c101900 */
[----:B--2---:R1:W-:Y:S04]  /*290e0*/  ST.E desc[UR44][R22.64], R5 ;  /* 0x0000000516007985 */ /* 0x0043e8000c10192c */
[----:B------:R-:W2:Y:S04]  /*290f0*/  LD.E R4, desc[UR44][R12.64] ;  /* 0x0000002c0c047980 */ /* 0x000ea8000c101900 */
[----:B--2---:R2:W-:Y:S04]  /*29100*/  ST.E desc[UR44][R12.64], R4 ;  /* 0x000000040c007985 */ /* 0x0045e8000c10192c */
[----:B------:R-:W3:Y:S04]  /*29110*/  LD.E R6, desc[UR44][R10.64] ;  /* 0x0000002c0a067980 */ /* 0x000ee8000c101900 */
[----:B---3--:R3:W-:Y:S04]  /*29120*/  ST.E desc[UR44][R10.64], R6 ;  /* 0x000000060a007985 */ /* 0x0087e8000c10192c */
[----:B------:R-:W4:Y:S04]  /*29130*/  LD.E R7, desc[UR44][R18.64+0x260] ;  /* 0x0002602c12077980 */ /* 0x000f28000c101900 */
[----:B------:R-:W5:Y:S04]  /*29140*/  LD.E R9, desc[UR44][R18.64+0x264] ;  /* 0x0002642c12097980 */ /* 0x000f68000c101900 */
[----:B------:R-:W5:Y:S04]  /*29150*/  LD.E R17, desc[UR44][R18.64+0x268] ;  /* 0x0002682c12117980 */ /* 0x000f68000c101900 */
[----:B------:R-:W5:Y:S04]  /*29160*/  LD.E R21, desc[UR44][R18.64+0x26c] ;  /* 0x00026c2c12157980 */ /* 0x000f68000c101900 */
[----:B0-----:R-:W5:Y:S04]  /*29170*/  LD.E R3, desc[UR44][R18.64+0x270] ;  /* 0x0002702c12037980 */ /* 0x001f68000c101900 */
[----:B------:R-:W5:Y:S04]  /*29180*/  LD.E R25, desc[UR44][R18.64+0x274] ;  /* 0x0002742c12197980 */ /* 0x000f68000c101900 */
[----:B-1----:R-:W5:Y:S04]  /*29190*/  LD.E R5, desc[UR44][R18.64+0x278] ;  /* 0x0002782c12057980 */ /* 0x002f68000c101900 */
[----:B------:R-:W5:Y:S04]  /*291a0*/  LD.E R27, desc[UR44][R18.64+0x27c] ;  /* 0x00027c2c121b7980 */ /* 0x000f68000c101900 */
[----:B--2---:R-:W2:Y:S04]  /*291b0*/  LD.E R13, desc[UR44][R18.64+0x280] ;  /* 0x0002802c120d7980 */ /* 0x004ea8000c101900 */
[----:B------:R-:W2:Y:S04]  /*291c0*/  LD.E R29, desc[UR44][R18.64+0x284] ;  /* 0x0002842c121d7980 */ /* 0x000ea8000c101900 */
[----:B---3--:R-:W3:Y:S04]  /*291d0*/  LD.E R11, desc[UR44][R18.64+0x288] ;  /* 0x0002882c120b7980 */ /* 0x008ee8000c101900 */
        /* <DEDUP_REMOVED lines=113> */
[----:B----4-:R0:W-:Y:S04]  /*298f0*/  ST.E desc[UR44][R18.64+0x260], R7 ;  /* 0x0002600712007985 */ /* 0x0101e8000c10192c */
[----:B-----5:R0:W-:Y:S04]  /*29900*/  ST.E desc[UR44][R18.64+0x264], R9 ;  /* 0x0002640912007985 */ /* 0x0201e8000c10192c */
[----:B------:R0:W-:Y:S04]  /*29910*/  ST.E desc[UR44][R18.64+0x268], R17 ;  /* 0x0002681112007985 */ /* 0x0001e8000c10192c */
[----:B------:R0:W-:Y:S04]  /*29920*/  ST.E desc[UR44][R18.64+0x26c], R21 ;  /* 0x00026c1512007985 */ /* 0x0001e8000c10192c */
[----:B------:R0:W-:Y:S04]  /*29930*/  ST.E desc[UR44][R18.64+0x270], R3 ;  /* 0x0002700312007985 */ /* 0x0001e8000c10192c */
[----:B------:R0:W-:Y:S04]  /*29940*/  ST.E desc[UR44][R18.64+0x274], R25 ;  /* 0x0002741912007985 */ /* 0x0001e8000c10192c */
[----:B------:R0:W-:Y:S04]  /*29950*/  ST.E desc[UR44][R18.64+0x278], R5 ;  /* 0x0002780512007985 */ /* 0x0001e8000c10192c */
[----:B------:R0:W-:Y:S04]  /*29960*/  ST.E desc[UR44][R18.64+0x27c], R27 ;  /* 0x00027c1b12007985 */ /* 0x0001e8000c10192c */
[----:B--2---:R0:W-:Y:S04]  /*29970*/  ST.E desc[UR44][R18.64+0x280], R13 ;  /* 0x0002800d12007985 */ /* 0x0041e8000c10192c */
[----:B------:R0:W-:Y:S04]  /*29980*/  ST.E desc[UR44][R18.64+0x284], R29 ;  /* 0x0002841d12007985 */ /* 0x0001e8000c10192c */
[----:B---3--:R0:W-:Y:S04]  /*29990*/  ST.E desc[UR44][R18.64+0x288], R11 ;  /* 0x0002880b12007985 */ /* 0x0081e8000c10192c */
        /* <DEDUP_REMOVED lines=112> */
[----:B------:R0:W-:Y:S01]  /*2a0a0*/  ST.E desc[UR44][R18.64+0x44c], R28 ;  /* 0x00044c1c12007985 */ /* 0x0001e2000c10192c */
[----:B------:R-:W-:Y:S04]  /*2a0b0*/  BSSY B0, `(.L_x_2133) ;  /* 0x0000008000007945 */ /* 0x000fe80003800000 */
[----:B------:R-:W-:Y:S05]  /*2a0c0*/  @P0 BRA `(.L_x_2134) ;  /* 0x0000000000180947 */ /* 0x000fea0003800000 */
[----:B0-----:R-:W2:Y:S04]  /*2a0d0*/  LDL.64 R4, [R1+0x68] ;  /* 0x0000680001047983 */ /* 0x001ea80000100a00 */
[----:B------:R-:W3:Y:S01]  /*2a0e0*/  LD.E R2, desc[UR44][R14.64] ;  /* 0x0000002c0e027980 */ /* 0x000ee2000c101900 */
[----:B--2---:R-:W-:-:S05]  /*2a0f0*/  MOV R3, R4 ;  /* 0x0000000400037202 */ /* 0x004fca0000000f00 */
[----:B---3--:R-:W-:-:S05]  /*2a100*/  IMAD R2, R2, 0x8, R3 ;  /* 0x0000000802027824 */ /* 0x008fca00078e0203 */
[----:B------:R-:W-:-:S04]  /*2a110*/  PRMT R2, RZ, 0x654, R2 ;  /* 0x00000654ff027816 */ /* 0x000fc80000000002 */
[----:B------:R1:W-:Y:S03]  /*2a120*/  SYNCS.ARRIVE.TRANS64.RED.A1T0 RZ, [R2+URZ], RZ ;  /* 0x000000ff02ff79a7 */ /* 0x0003e6000810043f */
.L_x_2134:
[----:B------:R-:W-:Y:S05]  /*2a130*/  BSYNC B0 ;  /* 0x0000000000007941 */ /* 0x000fea0003800000 */
.L_x_2133:
[C---:B------:R-:W-:Y:S01]  /*2a140*/  ISETP.GT.AND P1, PT, R0.reuse, R192, PT ;  /* 0x000000c00000720c */ /* 0x040fe20003f24270 */
[----:B------:R-:W-:-:S12]  /*2a150*/  VIADD R0, R0, 0xffffffff ;  /* 0xffffffff00007836 */ /* 0x000fd80000000000 */
[----:B------:R-:W-:Y:S05]  /*2a160*/  @P1 BRA `(.L_x_2135) ;  /* 0xffffff5400401947 */ /* 0x000fea000383ffff */
.L_x_2108:
[----:B------:R-:W-:Y:S05]  /*2a170*/  WARPSYNC.ALL ;  /* 0x0000000000007948 */ /* 0x000fea0003800000 */
[----:B0-----:R-:W2:Y:S04]  /*2a180*/  LDL R5, [R1+0x230] ;  /* 0x0002300001057983 */ /* 0x001ea80000100800 */
[----:B------:R-:W3:Y:S04]  /*2a190*/  LDL R6, [R1+0x234] ;  /* 0x0002340001067983 */ /* 0x000ee80000100800 */
[----:B------:R-:W4:Y:S04]  /*2a1a0*/  LDL R62, [R1+0x210] ;  /* 0x00021000013e7983 */ /* 0x000f280000100800 */
[----:B------:R-:W5:Y:S04]  /*2a1b0*/  LDL.64 R12, [R1+0x3b8] ;  /* 0x0003b800010c7983 */ /* 0x000f680000100a00 */
        /* <DEDUP_REMOVED lines=60> */
[----:B------:R-:W5:Y:S04]  /*2a580*/  LDL R61, [R1+0x218] ;  /* 0x00021800013d7983 */ /* 0x000f680000100800 */
[----:B--2---:R-:W0:Y:S02]  /*2a590*/  SHFL.BFLY PT, R0, R5, 0x2, 0x1f ;  /* 0x0c401f0005007f89 */ /* 0x004e2400000e0000 */
[----:B0-----:R-:W-:-:S05]  /*2a5a0*/  FADD.FTZ R0, R5, R0 ;  /* 0x0000000005007221 */ /* 0x001fca0000010000 */
[----:B------:R-:W1:Y:S02]  /*2a5b0*/  SHFL.BFLY PT, R3, R0, 0x1, 0x1f ;  /* 0x0c201f0000037f89 */ /* 0x000e6400000e0000 */
[----:B-1----:R-:W-:Y:S01]  /*2a5c0*/  FADD.FTZ R2, R0, R3 ;  /* 0x0000000300027221 */ /* 0x002fe20000010000 */
[----:B----4-:R-:W-:Y:S01]  /*2a5d0*/  VIADD R62, R62, 0x1 ;  /* 0x000000013e3e7836 */ /* 0x010fe20000000000 */
[----:B------:R-:W2:Y:S04]  /*2a5e0*/  LDL R0, [R1+0x21c] ;  /* 0x00021c0001007983 */ /* 0x000ea80000100800 */
[----:B------:R-:W-:Y:S04]  /*2a5f0*/  STL [R1+0x230], R2 ;  /* 0x0002300201007387 */ /* 0x000fe80000100800 */
[----:B------:R-:W4:Y:S04]  /*2a600*/  LDL R81, [R1+0x230] ;  /* 0x0002300001517983 */ /* 0x000f280000100800 */
[----:B---3--:R-:W0:Y:S02]  /*2a610*/  SHFL.BFLY PT, R3, R6, 0x2, 0x1f ;  /* 0x0c401f0006037f89 */ /* 0x008e2400000e0000 */
[----:B0-----:R-:W-:Y:S01]  /*2a620*/  FADD.FTZ R3, R3, R6 ;  /* 0x0000000603037221 */ /* 0x001fe20000010000 */
[----:B------:R-:W-:Y:S01]  /*2a630*/  ISETP.NE.AND P2, PT, R62, 0x2, PT ;  /* 0x000000023e00780c */ /* 0x000fe20003f45270 */
[----:B------:R-:W3:Y:S04]  /*2a640*/  LDL.64 R6, [R1+0x448] ;  /* 0x0004480001067983 */ /* 0x000ee80000100a00 */
[----:B------:R-:W0:Y:S08]  /*2a650*/  SHFL.BFLY PT, R4, R3, 0x1, 0x1f ;  /* 0x0c201f0003047f89 */ /* 0x000e3000000e0000 */
[----:B------:R-:W5:Y:S01]  /*2a660*/  @!P2 LDL R60, [R1+0x214] ;  /* 0x00021400013ca983 */ /* 0x000f620000100800 */
[----:B0-----:R-:W-:-:S03]  /*2a670*/  FADD.FTZ R72, R3, R4 ;  /* 0x0000000403487221 */ /* 0x001fc60000010000 */
[----:B------:R-:W3:Y:S02]  /*2a680*/  LDL.64 R4, [R1+0x418] ;  /* 0x0004180001047983 */ /* 0x000ee40000100a00 */
[----:B------:R-:W-:Y:S02]  /*2a690*/  FSETP.NE.FTZ.AND P1, PT, R72, RZ, PT ;  /* 0x000000ff4800720b */ /* 0x000fe40003f35000 */
[----:B------:R-:W3:Y:S11]  /*2a6a0*/  LDL.64 R2, [R1+0x438] ;  /* 0x0004380001027983 */ /* 0x000ef60000100a00 */
[----:B------:R-:W3:Y:S04]  /*2a6b0*/  @P1 LDL R77, [R1+0x240] ;  /* 0x00024000014d1983 */ /* 0x000ee80000100800 */
[----:B------:R-:W3:Y:S01]  /*2a6c0*/  @P1 LDL R79, [R1+0x224] ;  /* 0x00022400014f1983 */ /* 0x000ee20000100800 */
[----:B------:R-:W-:-:S02]  /*2a6d0*/  IMAD.MOV.U32 R74, RZ, RZ, -0x800000 ;  /* 0xff800000ff4a7424 */ /* 0x000fc400078e00ff */
[----:B------:R-:W-:Y:S01]  /*2a6e0*/  IMAD.MOV.U32 R73, RZ, RZ, RZ ;  /* 0x000000ffff497224 */ /* 0x000fe200078e00ff */
[----:B------:R0:W-:Y:S08]  /*2a6f0*/  BAR.ARV R236, 0x100 ;  /* 0x000400ec0000751d */ /* 0x0001f00000002000 */
[----:B------:R-:W-:Y:S06]  /*2a700*/  BAR.ARV 0x8, 0x180 ;  /* 0x0206000000007b1d */ /* 0x000fec0000002000 */
[----:B----4-:R-:W-:-:S13]  /*2a710*/  FSETP.NE.FTZ.AND P0, PT, R81, RZ, PT ;  /* 0x000000ff5100720b */ /* 0x010fda0003f15000 */
[----:B------:R-:W4:Y:S04]  /*2a720*/  @P0 LDL R63, [R1+0x240] ;  /* 0x00024000013f0983 */ /* 0x000f280000100800 */
[----:B------:R-:W3:Y:S01]  /*2a730*/  @P0 LDL R76, [R1+0x220] ;  /* 0x00022000014c0983 */ /* 0x000ee20000100800 */
[----:B------:R-:W1:Y:S02]  /*2a740*/  @P0 MUFU.LG2 R75, R81 ;  /* 0x00000051004b0308 */ /* 0x000e640000000c00 */
[----:B-1----:R-:W-:-:S06]  /*2a750*/  @P0 FMUL.FTZ R78, R75, 0.69314718246459960938 ;  /* 0x3f3172184b4e0820 */ /* 0x002fcc0000410000 */
[----:B------:R-:W1:Y:S08]  /*2a760*/  @P1 MUFU.LG2 R80, R72 ;  /* 0x0000004800501308 */ /* 0x000e700000000c00 */
[----:B------:R-:W0:Y:S01]  /*2a770*/  @P0 MUFU.RCP R73, R81 ;  /* 0x0000005100490308 */ /* 0x000e220000001000 */
[----:B-----5:R-:W-:Y:S01]  /*2a780*/  @!P2 LOP3.LUT R60, R60, 0x1, RZ, 0x3c, !PT ;  /* 0x000000013c3ca812 */ /* 0x020fe200078e3cff */
[----:B--2---:R-:W-:-:S02]  /*2a790*/  VIADD R0, R0, 0x1 ;  /* 0x0000000100007836 */ /* 0x004fc40000000000 */
[----:B-1----:R-:W-:Y:S01]  /*2a7a0*/  @P1 FMUL.FTZ R75, R80, 0.69314718246459960938 ;  /* 0x3f317218504b1820 */ /* 0x002fe20000410000 */
[----:B------:R-:W-:Y:S01]  /*2a7b0*/  STL [R1+0x234], R72 ;  /* 0x0002344801007387 */ /* 0x000fe20000100800 */
        /* <DEDUP_REMOVED lines=64> */
[----:B------:R-:W-:Y:S04]  /*2abc0*/  STL [R1+0x210], R62 ;  /* 0x0002103e01007387 */ /* 0x000fe80000100800 */
        /* <DEDUP_REMOVED lines=32> */
[----:B------:R-:W-:Y:S04]  /*2add0*/  @!P2 STL [R1+0x214], R60 ;  /* 0x0002143c0100a387 */ /* 0x000fe80000100800 */
[----:B------:R-:W-:Y:S04]  /*2ade0*/  STL [R1+0x21c], R0 ;  /* 0x00021c0001007387 */ /* 0x000fe80000100800 */
[----:B------:R-:W-:Y:S01]  /*2adf0*/  @!P2 STL [R1+0x210], RZ ;  /* 0x000210ff0100a387 */ /* 0x000fe20000100800 */
[----:B----4-:R-:W-:-:S04]  /*2ae00*/  @P0 FMUL.FTZ R63, R63, 0.69314718246459960938 ;  /* 0x3f3172183f3f0820 */ /* 0x010fc80000410000 */
[----:B---3--:R-:W-:Y:S01]  /*2ae10*/  @P0 FFMA.FTZ R74, R63, R76, R78 ;  /* 0x0000004c3f4a0223 */ /* 0x008fe2000001004e */
[----:B------:R-:W-:-:S06]  /*2ae20*/  IMAD.MOV.U32 R63, RZ, RZ, RZ ;  /* 0x000000ffff3f7224 */ /* 0x000fcc00078e00ff */
[----:B------:R-:W0:Y:S01]  /*2ae30*/  @P1 MUFU.RCP R63, R72 ;  /* 0x00000048003f1308 */ /* 0x000e220000001000 */
[----:B------:R-:W-:Y:S01]  /*2ae40*/  @P1 FMUL.FTZ R78, R77, 0.69314718246459960938 ;  /* 0x3f3172184d4e1820 */ /* 0x000fe20000410000 */
[----:B------:R-:W-:-:S03]  /*2ae50*/  IMAD.MOV.U32 R76, RZ, RZ, -0x800000 ;  /* 0xff800000ff4c7424 */ /* 0x000fc600078e00ff */
[----:B------:R-:W-:Y:S01]  /*2ae60*/  @P1 FFMA.FTZ R76, R78, R79, R75 ;  /* 0x0000004f4e4c1223 */ /* 0x000fe2000001004b */
[----:B------:R-:W-:Y:S01]  /*2ae70*/  STL [R1+0x230], R74 ;  /* 0x0002304a01007387 */ /* 0x000fe20000100800 */
[-C--:B0-----:R-:W-:Y:S01]  /*2ae80*/  FMUL.FTZ R13, R13, R63.reuse ;  /* 0x0000003f0d0d7220 */ /* 0x081fe20000410000 */
[-C--:B------:R-:W-:Y:S01]  /*2ae90*/  FMUL.FTZ R12, R12, R63.reuse ;  /* 0x0000003f0c0c7220 */ /* 0x080fe20000410000 */
[-C--:B------:R-:W-:Y:S01]  /*2aea0*/  FMUL.FTZ R69, R69, R63.reuse ;  /* 0x0000003f45457220 */ /* 0x080fe20000410000 */
[-C--:B------:R-:W-:Y:S01]  /*2aeb0*/  FMUL.FTZ R68, R68, R63.reuse ;  /* 0x0000003f44447220 */ /* 0x080fe20000410000 */
[-C--:B------:R-:W-:Y:S01]  /*2aec0*/  FMUL.FTZ R67, R67, R63.reuse ;  /* 0x0000003f43437220 */ /* 0x080fe20000410000 */
[-C--:B------:R-:W-:Y:S01]  /*2aed0*/  FMUL.FTZ R66, R66, R63.reuse ;  /* 0x0000003f42427220 */ /* 0x080fe20000410000 */
[----:B------:R0:W-:Y:S01]  /*2aee0*/  STL.64 [R1+0x3b8], R12 ;  /* 0x0003b80c01007387 */ /* 0x0001e20000100a00 */
        /* <DEDUP_REMOVED lines=58> */
[----:B0-----:R-:W-:Y:S01]  /*2b290*/  VIADD R12, R61, 0x1 ;  /* 0x000000013d0c7836 */ /* 0x001fe20000000000 */
[----:B------:R0:W-:Y:S04]  /*2b2a0*/  STL [R1+0x234], R76 ;  /* 0x0002344c01007387 */ /* 0x0001e80000100800 */
[----:B------:R0:W-:Y:S04]  /*2b2b0*/  STL.64 [R1+0x258], R68 ;  /* 0x0002584401007387 */ /* 0x0001e80000100a00 */
        /* <DEDUP_REMOVED lines=30> */
[----:B------:R0:W-:Y:S01]  /*2b4a0*/  STL [R1+0x218], R12 ;  /* 0x0002180c01007387 */ /* 0x0001e20000100800 */
[----:B------:R-:W-:-:S13]  /*2b4b0*/  PLOP3.LUT P0, PT, PT, PT, PT, 0x8, 0x0 ;  /* 0x000000000000781c */ /* 0x000fda0003f0e170 */
.L_x_2047:
[----:B------:R-:W-:Y:S05]  /*2b4c0*/  @P0 BRA `(.L_x_2136) ;  /* 0x0000002400340947 */ /* 0x000fea0003800000 */
[----:B------:R-:W1:Y:S01]  /*2b4d0*/  S2R R0, SR_TID.X ;  /* 0x0000000000007919 */ /* 0x000e620000002100 */
[----:B------:R-:W2:Y:S01]  /*2b4e0*/  S2UR UR5, SR_CgaCtaId ;  /* 0x00000000000579c3 */ /* 0x000ea20000008800 */
[----:B------:R-:W-:Y:S01]  /*2b4f0*/  UMOV UR4, 0x400 ;  /* 0x0000040000047882 */ /* 0x000fe20000000000 */
[----:B------:R-:W-:Y:S01]  /*2b500*/  ULDC UR6, c[0x0][0xb88] ;  /* 0x0002e20000067ab9 */ /* 0x000fe20000000800 */
[----:B0-----:R-:W0:Y:S05]  /*2b510*/  S2R R12, SR_CTAID.X ;  /* 0x00000000000c7919 */ /* 0x001e2a0000002500 */
[----:B------:R-:W3:Y:S01]  /*2b520*/  LDC R23, c[0x0][0xce8] ;  /* 0x00033a00ff177b82 */ /* 0x000ee20000000800 */
[----:B--2---:R-:W-:-:S04]  /*2b530*/  ULEA UR4, UR5, UR4, 0x18 ;  /* 0x0000000405047291 */ /* 0x004fc8000f8ec03f */
[----:B------:R-:W-:Y:S01]  /*2b540*/  UIADD3 UR4, UR4, 0x32420, URZ ;  /* 0x0003242004047890 */ /* 0x000fe2000fffe03f */
[----:B-1----:R-:W-:-:S03]  /*2b550*/  VIADD R3, R0, 0xffffff80 ;  /* 0xffffff8000037836 */ /* 0x002fc60000000000 */
[----:B------:R-:W-:Y:S01]  /*2b560*/  UPRMT UR4, URZ, 0x654, UR4 ;  /* 0x000006543f047896 */ /* 0x000fe20008000004 */
[----:B------:R-:W-:Y:S01]  /*2b570*/  BAR.SYNC.DEFER_BLOCKING 0x1, 0x100 ;  /* 0x0044000000007b1d */ /* 0x000fe20000010000 */
[----:B---3--:R-:W-:Y:S01]  /*2b580*/  IMAD R18, R23, UR6, RZ ;  /* 0x0000000617127c24 */ /* 0x008fe2000f8e02ff */
[----:B------:R-:W-:-:S04]  /*2b590*/  SHF.R.S32.HI R2, RZ, 0x1f, R3 ;  /* 0x0000001fff027819 */ /* 0x000fc80000011403 */
[----:B------:R-:W-:-:S04]  /*2b5a0*/  LEA.HI R0, R2, R3, RZ, 0x7 ;  /* 0x0000000302007211 */ /* 0x000fc800078f38ff */
[----:B------:R-:W-:-:S05]  /*2b5b0*/  LOP3.LUT R4, R0, 0xffffff80, RZ, 0xc0, !PT ;  /* 0xffffff8000047812 */ /* 0x000fca00078ec0ff */
[----:B------:R-:W-:-:S05]  /*2b5c0*/  IMAD.IADD R19, R3, 0x1, -R4 ;  /* 0x0000000103137824 */ /* 0x000fca00078e0a04 */
[----:B------:R-:W-:Y:S02]  /*2b5d0*/  SHF.R.S32.HI R4, RZ, 0x1f, R19 ;  /* 0x0000001fff047819 */ /* 0x000fe40000011413 */
[----:B------:R-:W-:Y:S01]  /*2b5e0*/  LOP3.LUT P0, RZ, R19, 0x3, RZ, 0xc0, !PT ;  /* 0x0000000313ff7812 */ /* 0x000fe2000780c0ff */
[----:B------:R-:W-:Y:S01]  /*2b5f0*/  SYNCS.ARRIVE.TRANS64.RED.A1T0 RZ, [UR4], RZ ;  /* 0x000000ffffff79a7 */ /* 0x000fe20008100404 */
[CC--:B------:R-:W-:Y:S01]  /*2b600*/  LEA.HI R27, R4.reuse, R19.reuse, RZ, 0x2 ;  /* 0x00000013041b7211 */ /* 0x0c0fe200078f10ff */
[----:B------:R-:W-:Y:S01]  /*2b610*/  ULDC.64 UR4, c[0x0][0xcd0] ;  /* 0x0003340000047ab9 */ /* 0x000fe20000000a00 */
[----:B------:R-:W-:Y:S02]  /*2b620*/  LEA.HI R4, R4, R19, RZ, 0x5 ;  /* 0x0000001304047211 */ /* 0x000fe400078f28ff */
[--C-:B------:R-:W-:Y:S02]  /*2b630*/  SHF.R.S32.HI R6, RZ, 0x2, R27.reuse ;  /* 0x00000002ff067819 */ /* 0x100fe4000001141b */
[----:B------:R-:W-:-:S02]  /*2b640*/  SHF.R.S32.HI R5, RZ, 0x1f, R27 ;  /* 0x0000001fff057819 */ /* 0x000fc4000001141b */
[----:B------:R-:W-:Y:S02]  /*2b650*/  SHF.R.S32.HI R4, RZ, 0x5, R4 ;  /* 0x00000005ff047819 */ /* 0x000fe40000011404 */
[----:B------:R-:W-:Y:S02]  /*2b660*/  LEA.HI R7, R5, R6, RZ, 0x3 ;  /* 0x0000000605077211 */ /* 0x000fe400078f18ff */
[----:B------:R-:W-:Y:S02]  /*2b670*/  SHF.R.S32.HI R5, RZ, 0x7, R0 ;  /* 0x00000007ff057819 */ /* 0x000fe40000011400 */
[----:B------:R-:W-:Y:S02]  /*2b680*/  LOP3.LUT R7, R7, 0xfffffff8, RZ, 0xc0, !PT ;  /* 0xfffffff807077812 */ /* 0x000fe400078ec0ff */
[----:B------:R-:W-:-:S03]  /*2b690*/  LEA.HI R0, R0, R5, RZ, 0x1 ;  /* 0x0000000500007211 */ /* 0x000fc600078f08ff */
[----:B------:R-:W-:Y:S01]  /*2b6a0*/  IMAD.IADD R7, R6, 0x1, -R7 ;  /* 0x0000000106077824 */ /* 0x000fe200078e0a07 */
[----:B------:R-:W-:-:S05]  /*2b6b0*/  LOP3.LUT R0, R0, 0x3fffffe, RZ, 0xc0, !PT ;  /* 0x03fffffe00007812 */ /* 0x000fca00078ec0ff */
[----:B------:R-:W-:Y:S02]  /*2b6c0*/  IMAD.IADD R0, R5, 0x1, -R0 ;  /* 0x0000000105007824 */ /* 0x000fe400078e0a00 */
[----:B------:R-:W-:Y:S01]  /*2b6d0*/  IMAD R5, R4, 0x10, R7 ;  /* 0x0000001004057824 */ /* 0x000fe200078e0207 */
[----:B------:R-:W-:Y:S01]  /*2b6e0*/  ISETP.NE.AND P2, PT, R23, 0x1, PT ;  /* 0x000000011700780c */ /* 0x000fe20003f45270 */
[----:B------:R-:W1:Y:S02]  /*2b6f0*/  LDC.64 R6, c[0x0][0xcd8] ;  /* 0x00033600ff067b82 */ /* 0x000e640000000a00 */
[----:B------:R-:W-:-:S04]  /*2b700*/  IMAD R5, R0, 0x40, R5 ;  /* 0x0000004000057824 */ /* 0x000fc800078e0205 */
[----:B0-----:R-:W-:-:S05]  /*2b710*/  IMAD R13, R12, 0x80, R5 ;  /* 0x000000800c0d7824 */ /* 0x001fca00078e0205 */
[----:B------:R-:W-:Y:S01]  /*2b720*/  ISETP.GE.OR P1, PT, R13, R18, P0 ;  /* 0x000000120d00720c */ /* 0x000fe20000726670 */
[----:B------:R-:W0:-:S12]  /*2b730*/  @P2 LDC R4, c[0x0][0xcf0] ;  /* 0x00033c00ff042b82 */ /* 0x000e180000000800 */
[----:B------:R-:W2:Y:S01]  /*2b740*/  @!P1 LDL R15, [R1+0x230] ;  /* 0x00023000010f9983 */ /* 0x000ea20000100800 */
[----:B------:R-:W-:Y:S01]  /*2b750*/  LEA.HI R0, R2, R3, RZ, 0x2 ;  /* 0x0000000302007211 */ /* 0x000fe200078f10ff */
[----:B------:R-:W-:Y:S01]  /*2b760*/  IMAD.WIDE.U32 R10, R232, UR4, RZ ;  /* 0x00000004e80a7c25 */ /* 0x000fe2000f8e00ff */
[----:B------:R-:W-:Y:S02]  /*2b770*/  SHF.R.S32.HI R8, RZ, 0x1f, R232 ;  /* 0x0000001fff087819 */ /* 0x000fe400000114e8 */
[----:B------:R-:W-:Y:S01]  /*2b780*/  LOP3.LUT R0, R0, 0xfffffffc, RZ, 0xc0, !PT ;  /* 0xfffffffc00007812 */ /* 0x000fe200078ec0ff */
[----:B------:R-:W-:Y:S01]  /*2b790*/  VIADD R21, R13, 0x8 ;  /* 0x000000080d157836 */ /* 0x000fe20000000000 */
[----:B------:R-:W-:Y:S01]  /*2b7a0*/  SHF.R.S32.HI R14, RZ, 0x1f, R233 ;  /* 0x0000001fff0e7819 */ /* 0x000fe200000114e9 */
[----:B------:R-:W-:Y:S02]  /*2b7b0*/  IMAD R17, R8, UR4, RZ ;  /* 0x0000000408117c24 */ /* 0x000fe4000f8e02ff */
[----:B------:R-:W-:Y:S01]  /*2b7c0*/  IMAD.IADD R0, R3, 0x1, -R0 ;  /* 0x0000000103007824 */ /* 0x000fe200078e0a00 */
[----:B------:R-:W-:Y:S01]  /*2b7d0*/  ISETP.GE.OR P0, PT, R21, R18, P0 ;  /* 0x000000121500720c */ /* 0x000fe20000706670 */
[----:B------:R-:W3:Y:S01]  /*2b7e0*/  @P2 LDC R3, c[0x0][0xcec] ;  /* 0x00033b00ff032b82 */ /* 0x000ee20000000800 */
[----:B------:R-:W-:Y:S01]  /*2b7f0*/  IMAD R17, R232, UR5, R17 ;  /* 0x00000005e8117c24 */ /* 0x000fe2000f8e0211 */
[----:B------:R-:W-:Y:S01]  /*2b800*/  ULDC.64 UR4, c[0x0][0xce0] ;  /* 0x0003380000047ab9 */ /* 0x000fe20000000a00 */
[----:B------:R-:W-:-:S02]  /*2b810*/  LEA.HI R2, R0, R0, RZ, 0x1 ;  /* 0x0000000000027211 */ /* 0x000fc400078f08ff */
[----:B------:R-:W-:Y:S02]  /*2b820*/  IMAD.IADD R11, R11, 0x1, R17 ;  /* 0x000000010b0b7824 */ /* 0x000fe400078e0211 */
[----:B------:R-:W-:Y:S01]  /*2b830*/  LOP3.LUT R9, R2, 0x1ffffffe, RZ, 0xc0, !PT ;  /* 0x1ffffffe02097812 */ /* 0x000fe200078ec0ff */
[----:B-1----:R-:W-:-:S04]  /*2b840*/  IMAD R2, R6, UR37, RZ ;  /* 0x0000002506027c24 */ /* 0x002fc8000f8e02ff */
[----:B------:R-:W-:Y:S02]  /*2b850*/  IMAD.IADD R0, R0, 0x1, -R9 ;  /* 0x0000000100007824 */ /* 0x000fe400078e0a09 */
[----:B------:R-:W-:Y:S02]  /*2b860*/  IMAD R9, R7, UR36, R2 ;  /* 0x0000002407097c24 */ /* 0x000fe4000f8e0202 */
[----:B------:R-:W-:Y:S02]  /*2b870*/  IMAD R0, R0, 0x8, R5 ;  /* 0x0000000800007824 */ /* 0x000fe400078e0205 */
[----:B------:R-:W-:-:S04]  /*2b880*/  IMAD.WIDE.U32 R6, R6, UR36, R10 ;  /* 0x0000002406067c25 */ /* 0x000fc8000f8e000a */
[----:B------:R-:W-:Y:S02]  /*2b890*/  IMAD R12, R12, 0x80, R0 ;  /* 0x000000800c0c7824 */ /* 0x000fe400078e0200 */
[----:B------:R-:W-:Y:S02]  /*2b8a0*/  IMAD.IADD R7, R7, 0x1, R9 ;  /* 0x0000000107077824 */ /* 0x000fe400078e0209 */
[----:B---3--:R-:W-:-:S04]  /*2b8b0*/  @P2 IMAD.HI.U32 R3, R12, R3, RZ ;  /* 0x000000030c032227 */ /* 0x008fc800078e00ff */
[----:B------:R-:W-:Y:S01]  /*2b8c0*/  IMAD.MOV.U32 R5, RZ, RZ, R12 ;  /* 0x000000ffff057224 */ /* 0x000fe200078e000c */
[----:B0-----:R-:W-:Y:S01]  /*2b8d0*/  @P2 SHF.R.U32.HI R5, RZ, R4, R3 ;  /* 0x00000004ff052219 */ /* 0x001fe20000011603 */
[----:B------:R-:W-:Y:S02]  /*2b8e0*/  IMAD R0, R14, UR4, RZ ;  /* 0x000000040e007c24 */ /* 0x000fe4000f8e02ff */
[----:B------:R-:W-:Y:S01]  /*2b8f0*/  IMAD.WIDE.U32 R2, R233, UR4, R6 ;  /* 0x00000004e9027c25 */ /* 0x000fe2000f8e0006 */
[----:B------:R-:W-:-:S03]  /*2b900*/  SHF.R.S32.HI R9, RZ, 0x1f, R5 ;  /* 0x0000001fff097819 */ /* 0x000fc60000011405 */
[----:B------:R-:W-:Y:S01]  /*2b910*/  IMAD.MOV R4, RZ, RZ, -R5 ;  /* 0x000000ffff047224 */ /* 0x000fe200078e0a05 */
[----:B------:R-:W-:-:S03]  /*2b920*/  IADD3 R2, P3, R5, R2, RZ ;  /* 0x0000000205027210 */ /* 0x000fc60007f7e0ff */
[----:B------:R-:W-:Y:S02]  /*2b930*/  IMAD R7, R23, R4, R12 ;  /* 0x0000000417077224 */ /* 0x000fe400078e020c */
[----:B------:R-:W-:Y:S01]  /*2b940*/  IMAD R4, R233, UR5, R0 ;  /* 0x00000005e9047c24 */ /* 0x000fe2000f8e0200 */
[----:B------:R-:W-:Y:S02]  /*2b950*/  ULDC.64 UR4, c[0x0][0xcc8] ;  /* 0x0003320000047ab9 */ /* 0x000fe40000000a00 */
[----:B------:R-:W-:Y:S02]  /*2b960*/  SHF.R.S32.HI R0, RZ, 0x1f, R7 ;  /* 0x0000001fff007819 */ /* 0x000fe40000011407 */
[----:B------:R-:W-:Y:S02]  /*2b970*/  IADD3.X R3, R9, R3, R4, P3, !PT ;  /* 0x0000000309037210 */ /* 0x000fe40001ffe404 */
[----:B------:R-:W0:Y:S01]  /*2b980*/  LDC.64 R4, c[0x0][0xc40] ;  /* 0x00031000ff047b82 */ /* 0x000e220000000a00 */
[----:B------:R-:W-:-:S02]  /*2b990*/  IMAD R0, R0, UR4, RZ ;  /* 0x0000000400007c24 */ /* 0x000fc4000f8e02ff */
[----:B------:R-:W-:-:S04]  /*2b9a0*/  IMAD.WIDE.U32 R2, R7, UR4, R2 ;  /* 0x0000000407027c25 */ /* 0x000fc8000f8e0002 */
[----:B------:R-:W-:Y:S01]  /*2b9b0*/  IMAD R7, R7, UR5, R0 ;  /* 0x0000000507077c24 */ /* 0x000fe2000f8e0200 */
[----:B------:R-:W-:Y:S01]  /*2b9c0*/  ULDC.64 UR4, c[0x0][0xca8] ;  /* 0x00032a0000047ab9 */ /* 0x000fe20000000a00 */
[----:B------:R-:W1:Y:S01]  /*2b9d0*/  @P2 LDC R9, c[0x0][0xcf0] ;  /* 0x00033c00ff092b82 */ /* 0x000e620000000800 */
[----:B------:R-:W-:Y:S01]  /*2b9e0*/  LEA R24, P3, R2, UR4, 0x2 ;  /* 0x0000000402187c11 */ /* 0x000fe2000f8610ff */
[----:B------:R-:W-:-:S04]  /*2b9f0*/  IMAD.IADD R3, R3, 0x1, R7 ;  /* 0x0000000103037824 */ /* 0x000fc800078e0207 */
[----:B------:R-:W-:Y:S01]  /*2ba00*/  SHFL.IDX PT, R10, R24, RZ, 0x1c1f ;  /* 0x001c1fff180a7589 */ /* 0x000fe200000e0000 */
[----:B------:R-:W-:Y:S01]  /*2ba10*/  LEA.HI.X R26, R2, UR5, R3, 0x2, P3 ;  /* 0x00000005021a7c11 */ /* 0x000fe200098f1403 */
[----:B------:R-:W-:-:S04]  /*2ba20*/  ULDC.64 UR4, c[0x0][0xc38] ;  /* 0x00030e0000047ab9 */ /* 0x000fc80000000a00 */
[----:B------:R-:W2:Y:S01]  /*2ba30*/  SHFL.IDX PT, R11, R26, RZ, 0x1c1f ;  /* 0x001c1fff1a0b7589 */ /* 0x000ea200000e0000 */
[----:B------:R-:W-:Y:S02]  /*2ba40*/  IMAD R3, R8, UR4, RZ ;  /* 0x0000000408037c24 */ /* 0x000fe4000f8e02ff */
[----:B------:R-:W3:Y:S01]  /*2ba50*/  @P2 LDC R8, c[0x0][0xcec] ;  /* 0x00033b00ff082b82 */ /* 0x000ee20000000800 */
[----:B--2---:R-:W-:Y:S04]  /*2ba60*/  @!P1 ST.E desc[UR44][R10.64], R15 ;  /* 0x0000000f0a009985 */ /* 0x004fe8000c10192c */
[----:B------:R-:W2:Y:S01]  /*2ba70*/  @!P0 LDL R25, [R1+0x234] ;  /* 0x0002340001198983 */ /* 0x000ea20000100800 */
[C---:B------:R-:W-:Y:S01]  /*2ba80*/  IMAD R3, R232.reuse, UR5, R3 ;  /* 0x00000005e8037c24 */ /* 0x040fe2000f8e0203 */
[----:B------:R-:W-:Y:S01]  /*2ba90*/  BSSY B0, `(.L_x_2137) ;  /* 0x0000109000007945 */ /* 0x000fe20003800000 */
[----:B------:R-:W-:Y:S01]  /*2baa0*/  IMAD.WIDE.U32 R6, R232, UR4, RZ ;  /* 0x00000004e8067c25 */ /* 0x000fe2000f8e00ff */
[----:B------:R-:W-:-:S03]  /*2bab0*/  ULDC.64 UR4, c[0x0][0xc48] ;  /* 0x0003120000047ab9 */ /* 0x000fc60000000a00 */
[----:B------:R-:W-:Y:S02]  /*2bac0*/  IMAD.IADD R3, R7, 0x1, R3 ;  /* 0x0000000107037824 */ /* 0x000fe400078e0203 */
[C---:B0-----:R-:W-:Y:S02]  /*2bad0*/  IMAD R0, R4.reuse, UR37, RZ ;  /* 0x0000002504007c24 */ /* 0x041fe4000f8e02ff */
[----:B------:R-:W-:Y:S02]  /*2bae0*/  IMAD.MOV.U32 R2, RZ, RZ, R6 ;  /* 0x000000ffff027224 */ /* 0x000fe400078e0006 */
[----:B------:R-:W-:Y:S02]  /*2baf0*/  IMAD R5, R5, UR36, R0 ;  /* 0x0000002405057c24 */ /* 0x000fe4000f8e0200 */
[----:B------:R-:W-:-:S04]  /*2bb00*/  IMAD.WIDE.U32 R2, R4, UR36, R2 ;  /* 0x0000002404027c25 */ /* 0x000fc8000f8e0002 */
[----:B---3--:R-:W-:-:S04]  /*2bb10*/  @P2 IMAD.HI.U32 R8, R12, R8, RZ ;  /* 0x000000080c082227 */ /* 0x008fc800078e00ff */
[----:B------:R-:W-:Y:S02]  /*2bb20*/  IMAD.IADD R3, R3, 0x1, R5 ;  /* 0x0000000103037824 */ /* 0x000fe400078e0205 */
[----:B------:R-:W-:Y:S01]  /*2bb30*/  IMAD.MOV.U32 R5, RZ, RZ, R12 ;  /* 0x000000ffff057224 */ /* 0x000fe200078e000c */
[----:B-1----:R-:W-:Y:S01]  /*2bb40*/  @P2 SHF.R.U32.HI R5, RZ, R9, R8 ;  /* 0x00000009ff052219 */ /* 0x002fe20000011608 */
[----:B------:R-:W-:Y:S02]  /*2bb50*/  IMAD R0, R14, UR4, RZ ;  /* 0x000000040e007c24 */ /* 0x000fe4000f8e02ff */
[----:B------:R-:W-:-:S04]  /*2bb60*/  IMAD.WIDE.U32 R2, R233, UR4, R2 ;  /* 0x00000004e9027c25 */ /* 0x000fc8000f8e0002 */
[----:B------:R-:W-:Y:S01]  /*2bb70*/  IMAD R7, R233, UR5, R0 ;  /* 0x00000005e9077c24 */ /* 0x000fe2000f8e0200 */
[--C-:B------:R-:W-:Y:S01]  /*2bb80*/  SHF.R.S32.HI R0, RZ, 0x1f, R5.reuse ;  /* 0x0000001fff007819 */ /* 0x100fe20000011405 */
[----:B------:R-:W-:Y:S01]  /*2bb90*/  IMAD.MOV R4, RZ, RZ, -R5 ;  /* 0x000000ffff047224 */ /* 0x000fe200078e0a05 */
[----:B------:R-:W-:Y:S01]  /*2bba0*/  ULDC.64 UR4, c[0x0][0xc30] ;  /* 0x00030c0000047ab9 */ /* 0x000fe20000000a00 */
[----:B------:R-:W-:Y:S02]  /*2bbb0*/  IMAD.IADD R3, R3, 0x1, R7 ;  /* 0x0000000103037824 */ /* 0x000fe400078e0207 */
[----:B------:R-:W-:Y:S02]  /*2bbc0*/  IMAD R0, R0, UR4, RZ ;  /* 0x0000000400007c24 */ /* 0x000fe4000f8e02ff */
[----:B------:R-:W-:Y:S02]  /*2bbd0*/  IMAD R23, R23, R4, R12 ;  /* 0x0000000417177224 */ /* 0x000fe400078e020c */
[----:B------:R-:W-:-:S02]  /*2bbe0*/  IMAD R7, R5, UR5, R0 ;  /* 0x0000000505077c24 */ /* 0x000fc4000f8e0200 */
[----:B------:R-:W-:Y:S01]  /*2bbf0*/  IMAD.WIDE.U32 R2, R5, UR4, R2 ;  /* 0x0000000405027c25 */ /* 0x000fe2000f8e0002 */
[----:B------:R-:W-:Y:S01]  /*2bc00*/  SHF.R.S32.HI R0, RZ, 0x1f, R23 ;  /* 0x0000001fff007819 */ /* 0x000fe20000011417 */
[----:B------:R-:W-:Y:S02]  /*2bc10*/  ULDC.64 UR4, c[0x0][0xc28] ;  /* 0x00030a0000047ab9 */ /* 0x000fe40000000a00 */
[----:B------:R-:W-:Y:S02]  /*2bc20*/  IMAD.IADD R3, R3, 0x1, R7 ;  /* 0x0000000103037824 */ /* 0x000fe400078e0207 */
[----:B------:R-:W-:-:S04]  /*2bc30*/  IMAD R0, R0, UR4, RZ ;  /* 0x0000000400007c24 */ /* 0x000fc8000f8e02ff */
[----:B------:R-:W-:Y:S01]  /*2bc40*/  IMAD R5, R23, UR5, R0 ;  /* 0x0000000517057c24 */ /* 0x000fe2000f8e0200 */
[----:B------:R-:W-:Y:S01]  /*2bc50*/  LOP3.LUT R0, R27, 0x7ffffffc, RZ, 0xc0, !PT ;  /* 0x7ffffffc1b007812 */ /* 0x000fe200078ec0ff */
[----:B------:R-:W-:Y:S01]  /*2bc60*/  IMAD.WIDE.U32 R22, R23, UR4, R2 ;  /* 0x0000000417167c25 */ /* 0x000fe2000f8e0002 */
[----:B------:R-:W-:Y:S01]  /*2bc70*/  ULDC.64 UR4, c[0x0][0xc00] ;  /* 0x0003000000047ab9 */ /* 0x000fe20000000a00 */
[----:B------:R-:W-:Y:S02]  /*2bc80*/  SHFL.IDX PT, R2, R24, 0x1, 0x1c1f ;  /* 0x003c1f0018027f89 */ /* 0x000fe400000e0000 */
[----:B------:R-:W-:Y:S01]  /*2bc90*/  IMAD.IADD R3, R23, 0x1, R5 ;  /* 0x0000000117037824 */ /* 0x000fe200078e0205 */
[----:B------:R-:W-:Y:S01]  /*2bca0*/  LEA R20, P1, R22, UR4, 0x2 ;  /* 0x0000000416147c11 */ /* 0x000fe2000f8210ff */
[----:B------:R-:W-:-:S03]  /*2bcb0*/  IMAD.IADD R19, R19, 0x1, -R0 ;  /* 0x0000000113137824 */ /* 0x000fc600078e0a00 */
[----:B------:R-:W-:Y:S01]  /*2bcc0*/  LEA.HI.X R22, R22, UR5, R3, 0x2, P1 ;  /* 0x0000000516167c11 */ /* 0x000fe200088f1403 */
[----:B------:R-:W-:Y:S01]  /*2bcd0*/  SHFL.IDX PT, R16, R20, RZ, 0x1c1f ;  /* 0x001c1fff14107589 */ /* 0x000fe200000e0000 */
[----:B------:R-:W-:Y:S01]  /*2bce0*/  ISETP.GE.AND P1, PT, R13, R18, PT ;  /* 0x000000120d00720c */ /* 0x000fe20003f26270 */
[----:B------:R-:W-:Y:S02]  /*2bcf0*/  IMAD.SHL.U32 R19, R19, 0x2, RZ ;  /* 0x0000000213137824 */ /* 0x000fe400078e00ff */
[----:B------:R-:W2:Y:S04]  /*2bd00*/  SHFL.IDX PT, R3, R26, 0x1, 0x1c1f ;  /* 0x003c1f001a037f89 */ /* 0x000ea800000e0000 */
[----:B------:R0:W1:Y:S04]  /*2bd10*/  SHFL.IDX PT, R17, R22, RZ, 0x1c1f ;  /* 0x001c1fff16117589 */ /* 0x00006800000e0000 */
[----:B--2---:R0:W-:Y:S02]  /*2bd20*/  @!P0 ST.E desc[UR44][R2.64], R25 ;  /* 0x0000001902008985 */ /* 0x0041e4000c10192c */
[----:B-1----:R-:W-:Y:S05]  /*2bd30*/  @P1 BRA `(.L_x_2138) ;  /* 0x0000000c00781947 */ /* 0x002fea0003800000 */
[----:B------:R-:W-:Y:S02]  /*2bd40*/  ULDC UR4, c[0x0][0xbc8] ;  /* 0x0002f20000047ab9 */ /* 0x000fe40000000800 */
[----:B------:R-:W-:-:S13]  /*2bd50*/  ISETP.GE.AND P0, PT, R19, UR4, PT ;  /* 0x0000000413007c0c */ /* 0x000fda000bf06270 */
[----:B------:R-:W2:Y:S01]  /*2bd60*/  @!P0 LDL.64 R12, [R1+0x250] ;  /* 0x00025000010c8983 */ /* 0x000ea20000100a00 */
[C---:B------:R-:W-:Y:S02]  /*2bd70*/  VIADD R0, R19.reuse, 0x8 ;  /* 0x0000000813007836 */ /* 0x040fe40000000000 */
[----:B0-----:R-:W-:-:S03]  /*2bd80*/  @!P0 IMAD.WIDE R2, R19, 0x4, R16 ;  /* 0x0000000413028825 */ /* 0x001fc600078e0210 */
[C---:B------:R-:W-:Y:S01]  /*2bd90*/  ISETP.GE.AND P1, PT, R0.reuse, UR4, PT ;  /* 0x0000000400007c0c */ /* 0x040fe2000bf26270 */
[----:B------:R-:W-:Y:S01]  /*2bda0*/  VIADD R8, R19, 0x10 ;  /* 0x0000001013087836 */ /* 0x000fe20000000000 */
[----:B--2---:R0:W-:Y:S11]  /*2bdb0*/  @!P0 ST.E.64 desc[UR44][R2.64], R12 ;  /* 0x0000000c02008985 */ /* 0x0041f6000c101b2c */
[----:B------:R-:W2:Y:S01]  /*2bdc0*/  @!P1 LDL.64 R6, [R1+0x260] ;  /* 0x0002600001069983 */ /* 0x000ea20000100a00 */
[----:B------:R-:W-:-:S02]  /*2bdd0*/  @!P1 LEA.HI R0, R0, R0, RZ, 0x1 ;  /* 0x0000000000009211 */ /* 0x000fc400078f08ff */
[----:B------:R-:W-:Y:S02]  /*2bde0*/  ISETP.GE.AND P0, PT, R8, UR4, PT ;  /* 0x0000000408007c0c */ /* 0x000fe4000bf06270 */
[----:B------:R-:W-:-:S05]  /*2bdf0*/  @!P1 LOP3.LUT R0, R0, 0xfffffffe, RZ, 0xc0, !PT ;  /* 0xfffffffe00009812 */ /* 0x000fca00078ec0ff */
[----:B------:R-:W-:-:S04]  /*2be00*/  @!P1 IMAD.WIDE R4, R0, 0x4, R16 ;  /* 0x0000000400049825 */ /* 0x000fc800078e0210 */
[----:B------:R-:W-:Y:S01]  /*2be10*/  VIADD R0, R19, 0x18 ;  /* 0x0000001813007836 */ /* 0x000fe20000000000 */
[----:B--2---:R1:W-:Y:S04]  /*2be20*/  @!P1 ST.E.64 desc[UR44][R4.64], R6 ;  /* 0x0000000604009985 */ /* 0x0043e8000c101b2c */
[----:B------:R-:W2:Y:S01]  /*2be30*/  @!P0 LDL.64 R10, [R1+0x270] ;  /* 0x00027000010a8983 */ /* 0x000ea20000100a00 */
[----:B------:R-:W-:Y:S02]  /*2be40*/  @!P0 LEA.HI R8, R8, R8, RZ, 0x1 ;  /* 0x0000000808088211 */ /* 0x000fe400078f08ff */
[----:B------:R-:W-:Y:S02]  /*2be50*/  ISETP.GE.AND P1, PT, R0, UR4, PT ;  /* 0x0000000400007c0c */ /* 0x000fe4000bf26270 */
[----:B------:R-:W-:-:S05]  /*2be60*/  @!P0 LOP3.LUT R8, R8, 0xfffffffe, RZ, 0xc0, !PT ;  /* 0xfffffffe08088812 */ /* 0x000fca00078ec0ff */
[----:B------:R-:W-:-:S04]  /*2be70*/  @!P0 IMAD.WIDE R8, R8, 0x4, R16 ;  /* 0x0000000408088825 */ /* 0x000fc800078e0210 */
[----:B------:R-:W-:Y:S01]  /*2be80*/  VIADD R14, R19, 0x20 ;  /* 0x00000020130e7836 */ /* 0x000fe20000000000 */
[----:B--2---:R2:W-:Y:S04]  /*2be90*/  @!P0 ST.E.64 desc[UR44][R8.64], R10 ;  /* 0x0000000a08008985 */ /* 0x0045e8000c101b2c */
[----:B0-----:R-:W3:Y:S01]  /*2bea0*/  @!P1 LDL.64 R12, [R1+0x280] ;  /* 0x00028000010c9983 */ /* 0x001ee20000100a00 */
[----:B------:R-:W-:Y:S02]  /*2beb0*/  @!P1 LEA.HI R0, R0, R0, RZ, 0x1 ;  /* 0x0000000000009211 */ /* 0x000fe400078f08ff */
[----:B------:R-:W-:Y:S02]  /*2bec0*/  ISETP.GE.AND P0, PT, R14, UR4, PT ;  /* 0x000000040e007c0c */ /* 0x000fe4000bf06270 */
[----:B------:R-:W-:-:S05]  /*2bed0*/  @!P1 LOP3.LUT R0, R0, 0xfffffffe, RZ, 0xc0, !PT ;  /* 0xfffffffe00009812 */ /* 0x000fca00078ec0ff */
[----:B------:R-:W-:-:S04]  /*2bee0*/  @!P1 IMAD.WIDE R2, R0, 0x4, R16 ;  /* 0x0000000400029825 */ /* 0x000fc800078e0210 */
[----:B------:R-:W-:Y:S01]  /*2bef0*/  VIADD R0, R19, 0x28 ;  /* 0x0000002813007836 */ /* 0x000fe20000000000 */
[----:B---3--:R0:W-:Y:S04]  /*2bf00*/  @!P1 ST.E.64 desc[UR44][R2.64], R12 ;  /* 0x0000000c02009985 */ /* 0x0081e8000c101b2c */
[----:B-1----:R-:W3:Y:S01]  /*2bf10*/  @!P0 LDL.64 R4, [R1+0x290] ;  /* 0x0002900001048983 */ /* 0x002ee20000100a00 */
[----:B------:R-:W-:Y:S02]  /*2bf20*/  @!P0 LEA.HI R14, R14, R14, RZ, 0x1 ;  /* 0x0000000e0e0e8211 */ /* 0x000fe400078f08ff */
[----:B------:R-:W-:Y:S02]  /*2bf30*/  ISETP.GE.AND P1, PT, R0, UR4, PT ;  /* 0x0000000400007c0c */ /* 0x000fe4000bf26270 */
[----:B------:R-:W-:-:S05]  /*2bf40*/  @!P0 LOP3.LUT R14, R14, 0xfffffffe, RZ, 0xc0, !PT ;  /* 0xfffffffe0e0e8812 */ /* 0x000fca00078ec0ff */
[----:B------:R-:W-:-:S04]  /*2bf50*/  @!P0 IMAD.WIDE R14, R14, 0x4, R16 ;  /* 0x000000040e0e8825 */ /* 0x000fc800078e0210 */
[----:B--2---:R-:W-:Y:S01]  /*2bf60*/  VIADD R8, R19, 0x30 ;  /* 0x0000003013087836 */ /* 0x004fe20000000000 */
[----:B---3--:R1:W-:Y:S04]  /*2bf70*/  @!P0 ST.E.64 desc[UR44][R14.64], R4 ;  /* 0x000000040e008985 */ /* 0x0083e8000c101b2c */
[----:B------:R-:W2:Y:S01]  /*2bf80*/  @!P1 LDL.64 R6, [R1+0x2a0] ;  /* 0x0002a00001069983 */ /* 0x000ea20000100a00 */
[----:B------:R-:W-:Y:S02]  /*2bf90*/  @!P1 LEA.HI R0, R0, R0, RZ, 0x1 ;  /* 0x0000000000009211 */ /* 0x000fe400078f08ff */
[----:B------:R-:W-:Y:S02]  /*2bfa0*/  ISETP.GE.AND P0, PT, R8, UR4, PT ;  /* 0x0000000408007c0c */ /* 0x000fe4000bf06270 */
[----:B------:R-:W-:-:S05]  /*2bfb0*/  @!P1 LOP3.LUT R0, R0, 0xfffffffe, RZ, 0xc0, !PT ;  /* 0xfffffffe00009812 */ /* 0x000fca00078ec0ff */
[----:B0-----:R-:W-:-:S04]  /*2bfc0*/  @!P1 IMAD.WIDE R2, R0, 0x4, R16 ;  /* 0x0000000400029825 */ /* 0x001fc800078e0210 */
        /* <DEDUP_REMOVED lines=9> */
[----:B-1----:R-:W3:Y:S01]  /*2c060*/  @!P1 LDL.64 R4, [R1+0x2c0] ;  /* 0x0002c00001049983 */ /* 0x002ee20000100a00 */
[----:B------:R-:W-:Y:S02]  /*2c070*/  @!P1 LEA.HI R0, R0, R0, RZ, 0x1 ;  /* 0x0000000000009211 */ /* 0x000fe400078f08ff */
[----:B------:R-:W-:Y:S02]  /*2c080*/  ISETP.GE.AND P0, PT, R12, UR4, PT ;  /* 0x000000040c007c0c */ /* 0x000fe4000bf06270 */
[----:B------:R-:W-:-:S05]  /*2c090*/  @!P1 LOP3.LUT R0, R0, 0xfffffffe, RZ, 0xc0, !PT ;  /* 0xfffffffe00009812 */ /* 0x000fca00078ec0ff */
[----:B0-----:R-:W-:-:S04]  /*2c0a0*/  @!P1 IMAD.WIDE R2, R0, 0x4, R16 ;  /* 0x0000000400029825 */ /* 0x001fc800078e0210 */
[----:B------:R-:W-:Y:S01]  /*2c0b0*/  VIADD R0, R19, 0x48 ;  /* 0x0000004813007836 */ /* 0x000fe20000000000 */
[----:B---3--:R0:W-:Y:S04]  /*2c0c0*/  @!P1 ST.E.64 desc[UR44][R2.64], R4 ;  /* 0x0000000402009985 */ /* 0x0081e8000c101b2c */
[----:B------:R-:W3:Y:S01]  /*2c0d0*/  @!P0 LDL.64 R6, [R1+0x2d0] ;  /* 0x0002d00001068983 */ /* 0x000ee20000100a00 */
        /* <DEDUP_REMOVED lines=18> */
[----:B-1----:R-:W-:Y:S01]  /*2c200*/  VIADD R12, R19, 0x60 ;  /* 0x00000060130c7836 */ /* 0x002fe20000000000 */
[----:B--2---:R1:W-:Y:S04]  /*2c210*/  @!P0 ST.E.64 desc[UR44][R10.64], R4 ;  /* 0x000000040a008985 */ /* 0x0043e8000c101b2c */
        /* <DEDUP_REMOVED lines=94> */
[----:B-1----:R-:W-:-:S05]  /*2c800*/  @!P0 LOP3.LUT R5, R12, 0xfffffffe, RZ, 0xc0, !PT ;  /* 0xfffffffe0c058812 */ /* 0x002fca00078ec0ff */
[----:B------:R-:W-:-:S04]  /*2c810*/  @!P0 IMAD.WIDE R4, R5, 0x4, R16 ;  /* 0x0000000405048825 */ /* 0x000fc800078e0210 */
[----:B------:R-:W-:Y:S01]  /*2c820*/  VIADD R12, R19, 0xd0 ;  /* 0x000000d0130c7836 */ /* 0x000fe20000000000 */
[----:B--2---:R1:W-:Y:S04]  /*2c830*/  @!P0 ST.E.64 desc[UR44][R4.64], R8 ;  /* 0x0000000804008985 */ /* 0x0043e8000c101b2c */
[----:B------:R-:W2:Y:S01]  /*2c840*/  @!P1 LDL.64 R10, [R1+0x3e0] ;  /* 0x0003e000010a9983 */ /* 0x000ea20000100a00 */
[----:B------:R-:W-:Y:S02]  /*2c850*/  @!P1 LEA.HI R0, R0, R0, RZ, 0x1 ;  /* 0x0000000000009211 */ /* 0x000fe400078f08ff */
[----:B------:R-:W-:Y:S02]  /*2c860*/  ISETP.GE.AND P0, PT, R12, UR4, PT ;  /* 0x000000040c007c0c */ /* 0x000fe4000bf06270 */
[----:B0-----:R-:W-:-:S05]  /*2c870*/  @!P1 LOP3.LUT R3, R0, 0xfffffffe, RZ, 0xc0, !PT ;  /* 0xfffffffe00039812 */ /* 0x001fca00078ec0ff */
[----:B------:R-:W-:-:S04]  /*2c880*/  @!P1 IMAD.WIDE R2, R3, 0x4, R16 ;  /* 0x0000000403029825 */ /* 0x000fc800078e0210 */
        /* <DEDUP_REMOVED lines=30> */
[----:B------:R-:W3:Y:S01]  /*2ca70*/  @!P0 LDL.64 R8, [R1+0x430] ;  /* 0x0004300001088983 */ /* 0x000ee20000100a00 */
[----:B------:R-:W-:Y:S02]  /*2ca80*/  @!P0 LEA.HI R12, R12, R12, RZ, 0x1 ;  /* 0x0000000c0c0c8211 */ /* 0x000fe400078f08ff */
[----:B------:R-:W-:Y:S02]  /*2ca90*/  ISETP.GE.AND P1, PT, R0, UR4, PT ;  /* 0x0000000400007c0c */ /* 0x000fe4000bf26270 */
[----:B-1----:R-:W-:-:S05]  /*2caa0*/  @!P0 LOP3.LUT R5, R12, 0xfffffffe, RZ, 0xc0, !PT ;  /* 0xfffffffe0c058812 */ /* 0x002fca00078ec0ff */
[----:B------:R-:W-:-:S05]  /*2cab0*/  @!P0 IMAD.WIDE R4, R5, 0x4, R16 ;  /* 0x0000000405048825 */ /* 0x000fca00078e0210 */
[----:B---3--:R2:W-:Y:S04]  /*2cac0*/  @!P0 ST.E.64 desc[UR44][R4.64], R8 ;  /* 0x0000000804008985 */ /* 0x0085e8000c101b2c */
[----:B------:R-:W3:Y:S01]  /*2cad0*/  @!P1 LDL.64 R12, [R1+0x440] ;  /* 0x00044000010c9983 */ /* 0x000ee20000100a00 */
[----:B------:R-:W-:-:S04]  /*2cae0*/  @!P1 LEA.HI R0, R0, R0, RZ, 0x1 ;  /* 0x0000000000009211 */ /* 0x000fc800078f08ff */
[----:B------:R-:W-:-:S05]  /*2caf0*/  @!P1 LOP3.LUT R11, R0, 0xfffffffe, RZ, 0xc0, !PT ;  /* 0xfffffffe000b9812 */ /* 0x000fca00078ec0ff */
[----:B------:R-:W-:-:S05]  /*2cb00*/  @!P1 IMAD.WIDE R16, R11, 0x4, R16 ;  /* 0x000000040b109825 */ /* 0x000fca00078e0210 */
[----:B---3--:R2:W-:Y:S02]  /*2cb10*/  @!P1 ST.E.64 desc[UR44][R16.64], R12 ;  /* 0x0000000c10009985 */ /* 0x0085e4000c101b2c */
.L_x_2138:
[----:B------:R-:W-:Y:S05]  /*2cb20*/  BSYNC B0 ;  /* 0x0000000000007941 */ /* 0x000fea0003800000 */
.L_x_2137:
[----:B------:R-:W-:Y:S01]  /*2cb30*/  ISETP.GE.AND P0, PT, R21, R18, PT ;  /* 0x000000121500720c */ /* 0x000fe20003f06270 */
[----:B------:R1:W3:Y:S04]  /*2cb40*/  SHFL.IDX PT, R15, R22, 0x1, 0x1c1f ;  /* 0x003c1f00160f7f89 */ /* 0x0002e800000e0000 */
[----:B------:R1:W4:Y:S08]  /*2cb50*/  SHFL.IDX PT, R14, R20, 0x1, 0x1c1f ;  /* 0x003c1f00140e7f89 */ /* 0x00033000000e0000 */
[----:B-1----:R-:W-:Y:S05]  /*2cb60*/  @P0 BRA `(.L_x_2039) ;  /* 0x0000005c00a80947 */ /* 0x002fea0003800000 */
[----:B--2---:R-:W1:Y:S02]  /*2cb70*/  LDC R17, c[0x0][0xbc8] ;  /* 0x0002f200ff117b82 */ /* 0x004e640000000800 */
[----:B-1----:R-:W-:-:S13]  /*2cb80*/  ISETP.GE.AND P0, PT, R19, R17, PT ;  /* 0x000000111300720c */ /* 0x002fda0003f06270 */
[----:B------:R-:W2:Y:S01]  /*2cb90*/  @!P0 LDL.64 R12, [R1+0x258] ;  /* 0x00025800010c8983 */ /* 0x000ea20000100a00 */
[C---:B------:R-:W-:Y:S02]  /*2cba0*/  VIADD R0, R19.reuse, 0x8 ;  /* 0x0000000813007836 */ /* 0x040fe40000000000 */
[----:B0--34-:R-:W-:-:S03]  /*2cbb0*/  @!P0 IMAD.WIDE R2, R19, 0x4, R14 ;  /* 0x0000000413028825 */ /* 0x019fc600078e020e */
[C---:B------:R-:W-:Y:S01]  /*2cbc0*/  ISETP.GE.AND P1, PT, R0.reuse, R17, PT ;  /* 0x000000110000720c */ /* 0x040fe20003f26270 */
[----:B------:R-:W-:Y:S01]  /*2cbd0*/  VIADD R10, R19, 0x10 ;  /* 0x00000010130a7836 */ /* 0x000fe20000000000 */
[----:B--2---:R0:W-:Y:S11]  /*2cbe0*/  @!P0 ST.E.64 desc[UR44][R2.64], R12 ;  /* 0x0000000c02008985 */ /* 0x0041f6000c101b2c */
[----:B------:R-:W2:Y:S01]  /*2cbf0*/  @!P1 LDL.64 R6, [R1+0x268] ;  /* 0x0002680001069983 */ /* 0x000ea20000100a00 */
[----:B------:R-:W-:-:S02]  /*2cc00*/  @!P1 LEA.HI R0, R0, R0, RZ, 0x1 ;  /* 0x0000000000009211 */ /* 0x000fc400078f08ff */
[----:B------:R-:W-:Y:S02]  /*2cc10*/  ISETP.GE.AND P0, PT, R10, R17, PT ;  /* 0x000000110a00720c */ /* 0x000fe40003f06270 */
[----:B------:R-:W-:-:S05]  /*2cc20*/  @!P1 LOP3.LUT R0, R0, 0xfffffffe, RZ, 0xc0, !PT ;  /* 0xfffffffe00009812 */ /* 0x000fca00078ec0ff */
[----:B------:R-:W-:-:S04]  /*2cc30*/  @!P1 IMAD.WIDE R4, R0, 0x4, R14 ;  /* 0x0000000400049825 */ /* 0x000fc800078e020e */
[----:B------:R-:W-:Y:S01]  /*2cc40*/  VIADD R0, R19, 0x18 ;  /* 0x0000001813007836 */ /* 0x000fe20000000000 */
[----:B--2---:R1:W-:Y:S04]  /*2cc50*/  @!P1 ST.E.64 desc[UR44][R4.64], R6 ;  /* 0x0000000604009985 */ /* 0x0043e8000c101b2c */
[----:B------:R-:W2:Y:S01]  /*2cc60*/  @!P0 LDL.64 R8, [R1+0x278] ;  /* 0x0002780001088983 */ /* 0x000ea20000100a00 */
[----:B------:R-:W-:Y:S02]  /*2cc70*/  @!P0 LEA.HI R10, R10, R10, RZ, 0x1 ;  /* 0x0000000a0a0a8211 */ /* 0x000fe400078f08ff */
[----:B------:R-:W-:Y:S02]  /*2cc80*/  ISETP.GE.AND P1, PT, R0, R17, PT ;  /* 0x000000110000720c */ /* 0x000fe40003f26270 */
[----:B0-----:R-:W-:-:S05]  /*2cc90*/  @!P0 LOP3.LUT R2, R10, 0xfffffffe, RZ, 0xc0, !PT ;  /* 0xfffffffe0a028812 */ /* 0x001fca00078ec0ff */
[----:B------:R-:W-:-:S04]  /*2cca0*/  @!P0 IMAD.WIDE R2, R2, 0x4, R14 ;  /* 0x0000000402028825 */ /* 0x000fc800078e020e */
[----:B------:R-:W-:Y:S01]  /*2ccb0*/  VIADD R12, R19, 0x20 ;  /* 0x00000020130c7836 */ /* 0x000fe20000000000 */
[----:B--2---:R0:W-:Y:S04]  /*2ccc0*/  @!P0 ST.E.64 desc[UR44][R2.64], R8 ;  /* 0x0000000802008985 */ /* 0x0041e8000c101b2c */
[----:B------:R-:W2:Y:S01]  /*2ccd0*/  @!P1 LDL.64 R10, [R1+0x288] ;  /* 0x00028800010a9983 */ /* 0x000ea20000100a00 */
[----:B------:R-:W-:Y:S02]  /*2cce0*/  @!P1 LEA.HI R0, R0, R0, RZ, 0x1 ;  /* 0x0000000000009211 */ /* 0x000fe400078f08ff */
[----:B------:R-:W-:Y:S02]  /*2ccf0*/  ISETP.GE.AND P0, PT, R12, R17, PT ;  /* 0x000000110c00720c */ /* 0x000fe40003f06270 */
[----:B------:R-:W-:-:S05]  /*2cd00*/  @!P1 LOP3.LUT R0, R0, 0xfffffffe, RZ, 0xc0, !PT ;  /* 0xfffffffe00009812 */ /* 0x000fca00078ec0ff */
[----:B-1----:R-:W-:-:S04]  /*2cd10*/  @!P1 IMAD.WIDE R4, R0, 0x4, R14 ;  /* 0x0000000400049825 */ /* 0x002fc800078e020e */
        /* <DEDUP_REMOVED lines=110> */
[----:B-1----:R-:W-:-:S05]  /*2d400*/  @!P1 LOP3.LUT R5, R0, 0xfffffffe, RZ, 0xc0, !PT ;  /* 0xfffffffe00059812 */ /* 0x002fca00078ec0ff */
        /* <DEDUP_REMOVED lines=63> */
[----:B------:R-:W-:-:S06]  /*2d800*/  @!P0 IMAD.WIDE R2, R3, 0x4, R14 ;  /* 0x0000000403028825 */ /* 0x000fcc00078e020e */
[----:B------:R-:W-:Y:S01]  /*2d810*/  @!P1 LEA.HI R0, R0, R0, RZ, 0x1 ;  /* 0x0000000000009211 */ /* 0x000fe200078f08ff */
[----:B--2---:R0:W-:Y:S04]  /*2d820*/  @!P0 ST.E.64 desc[UR44][R2.64], R6 ;  /* 0x0000000602008985 */ /* 0x0041e8000c101b2c */
[----:B------:R-:W2:Y:S01]  /*2d830*/  @!P1 LDL.64 R8, [R1+0x428] ;  /* 0x0004280001089983 */ /* 0x000ea20000100a00 */
[----:B------:R-:W-:Y:S01]  /*2d840*/  @!P1 LOP3.LUT R13, R0, 0xfffffffe, RZ, 0xc0, !PT ;  /* 0xfffffffe000d9812 */ /* 0x000fe200078ec0ff */
[C---:B------:R-:W-:Y:S01]  /*2d850*/  VIADD R0, R19.reuse, 0xf0 ;  /* 0x000000f013007836 */ /* 0x040fe20000000000 */
[----:B------:R-:W-:Y:S01]  /*2d860*/  BSSY B0, `(.L_x_2139) ;  /* 0x000000c000007945 */ /* 0x000fe20003800000 */
[----:B------:R-:W-:Y:S02]  /*2d870*/  VIADD R19, R19, 0xf8 ;  /* 0x000000f813137836 */ /* 0x000fe40000000000 */
[----:B-1----:R-:W-:Y:S01]  /*2d880*/  @!P1 IMAD.WIDE R4, R13, 0x4, R14 ;  /* 0x000000040d049825 */ /* 0x002fe200078e020e */
[----:B------:R-:W-:-:S04]  /*2d890*/  ISETP.GE.AND P0, PT, R0, R17, PT ;  /* 0x000000110000720c */ /* 0x000fc80003f06270 */
[----:B--2---:R0:W-:Y:S01]  /*2d8a0*/  @!P1 ST.E.64 desc[UR44][R4.64], R8 ;  /* 0x0000000804009985 */ /* 0x0041e2000c101b2c */
[----:B------:R-:W-:-:S08]  /*2d8b0*/  ISETP.GE.AND P1, PT, R19, R17, PT ;  /* 0x000000111300720c */ /* 0x000fd00003f26270 */
[----:B------:R-:W-:Y:S05]  /*2d8c0*/  @P0 BRA `(.L_x_2140) ;  /* 0x0000000000140947 */ /* 0x000fea0003800000 */
[----:B0-----:R-:W2:Y:S01]  /*2d8d0*/  LDL.64 R4, [R1+0x438] ;  /* 0x0004380001047983 */ /* 0x001ea20000100a00 */
[----:B------:R-:W-:-:S04]  /*2d8e0*/  LEA.HI R0, R0, R0, RZ, 0x1 ;  /* 0x0000000000007211 */ /* 0x000fc800078f08ff */
[----:B------:R-:W-:-:S05]  /*2d8f0*/  LOP3.LUT R3, R0, 0xfffffffe, RZ, 0xc0, !PT ;  /* 0xfffffffe00037812 */ /* 0x000fca00078ec0ff */
[----:B------:R-:W-:-:S05]  /*2d900*/  IMAD.WIDE R2, R3, 0x4, R14 ;  /* 0x0000000403027825 */ /* 0x000fca00078e020e */
[----:B--2---:R1:W-:Y:S02]  /*2d910*/  ST.E.64 desc[UR44][R2.64], R4 ;  /* 0x0000000402007985 */ /* 0x0043e4000c101b2c */
.L_x_2140:
[----:B------:R-:W-:Y:S05]  /*2d920*/  BSYNC B0 ;  /* 0x0000000000007941 */ /* 0x000fea0003800000 */
.L_x_2139:
[----:B------:R-:W-:Y:S05]  /*2d930*/  @P1 BRA `(.L_x_2039) ;  /* 0x0000005000341947 */ /* 0x000fea0003800000 */
[----:B01----:R-:W2:Y:S01]  /*2d940*/  LDL.64 R4, [R1+0x448] ;  /* 0x0004480001047983 */ /* 0x003ea20000100a00 */
[----:B------:R-:W-:-:S04]  /*2d950*/  LEA.HI R19, R19, R19, RZ, 0x1 ;  /* 0x0000001313137211 */ /* 0x000fc800078f08ff */
[----:B------:R-:W-:-:S05]  /*2d960*/  LOP3.LUT R3, R19, 0xfffffffe, RZ, 0xc0, !PT ;  /* 0xfffffffe13037812 */ /* 0x000fca00078ec0ff */
[----:B------:R-:W-:-:S05]  /*2d970*/  IMAD.WIDE R2, R3, 0x4, R14 ;  /* 0x0000000403027825 */ /* 0x000fca00078e020e */
[----:B--2---:R0:W-:Y:S01]  /*2d980*/  ST.E.64 desc[UR44][R2.64], R4 ;  /* 0x0000000402007985 */ /* 0x0041e2000c101b2c */
[----:B------:R-:W-:Y:S05]  /*2d990*/  BRA `(.L_x_2039) ;  /* 0x00000050001c7947 */ /* 0x000fea0003800000 */
.L_x_2136:
[----:B------:R-:W1:Y:S02]  /*2d9a0*/  S2R R0, SR_TID.X ;  /* 0x0000000000007919 */ /* 0x000e640000002100 */
[----:B-1----:R-:W-:-:S05]  /*2d9b0*/  VIADD R0, R0, 0xffffff80 ;  /* 0xffffff8000007836 */ /* 0x002fca0000000000 */
[----:B------:R-:W-:-:S13]  /*2d9c0*/  ISETP.GT.AND P0, PT, R0, 0x7f, PT ;  /* 0x0000007f0000780c */ /* 0x000fda0003f04270 */
[----:B------:R-:W-:Y:S05]  /*2d9d0*/  @P0 BRA `(.L_x_2039) ;  /* 0x00000050000c0947 */ /* 0x000fea0003800000 */
[----:B0-----:R-:W0:Y:S01]  /*2d9e0*/  S2R R3, SR_CTAID.X ;  /* 0x0000000000037919 */ /* 0x001e220000002500 */
[----:B------:R-:W1:Y:S01]  /*2d9f0*/  LDC R6, c[0x0][0xce8] ;  /* 0x00033a00ff067b82 */ /* 0x000e620000000800 */
[----:B------:R-:W-:Y:S02]  /*2da00*/  ULDC UR4, c[0x0][0xb88] ;  /* 0x0002e20000047ab9 */ /* 0x000fe40000000800 */
[----:B-1----:R-:W-:Y:S02]  /*2da10*/  IMAD R5, R6, UR4, RZ ;  /* 0x0000000406057c24 */ /* 0x002fe4000f8e02ff */
[----:B0-----:R-:W-:-:S05]  /*2da20*/  IMAD R0, R3, 0x80, R0 ;  /* 0x0000008003007824 */ /* 0x001fca00078e0200 */
[----:B------:R-:W-:-:S13]  /*2da30*/  ISETP.GE.AND P0, PT, R0, R5, PT ;  /* 0x000000050000720c */ /* 0x000fda0003f06270 */
[----:B------:R-:W-:Y:S05]  /*2da40*/  @P0 BRA `(.L_x_2039) ;  /* 0x0000004c00f00947 */ /* 0x000fea0003800000 */
[----:B------:R-:W-:Y:S01]  /*2da50*/  ISETP.NE.AND P0, PT, R6, 0x1, PT ;  /* 0x000000010600780c */ /* 0x000fe20003f05270 */
[----:B------:R-:W0:Y:S01]  /*2da60*/  LDC.64 R12, c[0x0][0xcd8] ;  /* 0x00033600ff0c7b82 */ /* 0x000e220000000a00 */
[----:B------:R-:W-:Y:S01]  /*2da70*/  SHF.R.S32.HI R3, RZ, 0x1f, R232 ;  /* 0x0000001fff037819 */ /* 0x000fe200000114e8 */
[----:B------:R-:W-:Y:S01]  /*2da80*/  ULDC.64 UR4, c[0x0][0xcd0] ;  /* 0x0003340000047ab9 */ /* 0x000fe20000000a00 */
[----:B------:R-:W-:-:S03]  /*2da90*/  IMAD.MOV.U32 R5, RZ, RZ, R0 ;  /* 0x000000ffff057224 */ /* 0x000fc600078e0000 */
[----:B------:R-:W-:-:S04]  /*2daa0*/  IMAD R3, R3, UR4, RZ ;  /* 0x0000000403037c24 */ /* 0x000fc8000f8e02ff */
[C---:B------:R-:W-:Y:S02]  /*2dab0*/  IMAD R7, R232.reuse, UR5, R3 ;  /* 0x00000005e8077c24 */ /* 0x040fe4000f8e0203 */
[----:B------:R-:W1:Y:S01]  /*2dac0*/  @P0 LDC R9, c[0x0][0xcec] ;  /* 0x00033b00ff090b82 */ /* 0x000e620000000800 */
[----:B------:R-:W-:Y:S01]  /*2dad0*/  IMAD.WIDE.U32 R2, R232, UR4, RZ ;  /* 0x00000004e8027c25 */ /* 0x000fe2000f8e00ff */
[----:B------:R-:W-:-:S03]  /*2dae0*/  ULDC.64 UR4, c[0x0][0xce0] ;  /* 0x0003380000047ab9 */ /* 0x000fc60000000a00 */
[----:B------:R-:W-:-:S03]  /*2daf0*/  IMAD.IADD R3, R3, 0x1, R7 ;  /* 0x0000000103037824 */ /* 0x000fc600078e0207 */
[----:B------:R-:W2:Y:S01]  /*2db00*/  @P0 LDC R11, c[0x0][0xcf0] ;  /* 0x00033c00ff0b0b82 */ /* 0x000ea20000000800 */
[C---:B0-----:R-:W-:Y:S02]  /*2db10*/  IMAD R8, R12.reuse, UR37, RZ ;  /* 0x000000250c087c24 */ /* 0x041fe4000f8e02ff */
[----:B------:R-:W-:-:S04]  /*2db20*/  IMAD.WIDE.U32 R2, R12, UR36, R2 ;  /* 0x000000240c027c25 */ /* 0x000fc8000f8e0002 */
[----:B------:R-:W-:-:S04]  /*2db30*/  IMAD R13, R13, UR36, R8 ;  /* 0x000000240d0d7c24 */ /* 0x000fc8000f8e0208 */
[----:B------:R-:W-:Y:S02]  /*2db40*/  IMAD.IADD R3, R13, 0x1, R3 ;  /* 0x000000010d037824 */ /* 0x000fe400078e0203 */
[----:B-1----:R-:W-:-:S04]  /*2db50*/  @P0 IMAD.HI.U32 R4, R0, R9, RZ ;  /* 0x0000000900040227 */ /* 0x002fc800078e00ff */
[----:B------:R-:W-:Y:S01]  /*2db60*/  IMAD.WIDE.U32 R2, R233, UR4, R2 ;  /* 0x00000004e9027c25 */ /* 0x000fe2000f8e0002 */
[----:B--2---:R-:W-:Y:S02]  /*2db70*/  @P0 SHF.R.U32.HI R5, RZ, R11, R4 ;  /* 0x0000000bff050219 */ /* 0x004fe40000011604 */
[----:B------:R-:W-:Y:S02]  /*2db80*/  SHF.R.S32.HI R4, RZ, 0x1f, R233 ;  /* 0x0000001fff047819 */ /* 0x000fe400000114e9 */
[--C-:B------:R-:W-:Y:S01]  /*2db90*/  SHF.R.S32.HI R9, RZ, 0x1f, R5.reuse ;  /* 0x0000001fff097819 */ /* 0x100fe20000011405 */
[----:B------:R-:W-:Y:S01]  /*2dba0*/  IMAD.MOV R7, RZ, RZ, -R5 ;  /* 0x000000ffff077224 */ /* 0x000fe200078e0a05 */
[----:B------:R-:W-:Y:S01]  /*2dbb0*/  IADD3 R2, P0, R5, R2, RZ ;  /* 0x0000000205027210 */ /* 0x000fe20007f1e0ff */
[----:B------:R-:W-:Y:S02]  /*2dbc0*/  IMAD R4, R4, UR4, RZ ;  /* 0x0000000404047c24 */ /* 0x000fe4000f8e02ff */
[----:B------:R-:W-:-:S02]  /*2dbd0*/  IMAD R7, R6, R7, R0 ;  /* 0x0000000706077224 */ /* 0x000fc400078e0200 */
[----:B------:R-:W-:Y:S01]  /*2dbe0*/  IMAD R4, R233, UR5, R4 ;  /* 0x00000005e9047c24 */ /* 0x000fe2000f8e0204 */
[----:B------:R-:W-:Y:S02]  /*2dbf0*/  ULDC.64 UR4, c[0x0][0xcc8] ;  /* 0x0003320000047ab9 */ /* 0x000fe40000000a00 */
[----:B------:R-:W-:Y:S02]  /*2dc00*/  SHF.R.S32.HI R0, RZ, 0x1f, R7 ;  /* 0x0000001fff007819 */ /* 0x000fe40000011407 */
[----:B------:R-:W-:-:S03]  /*2dc10*/  IADD3.X R3, R9, R3, R4, P0, !PT ;  /* 0x0000000309037210 */ /* 0x000fc600007fe404 */
[----:B------:R-:W-:Y:S02]  /*2dc20*/  IMAD R0, R0, UR4, RZ ;  /* 0x0000000400007c24 */ /* 0x000fe4000f8e02ff */
[----:B------:R-:W-:-:S04]  /*2dc30*/  IMAD.WIDE.U32 R2, R7, UR4, R2 ;  /* 0x0000000407027c25 */ /* 0x000fc8000f8e0002 */
[----:B------:R-:W-:Y:S01]  /*2dc40*/  IMAD R5, R7, UR5, R0 ;  /* 0x0000000507057c24 */ /* 0x000fe2000f8e0200 */
[----:B------:R-:W-:Y:S02]  /*2dc50*/  ULDC.64 UR4, c[0x0][0xca8] ;  /* 0x00032a0000047ab9 */ /* 0x000fe40000000a00 */
[----:B------:R-:W-:Y:S01]  /*2dc60*/  LEA R4, P0, R2, UR4, 0x2 ;  /* 0x0000000402047c11 */ /* 0x000fe2000f8010ff */
[----:B------:R-:W-:-:S05]  /*2dc70*/  IMAD.IADD R3, R3, 0x1, R5 ;  /* 0x0000000103037824 */ /* 0x000fca00078e0205 */
[----:B------:R-:W-:Y:S01]  /*2dc80*/  LEA.HI.X R5, R2, UR5, R3, 0x2, P0 ;  /* 0x0000000502057c11 */ /* 0x000fe200080f1403 */
[----:B------:R-:W-:-:S05]  /*2dc90*/  IMAD.MOV.U32 R3, RZ, RZ, -0x800000 ;  /* 0xff800000ff037424 */ /* 0x000fca00078e00ff */
[----:B------:R0:W-:Y:S01]  /*2dca0*/  STG.E desc[UR44][R4.64], R3 ;  /* 0x0000000304007986 */ /* 0x0001e2000c10192c */
[----:B------:R-:W-:Y:S05]  /*2dcb0*/  BRA `(.L_x_2039) ;  /* 0x0000004c00547947 */ /* 0x000fea0003800000 */
.L_x_2037:
[----:B------:R-:W-:-:S08]  /*2dcc0*/  NOP ;  /* 0x0000000000007918 */ /* 0x000fd00000000000 */
[----:B-1----:R-:W0:-:S00]  /*2dcd0*/  USETMAXREG.DEALLOC.CTAPOOL 0x18 ;  /* 0x00000018000079c8 */ /* 0x002e0000080e0500 */
        /* <DEDUP_REMOVED lines=16> */
.L_x_2141:
[----:B------:R-:W-:Y:S01]  /*2dde0*/  ULDC UR7, c[0x0][0xd50] ;  /* 0x0003540000077ab9 */ /* 0x000fe20000000800 */
[----:B------:R-:W-:Y:S01]  /*2ddf0*/  UMOV UR36, UR6 ;  /* 0x0000000600247c82 */ /* 0x000fe20008000000 */
[----:B------:R-:W-:-:S11]  /*2de00*/  UISETP.NE.AND UP0, UPT, UR7, 0x1, UPT ;  /* 0x000000010700788c */ /* 0x000fd6000bf05270 */
[----:B------:R-:W-:Y:S01]  /*2de10*/  @UP0 ULDC UR4, c[0x0][0xd54] ;  /* 0x0003550000040ab9 */ /* 0x000fe20000000800 */
[----:B------:R-:W-:Y:S01]  /*2de20*/  @UP0 ULDC UR8, c[0x0][0xd58] ;  /* 0x0003560000080ab9 */ /* 0x000fe20000000800 */
[----:B------:R-:W-:-:S04]  /*2de30*/  UIMAD.WIDE.U32 UR4, UR6, UR4, URZ ;  /* 0x00000004060472a5 */ /* 0x000fc8000f8e003f */
[----:B------:R-:W-:-:S12]  /*2de40*/  @UP0 USHF.R.U32.HI UR36, URZ, UR8, UR5 ;  /* 0x000000083f240299 */ /* 0x000fd80008011605 */
.L_x_2142:
        /* <DEDUP_REMOVED lines=45> */
.L_x_2145:
[----:B------:R-:W-:-:S11]  /*2e120*/  UISETP.NE.AND UP0, UPT, UR5, 0x1, UPT ;  /* 0x000000010500788c */ /* 0x000fd6000bf05270 */
[----:B------:R-:W-:Y:S02]  /*2e130*/  @UP0 ULDC.64 UR14, c[0x0][0xae0] ;  /* 0x0002b800000e0ab9 */ /* 0x000fe40000000a00 */
[----:B------:R-:W-:-:S04]  /*2e140*/  UIMAD.WIDE.U32 UR6, UR8, UR14, URZ ;  /* 0x0000000e080672a5 */ /* 0x000fc8000f8e003f */
[----:B------:R-:W-:-:S12]  /*2e150*/  @UP0 USHF.R.U32.HI UR8, URZ, UR15, UR7 ;  /* 0x0000000f3f080299 */ /* 0x000fd80008011607 */
.L_x_2146:
[----:B------:R-:W-:-:S04]  /*2e160*/  UIMAD UR8, UR8, UR5, UR5 ;  /* 0x00000005080872a4 */ /* 0x000fc8000f8e0205 */
[----:B------:R-:W-:-:S04]  /*2e170*/  UISETP.LT.AND UP0, UPT, UR4, UR8, UPT ;  /* 0x000000080400728c */ /* 0x000fc8000bf01270 */
[----:B------:R-:W-:-:S12]  /*2e180*/  USEL UR4, UR4, UR8, UP0 ;  /* 0x0000000804047287 */ /* 0x000fd80008000000 */
.L_x_2144:
        /* <DEDUP_REMOVED lines=16> */
[----:B------:R-:W-:Y:S02]  /*2e290*/  UMOV UR4, UR6 ;  /* 0x0000000600047c82 */ /* 0x000fe40008000000 */
        /* <DEDUP_REMOVED lines=10> */
.L_x_2148:
[----:B------:R-:W-:-:S11]  /*2e340*/  UISETP.NE.AND UP0, UPT, UR5, 0x1, UPT ;  /* 0x000000010500788c */ /* 0x000fd6000bf05270 */
[----:B------:R-:W-:Y:S02]  /*2e350*/  @UP0 ULDC.64 UR10, c[0x0][0xae0] ;  /* 0x0002b800000a0ab9 */ /* 0x000fe40000000a00 */
[----:B------:R-:W-:-:S04]  /*2e360*/  UIMAD.WIDE.U32 UR6, UR4, UR10, URZ ;  /* 0x0000000a040672a5 */ /* 0x000fc8000f8e003f */
[----:B------:R-:W-:-:S12]  /*2e370*/  @UP0 USHF.R.U32.HI UR4, URZ, UR11, UR7 ;  /* 0x0000000b3f040299 */ /* 0x000fd80008011607 */
.L_x_2149:
[----:B------:R-:W-:-:S04]  /*2e380*/  UIMAD UR4, UR4, UR5, URZ ;  /* 0x00000005040472a4 */ /* 0x000fc8000f8e023f */
[----:B------:R-:W-:-:S04]  /*2e390*/  UISETP.LT.AND UP0, UPT, UR8, UR4, UPT ;  /* 0x000000040800728c */ /* 0x000fc8000bf01270 */
[----:B------:R-:W-:-:S12]  /*2e3a0*/  USEL UR8, UR8, UR4, !UP0 ;  /* 0x0000000408087287 */ /* 0x000fd8000c000000 */
.L_x_2147:
[----:B------:R-:W-:Y:S01]  /*2e3b0*/  UIMAD.WIDE UR4, UR8, 0x2aaaaaab, URZ ;  /* 0x2aaaaaab080478a5 */ /* 0x000fe2000f8e023f */
[----:B------:R0:W-:Y:S03]  /*2e3c0*/  STL [R1+0x480], RZ ;  /* 0x000480ff01007387 */ /* 0x0001e60000100800 */
[----:B------:R-:W-:-:S04]  /*2e3d0*/  USHF.R.U32.HI UR4, URZ, 0x1f, UR5 ;  /* 0x0000001f3f047899 */ /* 0x000fc80008011605 */
[----:B------:R-:W-:Y:S02]  /*2e3e0*/  ULEA.HI.SX32 UR4, UR5, UR4, 0x1c ;  /* 0x0000000405047291 */ /* 0x000fe4000f8fe23f */
[----:B------:R-:W-:Y:S02]  /*2e3f0*/  USHF.R.U32.HI UR5, URZ, 0x10, UR40 ;  /* 0x000000103f057899 */ /* 0x000fe40008011628 */
[----:B------:R-:W-:Y:S02]  /*2e400*/  ULOP3.LUT UR40, UR40, 0xffff, URZ, 0xc0, !UPT ;  /* 0x0000ffff28287892 */ /* 0x000fe4000f8ec03f */
[----:B------:R-:W-:Y:S01]  /*2e410*/  VIMNMX R7, RZ, UR4, !PT ;  /* 0x00000004ff077c48 */ /* 0x000fe2000ffe0100 */
[----:B------:R-:W-:-:S03]  /*2e420*/  UISETP.NE.AND UP0, UPT, UR5, URZ, UPT ;  /* 0x0000003f0500728c */ /* 0x000fc6000bf05270 */
[----:B------:R-:W-:Y:S01]  /*2e430*/  ISETP.LT.AND P0, PT, R7, UR9, PT ;  /* 0x0000000907007c0c */ /* 0x000fe2000bf01270 */
[----:B------:R0:W-:Y:S07]  /*2e440*/  STL [R1+0x47c], R7 ;  /* 0x00047c0701007387 */ /* 0x0001ee0000100800 */
[----:B------:R-:W-:-:S05]  /*2e450*/  @!UP0 ULDC UR5, c[0x0][0xae8] ;  /* 0x0002ba0000058ab9 */ /* 0x000fca0000000800 */
[----:B0-----:R-:W-:Y:S05]  /*2e460*/  @!P0 BRA `(.L_x_2150) ;  /* 0x0000000000708947 */ /* 0x001fea0003800000 */
[----:B------:R-:W-:Y:S01]  /*2e470*/  IMAD.U32 R6, RZ, RZ, UR5 ;  /* 0x00000005ff067e24 */ /* 0x000fe2000f8e00ff */
[----:B------:R-:W-:Y:S01]  /*2e480*/  UIADD3 UR4, UR5, -0x1, UR9 ;  /* 0xffffffff05047890 */ /* 0x000fe2000fffe009 */
[----:B------:R-:W-:-:S03]  /*2e490*/  IMAD.MOV.U32 R2, RZ, RZ, RZ ;  /* 0x000000ffff027224 */ /* 0x000fc600078e00ff */
[-C--:B------:R-:W-:Y:S02]  /*2e4a0*/  IABS R0, R6.reuse ;  /* 0x0000000600007213 */ /* 0x080fe40000000000 */
[----:B------:R-:W-:Y:S02]  /*2e4b0*/  IABS R6, R6 ;  /* 0x0000000600067213 */ /* 0x000fe40000000000 */
[----:B------:R-:W0:Y:S08]  /*2e4c0*/  I2F.RP R4, R0 ;  /* 0x0000000000047306 */ /* 0x000e300000209400 */
[----:B0-----:R-:W0:Y:S02]  /*2e4d0*/  MUFU.RCP R4, R4 ;  /* 0x0000000400047308 */ /* 0x001e240000001000 */
[----:B0-----:R-:W-:-:S06]  /*2e4e0*/  VIADD R3, R4, 0xffffffe ;  /* 0x0ffffffe04037836 */ /* 0x001fcc0000000000 */
[----:B------:R-:W0:Y:S02]  /*2e4f0*/  F2I.FTZ.U32.TRUNC.NTZ R3, R3 ;  /* 0x0000000300037305 */ /* 0x000e24000021f000 */
[----:B0-----:R-:W-:-:S04]  /*2e500*/  IMAD.MOV R5, RZ, RZ, -R3 ;  /* 0x000000ffff057224 */ /* 0x001fc800078e0a03 */
[----:B------:R-:W-:-:S04]  /*2e510*/  IMAD R5, R5, R0, RZ ;  /* 0x0000000005057224 */ /* 0x000fc800078e02ff */
[----:B------:R-:W-:Y:S01]  /*2e520*/  IMAD.HI.U32 R5, R3, R5, R2 ;  /* 0x0000000503057227 */ /* 0x000fe200078e0002 */
[----:B------:R-:W-:-:S03]  /*2e530*/  IADD3 R2, -R7, UR4, RZ ;  /* 0x0000000407027c10 */ /* 0x000fc6000fffe1ff */
[----:B------:R-:W-:Y:S01]  /*2e540*/  IMAD.MOV R3, RZ, RZ, -R6 ;  /* 0x000000ffff037224 */ /* 0x000fe200078e0a06 */
[----:B------:R-:W-:Y:S02]  /*2e550*/  IABS R4, R2 ;  /* 0x0000000200047213 */ /* 0x000fe40000000000 */
[----:B------:R-:W-:-:S03]  /*2e560*/  LOP3.LUT R2, R2, UR5, RZ, 0x3c, !PT ;  /* 0x0000000502027c12 */ /* 0x000fc6000f8e3cff */
[----:B------:R-:W-:Y:S01]  /*2e570*/  IMAD.HI.U32 R5, R5, R4, RZ ;  /* 0x0000000405057227 */ /* 0x000fe200078e00ff */
[----:B------:R-:W-:-:S03]  /*2e580*/  ISETP.GE.AND P2, PT, R2, RZ, PT ;  /* 0x000000ff0200720c */ /* 0x000fc60003f46270 */
[----:B------:R-:W-:-:S05]  /*2e590*/  IMAD R3, R5, R3, R4 ;  /* 0x0000000305037224 */ /* 0x000fca00078e0204 */
[----:B------:R-:W-:-:S13]  /*2e5a0*/  ISETP.GT.U32.AND P1, PT, R0, R3, PT ;  /* 0x000000030000720c */ /* 0x000fda0003f24070 */
[----:B------:R-:W-:Y:S02]  /*2e5b0*/  @!P1 IMAD.IADD R3, R3, 0x1, -R0 ;  /* 0x0000000103039824 */ /* 0x000fe400078e0a00 */
[----:B------:R-:W-:Y:S01]  /*2e5c0*/  @!P1 VIADD R5, R5, 0x1 ;  /* 0x0000000105059836 */ /* 0x000fe20000000000 */
[----:B------:R-:W-:Y:S02]  /*2e5d0*/  ISETP.NE.AND P1, PT, RZ, UR5, PT ;  /* 0x00000005ff007c0c */ /* 0x000fe4000bf25270 */
[----:B------:R-:W-:-:S13]  /*2e5e0*/  ISETP.GE.U32.AND P0, PT, R3, R0, PT ;  /* 0x000000000300720c */ /* 0x000fda0003f06070 */
[----:B------:R-:W-:-:S04]  /*2e5f0*/  @P0 VIADD R5, R5, 0x1 ;  /* 0x0000000105050836 */ /* 0x000fc80000000000 */
[----:B------:R-:W-:Y:S01]  /*2e600*/  @!P2 IMAD.MOV R5, RZ, RZ, -R5 ;  /* 0x000000ffff05a224 */ /* 0x000fe200078e0a05 */
[----:B------:R-:W-:-:S05]  /*2e610*/  @!P1 LOP3.LUT R5, RZ, UR5, RZ, 0x33, !PT ;  /* 0x00000005ff059c12 */ /* 0x000fca000f8e33ff */
[----:B------:R0:W-:Y:S02]  /*2e620*/  STL [R1+0x480], R5 ;  /* 0x0004800501007387 */ /* 0x0001e40000100800 */
.L_x_2150:
[----:B------:R-:W2:Y:S01]  /*2e630*/  LDL R2, [R1+0x480] ;  /* 0x0004800001027983 */ /* 0x000ea20000100800 */
[----:B------:R-:W-:Y:S02]  /*2e640*/  IMAD.MOV.U32 R6, RZ, RZ, RZ ;  /* 0x000000ffff067224 */ /* 0x000fe400078e00ff */
[----:B--2---:R-:W-:Y:S02]  /*2e650*/  IMAD R0, R2, UR40, R7 ;  /* 0x0000002802007c24 */ /* 0x004fe4000f8e0207 */
[----:B------:R-:W-:-:S03]  /*2e660*/  IMAD.MOV.U32 R7, RZ, RZ, 0x1 ;  /* 0x00000001ff077424 */ /* 0x000fc600078e00ff */
[----:B------:R-:W-:Y:S01]  /*2e670*/  VIADDMNMX R19, R0, R2, UR9, PT ;  /* 0x0000000900137e46 */ /* 0x000fe2000b800102 */
[----:B------:R1:W-:Y:S03]  /*2e680*/  STL [R1+0x478], R0 ;  /* 0x0004780001007387 */ /* 0x0003e60000100800 */
[----:B------:R-:W-:Y:S01]  /*2e690*/  ISETP.GT.AND P0, PT, R19, R0, PT ;  /* 0x000000001300720c */ /* 0x000fe20003f04270 */
[----:B------:R2:W-:Y:S01]  /*2e6a0*/  STL [R1+0x4a4], R19 ;  /* 0x0004a41301007387 */ /* 0x0005e20000100800 */
[----:B-1----:R-:W-:-:S11]  /*2e6b0*/  IMAD.MOV.U32 R0, RZ, RZ, 0x1 ;  /* 0x00000001ff007424 */ /* 0x002fd600078e00ff */
[----:B--2---:R-:W-:Y:S05]  /*2e6c0*/  @!P0 BRA `(.L_x_2143) ;  /* 0x0000004000108947 */ /* 0x004fea0003800000 */
[----:B------:R-:W1:Y:S01]  /*2e6d0*/  S2UR UR4, SR_CgaCtaId ;  /* 0x00000000000479c3 */ /* 0x000e620000008800 */
[----:B------:R-:W-:Y:S02]  /*2e6e0*/  UMOV UR38, 0x400 ;  /* 0x0000040000267882 */ /* 0x000fe40000000000 */
[----:B-1----:R-:W-:-:S04]  /*2e6f0*/  ULEA UR38, UR4, UR38, 0x18 ;  /* 0x0000002604267291 */ /* 0x002fc8000f8ec03f */
        /* <DEDUP_REMOVED lines=10> */
[----:B0-----:R-:W-:Y:S02]  /*2e7a0*/  IMAD.U32 R5, RZ, RZ, UR7 ;  /* 0x00000007ff057e24 */ /* 0x001fe4000f8e00ff */
        /* <DEDUP_REMOVED lines=9> */
.L_x_2151:
        /* <DEDUP_REMOVED lines=8> */
[----:B------:R1:W2:Y:S01]  /*2e8c0*/  LDC.64 R2, c[0x4][R16] ;  /* 0x0100000010027b82 */ /* 0x0002a20000000a00 */
[----:B------:R-:W-:Y:S02]  /*2e8d0*/  IMAD.U32 R4, RZ, RZ, UR6 ;  /* 0x00000006ff047e24 */ /* 0x000fe4000f8e00ff */
[----:B0-----:R-:W-:Y:S02]  /*2e8e0*/  IMAD.U32 R5, RZ, RZ, UR7 ;  /* 0x00000007ff057e24 */ /* 0x001fe4000f8e00ff */
[----:B------:R-:W-:Y:S02]  /*2e8f0*/  IMAD.U32 R6, RZ, RZ, UR8 ;  /* 0x00000008ff067e24 */ /* 0x000fe4000f8e00ff */
[----:B------:R-:W-:-:S02]  /*2e900*/  IMAD.U32 R7, RZ, RZ, UR9 ;  /* 0x00000009ff077e24 */ /* 0x000fc4000f8e00ff */
[----:B------:R-:W-:Y:S02]  /*2e910*/  IMAD.U32 R10, RZ, RZ, UR4 ;  /* 0x00000004ff0a7e24 */ /* 0x000fe4000f8e00ff */
[----:B------:R-:W-:Y:S02]  /*2e920*/  IMAD.U32 R11, RZ, RZ, UR5 ;  /* 0x00000005ff0b7e24 */ /* 0x000fe4000f8e00ff */
[----:B------:R-:W-:Y:S02]  /*2e930*/  IMAD.MOV.U32 R8, RZ, RZ, 0x70 ;  /* 0x00000070ff087424 */ /* 0x000fe400078e00ff */
[----:B------:R-:W-:Y:S02]  /*2e940*/  IMAD.MOV.U32 R12, RZ, RZ, 0x1 ;  /* 0x00000001ff0c7424 */ /* 0x000fe400078e00ff */
[----:B-1----:R-:W-:-:S07]  /*2e950*/  IMAD.MOV.U32 R13, RZ, RZ, RZ ;  /* 0x000000ffff0d7224 */ /* 0x002fce00078e00ff */
[----:B------:R-:W-:-:S07]  /*2e960*/  LEPC R20, `(.L_x_2153) ;  /* 0x000000001014794e */ /* 0x000fce0000000000 */
[----:B--2---:R-:W-:Y:S05]  /*2e970*/  CALL.ABS.NOINC R2 ;  /* 0x0000000002007343 */ /* 0x004fea0003c00000 */
.L_x_2153:
        /* <DEDUP_REMOVED lines=15> */
.L_x_2152:
[----:B------:R-:W1:Y:S02]  /*2ea70*/  LDC.64 R2, c[0x0][0xaf0] ;  /* 0x0002bc00ff027b82 */ /* 0x000e640000000a00 */
[----:B-1----:R-:W-:-:S04]  /*2ea80*/  ISETP.NE.U32.AND P0, PT, R2, RZ, PT ;  /* 0x000000ff0200720c */ /* 0x002fc80003f05070 */
[----:B------:R-:W-:-:S13]  /*2ea90*/  ISETP.NE.AND.EX P0, PT, R3, RZ, PT, P0 ;  /* 0x000000ff0300720c */ /* 0x000fda0003f05300 */
[----:B------:R-:W1:Y:S02]  /*2eaa0*/  @P0 LDC.64 R2, c[0x0][0xaf0] ;  /* 0x0002bc00ff020b82 */ /* 0x000e640000000a00 */
[----:B-1----:R-:W-:-:S05]  /*2eab0*/  @P0 IMAD.WIDE R2, R18, 0x4, R2 ;  /* 0x0000000412020825 */ /* 0x002fca00078e0202 */
[----:B------:R1:W2:Y:S01]  /*2eac0*/  @P0 LDG.E R18, desc[UR44][R2.64] ;  /* 0x0000002c02120981 */ /* 0x0002a2000c1e1900 */
[----:B------:R-:W-:Y:S01]  /*2ead0*/  UMOV UR4, 0xffffffff ;  /* 0xffffffff00047882 */ /* 0x000fe20000000000 */
[----:B------:R-:W-:Y:S01]  /*2eae0*/  LOP3.LUT R17, R17, 0xfffffffe, RZ, 0xc0, !PT ;  /* 0xfffffffe11117812 */ /* 0x000fe200078ec0ff */
[----:B------:R-:W-:Y:S01]  /*2eaf0*/  VIADD R0, R19, 0xffffffff ;  /* 0xffffffff13007836 */ /* 0x000fe20000000000 */
[----:B------:R-:W3:Y:S01]  /*2eb00*/  S2R R16, SR_TID.X ;  /* 0x0000000000107919 */ /* 0x000ee20000002100 */
[----:B-1----:R-:W1:Y:S02]  /*2eb10*/  LDC.64 R2, c[0x0][0x418] ;  /* 0x00010600ff027b82 */ /* 0x002e640000000a00 */
[----:B-1----:R-:W-:Y:S02]  /*2eb20*/  ISETP.NE.U32.AND P0, PT, R2, RZ, PT ;  /* 0x000000ff0200720c */ /* 0x002fe40003f05070 */
[----:B---3--:R-:W-:Y:S02]  /*2eb30*/  SHF.R.U32.HI R4, RZ, 0x5, R16 ;  /* 0x00000005ff047819 */ /* 0x008fe40000011610 */
[----:B------:R-:W-:-:S02]  /*2eb40*/  ISETP.NE.AND.EX P1, PT, R3, RZ, PT, P0 ;  /* 0x000000ff0300720c */ /* 0x000fc40003f25300 */
[----:B------:R-:W-:-:S11]  /*2eb50*/  LOP3.LUT R4, R4, 0x3, RZ, 0xc0, !PT ;  /* 0x0000000304047812 */ /* 0x000fd600078ec0ff */
[----:B------:R-:W-:Y:S02]  /*2eb60*/  @P1 LOP3.LUT R17, R17, 0x1, RZ, 0xfc, !PT ;  /* 0x0000000111111812 */ /* 0x000fe400078efcff */
[----:B--2---:R-:W-:Y:S02]  /*2eb70*/  SHF.R.S32.HI R19, RZ, 0x1f, R18 ;  /* 0x0000001fff137819 */ /* 0x004fe40000011412 */
[----:B------:R-:W-:Y:S01]  /*2eb80*/  SEL R16, R18, RZ, !P1 ;  /* 0x000000ff12107207 */ /* 0x000fe20004800000 */
[----:B------:R-:W-:Y:S06]  /*2eb90*/  BRA.DIV UR4, `(.L_x_2154) ;  /* 0x0000004204447947 */ /* 0x000fec000b800000 */
[----:B------:R1:W2:Y:S02]  /*2eba0*/  SHFL.IDX PT, R14, R4, RZ, 0x1f ;  /* 0x00001fff040e7589 */ /* 0x0002a400000e0000 */
.L_x_2238:
[----:B------:R3:W-:Y:S01]  /*2ebb0*/  STL [R1+0x470], R0 ;  /* 0x0004700001007387 */ /* 0x0007e20000100800 */
[----:B--2---:R-:W-:Y:S02]  /*2ebc0*/  ISETP.NE.AND P0, PT, R14, RZ, PT ;  /* 0x000000ff0e00720c */ /* 0x004fe40003f05270 */
[----:B------:R-:W-:Y:S02]  /*2ebd0*/  PLOP3.LUT P2, PT, PT, PT, PT, 0x8, 0x0 ;  /* 0x000000000000781c */ /* 0x000fe40003f4e170 */
[----:B------:R-:W-:-:S11]  /*2ebe0*/  LOP3.LUT R17, R17, 0xfffffffd, RZ, 0xc0, !PT ;  /* 0xfffffffd11117812 */ /* 0x000fd600078ec0ff */
[----:B------:R-:W-:Y:S01]  /*2ebf0*/  @P2 LOP3.LUT R17, R17, 0x2, RZ, 0xfc, !PT ;  /* 0x0000000211112812 */ /* 0x000fe200078efcff */
[----:B---3--:R-:W-:Y:S06]  /*2ec00*/  @P0 BRA `(.L_x_2155) ;  /* 0x0000000000e40947 */ /* 0x008fec0003800000 */
[----:B------:R-:W-:-:S03]  /*2ec10*/  UMOV UR4, 0xffffffff ;  /* 0xffffffff00047882 */ /* 0x000fc60000000000 */
[----:B------:R-:W-:Y:S05]  /*2ec20*/  BRA.DIV UR4, `(.L_x_2156) ;  /* 0x0000004204407947 */ /* 0x000fea000b800000 */
[----:B------:R-:W-:-:S13]  /*2ec30*/  ELECT P6, URZ, PT ;  /* 0x00000000003f782f */ /* 0x000fda00038c0000 */
.L_x_2241:
[----:B------:R-:W-:Y:S05]  /*2ec40*/  @!P6 BRA `(.L_x_2155) ;  /* 0x0000000000d4e947 */ /* 0x000fea0003800000 */
[----:B------:R-:W-:Y:S01]  /*2ec50*/  IMAD.MOV.U32 R16, RZ, RZ, R18 ;  /* 0x000000ffff107224 */ /* 0x000fe200078e0012 */
[----:B------:R-:W-:Y:S06]  /*2ec60*/  @!P1 BRA `(.L_x_2157) ;  /* 0x00000000004c9947 */ /* 0x000fec0003800000 */
[----:B------:R-:W2:Y:S01]  /*2ec70*/  LDC R6, c[0x0][0x43c] ;  /* 0x00010f00ff067b82 */ /* 0x000ea20000000800 */
[----:B------:R-:W-:Y:S01]  /*2ec80*/  IMAD.MOV.U32 R7, RZ, RZ, R0 ;  /* 0x000000ffff077224 */ /* 0x000fe200078e0000 */
[----:B------:R-:W-:Y:S01]  /*2ec90*/  ULDC.64 UR4, c[0x0][0x428] ;  /* 0x00010a0000047ab9 */ /* 0x000fe20000000a00 */
[----:B--2---:R-:W-:-:S13]  /*2eca0*/  ISETP.NE.AND P0, PT, R6, 0x1, PT ;  /* 0x000000010600780c */ /* 0x004fda0003f05270 */
[----:B01----:R-:W0:Y:S02]  /*2ecb0*/  @P0 LDC.64 R4, c[0x0][0x440] ;  /* 0x00011000ff040b82 */ /* 0x003e240000000a00 */
[----:B0-----:R-:W-:-:S04]  /*2ecc0*/  @P0 IMAD.HI.U32 R0, R7, R4, RZ ;  /* 0x0000000407000227 */ /* 0x001fc800078e00ff */
[----:B------:R-:W-:Y:S01]  /*2ecd0*/  IMAD.MOV.U32 R4, RZ, RZ, R7 ;  /* 0x000000ffff047224 */ /* 0x000fe200078e0007 */
[----:B------:R-:W-:-:S05]  /*2ece0*/  @P0 SHF.R.U32.HI R4, RZ, R5, R0 ;  /* 0x00000005ff040219 */ /* 0x000fca0000011600 */
[----:B------:R-:W-:-:S04]  /*2ecf0*/  IMAD.MOV R5, RZ, RZ, -R4 ;  /* 0x000000ffff057224 */ /* 0x000fc800078e0a04 */
[----:B------:R-:W-:Y:S01]  /*2ed00*/  IMAD R7, R6, R5, R7 ;  /* 0x0000000506077224 */ /* 0x000fe200078e0207 */
[----:B------:R-:W-:-:S04]  /*2ed10*/  SHF.R.S32.HI R5, RZ, 0x1f, R4 ;  /* 0x0000001fff057819 */ /* 0x000fc80000011404 */
[----:B------:R0:W-:Y:S01]  /*2ed20*/  STL [R1+0x470], R7 ;  /* 0x0004700701007387 */ /* 0x0001e20000100800 */
[----:B------:R-:W-:-:S03]  /*2ed30*/  IMAD.WIDE.U32 R4, R18, UR4, R4 ;  /* 0x0000000412047c25 */ /* 0x000fc6000f8e0004 */
[----:B------:R-:W-:Y:S01]  /*2ed40*/  LEA R2, P0, R4, R2, 0x2 ;  /* 0x0000000204027211 */ /* 0x000fe200078010ff */
[----:B0-----:R-:W-:-:S04]  /*2ed50*/  IMAD R7, R19, UR4, RZ ;  /* 0x0000000413077c24 */ /* 0x001fc8000f8e02ff */
[----:B------:R-:W-:-:S04]  /*2ed60*/  IMAD R7, R18, UR5, R7 ;  /* 0x0000000512077c24 */ /* 0x000fc8000f8e0207 */
[----:B------:R-:W-:-:S05]  /*2ed70*/  IMAD.IADD R0, R5, 0x1, R7 ;  /* 0x0000000105007824 */ /* 0x000fca00078e0207 */
[----:B------:R-:W-:-:S05]  /*2ed80*/  LEA.HI.X R3, R4, R3, R0, 0x2, P0 ;  /* 0x0000000304037211 */ /* 0x000fca00000f1400 */
[----:B------:R2:W5:Y:S02]  /*2ed90*/  LDG.E R16, desc[UR44][R2.64] ;  /* 0x0000002c02107981 */ /* 0x000564000c1e1900 */
.L_x_2157:
[----:B------:R-:W-:Y:S01]  /*2eda0*/  IMAD.MOV.U32 R0, RZ, RZ, 0x1 ;  /* 0x00000001ff007424 */ /* 0x000fe200078e00ff */
[----:B------:R-:W2:Y:S04]  /*2edb0*/  S2R R8, SR_TID.X ;  /* 0x0000000000087919 */ /* 0x000ea80000002100 */
[----:B------:R-:W-:-:S04]  /*2edc0*/  SHF.L.U32 R0, R0, 0x1f, RZ ;  /* 0x0000001f00007819 */ /* 0x000fc800000006ff */
[----:B------:R-:W3:Y:S01]  /*2edd0*/  SYNCS.PHASECHK.TRANS64.TRYWAIT P0, [UR38+0x32440], R0 ;  /* 0x03244000ff0075a7 */ /* 0x000ee20008000166 */
[----:B--2---:R-:W-:-:S04]  /*2ede0*/  LOP3.LUT R2, R8, 0x7f, RZ, 0xc0, !PT ;  /* 0x0000007f08027812 */ /* 0x004fc800078ec0ff */
[----:B------:R-:W-:Y:S01]  /*2edf0*/  ISETP.NE.AND P1, PT, R2, RZ, PT ;  /* 0x000000ff0200720c */ /* 0x000fe20003f25270 */
[----:B---3--:R-:W-:-:S12]  /*2ee00*/  @!P0 BRA `(.L_x_2158) ;  /* 0x0000003c00e88947 */ /* 0x008fd80003800000 */
.L_x_2242:
[----:B------:R-:W-:Y:S05]  /*2ee10*/  @P1 BRA `(.L_x_2159) ;  /* 0x0000000000181947 */ /* 0x000fea0003800000 */
[----:B------:R-:W3:Y:S01]  /*2ee20*/  S2R R2, SR_TID.X ;  /* 0x0000000000027919 */ /* 0x000ee20000002100 */
[----:B--2---:R-:W-:-:S04]  /*2ee30*/  IMAD.MOV.U32 R0, RZ, RZ, 0x3000 ;  /* 0x00003000ff007424 */ /* 0x004fc800078e00ff */
[----:B------:R4:W-:Y:S01]  /*2ee40*/  SYNCS.ARRIVE.TRANS64 RZ, [UR38+0x32430], R0 ;  /* 0x03243000ffff79a7 */ /* 0x0009e20008000026 */
[----:B---3--:R-:W-:-:S13]  /*2ee50*/  LOP3.LUT P0, RZ, R2, 0x1f, RZ, 0xc0, !PT ;  /* 0x0000001f02ff7812 */ /* 0x008fda000780c0ff */
[----:B----4-:R-:W-:Y:S05]  /*2ee60*/  @!P0 BRA `(.L_x_2159) ;  /* 0x0000000000048947 */ /* 0x010fea0003800000 */
[----:B------:R-:W-:Y:S01]  /*2ee70*/  BPT.TRAP 0x1 ;  /* 0x000000040000795c */ /* 0x000fe20000300000 */
.L_x_2159:
[----:B--2---:R-:W2:Y:S01]  /*2ee80*/  LDL R0, [R1+0x470] ;  /* 0x0004700001007983 */ /* 0x004ea20000100800 */
        /* <DEDUP_REMOVED lines=16> */
[----:B--2---:R-:W-:Y:S01]  /*2ef90*/  NOP ;  /* 0x0000000000007918 */ /* 0x004fe20000000000 */
.L_x_2155:
[----:B------:R-:W-:Y:S05]  /*2efa0*/  WARPSYNC.ALL ;  /* 0x0000000000007948 */ /* 0x000fea0003800000 */
[----:B------:R-:W-:Y:S01]  /*2efb0*/  UIADD3 UR4, UR38, 0x18400, URZ ;  /* 0x0001840026047890 */ /* 0x000fe2000fffe03f */
[----:B------:R-:W-:Y:S01]  /*2efc0*/  BAR.SYNC.DEFER_BLOCKING 0x8, 0x180 ;  /* 0x0206000000007b1d */ /* 0x000fe20000010000 */
[----:B------:R-:W-:Y:S02]  /*2efd0*/  USHF.R.S32.HI UR43, URZ, 0x1f, UR36 ;  /* 0x0000001f3f2b7899 */ /* 0x000fe40008011424 */
[----:B------:R-:W-:-:S06]  /*2efe0*/  ULOP3.LUT UP0, URZ, UR4, 0x3ff, URZ, 0xc0, !UPT ;  /* 0x000003ff043f7892 */ /* 0x000fcc000f80c03f */
[----:B------:R-:W-:-:S13]  /*2eff0*/  PLOP3.LUT P0, PT, PT, PT, UP0, 0x80, 0x0 ;  /* 0x000000000000781c */ /* 0x000fda0003f0f008 */
[----:B------:R-:W-:Y:S05]  /*2f000*/  @!P0 BRA `(.L_x_2160) ;  /* 0x0000000000408947 */ /* 0x000fea0003800000 */
[----:B------:R-:W-:Y:S01]  /*2f010*/  MOV R2, 0x0 ;  /* 0x0000000000027802 */ /* 0x000fe20000000f00 */
[----:B------:R-:W-:Y:S01]  /*2f020*/  ULDC.64 UR6, c[0x4][0x98] ;  /* 0x0100260000067ab9 */ /* 0x000fe20000000a00 */
[----:B------:R-:W-:Y:S01]  /*2f030*/  ULDC.64 UR8, c[0x4][0xa0] ;  /* 0x0100280000087ab9 */ /* 0x000fe20000000a00 */
[----:B------:R-:W-:Y:S01]  /*2f040*/  ULDC.64 UR4, c[0x4][0x20] ;  /* 0x0100080000047ab9 */ /* 0x000fe20000000a00 */
[----:B-1----:R-:W-:Y:S02]  /*2f050*/  IMAD.U32 R4, RZ, RZ, UR6 ;  /* 0x00000006ff047e24 */ /* 0x002fe4000f8e00ff */
        /* <DEDUP_REMOVED lines=11> */
.L_x_2160:
[----:B------:R-:W2:Y:S01]  /*2f110*/  LDC R7, c[0x0][0x448] ;  /* 0x00011200ff077b82 */ /* 0x000ea20000000800 */
[----:B------:R-:W3:Y:S01]  /*2f120*/  S2R R9, SR_TID.X ;  /* 0x0000000000097919 */ /* 0x000ee20000002100 */
[----:B------:R-:W-:Y:S02]  /*2f130*/  ULDC.64 UR8, c[0x0][0x2d8] ;  /* 0x0000b60000087ab9 */ /* 0x000fe40000000a00 */
[----:B------:R-:W-:Y:S01]  /*2f140*/  UIMAD UR6, UR43, UR8, URZ ;  /* 0x000000082b0672a4 */ /* 0x000fe2000f8e023f */
[----:B-1----:R-:W1:Y:S01]  /*2f150*/  S2R R4, SR_CTAID.Z ;  /* 0x0000000000047919 */ /* 0x002e620000002700 */
[----:B------:R-:W-:Y:S02]  /*2f160*/  UIMAD.WIDE.U32 UR4, UR36, UR8, URZ ;  /* 0x00000008240472a5 */ /* 0x000fe4000f8e003f */
[----:B------:R-:W-:Y:S01]  /*2f170*/  UIMAD UR6, UR36, UR9, UR6 ;  /* 0x00000009240672a4 */ /* 0x000fe2000f8e0206 */
[----:B------:R-:W4:Y:S03]  /*2f180*/  S2R R10, SR_CTAID.Z ;  /* 0x00000000000a7919 */ /* 0x000f260000002700 */
[----:B------:R-:W-:Y:S01]  /*2f190*/  UIADD3 UR5, UR5, UR6, URZ ;  /* 0x0000000605057290 */ /* 0x000fe2000fffe03f */
[----:B--2---:R-:W-:-:S02]  /*2f1a0*/  ISETP.NE.AND P0, PT, R7, 0x1, PT ;  /* 0x000000010700780c */ /* 0x004fc40003f05270 */
[C---:B---3--:R-:W-:Y:S01]  /*2f1b0*/  LOP3.LUT R8, R9.reuse, 0x7f, RZ, 0xc0, !PT ;  /* 0x0000007f09087812 */ /* 0x048fe200078ec0ff */
[----:B------:R-:W-:-:S10]  /*2f1c0*/  IMAD.SHL.U32 R3, R9, 0x10, RZ ;  /* 0x0000001009037824 */ /* 0x000fd400078e00ff */
[----:B------:R-:W2:Y:S01]  /*2f1d0*/  @P0 LDC R0, c[0x0][0x44c] ;  /* 0x00011300ff000b82 */ /* 0x000ea20000000800 */
[----:B------:R-:W-:Y:S02]  /*2f1e0*/  SHF.R.U32.HI R6, RZ, 0x3, R8 ;  /* 0x00000003ff067819 */ /* 0x000fe40000011608 */
[----:B-1----:R-:W-:Y:S02]  /*2f1f0*/  SHF.R.S32.HI R4, RZ, 0x1f, R4 ;  /* 0x0000001fff047819 */ /* 0x002fe40000011404 */
[----:B------:R-:W-:-:S03]  /*2f200*/  LOP3.LUT R3, R6, 0x70, R3, 0xf8, !PT ;  /* 0x0000007006037812 */ /* 0x000fc600078ef803 */
[----:B------:R-:W1:Y:S02]  /*2f210*/  @P0 LDC R2, c[0x0][0x450] ;  /* 0x00011400ff020b82 */ /* 0x000e640000000800 */
[----:B0-----:R-:W-:-:S04]  /*2f220*/  VIADD R5, R3, UR39 ;  /* 0x0000002703057c36 */ /* 0x001fc80008000000 */
[----:B--2---:R-:W-:-:S04]  /*2f230*/  @P0 IMAD.HI.U32 R3, R5, R0, RZ ;  /* 0x0000000005030227 */ /* 0x004fc800078e00ff */
[----:B------:R-:W-:Y:S01]  /*2f240*/  IMAD.MOV.U32 R0, RZ, RZ, R5 ;  /* 0x000000ffff007224 */ /* 0x000fe200078e0005 */
[----:B-1----:R-:W-:Y:S02]  /*2f250*/  @P0 SHF.R.U32.HI R0, RZ, R2, R3 ;  /* 0x00000002ff000219 */ /* 0x002fe40000011603 */
[----:B------:R-:W0:Y:S02]  /*2f260*/  LDC.64 R2, c[0x0][0x2e0] ;  /* 0x0000b800ff027b82 */ /* 0x000e240000000a00 */
[----:B0-----:R-:W-:-:S04]  /*2f270*/  IMAD R4, R4, R2, RZ ;  /* 0x0000000204047224 */ /* 0x001fc800078e02ff */
[C---:B----4-:R-:W-:Y:S02]  /*2f280*/  IMAD R4, R10.reuse, R3, R4 ;  /* 0x000000030a047224 */ /* 0x050fe400078e0204 */
        /* <DEDUP_REMOVED lines=8> */
[----:B------:R-:W-:Y:S02]  /*2f310*/  IMAD.MOV R0, RZ, RZ, -R0 ;  /* 0x000000ffff007224 */ /* 0x000fe400078e0a00 */
[----:B------:R-:W-:Y:S02]  /*2f320*/  IMAD.IADD R3, R3, 0x1, R4 ;  /* 0x0000000103037824 */ /* 0x000fe400078e0204 */
[----:B------:R-:W-:-:S04]  /*2f330*/  IMAD R0, R7, R0, R5 ;  /* 0x0000000007007224 */ /* 0x000fc800078e0205 */
[----:B------:R-:W-:Y:S01]  /*2f340*/  IMAD.WIDE.U32 R2, R0, UR4, R2 ;  /* 0x0000000400027c25 */ /* 0x000fe2000f8e0002 */
[----:B------:R-:W-:-:S05]  /*2f350*/  SHF.R.S32.HI R4, RZ, 0x1f, R0 ;  /* 0x0000001fff047819 */ /* 0x000fca0000011400 */
[----:B------:R-:W-:-:S04]  /*2f360*/  IMAD R4, R4, UR4, RZ ;  /* 0x0000000404047c24 */ /* 0x000fc8000f8e02ff */
        /* <DEDUP_REMOVED lines=21> */
[----:B------:R-:W2:Y:S02]  /*2f4c0*/  SHFL.IDX PT, R6, R0, 0x1, 0x181f ;  /* 0x00381f0000067f89 */ /* 0x000ea400000e0000 */
[----:B------:R-:W-:-:S02]  /*2f4d0*/  ISETP.GE.AND P1, PT, R11, R2, PT ;  /* 0x000000020b00720c */ /* 0x000fc40003f26270 */
[----:B------:R-:W3:Y:S01]  /*2f4e0*/  SHFL.IDX PT, R8, R3, 0x1, 0x181f ;  /* 0x00381f0003087f89 */ /* 0x000ee200000e0000 */
[----:B------:R-:W-:-:S03]  /*2f4f0*/  ISETP.GE.AND P2, PT, R12, R2, PT ;  /* 0x000000020c00720c */ /* 0x000fc60003f46270 */
[----:B------:R4:W-:Y:S04]  /*2f500*/  STL [R1+0x484], R12 ;  /* 0x0004840c01007387 */ /* 0x0009e80000100800 */
[----:B------:R-:W-:Y:S03]  /*2f510*/  STL [R1+0x464], R11 ;  /* 0x0004640b01007387 */ /* 0x000fe60000100800 */
[----:B------:R-:W-:Y:S02]  /*2f520*/  @!P1 LEA R7, R9, UR38, 0x1 ;  /* 0x0000002609079c11 */ /* 0x000fe4000f8e08ff */
[----:B0-----:R-:W-:Y:S01]  /*2f530*/  @!P1 LEA R5, P3, R10, R5, 0x1 ;  /* 0x000000050a059211 */ /* 0x001fe200078608ff */
[----:B----4-:R-:W-:-:S04]  /*2f540*/  VIADD R12, R11, 0x20 ;  /* 0x000000200b0c7836 */ /* 0x010fc80000000000 */
[----:B-1----:R-:W-:Y:S01]  /*2f550*/  @!P1 IMAD.X R4, RZ, RZ, R4, P3 ;  /* 0x000000ffff049224 */ /* 0x002fe200018e0604 */
[----:B------:R-:W-:Y:S04]  /*2f560*/  STL [R1+0x490], R12 ;  /* 0x0004900c01007387 */ /* 0x000fe80000100800 */
[----:B------:R-:W-:-:S04]  /*2f570*/  @!P1 LOP3.LUT R5, R5, R4, RZ, 0x3c, !PT ;  /* 0x0000000405059212 */ /* 0x000fc800078e3cff */
[----:B------:R-:W-:-:S04]  /*2f580*/  @!P1 LOP3.LUT R4, R5, R4, RZ, 0x3c, !PT ;  /* 0x0000000405049212 */ /* 0x000fc800078e3cff */
[----:B------:R-:W-:-:S05]  /*2f590*/  @!P1 LOP3.LUT R5, R5, R4, RZ, 0x3c, !PT ;  /* 0x0000000405059212 */ /* 0x000fca00078e3cff */
[----:B------:R2:W-:Y:S02]  /*2f5a0*/  @!P1 LDGSTS.E.BYPASS.LTC128B.128 [R7+0x18400], desc[UR44][R4.64], !P0 ;  /* 0x1840000004079fae */ /* 0x0005e4000c101d6c */
[----:B--2---:R-:W-:Y:S01]  /*2f5b0*/  @!P2 LEA R4, P1, R10, R6, 0x1 ;  /* 0x000000060a04a211 */ /* 0x004fe200078208ff */
[----:B------:R-:W-:Y:S01]  /*2f5c0*/  VIADD R7, R11, 0x30 ;  /* 0x000000300b077836 */ /* 0x000fe20000000000 */
[----:B------:R-:W-:-:S03]  /*2f5d0*/  @!P2 LEA R6, R9, UR38, 0x1 ;  /* 0x000000260906ac11 */ /* 0x000fc6000f8e08ff */
[----:B---3--:R-:W-:Y:S01]  /*2f5e0*/  @!P2 IMAD.X R5, RZ, RZ, R8, P1 ;  /* 0x000000ffff05a224 */ /* 0x008fe200008e0608 */
[----:B------:R-:W-:Y:S01]  /*2f5f0*/  ISETP.GE.AND P1, PT, R12, R2, PT ;  /* 0x000000020c00720c */ /* 0x000fe20003f26270 */
[----:B------:R-:W-:Y:S04]  /*2f600*/  STL [R1+0x494], R7 ;  /* 0x0004940701007387 */ /* 0x000fe80000100800 */
[----:B------:R0:W-:Y:S04]  /*2f610*/  @!P2 LDGSTS.E.BYPASS.LTC128B.128 [R6+0x18c00], desc[UR44][R4.64], !P0 ;  /* 0x18c000000406afae */ /* 0x0001e8000c101d6c */
[----:B0-----:R-:W0:Y:S04]  /*2f620*/  SHFL.IDX PT, R5, R0, 0x2, 0x181f ;  /* 0x00581f0000057f89 */ /* 0x001e2800000e0000 */
[----:B------:R-:W-:Y:S01]  /*2f630*/  @!P1 LEA R6, R9, UR38, 0x1 ;  /* 0x0000002609069c11 */ /* 0x000fe2000f8e08ff */
[----:B------:R-:W1:Y:S01]  /*2f640*/  SHFL.IDX PT, R4, R3, 0x2, 0x181f ;  /* 0x00581f0003047f89 */ /* 0x000e6200000e0000 */
[----:B0-----:R-:W-:-:S05]  /*2f650*/  @!P1 LEA R5, P2, R10, R5, 0x1 ;  /* 0x000000050a059211 */ /* 0x001fca00078408ff */
[----:B-1----:R-:W-:-:S05]  /*2f660*/  @!P1 IMAD.X R4, RZ, RZ, R4, P2 ;  /* 0x000000ffff049224 */ /* 0x002fca00010e0604 */
        /* <DEDUP_REMOVED lines=19> */
[----:B0-----:R-:W0:Y:S04]  /*2f7a0*/  SHFL.IDX PT, R4, R0, 0x4, 0x181f ;  /* 0x00981f0000047f89 */ /* 0x001e2800000e0000 */
[----:B------:R-:W1:Y:S01]  /*2f7b0*/  SHFL.IDX PT, R6, R3, 0x4, 0x181f ;  /* 0x00981f0003067f89 */ /* 0x000e6200000e0000 */
[----:B0-----:R-:W-:-:S05]  /*2f7c0*/  @!P1 LEA R5, P2, R10, R4, 0x1 ;  /* 0x000000040a059211 */ /* 0x001fca00078408ff */
[----:B-1----:R-:W-:Y:S01]  /*2f7d0*/  @!P1 IMAD.X R4, RZ, RZ, R6, P2 ;  /* 0x000000ffff049224 */ /* 0x002fe200010e0606 */
[----:B------:R-:W-:-:S04]  /*2f7e0*/  @!P1 LEA R6, R9, UR38, 0x1 ;  /* 0x0000002609069c11 */ /* 0x000fc8000f8e08ff */
        /* <DEDUP_REMOVED lines=16> */
[----:B------:R-:W-:-:S03]  /*2f8f0*/  ISETP.GE.AND P1, PT, R7, R2, PT ;  /* 0x000000020700720c */ /* 0x000fc60003f26270 */
[----:B0-----:R-:W0:Y:S04]  /*2f900*/  SHFL.IDX PT, R4, R0, 0x6, 0x181f ;  /* 0x00d81f0000047f89 */ /* 0x001e2800000e0000 */
[----:B------:R-:W1:Y:S04]  /*2f910*/  SHFL.IDX PT, R6, R3, 0x6, 0x181f ;  /* 0x00d81f0003067f89 */ /* 0x000e6800000e0000 */
[----:B------:R-:W2:Y:S04]  /*2f920*/  SHFL.IDX PT, R3, R3, 0x7, 0x181f ;  /* 0x00f81f0003037f89 */ /* 0x000ea800000e0000 */
[----:B------:R-:W3:Y:S01]  /*2f930*/  SHFL.IDX PT, R0, R0, 0x7, 0x181f ;  /* 0x00f81f0000007f89 */ /* 0x000ee200000e0000 */
[----:B0-----:R-:W-:-:S05]  /*2f940*/  @!P1 LEA R5, P2, R10, R4, 0x1 ;  /* 0x000000040a059211 */ /* 0x001fca00078408ff */
[----:B-1----:R-:W-:Y:S01]  /*2f950*/  @!P1 IMAD.X R4, RZ, RZ, R6, P2 ;  /* 0x000000ffff049224 */ /* 0x002fe200010e0606 */
[----:B------:R-:W-:-:S04]  /*2f960*/  @!P1 LEA R6, R9, UR38, 0x1 ;  /* 0x0000002609069c11 */ /* 0x000fc8000f8e08ff */
[----:B------:R-:W-:-:S04]  /*2f970*/  @!P1 LOP3.LUT R5, R5, R4, RZ, 0x3c, !PT ;  /* 0x0000000405059212 */ /* 0x000fc800078e3cff */
[----:B------:R-:W-:-:S04]  /*2f980*/  @!P1 LOP3.LUT R4, R5, R4, RZ, 0x3c, !PT ;  /* 0x0000000405049212 */ /* 0x000fc800078e3cff */
[----:B------:R-:W-:-:S05]  /*2f990*/  @!P1 LOP3.LUT R5, R5, R4, RZ, 0x3c, !PT ;  /* 0x0000000405059212 */ /* 0x000fca00078e3cff */
[----:B--23--:R1:W-:Y:S02]  /*2f9a0*/  @!P1 LDGSTS.E.BYPASS.LTC128B.128 [R6+0x1b400], desc[UR44][R4.64], !P0 ;  /* 0x1b40000004069fae */ /* 0x00c3e4000c101d6c */
.L_x_2259:
[----:B01----:R-:W2:Y:S02]  /*2f9b0*/  LDL R4, [R1+0x464] ;  /* 0x0004640001047983 */ /* 0x003ea40000100800 */
        /* <DEDUP_REMOVED lines=13> */
[----:B-1----:R-:W1:Y:S01]  /*2fa90*/  LDC.64 R2, c[0x0][0x3d8] ;  /* 0x0000f600ff027b82 */ /* 0x002e620000000a00 */
[----:B------:R-:W-:Y:S01]  /*2faa0*/  NOP ;  /* 0x0000000000007918 */ /* 0x000fe20000000000 */
[C---:B-1----:R-:W-:Y:S01]  /*2fab0*/  IMAD R0, R2.reuse, UR43, RZ ;  /* 0x0000002b02007c24 */ /* 0x042fe2000f8e02ff */
[----:B------:R-:W-:Y:S01]  /*2fac0*/  UIADD3 UR4, UR38, 0x22400, URZ ;  /* 0x0002240026047890 */ /* 0x000fe2000fffe03f */
[----:B0-----:R-:W-:Y:S01]  /*2fad0*/  IMAD.WIDE.U32 R4, R2, UR36, RZ ;  /* 0x0000002402047c25 */ /* 0x001fe2000f8e00ff */
        /* <DEDUP_REMOVED lines=12> */
[----:B0-----:R-:W-:Y:S02]  /*2fba0*/  IMAD.U32 R4, RZ, RZ, UR6 ;  /* 0x00000006ff047e24 */ /* 0x001fe4000f8e00ff */
        /* <DEDUP_REMOVED lines=11> */
.L_x_2162:
[----:B0-----:R-:W2:Y:S01]  /*2fc60*/  LDL.LU.64 R4, [R1+0x4a8] ;  /* 0x0004a80001047983 */ /* 0x001ea20000300a00 */
[----:B------:R-:W0:Y:S01]  /*2fc70*/  LDC R6, c[0x0][0x448] ;  /* 0x00011200ff067b82 */ /* 0x000e220000000800 */
[----:B------:R-:W-:Y:S02]  /*2fc80*/  ULDC.64 UR4, c[0x0][0x3e0] ;  /* 0x0000f80000047ab9 */ /* 0x000fe40000000a00 */
[----:B------:R-:W2:Y:S01]  /*2fc90*/  LDL.LU.64 R2, [R1+0x488] ;  /* 0x0004880001027983 */ /* 0x000ea20000300a00 */
[----:B------:R-:W1:Y:S01]  /*2fca0*/  S2R R0, SR_CTAID.Z ;  /* 0x0000000000007919 */ /* 0x000e620000002700 */
[----:B0-----:R-:W-:Y:S02]  /*2fcb0*/  ISETP.NE.AND P0, PT, R6, 0x1, PT ;  /* 0x000000010600780c */ /* 0x001fe40003f05270 */
[----:B-1----:R-:W-:-:S05]  /*2fcc0*/  SHF.R.S32.HI R0, RZ, 0x1f, R0 ;  /* 0x0000001fff007819 */ /* 0x002fca0000011400 */
[----:B------:R-:W-:Y:S01]  /*2fcd0*/  IMAD R0, R0, UR4, RZ ;  /* 0x0000000400007c24 */ /* 0x000fe2000f8e02ff */
[----:B------:R-:W0:Y:S02]  /*2fce0*/  S2R R8, SR_TID.X ;  /* 0x0000000000087919 */ /* 0x000e240000002100 */
[----:B0-----:R-:W-:-:S05]  /*2fcf0*/  IMAD.SHL.U32 R10, R8, 0x8, RZ ;  /* 0x00000008080a7824 */ /* 0x001fca00078e00ff */
[----:B------:R-:W-:Y:S01]  /*2fd00*/  LOP3.LUT R10, R10, 0x38, RZ, 0xc0, !PT ;  /* 0x000000380a0a7812 */ /* 0x000fe200078ec0ff */
[----:B--2---:R-:W-:Y:S02]  /*2fd10*/  IMAD.MOV.U32 R2, RZ, RZ, R4 ;  /* 0x000000ffff027224 */ /* 0x004fe400078e0004 */
[----:B------:R-:W0:Y:S01]  /*2fd20*/  S2R R4, SR_CTAID.Z ;  /* 0x0000000000047919 */ /* 0x000e220000002700 */
[----:B------:R-:W1:Y:S01]  /*2fd30*/  S2R R5, SR_TID.X ;  /* 0x0000000000057919 */ /* 0x000e620000002100 */
[C---:B0-----:R-:W-:Y:S02]  /*2fd40*/  IMAD R0, R4.reuse, UR5, R0 ;  /* 0x0000000504007c24 */ /* 0x041fe4000f8e0200 */
[----:B------:R-:W-:Y:S01]  /*2fd50*/  IMAD.WIDE.U32 R2, R4, UR4, R2 ;  /* 0x0000000404027c25 */ /* 0x000fe2000f8e0002 */
[----:B------:R-:W-:-:S03]  /*2fd60*/  ULDC.64 UR4, c[0x0][0x3d0] ;  /* 0x0000f40000047ab9 */ /* 0x000fc60000000a00 */
[----:B------:R-:W-:Y:S02]  /*2fd70*/  IMAD.IADD R3, R3, 0x1, R0 ;  /* 0x0000000103037824 */ /* 0x000fe400078e0200 */
[----:B------:R-:W0:Y:S01]  /*2fd80*/  @P0 LDC R0, c[0x0][0x44c] ;  /* 0x00011300ff000b82 */ /* 0x000e220000000800 */
[C---:B-1----:R-:W-:Y:S01]  /*2fd90*/  LOP3.LUT R4, R5.reuse, 0x7f, RZ, 0xc0, !PT ;  /* 0x0000007f05047812 */ /* 0x042fe200078ec0ff */
[----:B------:R-:W-:-:S06]  /*2fda0*/  IMAD.SHL.U32 R15, R5, 0x10, RZ ;  /* 0x00000010050f7824 */ /* 0x000fcc00078e00ff */
[----:B------:R-:W1:Y:S01]  /*2fdb0*/  @P0 LDC R5, c[0x0][0x450] ;  /* 0x00011400ff050b82 */ /* 0x000e620000000800 */
[----:B------:R-:W-:-:S04]  /*2fdc0*/  SHF.R.U32.HI R7, RZ, 0x3, R4 ;  /* 0x00000003ff077819 */ /* 0x000fc80000011604 */
[----:B------:R-:W-:-:S05]  /*2fdd0*/  LOP3.LUT R7, R7, 0x70, R15, 0xf8, !PT ;  /* 0x0000007007077812 */ /* 0x000fca00078ef80f */
[----:B------:R-:W-:-:S04]  /*2fde0*/  VIADD R7, R7, UR39 ;  /* 0x0000002707077c36 */ /* 0x000fc80008000000 */
[----:B0-----:R-:W-:-:S04]  /*2fdf0*/  @P0 IMAD.HI.U32 R0, R7, R0, RZ ;  /* 0x0000000007000227 */ /* 0x001fc800078e00ff */
[----:B------:R-:W-:Y:S01]  /*2fe00*/  IMAD.MOV.U32 R4, RZ, RZ, R7 ;  /* 0x000000ffff047224 */ /* 0x000fe200078e0007 */
[----:B-1----:R-:W-:-:S04]  /*2fe10*/  @P0 SHF.R.U32.HI R4, RZ, R5, R0 ;  /* 0x00000005ff040219 */ /* 0x002fc80000011600 */
[--C-:B------:R-:W-:Y:S01]  /*2fe20*/  SHF.R.S32.HI R5, RZ, 0x1f, R4.reuse ;  /* 0x0000001fff057819 */ /* 0x100fe20000011404 */
[----:B------:R-:W-:-:S04]  /*2fe30*/  IMAD.MOV R0, RZ, RZ, -R4 ;  /* 0x000000ffff007224 */ /* 0x000fc800078e0a04 */
[----:B------:R-:W-:Y:S02]  /*2fe40*/  IMAD R5, R5, UR4, RZ ;  /* 0x0000000405057c24 */ /* 0x000fe4000f8e02ff */
[----:B------:R-:W-:-:S04]  /*2fe50*/  IMAD.WIDE.U32 R2, R4, UR4, R2 ;  /* 0x0000000404027c25 */ /* 0x000fc8000f8e0002 */
[----:B------:R-:W-:Y:S02]  /*2fe60*/  IMAD R0, R6, R0, R7 ;  /* 0x0000000006007224 */ /* 0x000fe400078e0207 */
        /* <DEDUP_REMOVED lines=10> */
[----:B------:R-:W-:-:S04]  /*2ff10*/  ULDC UR4, c[0x0][0x3b8] ;  /* 0x0000ee0000047ab9 */ /* 0x000fc80000000800 */
[----:B------:R-:W-:Y:S02]  /*2ff20*/  LEA.HI.X R4, R2, UR5, R0, 0x1, P0 ;  /* 0x0000000502047c11 */ /* 0x000fe400080f0c00 */
[----:B------:R-:W-:-:S04]  /*2ff30*/  LOP3.LUT R0, R10, 0x40, RZ, 0xfc, !PT ;  /* 0x000000400a007812 */ /* 0x000fc800078efcff */
[----:B------:R-:W-:Y:S02]  /*2ff40*/  ISETP.GE.AND P0, PT, R0, UR4, PT ;  /* 0x0000000400007c0c */ /* 0x000fe4000bf06270 */
[----:B------:R-:W-:-:S04]  /*2ff50*/  LOP3.LUT R0, R10, 0x80, RZ, 0xfc, !PT ;  /* 0x000000800a007812 */ /* 0x000fc800078efcff */
[----:B------:R-:W-:Y:S02]  /*2ff60*/  ISETP.GE.AND P1, PT, R0, UR4, PT ;  /* 0x0000000400007c0c */ /* 0x000fe4000bf26270 */
[C---:B------:R-:W-:Y:S02]  /*2ff70*/  LOP3.LUT R0, R10.reuse, 0xc0, RZ, 0xfc, !PT ;  /* 0x000000c00a007812 */ /* 0x040fe400078efcff */
[----:B------:R-:W-:Y:S02]  /*2ff80*/  ISETP.GE.AND P3, PT, R10, UR4, PT ;  /* 0x000000040a007c0c */ /* 0x000fe4000bf66270 */
[----:B------:R-:W-:Y:S01]  /*2ff90*/  ISETP.GE.AND P2, PT, R0, UR4, PT ;  /* 0x0000000400007c0c */ /* 0x000fe2000bf46270 */
[----:B------:R-:W-:-:S03]  /*2ffa0*/  UMOV UR4, 0xffffffff ;  /* 0xffffffff00047882 */ /* 0x000fc60000000000 */
[----:B------:R-:W-:Y:S09]  /*2ffb0*/  BRA.DIV UR4, `(.L_x_2163) ;  /* 0x0000003a04707947 */ /* 0x000ff2000b800000 */
[----:B------:R-:W2:Y:S01]  /*2ffc0*/  LDL.LU R3, [R1+0x484] ;  /* 0x0004840001037983 */ /* 0x000ea20000300800 */
[----:B------:R-:W-:-:S03]  /*2ffd0*/  ULDC UR4, c[0x0][0x288] ;  /* 0x0000a20000047ab9 */ /* 0x000fc60000000800 */
[----:B------:R-:W3:Y:S04]  /*2ffe0*/  LDL.LU R7, [R1+0x464] ;  /* 0x0004640001077983 */ /* 0x000ee80000300800 */
[----:B------:R-:W4:Y:S04]  /*2fff0*/  LDL.LU R15, [R1+0x490] ;  /* 0x00049000010f7983 */ /* 0x000f280000300800 */
[----:B------:R-:W5:Y:S01]  /*30000*/  LDL.LU R13, [R1+0x494] ;  /* 0x00049400010d7983 */ /* 0x000f620000300800 */
[----:B------:R-:W0:Y:S01]  /*30010*/  S2R R2, SR_TID.X ;  /* 0x0000000000027919 */ /* 0x000e220000002100 */
[----:B------:R-:W-:-:S02]  /*30020*/  IMAD R0, R6, UR4, RZ ;  /* 0x0000000406007c24 */ /* 0x000fc4000f8e02ff */
[----:B------:R-:W5:Y:S01]  /*30030*/  LDL.LU R14, [R1+0x498] ;  /* 0x00049800010e7983 */ /* 0x000f620000300800 */
[----:B0-----:R-:W-:-:S05]  /*30040*/  IMAD.SHL.U32 R11, R2, 0x8, RZ ;  /* 0x00000008020b7824 */ /* 0x001fca00078e00ff */
[----:B------:R-:W-:-:S04]  /*30050*/  LOP3.LUT R11, R11, 0x1f8, RZ, 0xc0, !PT ;  /* 0x000001f80b0b7812 */ /* 0x000fc800078ec0ff */
[----:B------:R-:W-:Y:S01]  /*30060*/  LOP3.LUT R11, R11, 0x38, R2, 0x78, !PT ;  /* 0x000000380b0b7812 */ /* 0x000fe200078e7802 */
[----:B------:R-:W-:Y:S01]  /*30070*/  SHFL.IDX PT, R6, R4, 0x1, 0x181f ;  /* 0x00381f0004067f89 */ /* 0x000fe200000e0000 */
[----:B--2---:R-:W-:-:S03]  /*30080*/  ISETP.GE.AND P4, PT, R3, R0, PT ;  /* 0x000000000300720c */ /* 0x004fc60003f86270 */
[----:B------:R-:W0:Y:S01]  /*30090*/  SHFL.IDX PT, R3, R5, RZ, 0x181f ;  /* 0x00181fff05037589 */ /* 0x000e2200000e0000 */
[----:B---3--:R-:W-:Y:S02]  /*300a0*/  ISETP.GE.AND P5, PT, R7, R0, PT ;  /* 0x000000000700720c */ /* 0x008fe40003fa6270 */
[----:B------:R-:W-:Y:S02]  /*300b0*/  LOP3.LUT R7, R2, 0x7f, RZ, 0xc0, !PT ;  /* 0x0000007f02077812 */ /* 0x000fe400078ec0ff */
[----:B------:R-:W1:Y:S03]  /*300c0*/  SHFL.IDX PT, R2, R4, RZ, 0x181f ;  /* 0x00181fff04027589 */ /* 0x000e6600000e0000 */
[----:B------:R-:W-:-:S06]  /*300d0*/  IMAD.SHL.U32 R12, R7, 0x8, RZ ;  /* 0x00000008070c7824 */ /* 0x000fcc00078e00ff */
[----:B0-----:R-:W-:-:S05]  /*300e0*/  @!P5 LEA R3, P6, R10, R3, 0x1 ;  /* 0x000000030a03d211 */ /* 0x001fca00078c08ff */
[----:B-1----:R-:W-:Y:S01]  /*300f0*/  @!P5 IMAD.X R2, RZ, RZ, R2, P6 ;  /* 0x000000ffff02d224 */ /* 0x002fe200030e0602 */
[----:B------:R-:W-:-:S04]  /*30100*/  LOP3.LUT R11, R11, 0x200, R12, 0xf8, !PT ;  /* 0x000002000b0b7812 */ /* 0x000fc800078ef80c */
[----:B------:R-:W-:-:S04]  /*30110*/  @!P5 LOP3.LUT R3, R3, R2, RZ, 0x3c, !PT ;  /* 0x000000020303d212 */ /* 0x000fc800078e3cff */
[----:B------:R-:W-:Y:S02]  /*30120*/  @!P5 LOP3.LUT R2, R3, R2, RZ, 0x3c, !PT ;  /* 0x000000020302d212 */ /* 0x000fe400078e3cff */
        /* <DEDUP_REMOVED lines=19> */
[----:B0-----:R-:W-:-:S05]  /*30260*/  @!P4 LEA R2, P6, R10, R2, 0x1 ;  /* 0x000000020a02c211 */ /* 0x001fca00078c08ff */
[----:B-1----:R-:W-:-:S05]  /*30270*/  @!P4 IMAD.X R3, RZ, RZ, R6, P6 ;  /* 0x000000ffff03c224 */ /* 0x002fca00030e0606 */
[----:B------:R-:W-:Y:S04]  /*30280*/  @!P4 LDGSTS.E.BYPASS.LTC128B.128 [R9+0x23400], desc[UR44][R2.64], !P3 ;  /* 0x234000000209cfae */ /* 0x000fe8000d901d6c */
[----:B------:R-:W-:Y:S04]  /*30290*/  @!P4 LDGSTS.E.BYPASS.LTC128B.128 [R9+0x27400], desc[UR44][R2.64+0x80], !P0 ;  /* 0x274000800209cfae */ /* 0x000fe8000c101d6c */
[----:B------:R-:W-:Y:S04]  /*302a0*/  @!P4 LDGSTS.E.BYPASS.LTC128B.128 [R9+0x2b400], desc[UR44][R2.64+0x100], !P1 ;  /* 0x2b4001000209cfae */ /* 0x000fe8000c901d6c */
[----:B------:R0:W-:Y:S01]  /*302b0*/  @!P4 LDGSTS.E.BYPASS.LTC128B.128 [R9+0x2f400], desc[UR44][R2.64+0x180], !P2 ;  /* 0x2f4001800209cfae */ /* 0x0001e2000d101d6c */
[----:B-----5:R-:W-:-:S03]  /*302c0*/  ISETP.GE.AND P4, PT, R13, R0, PT ;  /* 0x000000000d00720c */ /* 0x020fc60003f86270 */
[----:B------:R-:W3:Y:S04]  /*302d0*/  LDL.LU R13, [R1+0x4a0] ;  /* 0x0004a000010d7983 */ /* 0x000ee80000300800 */
        /* <DEDUP_REMOVED lines=11> */
[----:B------:R-:W-:-:S13]  /*30390*/  ISETP.GE.AND P4, PT, R14, R0, PT ;  /* 0x000000000e00720c */ /* 0x000fda0003f86270 */
[----:B------:R-:W-:Y:S02]  /*303a0*/  @!P4 LEA R9, R11, UR38, 0x1 ;  /* 0x000000260b09cc11 */ /* 0x000fe4000f8e08ff */
        /* <DEDUP_REMOVED lines=8> */
[----:B------:R-:W-:Y:S01]  /*30430*/  SHFL.IDX PT, R14, R5, 0x7, 0x181f ;  /* 0x00f81f00050e7f89 */ /* 0x000fe200000e0000 */
[----:B--2---:R-:W-:-:S13]  /*30440*/  ISETP.GE.AND P4, PT, R15, R0, PT ;  /* 0x000000000f00720c */ /* 0x004fda0003f86270 */
[----:B0-----:R-:W-:Y:S02]  /*30450*/  @!P4 LEA R2, P6, R10, R2, 0x1 ;  /* 0x000000020a02c211 */ /* 0x001fe400078c08ff */
[----:B------:R-:W-:-:S03]  /*30460*/  @!P4 LEA R7, R11, UR38, 0x1 ;  /* 0x000000260b07cc11 */ /* 0x000fc6000f8e08ff */
[----:B------:R-:W-:-:S05]  /*30470*/  @!P4 IMAD.X R3, RZ, RZ, R6, P6 ;  /* 0x000000ffff03c224 */ /* 0x000fca00030e0606 */
[----:B------:R-:W-:Y:S04]  /*30480*/  @!P4 LDGSTS.E.BYPASS.LTC128B.128 [R7+0x24c00], desc[UR44][R2.64], !P3 ;  /* 0x24c000000207cfae */ /* 0x000fe8000d901d6c */
[----:B------:R-:W-:Y:S04]  /*30490*/  @!P4 LDGSTS.E.BYPASS.LTC128B.128 [R7+0x28c00], desc[UR44][R2.64+0x80], !P0 ;  /* 0x28c000800207cfae */ /* 0x000fe8000c101d6c */
[----:B------:R-:W-:Y:S04]  /*304a0*/  @!P4 LDGSTS.E.BYPASS.LTC128B.128 [R7+0x2cc00], desc[UR44][R2.64+0x100], !P1 ;  /* 0x2cc001000207cfae */ /* 0x000fe8000c901d6c */
[----:B------:R0:W-:Y:S04]  /*304b0*/  @!P4 LDGSTS.E.BYPASS.LTC128B.128 [R7+0x30c00], desc[UR44][R2.64+0x180], !P2 ;  /* 0x30c001800207cfae */ /* 0x0001e8000d101d6c */
[----:B------:R-:W-:Y:S04]  /*304c0*/  SHFL.IDX PT, R6, R4, 0x6, 0x181f ;  /* 0x00d81f0004067f89 */ /* 0x000fe800000e0000 */
[----:B0-----:R-:W0:Y:S01]  /*304d0*/  SHFL.IDX PT, R2, R5, 0x6, 0x181f ;  /* 0x00d81f0005027f89 */ /* 0x001e2200000e0000 */
[----:B---3--:R-:W-:-:S13]  /*304e0*/  ISETP.GE.AND P4, PT, R13, R0, PT ;  /* 0x000000000d00720c */ /* 0x008fda0003f86270 */
[----:B0-----:R-:W-:Y:S02]  /*304f0*/  @!P4 LEA R2, P6, R10, R2, 0x1 ;  /* 0x000000020a02c211 */ /* 0x001fe400078c08ff */
[----:B------:R-:W-:-:S03]  /*30500*/  @!P4 LEA R9, R11, UR38, 0x1 ;  /* 0x000000260b09cc11 */ /* 0x000fc6000f8e08ff */
[----:B------:R-:W-:Y:S02]  /*30510*/  @!P4 IMAD.X R3, RZ, RZ, R6, P6 ;  /* 0x000000ffff03c224 */ /* 0x000fe400030e0606 */
[----:B------:R0:W1:Y:S04]  /*30520*/  SHFL.IDX PT, R6, R4, 0x7, 0x181f ;  /* 0x00f81f0004067f89 */ /* 0x00006800000e0000 */
[----:B------:R0:W-:Y:S04]  /*30530*/  @!P4 LDGSTS.E.BYPASS.LTC128B.128 [R9+0x25400], desc[UR44][R2.64], !P3 ;  /* 0x254000000209cfae */ /* 0x0001e8000d901d6c */
[----:B------:R0:W-:Y:S04]  /*30540*/  @!P4 LDGSTS.E.BYPASS.LTC128B.128 [R9+0x29400], desc[UR44][R2.64+0x80], !P0 ;  /* 0x294000800209cfae */ /* 0x0001e8000c101d6c */
[----:B------:R0:W-:Y:S04]  /*30550*/  @!P4 LDGSTS.E.BYPASS.LTC128B.128 [R9+0x2d400], desc[UR44][R2.64+0x100], !P1 ;  /* 0x2d4001000209cfae */ /* 0x0001e8000c901d6c */
[----:B------:R0:W-:Y:S02]  /*30560*/  @!P4 LDGSTS.E.BYPASS.LTC128B.128 [R9+0x31400], desc[UR44][R2.64+0x180], !P2 ;  /* 0x314001800209cfae */ /* 0x0001e4000d101d6c */
.L_x_2277:
[----:B0-----:R-:W2:Y:S01]  /*30570*/  LDL.LU R2, [R1+0x4b0] ;  /* 0x0004b00001027983 */ /* 0x001ea20000300800 */
[----:B------:R-:W-:Y:S01]  /*30580*/  BSSY B0, `(.L_x_2164) ;  /* 0x0000014000007945 */ /* 0x000fe20003800000 */
[----:B--2---:R-:W-:-:S13]  /*30590*/  ISETP.GE.AND P4, PT, R2, R0, PT ;  /* 0x000000000200720c */ /* 0x004fda0003f86270 */
[----:B------:R-:W-:Y:S05]  /*305a0*/  @P4 BRA `(.L_x_2165) ;  /* 0x0000000000444947 */ /* 0x000fea0003800000 */
[----:B------:R-:W0:Y:S01]  /*305b0*/  S2R R2, SR_TID.X ;  /* 0x0000000000027919 */ /* 0x000e220000002100 */
[----:B------:R-:W-:-:S05]  /*305c0*/  LOP3.LUT R8, R8, 0x7f, RZ, 0xc0, !PT ;  /* 0x0000007f08087812 */ /* 0x000fca00078ec0ff */
[----:B------:R-:W-:Y:S02]  /*305d0*/  IMAD.SHL.U32 R4, R8, 0x8, RZ ;  /* 0x0000000808047824 */ /* 0x000fe400078e00ff */
[----:B0-----:R-:W-:-:S05]  /*305e0*/  IMAD.SHL.U32 R8, R2, 0x8, RZ ;  /* 0x0000000802087824 */ /* 0x001fca00078e00ff */
[----:B------:R-:W-:-:S04]  /*305f0*/  LOP3.LUT R8, R8, 0x1f8, RZ, 0xc0, !PT ;  /* 0x000001f808087812 */ /* 0x000fc800078ec0ff */
[----:B------:R-:W-:Y:S02]  /*30600*/  LOP3.LUT R8, R8, 0x38, R2, 0x78, !PT ;  /* 0x0000003808087812 */ /* 0x000fe400078e7802 */
[----:B------:R-:W-:Y:S02]  /*30610*/  LEA R2, P4, R10, R14, 0x1 ;  /* 0x0000000e0a027211 */ /* 0x000fe400078808ff */
[----:B------:R-:W-:-:S03]  /*30620*/  LOP3.LUT R8, R8, 0x200, R4, 0xf8, !PT ;  /* 0x0000020008087812 */ /* 0x000fc600078ef804 */
[----:B-1----:R-:W-:Y:S01]  /*30630*/  IMAD.X R3, RZ, RZ, R6, P4 ;  /* 0x000000ffff037224 */ /* 0x002fe200020e0606 */
        /* <DEDUP_REMOVED lines=8> */
.L_x_2165:
[----:B------:R-:W-:Y:S05]  /*306c0*/  BSYNC B0 ;  /* 0x0000000000007941 */ /* 0x000fea0003800000 */
.L_x_2164:
[----:B------:R-:W-:Y:S01]  /*306d0*/  NOP ;  /* 0x0000000000007918 */ /* 0x000fe20000000000 */
[----:B------:R-:W-:Y:S01]  /*306e0*/  SYNCS.ARRIVE.TRANS64.RED.A0T1 RZ, [UR38+0x32410], RZ ;  /* 0x032410ffffff79a7 */ /* 0x000fe20008200426 */
[----:B0-----:R-:W-:Y:S01]  /*306f0*/  IMAD.MOV.U32 R2, RZ, RZ, 0x1 ;  /* 0x00000001ff027424 */ /* 0x001fe200078e00ff */
[----:B------:R-:W-:Y:S04]  /*30700*/  ARRIVES.LDGSTSBAR.64.TRANSCNT [UR38+0x32410] ;  /* 0x03241000ff0079b0 */ /* 0x000fe80008000aa6 */
[----:B------:R-:W-:Y:S01]  /*30710*/  SHF.L.U32 R2, R2, 0x1f, RZ ;  /* 0x0000001f02027819 */ /* 0x000fe200000006ff */
[----:B------:R-:W-:Y:S01]  /*30720*/  NOP ;  /* 0x0000000000007918 */ /* 0x000fe20000000000 */
[----:B------:R-:W-:Y:S02]  /*30730*/  SYNCS.ARRIVE.TRANS64.A1T0 RZ, [UR38+0x32410], RZ ;  /* 0x032410ffffff79a7 */ /* 0x000fe40008100026 */
[----:B------:R-:W0:Y:S02]  /*30740*/  SYNCS.PHASECHK.TRANS64.TRYWAIT P0, [UR38+0x32420], R2 ;  /* 0x03242002ff0075a7 */ /* 0x000e240008000166 */
[----:B0-----:R-:W-:Y:S05]  /*30750*/  @!P0 BRA `(.L_x_2166) ;  /* 0x0000003c00e48947 */ /* 0x001fea0003800000 */
.L_x_2278:
[----:B------:R-:W-:Y:S01]  /*30760*/  LOP3.LUT P0, RZ, R17, 0x2, RZ, 0xc0, !PT ;  /* 0x0000000211ff7812 */ /* 0x000fe2000780c0ff */
[----:B------:R-:W-:Y:S01]  /*30770*/  BSSY B0, `(.L_x_2167) ;  /* 0x000004b000007945 */ /* 0x000fe20003800000 */
[----:B------:R-:W-:-:S11]  /*30780*/  IMAD.MOV.U32 R0, RZ, RZ, 0x1 ;  /* 0x00000001ff007424 */ /* 0x000fd600078e00ff */
[----:B------:R-:W-:Y:S05]  /*30790*/  @!P0 BRA `(.L_x_2168) ;  /* 0x0000000400208947 */ /* 0x000fea0003800000 */
[----:B------:R-:W2:Y:S01]  /*307a0*/  SYNCS.PHASECHK.TRANS64.TRYWAIT P0, [UR38+0x32460], R2 ;  /* 0x03246002ff0075a7 */ /* 0x000ea20008000166 */
[----:B0-----:R-:W0:Y:S02]  /*307b0*/  S2R R3, SR_TID.X ;  /* 0x0000000000037919 */ /* 0x001e240000002100 */
[----:B0-----:R-:W-:-:S04]  /*307c0*/  LOP3.LUT R3, R3, 0x7f, RZ, 0xc0, !PT ;  /* 0x0000007f03037812 */ /* 0x001fc800078ec0ff */
[----:B------:R-:W-:Y:S01]  /*307d0*/  ISETP.NE.AND P1, PT, R3, RZ, PT ;  /* 0x000000ff0300720c */ /* 0x000fe20003f25270 */
[----:B--2---:R-:W-:-:S12]  /*307e0*/  @!P0 BRA `(.L_x_2169) ;  /* 0x0000003c00d88947 */ /* 0x004fd80003800000 */
.L_x_2279:
[----:B------:R-:W-:Y:S04]  /*307f0*/  BSSY B1, `(.L_x_2170) ;  /* 0x0000008000017945 */ /* 0x000fe80003800000 */
[----:B------:R-:W-:Y:S05]  /*30800*/  @P1 BRA `(.L_x_2171) ;  /* 0x0000000000181947 */ /* 0x000fea0003800000 */
[----:B0-----:R-:W0:Y:S01]  /*30810*/  S2R R3, SR_TID.X ;  /* 0x0000000000037919 */ /* 0x001e220000002100 */
[----:B------:R-:W-:-:S04]  /*30820*/  IMAD.MOV.U32 R2, RZ, RZ, 0xc000 ;  /* 0x0000c000ff027424 */ /* 0x000fc800078e00ff */
[----:B------:R2:W-:Y:S01]  /*30830*/  SYNCS.ARRIVE.TRANS64 RZ, [UR38+0x32450], R2 ;  /* 0x03245002ffff79a7 */ /* 0x0005e20008000026 */
[----:B0-----:R-:W-:-:S13]  /*30840*/  LOP3.LUT P0, RZ, R3, 0x1f, RZ, 0xc0, !PT ;  /* 0x0000001f03ff7812 */ /* 0x001fda000780c0ff */
[----:B--2---:R-:W-:Y:S05]  /*30850*/  @!P0 BRA `(.L_x_2171) ;  /* 0x0000000000048947 */ /* 0x004fea0003800000 */
[----:B------:R-:W-:Y:S01]  /*30860*/  BPT.TRAP 0x1 ;  /* 0x000000040000795c */ /* 0x000fe20000300000 */
.L_x_2171:
[----:B------:R-:W-:Y:S05]  /*30870*/  BSYNC B1 ;  /* 0x0000000000017941 */ /* 0x000fea0003800000 */
.L_x_2170:
[----:B0-----:R-:W2:Y:S01]  /*30880*/  LDL.LU R2, [R1+0x470] ;  /* 0x0004700001027983 */ /* 0x001ea20000300800 */
        /* <DEDUP_REMOVED lines=10> */
.L_x_2172:
        /* <DEDUP_REMOVED lines=13> */
.L_x_2173:
        /* <DEDUP_REMOVED lines=13> */
.L_x_2174:
        /* <DEDUP_REMOVED lines=13> */
.L_x_2175:
[----:B------:R-:W-:-:S13]  /*30ba0*/  @P0 ELECT P1, URZ, PT ;  /* 0x00000000003f082f */ /* 0x000fda0003820000 */
[----:B------:R-:W-:Y:S01]  /*30bb0*/  @P1 R2UR UR13, R16 ;  /* 0x00000000100d12ca */ /* 0x000fe200000e0000 */
[----:B------:R-:W-:Y:S01]  /*30bc0*/  UMOV UR12, UR36 ;  /* 0x00000024000c7c82 */ /* 0x000fe20008000000 */
[----:B------:R-:W-:Y:S02]  /*30bd0*/  @P1 R2UR UR11, R2 ;  /* 0x00000000020b12ca */ /* 0x000fe400000e0000 */
[----:B------:R-:W-:Y:S02]  /*30be0*/  @P1 PLOP3.LUT P0, PT, P1, PT, PT, 0x8, 0x0 ;  /* 0x000000000000181c */ /* 0x000fe40000f0e170 */
[----:B------:R-:W-:-:S09]  /*30bf0*/  PLOP3.LUT P1, PT, PT, PT, PT, 0x8, 0x0 ;  /* 0x000000000000781c */ /* 0x000fd20003f2e170 */
[----:B------:R2:W-:Y:S02]  /*30c00*/  UTMALDG.4D [UR8], [UR4], desc[UR6] ;  /* 0x00000608040075b4 */ /* 0x0005e40008019000 */
[----:B--2---:R-:W-:Y:S05]  /*30c10*/  @P0 BRA.U.ANY `(.L_x_2175) ;  /* 0xfffffffd00e00947 */ /* 0x004fea000393ffff */
.L_x_2168:
[----:B------:R-:W-:Y:S05]  /*30c20*/  BSYNC B0 ;  /* 0x0000000000007941 */ /* 0x000fea0003800000 */
.L_x_2167:
[----:B------:R-:W2:Y:S04]  /*30c30*/  LDL.LU R4, [R1+0x4a4] ;  /* 0x0004a40001047983 */ /* 0x000ea80000300800 */
[----:B0-----:R-:W3:Y:S01]  /*30c40*/  LDL R3, [R1+0x478] ;  /* 0x0004780001037983 */ /* 0x001ee20000100800 */
[----:B------:R-:W-:Y:S02]  /*30c50*/  IMAD.MOV.U32 R7, RZ, RZ, RZ ;  /* 0x000000ffff077224 */ /* 0x000fe400078e00ff */
[----:B-1----:R-:W-:Y:S02]  /*30c60*/  IMAD.MOV.U32 R6, RZ, RZ, 0x1 ;  /* 0x00000001ff067424 */ /* 0x002fe400078e00ff */
[----:B--2---:R-:W-:-:S05]  /*30c70*/  VIADD R8, R4, 0xfffffffe ;  /* 0xfffffffe04087836 */ /* 0x004fca0000000000 */
[----:B---3--:R-:W-:-:S13]  /*30c80*/  ISETP.GE.AND P0, PT, R8, R3, PT ;  /* 0x000000030800720c */ /* 0x008fda0003f06270 */
[----:B------:R-:W-:Y:S05]  /*30c90*/  @!P0 BRA `(.L_x_2143) ;  /* 0x00000018009c8947 */ /* 0x000fea0003800000 */
[----:B------:R-:W2:Y:S04]  /*30ca0*/  LDL.LU R5, [R1+0x480] ;  /* 0x0004800001057983 */ /* 0x000ea80000300800 */
[----:B------:R-:W3:Y:S01]  /*30cb0*/  LDL.LU R4, [R1+0x47c] ;  /* 0x00047c0001047983 */ /* 0x000ee20000300800 */
[----:B------:R-:W-:Y:S01]  /*30cc0*/  UIADD3 UR4, UR40, 0x1, URZ ;  /* 0x0000000128047890 */ /* 0x000fe2000fffe03f */
[----:B------:R-:W-:Y:S01]  /*30cd0*/  LOP3.LUT R3, RZ, R3, RZ, 0x33, !PT ;  /* 0x00000003ff037212 */ /* 0x000fe200078e33ff */
[----:B------:R-:W-:-:S04]  /*30ce0*/  IMAD.MOV.U32 R6, RZ, RZ, 0x1 ;  /* 0x00000001ff067424 */ /* 0x000fc800078e00ff */
[----:B--2---:R-:W-:Y:S01]  /*30cf0*/  IMAD R0, R5, UR4, RZ ;  /* 0x0000000405007c24 */ /* 0x004fe2000f8e02ff */
[----:B------:R-:W-:-:S04]  /*30d00*/  ULOP3.LUT UR4, URZ, UR41, URZ, 0x33, !UPT ;  /* 0x000000293f047292 */ /* 0x000fc8000f8e333f */
[----:B------:R-:W-:-:S04]  /*30d10*/  LOP3.LUT R0, RZ, R0, RZ, 0x33, !PT ;  /* 0x00000000ff007212 */ /* 0x000fc800078e33ff */
[----:B---3--:R-:W-:Y:S01]  /*30d20*/  VIADDMNMX R0, R0, -R4, UR4, !PT ;  /* 0x0000000400007e46 */ /* 0x008fe2000f800904 */
[----:B------:R-:W-:Y:S01]  /*30d30*/  ULOP3.LUT UR4, URZ, UR42, URZ, 0x33, !UPT ;  /* 0x0000002a3f047292 */ /* 0x000fe2000f8e333f */
[----:B------:R-:W0:Y:S05]  /*30d40*/  S2R R4, SR_TID.X ;  /* 0x0000000000047919 */ /* 0x000e2a0000002100 */
[----:B------:R-:W-:-:S04]  /*30d50*/  VIMNMX R0, R0, UR4, !PT ;  /* 0x0000000400007c48 */ /* 0x000fc8000ffe0100 */
[----:B------:R-:W-:-:S05]  /*30d60*/  VIADDMNMX R3, R0, 0x2, R3, !PT ;  /* 0x0000000200037846 */ /* 0x000fca0007800103 */
[----:B------:R-:W-:-:S05]  /*30d70*/  VIADD R5, R3, 0xfffffffe ;  /* 0xfffffffe03057836 */ /* 0x000fca0000000000 */
[-C--:B------:R-:W-:Y:S02]  /*30d80*/  ISETP.NE.AND P0, PT, R5, R0.reuse, PT ;  /* 0x000000000500720c */ /* 0x080fe40003f05270 */
[----:B------:R-:W-:-:S05]  /*30d90*/  LOP3.LUT R0, RZ, R0, RZ, 0x33, !PT ;  /* 0x00000000ff007212 */ /* 0x000fca00078e33ff */
[----:B------:R-:W-:Y:S02]  /*30da0*/  IMAD.IADD R2, R3, 0x1, R0 ;  /* 0x0000000103027824 */ /* 0x000fe400078e0200 */
[----:B------:R-:W-:-:S03]  /*30db0*/  IMAD.MOV.U32 R0, RZ, RZ, 0x1 ;  /* 0x00000001ff007424 */ /* 0x000fc600078e00ff */
[----:B------:R-:W-:Y:S02]  /*30dc0*/  LOP3.LUT R11, R2, 0x1, RZ, 0xc0, !PT ;  /* 0x00000001020b7812 */ /* 0x000fe400078ec0ff */
[----:B0-----:R-:W-:Y:S01]  /*30dd0*/  LOP3.LUT R10, R4, 0x1f, RZ, 0xc0, !PT ;  /* 0x0000001f040a7812 */ /* 0x001fe200078ec0ff */
[----:B------:R-:W-:Y:S06]  /*30de0*/  @!P0 BRA `(.L_x_2176) ;  /* 0x0000001000348947 */ /* 0x000fec0003800000 */
[----:B------:R-:W-:Y:S01]  /*30df0*/  BSSY B0, `(.L_x_2176) ;  /* 0x000010c000007945 */ /* 0x000fe20003800000 */
[----:B------:R-:W-:Y:S02]  /*30e00*/  IMAD.IADD R9, R2, 0x1, -R11 ;  /* 0x0000000102097824 */ /* 0x000fe400078e0a0b */
[----:B------:R-:W-:-:S07]  /*30e10*/  IMAD.MOV.U32 R0, RZ, RZ, 0x1 ;  /* 0x00000001ff007424 */ /* 0x000fce00078e00ff */
.L_x_2209:
        /* <DEDUP_REMOVED lines=27> */
.L_x_2179:
[----:B------:R-:W1:Y:S01]  /*30fd0*/  S2R R2, SR_TID.X ;  /* 0x0000000000027919 */ /* 0x000e620000002100 */
[----:B------:R-:W-:Y:S01]  /*30fe0*/  BSSY B2, `(.L_x_2180) ;  /* 0x0000006000027945 */ /* 0x000fe20003800000 */
[----:B-1----:R-:W-:Y:S02]  /*30ff0*/  LOP3.LUT R3, R2, 0x7f, RZ, 0xc0, !PT ;  /* 0x0000007f02037812 */ /* 0x002fe400078ec0ff */
[----:B------:R-:W-:Y:S02]  /*31000*/  SHF.L.U32 R2, R0, 0x1f, RZ ;  /* 0x0000001f00027819 */ /* 0x000fe400000006ff */
[----:B------:R-:W-:Y:S02]  /*31010*/  ISETP.NE.AND P2, PT, R3, RZ, PT ;  /* 0x000000ff0300720c */ /* 0x000fe40003f45270 */
[----:B------:R-:W1:Y:S02]  /*31020*/  SYNCS.PHASECHK.TRANS64.TRYWAIT P0, [UR38+0x32448], R2 ;  /* 0x03244802ff0075a7 */ /* 0x000e640008000166 */
[----:B-1----:R-:W-:Y:S09]  /*31030*/  @!P0 BRA `(.L_x_2181) ;  /* 0x0000003400dc8947 */ /* 0x002ff20003800000 */
.L_x_2280:
[----:B------:R-:W-:Y:S05]  /*31040*/  BSYNC B2 ;  /* 0x0000000000027941 */ /* 0x000fea0003800000 */
.L_x_2180:
[----:B------:R-:W-:Y:S04]  /*31050*/  BSSY B2, `(.L_x_2182) ;  /* 0x0000007000027945 */ /* 0x000fe80003800000 */
[----:B------:R-:W-:Y:S05]  /*31060*/  @P2 BRA `(.L_x_2183) ;  /* 0x0000000000142947 */ /* 0x000fea0003800000 */
[----:B------:R-:W-:Y:S01]  /*31070*/  ISETP.NE.AND P0, PT, R10, RZ, PT ;  /* 0x000000ff0a00720c */ /* 0x000fe20003f05270 */
[----:B-1----:R-:W-:-:S04]  /*31080*/  IMAD.MOV.U32 R3, RZ, RZ, 0x3000 ;  /* 0x00003000ff037424 */ /* 0x002fc800078e00ff */
[----:B------:R2:W-:Y:S08]  /*31090*/  SYNCS.ARRIVE.TRANS64 RZ, [UR38+0x32438], R3 ;  /* 0x03243803ffff79a7 */ /* 0x0005f00008000026 */
[----:B--2---:R-:W-:Y:S05]  /*310a0*/  @!P0 BRA `(.L_x_2183) ;  /* 0x0000000000048947 */ /* 0x004fea0003800000 */
[----:B------:R-:W-:Y:S01]  /*310b0*/  BPT.TRAP 0x1 ;  /* 0x000000040000795c */ /* 0x000fe20000300000 */
.L_x_2183:
[----:B------:R-:W-:Y:S05]  /*310c0*/  BSYNC B2 ;  /* 0x0000000000027941 */ /* 0x000fea0003800000 */
.L_x_2182:
        /* <DEDUP_REMOVED lines=11> */
.L_x_2184:
        /* <DEDUP_REMOVED lines=10> */
.L_x_2281:
[----:B------:R-:W-:Y:S05]  /*31220*/  BSYNC B2 ;  /* 0x0000000000027941 */ /* 0x000fea0003800000 */
.L_x_2185:
        /* <DEDUP_REMOVED lines=9> */
.L_x_2188:
[----:B------:R-:W-:Y:S05]  /*312c0*/  BSYNC B2 ;  /* 0x0000000000027941 */ /* 0x000fea0003800000 */
.L_x_2187:
        /* <DEDUP_REMOVED lines=9> */
.L_x_2189:
        /* <DEDUP_REMOVED lines=13> */
.L_x_2190:
        /* <DEDUP_REMOVED lines=13> */
.L_x_2191:
        /* <DEDUP_REMOVED lines=13> */
.L_x_2192:
        /* <DEDUP_REMOVED lines=8> */
.L_x_2178:
[----:B------:R-:W-:Y:S05]  /*31650*/  BSYNC B1 ;  /* 0x0000000000017941 */ /* 0x000fea0003800000 */
.L_x_2177:
        /* <DEDUP_REMOVED lines=8> */
[----:B------:R-:W-:Y:S01]  /*316e0*/  ULDC.64 UR4, c[0x0][0x428] ;  /* 0x00010a0000047ab9 */ /* 0x000fe20000000a00 */
        /* <DEDUP_REMOVED lines=8> */
[----:B------:R-:W-:-:S04]  /*31770*/  IMAD R5, R19, UR4, RZ ;  /* 0x0000000413057c24 */ /* 0x000fc8000f8e02ff */
[C---:B------:R-:W-:Y:S02]  /*31780*/  IMAD R5, R18.reuse, UR5, R5 ;  /* 0x0000000512057c24 */ /* 0x040fe4000f8e0205 */
[----:B------:R-:W-:Y:S01]  /*31790*/  IMAD.WIDE.U32 R2, R18, UR4, R2 ;  /* 0x0000000412027c25 */ /* 0x000fe2000f8e0002 */
[----:B------:R-:W-:-:S03]  /*317a0*/  ULDC.64 UR4, c[0x0][0x418] ;  /* 0x0001060000047ab9 */ /* 0x000fc60000000a00 */
[----:B------:R-:W-:Y:S01]  /*317b0*/  IMAD.IADD R3, R5, 0x1, R3 ;  /* 0x0000000105037824 */ /* 0x000fe200078e0203 */
[----:B------:R-:W-:-:S04]  /*317c0*/  LEA R4, P0, R2, UR4, 0x2 ;  /* 0x0000000402047c11 */ /* 0x000fc8000f8010ff */
[----:B------:R-:W-:-:S05]  /*317d0*/  LEA.HI.X R5, R2, UR5, R3, 0x2, P0 ;  /* 0x0000000502057c11 */ /* 0x000fca00080f1403 */
[----:B------:R0:W5:Y:S04]  /*317e0*/  LDG.E R16, desc[UR44][R4.64] ;  /* 0x0000002c04107981 */ /* 0x000168000c1e1900 */
.L_x_2195:
[----:B------:R-:W1:Y:S01]  /*317f0*/  S2R R2, SR_TID.X ;  /* 0x0000000000027919 */ /* 0x000e620000002100 */
[----:B------:R-:W-:Y:S01]  /*31800*/  BSSY B2, `(.L_x_2196) ;  /* 0x0000006000027945 */ /* 0x000fe20003800000 */
[----:B-1----:R-:W-:Y:S02]  /*31810*/  LOP3.LUT R3, R2, 0x7f, RZ, 0xc0, !PT ;  /* 0x0000007f02037812 */ /* 0x002fe400078ec0ff */
[----:B------:R-:W-:Y:S02]  /*31820*/  SHF.L.U32 R2, R0, 0x1f, RZ ;  /* 0x0000001f00027819 */ /* 0x000fe400000006ff */
[----:B------:R-:W-:Y:S02]  /*31830*/  ISETP.NE.AND P2, PT, R3, RZ, PT ;  /* 0x000000ff0300720c */ /* 0x000fe40003f45270 */
[----:B------:R-:W1:Y:S02]  /*31840*/  SYNCS.PHASECHK.TRANS64.TRYWAIT P0, [UR38+0x32440], R2 ;  /* 0x03244002ff0075a7 */ /* 0x000e640008000166 */
[----:B-1----:R-:W-:Y:S09]  /*31850*/  @!P0 BRA `(.L_x_2197) ;  /* 0x0000003000048947 */ /* 0x002ff20003800000 */
.L_x_2282:
[----:B------:R-:W-:Y:S05]  /*31860*/  BSYNC B2 ;  /* 0x0000000000027941 */ /* 0x000fea0003800000 */
.L_x_2196:
[----:B------:R-:W-:Y:S04]  /*31870*/  BSSY B2, `(.L_x_2198) ;  /* 0x0000007000027945 */ /* 0x000fe80003800000 */
[----:B------:R-:W-:Y:S05]  /*31880*/  @P2 BRA `(.L_x_2199) ;  /* 0x0000000000142947 */ /* 0x000fea0003800000 */
[----:B------:R-:W-:Y:S01]  /*31890*/  ISETP.NE.AND P0, PT, R10, RZ, PT ;  /* 0x000000ff0a00720c */ /* 0x000fe20003f05270 */
[----:B-1----:R-:W-:-:S04]  /*318a0*/  IMAD.MOV.U32 R3, RZ, RZ, 0x3000 ;  /* 0x00003000ff037424 */ /* 0x002fc800078e00ff */
[----:B------:R2:W-:Y:S08]  /*318b0*/  SYNCS.ARRIVE.TRANS64 RZ, [UR38+0x32430], R3 ;  /* 0x03243003ffff79a7 */ /* 0x0005f00008000026 */
[----:B--2---:R-:W-:Y:S05]  /*318c0*/  @!P0 BRA `(.L_x_2199) ;  /* 0x0000000000048947 */ /* 0x004fea0003800000 */
[----:B------:R-:W-:Y:S01]  /*318d0*/  BPT.TRAP 0x1 ;  /* 0x000000040000795c */ /* 0x000fe20000300000 */
.L_x_2199:
[----:B------:R-:W-:Y:S05]  /*318e0*/  BSYNC B2 ;  /* 0x0000000000027941 */ /* 0x000fea0003800000 */
.L_x_2198:
        /* <DEDUP_REMOVED lines=11> */
.L_x_2200:
        /* <DEDUP_REMOVED lines=11> */
.L_x_2283:
[----:B------:R-:W-:Y:S05]  /*31a50*/  BSYNC B2 ;  /* 0x0000000000027941 */ /* 0x000fea0003800000 */
.L_x_2201:
        /* <DEDUP_REMOVED lines=9> */
.L_x_2204:
[----:B------:R-:W-:Y:S05]  /*31af0*/  BSYNC B2 ;  /* 0x0000000000027941 */ /* 0x000fea0003800000 */
.L_x_2203:
        /* <DEDUP_REMOVED lines=9> */
.L_x_2205:
        /* <DEDUP_REMOVED lines=13> */
.L_x_2206:
        /* <DEDUP_REMOVED lines=13> */
.L_x_2207:
        /* <DEDUP_REMOVED lines=13> */
.L_x_2208:
        /* <DEDUP_REMOVED lines=8> */
.L_x_2194:
[----:B------:R-:W-:Y:S05]  /*31e80*/  BSYNC B1 ;  /* 0x0000000000017941 */ /* 0x000fea0003800000 */
.L_x_2193:
[----:B------:R-:W-:Y:S01]  /*31e90*/  VIADD R8, R8, 0xfffffffe ;  /* 0xfffffffe08087836 */ /* 0x000fe20000000000 */
[----:B------:R-:W-:Y:S06]  /*31ea0*/  @P1 BRA `(.L_x_2209) ;  /* 0xffffffec00dc1947 */ /* 0x000fec000383ffff */
[----:B------:R-:W-:Y:S05]  /*31eb0*/  BSYNC B0 ;  /* 0x0000000000007941 */ /* 0x000fea0003800000 */
.L_x_2176:
        /* <DEDUP_REMOVED lines=25> */
.L_x_2212:
[----:B------:R-:W1:Y:S01]  /*32050*/  S2R R2, SR_TID.X ;  /* 0x0000000000027919 */ /* 0x000e620000002100 */
[----:B------:R-:W-:Y:S01]  /*32060*/  BSSY B1, `(.L_x_2213) ;  /* 0x0000006000017945 */ /* 0x000fe20003800000 */
[----:B-1----:R-:W-:Y:S02]  /*32070*/  LOP3.LUT R3, R2, 0x7f, RZ, 0xc0, !PT ;  /* 0x0000007f02037812 */ /* 0x002fe400078ec0ff */
[----:B------:R-:W-:Y:S02]  /*32080*/  SHF.L.U32 R2, R0, 0x1f, RZ ;  /* 0x0000001f00027819 */ /* 0x000fe400000006ff */
[----:B------:R-:W-:Y:S02]  /*32090*/  ISETP.NE.AND P1, PT, R3, RZ, PT ;  /* 0x000000ff0300720c */ /* 0x000fe40003f25270 */
[----:B------:R-:W1:Y:S02]  /*320a0*/  SYNCS.PHASECHK.TRANS64.TRYWAIT P0, [UR38+0x32448], R2 ;  /* 0x03244802ff0075a7 */ /* 0x000e640008000166 */
[----:B-1----:R-:W-:Y:S09]  /*320b0*/  @!P0 BRA `(.L_x_2214) ;  /* 0x00000028001c8947 */ /* 0x002ff20003800000 */
.L_x_2284:
[----:B------:R-:W-:Y:S05]  /*320c0*/  BSYNC B1 ;  /* 0x0000000000017941 */ /* 0x000fea0003800000 */
.L_x_2213:
[----:B------:R-:W-:Y:S04]  /*320d0*/  BSSY B1, `(.L_x_2215) ;  /* 0x0000007000017945 */ /* 0x000fe80003800000 */
[----:B------:R-:W-:Y:S05]  /*320e0*/  @P1 BRA `(.L_x_2216) ;  /* 0x0000000000141947 */ /* 0x000fea0003800000 */
[----:B------:R-:W-:Y:S01]  /*320f0*/  ISETP.NE.AND P0, PT, R10, RZ, PT ;  /* 0x000000ff0a00720c */ /* 0x000fe20003f05270 */
[----:B-1----:R-:W-:-:S04]  /*32100*/  IMAD.MOV.U32 R3, RZ, RZ, 0x3000 ;  /* 0x00003000ff037424 */ /* 0x002fc800078e00ff */
[----:B------:R2:W-:Y:S08]  /*32110*/  SYNCS.ARRIVE.TRANS64 RZ, [UR38+0x32438], R3 ;  /* 0x03243803ffff79a7 */ /* 0x0005f00008000026 */
[----:B--2---:R-:W-:Y:S05]  /*32120*/  @!P0 BRA `(.L_x_2216) ;  /* 0x0000000000048947 */ /* 0x004fea0003800000 */
[----:B------:R-:W-:Y:S01]  /*32130*/  BPT.TRAP 0x1 ;  /* 0x000000040000795c */ /* 0x000fe20000300000 */
.L_x_2216:
[----:B------:R-:W-:Y:S05]  /*32140*/  BSYNC B1 ;  /* 0x0000000000017941 */ /* 0x000fea0003800000 */
.L_x_2215:
        /* <DEDUP_REMOVED lines=11> */
.L_x_2217:
        /* <DEDUP_REMOVED lines=11> */
.L_x_2285:
[----:B------:R-:W-:Y:S05]  /*322b0*/  BSYNC B1 ;  /* 0x0000000000017941 */ /* 0x000fea0003800000 */
.L_x_2218:
        /* <DEDUP_REMOVED lines=9> */
.L_x_2221:
[----:B------:R-:W-:Y:S05]  /*32350*/  BSYNC B1 ;  /* 0x0000000000017941 */ /* 0x000fea0003800000 */
.L_x_2220:
        /* <DEDUP_REMOVED lines=9> */
.L_x_2222:
        /* <DEDUP_REMOVED lines=13> */
.L_x_2223:
        /* <DEDUP_REMOVED lines=13> */
.L_x_2224:
        /* <DEDUP_REMOVED lines=13> */
.L_x_2225:
        /* <DEDUP_REMOVED lines=8> */
.L_x_2211:
[----:B------:R-:W-:Y:S05]  /*326e0*/  BSYNC B0 ;  /* 0x0000000000007941 */ /* 0x000fea0003800000 */
.L_x_2210:
[----:B------:R-:W-:Y:S02]  /*326f0*/  LOP3.LUT R0, R0, 0x1, RZ, 0x3c, !PT ;  /* 0x0000000100007812 */ /* 0x000fe400078e3cff */
[----:B------:R-:W-:-:S07]  /*32700*/  CS2R R6, SRZ ;  /* 0x0000000000067805 */ /* 0x000fce000001ff00 */
.L_x_2143:
[----:B------:R-:W1:Y:S01]  /*32710*/  S2R R3, SR_CgaCtaId ;  /* 0x0000000000037919 */ /* 0x000e620000008800 */
[----:B------:R-:W-:Y:S02]  /*32720*/  MOV R2, 0x400 ;  /* 0x0000040000027802 */ /* 0x000fe40000000f00 */
[----:B------:R-:W-:Y:S02]  /*32730*/  SHF.L.U32 R7, R7, 0x1f, RZ ;  /* 0x0000001f07077819 */ /* 0x000fe400000006ff */
[----:B-1----:R-:W-:-:S04]  /*32740*/  LEA R2, R3, R2, 0x18 ;  /* 0x0000000203027211 */ /* 0x002fc800078ec0ff */
[----:B------:R-:W1:Y:S02]  /*32750*/  SYNCS.PHASECHK.TRANS64.TRYWAIT P0, [R2+URZ+0x32420], R7 ;  /* 0x03242007020075a7 */ /* 0x000e64000800017f */
[----:B-1----:R-:W-:Y:S05]  /*32760*/  @!P0 BRA `(.L_x_2226) ;  /* 0x0000002000a08947 */ /* 0x002fea0003800000 */
.L_x_2286:
[----:B------:R-:W-:-:S03]  /*32770*/  UMOV UR4, 0xffffffff ;  /* 0xffffffff00047882 */ /* 0x000fc60000000000 */
[----:B------:R-:W-:Y:S05]  /*32780*/  BRA.DIV UR4, `(.L_x_2227) ;  /* 0x0000002204ac7947 */ /* 0x000fea000b800000 */
[----:B------:R-:W2:Y:S02]  /*32790*/  S2R R3, SR_TID.X ;  /* 0x0000000000037919 */ /* 0x000ea40000002100 */
[----:B--2---:R-:W-:-:S04]  /*327a0*/  SHF.R.U32.HI R3, RZ, 0x5, R3 ;  /* 0x00000005ff037819 */ /* 0x004fc80000011603 */
[----:B------:R-:W-:-:S05]  /*327b0*/  LOP3.LUT R3, R3, 0x3, RZ, 0xc0, !PT ;  /* 0x0000000303037812 */ /* 0x000fca00078ec0ff */
[----:B------:R2:W3:Y:S02]  /*327c0*/  SHFL.IDX PT, R14, R3, RZ, 0x1f ;  /* 0x00001fff030e7589 */ /* 0x0004e400000e0000 */
.L_x_2289:
[----:B---3--:R-:W-:-:S13]  /*327d0*/  ISETP.NE.AND P0, PT, R14, RZ, PT ;  /* 0x000000ff0e00720c */ /* 0x008fda0003f05270 */
[----:B------:R-:W-:Y:S05]  /*327e0*/  @P0 BRA `(.L_x_2039) ;  /* 0x0000000000880947 */ /* 0x000fea0003800000 */
[----:B------:R-:W-:-:S03]  /*327f0*/  UMOV UR4, 0xffffffff ;  /* 0xffffffff00047882 */ /* 0x000fc60000000000 */
[----:B------:R-:W-:Y:S05]  /*32800*/  BRA.DIV UR4, `(.L_x_2228) ;  /* 0x0000002204c07947 */ /* 0x000fea000b800000 */
[----:B------:R-:W-:-:S13]  /*32810*/  ELECT P6, URZ, PT ;  /* 0x00000000003f782f */ /* 0x000fda00038c0000 */
.L_x_2292:
[----:B------:R-:W-:Y:S05]  /*32820*/  @!P6 BRA `(.L_x_2039) ;  /* 0x000000000078e947 */ /* 0x000fea0003800000 */
[----:B--2---:R-:W2:Y:S02]  /*32830*/  LDL.LU R3, [R1+0x474] ;  /* 0x0004740001037983 */ /* 0x004ea40000300800 */
[----:B--2---:R-:W-:-:S04]  /*32840*/  LOP3.LUT R3, R3, 0x2, RZ, 0xfc, !PT ;  /* 0x0000000203037812 */ /* 0x004fc800078efcff */
[----:B------:R-:W-:-:S13]  /*32850*/  ISETP.NE.AND P2, PT, R3, 0x3, PT ;  /* 0x000000030300780c */ /* 0x000fda0003f45270 */
[----:B------:R-:W-:Y:S05]  /*32860*/  @!P2 BRA `(.L_x_2229) ;  /* 0x000000000004a947 */ /* 0x000fea0003800000 */
[----:B------:R-:W-:Y:S01]  /*32870*/  BPT.TRAP 0x1 ;  /* 0x000000040000795c */ /* 0x000fe20000300000 */
.L_x_2229:
[----:B------:R-:W-:Y:S01]  /*32880*/  VIADD R3, R2, 0x32440 ;  /* 0x0003244002037836 */ /* 0x000fe20000000000 */
[----:B-1----:R-:W-:Y:S01]  /*32890*/  SHF.L.U32 R7, R0, 0x1f, RZ ;  /* 0x0000001f00077819 */ /* 0x002fe200000006ff */
[C---:B------:R-:W-:Y:S02]  /*328a0*/  VIADD R4, R6.reuse, 0x1 ;  /* 0x0000000106047836 */ /* 0x040fe40000000000 */
[----:B------:R-:W-:-:S03]  /*328b0*/  IMAD R8, R6, 0x8, R3 ;  /* 0x0000000806087824 */ /* 0x000fc600078e0203 */
[C---:B------:R-:W-:Y:S01]  /*328c0*/  ISETP.NE.AND P1, PT, R4.reuse, 0x2, PT ;  /* 0x000000020400780c */ /* 0x040fe20003f25270 */
[----:B------:R-:W1:Y:S03]  /*328d0*/  SYNCS.PHASECHK.TRANS64.TRYWAIT P0, [R8+URZ], R7 ;  /* 0x00000007080075a7 */ /* 0x000e66000800017f */
[----:B0-----:R-:W-:Y:S02]  /*328e0*/  SEL R5, RZ, 0x1, P1 ;  /* 0x00000001ff057807 */ /* 0x001fe40000800000 */
[----:B------:R-:W-:Y:S02]  /*328f0*/  SEL R4, R4, RZ, P1 ;  /* 0x000000ff04047207 */ /* 0x000fe40000800000 */
[----:B------:R-:W-:-:S03]  /*32900*/  LOP3.LUT R0, R0, R5, RZ, 0x3c, !PT ;  /* 0x0000000500007212 */ /* 0x000fc600078e3cff */
[----:B------:R-:W-:Y:S01]  /*32910*/  IMAD R3, R4, 0x8, R3 ;  /* 0x0000000804037824 */ /* 0x000fe200078e0203 */
[----:B------:R-:W-:Y:S01]  /*32920*/  SHF.L.U32 R0, R0, 0x1f, RZ ;  /* 0x0000001f00007819 */ /* 0x000fe200000006ff */
[----:B-1----:R-:W-:Y:S06]  /*32930*/  @!P0 BRA `(.L_x_2230) ;  /* 0x0000002000948947 */ /* 0x002fec0003800000 */
.L_x_2293:
[----:B------:R-:W1:Y:S02]  /*32940*/  SYNCS.PHASECHK.TRANS64.TRYWAIT P0, [R3+URZ], R0 ;  /* 0x00000000030075a7 */ /* 0x000e64000800017f */
[----:B-1----:R-:W-:Y:S05]  /*32950*/  @!P0 BRA `(.L_x_2231) ;  /* 0x0000002000a08947 */ /* 0x002fea0003800000 */
.L_x_2294:
[----:B------:R-:W-:Y:S05]  /*32960*/  @!P2 BRA `(.L_x_2232) ;  /* 0x000000000004a947 */ /* 0x000fea0003800000 */
[----:B------:R-:W-:Y:S01]  /*32970*/  BPT.TRAP 0x1 ;  /* 0x000000040000795c */ /* 0x000fe20000300000 */
.L_x_2232:
[----:B-1----:R-:W-:-:S04]  /*32980*/  VIADD R3, R2, 0x32460 ;  /* 0x0003246002037836 */ /* 0x002fc80000000000 */
[----:B------:R-:W-:-:S04]  /*32990*/  IMAD R6, R6, 0x8, R3 ;  /* 0x0000000806067824 */ /* 0x000fc800078e0203 */
[----:B------:R-:W1:Y:S02]  /*329a0*/  SYNCS.PHASECHK.TRANS64.TRYWAIT P0, [R6+URZ], R7 ;  /* 0x00000007060075a7 */ /* 0x000e64000800017f */
[----:B-1----:R-:W-:Y:S05]  /*329b0*/  @!P0 BRA `(.L_x_2233) ;  /* 0x00000020009c8947 */ /* 0x002fea0003800000 */
.L_x_2295:
[----:B------:R-:W-:-:S07]  /*329c0*/  IMAD R3, R4, 0x8, R3 ;  /* 0x0000000804037824 */ /* 0x000fce00078e0203 */
.L_x_2234:
[----:B--2---:R2:W3:Y:S02]  /*329d0*/  SYNCS.PHASECHK.TRANS64.TRYWAIT P0, [R3+URZ], R0 ;  /* 0x00000000030075a7 */ /* 0x0044e4000800017f */
[----:B---3--:R-:W-:Y:S05]  /*329e0*/  @!P0 NANOSLEEP.SYNCS 0x989680 ;  /* 0x009896800000895d */ /* 0x008fea0003900000 */
[----:B------:R-:W3:Y:S02]  /*329f0*/  @!P0 SYNCS.PHASECHK.TRANS64 P0, [R3+URZ], R0 ;  /* 0x00000000030085a7 */ /* 0x000ee4000800007f */
[----:B---3--:R-:W-:Y:S05]  /*32a00*/  @!P0 BRA `(.L_x_2234) ;  /* 0xfffffffc00f08947 */ /* 0x008fea000383ffff */
.L_x_2039:
[----:B------:R-:W-:Y:S05]  /*32a10*/  BSYNC B6 ;  /* 0x0000000000067941 */ /* 0x000fea0003800000 */
.L_x_2036:
[----:B------:R-:W-:Y:S05]  /*32a20*/  EXIT ;  /* 0x000000000000794d */ /* 0x000fea0003800000 */
.L_x_2050:
[----:B0-----:R0:W1:Y:S02]  /*32a30*/  SYNCS.PHASECHK.TRANS64.TRYWAIT P0, [R72+URZ+0x32400], R15 ;  /* 0x0324000f480075a7 */ /* 0x001064000800017f */
[----:B-1----:R-:W-:Y:S05]  /*32a40*/  @!P0 NANOSLEEP.SYNCS 0x989680 ;  /* 0x009896800000895d */ /* 0x002fea0003900000 */
[----:B------:R-:W1:Y:S02]  /*32a50*/  @!P0 SYNCS.PHASECHK.TRANS64 P0, [R72+URZ+0x32400], R15 ;  /* 0x0324000f480085a7 */ /* 0x000e64000800007f */
[----:B-1----:R-:W-:Y:S05]  /*32a60*/  @!P0 BRA `(.L_x_2050) ;  /* 0xfffffffc00f08947 */ /* 0x002fea000383ffff */
[----:B------:R-:W-:Y:S05]  /*32a70*/  BRA `(.L_x_2235) ;  /* 0xfffffcf400d87947 */ /* 0x000fea000383ffff */
.L_x_2057:
[----:B--2---:R2:W3:Y:S02]  /*32a80*/  SYNCS.PHASECHK.TRANS64.TRYWAIT P0, [R8+URZ], R9 ;  /* 0x00000009080075a7 */ /* 0x0044e4000800017f */
[----:B---3--:R-:W-:Y:S05]  /*32a90*/  @!P0 NANOSLEEP.SYNCS 0x989680 ;  /* 0x009896800000895d */ /* 0x008fea0003900000 */
[----:B------:R-:W3:Y:S02]  /*32aa0*/  @!P0 SYNCS.PHASECHK.TRANS64 P0, [R8+URZ], R9 ;  /* 0x00000009080085a7 */ /* 0x000ee4000800007f */
[----:B---3--:R-:W-:Y:S05]  /*32ab0*/  @!P0 BRA `(.L_x_2057) ;  /* 0xfffffffc00f08947 */ /* 0x008fea000383ffff */
[----:B------:R-:W-:Y:S05]  /*32ac0*/  BRA `(.L_x_2056) ;  /* 0xfffffcf800ec7947 */ /* 0x000fea000383ffff */
.L_x_2059:
[----:B0-----:R0:W1:Y:S02]  /*32ad0*/  SYNCS.PHASECHK.TRANS64.TRYWAIT P0, [R72+URZ+0x32410], R9 ;  /* 0x03241009480075a7 */ /* 0x001064000800017f */
[----:B-1----:R-:W-:Y:S05]  /*32ae0*/  @!P0 NANOSLEEP.SYNCS 0x989680 ;  /* 0x009896800000895d */ /* 0x002fea0003900000 */
[----:B------:R-:W1:Y:S02]  /*32af0*/  @!P0 SYNCS.PHASECHK.TRANS64 P0, [R72+URZ+0x32410], R9 ;  /* 0x03241009480085a7 */ /* 0x000e64000800007f */
[----:B-1----:R-:W-:Y:S05]  /*32b00*/  @!P0 BRA `(.L_x_2059) ;  /* 0xfffffffc00f08947 */ /* 0x002fea000383ffff */
[----:B------:R-:W-:Y:S05]  /*32b10*/  BRA `(.L_x_2236) ;  /* 0xfffffcfc00c47947 */ /* 0x000fea000383ffff */
.L_x_2066:
[----:B-1----:R1:W2:Y:S02]  /*32b20*/  SYNCS.PHASECHK.TRANS64.TRYWAIT P0, [R8+URZ], R9 ;  /* 0x00000009080075a7 */ /* 0x0022a4000800017f */
[----:B--2---:R-:W-:Y:S05]  /*32b30*/  @!P0 NANOSLEEP.SYNCS 0x989680 ;  /* 0x009896800000895d */ /* 0x004fea0003900000 */
[----:B------:R-:W2:Y:S02]  /*32b40*/  @!P0 SYNCS.PHASECHK.TRANS64 P0, [R8+URZ], R9 ;  /* 0x00000009080085a7 */ /* 0x000ea4000800007f */
[----:B--2---:R-:W-:Y:S05]  /*32b50*/  @!P0 BRA `(.L_x_2066) ;  /* 0xfffffffc00f08947 */ /* 0x004fea000383ffff */
[----:B------:R-:W-:Y:S05]  /*32b60*/  BRA `(.L_x_2065) ;  /* 0xfffffd0000087947 */ /* 0x000fea000383ffff */
.L_x_2097:
[----:B-1----:R1:W2:Y:S02]  /*32b70*/  SYNCS.PHASECHK.TRANS64.TRYWAIT P2, [R0+URZ], R5 ;  /* 0x00000005000075a7 */ /* 0x0022a4000804017f */
[----:B--2---:R-:W-:Y:S05]  /*32b80*/  @!P2 NANOSLEEP.SYNCS 0x989680 ;  /* 0x009896800000a95d */ /* 0x004fea0003900000 */
[----:B------:R-:W2:Y:S02]  /*32b90*/  @!P2 SYNCS.PHASECHK.TRANS64 P2, [R0+URZ], R5 ;  /* 0x000000050000a5a7 */ /* 0x000ea4000804007f */
[----:B--2---:R-:W-:Y:S05]  /*32ba0*/  @!P2 BRA `(.L_x_2097) ;  /* 0xfffffffc00f0a947 */ /* 0x004fea000383ffff */
[----:B------:R-:W-:Y:S05]  /*32bb0*/  BRA `(.L_x_2096) ;  /* 0xfffffd6400747947 */ /* 0x000fea000383ffff */
.L_x_2104:
[----:B--2---:R2:W3:Y:S02]  /*32bc0*/  SYNCS.PHASECHK.TRANS64.TRYWAIT P2, [R4+URZ], R5 ;  /* 0x00000005040075a7 */ /* 0x0044e4000804017f */
[----:B---3--:R-:W-:Y:S05]  /*32bd0*/  @!P2 NANOSLEEP.SYNCS 0x989680 ;  /* 0x009896800000a95d */ /* 0x008fea0003900000 */
[----:B------:R-:W3:Y:S02]  /*32be0*/  @!P2 SYNCS.PHASECHK.TRANS64 P2, [R4+URZ], R5 ;  /* 0x000000050400a5a7 */ /* 0x000ee4000804007f */
[----:B---3--:R-:W-:Y:S05]  /*32bf0*/  @!P2 BRA `(.L_x_2104) ;  /* 0xfffffffc00f0a947 */ /* 0x008fea000383ffff */
[----:B------:R-:W-:Y:S05]  /*32c00*/  BRA `(.L_x_2103) ;  /* 0xfffffd6800987947 */ /* 0x000fea000383ffff */
.L_x_2115:
[----:B-1----:R1:W2:Y:S02]  /*32c10*/  SYNCS.PHASECHK.TRANS64.TRYWAIT P1, [R4+URZ], R5 ;  /* 0x00000005040075a7 */ /* 0x0022a4000802017f */
[----:B--2---:R-:W-:Y:S05]  /*32c20*/  @!P1 NANOSLEEP.SYNCS 0x989680 ;  /* 0x009896800000995d */ /* 0x004fea0003900000 */
[----:B------:R-:W2:Y:S02]  /*32c30*/  @!P1 SYNCS.PHASECHK.TRANS64 P1, [R4+URZ], R5 ;  /* 0x00000005040095a7 */ /* 0x000ea4000802007f */
[----:B--2---:R-:W-:Y:S05]  /*32c40*/  @!P1 BRA `(.L_x_2115) ;  /* 0xfffffffc00f09947 */ /* 0x004fea000383ffff */
[----:B------:R-:W-:Y:S05]  /*32c50*/  BRA `(.L_x_2114) ;  /* 0xfffffecc00347947 */ /* 0x000fea000383ffff */
.L_x_2122:
[----:B--2---:R2:W3:Y:S02]  /*32c60*/  SYNCS.PHASECHK.TRANS64.TRYWAIT P1, [R4+URZ], R5 ;  /* 0x00000005040075a7 */ /* 0x0044e4000802017f */
[----:B---3--:R-:W-:Y:S05]  /*32c70*/  @!P1 NANOSLEEP.SYNCS 0x989680 ;  /* 0x009896800000995d */ /* 0x008fea0003900000 */
[----:B------:R-:W3:Y:S02]  /*32c80*/  @!P1 SYNCS.PHASECHK.TRANS64 P1, [R4+URZ], R5 ;  /* 0x00000005040095a7 */ /* 0x000ee4000802007f */
[----:B---3--:R-:W-:Y:S05]  /*32c90*/  @!P1 BRA `(.L_x_2122) ;  /* 0xfffffffc00f09947 */ /* 0x008fea000383ffff */
[----:B------:R-:W-:Y:S05]  /*32ca0*/  BRA `(.L_x_2121) ;  /* 0xfffffed000587947 */ /* 0x000fea000383ffff */
.L_x_2154:
[----:B------:R-:W-:Y:S02]  /*32cb0*/  IMAD.MOV.U32 R13, RZ, RZ, R4 ;  /* 0x000000ffff0d7224 */ /* 0x000fe400078e0004 */
[----:B------:R-:W-:Y:S02]  /*32cc0*/  IMAD.MOV.U32 R12, RZ, RZ, RZ ;  /* 0x000000ffff0c7224 */ /* 0x000fe400078e00ff */
[----:B------:R-:W-:Y:S02]  /*32cd0*/  IMAD.MOV.U32 R11, RZ, RZ, 0x1f ;  /* 0x0000001fff0b7424 */ /* 0x000fe400078e00ff */
[----:B------:R-:W-:-:S07]  /*32ce0*/  IMAD.MOV.U32 R15, RZ, RZ, -0x1 ;  /* 0xffffffffff0f7424 */ /* 0x000fce00078e00ff */
[----:B0-----:R-:W-:Y:S05]  /*32cf0*/  WARPSYNC.COLLECTIVE R15, `(.L_x_2237) ;  /* 0x000000000f087348 */ /* 0x001fea0003c00000 */
[----:B------:R1:W2:Y:S02]  /*32d00*/  SHFL.IDX P6, R14, R13, R12, R11 ;  /* 0x0000000c0d0e7389 */ /* 0x0002a400000c000b */
[----:B012---:R-:W-:Y:S01]  /*32d10*/  ENDCOLLECTIVE ;  /* 0x000000000000791b */ /* 0x007fe20003800000 */
.L_x_2237:
[----:B------:R-:W-:Y:S05]  /*32d20*/  BRA `(.L_x_2238) ;  /* 0xffffffbc00a07947 */ /* 0x000fea000383ffff */
.L_x_2156:
[----:B------:R-:W-:Y:S01]  /*32d30*/  BSSY B0, `(.L_x_2239) ;  /* 0x0000006000007945 */ /* 0x000fe20003800000 */
[----:B------:R-:W-:-:S07]  /*32d40*/  IMAD.MOV.U32 R15, RZ, RZ, -0x1 ;  /* 0xffffffffff0f7424 */ /* 0x000fce00078e00ff */
[----:B01----:R-:W-:Y:S05]  /*32d50*/  WARPSYNC.COLLECTIVE R15, `(.L_x_2240) ;  /* 0x000000000f0c7348 */ /* 0x003fea0003c00000 */
[----:B------:R-:W-:Y:S02]  /*32d60*/  ELECT P6, UR62, PT ;  /* 0x00000000003e782f */ /* 0x000fe400038c0000 */
[----:B------:R-:W-:Y:S01]  /*32d70*/  MOV R14, UR62 ;  /* 0x0000003e000e7c02 */ /* 0x000fe20008000f00 */
[----:B01----:R-:W-:Y:S10]  /*32d80*/  ENDCOLLECTIVE ;  /* 0x000000000000791b */ /* 0x003ff40003800000 */
.L_x_2240:
[----:B------:R-:W-:Y:S05]  /*32d90*/  BSYNC B0 ;  /* 0x0000000000007941 */ /* 0x000fea0003800000 */
.L_x_2239:
[----:B------:R-:W-:Y:S05]  /*32da0*/  BRA `(.L_x_2241) ;  /* 0xffffffbc00a47947 */ /* 0x000fea000383ffff */
.L_x_2158:
[----:B--2---:R-:W-:-:S04]  /*32db0*/  IMAD.U32 R3, RZ, RZ, UR38 ;  /* 0x00000026ff037e24 */ /* 0x004fc8000f8e00ff */
[----:B------:R2:W3:Y:S03]  /*32dc0*/  SYNCS.PHASECHK.TRANS64.TRYWAIT P0, [R3+URZ+0x32440], R0 ;  /* 0x03244000030075a7 */ /* 0x0004e6000800017f */
[----:B---3--:R-:W-:Y:S05]  /*32dd0*/  @!P0 NANOSLEEP.SYNCS 0x989680 ;  /* 0x009896800000895d */ /* 0x008fea0003900000 */
[----:B------:R-:W3:Y:S02]  /*32de0*/  @!P0 SYNCS.PHASECHK.TRANS64 P0, [R3+URZ+0x32440], R0 ;  /* 0x03244000030085a7 */ /* 0x000ee4000800007f */
[----:B---3--:R-:W-:Y:S05]  /*32df0*/  @!P0 BRA `(.L_x_2158) ;  /* 0xfffffffc00ec8947 */ /* 0x008fea000383ffff */
[----:B------:R-:W-:Y:S05]  /*32e00*/  BRA `(.L_x_2242) ;  /* 0xffffffc000007947 */ /* 0x000fea000383ffff */
.L_x_2161:
[----:B------:R-:W-:Y:S01]  /*32e10*/  IMAD.MOV.U32 R13, RZ, RZ, R3 ;  /* 0x000000ffff0d7224 */ /* 0x000fe200078e0003 */
[----:B------:R0:W-:Y:S01]  /*32e20*/  STL [R1+0x864], R16 ;  /* 0x0008641001007387 */ /* 0x0001e20000100800 */
[----:B------:R-:W-:Y:S02]  /*32e30*/  IMAD.MOV.U32 R12, RZ, RZ, RZ ;  /* 0x000000ffff0c7224 */ /* 0x000fe400078e00ff */
[----:B------:R-:W-:Y:S02]  /*32e40*/  IMAD.MOV.U32 R11, RZ, RZ, 0x181f ;  /* 0x0000181fff0b7424 */ /* 0x000fe400078e00ff */
[----:B------:R-:W-:-:S07]  /*32e50*/  IMAD.MOV.U32 R15, RZ, RZ, -0x1 ;  /* 0xffffffffff0f7424 */ /* 0x000fce00078e00ff */
[----:B0-----:R-:W-:Y:S05]  /*32e60*/  WARPSYNC.COLLECTIVE R15, `(.L_x_2243) ;  /* 0x000000000f087348 */ /* 0x001fea0003c00000 */
[----:B------:R1:W2:Y:S02]  /*32e70*/  SHFL.IDX P6, R14, R13, R12, R11 ;  /* 0x0000000c0d0e7389 */ /* 0x0002a400000c000b */
[----:B012---:R-:W-:Y:S01]  /*32e80*/  ENDCOLLECTIVE ;  /* 0x000000000000791b */ /* 0x007fe20003800000 */
.L_x_2243:
[----:B------:R-:W-:-:S05]  /*32e90*/  VIADD R16, R6, UR39 ;  /* 0x0000002706107c36 */ /* 0x000fca0008000000 */
[----:B------:R0:W-:Y:S01]  /*32ea0*/  STL [R1+0x464], R16 ;  /* 0x0004641001007387 */ /* 0x0001e20000100800 */
[----:B------:R-:W-:Y:S02]  /*32eb0*/  IMAD.MOV.U32 R13, RZ, RZ, R0 ;  /* 0x000000ffff0d7224 */ /* 0x000fe400078e0000 */
[----:B------:R-:W-:-:S07]  /*32ec0*/  IMAD.MOV.U32 R4, RZ, RZ, R14 ;  /* 0x000000ffff047224 */ /* 0x000fce00078e000e */
[----:B0-----:R-:W-:Y:S05]  /*32ed0*/  WARPSYNC.COLLECTIVE R15, `(.L_x_2244) ;  /* 0x000000000f087348 */ /* 0x001fea0003c00000 */
[----:B------:R1:W2:Y:S02]  /*32ee0*/  SHFL.IDX P6, R14, R13, R12, R11 ;  /* 0x0000000c0d0e7389 */ /* 0x0002a400000c000b */
[----:B012---:R-:W-:Y:S01]  /*32ef0*/  ENDCOLLECTIVE ;  /* 0x000000000000791b */ /* 0x007fe20003800000 */
.L_x_2244:
[----:B------:R-:W-:Y:S02]  /*32f00*/  ULDC UR4, c[0x0][0x288] ;  /* 0x0000a20000047ab9 */ /* 0x000fe40000000800 */
[----:B------:R-:W-:-:S05]  /*32f10*/  IMAD R2, R7, UR4, RZ ;  /* 0x0000000407027c24 */ /* 0x000fca000f8e02ff */
[----:B------:R-:W-:Y:S01]  /*32f20*/  ISETP.GE.AND P1, PT, R16, R2, PT ;  /* 0x000000021000720c */ /* 0x000fe20003f26270 */
[----:B------:R-:W-:Y:S02]  /*32f30*/  IMAD.MOV.U32 R13, RZ, RZ, R3 ;  /* 0x000000ffff0d7224 */ /* 0x000fe400078e0003 */
[----:B------:R-:W-:-:S10]  /*32f40*/  IMAD.MOV.U32 R12, RZ, RZ, 0x1 ;  /* 0x00000001ff0c7424 */ /* 0x000fd400078e00ff */
[----:B------:R-:W-:Y:S01]  /*32f50*/  @!P1 LEA R7, R9, UR38, 0x1 ;  /* 0x0000002609079c11 */ /* 0x000fe2000f8e08ff */
[----:B------:R-:W-:-:S07]  /*32f60*/  IMAD.MOV.U32 R5, RZ, RZ, R14 ;  /* 0x000000ffff057224 */ /* 0x000fce00078e000e */
[----:B------:R-:W-:Y:S05]  /*32f70*/  WARPSYNC.COLLECTIVE R15, `(.L_x_2245) ;  /* 0x000000000f087348 */ /* 0x000fea0003c00000 */
[----:B------:R0:W1:Y:S02]  /*32f80*/  SHFL.IDX P6, R14, R13, R12, R11 ;  /* 0x0000000c0d0e7389 */ /* 0x00006400000c000b */
[----:B01----:R-:W-:Y:S01]  /*32f90*/  ENDCOLLECTIVE ;  /* 0x000000000000791b */ /* 0x003fe20003800000 */
.L_x_2245:
        /* <DEDUP_REMOVED lines=10> */
.L_x_2246:
[----:B------:R-:W-:Y:S01]  /*33040*/  @!PT LDS RZ, [RZ] ;  /* 0x00000000fffff984 */ /* 0x000fe20000000800 */
[----:B------:R-:W-:Y:S01]  /*33050*/  @!PT LDS RZ, [RZ] ;  /* 0x00000000fffff984 */ /* 0x000fe20000000800 */
[----:B------:R-:W-:Y:S01]  /*33060*/  @!PT LDS RZ, [RZ] ;  /* 0x00000000fffff984 */ /* 0x000fe20000000800 */
[----:B------:R0:W-:Y:S01]  /*33070*/  @!P1 LDGSTS.E.BYPASS.LTC128B.128 [R7+0x18400], desc[UR44][R4.64], !P0 ;  /* 0x1840000004079fae */ /* 0x0001e2000c101d6c */
[----:B------:R-:W-:Y:S02]  /*33080*/  IMAD.MOV.U32 R13, RZ, RZ, R3 ;  /* 0x000000ffff0d7224 */ /* 0x000fe400078e0003 */
[C---:B0-----:R-:W-:Y:S02]  /*33090*/  VIADD R5, R16.reuse, 0x10 ;  /* 0x0000001010057836 */ /* 0x041fe40000000000 */
[----:B------:R-:W-:Y:S02]  /*330a0*/  IMAD.MOV.U32 R12, RZ, RZ, 0x2 ;  /* 0x00000002ff0c7424 */ /* 0x000fe400078e00ff */
[----:B------:R-:W-:Y:S01]  /*330b0*/  VIADD R7, R16, 0x20 ;  /* 0x0000002010077836 */ /* 0x000fe20000000000 */
[----:B------:R-:W-:Y:S01]  /*330c0*/  ISETP.GE.AND P2, PT, R5, R2, PT ;  /* 0x000000020500720c */ /* 0x000fe20003f46270 */
[----:B------:R0:W-:Y:S01]  /*330d0*/  STL [R1+0x484], R5 ;  /* 0x0004840501007387 */ /* 0x0001e20000100800 */
[----:B------:R-:W-:-:S11]  /*330e0*/  IMAD.MOV.U32 R6, RZ, RZ, R14 ;  /* 0x000000ffff067224 */ /* 0x000fd600078e000e */
[----:B0-----:R-:W-:Y:S05]  /*330f0*/  WARPSYNC.COLLECTIVE R15, `(.L_x_2247) ;  /* 0x000000000f087348 */ /* 0x001fea0003c00000 */
[----:B------:R1:W2:Y:S02]  /*33100*/  SHFL.IDX P6, R14, R13, R12, R11 ;  /* 0x0000000c0d0e7389 */ /* 0x0002a400000c000b */
[----:B012---:R-:W-:Y:S01]  /*33110*/  ENDCOLLECTIVE ;  /* 0x000000000000791b */ /* 0x007fe20003800000 */
.L_x_2247:
[----:B------:R0:W-:Y:S01]  /*33120*/  STL [R1+0x490], R7 ;  /* 0x0004900701007387 */ /* 0x0001e20000100800 */
[----:B------:R-:W-:Y:S02]  /*33130*/  @!P2 LEA R4, P1, R10, R6, 0x1 ;  /* 0x000000060a04a211 */ /* 0x000fe400078208ff */
[----:B------:R-:W-:-:S03]  /*33140*/  @!P2 LEA R6, R9, UR38, 0x1 ;  /* 0x000000260906ac11 */ /* 0x000fc6000f8e08ff */
[----:B------:R-:W-:Y:S01]  /*33150*/  @!P2 IMAD.X R5, RZ, RZ, R8, P1 ;  /* 0x000000ffff05a224 */ /* 0x000fe200008e0608 */
[----:B------:R-:W-:Y:S01]  /*33160*/  ISETP.GE.AND P1, PT, R7, R2, PT ;  /* 0x000000020700720c */ /* 0x000fe20003f26270 */
[----:B------:R-:W-:Y:S02]  /*33170*/  IMAD.MOV.U32 R13, RZ, RZ, R0 ;  /* 0x000000ffff0d7224 */ /* 0x000fe400078e0000 */
[----:B0-----:R-:W-:Y:S01]  /*33180*/  VIADD R7, R16, 0x30 ;  /* 0x0000003010077836 */ /* 0x001fe20000000000 */
[----:B------:R-:W-:Y:S01]  /*33190*/  @!PT LDS RZ, [RZ] ;  /* 0x00000000fffff984 */ /* 0x000fe20000000800 */
[----:B------:R-:W-:Y:S01]  /*331a0*/  @!PT LDS RZ, [RZ] ;  /* 0x00000000fffff984 */ /* 0x000fe20000000800 */
[----:B------:R-:W-:Y:S01]  /*331b0*/  @!PT LDS RZ, [RZ] ;  /* 0x00000000fffff984 */ /* 0x000fe20000000800 */
[----:B------:R0:W-:Y:S04]  /*331c0*/  @!P2 LDGSTS.E.BYPASS.LTC128B.128 [R6+0x18c00], desc[UR44][R4.64], !P0 ;  /* 0x18c000000406afae */ /* 0x0001e8000c101d6c */
[----:B------:R1:W-:Y:S01]  /*331d0*/  STL [R1+0x494], R7 ;  /* 0x0004940701007387 */ /* 0x0003e20000100800 */
[----:B0-----:R-:W-:-:S04]  /*331e0*/  IMAD.MOV.U32 R4, RZ, RZ, R14 ;  /* 0x000000ffff047224 */ /* 0x001fc800078e000e */
[----:B------:R-:W-:-:S07]  /*331f0*/  @!P1 LEA R6, R9, UR38, 0x1 ;  /* 0x0000002609069c11 */ /* 0x000fce000f8e08ff */
[----:B-1----:R-:W-:Y:S05]  /*33200*/  WARPSYNC.COLLECTIVE R15, `(.L_x_2248) ;  /* 0x000000000f087348 */ /* 0x002fea0003c00000 */
[----:B------:R0:W2:Y:S02]  /*33210*/  SHFL.IDX P6, R14, R13, R12, R11 ;  /* 0x0000000c0d0e7389 */ /* 0x0000a400000c000b */
[----:B012---:R-:W-:Y:S01]  /*33220*/  ENDCOLLECTIVE ;  /* 0x000000000000791b */ /* 0x007fe20003800000 */
.L_x_2248:
[----:B------:R-:W-:Y:S02]  /*33230*/  IMAD.MOV.U32 R13, RZ, RZ, R3 ;  /* 0x000000ffff0d7224 */ /* 0x000fe400078e0003 */
[----:B------:R-:W-:Y:S02]  /*33240*/  IMAD.MOV.U32 R12, RZ, RZ, 0x3 ;  /* 0x00000003ff0c7424 */ /* 0x000fe400078e00ff */
[----:B------:R-:W-:-:S07]  /*33250*/  IMAD.MOV.U32 R5, RZ, RZ, R14 ;  /* 0x000000ffff057224 */ /* 0x000fce00078e000e */
[----:B------:R-:W-:Y:S05]  /*33260*/  WARPSYNC.COLLECTIVE R15, `(.L_x_2249) ;  /* 0x000000000f087348 */ /* 0x000fea0003c00000 */
[----:B------:R0:W1:Y:S02]  /*33270*/  SHFL.IDX P6, R14, R13, R12, R11 ;  /* 0x0000000c0d0e7389 */ /* 0x00006400000c000b */
[----:B01----:R-:W-:Y:S01]  /*33280*/  ENDCOLLECTIVE ;  /* 0x000000000000791b */ /* 0x003fe20003800000 */
.L_x_2249:
        /* <DEDUP_REMOVED lines=11> */
[----:B------:R-:W-:-:S05]  /*33340*/  VIADD R7, R16, 0x40 ;  /* 0x0000004010077836 */ /* 0x000fca0000000000 */
[----:B------:R1:W-:Y:S01]  /*33350*/  STL [R1+0x498], R7 ;  /* 0x0004980701007387 */ /* 0x0003e20000100800 */
[----:B0-----:R-:W-:-:S07]  /*33360*/  IMAD.MOV.U32 R4, RZ, RZ, R14 ;  /* 0x000000ffff047224 */ /* 0x001fce00078e000e */
[----:B-1----:R-:W-:Y:S05]  /*33370*/  WARPSYNC.COLLECTIVE R15, `(.L_x_2250) ;  /* 0x000000000f087348 */ /* 0x002fea0003c00000 */
[----:B------:R0:W2:Y:S02]  /*33380*/  SHFL.IDX P6, R14, R13, R12, R11 ;  /* 0x0000000c0d0e7389 */ /* 0x0000a400000c000b */
[----:B012---:R-:W-:Y:S01]  /*33390*/  ENDCOLLECTIVE ;  /* 0x000000000000791b */ /* 0x007fe20003800000 */
.L_x_2250:
[----:B------:R-:W-:Y:S01]  /*333a0*/  @!P1 LEA R6, R9, UR38, 0x1 ;  /* 0x0000002609069c11 */ /* 0x000fe2000f8e08ff */
[----:B------:R-:W-:Y:S02]  /*333b0*/  IMAD.MOV.U32 R13, RZ, RZ, R3 ;  /* 0x000000ffff0d7224 */ /* 0x000fe400078e0003 */
[----:B------:R-:W-:Y:S02]  /*333c0*/  IMAD.MOV.U32 R12, RZ, RZ, 0x4 ;  /* 0x00000004ff0c7424 */ /* 0x000fe400078e00ff */
[----:B------:R-:W-:-:S07]  /*333d0*/  IMAD.MOV.U32 R5, RZ, RZ, R14 ;  /* 0x000000ffff057224 */ /* 0x000fce00078e000e */
[----:B------:R-:W-:Y:S05]  /*333e0*/  WARPSYNC.COLLECTIVE R15, `(.L_x_2251) ;  /* 0x000000000f087348 */ /* 0x000fea0003c00000 */
[----:B------:R0:W1:Y:S02]  /*333f0*/  SHFL.IDX P6, R14, R13, R12, R11 ;  /* 0x0000000c0d0e7389 */ /* 0x00006400000c000b */
[----:B01----:R-:W-:Y:S01]  /*33400*/  ENDCOLLECTIVE ;  /* 0x000000000000791b */ /* 0x003fe20003800000 */
.L_x_2251:
        /* <DEDUP_REMOVED lines=17> */
.L_x_2252:
[----:B------:R-:W-:Y:S02]  /*33520*/  IMAD.MOV.U32 R13, RZ, RZ, R3 ;  /* 0x000000ffff0d7224 */ /* 0x000fe400078e0003 */
[----:B------:R-:W-:Y:S02]  /*33530*/  IMAD.MOV.U32 R12, RZ, RZ, 0x5 ;  /* 0x00000005ff0c7424 */ /* 0x000fe400078e00ff */
[----:B------:R-:W-:-:S07]  /*33540*/  IMAD.MOV.U32 R4, RZ, RZ, R14 ;  /* 0x000000ffff047224 */ /* 0x000fce00078e000e */
[----:B------:R-:W-:Y:S05]  /*33550*/  WARPSYNC.COLLECTIVE R15, `(.L_x_2253) ;  /* 0x000000000f087348 */ /* 0x000fea0003c00000 */
[----:B------:R0:W1:Y:S02]  /*33560*/  SHFL.IDX P6, R14, R13, R12, R11 ;  /* 0x0000000c0d0e7389 */ /* 0x00006400000c000b */
[----:B01----:R-:W-:Y:S01]  /*33570*/  ENDCOLLECTIVE ;  /* 0x000000000000791b */ /* 0x003fe20003800000 */
.L_x_2253:
[----:B------:R-:W-:-:S05]  /*33580*/  @!P1 LEA R5, P2, R10, R4, 0x1 ;  /* 0x000000040a059211 */ /* 0x000fca00078408ff */
[----:B------:R-:W-:Y:S01]  /*33590*/  @!P1 IMAD.X R4, RZ, RZ, R6, P2 ;  /* 0x000000ffff049224 */ /* 0x000fe200010e0606 */
[----:B------:R-:W-:-:S04]  /*335a0*/  @!P1 LEA R6, R9, UR38, 0x1 ;  /* 0x0000002609069c11 */ /* 0x000fc8000f8e08ff */
        /* <DEDUP_REMOVED lines=9> */
[----:B------:R-:W-:Y:S02]  /*33640*/  VIADD R7, R16, 0x60 ;  /* 0x0000006010077836 */ /* 0x000fe40000000000 */
[----:B------:R1:W5:Y:S02]  /*33650*/  LDL.LU R16, [R1+0x864] ;  /* 0x0008640001107983 */ /* 0x0003640000300800 */
[----:B01----:R-:W-:-:S08]  /*33660*/  IMAD.MOV.U32 R6, RZ, RZ, R14 ;  /* 0x000000ffff067224 */ /* 0x003fd000078e000e */
[----:B-----5:R-:W-:Y:S05]  /*33670*/  WARPSYNC.COLLECTIVE R15, `(.L_x_2254) ;  /* 0x000000000f087348 */ /* 0x020fea0003c00000 */
[----:B------:R0:W1:Y:S02]  /*33680*/  SHFL.IDX P6, R14, R13, R12, R11 ;  /* 0x0000000c0d0e7389 */ /* 0x00006400000c000b */
[----:B01---5:R-:W-:Y:S01]  /*33690*/  ENDCOLLECTIVE ;  /* 0x000000000000791b */ /* 0x023fe20003800000 */
.L_x_2254:
[----:B------:R-:W-:Y:S02]  /*336a0*/  IMAD.MOV.U32 R13, RZ, RZ, R3 ;  /* 0x000000ffff0d7224 */ /* 0x000fe400078e0003 */
[----:B------:R-:W-:Y:S02]  /*336b0*/  IMAD.MOV.U32 R12, RZ, RZ, 0x6 ;  /* 0x00000006ff0c7424 */ /* 0x000fe400078e00ff */
[----:B------:R-:W-:-:S07]  /*336c0*/  IMAD.MOV.U32 R4, RZ, RZ, R14 ;  /* 0x000000ffff047224 */ /* 0x000fce00078e000e */
[----:B------:R-:W-:Y:S05]  /*336d0*/  WARPSYNC.COLLECTIVE R15, `(.L_x_2255) ;  /* 0x000000000f087348 */ /* 0x000fea0003c00000 */
[----:B------:R0:W1:Y:S02]  /*336e0*/  SHFL.IDX P6, R14, R13, R12, R11 ;  /* 0x0000000c0d0e7389 */ /* 0x00006400000c000b */
[----:B01----:R-:W-:Y:S01]  /*336f0*/  ENDCOLLECTIVE ;  /* 0x000000000000791b */ /* 0x003fe20003800000 */
.L_x_2255:
        /* <DEDUP_REMOVED lines=15> */
.L_x_2256:
[----:B------:R-:W-:Y:S01]  /*337f0*/  ISETP.GE.AND P1, PT, R7, R2, PT ;  /* 0x000000020700720c */ /* 0x000fe20003f26270 */
[----:B------:R-:W-:Y:S02]  /*33800*/  IMAD.MOV.U32 R13, RZ, RZ, R3 ;  /* 0x000000ffff0d7224 */ /* 0x000fe400078e0003 */
[----:B------:R-:W-:Y:S02]  /*33810*/  IMAD.MOV.U32 R12, RZ, RZ, 0x7 ;  /* 0x00000007ff0c7424 */ /* 0x000fe400078e00ff */
[----:B------:R-:W-:-:S08]  /*33820*/  IMAD.MOV.U32 R4, RZ, RZ, R14 ;  /* 0x000000ffff047224 */ /* 0x000fd000078e000e */
[----:B------:R-:W-:Y:S05]  /*33830*/  WARPSYNC.COLLECTIVE R15, `(.L_x_2257) ;  /* 0x000000000f087348 */ /* 0x000fea0003c00000 */
[----:B------:R0:W1:Y:S02]  /*33840*/  SHFL.IDX P6, R14, R13, R12, R11 ;  /* 0x0000000c0d0e7389 */ /* 0x00006400000c000b */
[----:B01----:R-:W-:Y:S01]  /*33850*/  ENDCOLLECTIVE ;  /* 0x000000000000791b */ /* 0x003fe20003800000 */
.L_x_2257:
[----:B------:R-:W-:-:S05]  /*33860*/  @!P1 LEA R5, P2, R10, R4, 0x1 ;  /* 0x000000040a059211 */ /* 0x000fca00078408ff */
[----:B------:R-:W-:-:S05]  /*33870*/  @!P1 IMAD.X R4, RZ, RZ, R6, P2 ;  /* 0x000000ffff049224 */ /* 0x000fca00010e0606 */
[----:B------:R-:W-:Y:S01]  /*33880*/  @!P1 LOP3.LUT R5, R5, R4, RZ, 0x3c, !PT ;  /* 0x0000000405059212 */ /* 0x000fe200078e3cff */
[----:B------:R-:W-:-:S03]  /*33890*/  IMAD.MOV.U32 R13, RZ, RZ, R0 ;  /* 0x000000ffff0d7224 */ /* 0x000fc600078e0000 */
[----:B------:R-:W-:Y:S02]  /*338a0*/  @!P1 LOP3.LUT R4, R5, R4, RZ, 0x3c, !PT ;  /* 0x0000000405049212 */ /* 0x000fe400078e3cff */
[----:B------:R-:W-:Y:S02]  /*338b0*/  @!P1 LEA R6, R9, UR38, 0x1 ;  /* 0x0000002609069c11 */ /* 0x000fe4000f8e08ff */
[----:B------:R-:W-:Y:S01]  /*338c0*/  @!P1 LOP3.LUT R5, R5, R4, RZ, 0x3c, !PT ;  /* 0x0000000405059212 */ /* 0x000fe200078e3cff */
[----:B------:R-:W-:-:S07]  /*338d0*/  IMAD.MOV.U32 R3, RZ, RZ, R14 ;  /* 0x000000ffff037224 */ /* 0x000fce00078e000e */
[----:B------:R-:W-:Y:S05]  /*338e0*/  WARPSYNC.COLLECTIVE R15, `(.L_x_2258) ;  /* 0x000000000f087348 */ /* 0x000fea0003c00000 */
[----:B------:R0:W1:Y:S02]  /*338f0*/  SHFL.IDX P6, R14, R13, R12, R11 ;  /* 0x0000000c0d0e7389 */ /* 0x00006400000c000b */
[----:B01----:R-:W-:Y:S01]  /*33900*/  ENDCOLLECTIVE ;  /* 0x000000000000791b */ /* 0x003fe20003800000 */
.L_x_2258:
[----:B------:R0:W-:Y:S04]  /*33910*/  STL [R1+0x4a0], R7 ;  /* 0x0004a00701007387 */ /* 0x0001e80000100800 */
[----:B------:R-:W-:Y:S01]  /*33920*/  @!PT LDS RZ, [RZ] ;  /* 0x00000000fffff984 */ /* 0x000fe20000000800 */
[----:B------:R-:W-:Y:S01]  /*33930*/  @!PT LDS RZ, [RZ] ;  /* 0x00000000fffff984 */ /* 0x000fe20000000800 */
[----:B------:R-:W-:Y:S01]  /*33940*/  @!PT LDS RZ, [RZ] ;  /* 0x00000000fffff984 */ /* 0x000fe20000000800 */
[----:B------:R0:W-:Y:S01]  /*33950*/  @!P1 LDGSTS.E.BYPASS.LTC128B.128 [R6+0x1b400], desc[UR44][R4.64], !P0 ;  /* 0x1b40000004069fae */ /* 0x0001e2000c101d6c */
[----:B------:R-:W-:Y:S01]  /*33960*/  IMAD.MOV.U32 R0, RZ, RZ, R14 ;  /* 0x000000ffff007224 */ /* 0x000fe200078e000e */
[----:B------:R-:W-:Y:S06]  /*33970*/  BRA `(.L_x_2259) ;  /* 0xffffffc0000c7947 */ /* 0x000fec000383ffff */
.L_x_2163:
[----:B------:R-:W-:Y:S01]  /*33980*/  BSSY B0, `(.L_x_2260) ;  /* 0x0000008000007945 */ /* 0x000fe20003800000 */
[----:B------:R-:W-:Y:S02]  /*33990*/  IMAD.MOV.U32 R13, RZ, RZ, R4 ;  /* 0x000000ffff0d7224 */ /* 0x000fe400078e0004 */
[----:B------:R-:W-:Y:S02]  /*339a0*/  IMAD.MOV.U32 R12, RZ, RZ, RZ ;  /* 0x000000ffff0c7224 */ /* 0x000fe400078e00ff */
[----:B------:R-:W-:Y:S02]  /*339b0*/  IMAD.MOV.U32 R11, RZ, RZ, 0x181f ;  /* 0x0000181fff0b7424 */ /* 0x000fe400078e00ff */
[----:B------:R-:W-:-:S07]  /*339c0*/  IMAD.MOV.U32 R15, RZ, RZ, -0x1 ;  /* 0xffffffffff0f7424 */ /* 0x000fce00078e00ff */
[----:B------:R-:W-:Y:S05]  /*339d0*/  WARPSYNC.COLLECTIVE R15, `(.L_x_2261) ;  /* 0x000000000f087348 */ /* 0x000fea0003c00000 */
[----:B------:R0:W1:Y:S02]  /*339e0*/  SHFL.IDX P6, R14, R13, R12, R11 ;  /* 0x0000000c0d0e7389 */ /* 0x00006400000c000b */
[----:B01----:R-:W-:Y:S01]  /*339f0*/  ENDCOLLECTIVE ;  /* 0x000000000000791b */ /* 0x003fe20003800000 */
.L_x_2261:
[----:B------:R-:W-:Y:S05]  /*33a00*/  BSYNC B0 ;  /* 0x0000000000007941 */ /* 0x000fea0003800000 */
.L_x_2260:
[----:B------:R-:W0:Y:S01]  /*33a10*/  S2R R7, SR_TID.X ;  /* 0x0000000000077919 */ /* 0x000e220000002100 */
[----:B------:R-:W1:Y:S01]  /*33a20*/  S2R R3, SR_TID.X ;  /* 0x0000000000037919 */ /* 0x000e620000002100 */
[----:B------:R-:W-:Y:S02]  /*33a30*/  IMAD.MOV.U32 R13, RZ, RZ, R5 ;  /* 0x000000ffff0d7224 */ /* 0x000fe400078e0005 */
[----:B------:R-:W-:Y:S02]  /*33a40*/  IMAD.MOV.U32 R12, RZ, RZ, RZ ;  /* 0x000000ffff0c7224 */ /* 0x000fe400078e00ff */
[----:B------:R-:W-:Y:S02]  /*33a50*/  IMAD.MOV.U32 R11, RZ, RZ, 0x181f ;  /* 0x0000181fff0b7424 */ /* 0x000fe400078e00ff */
[----:B------:R-:W-:Y:S02]  /*33a60*/  IMAD.MOV.U32 R15, RZ, RZ, -0x1 ;  /* 0xffffffffff0f7424 */ /* 0x000fe400078e00ff */
[----:B------:R-:W-:-:S07]  /*33a70*/  IMAD.MOV.U32 R2, RZ, RZ, R14 ;  /* 0x000000ffff027224 */ /* 0x000fce00078e000e */
[----:B01----:R-:W-:Y:S05]  /*33a80*/  WARPSYNC.COLLECTIVE R15, `(.L_x_2262) ;  /* 0x000000000f087348 */ /* 0x003fea0003c00000 */
[----:B------:R2:W3:Y:S02]  /*33a90*/  SHFL.IDX P6, R14, R13, R12, R11 ;  /* 0x0000000c0d0e7389 */ /* 0x0004e400000c000b */
[----:B0123--:R-:W-:Y:S01]  /*33aa0*/  ENDCOLLECTIVE ;  /* 0x000000000000791b */ /* 0x00ffe20003800000 */
.L_x_2262:
[----:B------:R-:W-:Y:S01]  /*33ab0*/  ULDC UR4, c[0x0][0x288] ;  /* 0x0000a20000047ab9 */ /* 0x000fe20000000800 */
[----:B------:R-:W2:Y:S01]  /*33ac0*/  LDL.LU R13, [R1+0x490] ;  /* 0x00049000010d7983 */ /* 0x000ea20000300800 */
[----:B------:R-:W-:-:S03]  /*33ad0*/  LOP3.LUT R7, R7, 0x7f, RZ, 0xc0, !PT ;  /* 0x0000007f07077812 */ /* 0x000fc600078ec0ff */
[----:B------:R-:W3:Y:S02]  /*33ae0*/  LDL.LU R12, [R1+0x494] ;  /* 0x00049400010c7983 */ /* 0x000ee40000300800 */
[----:B------:R-:W-:Y:S02]  /*33af0*/  IMAD.SHL.U32 R9, R7, 0x8, RZ ;  /* 0x0000000807097824 */ /* 0x000fe400078e00ff */
[----:B------:R-:W4:Y:S01]  /*33b00*/  LDL.LU R11, [R1+0x498] ;  /* 0x00049800010b7983 */ /* 0x000f220000300800 */
[----:B------:R-:W-:-:S03]  /*33b10*/  IMAD.SHL.U32 R7, R3, 0x8, RZ ;  /* 0x0000000803077824 */ /* 0x000fc600078e00ff */
[----:B------:R-:W4:Y:S02]  /*33b20*/  LDL.LU R15, [R1+0x49c] ;  /* 0x00049c00010f7983 */ /* 0x000f240000300800 */
[----:B------:R-:W-:-:S04]  /*33b30*/  LOP3.LUT R7, R7, 0x1f8, RZ, 0xc0, !PT ;  /* 0x000001f807077812 */ /* 0x000fc800078ec0ff */
[----:B------:R-:W-:Y:S01]  /*33b40*/  LOP3.LUT R7, R7, 0x38, R3, 0x78, !PT ;  /* 0x0000003807077812 */ /* 0x000fe200078e7803 */
[----:B------:R-:W-:Y:S02]  /*33b50*/  IMAD.MOV.U32 R3, RZ, RZ, R14 ;  /* 0x000000ffff037224 */ /* 0x000fe400078e000e */
[----:B------:R-:W3:Y:S01]  /*33b60*/  LDL.LU R14, [R1+0x484] ;  /* 0x00048400010e7983 */ /* 0x000ee20000300800 */
[----:B------:R-:W-:Y:S01]  /*33b70*/  IMAD R0, R6, UR4, RZ ;  /* 0x0000000406007c24 */ /* 0x000fe2000f8e02ff */
[----:B------:R-:W-:Y:S02]  /*33b80*/  LOP3.LUT R7, R7, 0x200, R9, 0xf8, !PT ;  /* 0x0000020007077812 */ /* 0x000fe400078ef809 */
[----:B------:R-:W4:Y:S04]  /*33b90*/  LDL.LU R6, [R1+0x464] ;  /* 0x0004640001067983 */ /* 0x000f280000300800 */
[----:B------:R0:W5:Y:S01]  /*33ba0*/  LDL.LU R9, [R1+0x4a0] ;  /* 0x0004a00001097983 */ /* 0x0001620000300800 */
[----:B------:R-:W-:-:S02]  /*33bb0*/  LOP3.LUT R17, R17, 0xffffffbf, RZ, 0xc0, !PT ;  /* 0xffffffbf11117812 */ /* 0x000fc400078ec0ff */
[-C--:B--2---:R-:W-:Y:S02]  /*33bc0*/  ISETP.GE.AND P5, PT, R13, R0.reuse, PT ;  /* 0x000000000d00720c */ /* 0x084fe40003fa6270 */
[----:B---3--:R-:W-:-:S13]  /*33bd0*/  ISETP.GE.AND P6, PT, R14, R0, PT ;  /* 0x000000000e00720c */ /* 0x008fda0003fc6270 */
[----:B------:R-:W-:Y:S02]  /*33be0*/  @P6 LOP3.LUT R17, R17, 0x40, RZ, 0xfc, !PT ;  /* 0x0000004011116812 */ /* 0x000fe400078efcff */
[----:B------:R-:W-:Y:S02]  /*33bf0*/  ISETP.GE.AND P6, PT, R12, R0, PT ;  /* 0x000000000c00720c */ /* 0x000fe40003fc6270 */
[----:B------:R-:W-:-:S04]  /*33c00*/  LOP3.LUT R17, R17, 0xffffffdf, RZ, 0xc0, !PT ;  /* 0xffffffdf11117812 */ /* 0x000fc800078ec0ff */
[----:B------:R-:W-:Y:S02]  /*33c10*/  @P5 LOP3.LUT R17, R17, 0x20, RZ, 0xfc, !PT ;  /* 0x0000002011115812 */ /* 0x000fe400078efcff */
[----:B----4-:R-:W-:Y:S02]  /*33c20*/  ISETP.GE.AND P5, PT, R11, R0, PT ;  /* 0x000000000b00720c */ /* 0x010fe40003fa6270 */
[----:B------:R-:W-:-:S04]  /*33c30*/  LOP3.LUT R17, R17, 0xffffffef, RZ, 0xc0, !PT ;  /* 0xffffffef11117812 */ /* 0x000fc800078ec0ff */
[----:B------:R-:W-:-:S04]  /*33c40*/  @P6 LOP3.LUT R17, R17, 0x10, RZ, 0xfc, !PT ;  /* 0x0000001011116812 */ /* 0x000fc800078efcff */
[----:B------:R-:W-:Y:S02]  /*33c50*/  LOP3.LUT R17, R17, 0xfffffff7, RZ, 0xc0, !PT ;  /* 0xfffffff711117812 */ /* 0x000fe400078ec0ff */
[-C--:B------:R-:W-:Y:S02]  /*33c60*/  ISETP.GE.AND P6, PT, R15, R0.reuse, PT ;  /* 0x000000000f00720c */ /* 0x080fe40003fc6270 */
[----:B------:R-:W-:Y:S02]  /*33c70*/  ISETP.GE.AND P4, PT, R6, R0, PT ;  /* 0x000000000600720c */ /* 0x000fe40003f86270 */
[----:B------:R-:W-:-:S04]  /*33c80*/  @P5 LOP3.LUT R17, R17, 0x8, RZ, 0xfc, !PT ;  /* 0x0000000811115812 */ /* 0x000fc800078efcff */
[----:B------:R-:W-:-:S04]  /*33c90*/  LOP3.LUT R17, R17, 0xffdfffff, RZ, 0xc0, !PT ;  /* 0xffdfffff11117812 */ /* 0x000fc800078ec0ff */
[----:B------:R-:W-:-:S04]  /*33ca0*/  LOP3.LUT R17, R17, 0xfffffffb, RZ, 0xc0, !PT ;  /* 0xfffffffb11117812 */ /* 0x000fc800078ec0ff */
[----:B------:R-:W-:Y:S02]  /*33cb0*/  @P6 LOP3.LUT R17, R17, 0x4, RZ, 0xfc, !PT ;  /* 0x0000000411116812 */ /* 0x000fe400078efcff */
[----:B------:R-:W-:Y:S01]  /*33cc0*/  @!P4 LEA R3, P6, R10, R3, 0x1 ;  /* 0x000000030a03c211 */ /* 0x000fe200078c08ff */
[----:B------:R-:W-:Y:S02]  /*33cd0*/  IMAD.MOV.U32 R13, RZ, RZ, R4 ;  /* 0x000000ffff0d7224 */ /* 0x000fe400078e0004 */
[----:B------:R-:W-:Y:S02]  /*33ce0*/  IMAD.MOV.U32 R12, RZ, RZ, 0x1 ;  /* 0x00000001ff0c7424 */ /* 0x000fe400078e00ff */
[----:B------:R-:W-:Y:S02]  /*33cf0*/  IMAD.MOV.U32 R11, RZ, RZ, 0x181f ;  /* 0x0000181fff0b7424 */ /* 0x000fe400078e00ff */
[----:B------:R-:W-:Y:S02]  /*33d00*/  IMAD.MOV.U32 R15, RZ, RZ, -0x1 ;  /* 0xffffffffff0f7424 */ /* 0x000fe400078e00ff */
[----:B0-----:R-:W-:-:S07]  /*33d10*/  @!P4 IMAD.X R2, RZ, RZ, R2, P6 ;  /* 0x000000ffff02c224 */ /* 0x001fce00030e0602 */
[----:B-----5:R-:W-:Y:S05]  /*33d20*/  WARPSYNC.COLLECTIVE R15, `(.L_x_2263) ;  /* 0x000000000f087348 */ /* 0x020fea0003c00000 */
[----:B------:R0:W1:Y:S02]  /*33d30*/  SHFL.IDX P6, R14, R13, R12, R11 ;  /* 0x0000000c0d0e7389 */ /* 0x00006400000c000b */
[----:B01---5:R-:W-:Y:S01]  /*33d40*/  ENDCOLLECTIVE ;  /* 0x000000000000791b */ /* 0x023fe20003800000 */
.L_x_2263:
[----:B------:R-:W-:Y:S02]  /*33d50*/  ISETP.GE.AND P5, PT, R9, R0, PT ;  /* 0x000000000900720c */ /* 0x000fe40003fa6270 */
[----:B------:R-:W-:Y:S01]  /*33d60*/  @!P4 LOP3.LUT R3, R3, R2, RZ, 0x3c, !PT ;  /* 0x000000020303c212 */ /* 0x000fe200078e3cff */
[----:B------:R-:W-:-:S03]  /*33d70*/  IMAD.MOV.U32 R13, RZ, RZ, R5 ;  /* 0x000000ffff0d7224 */ /* 0x000fc600078e0005 */
[----:B------:R-:W-:Y:S01]  /*33d80*/  @!P4 LOP3.LUT R2, R3, R2, RZ, 0x3c, !PT ;  /* 0x000000020302c212 */ /* 0x000fe200078e3cff */
[----:B------:R-:W-:-:S07]  /*33d90*/  IMAD.MOV.U32 R6, RZ, RZ, R14 ;  /* 0x000000ffff067224 */ /* 0x000fce00078e000e */
[----:B------:R-:W-:Y:S05]  /*33da0*/  WARPSYNC.COLLECTIVE R15, `(.L_x_2264) ;  /* 0x000000000f087348 */ /* 0x000fea0003c00000 */
[----:B------:R0:W1:Y:S02]  /*33db0*/  SHFL.IDX P6, R14, R13, R12, R11 ;  /* 0x0000000c0d0e7389 */ /* 0x00006400000c000b */
[----:B01----:R-:W-:Y:S01]  /*33dc0*/  ENDCOLLECTIVE ;  /* 0x000000000000791b */ /* 0x003fe20003800000 */
.L_x_2264:
[----:B------:R-:W-:Y:S02]  /*33dd0*/  @!P4 LEA R9, R7, UR38, 0x1 ;  /* 0x000000260709cc11 */ /* 0x000fe4000f8e08ff */
[----:B------:R-:W-:Y:S02]  /*33de0*/  @!P4 LOP3.LUT R3, R3, R2, RZ, 0x3c, !PT ;  /* 0x000000020303c212 */ /* 0x000fe400078e3cff */
[----:B------:R-:W-:-:S03]  /*33df0*/  @P5 LOP3.LUT R17, R17, 0x200000, RZ, 0xfc, !PT ;  /* 0x0020000011115812 */ /* 0x000fc600078efcff */
[----:B------:R-:W-:Y:S01]  /*33e00*/  @!PT LDS RZ, [RZ] ;  /* 0x00000000fffff984 */ /* 0x000fe20000000800 */
[----:B------:R-:W-:Y:S01]  /*33e10*/  @!PT LDS RZ, [RZ] ;  /* 0x00000000fffff984 */ /* 0x000fe20000000800 */
[----:B------:R-:W-:Y:S01]  /*33e20*/  @!PT LDS RZ, [RZ] ;  /* 0x00000000fffff984 */ /* 0x000fe20000000800 */
[----:B------:R-:W-:Y:S04]  /*33e30*/  @!P4 LDGSTS.E.BYPASS.LTC128B.128 [R9+0x22400], desc[UR44][R2.64], !P3 ;  /* 0x224000000209cfae */ /* 0x000fe8000d901d6c */
[----:B------:R-:W-:Y:S04]  /*33e40*/  @!P4 LDGSTS.E.BYPASS.LTC128B.128 [R9+0x26400], desc[UR44][R2.64+0x80], !P0 ;  /* 0x264000800209cfae */ /* 0x000fe8000c101d6c */
[----:B------:R-:W-:Y:S04]  /*33e50*/  @!P4 LDGSTS.E.BYPASS.LTC128B.128 [R9+0x2a400], desc[UR44][R2.64+0x100], !P1 ;  /* 0x2a4001000209cfae */ /* 0x000fe8000c901d6c */
[----:B------:R0:W-:Y:S01]  /*33e60*/  @!P4 LDGSTS.E.BYPASS.LTC128B.128 [R9+0x2e400], desc[UR44][R2.64+0x180], !P2 ;  /* 0x2e4001800209cfae */ /* 0x0001e2000d101d6c */
[----:B------:R-:W-:Y:S01]  /*33e70*/  LOP3.LUT P4, RZ, R17, 0x40, RZ, 0xc0, !PT ;  /* 0x0000004011ff7812 */ /* 0x000fe2000788c0ff */
[----:B0-----:R-:W-:-:S12]  /*33e80*/  IMAD.MOV.U32 R2, RZ, RZ, R14 ;  /* 0x000000ffff027224 */ /* 0x001fd800078e000e */
[----:B------:R-:W-:Y:S01]  /*33e90*/  @!P4 LEA R2, P6, R10, R2, 0x1 ;  /* 0x000000020a02c211 */ /* 0x000fe200078c08ff */
[----:B------:R-:W-:Y:S02]  /*33ea0*/  IMAD.MOV.U32 R13, RZ, RZ, R4 ;  /* 0x000000ffff0d7224 */ /* 0x000fe400078e0004 */
[----:B------:R-:W-:Y:S02]  /*33eb0*/  IMAD.MOV.U32 R12, RZ, RZ, 0x2 ;  /* 0x00000002ff0c7424 */ /* 0x000fe400078e00ff */
[----:B------:R-:W-:-:S08]  /*33ec0*/  @!P4 IMAD.X R3, RZ, RZ, R6, P6 ;  /* 0x000000ffff03c224 */ /* 0x000fd000030e0606 */
[----:B------:R-:W-:Y:S05]  /*33ed0*/  WARPSYNC.COLLECTIVE R15, `(.L_x_2265) ;  /* 0x000000000f087348 */ /* 0x000fea0003c00000 */
[----:B------:R0:W1:Y:S02]  /*33ee0*/  SHFL.IDX P6, R14, R13, R12, R11 ;  /* 0x0000000c0d0e7389 */ /* 0x00006400000c000b */
[----:B01----:R-:W-:Y:S01]  /*33ef0*/  ENDCOLLECTIVE ;  /* 0x000000000000791b */ /* 0x003fe20003800000 */
.L_x_2265:
[----:B------:R-:W-:Y:S02]  /*33f00*/  IMAD.MOV.U32 R13, RZ, RZ, R5 ;  /* 0x000000ffff0d7224 */ /* 0x000fe400078e0005 */
[----:B------:R-:W-:-:S07]  /*33f10*/  IMAD.MOV.U32 R6, RZ, RZ, R14 ;  /* 0x000000ffff067224 */ /* 0x000fce00078e000e */
[----:B------:R-:W-:Y:S05]  /*33f20*/  WARPSYNC.COLLECTIVE R15, `(.L_x_2266) ;  /* 0x000000000f087348 */ /* 0x000fea0003c00000 */
[----:B------:R0:W1:Y:S02]  /*33f30*/  SHFL.IDX P6, R14, R13, R12, R11 ;  /* 0x0000000c0d0e7389 */ /* 0x00006400000c000b */
[----:B01----:R-:W-:Y:S01]  /*33f40*/  ENDCOLLECTIVE ;  /* 0x000000000000791b */ /* 0x003fe20003800000 */
.L_x_2266:
[----:B------:R-:W-:Y:S01]  /*33f50*/  IMAD.MOV.U32 R9, RZ, RZ, R7 ;  /* 0x000000ffff097224 */ /* 0x000fe200078e0007 */
[----:B------:R-:W-:-:S04]  /*33f60*/  LOP3.LUT P5, RZ, R17, 0x20, RZ, 0xc0, !PT ;  /* 0x0000002011ff7812 */ /* 0x000fc800078ac0ff */
[----:B------:R-:W-:-:S05]  /*33f70*/  @!P4 LEA R7, R9, UR38, 0x1 ;  /* 0x000000260907cc11 */ /* 0x000fca000f8e08ff */
[----:B------:R-:W-:Y:S01]  /*33f80*/  @!PT LDS RZ, [RZ] ;  /* 0x00000000fffff984 */ /* 0x000fe20000000800 */
[----:B------:R-:W-:Y:S01]  /*33f90*/  @!PT LDS RZ, [RZ] ;  /* 0x00000000fffff984 */ /* 0x000fe20000000800 */
[----:B------:R-:W-:Y:S01]  /*33fa0*/  @!PT LDS RZ, [RZ] ;  /* 0x00000000fffff984 */ /* 0x000fe20000000800 */
[----:B------:R-:W-:Y:S04]  /*33fb0*/  @!P4 LDGSTS.E.BYPASS.LTC128B.128 [R7+0x22c00], desc[UR44][R2.64], !P3 ;  /* 0x22c000000207cfae */ /* 0x000fe8000d901d6c */
[----:B------:R-:W-:Y:S04]  /*33fc0*/  @!P4 LDGSTS.E.BYPASS.LTC128B.128 [R7+0x26c00], desc[UR44][R2.64+0x80], !P0 ;  /* 0x26c000800207cfae */ /* 0x000fe8000c101d6c */
[----:B------:R-:W-:Y:S04]  /*33fd0*/  @!P4 LDGSTS.E.BYPASS.LTC128B.128 [R7+0x2ac00], desc[UR44][R2.64+0x100], !P1 ;  /* 0x2ac001000207cfae */ /* 0x000fe8000c901d6c */
[----:B------:R0:W-:Y:S02]  /*33fe0*/  @!P4 LDGSTS.E.BYPASS.LTC128B.128 [R7+0x2ec00], desc[UR44][R2.64+0x180], !P2 ;  /* 0x2ec001800207cfae */ /* 0x0001e4000d101d6c */
[----:B0-----:R-:W-:-:S05]  /*33ff0*/  IMAD.MOV.U32 R2, RZ, RZ, R14 ;  /* 0x000000ffff027224 */ /* 0x001fca00078e000e */
[----:B------:R-:W-:Y:S01]  /*34000*/  @!P5 LEA R2, P6, R10, R2, 0x1 ;  /* 0x000000020a02d211 */ /* 0x000fe200078c08ff */
[----:B------:R-:W-:Y:S02]  /*34010*/  IMAD.MOV.U32 R13, RZ, RZ, R4 ;  /* 0x000000ffff0d7224 */ /* 0x000fe400078e0004 */
[----:B------:R-:W-:Y:S02]  /*34020*/  IMAD.MOV.U32 R12, RZ, RZ, 0x3 ;  /* 0x00000003ff0c7424 */ /* 0x000fe400078e00ff */
[----:B------:R-:W-:-:S08]  /*34030*/  @!P5 IMAD.X R3, RZ, RZ, R6, P6 ;  /* 0x000000ffff03d224 */ /* 0x000fd000030e0606 */
[----:B------:R-:W-:Y:S05]  /*34040*/  WARPSYNC.COLLECTIVE R15, `(.L_x_2267) ;  /* 0x000000000f087348 */ /* 0x000fea0003c00000 */
[----:B------:R0:W1:Y:S02]  /*34050*/  SHFL.IDX P6, R14, R13, R12, R11 ;  /* 0x0000000c0d0e7389 */ /* 0x00006400000c000b */
[----:B01----:R-:W-:Y:S01]  /*34060*/  ENDCOLLECTIVE ;  /* 0x000000000000791b */ /* 0x003fe20003800000 */
.L_x_2267:
[----:B------:R-:W-:Y:S02]  /*34070*/  IMAD.MOV.U32 R13, RZ, RZ, R5 ;  /* 0x000000ffff0d7224 */ /* 0x000fe400078e0005 */
[----:B------:R-:W-:-:S07]  /*34080*/  IMAD.MOV.U32 R6, RZ, RZ, R14 ;  /* 0x000000ffff067224 */ /* 0x000fce00078e000e */
[----:B------:R-:W-:Y:S05]  /*34090*/  WARPSYNC.COLLECTIVE R15, `(.L_x_2268) ;  /* 0x000000000f087348 */ /* 0x000fea0003c00000 */
[----:B------:R0:W1:Y:S02]  /*340a0*/  SHFL.IDX P6, R14, R13, R12, R11 ;  /* 0x0000000c0d0e7389 */ /* 0x00006400000c000b */
[----:B01----:R-:W-:Y:S01]  /*340b0*/  ENDCOLLECTIVE ;  /* 0x000000000000791b */ /* 0x003fe20003800000 */
.L_x_2268:
        /* <DEDUP_REMOVED lines=18> */
.L_x_2269:
[----:B------:R-:W-:Y:S02]  /*341e0*/  IMAD.MOV.U32 R13, RZ, RZ, R5 ;  /* 0x000000ffff0d7224 */ /* 0x000fe400078e0005 */
[----:B------:R-:W-:-:S07]  /*341f0*/  IMAD.MOV.U32 R6, RZ, RZ, R14 ;  /* 0x000000ffff067224 */ /* 0x000fce00078e000e */
[----:B------:R-:W-:Y:S05]  /*34200*/  WARPSYNC.COLLECTIVE R15, `(.L_x_2270) ;  /* 0x000000000f087348 */ /* 0x000fea0003c00000 */
[----:B------:R0:W1:Y:S02]  /*34210*/  SHFL.IDX P6, R14, R13, R12, R11 ;  /* 0x0000000c0d0e7389 */ /* 0x00006400000c000b */
[----:B01----:R-:W-:Y:S01]  /*34220*/  ENDCOLLECTIVE ;  /* 0x000000000000791b */ /* 0x003fe20003800000 */
.L_x_2270:
        /* <DEDUP_REMOVED lines=11> */
[----:B------:R-:W-:-:S05]  /*342e0*/  @!P5 LEA R2, P6, R10, R2, 0x1 ;  /* 0x000000020a02d211 */ /* 0x000fca00078c08ff */
[----:B------:R-:W-:Y:S01]  /*342f0*/  @!P5 IMAD.X R3, RZ, RZ, R6, P6 ;  /* 0x000000ffff03d224 */ /* 0x000fe200030e0606 */
[----:B------:R-:W-:Y:S01]  /*34300*/  LOP3.LUT P6, RZ, R17, 0x8, RZ, 0xc0, !PT ;  /* 0x0000000811ff7812 */ /* 0x000fe200078cc0ff */
[----:B------:R-:W-:Y:S02]  /*34310*/  IMAD.MOV.U32 R7, RZ, RZ, R9 ;  /* 0x000000ffff077224 */ /* 0x000fe400078e0009 */
[----:B------:R-:W-:Y:S02]  /*34320*/  IMAD.MOV.U32 R13, RZ, RZ, R4 ;  /* 0x000000ffff0d7224 */ /* 0x000fe400078e0004 */
[----:B------:R-:W-:-:S08]  /*34330*/  IMAD.MOV.U32 R12, RZ, RZ, 0x5 ;  /* 0x00000005ff0c7424 */ /* 0x000fd000078e00ff */
[----:B------:R-:W-:-:S05]  /*34340*/  @!P6 LEA R9, R7, UR38, 0x1 ;  /* 0x000000260709ec11 */ /* 0x000fca000f8e08ff */
[----:B------:R0:W-:Y:S04]  /*34350*/  @!P6 LDGSTS.E.BYPASS.LTC128B.128 [R9+0x24400], desc[UR44][R2.64], !P3 ;  /* 0x244000000209efae */ /* 0x0001e8000d901d6c */
[----:B------:R0:W-:Y:S04]  /*34360*/  @!P6 LDGSTS.E.BYPASS.LTC128B.128 [R9+0x28400], desc[UR44][R2.64+0x80], !P0 ;  /* 0x284000800209efae */ /* 0x0001e8000c101d6c */
[----:B------:R0:W-:Y:S04]  /*34370*/  @!P6 LDGSTS.E.BYPASS.LTC128B.128 [R9+0x2c400], desc[UR44][R2.64+0x100], !P1 ;  /* 0x2c4001000209efae */ /* 0x0001e8000c901d6c */
[----:B------:R0:W-:Y:S02]  /*34380*/  @!P6 LDGSTS.E.BYPASS.LTC128B.128 [R9+0x30400], desc[UR44][R2.64+0x180], !P2 ;  /* 0x304001800209efae */ /* 0x0001e4000d101d6c */
[----:B0-----:R-:W-:Y:S05]  /*34390*/  WARPSYNC.COLLECTIVE R15, `(.L_x_2271) ;  /* 0x000000000f087348 */ /* 0x001fea0003c00000 */
[----:B------:R1:W2:Y:S02]  /*343a0*/  SHFL.IDX P6, R14, R13, R12, R11 ;  /* 0x0000000c0d0e7389 */ /* 0x0002a400000c000b */
[----:B012---:R-:W-:Y:S01]  /*343b0*/  ENDCOLLECTIVE ;  /* 0x000000000000791b */ /* 0x007fe20003800000 */
.L_x_2271:
[----:B------:R-:W-:Y:S02]  /*343c0*/  IMAD.MOV.U32 R13, RZ, RZ, R5 ;  /* 0x000000ffff0d7224 */ /* 0x000fe400078e0005 */
[----:B------:R-:W-:-:S07]  /*343d0*/  IMAD.MOV.U32 R6, RZ, RZ, R14 ;  /* 0x000000ffff067224 */ /* 0x000fce00078e000e */
[----:B------:R-:W-:Y:S05]  /*343e0*/  WARPSYNC.COLLECTIVE R15, `(.L_x_2272) ;  /* 0x000000000f087348 */ /* 0x000fea0003c00000 */
[----:B------:R0:W1:Y:S02]  /*343f0*/  SHFL.IDX P6, R14, R13, R12, R11 ;  /* 0x0000000c0d0e7389 */ /* 0x00006400000c000b */
[----:B01----:R-:W-:Y:S01]  /*34400*/  ENDCOLLECTIVE ;  /* 0x000000000000791b */ /* 0x003fe20003800000 */
.L_x_2272:
[----:B------:R-:W-:Y:S01]  /*34410*/  LOP3.LUT P4, RZ, R17, 0x4, RZ, 0xc0, !PT ;  /* 0x0000000411ff7812 */ /* 0x000fe2000788c0ff */
[----:B------:R-:W-:-:S12]  /*34420*/  IMAD.MOV.U32 R2, RZ, RZ, R14 ;  /* 0x000000ffff027224 */ /* 0x000fd800078e000e */
[----:B------:R-:W-:Y:S01]  /*34430*/  @!P4 LEA R2, P6, R10, R2, 0x1 ;  /* 0x000000020a02c211 */ /* 0x000fe200078c08ff */
[----:B------:R-:W-:Y:S02]  /*34440*/  IMAD.MOV.U32 R13, RZ, RZ, R4 ;  /* 0x000000ffff0d7224 */ /* 0x000fe400078e0004 */
[----:B------:R-:W-:Y:S02]  /*34450*/  IMAD.MOV.U32 R12, RZ, RZ, 0x6 ;  /* 0x00000006ff0c7424 */ /* 0x000fe400078e00ff */
[----:B------:R-:W-:-:S08]  /*34460*/  @!P4 IMAD.X R3, RZ, RZ, R6, P6 ;  /* 0x000000ffff03c224 */ /* 0x000fd000030e0606 */
[----:B------:R-:W-:Y:S05]  /*34470*/  WARPSYNC.COLLECTIVE R15, `(.L_x_2273) ;  /* 0x000000000f087348 */ /* 0x000fea0003c00000 */
[----:B------:R0:W1:Y:S02]  /*34480*/  SHFL.IDX P6, R14, R13, R12, R11 ;  /* 0x0000000c0d0e7389 */ /* 0x00006400000c000b */
[----:B01----:R-:W-:Y:S01]  /*34490*/  ENDCOLLECTIVE ;  /* 0x000000000000791b */ /* 0x003fe20003800000 */
.L_x_2273:
[----:B------:R-:W-:Y:S02]  /*344a0*/  IMAD.MOV.U32 R13, RZ, RZ, R5 ;  /* 0x000000ffff0d7224 */ /* 0x000fe400078e0005 */
[----:B------:R-:W-:-:S07]  /*344b0*/  IMAD.MOV.U32 R6, RZ, RZ, R14 ;  /* 0x000000ffff067224 */ /* 0x000fce00078e000e */
[----:B------:R-:W-:Y:S05]  /*344c0*/  WARPSYNC.COLLECTIVE R15, `(.L_x_2274) ;  /* 0x000000000f087348 */ /* 0x000fea0003c00000 */
[----:B------:R0:W1:Y:S02]  /*344d0*/  SHFL.IDX P6, R14, R13, R12, R11 ;  /* 0x0000000c0d0e7389 */ /* 0x00006400000c000b */
[----:B01----:R-:W-:Y:S01]  /*344e0*/  ENDCOLLECTIVE ;  /* 0x000000000000791b */ /* 0x003fe20003800000 */
.L_x_2274:
        /* <DEDUP_REMOVED lines=18> */
.L_x_2275:
[----:B------:R-:W-:-:S05]  /*34610*/  @!P5 LEA R9, R9, UR38, 0x1 ;  /* 0x000000260909dc11 */ /* 0x000fca000f8e08ff */
[----:B------:R-:W-:Y:S01]  /*34620*/  @!PT LDS RZ, [RZ] ;  /* 0x00000000fffff984 */ /* 0x000fe20000000800 */
[----:B------:R-:W-:Y:S01]  /*34630*/  @!PT LDS RZ, [RZ] ;  /* 0x00000000fffff984 */ /* 0x000fe20000000800 */
[----:B------:R-:W-:Y:S01]  /*34640*/  @!PT LDS RZ, [RZ] ;  /* 0x00000000fffff984 */ /* 0x000fe20000000800 */
[----:B------:R0:W-:Y:S04]  /*34650*/  @!P5 LDGSTS.E.BYPASS.LTC128B.128 [R9+0x25400], desc[UR44][R2.64], !P3 ;  /* 0x254000000209dfae */ /* 0x0001e8000d901d6c */
[----:B------:R0:W-:Y:S01]  /*34660*/  @!P5 LDGSTS.E.BYPASS.LTC128B.128 [R9+0x29400], desc[UR44][R2.64+0x80], !P0 ;  /* 0x294000800209dfae */ /* 0x0001e2000c101d6c */
[----:B------:R-:W-:-:S03]  /*34670*/  IMAD.MOV.U32 R13, RZ, RZ, R5 ;  /* 0x000000ffff0d7224 */ /* 0x000fc600078e0005 */
[----:B------:R0:W-:Y:S04]  /*34680*/  @!P5 LDGSTS.E.BYPASS.LTC128B.128 [R9+0x2d400], desc[UR44][R2.64+0x100], !P1 ;  /* 0x2d4001000209dfae */ /* 0x0001e8000c901d6c */
[----:B------:R0:W-:Y:S01]  /*34690*/  @!P5 LDGSTS.E.BYPASS.LTC128B.128 [R9+0x31400], desc[UR44][R2.64+0x180], !P2 ;  /* 0x314001800209dfae */ /* 0x0001e2000d101d6c */
[----:B------:R-:W-:-:S07]  /*346a0*/  IMAD.MOV.U32 R6, RZ, RZ, R14 ;  /* 0x000000ffff067224 */ /* 0x000fce00078e000e */
[----:B0-----:R-:W-:Y:S05]  /*346b0*/  WARPSYNC.COLLECTIVE R15, `(.L_x_2276) ;  /* 0x000000000f087348 */ /* 0x001fea0003c00000 */
[----:B------:R1:W2:Y:S02]  /*346c0*/  SHFL.IDX P6, R14, R13, R12, R11 ;  /* 0x0000000c0d0e7389 */ /* 0x0002a400000c000b */
[----:B012---:R-:W-:Y:S01]  /*346d0*/  ENDCOLLECTIVE ;  /* 0x000000000000791b */ /* 0x007fe20003800000 */
.L_x_2276:
[----:B------:R-:W-:Y:S05]  /*346e0*/  BRA `(.L_x_2277) ;  /* 0xffffffbc00a07947 */ /* 0x000fea000383ffff */
.L_x_2166:
[----:B0-----:R-:W-:-:S04]  /*346f0*/  IMAD.U32 R3, RZ, RZ, UR38 ;  /* 0x00000026ff037e24 */ /* 0x001fc8000f8e00ff */
[----:B------:R0:W2:Y:S03]  /*34700*/  SYNCS.PHASECHK.TRANS64.TRYWAIT P0, [R3+URZ+0x32420], R2 ;  /* 0x03242002030075a7 */ /* 0x0000a6000800017f */
[----:B--2---:R-:W-:Y:S05]  /*34710*/  @!P0 NANOSLEEP.SYNCS 0x989680 ;  /* 0x009896800000895d */ /* 0x004fea0003900000 */
[----:B------:R-:W2:Y:S02]  /*34720*/  @!P0 SYNCS.PHASECHK.TRANS64 P0, [R3+URZ+0x32420], R2 ;  /* 0x03242002030085a7 */ /* 0x000ea4000800007f */
[----:B--2---:R-:W-:Y:S05]  /*34730*/  @!P0 BRA `(.L_x_2166) ;  /* 0xfffffffc00ec8947 */ /* 0x004fea000383ffff */
[----:B------:R-:W-:Y:S05]  /*34740*/  BRA `(.L_x_2278) ;  /* 0xffffffc000047947 */ /* 0x000fea000383ffff */
.L_x_2169:
[----:B0-----:R-:W-:-:S04]  /*34750*/  IMAD.U32 R3, RZ, RZ, UR38 ;  /* 0x00000026ff037e24 */ /* 0x001fc8000f8e00ff */
[----:B------:R0:W2:Y:S03]  /*34760*/  SYNCS.PHASECHK.TRANS64.TRYWAIT P0, [R3+URZ+0x32460], R2 ;  /* 0x03246002030075a7 */ /* 0x0000a6000800017f */
[----:B--2---:R-:W-:Y:S05]  /*34770*/  @!P0 NANOSLEEP.SYNCS 0x989680 ;  /* 0x009896800000895d */ /* 0x004fea0003900000 */
[----:B------:R-:W2:Y:S02]  /*34780*/  @!P0 SYNCS.PHASECHK.TRANS64 P0, [R3+URZ+0x32460], R2 ;  /* 0x03246002030085a7 */ /* 0x000ea4000800007f */
[----:B--2---:R-:W-:Y:S05]  /*34790*/  @!P0 BRA `(.L_x_2169) ;  /* 0xfffffffc00ec8947 */ /* 0x004fea000383ffff */
[----:B------:R-:W-:Y:S05]  /*347a0*/  BRA `(.L_x_2279) ;  /* 0xffffffc000107947 */ /* 0x000fea000383ffff */
.L_x_2181:
[----:B-1----:R-:W-:-:S04]  /*347b0*/  IMAD.U32 R3, RZ, RZ, UR38 ;  /* 0x00000026ff037e24 */ /* 0x002fc8000f8e00ff */
[----:B------:R1:W2:Y:S03]  /*347c0*/  SYNCS.PHASECHK.TRANS64.TRYWAIT P0, [R3+URZ+0x32448], R2 ;  /* 0x03244802030075a7 */ /* 0x0002a6000800017f */
[----:B--2---:R-:W-:Y:S05]  /*347d0*/  @!P0 NANOSLEEP.SYNCS 0x989680 ;  /* 0x009896800000895d */ /* 0x004fea0003900000 */
[----:B------:R-:W2:Y:S02]  /*347e0*/  @!P0 SYNCS.PHASECHK.TRANS64 P0, [R3+URZ+0x32448], R2 ;  /* 0x03244802030085a7 */ /* 0x000ea4000800007f */
[----:B--2---:R-:W-:Y:S05]  /*347f0*/  @!P0 BRA `(.L_x_2181) ;  /* 0xfffffffc00ec8947 */ /* 0x004fea000383ffff */
[----:B------:R-:W-:Y:S05]  /*34800*/  BRA `(.L_x_2280) ;  /* 0xffffffc8000c7947 */ /* 0x000fea000383ffff */
.L_x_2186:
[----:B01----:R-:W-:-:S04]  /*34810*/  IMAD.U32 R3, RZ, RZ, UR38 ;  /* 0x00000026ff037e24 */ /* 0x003fc8000f8e00ff */
[----:B------:R0:W1:Y:S03]  /*34820*/  SYNCS.PHASECHK.TRANS64.TRYWAIT P0, [R3+URZ+0x32468], R2 ;  /* 0x03246802030075a7 */ /* 0x000066000800017f */
[----:B-1----:R-:W-:Y:S05]  /*34830*/  @!P0 NANOSLEEP.SYNCS 0x989680 ;  /* 0x009896800000895d */ /* 0x002fea0003900000 */
[----:B------:R-:W1:Y:S02]  /*34840*/  @!P0 SYNCS.PHASECHK.TRANS64 P0, [R3+URZ+0x32468], R2 ;  /* 0x03246802030085a7 */ /* 0x000e64000800007f */
[----:B-1----:R-:W-:Y:S05]  /*34850*/  @!P0 BRA `(.L_x_2186) ;  /* 0xfffffffc00ec8947 */ /* 0x002fea000383ffff */
[----:B------:R-:W-:Y:S05]  /*34860*/  BRA `(.L_x_2281) ;  /* 0xffffffc8006c7947 */ /* 0x000fea000383ffff */
.L_x_2197:
[----:B-1----:R-:W-:-:S04]  /*34870*/  IMAD.U32 R3, RZ, RZ, UR38 ;  /* 0x00000026ff037e24 */ /* 0x002fc8000f8e00ff */
[----:B------:R1:W2:Y:S03]  /*34880*/  SYNCS.PHASECHK.TRANS64.TRYWAIT P0, [R3+URZ+0x32440], R2 ;  /* 0x03244002030075a7 */ /* 0x0002a6000800017f */
[----:B--2---:R-:W-:Y:S05]  /*34890*/  @!P0 NANOSLEEP.SYNCS 0x989680 ;  /* 0x009896800000895d */ /* 0x004fea0003900000 */
[----:B------:R-:W2:Y:S02]  /*348a0*/  @!P0 SYNCS.PHASECHK.TRANS64 P0, [R3+URZ+0x32440], R2 ;  /* 0x03244002030085a7 */ /* 0x000ea4000800007f */
[----:B--2---:R-:W-:Y:S05]  /*348b0*/  @!P0 BRA `(.L_x_2197) ;  /* 0xfffffffc00ec8947 */ /* 0x004fea000383ffff */
[----:B------:R-:W-:Y:S05]  /*348c0*/  BRA `(.L_x_2282) ;  /* 0xffffffcc00e47947 */ /* 0x000fea000383ffff */
.L_x_2202:
[----:B01----:R-:W-:-:S04]  /*348d0*/  IMAD.U32 R3, RZ, RZ, UR38 ;  /* 0x00000026ff037e24 */ /* 0x003fc8000f8e00ff */
[----:B------:R0:W1:Y:S03]  /*348e0*/  SYNCS.PHASECHK.TRANS64.TRYWAIT P0, [R3+URZ+0x32460], R2 ;  /* 0x03246002030075a7 */ /* 0x000066000800017f */
[----:B-1----:R-:W-:Y:S05]  /*348f0*/  @!P0 NANOSLEEP.SYNCS 0x989680 ;  /* 0x009896800000895d */ /* 0x002fea0003900000 */
[----:B------:R-:W1:Y:S02]  /*34900*/  @!P0 SYNCS.PHASECHK.TRANS64 P0, [R3+URZ+0x32460], R2 ;  /* 0x03246002030085a7 */ /* 0x000e64000800007f */
[----:B-1----:R-:W-:Y:S05]  /*34910*/  @!P0 BRA `(.L_x_2202) ;  /* 0xfffffffc00ec8947 */ /* 0x002fea000383ffff */
[----:B------:R-:W-:Y:S05]  /*34920*/  BRA `(.L_x_2283) ;  /* 0xffffffd000487947 */ /* 0x000fea000383ffff */
.L_x_2214:
[----:B-1----:R-:W-:-:S04]  /*34930*/  IMAD.U32 R3, RZ, RZ, UR38 ;  /* 0x00000026ff037e24 */ /* 0x002fc8000f8e00ff */
[----:B------:R1:W2:Y:S03]  /*34940*/  SYNCS.PHASECHK.TRANS64.TRYWAIT P0, [R3+URZ+0x32448], R2 ;  /* 0x03244802030075a7 */ /* 0x0002a6000800017f */
[----:B--2---:R-:W-:Y:S05]  /*34950*/  @!P0 NANOSLEEP.SYNCS 0x989680 ;  /* 0x009896800000895d */ /* 0x004fea0003900000 */
[----:B------:R-:W2:Y:S02]  /*34960*/  @!P0 SYNCS.PHASECHK.TRANS64 P0, [R3+URZ+0x32448], R2 ;  /* 0x03244802030085a7 */ /* 0x000ea4000800007f */
[----:B--2---:R-:W-:Y:S05]  /*34970*/  @!P0 BRA `(.L_x_2214) ;  /* 0xfffffffc00ec8947 */ /* 0x004fea000383ffff */
[----:B------:R-:W-:Y:S05]  /*34980*/  BRA `(.L_x_2284) ;  /* 0xffffffd400cc7947 */ /* 0x000fea000383ffff */
.L_x_2219:
[----:B-1----:R-:W-:-:S04]  /*34990*/  IMAD.U32 R3, RZ, RZ, UR38 ;  /* 0x00000026ff037e24 */ /* 0x002fc8000f8e00ff */
[----:B------:R1:W2:Y:S03]  /*349a0*/  SYNCS.PHASECHK.TRANS64.TRYWAIT P0, [R3+URZ+0x32468], R2 ;  /* 0x03246802030075a7 */ /* 0x0002a6000800017f */
[----:B--2---:R-:W-:Y:S05]  /*349b0*/  @!P0 NANOSLEEP.SYNCS 0x989680 ;  /* 0x009896800000895d */ /* 0x004fea0003900000 */
[----:B------:R-:W2:Y:S02]  /*349c0*/  @!P0 SYNCS.PHASECHK.TRANS64 P0, [R3+URZ+0x32468], R2 ;  /* 0x03246802030085a7 */ /* 0x000ea4000800007f */
[----:B--2---:R-:W-:Y:S05]  /*349d0*/  @!P0 BRA `(.L_x_2219) ;  /* 0xfffffffc00ec8947 */ /* 0x004fea000383ffff */
[----:B------:R-:W-:Y:S05]  /*349e0*/  BRA `(.L_x_2285) ;  /* 0xffffffd800307947 */ /* 0x000fea000383ffff */
.L_x_2226:
[----:B-1----:R1:W2:Y:S02]  /*349f0*/  SYNCS.PHASECHK.TRANS64.TRYWAIT P0, [R2+URZ+0x32420], R7 ;  /* 0x03242007020075a7 */ /* 0x0022a4000800017f */
[----:B--2---:R-:W-:Y:S05]  /*34a00*/  @!P0 NANOSLEEP.SYNCS 0x989680 ;  /* 0x009896800000895d */ /* 0x004fea0003900000 */
[----:B------:R-:W2:Y:S02]  /*34a10*/  @!P0 SYNCS.PHASECHK.TRANS64 P0, [R2+URZ+0x32420], R7 ;  /* 0x03242007020085a7 */ /* 0x000ea4000800007f */
[----:B--2---:R-:W-:Y:S05]  /*34a20*/  @!P0 BRA `(.L_x_2226) ;  /* 0xfffffffc00f08947 */ /* 0x004fea000383ffff */
[----:B------:R-:W-:Y:S05]  /*34a30*/  BRA `(.L_x_2286) ;  /* 0xffffffdc004c7947 */ /* 0x000fea000383ffff */
.L_x_2227:
        /* <DEDUP_REMOVED lines=11> */
.L_x_2288:
[----:B------:R-:W-:Y:S05]  /*34af0*/  BSYNC B0 ;  /* 0x0000000000007941 */ /* 0x000fea0003800000 */
.L_x_2287:
[----:B------:R-:W-:Y:S05]  /*34b00*/  BRA `(.L_x_2289) ;  /* 0xffffffdc00307947 */ /* 0x000fea000383ffff */
.L_x_2228:
[----:B------:R-:W-:Y:S01]  /*34b10*/  BSSY B0, `(.L_x_2290) ;  /* 0x0000006000007945 */ /* 0x000fe20003800000 */
[----:B------:R-:W-:-:S07]  /*34b20*/  IMAD.MOV.U32 R15, RZ, RZ, -0x1 ;  /* 0xffffffffff0f7424 */ /* 0x000fce00078e00ff */
[----:B012---:R-:W-:Y:S05]  /*34b30*/  WARPSYNC.COLLECTIVE R15, `(.L_x_2291) ;  /* 0x000000000f0c7348 */ /* 0x007fea0003c00000 */
[----:B------:R-:W-:Y:S02]  /*34b40*/  ELECT P6, UR62, PT ;  /* 0x00000000003e782f */ /* 0x000fe400038c0000 */
[----:B------:R-:W-:Y:S01]  /*34b50*/  MOV R14, UR62 ;  /* 0x0000003e000e7c02 */ /* 0x000fe20008000f00 */
[----:B012---:R-:W-:Y:S10]  /*34b60*/  ENDCOLLECTIVE ;  /* 0x000000000000791b */ /* 0x007ff40003800000 */
.L_x_2291:
[----:B------:R-:W-:Y:S05]  /*34b70*/  BSYNC B0 ;  /* 0x0000000000007941 */ /* 0x000fea0003800000 */
.L_x_2290:
[----:B------:R-:W-:Y:S05]  /*34b80*/  BRA `(.L_x_2292) ;  /* 0xffffffdc00247947 */ /* 0x000fea000383ffff */
.L_x_2230:
[----:B0-----:R0:W1:Y:S02]  /*34b90*/  SYNCS.PHASECHK.TRANS64.TRYWAIT P0, [R8+URZ], R7 ;  /* 0x00000007080075a7 */ /* 0x001064000800017f */
[----:B-1----:R-:W-:Y:S05]  /*34ba0*/  @!P0 NANOSLEEP.SYNCS 0x989680 ;  /* 0x009896800000895d */ /* 0x002fea0003900000 */
[----:B------:R-:W1:Y:S02]  /*34bb0*/  @!P0 SYNCS.PHASECHK.TRANS64 P0, [R8+URZ], R7 ;  /* 0x00000007080085a7 */ /* 0x000e64000800007f */
[----:B-1----:R-:W-:Y:S05]  /*34bc0*/  @!P0 BRA `(.L_x_2230) ;  /* 0xfffffffc00f08947 */ /* 0x002fea000383ffff */
[----:B------:R-:W-:Y:S05]  /*34bd0*/  BRA `(.L_x_2293) ;  /* 0xffffffdc00587947 */ /* 0x000fea000383ffff */
.L_x_2231:
[----:B-1----:R1:W2:Y:S02]  /*34be0*/  SYNCS.PHASECHK.TRANS64.TRYWAIT P0, [R3+URZ], R0 ;  /* 0x00000000030075a7 */ /* 0x0022a4000800017f */
[----:B--2---:R-:W-:Y:S05]  /*34bf0*/  @!P0 NANOSLEEP.SYNCS 0x989680 ;  /* 0x009896800000895d */ /* 0x004fea0003900000 */
[----:B------:R-:W2:Y:S02]  /*34c00*/  @!P0 SYNCS.PHASECHK.TRANS64 P0, [R3+URZ], R0 ;  /* 0x00000000030085a7 */ /* 0x000ea4000800007f */
[----:B--2---:R-:W-:Y:S05]  /*34c10*/  @!P0 BRA `(.L_x_2231) ;  /* 0xfffffffc00f08947 */ /* 0x004fea000383ffff */
[----:B------:R-:W-:Y:S05]  /*34c20*/  BRA `(.L_x_2294) ;  /* 0xffffffdc004c7947 */ /* 0x000fea000383ffff */
.L_x_2233:
[----:B-1----:R1:W2:Y:S02]  /*34c30*/  SYNCS.PHASECHK.TRANS64.TRYWAIT P0, [R6+URZ], R7 ;  /* 0x00000007060075a7 */ /* 0x0022a4000800017f */
[----:B--2---:R-:W-:Y:S05]  /*34c40*/  @!P0 NANOSLEEP.SYNCS 0x989680 ;  /* 0x009896800000895d */ /* 0x004fea0003900000 */
[----:B------:R-:W2:Y:S02]  /*34c50*/  @!P0 SYNCS.PHASECHK.TRANS64 P0, [R6+URZ], R7 ;  /* 0x00000007060085a7 */ /* 0x000ea4000800007f */
[----:B--2---:R-:W-:Y:S05]  /*34c60*/  @!P0 BRA `(.L_x_2233) ;  /* 0xfffffffc00f08947 */ /* 0x004fea000383ffff */
[----:B------:R-:W-:Y:S05]  /*34c70*/  BRA `(.L_x_2295) ;  /* 0xffffffdc00507947 */ /* 0x000fea000383ffff */
        .type           $_ZN7cutlass13device_kernelIN5flash11enable_sm90INS1_16FlashAttnFwdSm90INS1_25CollectiveMainloopFwdSm90ILi2EN4cute5tupleIJNS5_1CILi1EEES8_S8_EEENS6_IJNS7_ILi128EEENS7_ILi96EEENS7_ILi64EEEEEELi256ENS_6half_tEfNS_4arch4Sm90ELb0ELb1ELb0ELb0ELb0ELb0ELb1ELb1ELb0ELb1ELb1ELb0EEENS1_21CollectiveEpilogueFwdINS6_IJSA_NS7_ILi256EEESB_EEES9_SE_SG_Li256ELb0ELb1ELb1ELb0EEENS1_19SingleTileSchedulerILb0ELb1ELb1ELi128EEEEEEEEEvNT_6ParamsE$_ZZN5flash25CollectiveMainloopFwdSm90ILi2EN4cute5tupleIJNS1_1CILi1EEES4_S4_EEENS2_IJNS3_ILi128EEENS3_ILi96EEENS3_ILi64EEEEEELi256EN7cutlass6half_tEfNSA_4arch4Sm90ELb0ELb1ELb0ELb0ELb0ELb0ELb1ELb1ELb0ELb1ELb1ELb0EE3mmaINS_16FlashAttnFwdSm90ISE_NS_21CollectiveEpilogueFwdINS2_IJS6_NS3_ILi256EEES7_EEES5_SB_SD_Li256ELb0ELb1ELb1ELb0EEENS_19SingleTileSchedulerILb0ELb1ELb1ELi128EEEE13SharedStorageENS1_6TensorINS1_11ArrayEngineIfLm128EEENS1_6LayoutINS2_IJNS2_IJNS3_ILi2EEEST_NS3_ILi32EEEEEES4_S4_EEENS2_IJNS2_IJS4_ST_NS3_ILi4EEEEEENS3_ILi0EEESZ_EEEEEEENS_7SoftmaxILi2ELi0EEEEEbRKNSE_6ParamsENSA_25PipelineTmaAsyncNoClusterILi2ENSA_16PipelineTmaAsyncILi2EEEEES1B_RNSA_13PipelineStateILj2EEERT0_RT1_iRiRKNS_16SeqlenInfoQKNewKILb0ELb0EEENS2_IJiiiiEEERT_ENKUliT_T0_T1_E_clIZSF_ISO_S12_S14_EbS17_S1B_S1B_S1E_S1G_S1I_iS1J_S1N_S1O_S1Q_EUlRS1R_iE1_NS3_ILb0EEENS3_ILb1EEEEEDaiS1R_S1S_S1T_,@function
        .size           $_ZN7cutlass13device_kernelIN5flash11enable_sm90INS1_16FlashAttnFwdSm90INS1_25CollectiveMainloopFwdSm90ILi2EN4cute5tupleIJNS5_1CILi1EEES8_S8_EEENS6_IJNS7_ILi128EEENS7_ILi96EEENS7_ILi64EEEEEELi256ENS_6half_tEfNS_4arch4Sm90ELb0ELb1ELb0ELb0ELb0ELb0ELb1ELb1ELb0ELb1ELb1ELb0EEENS1_21CollectiveEpilogueFwdINS6_IJSA_NS7_ILi256EEESB_EEES9_SE_SG_Li256ELb0ELb1ELb1ELb0EEENS1_19SingleTileSchedulerILb0ELb1ELb1ELi128EEEEEEEEEvNT_6ParamsE$_ZZN5flash25CollectiveMainloopFwdSm90ILi2EN4cute5tupleIJNS1_1CILi1EEES4_S4_EEENS2_IJNS3_ILi128EEENS3_ILi96EEENS3_ILi64EEEEEELi256EN7cutlass6half_tEfNSA_4arch4Sm90ELb0ELb1ELb0ELb0ELb0ELb0ELb1ELb1ELb0ELb1ELb1ELb0EE3mmaINS_16FlashAttnFwdSm90ISE_NS_21CollectiveEpilogueFwdINS2_IJS6_NS3_ILi256EEES7_EEES5_SB_SD_Li256ELb0ELb1ELb1ELb0EEENS_19SingleTileSchedulerILb0ELb1ELb1ELi128EEEE13SharedStorageENS1_6TensorINS1_11ArrayEngineIfLm128EEENS1_6LayoutINS2_IJNS2_IJNS3_ILi2EEEST_NS3_ILi32EEEEEES4_S4_EEENS2_IJNS2_IJS4_ST_NS3_ILi4EEEEEENS3_ILi0EEESZ_EEEEEEENS_7SoftmaxILi2ELi0EEEEEbRKNSE_6ParamsENSA_25PipelineTmaAsyncNoClusterILi2ENSA_16PipelineTmaAsyncILi2EEEEES1B_RNSA_13PipelineStateILj2EEERT0_RT1_iRiRKNS_16SeqlenInfoQKNewKILb0ELb0EEENS2_IJiiiiEEERT_ENKUliT_T0_T1_E_clIZSF_ISO_S12_S14_EbS17_S1B_S1B_S1E_S1G_S1I_iS1J_S1N_S1O_S1Q_EUlRS1R_iE1_NS3_ILb0EEENS3_ILb1EEEEEDaiS1R_S1S_S1T_,(.L_x_6135 - $_ZN7cutlass13device_kernelIN5flash11enable_sm90INS1_16FlashAttnFwdSm90INS1_25CollectiveMainloopFwdSm90ILi2EN4cute5tupleIJNS5_1CILi1EEES8_S8_EEENS6_IJNS7_ILi128EEENS7_ILi96EEENS7_ILi64EEEEEELi256ENS_6half_tEfNS_4arch4Sm90ELb0ELb1ELb0ELb0ELb0ELb0ELb1ELb1ELb0ELb1ELb1ELb0EEENS1_21CollectiveEpilogueFwdINS6_IJSA_NS7_ILi256EEESB_EEES9_SE_SG_Li256ELb0ELb1ELb1ELb0EEENS1_19SingleTileSchedulerILb0ELb1ELb1ELi128EEEEEEEEEvNT_6ParamsE$_ZZN5flash25CollectiveMainloopFwdSm90ILi2EN4cute5tupleIJNS1_1CILi1EEES4_S4_EEENS2_IJNS3_ILi128EEENS3_ILi96EEENS3_ILi64EEEEEELi256EN7cutlass6half_tEfNSA_4arch4Sm90ELb0ELb1ELb0ELb0ELb0ELb0ELb1ELb1ELb0ELb1ELb1ELb0EE3mmaINS_16FlashAttnFwdSm90ISE_NS_21CollectiveEpilogueFwdINS2_IJS6_NS3_ILi256EEES7_EEES5_SB_SD_Li256ELb0ELb1ELb1ELb0EEENS_19SingleTileSchedulerILb0ELb1ELb1ELi128EEEE13SharedStorageENS1_6TensorINS1_11ArrayEngineIfLm128EEENS1_6LayoutINS2_IJNS2_IJNS3_ILi2EEEST_NS3_ILi32EEEEEES4_S4_EEENS2_IJNS2_IJS4_ST_NS3_ILi4EEEEEENS3_ILi0EEESZ_EEEEEEENS_7SoftmaxILi2ELi0EEEEEbRKNSE_6ParamsENSA_25PipelineTmaAsyncNoClusterILi2ENSA_16PipelineTmaAsyncILi2EEEEES1B_RNSA_13PipelineStateILj2EEERT0_RT1_iRiRKNS_16SeqlenInfoQKNewKILb0ELb0EEENS2_IJiiiiEEERT_ENKUliT_T0_T1_E_clIZSF_ISO_S12_S14_EbS17_S1B_S1B_S1E_S1G_S1I_iS1J_S1N_S1O_S1Q_EUlRS1R_iE1_NS3_ILb0EEENS3_ILb1EEEEEDaiS1R_S1S_S1T_)
$_ZN7cutlass13device_kernelIN5flash11enable_sm90INS1_16FlashAttnFwdSm90INS1_25CollectiveMainloopFwdSm90ILi2EN4cute5tupleIJNS5_1CILi1EEES8_S8_EEENS6_IJNS7_ILi128EEENS7_ILi96EEENS7_ILi64EEEEEELi256ENS_6half_tEfNS_4arch4Sm90ELb0ELb1ELb0ELb0ELb0ELb0ELb1ELb1ELb0ELb1ELb1ELb0EEENS1_21CollectiveEpilogueFwdINS6_IJSA_NS7_ILi256EEESB_EEES9_SE_SG_Li256ELb0ELb1ELb1ELb0EEENS1_19SingleTileSchedulerILb0ELb1ELb1ELi128EEEEEEEEEvNT_6ParamsE$_ZZN5flash25CollectiveMainloopFwdSm90ILi2EN4cute5tupleIJNS1_1CILi1EEES4_S4_EEENS2_IJNS3_ILi128EEENS3_ILi96EEENS3_ILi64EEEEEELi256EN7cutlass6half_tEfNSA_4arch4Sm90ELb0ELb1ELb0ELb0ELb0ELb0ELb1ELb1ELb0ELb1ELb1ELb0EE3mmaINS_16FlashAttnFwdSm90ISE_NS_21CollectiveEpilogueFwdINS2_IJS6_NS3_ILi256EEES7_EEES5_SB_SD_Li256ELb0ELb1ELb1ELb0EEENS_19SingleTileSchedulerILb0ELb1ELb1ELi128EEEE13SharedStorageENS1_6TensorINS1_11ArrayEngineIfLm128EEENS1_6LayoutINS2_IJNS2_IJNS3_ILi2EEEST_NS3_ILi32EEEEEES4_S4_EEENS2_IJNS2_IJS4_ST_NS3_ILi4EEEEEENS3_ILi0EEESZ_EEEEEEENS_7SoftmaxILi2ELi0EEEEEbRKNSE_6ParamsENSA_25PipelineTmaAsyncNoClusterILi2ENSA_16PipelineTmaAsyncILi2EEEEES1B_RNSA_13PipelineStateILj2EEERT0_RT1_iRiRKNS_16SeqlenInfoQKNewKILb0ELb0EEENS2_IJiiiiEEERT_ENKUliT_T0_T1_E_clIZSF_ISO_S12_S14_EbS17_S1B_S1B_S1E_S1G_S1I_iS1J_S1N_S1O_S1Q_EUlRS1R_iE1_NS3_ILb0EEENS3_ILb1EEEEEDaiS1R_S1S_S1T_:
[----:B------:R-:W-:Y:S05]  /*34c80*/  YIELD ;  /* 0x0000000000007946 */ /* 0x000fea0003800000 */
[----:B------:R-:W-:Y:S02]  /*34c90*/  ULDC UR4, c[0x0][0x20] ;  /* 0x0000080000047ab9 */ /* 0x000fe40000000800 */
[----:B------:R-:W-:-:S05]  /*34ca0*/  VIADD R164, R155, -UR4 ;  /* 0x800000049ba47c36 */ /* 0x000fca0008000000 */
[----:B------:R-:W2:Y:S01]  /*34cb0*/  LDL.64 R2, [R164] ;  /* 0x00000000a4027983 */ /* 0x000ea20000100a00 */
[----:B------:R-:W0:Y:S02]  /*34cc0*/  LDC.64 R4, c[0x0][0x208] ;  /* 0x00008200ff047b82 */ /* 0x000e240000000a00 */
[----:B0-----:R-:W-:Y:S02]  /*34cd0*/  R2UR UR4, R4 ;  /* 0x00000000040472ca */ /* 0x001fe400000e0000 */
[----:B------:R-:W-:-:S13]  /*34ce0*/  R2UR UR5, R5 ;  /* 0x00000000050572ca */ /* 0x000fda00000e0000 */
[----:B--2---:R-:W2:Y:S01]  /*34cf0*/  LD.E R6, desc[UR4][R2.64] ;  /* 0x0000000402067980 */ /* 0x004ea2000c101900 */
[----:B------:R-:W-:Y:S02]  /*34d00*/  R2UR UR4, R4 ;  /* 0x00000000040472ca */ /* 0x000fe400000e0000 */
[----:B------:R-:W-:Y:S01]  /*34d10*/  R2UR UR5, R5 ;  /* 0x00000000050572ca */ /* 0x000fe200000e0000 */
[----:B--2---:R-:W-:-:S12]  /*34d20*/  VIADD R11, R6, 0x1 ;  /* 0x00000001060b7836 */ /* 0x004fd80000000000 */
[----:B------:R-:W2:Y:S01]  /*34d30*/  LD.E R6, desc[UR4][R2.64+0x8] ;  /* 0x0000080402067980 */ /* 0x000ea2000c101900 */
[----:B------:R-:W-:-:S13]  /*34d40*/  ISETP.NE.AND P1, PT, R11, 0x2, PT ;  /* 0x000000020b00780c */ /* 0x000fda0003f25270 */
[----:B------:R-:W-:Y:S02]  /*34d50*/  @!P1 R2UR UR6, R4 ;  /* 0x00000000040692ca */ /* 0x000fe400000e0000 */
[----:B------:R-:W-:-:S13]  /*34d60*/  @!P1 R2UR UR7, R5 ;  /* 0x00000000050792ca */ /* 0x000fda00000e0000 */
[----:B------:R-:W3:Y:S01]  /*34d70*/  @!P1 LD.E R7, desc[UR6][R2.64+0x4] ;  /* 0x0000040602079980 */ /* 0x000ee2000c101900 */
[C---:B------:R-:W-:Y:S02]  /*34d80*/  R2UR UR4, R4.reuse ;  /* 0x00000000040472ca */ /* 0x040fe400000e0000 */
[C---:B------:R-:W-:Y:S02]  /*34d90*/  R2UR UR5, R5.reuse ;  /* 0x00000000050572ca */ /* 0x040fe400000e0000 */
[C---:B------:R-:W-:Y:S02]  /*34da0*/  R2UR UR6, R4.reuse ;  /* 0x00000000040672ca */ /* 0x040fe400000e0000 */
[C---:B------:R-:W-:Y:S02]  /*34db0*/  R2UR UR7, R5.reuse ;  /* 0x00000000050772ca */ /* 0x040fe400000e0000 */
[----:B------:R-:W-:Y:S02]  /*34dc0*/  @!P1 R2UR UR8, R4 ;  /* 0x00000000040892ca */ /* 0x000fe400000e0000 */
[----:B------:R-:W-:-:S02]  /*34dd0*/  @!P1 R2UR UR9, R5 ;  /* 0x00000000050992ca */ /* 0x000fc400000e0000 */
[----:B------:R-:W-:Y:S02]  /*34de0*/  @!P1 R2UR UR10, R4 ;  /* 0x00000000040a92ca */ /* 0x000fe400000e0000 */
[----:B------:R-:W-:Y:S01]  /*34df0*/  @!P1 R2UR UR11, R5 ;  /* 0x00000000050b92ca */ /* 0x000fe200000e0000 */
[----:B------:R-:W-:Y:S08]  /*34e00*/  ST.E desc[UR4][R2.64], R11 ;  /* 0x0000000b02007985 */ /* 0x000ff0000c101904 */
[----:B------:R-:W-:Y:S01]  /*34e10*/  @!P1 ST.E desc[UR8][R2.64], RZ ;  /* 0x000000ff02009985 */ /* 0x000fe2000c101908 */
[----:B--2---:R-:W-:-:S05]  /*34e20*/  VIADD R13, R6, 0x1 ;  /* 0x00000001060d7836 */ /* 0x004fca0000000000 */
[----:B------:R-:W-:Y:S01]  /*34e30*/  ST.E desc[UR6][R2.64+0x8], R13 ;  /* 0x0000080d02007985 */ /* 0x000fe2000c101906 */
[----:B---3--:R-:W-:-:S05]  /*34e40*/  @!P1 LOP3.LUT R15, R7, 0x1, RZ, 0x3c, !PT ;  /* 0x00000001070f9812 */ /* 0x008fca00078e3cff */
[----:B------:R0:W-:Y:S04]  /*34e50*/  @!P1 ST.E desc[UR10][R2.64+0x4], R15 ;  /* 0x0000040f02009985 */ /* 0x0001e8000c10190a */
[----:B------:R-:W2:Y:S01]  /*34e60*/  LDL.64 R8, [R164+0x18] ;  /* 0x00001800a4087983 */ /* 0x000ea20000100a00 */
[----:B------:R-:W-:Y:S02]  /*34e70*/  R2UR UR4, R4 ;  /* 0x00000000040472ca */ /* 0x000fe400000e0000 */
[----:B------:R-:W-:Y:S01]  /*34e80*/  R2UR UR5, R5 ;  /* 0x00000000050572ca */ /* 0x000fe200000e0000 */
[----:B------:R-:W3:-:S12]  /*34e90*/  LDL.64 R6, [R164] ;  /* 0x00000000a4067983 */ /* 0x000ed80000100a00 */
[----:B--2---:R-:W2:Y:S01]  /*34ea0*/  LD.E R10, desc[UR4][R8.64+0x1c] ;  /* 0x00001c04080a7980 */ /* 0x004ea2000c101900 */
[C---:B------:R-:W-:Y:S02]  /*34eb0*/  R2UR UR4, R4.reuse ;  /* 0x00000000040472ca */ /* 0x040fe400000e0000 */
[C---:B------:R-:W-:Y:S02]  /*34ec0*/  R2UR UR5, R5.reuse ;  /* 0x00000000050572ca */ /* 0x040fe400000e0000 */
[----:B------:R-:W-:Y:S02]  /*34ed0*/  R2UR UR6, R4 ;  /* 0x00000000040672ca */ /* 0x000fe400000e0000 */
[----:B------:R-:W-:Y:S01]  /*34ee0*/  R2UR UR7, R5 ;  /* 0x00000000050772ca */ /* 0x000fe200000e0000 */
[----:B------:R-:W-:Y:S01]  /*34ef0*/  BSSY B3, `(.L_x_2296) ;  /* 0x0000009000037945 */ /* 0x000fe20003800000 */
[----:B0-----:R-:W-:Y:S02]  /*34f00*/  IMAD.MOV.U32 R2, RZ, RZ, R153 ;  /* 0x000000ffff027224 */ /* 0x001fe400078e0099 */
[----:B------:R-:W-:-:S05]  /*34f10*/  IMAD.MOV.U32 R3, RZ, RZ, R152 ;  /* 0x000000ffff037224 */ /* 0x000fca00078e0098 */
[----:B---3--:R0:W5:Y:S04]  /*34f20*/  LD.E R12, desc[UR4][R6.64] ;  /* 0x00000004060c7980 */ /* 0x008168000c101900 */
[----:B------:R0:W5:Y:S01]  /*34f30*/  LD.E R14, desc[UR6][R6.64+0x4] ;  /* 0x00000406060e7980 */ /* 0x000162000c101900 */
[----:B--2---:R-:W-:-:S04]  /*34f40*/  LOP3.LUT R10, R10, 0x1, RZ, 0xfc, !PT ;  /* 0x000000010a0a7812 */ /* 0x004fc800078efcff */
[----:B------:R-:W-:-:S13]  /*34f50*/  ISETP.NE.AND P1, PT, R10, 0x3, PT ;  /* 0x000000030a00780c */ /* 0x000fda0003f25270 */
[----:B0-----:R-:W-:Y:S05]  /*34f60*/  @!P1 BRA `(.L_x_2297) ;  /* 0x0000000000049947 */ /* 0x001fea0003800000 */
[----:B------:R-:W-:Y:S01]  /*34f70*/  BPT.TRAP 0x1 ;  /* 0x000000040000795c */ /* 0x000fe20000300000 */
.L_x_2297:
[----:B------:R-:W-:Y:S05]  /*34f80*/  BSYNC B3 ;  /* 0x0000000000037941 */ /* 0x000fea0003800000 */
.L_x_2296:
[----:B------:R-:W-:Y:S02]  /*34f90*/  R2UR UR4, R4 ;  /* 0x00000000040472ca */ /* 0x000fe400000e0000 */
[----:B------:R-:W-:-:S13]  /*34fa0*/  R2UR UR5, R5 ;  /* 0x00000000050572ca */ /* 0x000fda00000e0000 */
[----:B------:R-:W2:Y:S01]  /*34fb0*/  LD.E.64 R10, desc[UR4][R8.64+0x8] ;  /* 0x00000804080a7980 */ /* 0x000ea2000c101b00 */
[----:B-----5:R-:W-:Y:S02]  /*34fc0*/  SHF.L.U32 R15, R14, 0x1f, RZ ;  /* 0x0000001f0e0f7819 */ /* 0x020fe400000006ff */
[----:B--2---:R-:W-:-:S05]  /*34fd0*/  MOV R11, R10 ;  /* 0x0000000a000b7202 */ /* 0x004fca0000000f00 */
[----:B------:R-:W-:-:S04]  /*34fe0*/  IMAD R12, R12, 0x8, R11 ;  /* 0x000000080c0c7824 */ /* 0x000fc800078e020b */
[----:B------:R0:W1:Y:S01]  /*34ff0*/  SYNCS.PHASECHK.TRANS64.TRYWAIT P1, [R12+URZ], R15 ;  /* 0x0000000f0c0075a7 */ /* 0x000062000802017f */
[----:B------:R-:W2:Y:S01]  /*35000*/  LD.E R13, desc[UR4][R8.64+0x1c] ;  /* 0x00001c04080d7980 */ /* 0x000ea2000c101900 */
[----:B------:R-:W-:Y:S02]  /*35010*/  R2UR UR6, R4 ;  /* 0x00000000040672ca */ /* 0x000fe400000e0000 */
[----:B------:R-:W-:Y:S01]  /*35020*/  R2UR UR7, R5 ;  /* 0x00000000050772ca */ /* 0x000fe200000e0000 */
[----:B------:R0:W5:Y:S01]  /*35030*/  LD.E R10, desc[UR4][R6.64] ;  /* 0x00000004060a7980 */ /* 0x000162000c101900 */
[----:B------:R-:W-:Y:S11]  /*35040*/  BSSY B3, `(.L_x_2298) ;  /* 0x0000006000037945 */ /* 0x000ff60003800000 */
[----:B------:R0:W5:Y:S01]  /*35050*/  LD.E R11, desc[UR6][R6.64+0x4] ;  /* 0x00000406060b7980 */ /* 0x000162000c101900 */
[----:B--2---:R-:W-:-:S04]  /*35060*/  LOP3.LUT R13, R13, 0x1, RZ, 0xfc, !PT ;  /* 0x000000010d0d7812 */ /* 0x004fc800078efcff */
[----:B------:R-:W-:-:S13]  /*35070*/  ISETP.NE.AND P2, PT, R13, 0x3, PT ;  /* 0x000000030d00780c */ /* 0x000fda0003f45270 */
[----:B01----:R-:W-:Y:S05]  /*35080*/  @!P2 BRA `(.L_x_2299) ;  /* 0x000000000004a947 */ /* 0x003fea0003800000 */
[----:B------:R-:W-:Y:S01]  /*35090*/  BPT.TRAP 0x1 ;  /* 0x000000040000795c */ /* 0x000fe20000300000 */
.L_x_2299:
[----:B------:R-:W-:Y:S05]  /*350a0*/  BSYNC B3 ;  /* 0x0000000000037941 */ /* 0x000fea0003800000 */
.L_x_2298:
[----:B------:R-:W-:Y:S04]  /*350b0*/  BSSY B3, `(.L_x_2300) ;  /* 0x000000a000037945 */ /* 0x000fe80003800000 */
[----:B------:R-:W-:Y:S05]  /*350c0*/  @P1 BRA `(.L_x_2301) ;  /* 0x0000000000201947 */ /* 0x000fea0003800000 */
[----:B------:R-:W-:Y:S02]  /*350d0*/  R2UR UR4, R4 ;  /* 0x00000000040472ca */ /* 0x000fe400000e0000 */
[----:B------:R-:W-:-:S13]  /*350e0*/  R2UR UR5, R5 ;  /* 0x00000000050572ca */ /* 0x000fda00000e0000 */
[----:B------:R-:W2:Y:S01]  /*350f0*/  LD.E.64 R8, desc[UR4][R8.64+0x8] ;  /* 0x0000080408087980 */ /* 0x000ea2000c101b00 */
[----:B-----5:R-:W-:Y:S02]  /*35100*/  SHF.L.U32 R11, R11, 0x1f, RZ ;  /* 0x0000001f0b0b7819 */ /* 0x020fe400000006ff */
[----:B--2---:R-:W-:-:S05]  /*35110*/  MOV R7, R8 ;  /* 0x0000000800077202 */ /* 0x004fca0000000f00 */
[----:B------:R-:W-:-:S04]  /*35120*/  IMAD R10, R10, 0x8, R7 ;  /* 0x000000080a0a7824 */ /* 0x000fc800078e0207 */
[----:B------:R-:W0:Y:S02]  /*35130*/  SYNCS.PHASECHK.TRANS64.TRYWAIT P1, [R10+URZ], R11 ;  /* 0x0000000b0a0075a7 */ /* 0x000e24000802017f */
[----:B0-----:R-:W-:Y:S05]  /*35140*/  @!P1 BRA `(.L_x_2302) ;  /* 0x000001b000249947 */ /* 0x001fea0003800000 */
.L_x_2301:
[----:B------:R-:W-:Y:S05]  /*35150*/  BSYNC B3 ;  /* 0x0000000000037941 */ /* 0x000fea0003800000 */
.L_x_2300:
[----:B0----5:R-:W2:Y:S04]  /*35160*/  LDL.64 R10, [R164] ;  /* 0x00000000a40a7983 */ /* 0x021ea80000100a00 */
[----:B------:R-:W3:Y:S01]  /*35170*/  LDL.64 R8, [R164+0x28] ;  /* 0x00002800a4087983 */ /* 0x000ee20000100a00 */
[C---:B------:R-:W-:Y:S02]  /*35180*/  R2UR UR6, R4.reuse ;  /* 0x00000000040672ca */ /* 0x040fe400000e0000 */
[C---:B------:R-:W-:Y:S01]  /*35190*/  R2UR UR7, R5.reuse ;  /* 0x00000000050772ca */ /* 0x040fe200000e0000 */
[----:B------:R-:W4:Y:S01]  /*351a0*/  LDL.64 R6, [R164+0x20] ;  /* 0x00002000a4067983 */ /* 0x000f220000100a00 */
[C---:B------:R-:W-:Y:S02]  /*351b0*/  R2UR UR4, R4.reuse ;  /* 0x00000000040472ca */ /* 0x040fe400000e0000 */
[----:B------:R-:W-:Y:S01]  /*351c0*/  R2UR UR5, R5 ;  /* 0x00000000050572ca */ /* 0x000fe200000e0000 */
[----:B------:R-:W4:Y:S08]  /*351d0*/  LDL.64 R12, [R164+0x8] ;  /* 0x00000800a40c7983 */ /* 0x000f300000100a00 */
[----:B--2---:R-:W2:Y:S04]  /*351e0*/  LD.E R11, desc[UR6][R10.64] ;  /* 0x000000060a0b7980 */ /* 0x004ea8000c101900 */
[----:B---3--:R-:W2:Y:S01]  /*351f0*/  LD.E.64 R14, desc[UR4][R8.64] ;  /* 0x00000004080e7980 */ /* 0x008ea2000c101b00 */
[----:B------:R-:W-:Y:S05]  /*35200*/  WARPSYNC.ALL ;  /* 0x0000000000007948 */ /* 0x000fea0003800000 */
[----:B------:R-:W-:-:S02]  /*35210*/  R2UR UR4, R4 ;  /* 0x00000000040472ca */ /* 0x000fc400000e0000 */
[C---:B------:R-:W-:Y:S02]  /*35220*/  R2UR UR5, R5.reuse ;  /* 0x00000000050572ca */ /* 0x040fe400000e0000 */
[----:B------:R-:W-:Y:S02]  /*35230*/  R2UR UR6, R4 ;  /* 0x00000000040672ca */ /* 0x000fe400000e0000 */
[----:B------:R-:W-:-:S09]  /*35240*/  R2UR UR7, R5 ;  /* 0x00000000050772ca */ /* 0x000fd200000e0000 */
[----:B----4-:R0:W-:Y:S04]  /*35250*/  ST.E desc[UR4][R12.64], RZ ;  /* 0x000000ff0c007985 */ /* 0x0101e8000c101904 */
[----:B------:R-:W3:Y:S01]  /*35260*/  LD.E.64 R8, desc[UR6][R6.64] ;  /* 0x0000000606087980 */ /* 0x000ee2000c101b00 */
[----:B--2---:R-:W-:Y:S01]  /*35270*/  IMAD R10, R11, 0x300, R14 ;  /* 0x000003000b0a7824 */ /* 0x004fe200078e020e */
[----:B------:R-:W-:Y:S01]  /*35280*/  WARPGROUP.ARRIVE ;  /* 0x00000000000079c5 */ /* 0x000fe20000000000 */
[----:B------:R-:W-:Y:S01]  /*35290*/  IMAD.MOV.U32 R11, RZ, RZ, R15 ;  /* 0x000000ffff0b7224 */ /* 0x000fe200078e000f */
[----:B------:R-:W-:Y:S01]  /*352a0*/  R2UR UR8, R4 ;  /* 0x00000000040872ca */ /* 0x000fe200000e0000 */
[----:B------:R-:W-:Y:S01]  /*352b0*/  IMAD.MOV.U32 R191, RZ, RZ, 0x1 ;  /* 0x00000001ffbf7424 */ /* 0x000fe200078e00ff */
[----:B------:R-:W-:-:S02]  /*352c0*/  R2UR UR6, R10 ;  /* 0x000000000a0672ca */ /* 0x000fc400000e0000 */
[----:B------:R-:W-:Y:S02]  /*352d0*/  R2UR UR7, R11 ;  /* 0x000000000b0772ca */ /* 0x000fe400000e0000 */
[C---:B------:R-:W-:Y:S02]  /*352e0*/  R2UR UR9, R5.reuse ;  /* 0x00000000050972ca */ /* 0x040fe400000e0000 */
[----:B------:R-:W-:Y:S02]  /*352f0*/  R2UR UR10, R4 ;  /* 0x00000000040a72ca */ /* 0x000fe400000e0000 */
[----:B------:R-:W-:Y:S02]  /*35300*/  R2UR UR11, R5 ;  /* 0x00000000050b72ca */ /* 0x000fe400000e0000 */
[----:B---3--:R-:W-:Y:S02]  /*35310*/  R2UR UR4, R8 ;  /* 0x00000000080472ca */ /* 0x008fe400000e0000 */
[----:B------:R-:W-:-:S13]  /*35320*/  R2UR UR5, R9 ;  /* 0x00000000090572ca */ /* 0x000fda00000e0000 */
[----:B------:R-:W-:Y:S03]  /*35330*/  HGMMA.64x96x16.F32 R24, gdesc[UR4], RZ, !UPT, gsb0 ;  /* 0x01600000041879f0 */ /* 0x000fe6000c0008ff */
[----:B------:R-:W-:Y:S02]  /*35340*/  WARPGROUP.DEPBAR.LE gsb0, 0x0 ;  /* 0x00008000000079c5 */ /* 0x000fe40000010000 */
[----:B------:R0:W-:Y:S04]  /*35350*/  ST.E desc[UR8][R12.64], R191 ;  /* 0x000000bf0c007985 */ /* 0x0001e8000c101908 */
[----:B------:R-:W2:Y:S01]  /*35360*/  LD.E.64 R8, desc[UR10][R6.64] ;  /* 0x0000000a06087980 */ /* 0x000ea2000c101b00 */
[----:B------:R-:W-:Y:S01]  /*35370*/  VIADD R14, R10, 0x2 ;  /* 0x000000020a0e7836 */ /* 0x000fe20000000000 */
[----:B------:R-:W-:Y:S01]  /*35380*/  R2UR UR7, R15 ;  /* 0x000000000f0772ca */ /* 0x000fe200000e0000 */
[----:B------:R-:W-:Y:S01]  /*35390*/  WARPGROUP.ARRIVE ;  /* 0x00000000000079c5 */ /* 0x000fe20000000000 */
[----:B------:R-:W-:-:S02]  /*353a0*/  R2UR UR8, R4 ;  /* 0x00000000040872ca */ /* 0x000fc400000e0000 */
[----:B------:R-:W-:Y:S02]  /*353b0*/  R2UR UR6, R14 ;  /* 0x000000000e0672ca */ /* 0x000fe400000e0000 */
[C---:B------:R-:W-:Y:S02]  /*353c0*/  R2UR UR9, R5.reuse ;  /* 0x00000000050972ca */ /* 0x040fe400000e0000 */
[----:B------:R-:W-:Y:S02]  /*353d0*/  R2UR UR10, R4 ;  /* 0x00000000040a72ca */ /* 0x000fe400000e0000 */
[----:B------:R-:W-:Y:S01]  /*353e0*/  R2UR UR11, R5 ;  /* 0x00000000050b72ca */ /* 0x000fe200000e0000 */
[----:B--2---:R-:W-:Y:S01]  /*353f0*/  VIADD R8, R8, 0x2 ;  /* 0x0000000208087836 */ /* 0x004fe20000000000 */
[----:B------:R-:W-:-:S04]  /*35400*/  R2UR UR5, R9 ;  /* 0x00000000090572ca */ /* 0x000fc800000e0000 */
[----:B------:R-:W-:-:S13]  /*35410*/  R2UR UR4, R8 ;  /* 0x00000000080472ca */ /* 0x000fda00000e0000 */
[----:B------:R-:W-:Y:S03]  /*35420*/  HGMMA.64x96x16.F32 R24, gdesc[UR4], R24, gsb0 ;  /* 0x01600000041879f0 */ /* 0x000fe60008000818 */
        /* <DEDUP_REMOVED lines=19> */
[----:B------:R-:W-:Y:S01]  /*35560*/  WARPGROUP.ARRIVE ;  /* 0x00000000000079c5 */ /* 0x000fe20000000000 */
[----:B------:R-:W-:Y:S01]  /*35570*/  IMAD.MOV.U32 R11, RZ, RZ, R15 ;  /* 0x000000ffff0b7224 */ /* 0x000fe200078e000f */
[----:B------:R-:W-:-:S02]  /*35580*/  R2UR UR8, R4 ;  /* 0x00000000040872ca */ /* 0x000fc400000e0000 */
[----:B------:R-:W-:Y:S02]  /*35590*/  R2UR UR6, R10 ;  /* 0x000000000a0672ca */ /* 0x000fe400000e0000 */
        /* <DEDUP_REMOVED lines=8> */
[----:B------:R-:W2:Y:S01]  /*35620*/  LDL.64 R8, [R164+0x40] ;  /* 0x00004000a4087983 */ /* 0x000ea20000100a00 */
[----:B------:R-:W-:-:S02]  /*35630*/  R2UR UR4, R4 ;  /* 0x00000000040472ca */ /* 0x000fc400000e0000 */
[----:B------:R-:W-:Y:S01]  /*35640*/  R2UR UR5, R5 ;  /* 0x00000000050572ca */ /* 0x000fe200000e0000 */
[----:B------:R-:W3:-:S12]  /*35650*/  LDL.64 R6, [R164] ;  /* 0x00000000a4067983 */ /* 0x000ed80000100a00 */
[----:B--2---:R-:W2:Y:S01]  /*35660*/  LD.E R10, desc[UR4][R8.64+0x1c] ;  /* 0x00001c04080a7980 */ /* 0x004ea2000c101900 */
[C---:B------:R-:W-:Y:S02]  /*35670*/  R2UR UR4, R4.reuse ;  /* 0x00000000040472ca */ /* 0x040fe400000e0000 */
[C---:B------:R-:W-:Y:S02]  /*35680*/  R2UR UR5, R5.reuse ;  /* 0x00000000050572ca */ /* 0x040fe400000e0000 */
[----:B------:R-:W-:Y:S02]  /*35690*/  R2UR UR6, R4 ;  /* 0x00000000040672ca */ /* 0x000fe400000e0000 */
[----:B------:R-:W-:Y:S01]  /*356a0*/  R2UR UR7, R5 ;  /* 0x00000000050772ca */ /* 0x000fe200000e0000 */
[----:B------:R-:W-:Y:S08]  /*356b0*/  BSSY B3, `(.L_x_2303) ;  /* 0x0000007000037945 */ /* 0x000ff00003800000 */
[----:B---3--:R0:W5:Y:S04]  /*356c0*/  LD.E R14, desc[UR4][R6.64] ;  /* 0x00000004060e7980 */ /* 0x008168000c101900 */
[----:B------:R0:W5:Y:S01]  /*356d0*/  LD.E R15, desc[UR6][R6.64+0x4] ;  /* 0x00000406060f7980 */ /* 0x000162000c101900 */
[----:B--2---:R-:W-:-:S04]  /*356e0*/  LOP3.LUT R10, R10, 0x1, RZ, 0xfc, !PT ;  /* 0x000000010a0a7812 */ /* 0x004fc800078efcff */
[----:B------:R-:W-:-:S13]  /*356f0*/  ISETP.NE.AND P1, PT, R10, 0x3, PT ;  /* 0x000000030a00780c */ /* 0x000fda0003f25270 */
[----:B0-----:R-:W-:Y:S05]  /*35700*/  @!P1 BRA `(.L_x_2304) ;  /* 0x0000000000049947 */ /* 0x001fea0003800000 */
[----:B------:R-:W-:Y:S01]  /*35710*/  BPT.TRAP 0x1 ;  /* 0x000000040000795c */ /* 0x000fe20000300000 */
.L_x_2304:
[----:B------:R-:W-:Y:S05]  /*35720*/  BSYNC B3 ;  /* 0x0000000000037941 */ /* 0x000fea0003800000 */
.L_x_2303:
        /* <DEDUP_REMOVED lines=17> */
.L_x_2306:
[----:B------:R-:W-:Y:S05]  /*35840*/  BSYNC B3 ;  /* 0x0000000000037941 */ /* 0x000fea0003800000 */
.L_x_2305:
        /* <DEDUP_REMOVED lines=10> */
.L_x_2308:
[----:B------:R-:W-:Y:S05]  /*358f0*/  BSYNC B3 ;  /* 0x0000000000037941 */ /* 0x000fea0003800000 */
.L_x_2307:
[----:B------:R-:W2:Y:S04]  /*35900*/  LDL.64 R12, [R164] ;  /* 0x00000000a40c7983 */ /* 0x000ea80000100a00 */
[----:B0----5:R-:W3:Y:S04]  /*35910*/  LDL.64 R10, [R164+0x58] ;  /* 0x00005800a40a7983 */ /* 0x021ee80000100a00 */
[----:B------:R-:W4:Y:S04]  /*35920*/  LDL.64 R6, [R164+0x48] ;  /* 0x00004800a4067983 */ /* 0x000f280000100a00 */
[----:B------:R-:W4:Y:S01]  /*35930*/  LDL.64 R8, [R164+0x50] ;  /* 0x00005000a4087983 */ /* 0x000f220000100a00 */
[----:B------:R-:W-:-:S02]  /*35940*/  R2UR UR6, R4 ;  /* 0x00000000040672ca */ /* 0x000fc400000e0000 */
[C---:B------:R-:W-:Y:S01]  /*35950*/  R2UR UR7, R5.reuse ;  /* 0x00000000050772ca */ /* 0x040fe200000e0000 */
[----:B------:R-:W4:Y:S01]  /*35960*/  LDL R21, [R1+0x460] ;  /* 0x0004600001157983 */ /* 0x000f220000100800 */
[----:B------:R-:W-:Y:S02]  /*35970*/  R2UR UR4, R4 ;  /* 0x00000000040472ca */ /* 0x000fe400000e0000 */
[----:B------:R-:W-:-:S09]  /*35980*/  R2UR UR5, R5 ;  /* 0x00000000050572ca */ /* 0x000fd200000e0000 */
[----:B--2---:R-:W2:Y:S04]  /*35990*/  LD.E R17, desc[UR6][R12.64] ;  /* 0x000000060c117980 */ /* 0x004ea8000c101900 */
[----:B---3--:R-:W2:Y:S01]  /*359a0*/  LD.E.64 R12, desc[UR4][R10.64] ;  /* 0x000000040a0c7980 */ /* 0x008ea2000c101b00 */
[----:B------:R-:W-:Y:S05]  /*359b0*/  WARPSYNC.ALL ;  /* 0x0000000000007948 */ /* 0x000fea0003800000 */
[----:B------:R-:W-:-:S02]  /*359c0*/  R2UR UR6, R4 ;  /* 0x00000000040672ca */ /* 0x000fc400000e0000 */
[C---:B------:R-:W-:Y:S02]  /*359d0*/  R2UR UR7, R5.reuse ;  /* 0x00000000050772ca */ /* 0x040fe400000e0000 */
[----:B------:R-:W-:Y:S02]  /*359e0*/  R2UR UR4, R4 ;  /* 0x00000000040472ca */ /* 0x000fe400000e0000 */
[----:B------:R-:W-:-:S09]  /*359f0*/  R2UR UR5, R5 ;  /* 0x00000000050572ca */ /* 0x000fd200000e0000 */
[----:B----4-:R-:W3:Y:S04]  /*35a00*/  LD.E R20, desc[UR6][R6.64] ;  /* 0x0000000606147980 */ /* 0x010ee8000c101900 */
[----:B------:R-:W4:Y:S01]  /*35a10*/  LD.E.64 R14, desc[UR4][R8.64] ;  /* 0x00000004080e7980 */ /* 0x000f22000c101b00 */
[----:B------:R-:W-:Y:S01]  /*35a20*/  WARPGROUP.ARRIVE ;  /* 0x00000000000079c5 */ /* 0x000fe20000000000 */
[C---:B------:R-:W-:Y:S02]  /*35a30*/  R2UR UR8, R4.reuse ;  /* 0x00000000040872ca */ /* 0x040fe400000e0000 */
[----:B------:R-:W-:Y:S02]  /*35a40*/  R2UR UR9, R5 ;  /* 0x00000000050972ca */ /* 0x000fe400000e0000 */
[----:B------:R-:W-:-:S02]  /*35a50*/  R2UR UR10, R4 ;  /* 0x00000000040a72ca */ /* 0x000fc400000e0000 */
[----:B------:R-:W-:Y:S01]  /*35a60*/  R2UR UR11, R5 ;  /* 0x00000000050b72ca */ /* 0x000fe200000e0000 */
[----:B--2---:R-:W-:Y:S02]  /*35a70*/  IMAD R16, R17, 0xc00, R12 ;  /* 0x00000c0011107824 */ /* 0x004fe400078e020c */
[----:B------:R-:W-:-:S03]  /*35a80*/  IMAD.MOV.U32 R17, RZ, RZ, R13 ;  /* 0x000000ffff117224 */ /* 0x000fc600078e000d */
[----:B------:R-:W-:Y:S02]  /*35a90*/  R2UR UR6, R16 ;  /* 0x00000000100672ca */ /* 0x000fe400000e0000 */
[----:B------:R-:W-:Y:S02]  /*35aa0*/  R2UR UR7, R17 ;  /* 0x00000000110772ca */ /* 0x000fe400000e0000 */
[----:B---3--:R-:W-:Y:S02]  /*35ab0*/  ISETP.NE.U32.AND P1, PT, R20, RZ, PT ;  /* 0x000000ff1400720c */ /* 0x008fe40003f25070 */
[----:B----4-:R-:W-:Y:S02]  /*35ac0*/  R2UR UR4, R14 ;  /* 0x000000000e0472ca */ /* 0x010fe400000e0000 */
[----:B------:R-:W-:-:S09]  /*35ad0*/  R2UR UR5, R15 ;  /* 0x000000000f0572ca */ /* 0x000fd200000e0000 */
[----:B------:R-:W-:-:S05]  /*35ae0*/  VOTEU.ANY UP0, P1 ;  /* 0x00000000003f7886 */ /* 0x000fca0000800100 */
[----:B------:R-:W-:Y:S03]  /*35af0*/  HGMMA.64x96x16.F32 R24, gdesc[UR4], R24, UP0, gsb0 ;  /* 0x01600000041879f0 */ /* 0x000fe6000b800818 */
[----:B------:R-:W-:Y:S02]  /*35b00*/  WARPGROUP.DEPBAR.LE gsb0, 0x0 ;  /* 0x00008000000079c5 */ /* 0x000fe40000010000 */
[----:B------:R-:W-:Y:S04]  /*35b10*/  ST.E desc[UR8][R6.64], R191 ;  /* 0x000000bf06007985 */ /* 0x000fe8000c101908 */
[----:B------:R-:W2:Y:S01]  /*35b20*/  LD.E.64 R10, desc[UR10][R8.64] ;  /* 0x0000000a080a7980 */ /* 0x000ea2000c101b00 */
[----:B------:R-:W-:Y:S01]  /*35b30*/  VIADD R12, R16, 0x2 ;  /* 0x00000002100c7836 */ /* 0x000fe20000000000 */
[----:B------:R-:W-:-:S04]  /*35b40*/  R2UR UR7, R13 ;  /* 0x000000000d0772ca */ /* 0x000fc800000e0000 */
[----:B------:R-:W-:Y:S01]  /*35b50*/  R2UR UR6, R12 ;  /* 0x000000000c0672ca */ /* 0x000fe200000e0000 */
[----:B------:R-:W-:Y:S01]  /*35b60*/  WARPGROUP.ARRIVE ;  /* 0x00000000000079c5 */ /* 0x000fe20000000000 */
[C---:B------:R-:W-:Y:S02]  /*35b70*/  R2UR UR8, R4.reuse ;  /* 0x00000000040872ca */ /* 0x040fe400000e0000 */
        /* <DEDUP_REMOVED lines=208> */
[----:B------:R-:W-:-:S06]  /*36880*/  WARPGROUP.ARRIVE ;  /* 0x00000000000079c5 */ /* 0x000fcc0000000000 */
[----:B------:R-:W0:Y:S01]  /*36890*/  S2R R193, SR_TID.X ;  /* 0x0000000000c17919 */ /* 0x000e220000002100 */
[----:B------:R-:W-:Y:S02]  /*368a0*/  R2UR UR8, R4 ;  /* 0x00000000040872ca */ /* 0x000fe400000e0000 */
[----:B------:R-:W-:Y:S02]  /*368b0*/  R2UR UR9, R5 ;  /* 0x00000000050972ca */ /* 0x000fe400000e0000 */
[----:B0-----:R-:W-:Y:S01]  /*368c0*/  LOP3.LUT P2, RZ, R193, 0x7f, RZ, 0xc0, !PT ;  /* 0x0000007fc1ff7812 */ /* 0x001fe2000784c0ff */
[----:B--2---:R-:W-:Y:S01]  /*368d0*/  VIADD R10, R10, 0xc06 ;  /* 0x00000c060a0a7836 */ /* 0x004fe20000000000 */
[----:B------:R-:W-:-:S04]  /*368e0*/  R2UR UR5, R11 ;  /* 0x000000000b0572ca */ /* 0x000fc800000e0000 */
[----:B------:R-:W-:-:S13]  /*368f0*/  R2UR UR4, R10 ;  /* 0x000000000a0472ca */ /* 0x000fda00000e0000 */
[----:B------:R-:W-:Y:S03]  /*36900*/  HGMMA.64x96x16.F32 R24, gdesc[UR4], R24, gsb0 ;  /* 0x01600000041879f0 */ /* 0x000fe60008000818 */
[----:B------:R-:W-:Y:S02]  /*36910*/  WARPGROUP.DEPBAR.LE gsb0, 0x0 ;  /* 0x00008000000079c5 */ /* 0x000fe40000010000 */
[----:B------:R0:W-:Y:S04]  /*36920*/  ST.E desc[UR8][R6.64], R191 ;  /* 0x000000bf06007985 */ /* 0x0001e8000c101908 */
[----:B------:R-:W2:Y:S04]  /*36930*/  @!P2 LDL.64 R8, [R164+0x18] ;  /* 0x00001800a408a983 */ /* 0x000ea80000100a00 */
[----:B------:R-:W3:Y:S01]  /*36940*/  @!P2 LDL.64 R10, [R164] ;  /* 0x00000000a40aa983 */ /* 0x000ee20000100a00 */
[----:B------:R-:W-:-:S02]  /*36950*/  @!P2 R2UR UR4, R4 ;  /* 0x000000000404a2ca */ /* 0x000fc400000e0000 */
[C---:B------:R-:W-:Y:S02]  /*36960*/  @!P2 R2UR UR5, R5.reuse ;  /* 0x000000000505a2ca */ /* 0x040fe400000e0000 */
[----:B------:R-:W-:Y:S02]  /*36970*/  SHF.R.U32.HI R12, RZ, 0x7, R193 ;  /* 0x00000007ff0c7819 */ /* 0x000fe400000116c1 */
[----:B------:R-:W-:Y:S02]  /*36980*/  @!P2 R2UR UR6, R4 ;  /* 0x000000000406a2ca */ /* 0x000fe400000e0000 */
[----:B------:R-:W-:Y:S02]  /*36990*/  @!P2 R2UR UR7, R5 ;  /* 0x000000000507a2ca */ /* 0x000fe400000e0000 */
[----:B------:R-:W-:-:S05]  /*369a0*/  IADD3 R12, -R12, 0xb, RZ ;  /* 0x0000000b0c0c7810 */ /* 0x000fca0007ffe1ff */
[----:B------:R1:W-:Y:S06]  /*369b0*/  BAR.ARV R12, 0x100 ;  /* 0x0004000c0000751d */ /* 0x0003ec0000002000 */
[----:B--2---:R-:W0:Y:S04]  /*369c0*/  @!P2 LD.E.64 R8, desc[UR4][R8.64+0x30] ;  /* 0x000030040808a980 */ /* 0x004e28000c101b00 */
[----:B---3--:R-:W2:Y:S01]  /*369d0*/  @!P2 LD.E R10, desc[UR6][R10.64] ;  /* 0x000000060a0aa980 */ /* 0x008ea2000c101900 */
[----:B------:R-:W-:-:S02]  /*369e0*/  R2UR UR4, R4 ;  /* 0x00000000040472ca */ /* 0x000fc400000e0000 */
[----:B------:R-:W-:Y:S02]  /*369f0*/  R2UR UR5, R5 ;  /* 0x00000000050572ca */ /* 0x000fe400000e0000 */
[----:B0-----:R-:W-:-:S05]  /*36a00*/  @!P2 MOV R7, R8 ;  /* 0x000000080007a202 */ /* 0x001fca0000000f00 */
[----:B--2---:R-:W-:-:S05]  /*36a10*/  @!P2 IMAD R6, R10, 0x8, R7 ;  /* 0x000000080a06a824 */ /* 0x004fca00078e0207 */
[----:B------:R-:W-:-:S04]  /*36a20*/  @!P2 PRMT R6, RZ, 0x654, R6 ;  /* 0x00000654ff06a816 */ /* 0x000fc80000000006 */
[----:B------:R0:W-:Y:S02]  /*36a30*/  @!P2 SYNCS.ARRIVE.TRANS64.RED.A1T0 RZ, [R6+URZ], RZ ;  /* 0x000000ff06ffa9a7 */ /* 0x0001e4000810043f */
[----:B0-----:R-:W2:Y:S01]  /*36a40*/  LD.E R6, desc[UR4][R2.64+0x24] ;  /* 0x0000240402067980 */ /* 0x001ea2000c101900 */
[----:B------:R-:W-:Y:S02]  /*36a50*/  R2UR UR4, R4 ;  /* 0x00000000040472ca */ /* 0x000fe400000e0000 */
[----:B------:R-:W-:-:S13]  /*36a60*/  R2UR UR5, R5 ;  /* 0x00000000050572ca */ /* 0x000fda00000e0000 */
[----:B------:R-:W3:Y:S01]  /*36a70*/  LD.E R13, desc[UR4][R2.64] ;  /* 0x00000004020d7980 */ /* 0x000ee2000c101900 */
[C---:B------:R-:W-:Y:S02]  /*36a80*/  R2UR UR4, R4.reuse ;  /* 0x00000000040472ca */ /* 0x040fe400000e0000 */
[C---:B------:R-:W-:Y:S01]  /*36a90*/  R2UR UR5, R5.reuse ;  /* 0x00000000050572ca */ /* 0x040fe200000e0000 */
[----:B------:R-:W-:Y:S01]  /*36aa0*/  IMAD.MOV.U32 R7, RZ, RZ, R22 ;  /* 0x000000ffff077224 */ /* 0x000fe200078e0016 */
[C---:B------:R-:W-:Y:S02]  /*36ab0*/  R2UR UR14, R4.reuse ;  /* 0x00000000040e72ca */ /* 0x040fe400000e0000 */
[C---:B------:R-:W-:Y:S02]  /*36ac0*/  R2UR UR15, R5.reuse ;  /* 0x00000000050f72ca */ /* 0x040fe400000e0000 */
[----:B------:R-:W-:Y:S02]  /*36ad0*/  R2UR UR10, R4 ;  /* 0x00000000040a72ca */ /* 0x000fe400000e0000 */
[----:B------:R-:W-:-:S02]  /*36ae0*/  R2UR UR11, R5 ;  /* 0x00000000050b72ca */ /* 0x000fc400000e0000 */
[C---:B------:R-:W-:Y:S02]  /*36af0*/  R2UR UR8, R4.reuse ;  /* 0x00000000040872ca */ /* 0x040fe400000e0000 */
[----:B------:R-:W-:Y:S02]  /*36b00*/  R2UR UR9, R5 ;  /* 0x00000000050972ca */ /* 0x000fe400000e0000 */
[----:B------:R-:W-:-:S03]  /*36b10*/  R2UR UR12, R4 ;  /* 0x00000000040c72ca */ /* 0x000fc600000e0000 */
[----:B------:R-:W4:Y:S01]  /*36b20*/  LD.E R76, desc[UR14][R2.64+0x18] ;  /* 0x0000180e024c7980 */ /* 0x000f22000c101900 */
[----:B------:R-:W-:-:S03]  /*36b30*/  R2UR UR13, R5 ;  /* 0x00000000050d72ca */ /* 0x000fc600000e0000 */
[----:B------:R-:W4:Y:S04]  /*36b40*/  LD.E R73, desc[UR10][R2.64+0xc] ;  /* 0x00000c0a02497980 */ /* 0x000f28000c101900 */
[----:B------:R-:W4:Y:S06]  /*36b50*/  LD.E R74, desc[UR8][R2.64+0x10] ;  /* 0x00001008024a7980 */ /* 0x000f2c000c101900 */
[----:B------:R-:W4:Y:S01]  /*36b60*/  LD.E R75, desc[UR12][R2.64+0x14] ;  /* 0x0000140c024b7980 */ /* 0x000f22000c101900 */
[----:B--2---:R-:W-:Y:S01]  /*36b70*/  ISETP.NE.AND P1, PT, R6, 0x1, PT ;  /* 0x000000010600780c */ /* 0x004fe20003f25270 */
[----:B------:R-:W-:-:S05]  /*36b80*/  IMAD.MOV.U32 R6, RZ, RZ, R21 ;  /* 0x000000ffff067224 */ /* 0x000fca00078e0015 */
[----:B------:R3:W2:Y:S07]  /*36b90*/  LD.E R14, desc[UR4][R6.64] ;  /* 0x00000004060e7980 */ /* 0x0006ae000c101900 */
[C---:B------:R-:W-:Y:S02]  /*36ba0*/  @P1 R2UR UR4, R4.reuse ;  /* 0x00000000040412ca */ /* 0x040fe400000e0000 */
[----:B------:R-:W-:Y:S02]  /*36bb0*/  @P1 R2UR UR5, R5 ;  /* 0x00000000050512ca */ /* 0x000fe400000e0000 */
[----:B------:R-:W-:-:S02]  /*36bc0*/  @P1 R2UR UR6, R4 ;  /* 0x00000000040612ca */ /* 0x000fc400000e0000 */
[----:B------:R-:W-:-:S09]  /*36bd0*/  @P1 R2UR UR7, R5 ;  /* 0x00000000050712ca */ /* 0x000fd200000e0000 */
[----:B------:R-:W2:Y:S04]  /*36be0*/  @P1 LD.E R20, desc[UR4][R2.64+0x28] ;  /* 0x0000280402141980 */ /* 0x000ea8000c101900 */
[----:B------:R-:W2:Y:S01]  /*36bf0*/  @P1 LD.E R17, desc[UR6][R2.64+0x2c] ;  /* 0x00002c0602111980 */ /* 0x000ea2000c101900 */
[C---:B------:R-:W-:Y:S02]  /*36c00*/  R2UR UR4, R4.reuse ;  /* 0x00000000040472ca */ /* 0x040fe400000e0000 */
[C---:B------:R-:W-:Y:S02]  /*36c10*/  R2UR UR5, R5.reuse ;  /* 0x00000000050572ca */ /* 0x040fe400000e0000 */
[----:B------:R-:W-:Y:S02]  /*36c20*/  R2UR UR6, R4 ;  /* 0x00000000040672ca */ /* 0x000fe400000e0000 */
[----:B------:R-:W-:-:S09]  /*36c30*/  R2UR UR7, R5 ;  /* 0x00000000050772ca */ /* 0x000fd200000e0000 */
[----:B------:R-:W2:Y:S04]  /*36c40*/  LD.E R21, desc[UR4][R2.64+0x8] ;  /* 0x0000080402157980 */ /* 0x000ea8000c101900 */
[----:B------:R-:W2:Y:S01]  /*36c50*/  LD.E R72, desc[UR6][R2.64+0x4] ;  /* 0x0000040602487980 */ /* 0x000ea2000c101900 */
[----:B---3--:R-:W-:-:S04]  /*36c60*/  SHF.R.S32.HI R6, RZ, 0x1f, R13 ;  /* 0x0000001fff067819 */ /* 0x008fc8000001140d */
[----:B------:R-:W-:-:S04]  /*36c70*/  LEA.HI R7, R6, R13, RZ, 0x7 ;  /* 0x0000000d06077211 */ /* 0x000fc800078f38ff */
[----:B------:R-:W-:-:S05]  /*36c80*/  LOP3.LUT R8, R7, 0xffffff80, RZ, 0xc0, !PT ;  /* 0xffffff8007087812 */ /* 0x000fca00078ec0ff */
[----:B------:R-:W-:-:S05]  /*36c90*/  IMAD.IADD R8, R13, 0x1, -R8 ;  /* 0x000000010d087824 */ /* 0x000fca00078e0a08 */
[----:B------:R-:W-:Y:S02]  /*36ca0*/  SHF.R.S32.HI R9, RZ, 0x1f, R8 ;  /* 0x0000001fff097819 */ /* 0x000fe40000011408 */
[----:B------:R-:W-:Y:S02]  /*36cb0*/  LEA.HI R15, R6, R13, RZ, 0x2 ;  /* 0x0000000d060f7211 */ /* 0x000fe400078f10ff */
[CC--:B------:R-:W-:Y:S02]  /*36cc0*/  LEA.HI R10, R9.reuse, R8.reuse, RZ, 0x2 ;  /* 0x00000008090a7211 */ /* 0x0c0fe400078f10ff */
[----:B------:R-:W-:Y:S02]  /*36cd0*/  LEA.HI R9, R9, R8, RZ, 0x5 ;  /* 0x0000000809097211 */ /* 0x000fe400078f28ff */
[--C-:B------:R-:W-:Y:S02]  /*36ce0*/  SHF.R.S32.HI R11, RZ, 0x2, R10.reuse ;  /* 0x00000002ff0b7819 */ /* 0x100fe4000001140a */
[----:B-1----:R-:W-:-:S02]  /*36cf0*/  SHF.R.S32.HI R12, RZ, 0x1f, R10 ;  /* 0x0000001fff0c7819 */ /* 0x002fc4000001140a */
[----:B------:R-:W-:Y:S02]  /*36d00*/  LOP3.LUT R16, R15, 0xfffffffc, RZ, 0xc0, !PT ;  /* 0xfffffffc0f107812 */ /* 0x000fe400078ec0ff */
[----:B------:R-:W-:Y:S02]  /*36d10*/  SHF.R.S32.HI R6, RZ, 0x7, R7 ;  /* 0x00000007ff067819 */ /* 0x000fe40000011407 */
[----:B------:R-:W-:Y:S01]  /*36d20*/  LEA.HI R12, R12, R11, RZ, 0x3 ;  /* 0x0000000b0c0c7211 */ /* 0x000fe200078f18ff */
[----:B------:R-:W-:Y:S01]  /*36d30*/  IMAD.IADD R16, R13, 0x1, -R16 ;  /* 0x000000010d107824 */ /* 0x000fe200078e0a10 */
[----:B------:R-:W-:Y:S02]  /*36d40*/  SHF.R.S32.HI R9, RZ, 0x5, R9 ;  /* 0x00000005ff097819 */ /* 0x000fe40000011409 */
[----:B------:R-:W-:Y:S02]  /*36d50*/  LEA.HI R7, R7, R6, RZ, 0x1 ;  /* 0x0000000607077211 */ /* 0x000fe400078f08ff */
[----:B------:R-:W-:-:S02]  /*36d60*/  LOP3.LUT R12, R12, 0xfffffff8, RZ, 0xc0, !PT ;  /* 0xfffffff80c0c7812 */ /* 0x000fc400078ec0ff */
[----:B------:R-:W-:-:S03]  /*36d70*/  LOP3.LUT R7, R7, 0x3fffffe, RZ, 0xc0, !PT ;  /* 0x03fffffe07077812 */ /* 0x000fc600078ec0ff */
[----:B------:R-:W-:Y:S02]  /*36d80*/  IMAD.IADD R12, R11, 0x1, -R12 ;  /* 0x000000010b0c7824 */ /* 0x000fe400078e0a0c */
[----:B------:R-:W-:Y:S01]  /*36d90*/  IMAD.IADD R7, R6, 0x1, -R7 ;  /* 0x0000000106077824 */ /* 0x000fe200078e0a07 */
[----:B----4-:R-:W-:Y:S01]  /*36da0*/  ISETP.GE.AND P2, PT, R76, 0x1, PT ;  /* 0x000000014c00780c */ /* 0x010fe20003f46270 */
[----:B------:R-:W-:Y:S01]  /*36db0*/  BSSY B3, `(.L_x_2310) ;  /* 0x000003a000037945 */ /* 0x000fe20003800000 */
[----:B------:R-:W-:Y:S02]  /*36dc0*/  IMAD R75, R0, -0x60, R75 ;  /* 0xffffffa0004b7824 */ /* 0x000fe400078e024b */
[----:B--2---:R-:W-:Y:S01]  /*36dd0*/  IMAD R13, R14, 0x8, R9 ;  /* 0x000000080e0d7824 */ /* 0x004fe200078e0209 */
[----:B------:R-:W-:-:S03]  /*36de0*/  LEA.HI R9, R16, R16, RZ, 0x1 ;  /* 0x0000001010097211 */ /* 0x000fc600078f08ff */
[----:B------:R-:W-:Y:S01]  /*36df0*/  IMAD.U32 R12, R13, 0x10, R12 ;  /* 0x000000100d0c7824 */ /* 0x000fe200078e000c */
[----:B------:R-:W-:-:S03]  /*36e00*/  LOP3.LUT R9, R9, 0x1ffffffe, RZ, 0xc0, !PT ;  /* 0x1ffffffe09097812 */ /* 0x000fc600078ec0ff */
[----:B------:R-:W-:Y:S02]  /*36e10*/  IMAD R12, R7, 0x40, R12 ;  /* 0x00000040070c7824 */ /* 0x000fe400078e020c */
[----:B------:R-:W-:-:S04]  /*36e20*/  IMAD.IADD R9, R16, 0x1, -R9 ;  /* 0x0000000110097824 */ /* 0x000fc800078e0a09 */
[----:B------:R-:W-:-:S04]  /*36e30*/  IMAD R9, R9, 0x8, R12 ;  /* 0x0000000809097824 */ /* 0x000fc800078e020c */
[----:B------:R-:W-:-:S05]  /*36e40*/  @P1 IMAD.HI.U32 R20, R9, R20, RZ ;  /* 0x0000001409141227 */ /* 0x000fca00078e00ff */
[----:B------:R-:W-:Y:S01]  /*36e50*/  @P1 SHF.R.U32.HI R9, RZ, R17, R20 ;  /* 0x00000011ff091219 */ /* 0x000fe20000011614 */
[----:B------:R-:W-:Y:S01]  /*36e60*/  IMAD.MOV.U32 R13, RZ, RZ, -0x60 ;  /* 0xffffffa0ff0d7424 */ /* 0x000fe200078e00ff */
[----:B------:R-:W-:-:S03]  /*36e70*/  LOP3.LUT R7, R10, 0x7ffffffc, RZ, 0xc0, !PT ;  /* 0x7ffffffc0a077812 */ /* 0x000fc600078ec0ff */
[----:B------:R-:W0:Y:S01]  /*36e80*/  SHFL.IDX PT, R11, R9, RZ, 0x1c1f ;  /* 0x001c1fff090b7589 */ /* 0x000e2200000e0000 */
[----:B------:R-:W-:Y:S02]  /*36e90*/  IMAD R6, R0, R13, 0x1 ;  /* 0x0000000100067424 */ /* 0x000fe400078e020d */
[----:B------:R-:W-:-:S04]  /*36ea0*/  IMAD.IADD R7, R8, 0x1, -R7 ;  /* 0x0000000108077824 */ /* 0x000fc800078e0a07 */
[----:B------:R-:W-:Y:S01]  /*36eb0*/  IMAD R6, R7, -0x2, R6 ;  /* 0xfffffffe07067824 */ /* 0x000fe200078e0206 */
[----:B------:R-:W-:-:S04]  /*36ec0*/  LOP3.LUT R8, RZ, R73, RZ, 0x33, !PT ;  /* 0x00000049ff087212 */ /* 0x000fc800078e33ff */
[----:B------:R-:W-:Y:S01]  /*36ed0*/  IADD3 R7, -R72, R6, R21 ;  /* 0x0000000648077210 */ /* 0x000fe20007ffe115 */
[----:B------:R-:W-:-:S04]  /*36ee0*/  VIADD R12, R6, 0xffffffff ;  /* 0xffffffff060c7836 */ /* 0x000fc80000000000 */
[C---:B------:R-:W-:Y:S02]  /*36ef0*/  IMAD.IADD R74, R7.reuse, 0x1, R74 ;  /* 0x00000001074a7824 */ /* 0x040fe400078e024a */
[----:B------:R-:W-:Y:S02]  /*36f00*/  IMAD.IADD R10, R7, 0x1, R8 ;  /* 0x00000001070a7824 */ /* 0x000fe400078e0208 */
[--C-:B0-----:R-:W-:Y:S02]  /*36f10*/  IMAD.IADD R7, R74, 0x1, R11.reuse ;  /* 0x000000014a077824 */ /* 0x101fe400078e020b */
[----:B------:R-:W-:Y:S01]  /*36f20*/  IMAD.IADD R6, R10, 0x1, R11 ;  /* 0x000000010a067824 */ /* 0x000fe200078e020b */
[----:B------:R-:W-:Y:S06]  /*36f30*/  @!P2 BRA `(.L_x_2311) ;  /* 0x000000000084a947 */ /* 0x000fec0003800000 */
[----:B------:R-:W-:Y:S01]  /*36f40*/  IADD3 R11, -R72, R21, R11 ;  /* 0x00000015480b7210 */ /* 0x000fe20007ffe10b */
[----:B------:R-:W-:Y:S03]  /*36f50*/  BSSY B4, `(.L_x_2312) ;  /* 0x000001c000047945 */ /* 0x000fe60003800000 */
[----:B------:R-:W-:-:S13]  /*36f60*/  ISETP.GT.AND P1, PT, R11, -0x1, PT ;  /* 0xffffffff0b00780c */ /* 0x000fda0003f24270 */
[----:B------:R-:W-:Y:S05]  /*36f70*/  @P1 BRA `(.L_x_2313) ;  /* 0x00000000003c1947 */ /* 0x000fea0003800000 */
[----:B------:R-:W-:Y:S01]  /*36f80*/  ISETP.NE.AND P1, PT, R76, 0x1, PT ;  /* 0x000000014c00780c */ /* 0x000fe20003f25270 */
[----:B------:R-:W-:Y:S01]  /*36f90*/  BSSY B5, `(.L_x_2314) ;  /* 0x000000b000057945 */ /* 0x000fe20003800000 */
[----:B------:R-:W-:-:S11]  /*36fa0*/  LOP3.LUT R11, RZ, R11, RZ, 0x33, !PT ;  /* 0x0000000bff0b7212 */ /* 0x000fd600078e33ff */
[----:B------:R-:W-:Y:S05]  /*36fb0*/  @!P1 BRA `(.L_x_2315) ;  /* 0x0000000000209947 */ /* 0x000fea0003800000 */
[C---:B------:R-:W-:Y:S02]  /*36fc0*/  R2UR UR4, R4.reuse ;  /* 0x00000000040472ca */ /* 0x040fe400000e0000 */
[C---:B------:R-:W-:Y:S02]  /*36fd0*/  R2UR UR5, R5.reuse ;  /* 0x00000000050572ca */ /* 0x040fe400000e0000 */
[----:B------:R-:W-:Y:S02]  /*36fe0*/  R2UR UR6, R4 ;  /* 0x00000000040672ca */ /* 0x000fe400000e0000 */
[----:B------:R-:W-:-:S09]  /*36ff0*/  R2UR UR7, R5 ;  /* 0x00000000050772ca */ /* 0x000fd200000e0000 */
[----:B------:R-:W2:Y:S04]  /*37000*/  LD.E R8, desc[UR4][R2.64+0x1c] ;  /* 0x00001c0402087980 */ /* 0x000ea8000c101900 */
[----:B------:R-:W3:Y:S01]  /*37010*/  LD.E R13, desc[UR6][R2.64+0x20] ;  /* 0x00002006020d7980 */ /* 0x000ee2000c101900 */
[----:B--2---:R-:W-:-:S05]  /*37020*/  IMAD.HI.U32 R8, R11, R8, RZ ;  /* 0x000000080b087227 */ /* 0x004fca00078e00ff */
[----:B---3--:R-:W-:-:S07]  /*37030*/  SHF.R.U32.HI R11, RZ, R13, R8 ;  /* 0x0000000dff0b7219 */ /* 0x008fce0000011608 */
.L_x_2315:
[----:B------:R-:W-:Y:S05]  /*37040*/  BSYNC B5 ;  /* 0x0000000000057941 */ /* 0x000fea0003800000 */
.L_x_2314:
[----:B------:R-:W-:Y:S01]  /*37050*/  LOP3.LUT R11, RZ, R11, RZ, 0x33, !PT ;  /* 0x0000000bff0b7212 */ /* 0x000fe200078e33ff */
[----:B------:R-:W-:Y:S06]  /*37060*/  BRA `(.L_x_2316) ;  /* 0x0000000000287947 */ /* 0x000fec0003800000 */
.L_x_2313:
[----:B------:R-:W-:-:S13]  /*37070*/  ISETP.NE.AND P1, PT, R76, 0x1, PT ;  /* 0x000000014c00780c */ /* 0x000fda0003f25270 */
        /* <DEDUP_REMOVED lines=9> */
.L_x_2316:
[----:B------:R-:W-:Y:S05]  /*37110*/  BSYNC B4 ;  /* 0x0000000000047941 */ /* 0x000fea0003800000 */
.L_x_2312:
[----:B------:R-:W-:-:S05]  /*37120*/  IMAD R11, R76, R11, R12 ;  /* 0x0000000b4c0b7224 */ /* 0x000fca00078e020c */
[----:B------:R-:W-:Y:S02]  /*37130*/  VIMNMX R6, R6, R11, !PT ;  /* 0x0000000b06067248 */ /* 0x000fe40007fe0100 */
[----:B------:R-:W-:-:S07]  /*37140*/  VIADDMNMX R7, R11, R76, R7, PT ;  /* 0x0000004c0b077246 */ /* 0x000fce0003800107 */
.L_x_2311:
[----:B------:R-:W-:Y:S05]  /*37150*/  BSYNC B3 ;  /* 0x0000000000037941 */ /* 0x000fea0003800000 */
.L_x_2310:
[C---:B------:R-:W-:Y:S01]  /*37160*/  ISETP.GE.AND P2, PT, R75.reuse, 0x9, PT ;  /* 0x000000094b00780c */ /* 0x040fe20003f46270 */
[----:B------:R-:W0:Y:S01]  /*37170*/  SHFL.IDX PT, R9, R9, 0x1, 0x1c1f ;  /* 0x003c1f0009097f89 */ /* 0x000e2200000e0000 */
[----:B------:R-:W-:Y:S01]  /*37180*/  ISETP.GE.AND P1, PT, R75, 0x2, PT ;  /* 0x000000024b00780c */ /* 0x000fe20003f26270 */
[----:B------:R-:W-:Y:S01]  /*37190*/  BSSY B3, `(.L_x_2317) ;  /* 0x0000097000037945 */ /* 0x000fe20003800000 */
[C---:B------:R-:W-:Y:S02]  /*371a0*/  ISETP.GT.AND P3, PT, R6.reuse, 0x8, !P2 ;  /* 0x000000080600780c */ /* 0x040fe40005764270 */
[----:B------:R-:W-:Y:S02]  /*371b0*/  ISETP.GT.AND P4, PT, R6, 0x1, !P1 ;  /* 0x000000010600780c */ /* 0x000fe40004f84270 */
[----:B------:R-:W-:Y:S02]  /*371c0*/  ISETP.LT.OR P3, PT, R7, 0x9, P3 ;  /* 0x000000090700780c */ /* 0x000fe40001f61670 */
[----:B------:R-:W-:-:S02]  /*371d0*/  ISETP.GE.AND P5, PT, R75, 0xa, PT ;  /* 0x0000000a4b00780c */ /* 0x000fc40003fa6270 */
[----:B------:R-:W-:Y:S02]  /*371e0*/  FSEL R28, R28, -INF , !P3 ;  /* 0xff8000001c1c7808 */ /* 0x000fe40005800000 */
[----:B------:R-:W-:Y:S02]  /*371f0*/  ISETP.LT.OR P4, PT, R7, 0x2, P4 ;  /* 0x000000020700780c */ /* 0x000fe40002781670 */
[----:B------:R-:W-:Y:S02]  /*37200*/  ISETP.GT.AND P3, PT, R6, 0x9, !P5 ;  /* 0x000000090600780c */ /* 0x000fe40006f64270 */
[----:B------:R-:W-:Y:S02]  /*37210*/  FSEL R25, R25, -INF , !P4 ;  /* 0xff80000019197808 */ /* 0x000fe40006000000 */
[----:B------:R-:W-:Y:S02]  /*37220*/  ISETP.LT.OR P3, PT, R7, 0xa, P3 ;  /* 0x0000000a0700780c */ /* 0x000fe40001f61670 */
[----:B------:R-:W-:-:S02]  /*37230*/  ISETP.GE.AND P4, PT, R75, 0x11, PT ;  /* 0x000000114b00780c */ /* 0x000fc40003f86270 */
[----:B------:R-:W-:Y:S01]  /*37240*/  FSEL R29, R29, -INF , !P3 ;  /* 0xff8000001d1d7808 */ /* 0x000fe20005800000 */
[--C-:B0-----:R-:W-:Y:S01]  /*37250*/  IMAD.IADD R11, R74, 0x1, R9.reuse ;  /* 0x000000014a0b7824 */ /* 0x101fe200078e0209 */
[----:B------:R-:W-:Y:S01]  /*37260*/  ISETP.GT.AND P3, PT, R6, 0x10, !P4 ;  /* 0x000000100600780c */ /* 0x000fe20006764270 */
[----:B------:R-:W-:Y:S01]  /*37270*/  IMAD.IADD R8, R10, 0x1, R9 ;  /* 0x000000010a087824 */ /* 0x000fe200078e0209 */
[----:B------:R-:W-:Y:S02]  /*37280*/  P2R R15, PR, RZ, 0x10 ;  /* 0x00000010ff0f7803 */ /* 0x000fe40000000000 */
[----:B------:R-:W-:Y:S02]  /*37290*/  ISETP.LT.OR P3, PT, R7, 0x11, P3 ;  /* 0x000000110700780c */ /* 0x000fe40001f61670 */
[----:B------:R-:W-:Y:S02]  /*372a0*/  ISETP.GE.AND P4, PT, R75, 0x12, PT ;  /* 0x000000124b00780c */ /* 0x000fe40003f86270 */
[----:B------:R-:W-:-:S02]  /*372b0*/  FSEL R32, R32, -INF , !P3 ;  /* 0xff80000020207808 */ /* 0x000fc40005800000 */
[C---:B------:R-:W-:Y:S02]  /*372c0*/  ISETP.GT.AND P3, PT, R6.reuse, 0x11, !P4 ;  /* 0x000000110600780c */ /* 0x040fe40006764270 */
        /* <DEDUP_REMOVED lines=114> */
.L_x_2322:
[----:B------:R-:W-:Y:S05]  /*379f0*/  BSYNC B5 ;  /* 0x0000000000057941 */ /* 0x000fea0003800000 */
.L_x_2321:
[----:B------:R-:W-:Y:S01]  /*37a00*/  LOP3.LUT R21, RZ, R21, RZ, 0x33, !PT ;  /* 0x00000015ff157212 */ /* 0x000fe200078e33ff */
[----:B------:R-:W-:Y:S06]  /*37a10*/  BRA `(.L_x_2323) ;  /* 0x0000000000287947 */ /* 0x000fec0003800000 */
.L_x_2320:
        /* <DEDUP_REMOVED lines=10> */
.L_x_2323:
[----:B------:R-:W-:Y:S05]  /*37ac0*/  BSYNC B4 ;  /* 0x0000000000047941 */ /* 0x000fea0003800000 */
.L_x_2319:
[----:B------:R-:W-:-:S05]  /*37ad0*/  IMAD R21, R76, R21, R12 ;  /* 0x000000154c157224 */ /* 0x000fca00078e020c */
[----:B------:R-:W-:Y:S02]  /*37ae0*/  VIADDMNMX R11, R21, R76, R11, PT ;  /* 0x0000004c150b7246 */ /* 0x000fe4000380010b */
[----:B------:R-:W-:-:S07]  /*37af0*/  VIMNMX R8, R8, R21, !PT ;  /* 0x0000001508087248 */ /* 0x000fce0007fe0100 */
.L_x_2318:
[----:B------:R-:W-:Y:S05]  /*37b00*/  BSYNC B3 ;  /* 0x0000000000037941 */ /* 0x000fea0003800000 */
.L_x_2317:
[----:B------:R-:W2:Y:S01]  /*37b10*/  LDL.64 R6, [R164+0x70] ;  /* 0x00007000a4067983 */ /* 0x000ea20000100a00 */
[----:B------:R-:W-:Y:S02]  /*37b20*/  R2UR UR4, R4 ;  /* 0x00000000040472ca */ /* 0x000fe400000e0000 */
[----:B------:R-:W-:Y:S02]  /*37b30*/  R2UR UR5, R5 ;  /* 0x00000000050572ca */ /* 0x000fe400000e0000 */
[C---:B------:R-:W-:Y:S02]  /*37b40*/  ISETP.GT.AND P1, PT, R8.reuse, 0x1, !P1 ;  /* 0x000000010800780c */ /* 0x040fe40004f24270 */
[----:B------:R-:W-:Y:S02]  /*37b50*/  ISETP.GT.AND P2, PT, R8, 0x8, !P2 ;  /* 0x000000080800780c */ /* 0x000fe40005744270 */
[C---:B------:R-:W-:Y:S02]  /*37b60*/  ISETP.LT.OR P1, PT, R11.reuse, 0x2, P1 ;  /* 0x000000020b00780c */ /* 0x040fe40000f21670 */
[----:B------:R-:W-:-:S02]  /*37b70*/  ISETP.LT.OR P2, PT, R11, 0x9, P2 ;  /* 0x000000090b00780c */ /* 0x000fc40001741670 */
[----:B------:R-:W-:Y:S02]  /*37b80*/  FSEL R27, R27, -INF , !P1 ;  /* 0xff8000001b1b7808 */ /* 0x000fe40004800000 */
[----:B------:R-:W-:Y:S02]  /*37b90*/  ISETP.NE.AND P1, PT, R14, RZ, PT ;  /* 0x000000ff0e00720c */ /* 0x000fe40003f25270 */
[----:B------:R-:W-:Y:S02]  /*37ba0*/  FSEL R30, R30, -INF , !P2 ;  /* 0xff8000001e1e7808 */ /* 0x000fe40005000000 */
[----:B------:R-:W-:Y:S02]  /*37bb0*/  ISETP.GT.AND P1, PT, R8, 0x9, !P1 ;  /* 0x000000090800780c */ /* 0x000fe40004f24270 */
[----:B------:R-:W-:Y:S02]  /*37bc0*/  ISETP.NE.AND P2, PT, R20, RZ, PT ;  /* 0x000000ff1400720c */ /* 0x000fe40003f45270 */
[----:B------:R-:W-:-:S02]  /*37bd0*/  ISETP.LT.OR P1, PT, R11, 0xa, P1 ;  /* 0x0000000a0b00780c */ /* 0x000fc40000f21670 */
[----:B------:R-:W-:Y:S02]  /*37be0*/  ISETP.NE.AND P6, PT, R73, RZ, PT ;  /* 0x000000ff4900720c */ /* 0x000fe40003fc5270 */
        /* <DEDUP_REMOVED lines=62> */
[----:B------:R-:W-:Y:S02]  /*37fd0*/  ISETP.NE.AND P6, PT, R24, RZ, PT ;  /* 0x000000ff1800720c */ /* 0x000fe40003fc5270 */
[----:B------:R-:W-:-:S04]  /*37fe0*/  ISETP.LT.OR P1, PT, R11, 0x1, P1 ;  /* 0x000000010b00780c */ /* 0x000fc80000f21670 */
[----:B------:R-:W-:Y:S01]  /*37ff0*/  FSEL R26, R26, -INF , !P1 ;  /* 0xff8000001a1a7808 */ /* 0x000fe20004800000 */
[----:B--2---:R-:W2:Y:S01]  /*38000*/  LD.E.64 R2, desc[UR4][R6.64] ;  /* 0x0000000406027980 */ /* 0x004ea2000c101b00 */
[C---:B------:R-:W-:Y:S02]  /*38010*/  ISETP.GT.AND P1, PT, R8.reuse, 0x49, !P2 ;  /* 0x000000490800780c */ /* 0x040fe40005724270 */
[C---:B------:R-:W-:Y:S01]  /*38020*/  ISETP.GT.AND P3, PT, R8.reuse, 0x50, !P3 ;  /* 0x000000500800780c */ /* 0x040fe20005f64270 */
[----:B------:R-:W3:Y:S01]  /*38030*/  LD.E R15, desc[UR4][R6.64+0x10] ;  /* 0x00001004060f7980 */ /* 0x000ee2000c101900 */
[C---:B------:R-:W-:Y:S02]  /*38040*/  ISETP.GT.AND P4, PT, R8.reuse, 0x51, !P4 ;  /* 0x000000510800780c */ /* 0x040fe40006784270 */
[C---:B------:R-:W-:Y:S02]  /*38050*/  ISETP.GT.AND P5, PT, R8.reuse, 0x58, !P5 ;  /* 0x000000580800780c */ /* 0x040fe40006fa4270 */
[----:B------:R-:W-:-:S02]  /*38060*/  ISETP.GT.AND P2, PT, R8, 0x59, !P6 ;  /* 0x000000590800780c */ /* 0x000fc40007744270 */
[C---:B------:R-:W-:Y:S02]  /*38070*/  ISETP.LT.OR P1, PT, R11.reuse, 0x4a, P1 ;  /* 0x0000004a0b00780c */ /* 0x040fe40000f21670 */
[----:B------:R-:W-:Y:S02]  /*38080*/  ISETP.LT.OR P3, PT, R11, 0x51, P3 ;  /* 0x000000510b00780c */ /* 0x000fe40001f61670 */
[----:B------:R-:W-:Y:S02]  /*38090*/  FSEL R63, R63, -INF , !P1 ;  /* 0xff8000003f3f7808 */ /* 0x000fe40004800000 */
[C---:B------:R-:W-:Y:S02]  /*380a0*/  ISETP.LT.OR P4, PT, R11.reuse, 0x52, P4 ;  /* 0x000000520b00780c */ /* 0x040fe40002781670 */
[----:B------:R-:W-:Y:S02]  /*380b0*/  FSEL R66, R66, -INF , !P3 ;  /* 0xff80000042427808 */ /* 0x000fe40005800000 */
[----:B------:R-:W-:-:S02]  /*380c0*/  ISETP.LT.OR P5, PT, R11, 0x59, P5 ;  /* 0x000000590b00780c */ /* 0x000fc40002fa1670 */
[----:B------:R-:W-:Y:S02]  /*380d0*/  FSEL R67, R67, -INF , !P4 ;  /* 0xff80000043437808 */ /* 0x000fe40006000000 */
[----:B------:R-:W-:Y:S02]  /*380e0*/  ISETP.LT.OR P2, PT, R11, 0x5a, P2 ;  /* 0x0000005a0b00780c */ /* 0x000fe40001741670 */
[----:B------:R-:W-:Y:S02]  /*380f0*/  FSEL R70, R70, -INF , !P5 ;  /* 0xff80000046467808 */ /* 0x000fe40006800000 */
[----:B------:R-:W-:Y:S02]  /*38100*/  R2UR UR6, R4 ;  /* 0x00000000040672ca */ /* 0x000fe400000e0000 */
[----:B------:R-:W-:Y:S02]  /*38110*/  R2UR UR7, R5 ;  /* 0x00000000050772ca */ /* 0x000fe400000e0000 */
[----:B------:R-:W-:-:S11]  /*38120*/  FSEL R71, R71, -INF , !P2 ;  /* 0xff80000047477808 */ /* 0x000fd60005000000 */
[----:B------:R-:W4:Y:S01]  /*38130*/  LD.E R14, desc[UR6][R6.64+0x14] ;  /* 0x00001406060e7980 */ /* 0x000f22000c101900 */
[----:B--2---:R-:W-:Y:S02]  /*38140*/  FMNMX.FTZ R10, R156, R2, !PT ;  /* 0x000000029c0a7209 */ /* 0x004fe40007810000 */
        /* <DEDUP_REMOVED lines=46> */
[----:B------:R-:W-:-:S03]  /*38430*/  FMNMX.FTZ R9, R71, R10, !PT ;  /* 0x0000000a47097209 */ /* 0x000fc60007810000 */
[----:B------:R-:W0:Y:S04]  /*38440*/  SHFL.BFLY PT, R11, R8, 0x2, 0x1f ;  /* 0x0c401f00080b7f89 */ /* 0x000e2800000e0000 */
[----:B------:R-:W-:Y:S04]  /*38450*/  ST.E.64 desc[UR4][R6.64], R8 ;  /* 0x0000000806007985 */ /* 0x000fe8000c101b04 */
[----:B------:R-:W2:Y:S01]  /*38460*/  LD.E R17, desc[UR6][R6.64+0x4] ;  /* 0x0000040606117980 */ /* 0x000ea2000c101900 */
[----:B0-----:R-:W-:-:S05]  /*38470*/  FMNMX.FTZ R11, R8, R11, !PT ;  /* 0x0000000b080b7209 */ /* 0x001fca0007810000 */
[----:B------:R-:W0:Y:S02]  /*38480*/  SHFL.BFLY PT, R10, R11, 0x1, 0x1f ;  /* 0x0c201f000b0a7f89 */ /* 0x000e2400000e0000 */
[----:B0-----:R-:W-:Y:S02]  /*38490*/  FMNMX.FTZ R13, R11, R10, !PT ;  /* 0x0000000a0b0d7209 */ /* 0x001fe40007810000 */
[----:B------:R-:W5:Y:S04]  /*384a0*/  LD.E R10, desc[UR4][R6.64+0x20] ;  /* 0x00002004060a7980 */ /* 0x000f68000c101900 */
[----:B------:R-:W-:Y:S04]  /*384b0*/  ST.E desc[UR4][R6.64], R13 ;  /* 0x0000000d06007985 */ /* 0x000fe8000c101904 */
[----:B------:R-:W3:Y:S01]  /*384c0*/  LD.E R12, desc[UR6][R6.64] ;  /* 0x00000006060c7980 */ /* 0x000ee2000c101900 */
[----:B------:R-:W-:-:S02]  /*384d0*/  R2UR UR8, R4 ;  /* 0x00000000040872ca */ /* 0x000fc400000e0000 */
[----:B------:R-:W-:Y:S01]  /*384e0*/  R2UR UR9, R5 ;  /* 0x00000000050972ca */ /* 0x000fe200000e0000 */
[----:B--2---:R-:W0:Y:S02]  /*384f0*/  SHFL.BFLY PT, R8, R17, 0x2, 0x1f ;  /* 0x0c401f0011087f89 */ /* 0x004e2400000e0000 */
[----:B0-----:R-:W-:-:S05]  /*38500*/  FMNMX.FTZ R9, R8, R17, !PT ;  /* 0x0000001108097209 */ /* 0x001fca0007810000 */
[----:B------:R-:W0:Y:S02]  /*38510*/  SHFL.BFLY PT, R8, R9, 0x1, 0x1f ;  /* 0x0c201f0009087f89 */ /* 0x000e2400000e0000 */
[----:B0-----:R-:W-:Y:S02]  /*38520*/  FMNMX.FTZ R11, R9, R8, !PT ;  /* 0x00000008090b7209 */ /* 0x001fe40007810000 */
[C---:B---3--:R-:W-:Y:S02]  /*38530*/  FSETP.NEU.FTZ.AND P1, PT, R12.reuse, -INF , PT ;  /* 0xff8000000c00780b */ /* 0x048fe40003f3d000 */
[C---:B------:R-:W-:Y:S02]  /*38540*/  FSETP.NEU.FTZ.AND P2, PT, R11.reuse, -INF , PT ;  /* 0xff8000000b00780b */ /* 0x040fe40003f5d000 */
[----:B------:R-:W-:Y:S02]  /*38550*/  FSEL R13, R12, RZ, P1 ;  /* 0x000000ff0c0d7208 */ /* 0x000fe40000800000 */
[----:B------:R-:W-:-:S03]  /*38560*/  FSEL R8, R11, RZ, P2 ;  /* 0x000000ff0b087208 */ /* 0x000fc60001000000 */
[----:B------:R-:W-:Y:S02]  /*38570*/  FADD.FTZ R13, R2, -R13 ;  /* 0x8000000d020d7221 */ /* 0x000fe40000010000 */
[----:B------:R-:W-:Y:S02]  /*38580*/  FADD.FTZ R3, R3, -R8 ;  /* 0x8000000803037221 */ /* 0x000fe40000010000 */
[----:B-----5:R-:W-:Y:S02]  /*38590*/  FMUL.FTZ R8, R13, R10 ;  /* 0x0000000a0d087220 */ /* 0x020fe40000410000 */
[----:B------:R-:W-:-:S04]  /*385a0*/  FMUL.FTZ R10, R10, R3 ;  /* 0x000000030a0a7220 */ /* 0x000fc80000410000 */
[----:B------:R-:W0:Y:S08]  /*385b0*/  MUFU.EX2 R8, R8 ;  /* 0x0000000800087308 */ /* 0x000e300000000800 */
[----:B------:R-:W4:Y:S01]  /*385c0*/  MUFU.EX2 R9, R10 ;  /* 0x0000000a00097308 */ /* 0x000f220000000800 */
[----:B------:R-:W-:Y:S01]  /*385d0*/  ST.E desc[UR4][R6.64+0x4], R11 ;  /* 0x0000040b06007985 */ /* 0x000fe2000c101904 */
[----:B0-----:R-:W-:Y:S01]  /*385e0*/  FMUL.FTZ R15, R8, R15 ;  /* 0x0000000f080f7220 */ /* 0x001fe20000410000 */
[----:B----4-:R-:W-:-:S04]  /*385f0*/  FMUL.FTZ R13, R9, R14 ;  /* 0x0000000e090d7220 */ /* 0x010fc80000410000 */
[----:B------:R-:W-:Y:S04]  /*38600*/  ST.E desc[UR6][R6.64+0x10], R15 ;  /* 0x0000100f06007985 */ /* 0x000fe8000c101906 */
[----:B------:R0:W-:Y:S04]  /*38610*/  ST.E desc[UR8][R6.64+0x14], R13 ;  /* 0x0000140d06007985 */ /* 0x0001e8000c101908 */
[----:B------:R-:W2:Y:S04]  /*38620*/  LDL.64 R2, [R164+0x70] ;  /* 0x00007000a4027983 */ /* 0x000ea80000100a00 */
[----:B--2---:R-:W0:Y:S04]  /*38630*/  LD.E R12, desc[UR6][R2.64+0x20] ;  /* 0x00002006020c7980 */ /* 0x004e28000c101900 */
[----:B------:R-:W0:Y:S04]  /*38640*/  LD.E R10, desc[UR4][R2.64] ;  /* 0x00000004020a7980 */ /* 0x000e28000c101900 */
[----:B------:R-:W2:Y:S04]  /*38650*/  LD.E R17, desc[UR8][R2.64+0x4] ;  /* 0x0000040802117980 */ /* 0x000ea8000c101900 */
[----:B------:R-:W3:Y:S04]  /*38660*/  LD.E R73, desc[UR4][R2.64+0x10] ;  /* 0x0000100402497980 */ /* 0x000ee8000c101900 */
[----:B------:R-:W4:Y:S01]  /*38670*/  LD.E R24, desc[UR6][R2.64+0x14] ;  /* 0x0000140602187980 */ /* 0x000f22000c101900 */
[C---:B0-----:R-:W-:Y:S01]  /*38680*/  FMUL.FTZ R6, R10.reuse, R12 ;  /* 0x0000000c0a067220 */ /* 0x041fe20000410000 */
[----:B------:R-:W-:-:S02]  /*38690*/  FSETP.NEU.FTZ.AND P1, PT, R10, -INF , PT ;  /* 0xff8000000a00780b */ /* 0x000fc40003f3d000 */
[----:B--2---:R-:W-:Y:S01]  /*386a0*/  FSETP.NEU.FTZ.AND P2, PT, R17, -INF , PT ;  /* 0xff8000001100780b */ /* 0x004fe20003f5d000 */
[----:B------:R-:W-:Y:S01]  /*386b0*/  FMUL.FTZ R17, R12, R17 ;  /* 0x000000110c117220 */ /* 0x000fe20000410000 */
[----:B------:R-:W-:-:S04]  /*386c0*/  FSEL R7, R6, RZ, P1 ;  /* 0x000000ff06077208 */ /* 0x000fc80000800000 */
[----:B------:R-:W-:Y:S01]  /*386d0*/  FSEL R11, R17, RZ, P2 ;  /* 0x000000ff110b7208 */ /* 0x000fe20001000000 */
[-CC-:B------:R-:W-:Y:S01]  /*386e0*/  FFMA.FTZ R156, R156, R12.reuse, -R7.reuse ;  /* 0x0000000c9c9c7223 */ /* 0x180fe20000010807 */
[----:B------:R-:W-:-:S03]  /*386f0*/  FFMA.FTZ R157, R25, R12, -R7 ;  /* 0x0000000c199d7223 */ /* 0x000fc60000010807 */
[-CC-:B------:R-:W-:Y:S01]  /*38700*/  FFMA.FTZ R195, R26, R12.reuse, -R11.reuse ;  /* 0x0000000c1ac37223 */ /* 0x180fe2000001080b */
[-C--:B------:R-:W-:Y:S01]  /*38710*/  FFMA.FTZ R196, R27, R12.reuse, -R11 ;  /* 0x0000000c1bc47223 */ /* 0x080fe2000001080b */
[----:B------:R-:W3:Y:S01]  /*38720*/  MUFU.EX2 R156, R156 ;  /* 0x0000009c009c7308 */ /* 0x000ee20000000800 */
[-C--:B------:R-:W-:Y:S01]  /*38730*/  FFMA.FTZ R158, R28, R12.reuse, -R7 ;  /* 0x0000000c1c9e7223 */ /* 0x080fe20000010807 */
[-C--:B------:R-:W-:Y:S01]  /*38740*/  FFMA.FTZ R197, R30, R12.reuse, -R11 ;  /* 0x0000000c1ec57223 */ /* 0x080fe2000001080b */
[----:B------:R-:W-:-:S05]  /*38750*/  FFMA.FTZ R159, R29, R12, -R7 ;  /* 0x0000000c1d9f7223 */ /* 0x000fca0000010807 */
[----:B------:R-:W4:Y:S01]  /*38760*/  MUFU.EX2 R195, R195 ;  /* 0x000000c300c37308 */ /* 0x000f220000000800 */
[-C--:B------:R-:W-:Y:S01]  /*38770*/  FFMA.FTZ R198, R31, R12.reuse, -R11 ;  /* 0x0000000c1fc67223 */ /* 0x080fe2000001080b */
[----:B------:R-:W-:-:S06]  /*38780*/  FFMA.FTZ R154, R32, R12, -R7 ;  /* 0x0000000c209a7223 */ /* 0x000fcc0000010807 */
[----:B------:R-:W0:Y:S01]  /*38790*/  MUFU.EX2 R157, R157 ;  /* 0x0000009d009d7308 */ /* 0x000e220000000800 */
[----:B------:R-:W-:-:S07]  /*387a0*/  FFMA.FTZ R14, R34, R12, -R11 ;  /* 0x0000000c220e7223 */ /* 0x000fce000001080b */
[----:B------:R-:W1:Y:S01]  /*387b0*/  MUFU.EX2 R196, R196 ;  /* 0x000000c400c47308 */ /* 0x000e620000000800 */
[----:B------:R-:W-:-:S07]  /*387c0*/  FFMA.FTZ R21, R33, R12, -R7 ;  /* 0x0000000c21157223 */ /* 0x000fce0000010807 */
[----:B------:R-:W2:Y:S01]  /*387d0*/  MUFU.EX2 R158, R158 ;  /* 0x0000009e009e7308 */ /* 0x000ea20000000800 */
[----:B------:R-:W-:-:S07]  /*387e0*/  FFMA.FTZ R13, R35, R12, -R11 ;  /* 0x0000000c230d7223 */ /* 0x000fce000001080b */
[----:B------:R-:W5:Y:S01]  /*387f0*/  MUFU.EX2 R197, R197 ;  /* 0x000000c500c57308 */ /* 0x000f620000000800 */
[-CC-:B------:R-:W-:Y:S01]  /*38800*/  FFMA.FTZ R20, R36, R12.reuse, -R7.reuse ;  /* 0x0000000c24147223 */ /* 0x180fe20000010807 */
[-CC-:B------:R-:W-:Y:S01]  /*38810*/  FFMA.FTZ R17, R37, R12.reuse, -R7.reuse ;  /* 0x0000000c25117223 */ /* 0x180fe20000010807 */
[----:B------:R-:W-:-:S05]  /*38820*/  FFMA.FTZ R166, R40, R12, -R7 ;  /* 0x0000000c28a67223 */ /* 0x000fca0000010807 */
[----:B------:R-:W5:Y:S01]  /*38830*/  MUFU.EX2 R159, R159 ;  /* 0x0000009f009f7308 */ /* 0x000f620000000800 */
[-CC-:B------:R-:W-:Y:S01]  /*38840*/  FFMA.FTZ R165, R41, R12.reuse, -R7.reuse ;  /* 0x0000000c29a57223 */ /* 0x180fe20000010807 */
[-CC-:B------:R-:W-:Y:S01]  /*38850*/  FFMA.FTZ R168, R44, R12.reuse, -R7.reuse ;  /* 0x0000000c2ca87223 */ /* 0x180fe20000010807 */
[-CC-:B------:R-:W-:Y:S01]  /*38860*/  FFMA.FTZ R167, R45, R12.reuse, -R7.reuse ;  /* 0x0000000c2da77223 */ /* 0x180fe20000010807 */
[----:B------:R-:W-:-:S04]  /*38870*/  FFMA.FTZ R174, R48, R12, -R7 ;  /* 0x0000000c30ae7223 */ /* 0x000fc80000010807 */
[----:B------:R-:W5:Y:S01]  /*38880*/  MUFU.EX2 R198, R198 ;  /* 0x000000c600c67308 */ /* 0x000f620000000800 */
[-CC-:B------:R-:W-:Y:S01]  /*38890*/  FFMA.FTZ R173, R49, R12.reuse, -R7.reuse ;  /* 0x0000000c31ad7223 */ /* 0x180fe20000010807 */
[-CC-:B------:R-:W-:Y:S01]  /*388a0*/  FFMA.FTZ R175, R52, R12.reuse, -R7.reuse ;  /* 0x0000000c34af7223 */ /* 0x180fe20000010807 */
[-CC-:B------:R-:W-:Y:S01]  /*388b0*/  FFMA.FTZ R172, R53, R12.reuse, -R7.reuse ;  /* 0x0000000c35ac7223 */ /* 0x180fe20000010807 */
[-CC-:B------:R-:W-:Y:S01]  /*388c0*/  FFMA.FTZ R182, R56, R12.reuse, -R7.reuse ;  /* 0x0000000c38b67223 */ /* 0x180fe20000010807 */
[-CC-:B------:R-:W-:Y:S01]  /*388d0*/  FFMA.FTZ R181, R57, R12.reuse, -R7.reuse ;  /* 0x0000000c39b57223 */ /* 0x180fe20000010807 */
[-CC-:B------:R-:W-:Y:S01]  /*388e0*/  FFMA.FTZ R183, R60, R12.reuse, -R7.reuse ;  /* 0x0000000c3cb77223 */ /* 0x180fe20000010807 */
[-CC-:B------:R-:W-:Y:S01]  /*388f0*/  FFMA.FTZ R180, R61, R12.reuse, -R7.reuse ;  /* 0x0000000c3db47223 */ /* 0x180fe20000010807 */
[----:B------:R-:W5:Y:S01]  /*38900*/  MUFU.EX2 R154, R154 ;  /* 0x0000009a009a7308 */ /* 0x000f620000000800 */
[-CC-:B------:R-:W-:Y:S01]  /*38910*/  FFMA.FTZ R189, R64, R12.reuse, -R7.reuse ;  /* 0x0000000c40bd7223 */ /* 0x180fe20000010807 */
[-CC-:B------:R-:W-:Y:S01]  /*38920*/  FFMA.FTZ R188, R65, R12.reuse, -R7.reuse ;  /* 0x0000000c41bc7223 */ /* 0x180fe20000010807 */
[-CC-:B------:R-:W-:Y:S01]  /*38930*/  FFMA.FTZ R187, R68, R12.reuse, -R7.reuse ;  /* 0x0000000c44bb7223 */ /* 0x180fe20000010807 */
[----:B------:R-:W-:Y:S01]  /*38940*/  FFMA.FTZ R186, R69, R12, -R7 ;  /* 0x0000000c45ba7223 */ /* 0x000fe20000010807 */
[----:B---3--:R-:W-:Y:S01]  /*38950*/  FADD.FTZ R6, R156, R73 ;  /* 0x000000499c067221 */ /* 0x008fe20000010000 */
[----:B----4-:R-:W-:-:S02]  /*38960*/  FADD.FTZ R7, R195, R24 ;  /* 0x00000018c3077221 */ /* 0x010fc40000010000 */
[----:B------:R-:W3:Y:S01]  /*38970*/  MUFU.EX2 R14, R14 ;  /* 0x0000000e000e7308 */ /* 0x000ee20000000800 */
        /* <DEDUP_REMOVED lines=17> */
[----:B------:R-:W-:Y:S01]  /*38a90*/  FFMA.FTZ R160, R71, R12, -R11 ;  /* 0x0000000c47a07223 */ /* 0x000fe2000001080b */
[----:B------:R-:W4:Y:S01]  /*38aa0*/  MUFU.EX2 R21, R21 ;  /* 0x0000001500157308 */ /* 0x000f220000000800 */
[----:B0-----:R-:W-:Y:S01]  /*38ab0*/  FADD.FTZ R11, R157, R6 ;  /* 0x000000069d0b7221 */ /* 0x001fe20000010000 */
[----:B-1----:R-:W-:-:S06]  /*38ac0*/  FADD.FTZ R6, R196, R7 ;  /* 0x00000007c4067221 */ /* 0x002fcc0000010000 */
[----:B------:R-:W0:Y:S01]  /*38ad0*/  MUFU.EX2 R13, R13 ;  /* 0x0000000d000d7308 */ /* 0x000e220000000800 */
[----:B--2---:R-:W-:Y:S01]  /*38ae0*/  FADD.FTZ R24, R158, R11 ;  /* 0x0000000b9e187221 */ /* 0x004fe20000010000 */
[----:B-----5:R-:W-:-:S06]  /*38af0*/  FADD.FTZ R7, R197, R6 ;  /* 0x00000006c5077221 */ /* 0x020fcc0000010000 */
[----:B------:R-:W1:Y:S01]  /*38b00*/  MUFU.EX2 R20, R20 ;  /* 0x0000001400147308 */ /* 0x000e620000000800 */
[----:B------:R-:W-:Y:S01]  /*38b10*/  FADD.FTZ R25, R159, R24 ;  /* 0x000000189f197221 */ /* 0x000fe20000010000 */
[----:B------:R-:W-:-:S06]  /*38b20*/  FADD.FTZ R7, R198, R7 ;  /* 0x00000007c6077221 */ /* 0x000fcc0000010000 */
[----:B------:R-:W2:Y:S01]  /*38b30*/  MUFU.EX2 R12, R38 ;  /* 0x00000026000c7308 */ /* 0x000ea20000000800 */
[----:B------:R-:W-:Y:S01]  /*38b40*/  FADD.FTZ R6, R154, R25 ;  /* 0x000000199a067221 */ /* 0x000fe20000010000 */
[----:B---3--:R-:W-:-:S06]  /*38b50*/  FADD.FTZ R24, R14, R7 ;  /* 0x000000070e187221 */ /* 0x008fcc0000010000 */
[----:B------:R-:W3:Y:S08]  /*38b60*/  MUFU.EX2 R17, R17 ;  /* 0x0000001100117308 */ /* 0x000ef00000000800 */
[----:B------:R-:W5:Y:S01]  /*38b70*/  MUFU.EX2 R11, R39 ;  /* 0x00000027000b7308 */ /* 0x000f620000000800 */
[----:B----4-:R-:W-:Y:S01]  /*38b80*/  FADD.FTZ R7, R21, R6 ;  /* 0x0000000615077221 */ /* 0x010fe20000010000 */
[----:B0-----:R-:W-:-:S06]  /*38b90*/  FADD.FTZ R25, R13, R24 ;  /* 0x000000180d197221 */ /* 0x001fcc0000010000 */
[----:B------:R-:W0:Y:S08]  /*38ba0*/  MUFU.EX2 R166, R166 ;  /* 0x000000a600a67308 */ /* 0x000e300000000800 */
[----:B------:R-:W4:Y:S01]  /*38bb0*/  MUFU.EX2 R10, R10 ;  /* 0x0000000a000a7308 */ /* 0x000f220000000800 */
[----:B-1----:R-:W-:Y:S01]  /*38bc0*/  FADD.FTZ R6, R20, R7 ;  /* 0x0000000714067221 */ /* 0x002fe20000010000 */
[----:B--2---:R-:W-:-:S06]  /*38bd0*/  FADD.FTZ R24, R12, R25 ;  /* 0x000000190c187221 */ /* 0x004fcc0000010000 */
[----:B------:R-:W1:Y:S08]  /*38be0*/  MUFU.EX2 R165, R165 ;  /* 0x000000a500a57308 */ /* 0x000e700000000800 */
[----:B------:R-:W2:Y:S01]  /*38bf0*/  MUFU.EX2 R169, R169 ;  /* 0x000000a900a97308 */ /* 0x000ea20000000800 */
[----:B---3--:R-:W-:Y:S01]  /*38c00*/  FADD.FTZ R7, R17, R6 ;  /* 0x0000000611077221 */ /* 0x008fe20000010000 */
[----:B-----5:R-:W-:-:S06]  /*38c10*/  FADD.FTZ R25, R11, R24 ;  /* 0x000000180b197221 */ /* 0x020fcc0000010000 */
[----:B------:R-:W3:Y:S08]  /*38c20*/  MUFU.EX2 R168, R168 ;  /* 0x000000a800a87308 */ /* 0x000ef00000000800 */
[----:B------:R-:W5:Y:S01]  /*38c30*/  MUFU.EX2 R171, R171 ;  /* 0x000000ab00ab7308 */ /* 0x000f620000000800 */
[----:B0-----:R-:W-:Y:S01]  /*38c40*/  FADD.FTZ R6, R166, R7 ;  /* 0x00000007a6067221 */ /* 0x001fe20000010000 */
[----:B----4-:R-:W-:-:S06]  /*38c50*/  FADD.FTZ R24, R10, R25 ;  /* 0x000000190a187221 */ /* 0x010fcc0000010000 */
        /* <DEDUP_REMOVED lines=51> */
[----:B--2---:R-:W-:-:S03]  /*38f90*/  FADD.FTZ R24, R162, R25 ;  /* 0x00000019a2187221 */ /* 0x004fc60000010000 */
[----:B---3--:R-:W-:Y:S01]  /*38fa0*/  FADD.FTZ R7, R187, R6 ;  /* 0x00000006bb077221 */ /* 0x008fe20000010000 */
[----:B-----5:R-:W-:-:S03]  /*38fb0*/  FADD.FTZ R25, R161, R24 ;  /* 0x00000018a1197221 */ /* 0x020fc60000010000 */
[----:B0-----:R-:W-:Y:S01]  /*38fc0*/  FADD.FTZ R27, R186, R7 ;  /* 0x00000007ba1b7221 */ /* 0x001fe20000010000 */
[----:B----4-:R-:W-:-:S04]  /*38fd0*/  FADD.FTZ R25, R160, R25 ;  /* 0x00000019a0197221 */ /* 0x010fc80000010000 */
[----:B------:R-:W-:Y:S04]  /*38fe0*/  ST.E desc[UR4][R2.64+0x10], R27 ;  /* 0x0000101b02007985 */ /* 0x000fe8000c101904 */
[----:B------:R0:W-:Y:S04]  /*38ff0*/  ST.E desc[UR6][R2.64+0x14], R25 ;  /* 0x0000141902007985 */ /* 0x0001e8000c101906 */
[----:B------:R-:W0:Y:S01]  /*39000*/  LDL.64 R6, [R164+0x80] ;  /* 0x00008000a4067983 */ /* 0x000e220000100a00 */
[----:B------:R-:W-:Y:S02]  /*39010*/  R2UR UR12, R4 ;  /* 0x00000000040c72ca */ /* 0x000fe400000e0000 */
[----:B------:R-:W-:-:S02]  /*39020*/  R2UR UR13, R5 ;  /* 0x00000000050d72ca */ /* 0x000fc400000e0000 */
[----:B------:R-:W-:Y:S02]  /*39030*/  R2UR UR10, R4 ;  /* 0x00000000040a72ca */ /* 0x000fe400000e0000 */
[----:B------:R-:W-:-:S09]  /*39040*/  R2UR UR11, R5 ;  /* 0x00000000050b72ca */ /* 0x000fd200000e0000 */
[----:B0-----:R-:W2:Y:S04]  /*39050*/  LD.E R25, desc[UR12][R6.64+0x20] ;  /* 0x0000200c06197980 */ /* 0x001ea8000c101900 */
[----:B------:R-:W3:Y:S04]  /*39060*/  LD.E R3, desc[UR10][R6.64+0x14] ;  /* 0x0000140a06037980 */ /* 0x000ee8000c101900 */
[----:B------:R-:W4:Y:S01]  /*39070*/  LD.E R27, desc[UR8][R6.64+0x10] ;  /* 0x00001008061b7980 */ /* 0x000f22000c101900 */
[C---:B------:R-:W-:Y:S02]  /*39080*/  R2UR UR18, R4.reuse ;  /* 0x00000000041272ca */ /* 0x040fe400000e0000 */
[----:B------:R-:W-:Y:S01]  /*39090*/  R2UR UR19, R5 ;  /* 0x00000000051372ca */ /* 0x000fe200000e0000 */
[----:B------:R-:W5:Y:S01]  /*390a0*/  LD.E R2, desc[UR6][R6.64+0x8] ;  /* 0x0000080606027980 */ /* 0x000f62000c101900 */
[----:B------:R-:W-:-:S02]  /*390b0*/  R2UR UR14, R4 ;  /* 0x00000000040e72ca */ /* 0x000fc400000e0000 */
[C---:B------:R-:W-:Y:S01]  /*390c0*/  R2UR UR15, R5.reuse ;  /* 0x00000000050f72ca */ /* 0x040fe200000e0000 */
[----:B------:R-:W5:Y:S01]  /*390d0*/  LD.E R29, desc[UR4][R6.64] ;  /* 0x00000004061d7980 */ /* 0x000f62000c101900 */
[----:B------:R-:W-:Y:S02]  /*390e0*/  R2UR UR16, R4 ;  /* 0x00000000041072ca */ /* 0x000fe400000e0000 */
[----:B------:R-:W-:Y:S01]  /*390f0*/  R2UR UR17, R5 ;  /* 0x00000000051172ca */ /* 0x000fe200000e0000 */
        /* <DEDUP_REMOVED lines=38> */
[----:B--2---:R-:W-:-:S05]  /*39360*/  FMUL.FTZ R25, R8, R25 ;  /* 0x0000001908197220 */ /* 0x004fca0000410000 */
[----:B------:R0:W-:Y:S04]  /*39370*/  ST.E desc[UR12][R6.64+0x20], R25 ;  /* 0x0000201906007985 */ /* 0x0001e8000c10190c */
[----:B0-----:R-:W2:Y:S01]  /*39380*/  LD.E R25, desc[UR6][R6.64+0x154] ;  /* 0x0001540606197980 */ /* 0x001ea2000c101900 */
[C---:B---3--:R-:W-:Y:S01]  /*39390*/  FMUL.FTZ R3, R8.reuse, R3 ;  /* 0x0000000308037220 */ /* 0x048fe20000410000 */
[----:B----4-:R-:W-:-:S04]  /*393a0*/  FMUL.FTZ R27, R8, R27 ;  /* 0x0000001b081b7220 */ /* 0x010fc80000410000 */
[----:B------:R0:W-:Y:S04]  /*393b0*/  ST.E desc[UR10][R6.64+0x14], R3 ;  /* 0x0000140306007985 */ /* 0x0001e8000c10190a */
[----:B------:R1:W-:Y:S04]  /*393c0*/  ST.E desc[UR8][R6.64+0x10], R27 ;  /* 0x0000101b06007985 */ /* 0x0003e8000c101908 */
[----:B0-----:R-:W3:Y:S04]  /*393d0*/  LD.E R3, desc[UR18][R6.64+0x150] ;  /* 0x0001501206037980 */ /* 0x001ee8000c101900 */
[----:B-1----:R-:W4:Y:S01]  /*393e0*/  LD.E R27, desc[UR6][R6.64+0x160] ;  /* 0x00016006061b7980 */ /* 0x002f22000c101900 */
        /* <DEDUP_REMOVED lines=55> */
[----:B------:R5:W-:Y:S02]  /*39760*/  ST.E desc[UR4][R6.64+0x1e4], R25 ;  /* 0x0001e41906007985 */ /* 0x000be4000c101904 */
[----:B-----5:R-:W-:Y:S02]  /*39770*/  FMUL.FTZ R25, R9, R2 ;  /* 0x0000000209197220 */ /* 0x020fe40000410000 */
[----:B------:R-:W2:Y:S01]  /*39780*/  LD.E R2, desc[UR6][R6.64+0xc] ;  /* 0x00000c0606027980 */ /* 0x000ea2000c101900 */
[C---:B---3--:R-:W-:Y:S01]  /*39790*/  FMUL.FTZ R3, R8.reuse, R3 ;  /* 0x0000000308037220 */ /* 0x048fe20000410000 */
[----:B----4-:R-:W-:-:S04]  /*397a0*/  FMUL.FTZ R27, R8, R27 ;  /* 0x0000001b081b7220 */ /* 0x010fc80000410000 */
[----:B------:R0:W-:Y:S04]  /*397b0*/  ST.E desc[UR4][R6.64+0x1e0], R3 ;  /* 0x0001e00306007985 */ /* 0x0001e8000c101904 */
[----:B------:R2:W-:Y:S04]  /*397c0*/  ST.E desc[UR4][R6.64+0x1f0], R27 ;  /* 0x0001f01b06007985 */ /* 0x0005e8000c101904 */
[----:B0-----:R-:W3:Y:S01]  /*397d0*/  LD.E R3, desc[UR6][R6.64+0x1f4] ;  /* 0x0001f40606037980 */ /* 0x001ee2000c101900 */
[----:B--2---:R-:W-:-:S03]  /*397e0*/  FMUL.FTZ R27, R9, R2 ;  /* 0x00000002091b7220 */ /* 0x004fc60000410000 */
[----:B------:R-:W2:Y:S01]  /*397f0*/  LD.E R2, desc[UR6][R6.64+0x18] ;  /* 0x0000180606027980 */ /* 0x000ea2000c101900 */
[----:B---3--:R-:W-:-:S05]  /*39800*/  FMUL.FTZ R3, R8, R3 ;  /* 0x0000000308037220 */ /* 0x008fca0000410000 */
[----:B------:R2:W-:Y:S02]  /*39810*/  ST.E desc[UR4][R6.64+0x1f4], R3 ;  /* 0x0001f40306007985 */ /* 0x0005e4000c101904 */
[C---:B--2---:R-:W-:Y:S02]  /*39820*/  FMUL.FTZ R3, R9.reuse, R2 ;  /* 0x0000000209037220 */ /* 0x044fe40000410000 */
[----:B------:R-:W2:Y:S04]  /*39830*/  LD.E R2, desc[UR6][R6.64+0x1c] ;  /* 0x00001c0606027980 */ /* 0x000ea8000c101900 */
[----:B------:R2:W-:Y:S02]  /*39840*/  ST.E desc[UR4][R6.64+0x8], R25 ;  /* 0x0000081906007985 */ /* 0x0005e4000c101904 */
[----:B--2---:R-:W-:-:S02]  /*39850*/  FMUL.FTZ R25, R9, R2 ;  /* 0x0000000209197220 */ /* 0x004fc40000410000 */
[----:B------:R-:W2:Y:S04]  /*39860*/  LD.E R2, desc[UR6][R6.64+0x28] ;  /* 0x0000280606027980 */ /* 0x000ea8000c101900 */
        /* <DEDUP_REMOVED lines=44> */
[----:B------:R-:W2:Y:S01]  /*39b30*/  LD.E R2, desc[UR6][R6.64+0x9c] ;  /* 0x00009c0606027980 */ /* 0x000ea2000c101900 */
        /* <DEDUP_REMOVED lines=80> */
[----:B------:R1:W-:Y:S01]  /*3a040*/  ST.E desc[UR4][R6.64+0x98], R25 ;  /* 0x0000981906007985 */ /* 0x0003e2000c101904 */
[----:B--2---:R-:W-:-:S05]  /*3a050*/  FMUL.FTZ R27, R9, R2 ;  /* 0x00000002091b7220 */ /* 0x004fca0000410000 */
[----:B------:R2:W-:Y:S04]  /*3a060*/  ST.E desc[UR4][R6.64+0x9c], R27 ;  /* 0x00009c1b06007985 */ /* 0x0005e8000c101904 */
[----:B------:R-:W0:Y:S02]  /*3a070*/  LD.E R2, desc[UR6][R6.64+0xa8] ;  /* 0x0000a80606027980 */ /* 0x000e24000c101900 */
[----:B0-----:R-:W-:-:S05]  /*3a080*/  FMUL.FTZ R3, R9, R2 ;  /* 0x0000000209037220 */ /* 0x001fca0000410000 */
[----:B------:R0:W-:Y:S04]  /*3a090*/  ST.E desc[UR4][R6.64+0xa8], R3 ;  /* 0x0000a80306007985 */ /* 0x0001e8000c101904 */
[----:B------:R-:W1:Y:S02]  /*3a0a0*/  LD.E R2, desc[UR6][R6.64+0xac] ;  /* 0x0000ac0606027980 */ /* 0x000e64000c101900 */
[----:B-1----:R-:W-:-:S05]  /*3a0b0*/  FMUL.FTZ R25, R9, R2 ;  /* 0x0000000209197220 */ /* 0x002fca0000410000 */
[----:B------:R1:W-:Y:S04]  /*3a0c0*/  ST.E desc[UR4][R6.64+0xac], R25 ;  /* 0x0000ac1906007985 */ /* 0x0003e8000c101904 */
[----:B------:R-:W2:Y:S02]  /*3a0d0*/  LD.E R2, desc[UR6][R6.64+0xb8] ;  /* 0x0000b80606027980 */ /* 0x000ea4000c101900 */
        /* <DEDUP_REMOVED lines=115> */
[----:B------:R-:W-:Y:S04]  /*3a810*/  ST.E desc[UR4][R6.64+0x1e8], R25 ;  /* 0x0001e81906007985 */ /* 0x000fe8000c101904 */
[----:B------:R-:W2:Y:S02]  /*3a820*/  LD.E R2, desc[UR6][R6.64+0x1ec] ;  /* 0x0001ec0606027980 */ /* 0x000ea4000c101900 */
[----:B--2---:R-:W-:-:S05]  /*3a830*/  FMUL.FTZ R27, R9, R2 ;  /* 0x00000002091b7220 */ /* 0x004fca0000410000 */
[----:B------:R1:W-:Y:S04]  /*3a840*/  ST.E desc[UR4][R6.64+0x1ec], R27 ;  /* 0x0001ec1b06007985 */ /* 0x0003e8000c101904 */
[----:B------:R-:W2:Y:S02]  /*3a850*/  LD.E R2, desc[UR6][R6.64+0x1f8] ;  /* 0x0001f80606027980 */ /* 0x000ea4000c101900 */
[----:B--2---:R-:W-:-:S05]  /*3a860*/  FMUL.FTZ R29, R9, R2 ;  /* 0x00000002091d7220 */ /* 0x004fca0000410000 */
[----:B------:R-:W-:Y:S04]  /*3a870*/  ST.E desc[UR4][R6.64+0x1f8], R29 ;  /* 0x0001f81d06007985 */ /* 0x000fe8000c101904 */
[----:B------:R-:W2:Y:S01]  /*3a880*/  LD.E R2, desc[UR6][R6.64+0x1fc] ;  /* 0x0001fc0606027980 */ /* 0x000ea2000c101900 */
[----:B------:R-:W-:Y:S01]  /*3a890*/  LEA.HI R28, R193, 0x8, RZ, 0x19 ;  /* 0x00000008c11c7811 */ /* 0x000fe200078fc8ff */
[----:B--2---:R-:W-:-:S05]  /*3a8a0*/  FMUL.FTZ R9, R9, R2 ;  /* 0x0000000209097220 */ /* 0x004fca0000410000 */
[----:B------:R2:W-:Y:S04]  /*3a8b0*/  ST.E desc[UR4][R6.64+0x1fc], R9 ;  /* 0x0001fc0906007985 */ /* 0x0005e8000c101904 */
[----:B0-----:R-:W3:Y:S01]  /*3a8c0*/  LDL.64 R2, [R164+0x80] ;  /* 0x00008000a4027983 */ /* 0x001ee20000100a00 */
[----:B------:R0:W-:Y:S06]  /*3a8d0*/  BAR.SYNC.DEFER_BLOCKING R28, 0x100 ;  /* 0x0004001c0000751d */ /* 0x0001ec0000010000 */
[----:B-1----:R-:W4:Y:S04]  /*3a8e0*/  LDL.64 R26, [R164] ;  /* 0x00000000a41a7983 */ /* 0x002f280000100a00 */
[----:B------:R-:W5:Y:S04]  /*3a8f0*/  LDL.64 R24, [R164+0x98] ;  /* 0x00009800a4187983 */ /* 0x000f680000100a00 */
[----:B--2---:R-:W2:Y:S04]  /*3a900*/  LDL.64 R8, [R164+0x88] ;  /* 0x00008800a4087983 */ /* 0x004ea80000100a00 */
[----:B---3--:R-:W3:Y:S04]  /*3a910*/  LD.E R29, desc[UR4][R2.64] ;  /* 0x00000004021d7980 */ /* 0x008ee8000c101900 */
[----:B----4-:R-:W4:Y:S04]  /*3a920*/  LD.E R199, desc[UR6][R26.64] ;  /* 0x000000061ac77980 */ /* 0x010f28000c101900 */
[----:B-----5:R-:W4:Y:S04]  /*3a930*/  LD.E.64 R6, desc[UR4][R24.64] ;  /* 0x0000000418067980 */ /* 0x020f28000c101b00 */
[----:B---3--:R1:W-:Y:S04]  /*3a940*/  ST.E desc[UR8][R2.64], R29 ;  /* 0x0000001d02007985 */ /* 0x0083e8000c101908 */
[----:B------:R-:W3:Y:S04]  /*3a950*/  LD.E R31, desc[UR10][R2.64+0x4] ;  /* 0x0000040a021f7980 */ /* 0x000ee8000c101900 */
[----:B---3--:R3:W-:Y:S04]  /*3a960*/  ST.E desc[UR4][R2.64+0x4], R31 ;  /* 0x0000041f02007985 */ /* 0x0087e8000c101904 */
[----:B------:R-:W5:Y:S04]  /*3a970*/  LD.E R33, desc[UR6][R2.64+0x8] ;  /* 0x0000080602217980 */ /* 0x000f68000c101900 */
[----:B-----5:R-:W-:Y:S04]  /*3a980*/  ST.E desc[UR4][R2.64+0x8], R33 ;  /* 0x0000082102007985 */ /* 0x020fe8000c101904 */
[----:B------:R-:W5:Y:S04]  /*3a990*/  LD.E R27, desc[UR6][R2.64+0xc] ;  /* 0x00000c06021b7980 */ /* 0x000f68000c101900 */
[----:B-----5:R5:W-:Y:S04]  /*3a9a0*/  ST.E desc[UR4][R2.64+0xc], R27 ;  /* 0x00000c1b02007985 */ /* 0x020be8000c101904 */
[----:B------:R-:W2:Y:S04]  /*3a9b0*/  LD.E R25, desc[UR6][R2.64+0x10] ;  /* 0x0000100602197980 */ /* 0x000ea8000c101900 */
[----:B--2---:R2:W-:Y:S04]  /*3a9c0*/  ST.E desc[UR4][R2.64+0x10], R25 ;  /* 0x0000101902007985 */ /* 0x0045e8000c101904 */
[----:B-1----:R-:W4:Y:S04]  /*3a9d0*/  LD.E R29, desc[UR6][R2.64+0x14] ;  /* 0x00001406021d7980 */ /* 0x002f28000c101900 */
[----:B----4-:R1:W-:Y:S04]  /*3a9e0*/  ST.E desc[UR4][R2.64+0x14], R29 ;  /* 0x0000141d02007985 */ /* 0x0103e8000c101904 */
[----:B---3--:R-:W3:Y:S04]  /*3a9f0*/  LD.E R31, desc[UR6][R2.64+0x18] ;  /* 0x00001806021f7980 */ /* 0x008ee8000c101900 */
[----:B---3--:R3:W-:Y:S04]  /*3aa00*/  ST.E desc[UR4][R2.64+0x18], R31 ;  /* 0x0000181f02007985 */ /* 0x0087e8000c101904 */
[----:B-----5:R-:W4:Y:S04]  /*3aa10*/  LD.E R27, desc[UR6][R2.64+0x1c] ;  /* 0x00001c06021b7980 */ /* 0x020f28000c101900 */
[----:B----4-:R4:W-:Y:S04]  /*3aa20*/  ST.E desc[UR4][R2.64+0x1c], R27 ;  /* 0x00001c1b02007985 */ /* 0x0109e8000c101904 */
[----:B--2---:R-:W2:Y:S04]  /*3aa30*/  LD.E R25, desc[UR6][R2.64+0x20] ;  /* 0x0000200602197980 */ /* 0x004ea8000c101900 */
[----:B--2---:R2:W-:Y:S04]  /*3aa40*/  ST.E desc[UR4][R2.64+0x20], R25 ;  /* 0x0000201902007985 */ /* 0x0045e8000c101904 */
[----:B-1----:R-:W5:Y:S04]  /*3aa50*/  LD.E R29, desc[UR6][R2.64+0x24] ;  /* 0x00002406021d7980 */ /* 0x002f68000c101900 */
[----:B-----5:R1:W-:Y:S04]  /*3aa60*/  ST.E desc[UR4][R2.64+0x24], R29 ;  /* 0x0000241d02007985 */ /* 0x0203e8000c101904 */
[----:B---3--:R-:W3:Y:S04]  /*3aa70*/  LD.E R31, desc[UR6][R2.64+0x28] ;  /* 0x00002806021f7980 */ /* 0x008ee8000c101900 */
[----:B---3--:R3:W-:Y:S04]  /*3aa80*/  ST.E desc[UR4][R2.64+0x28], R31 ;  /* 0x0000281f02007985 */ /* 0x0087e8000c101904 */
[----:B----4-:R-:W4:Y:S04]  /*3aa90*/  LD.E R27, desc[UR6][R2.64+0x2c] ;  /* 0x00002c06021b7980 */ /* 0x010f28000c101900 */
        /* <DEDUP_REMOVED lines=228> */
[----:B-----5:R-:W-:Y:S04]  /*3b8e0*/  ST.E desc[UR4][R2.64+0x1f4], R29 ;  /* 0x0001f41d02007985 */ /* 0x020fe8000c101904 */
[----:B---3--:R-:W3:Y:S04]  /*3b8f0*/  LD.E R31, desc[UR6][R2.64+0x1f8] ;  /* 0x0001f806021f7980 */ /* 0x008ee8000c101900 */
[----:B---3--:R-:W-:Y:S04]  /*3b900*/  ST.E desc[UR4][R2.64+0x1f8], R31 ;  /* 0x0001f81f02007985 */ /* 0x008fe8000c101904 */
[----:B----4-:R-:W3:Y:S01]  /*3b910*/  LD.E R27, desc[UR6][R2.64+0x1fc] ;  /* 0x0001fc06021b7980 */ /* 0x010ee2000c101900 */
[----:B------:R-:W-:-:S02]  /*3b920*/  R2UR UR20, R4 ;  /* 0x00000000041472ca */ /* 0x000fc400000e0000 */
[C---:B------:R-:W-:Y:S02]  /*3b930*/  R2UR UR21, R5.reuse ;  /* 0x00000000051572ca */ /* 0x040fe400000e0000 */
[C---:B------:R-:W-:Y:S02]  /*3b940*/  R2UR UR22, R4.reuse ;  /* 0x00000000041672ca */ /* 0x040fe400000e0000 */
[C---:B------:R-:W-:Y:S02]  /*3b950*/  R2UR UR23, R5.reuse ;  /* 0x00000000051772ca */ /* 0x040fe400000e0000 */
[C---:B------:R-:W-:Y:S02]  /*3b960*/  R2UR UR24, R4.reuse ;  /* 0x00000000041872ca */ /* 0x040fe400000e0000 */
[----:B------:R-:W-:Y:S02]  /*3b970*/  R2UR UR25, R5 ;  /* 0x00000000051972ca */ /* 0x000fe400000e0000 */
        /* <DEDUP_REMOVED lines=31> */
[----:B------:R-:W-:Y:S01]  /*3bb70*/  R2UR UR61, R5 ;  /* 0x00000000053d72ca */ /* 0x000fe200000e0000 */
[----:B---3--:R1:W-:Y:S04]  /*3bb80*/  ST.E desc[UR4][R2.64+0x1fc], R27 ;  /* 0x0001fc1b02007985 */ /* 0x0083e8000c101904 */
[----:B------:R-:W3:Y:S04]  /*3bb90*/  LD.E R200, desc[UR14][R8.64] ;  /* 0x0000000e08c87980 */ /* 0x000ee8000c101900 */
[----:B------:R-:W4:Y:S04]  /*3bba0*/  LD.E R24, desc[UR16][R2.64] ;  /* 0x0000001002187980 */ /* 0x000f28000c101900 */
[----:B--2---:R-:W4:Y:S04]  /*3bbb0*/  LD.E R25, desc[UR18][R2.64+0x4] ;  /* 0x0000041202197980 */ /* 0x004f28000c101900 */
[----:B------:R-:W4:Y:S04]  /*3bbc0*/  LD.E R26, desc[UR20][R2.64+0x8] ;  /* 0x00000814021a7980 */ /* 0x000f28000c101900 */
[----:B-1----:R-:W4:Y:S04]  /*3bbd0*/  LD.E R27, desc[UR22][R2.64+0xc] ;  /* 0x00000c16021b7980 */ /* 0x002f28000c101900 */
[----:B0-----:R-:W4:Y:S04]  /*3bbe0*/  LD.E R28, desc[UR24][R2.64+0x10] ;  /* 0x00001018021c7980 */ /* 0x001f28000c101900 */
[----:B------:R-:W4:Y:S04]  /*3bbf0*/  LD.E R29, desc[UR26][R2.64+0x14] ;  /* 0x0000141a021d7980 */ /* 0x000f28000c101900 */
        /* <DEDUP_REMOVED lines=121> */
[----:B------:R-:W4:Y:S01]  /*3c390*/  LD.E R151, desc[UR58][R2.64+0x1fc] ;  /* 0x0001fc3a02977980 */ /* 0x000f22000c101900 */
[----:B------:R-:W-:Y:S01]  /*3c3a0*/  IMAD R6, R199, 0xc00, R6 ;  /* 0x00000c00c7067824 */ /* 0x000fe200078e0206 */
[----:B---3--:R-:W-:-:S02]  /*3c3b0*/  ISETP.NE.U32.AND P1, PT, R200, RZ, PT ;  /* 0x000000ffc800720c */ /* 0x008fc40003f25070 */
[----:B------:R-:W-:Y:S02]  /*3c3c0*/  R2UR UR7, R7 ;  /* 0x00000000070772ca */ /* 0x000fe400000e0000 */
[----:B------:R-:W-:Y:S02]  /*3c3d0*/  R2UR UR6, R6 ;  /* 0x00000000060672ca */ /* 0x000fe400000e0000 */
[----:B------:R-:W-:Y:S02]  /*3c3e0*/  F2FP.F16.F32.PACK_AB R156, R157, R156 ;  /* 0x0000009c9d9c723e */ /* 0x000fe400000000ff */
[----:B------:R-:W-:Y:S02]  /*3c3f0*/  F2FP.F16.F32.PACK_AB R158, R159, R158 ;  /* 0x0000009e9f9e723e */ /* 0x000fe400000000ff */
[----:B------:R-:W-:Y:S02]  /*3c400*/  F2FP.F16.F32.PACK_AB R157, R196, R195 ;  /* 0x000000c3c49d723e */ /* 0x000fe400000000ff */
[----:B------:R-:W-:Y:S01]  /*3c410*/  F2FP.F16.F32.PACK_AB R159, R198, R197 ;  /* 0x000000c5c69f723e */ /* 0x000fe200000000ff */
[----:B------:R-:W-:Y:S01]  /*3c420*/  VOTEU.ANY UP0, P1 ;  /* 0x00000000003f7886 */ /* 0x000fe20000800100 */
        /* <DEDUP_REMOVED lines=20> */
[----:B----4-:R-:W-:-:S06]  /*3c570*/  WARPGROUP.ARRIVE ;  /* 0x00000000000079c5 */ /* 0x010fcc0000000000 */
[----:B------:R-:W-:Y:S01]  /*3c580*/  HGMMA.64x256x16.F32 R24, R156, gdesc[UR4].tnspB, R24, UP0, gsb0 ;  /* 0x43e000049c187df0 */ /* 0x000fe2000b800818 */
        /* <DEDUP_REMOVED lines=18> */
[C---:B------:R-:W-:Y:S01]  /*3c6b0*/  R2UR UR46, R4.reuse ;  /* 0x00000000042e72ca */ /* 0x040fe200000e0000 */
[----:B------:R-:W-:Y:S02]  /*3c6c0*/  WARPGROUP.DEPBAR.LE gsb0, 0x0 ;  /* 0x00008000000079c5 */ /* 0x000fe40000010000 */
[----:B------:R0:W-:Y:S01]  /*3c6d0*/  ST.E desc[UR4][R2.64], R24 ;  /* 0x0000001802007985 */ /* 0x0001e2000c101904 */
[C---:B------:R-:W-:Y:S02]  /*3c6e0*/  R2UR UR4, R4.reuse ;  /* 0x00000000040472ca */ /* 0x040fe400000e0000 */
[C---:B------:R-:W-:Y:S01]  /*3c6f0*/  R2UR UR5, R5.reuse ;  /* 0x00000000050572ca */ /* 0x040fe200000e0000 */
[----:B------:R1:W-:Y:S01]  /*3c700*/  ST.E desc[UR6][R2.64+0x4], R25 ;  /* 0x0000041902007985 */ /* 0x0003e2000c101906 */
[C---:B------:R-:W-:Y:S02]  /*3c710*/  R2UR UR6, R4.reuse ;  /* 0x00000000040672ca */ /* 0x040fe400000e0000 */
[----:B------:R-:W-:Y:S01]  /*3c720*/  R2UR UR7, R5 ;  /* 0x00000000050772ca */ /* 0x000fe200000e0000 */
[----:B------:R2:W-:Y:S01]  /*3c730*/  ST.E desc[UR8][R2.64+0x8], R26 ;  /* 0x0000081a02007985 */ /* 0x0005e2000c101908 */
[----:B------:R-:W-:-:S02]  /*3c740*/  R2UR UR8, R4 ;  /* 0x00000000040872ca */ /* 0x000fc400000e0000 */
[C---:B------:R-:W-:Y:S01]  /*3c750*/  R2UR UR9, R5.reuse ;  /* 0x00000000050972ca */ /* 0x040fe200000e0000 */
        /* <DEDUP_REMOVED lines=29> */
[----:B------:R-:W-:Y:S01]  /*3c930*/  R2UR UR7, R5 ;  /* 0x00000000050772ca */ /* 0x000fe200000e0000 */
[----:B------:R5:W-:Y:S04]  /*3c940*/  ST.E desc[UR8][R2.64+0x34], R37 ;  /* 0x0000342502007985 */ /* 0x000be8000c101908 */
[----:B------:R5:W-:Y:S04]  /*3c950*/  ST.E desc[UR10][R2.64+0x38], R38 ;  /* 0x0000382602007985 */ /* 0x000be8000c10190a */
[----:B------:R5:W-:Y:S04]  /*3c960*/  ST.E desc[UR12][R2.64+0x3c], R39 ;  /* 0x00003c2702007985 */ /* 0x000be8000c10190c */
[----:B------:R5:W-:Y:S04]  /*3c970*/  ST.E desc[UR14][R2.64+0x40], R40 ;  /* 0x0000402802007985 */ /* 0x000be8000c10190e */
[----:B------:R5:W-:Y:S04]  /*3c980*/  ST.E desc[UR16][R2.64+0x44], R41 ;  /* 0x0000442902007985 */ /* 0x000be8000c101910 */
[----:B------:R5:W-:Y:S01]  /*3c990*/  ST.E desc[UR18][R2.64+0x48], R42 ;  /* 0x0000482a02007985 */ /* 0x000be2000c101912 */
[----:B------:R-:W-:-:S03]  /*3c9a0*/  R2UR UR8, R4 ;  /* 0x00000000040872ca */ /* 0x000fc600000e0000 */
[----:B------:R5:W-:Y:S01]  /*3c9b0*/  ST.E desc[UR20][R2.64+0x4c], R43 ;  /* 0x00004c2b02007985 */ /* 0x000be2000c101914 */
[----:B------:R-:W-:-:S03]  /*3c9c0*/  R2UR UR9, R5 ;  /* 0x00000000050972ca */ /* 0x000fc600000e0000 */
[----:B------:R5:W-:Y:S04]  /*3c9d0*/  ST.E desc[UR22][R2.64+0x50], R44 ;  /* 0x0000502c02007985 */ /* 0x000be8000c101916 */
[----:B------:R5:W-:Y:S04]  /*3c9e0*/  ST.E desc[UR24][R2.64+0x54], R45 ;  /* 0x0000542d02007985 */ /* 0x000be8000c101918 */
[----:B------:R5:W-:Y:S01]  /*3c9f0*/  ST.E desc[UR4][R2.64+0x58], R46 ;  /* 0x0000582e02007985 */ /* 0x000be2000c101904 */
[C---:B------:R-:W-:Y:S02]  /*3ca00*/  R2UR UR4, R4.reuse ;  /* 0x00000000040472ca */ /* 0x040fe400000e0000 */
[----:B------:R-:W-:Y:S01]  /*3ca10*/  R2UR UR5, R5 ;  /* 0x00000000050572ca */ /* 0x000fe200000e0000 */
[----:B------:R5:W-:Y:S01]  /*3ca20*/  ST.E desc[UR6][R2.64+0x5c], R47 ;  /* 0x00005c2f02007985 */ /* 0x000be2000c101906 */
        /* <DEDUP_REMOVED lines=14> */
[----:B------:R5:W-:Y:S01]  /*3cb10*/  ST.E desc[UR8][R2.64+0x60], R48 ;  /* 0x0000603002007985 */ /* 0x000be2000c101908 */
[C---:B------:R-:W-:Y:S02]  /*3cb20*/  R2UR UR22, R4.reuse ;  /* 0x00000000041672ca */ /* 0x040fe400000e0000 */
[C---:B------:R-:W-:Y:S01]  /*3cb30*/  R2UR UR23, R5.reuse ;  /* 0x00000000051772ca */ /* 0x040fe200000e0000 */
[----:B------:R5:W-:Y:S01]  /*3cb40*/  ST.E desc[UR4][R2.64+0x64], R49 ;  /* 0x0000643102007985 */ /* 0x000be2000c101904 */
[C---:B------:R-:W-:Y:S02]  /*3cb50*/  R2UR UR24, R4.reuse ;  /* 0x00000000041872ca */ /* 0x040fe400000e0000 */
[----:B------:R-:W-:Y:S02]  /*3cb60*/  R2UR UR25, R5 ;  /* 0x00000000051972ca */ /* 0x000fe400000e0000 */
[----:B------:R-:W-:-:S02]  /*3cb70*/  R2UR UR8, R4 ;  /* 0x00000000040872ca */ /* 0x000fc400000e0000 */
[C---:B------:R-:W-:Y:S02]  /*3cb80*/  R2UR UR9, R5.reuse ;  /* 0x00000000050972ca */ /* 0x040fe400000e0000 */
[C---:B------:R-:W-:Y:S02]  /*3cb90*/  R2UR UR4, R4.reuse ;  /* 0x00000000040472ca */ /* 0x040fe400000e0000 */
[----:B------:R-:W-:Y:S01]  /*3cba0*/  R2UR UR5, R5 ;  /* 0x00000000050572ca */ /* 0x000fe200000e0000 */
        /* <DEDUP_REMOVED lines=8> */
[----:B------:R5:W-:Y:S04]  /*3cc30*/  ST.E desc[UR20][R2.64+0x80], R56 ;  /* 0x0000803802007985 */ /* 0x000be8000c101914 */
[----:B------:R5:W-:Y:S04]  /*3cc40*/  ST.E desc[UR22][R2.64+0x84], R57 ;  /* 0x0000843902007985 */ /* 0x000be8000c101916 */
[----:B------:R5:W-:Y:S01]  /*3cc50*/  ST.E desc[UR24][R2.64+0x88], R58 ;  /* 0x0000883a02007985 */ /* 0x000be2000c101918 */
[----:B------:R-:W-:-:S03]  /*3cc60*/  R2UR UR10, R4 ;  /* 0x00000000040a72ca */ /* 0x000fc600000e0000 */
[----:B------:R5:W-:Y:S01]  /*3cc70*/  ST.E desc[UR8][R2.64+0x8c], R59 ;  /* 0x00008c3b02007985 */ /* 0x000be2000c101908 */
[C---:B------:R-:W-:Y:S02]  /*3cc80*/  R2UR UR8, R4.reuse ;  /* 0x00000000040872ca */ /* 0x040fe400000e0000 */
[C---:B------:R-:W-:Y:S01]  /*3cc90*/  R2UR UR9, R5.reuse ;  /* 0x00000000050972ca */ /* 0x040fe200000e0000 */
[----:B------:R5:W-:Y:S01]  /*3cca0*/  ST.E desc[UR4][R2.64+0x90], R60 ;  /* 0x0000903c02007985 */ /* 0x000be2000c101904 */
        /* <DEDUP_REMOVED lines=259> */
[----:B------:R5:W-:Y:S01]  /*3dce0*/  ST.E desc[UR16][R2.64+0x1e4], R145 ;  /* 0x0001e49102007985 */ /* 0x000be2000c101910 */
[----:B------:R-:W-:-:S03]  /*3dcf0*/  R2UR UR8, R4 ;  /* 0x00000000040872ca */ /* 0x000fc600000e0000 */
[----:B------:R5:W-:Y:S01]  /*3dd00*/  ST.E desc[UR18][R2.64+0x1e8], R146 ;  /* 0x0001e89202007985 */ /* 0x000be2000c101912 */
[----:B------:R-:W-:-:S03]  /*3dd10*/  R2UR UR9, R5 ;  /* 0x00000000050972ca */ /* 0x000fc600000e0000 */
[----:B------:R5:W-:Y:S01]  /*3dd20*/  ST.E desc[UR20][R2.64+0x1ec], R147 ;  /* 0x0001ec9302007985 */ /* 0x000be2000c101914 */
[C---:B------:R-:W-:Y:S02]  /*3dd30*/  R2UR UR14, R4.reuse ;  /* 0x00000000040e72ca */ /* 0x040fe400000e0000 */
[C---:B------:R-:W-:Y:S01]  /*3dd40*/  R2UR UR15, R5.reuse ;  /* 0x00000000050f72ca */ /* 0x040fe200000e0000 */
[----:B------:R5:W-:Y:S01]  /*3dd50*/  ST.E desc[UR22][R2.64+0x1f0], R148 ;  /* 0x0001f09402007985 */ /* 0x000be2000c101916 */
[C---:B------:R-:W-:Y:S02]  /*3dd60*/  R2UR UR16, R4.reuse ;  /* 0x00000000041072ca */ /* 0x040fe400000e0000 */
[C---:B------:R-:W-:Y:S01]  /*3dd70*/  R2UR UR17, R5.reuse ;  /* 0x00000000051172ca */ /* 0x040fe200000e0000 */
[----:B------:R5:W-:Y:S01]  /*3dd80*/  ST.E desc[UR24][R2.64+0x1f4], R149 ;  /* 0x0001f49502007985 */ /* 0x000be2000c101918 */
        /* <DEDUP_REMOVED lines=21> */
[----:B------:R5:W-:Y:S01]  /*3dee0*/  ST.E desc[UR6][R2.64+0x1f8], R150 ;  /* 0x0001f89602007985 */ /* 0x000be2000c101906 */
[----:B------:R-:W-:-:S03]  /*3def0*/  R2UR UR60, R4 ;  /* 0x00000000043c72ca */ /* 0x000fc600000e0000 */
[----:B------:R5:W-:Y:S01]  /*3df00*/  ST.E desc[UR8][R2.64+0x1fc], R151 ;  /* 0x0001fc9702007985 */ /* 0x000be2000c101908 */
[----:B------:R-:W-:-:S03]  /*3df10*/  R2UR UR61, R5 ;  /* 0x00000000053d72ca */ /* 0x000fc600000e0000 */
[----:B------:R-:W-:Y:S01]  /*3df20*/  ST.E desc[UR14][R8.64], R191 ;  /* 0x000000bf08007985 */ /* 0x000fe2000c10190e */
[C---:B------:R-:W-:Y:S02]  /*3df30*/  R2UR UR4, R4.reuse ;  /* 0x00000000040472ca */ /* 0x040fe400000e0000 */
[C---:B------:R-:W-:Y:S01]  /*3df40*/  R2UR UR5, R5.reuse ;  /* 0x00000000050572ca */ /* 0x040fe200000e0000 */
[----:B0-----:R-:W5:Y:S01]  /*3df50*/  LD.E R24, desc[UR16][R2.64] ;  /* 0x0000001002187980 */ /* 0x001f62000c101900 */
[C---:B------:R-:W-:Y:S02]  /*3df60*/  R2UR UR6, R4.reuse ;  /* 0x00000000040672ca */ /* 0x040fe400000e0000 */
[C---:B------:R-:W-:Y:S01]  /*3df70*/  R2UR UR7, R5.reuse ;  /* 0x00000000050772ca */ /* 0x040fe200000e0000 */
[----:B-1----:R-:W5:Y:S01]  /*3df80*/  LD.E R25, desc[UR18][R2.64+0x4] ;  /* 0x0000041202197980 */ /* 0x002f62000c101900 */
[C---:B------:R-:W-:Y:S02]  /*3df90*/  R2UR UR8, R4.reuse ;  /* 0x00000000040872ca */ /* 0x040fe400000e0000 */
[----:B------:R-:W-:Y:S01]  /*3dfa0*/  R2UR UR9, R5 ;  /* 0x00000000050972ca */ /* 0x000fe200000e0000 */
[----:B--2---:R-:W2:Y:S01]  /*3dfb0*/  LD.E R26, desc[UR20][R2.64+0x8] ;  /* 0x00000814021a7980 */ /* 0x004ea2000c101900 */
[----:B------:R-:W-:-:S02]  /*3dfc0*/  R2UR UR10, R4 ;  /* 0x00000000040a72ca */ /* 0x000fc400000e0000 */
[C---:B------:R-:W-:Y:S01]  /*3dfd0*/  R2UR UR11, R5.reuse ;  /* 0x00000000050b72ca */ /* 0x040fe200000e0000 */
[----:B---3--:R-:W2:Y:S01]  /*3dfe0*/  LD.E R27, desc[UR22][R2.64+0xc] ;  /* 0x00000c16021b7980 */ /* 0x008ea2000c101900 */
[C---:B------:R-:W-:Y:S02]  /*3dff0*/  R2UR UR12, R4.reuse ;  /* 0x00000000040c72ca */ /* 0x040fe400000e0000 */
[C---:B------:R-:W-:Y:S01]  /*3e000*/  R2UR UR13, R5.reuse ;  /* 0x00000000050d72ca */ /* 0x040fe200000e0000 */
[----:B----4-:R-:W2:Y:S01]  /*3e010*/  LD.E R28, desc[UR24][R2.64+0x10] ;  /* 0x00001018021c7980 */ /* 0x010ea2000c101900 */
[C---:B------:R-:W-:Y:S02]  /*3e020*/  R2UR UR14, R4.reuse ;  /* 0x00000000040e72ca */ /* 0x040fe400000e0000 */
[----:B------:R-:W-:Y:S01]  /*3e030*/  R2UR UR15, R5 ;  /* 0x00000000050f72ca */ /* 0x000fe200000e0000 */
[----:B-----5:R-:W2:Y:S01]  /*3e040*/  LD.E R29, desc[UR26][R2.64+0x14] ;  /* 0x0000141a021d7980 */ /* 0x020ea2000c101900 */
[----:B------:R-:W-:-:S02]  /*3e050*/  R2UR UR16, R4 ;  /* 0x00000000041072ca */ /* 0x000fc400000e0000 */
[C---:B------:R-:W-:Y:S01]  /*3e060*/  R2UR UR17, R5.reuse ;  /* 0x00000000051172ca */ /* 0x040fe200000e0000 */
[----:B------:R-:W2:Y:S01]  /*3e070*/  LD.E R30, desc[UR28][R2.64+0x18] ;  /* 0x0000181c021e7980 */ /* 0x000ea2000c101900 */
[C---:B------:R-:W-:Y:S02]  /*3e080*/  R2UR UR18, R4.reuse ;  /* 0x00000000041272ca */ /* 0x040fe400000e0000 */
[C---:B------:R-:W-:Y:S01]  /*3e090*/  R2UR UR19, R5.reuse ;  /* 0x00000000051372ca */ /* 0x040fe200000e0000 */
[----:B------:R-:W2:Y:S01]  /*3e0a0*/  LD.E R31, desc[UR30][R2.64+0x1c] ;  /* 0x00001c1e021f7980 */ /* 0x000ea2000c101900 */
[C---:B------:R-:W-:Y:S02]  /*3e0b0*/  R2UR UR20, R4.reuse ;  /* 0x00000000041472ca */ /* 0x040fe400000e0000 */
[----:B------:R-:W-:Y:S01]  /*3e0c0*/  R2UR UR21, R5 ;  /* 0x00000000051572ca */ /* 0x000fe200000e0000 */
[----:B------:R-:W2:Y:S01]  /*3e0d0*/  LD.E R32, desc[UR32][R2.64+0x20] ;  /* 0x0000202002207980 */ /* 0x000ea2000c101900 */
        /* <DEDUP_REMOVED lines=291> */
[----:B------:R-:W-:Y:S02]  /*3f310*/  R2UR UR58, R4 ;  /* 0x00000000043a72ca */ /* 0x000fe400000e0000 */
[----:B------:R-:W-:Y:S01]  /*3f320*/  R2UR UR59, R5 ;  /* 0x00000000053b72ca */ /* 0x000fe200000e0000 */
        /* <DEDUP_REMOVED lines=22> */
[----:B------:R-:W-:-:S02]  /*3f490*/  VIADD R156, R6, 0x80 ;  /* 0x00000080069c7836 */ /* 0x000fc40000000000 */
[----:B------:R-:W-:-:S03]  /*3f4a0*/  IMAD.MOV.U32 R157, RZ, RZ, R7 ;  /* 0x000000ffff9d7224 */ /* 0x000fc600078e0007 */
[----:B------:R-:W-:Y:S02]  /*3f4b0*/  R2UR UR6, R156 ;  /* 0x000000009c0672ca */ /* 0x000fe400000e0000 */
[----:B------:R-:W-:Y:S02]  /*3f4c0*/  R2UR UR7, R157 ;  /* 0x000000009d0772ca */ /* 0x000fe400000e0000 */
[----:B------:R-:W-:Y:S02]  /*3f4d0*/  F2FP.F16.F32.PACK_AB R156, R21, R154 ;  /* 0x0000009a159c723e */ /* 0x000fe400000000ff */
[----:B------:R-:W-:Y:S02]  /*3f4e0*/  F2FP.F16.F32.PACK_AB R158, R17, R20 ;  /* 0x00000014119e723e */ /* 0x000fe400000000ff */
[----:B------:R-:W-:Y:S02]  /*3f4f0*/  F2FP.F16.F32.PACK_AB R157, R13, R14 ;  /* 0x0000000e0d9d723e */ /* 0x000fe400000000ff */
[----:B------:R-:W-:-:S02]  /*3f500*/  F2FP.F16.F32.PACK_AB R159, R11, R12 ;  /* 0x0000000c0b9f723e */ /* 0x000fc400000000ff */
        /* <DEDUP_REMOVED lines=18> */
[----:B------:R-:W-:Y:S02]  /*3f630*/  R2UR UR24, R4 ;  /* 0x00000000041872ca */ /* 0x000fe400000e0000 */
[----:B------:R-:W-:Y:S01]  /*3f640*/  R2UR UR25, R5 ;  /* 0x00000000051972ca */ /* 0x000fe200000e0000 */
[----:B--2---:R-:W-:-:S06]  /*3f650*/  WARPGROUP.ARRIVE ;  /* 0x00000000000079c5 */ /* 0x004fcc0000000000 */
[----:B------:R-:W-:Y:S01]  /*3f660*/  HGMMA.64x256x16.F32 R24, R156, gdesc[UR4].tnspB, R24, gsb0 ;  /* 0x43e000049c187df0 */ /* 0x000fe20008000818 */
        /* <DEDUP_REMOVED lines=2359> */
[C---:B------:R-:W-:Y:S01]  /*489e0*/  R2UR UR39, R5.reuse ;  /* 0x00000000052772ca */ /* 0x040fe200000e0000 */
[----:B------:R-:W-:Y:S02]  /*489f0*/  WARPGROUP.DEPBAR.LE gsb0, 0x0 ;  /* 0x00008000000079c5 */ /* 0x000fe40000010000 */
        /* <DEDUP_REMOVED lines=348> */
[----:B------:R5:W-:Y:S04]  /*49fc0*/  ST.E desc[UR26][R2.64+0x1e0], R144 ;  /* 0x0001e09002007985 */ /* 0x000be8000c10191a */
[----:B------:R5:W-:Y:S04]  /*49fd0*/  ST.E desc[UR28][R2.64+0x1e4], R145 ;  /* 0x0001e49102007985 */ /* 0x000be8000c10191c */
[----:B------:R-:W-:Y:S01]  /*49fe0*/  ST.E desc[UR6][R2.64+0x1ec], R147 ;  /* 0x0001ec9302007985 */ /* 0x000fe2000c101906 */
[----:B------:R-:W-:-:S03]  /*49ff0*/  R2UR UR4, R4 ;  /* 0x00000000040472ca */ /* 0x000fc600000e0000 */
[----:B------:R-:W-:Y:S01]  /*4a000*/  ST.E desc[UR8][R2.64+0x1f0], R148 ;  /* 0x0001f09402007985 */ /* 0x000fe2000c101908 */
[----:B------:R-:W-:-:S03]  /*4a010*/  R2UR UR5, R5 ;  /* 0x00000000050572ca */ /* 0x000fc600000e0000 */
[----:B------:R-:W-:Y:S01]  /*4a020*/  ST.E desc[UR10][R2.64+0x1f4], R149 ;  /* 0x0001f49502007985 */ /* 0x000fe2000c10190a */
[----:B------:R-:W-:-:S03]  /*4a030*/  R2UR UR16, R4 ;  /* 0x00000000041072ca */ /* 0x000fc600000e0000 */
[----:B------:R-:W-:Y:S01]  /*4a040*/  ST.E desc[UR12][R2.64+0x1f8], R150 ;  /* 0x0001f89602007985 */ /* 0x000fe2000c10190c */
[----:B------:R-:W-:-:S03]  /*4a050*/  R2UR UR17, R5 ;  /* 0x00000000051172ca */ /* 0x000fc600000e0000 */
[----:B------:R-:W-:Y:S01]  /*4a060*/  ST.E desc[UR14][R2.64+0x1fc], R151 ;  /* 0x0001fc9702007985 */ /* 0x000fe2000c10190e */
        /* <DEDUP_REMOVED lines=31> */
[----:B------:R-:W-:Y:S01]  /*4a260*/  R2UR UR59, R5 ;  /* 0x00000000053b72ca */ /* 0x000fe200000e0000 */
        /* <DEDUP_REMOVED lines=322> */
[----:B------:R-:W-:Y:S01]  /*4b690*/  R2UR UR58, R4 ;  /* 0x00000000043a72ca */ /* 0x000fe200000e0000 */
[----:B------:R-:W2:Y:S01]  /*4b6a0*/  LD.E R130, desc[UR12][R2.64+0x1a8] ;  /* 0x0001a80c02827980 */ /* 0x000ea2000c101900 */
[----:B------:R-:W-:-:S03]  /*4b6b0*/  R2UR UR59, R5 ;  /* 0x00000000053b72ca */ /* 0x000fc600000e0000 */
        /* <DEDUP_REMOVED lines=21> */
[----:B------:R-:W-:Y:S01]  /*4b810*/  VIADD R6, R6, 0x280 ;  /* 0x0000028006067836 */ /* 0x000fe20000000000 */
[----:B------:R-:W-:-:S02]  /*4b820*/  R2UR UR7, R7 ;  /* 0x00000000070772ca */ /* 0x000fc400000e0000 */
[----:B------:R-:W-:Y:S02]  /*4b830*/  F2FP.F16.F32.PACK_AB R186, R186, R187 ;  /* 0x000000bbbaba723e */ /* 0x000fe400000000ff */
[----:B------:R-:W-:Y:S02]  /*4b840*/  R2UR UR6, R6 ;  /* 0x00000000060672ca */ /* 0x000fe400000e0000 */
[----:B------:R-:W-:Y:S02]  /*4b850*/  F2FP.F16.F32.PACK_AB R184, R188, R189 ;  /* 0x000000bdbcb8723e */ /* 0x000fe400000000ff */
[----:B------:R-:W-:Y:S02]  /*4b860*/  F2FP.F16.F32.PACK_AB R185, R162, R163 ;  /* 0x000000a3a2b9723e */ /* 0x000fe400000000ff */
[----:B------:R-:W-:Y:S02]  /*4b870*/  F2FP.F16.F32.PACK_AB R187, R160, R161 ;  /* 0x000000a1a0bb723e */ /* 0x000fe400000000ff */
        /* <DEDUP_REMOVED lines=27> */
[----:B------:R-:W-:Y:S01]  /*4ba30*/  R2UR UR29, R5 ;  /* 0x00000000051d72ca */ /* 0x000fe200000e0000 */
[----:B------:R-:W-:-:S02]  /*4ba40*/  WARPGROUP.DEPBAR.LE gsb0, 0x0 ;  /* 0x00008000000079c5 */ /* 0x000fc40000010000 */
[----:B------:R-:W-:Y:S01]  /*4ba50*/  ST.E desc[UR4][R2.64], R24 ;  /* 0x0000001802007985 */ /* 0x000fe2000c101904 */
[C---:B------:R-:W-:Y:S02]  /*4ba60*/  R2UR UR4, R4.reuse ;  /* 0x00000000040472ca */ /* 0x040fe400000e0000 */
[C---:B------:R-:W-:Y:S01]  /*4ba70*/  R2UR UR5, R5.reuse ;  /* 0x00000000050572ca */ /* 0x040fe200000e0000 */
[----:B------:R-:W-:Y:S01]  /*4ba80*/  ST.E desc[UR6][R2.64+0x4], R25 ;  /* 0x0000041902007985 */ /* 0x000fe2000c101906 */
[C---:B------:R-:W-:Y:S02]  /*4ba90*/  R2UR UR6, R4.reuse ;  /* 0x00000000040672ca */ /* 0x040fe400000e0000 */
[----:B------:R-:W-:Y:S01]  /*4baa0*/  R2UR UR7, R5 ;  /* 0x00000000050772ca */ /* 0x000fe200000e0000 */
[----:B------:R-:W-:Y:S04]  /*4bab0*/  ST.E desc[UR8][R2.64+0x8], R26 ;  /* 0x0000081a02007985 */ /* 0x000fe8000c101908 */
[----:B------:R-:W-:Y:S04]  /*4bac0*/  ST.E desc[UR10][R2.64+0xc], R27 ;  /* 0x00000c1b02007985 */ /* 0x000fe8000c10190a */
[----:B------:R-:W-:Y:S01]  /*4bad0*/  ST.E desc[UR12][R2.64+0x10], R28 ;  /* 0x0000101c02007985 */ /* 0x000fe2000c10190c */
[----:B------:R-:W-:-:S03]  /*4bae0*/  R2UR UR8, R4 ;  /* 0x00000000040872ca */ /* 0x000fc600000e0000 */
[----:B------:R-:W-:Y:S01]  /*4baf0*/  ST.E desc[UR14][R2.64+0x14], R29 ;  /* 0x0000141d02007985 */ /* 0x000fe2000c10190e */
[----:B------:R-:W-:-:S03]  /*4bb00*/  R2UR UR9, R5 ;  /* 0x00000000050972ca */ /* 0x000fc600000e0000 */
[----:B------:R-:W-:Y:S04]  /*4bb10*/  ST.E desc[UR16][R2.64+0x18], R30 ;  /* 0x0000181e02007985 */ /* 0x000fe8000c101910 */
[----:B------:R-:W-:Y:S04]  /*4bb20*/  ST.E desc[UR18][R2.64+0x1c], R31 ;  /* 0x00001c1f02007985 */ /* 0x000fe8000c101912 */
[----:B------:R-:W-:Y:S04]  /*4bb30*/  ST.E desc[UR20][R2.64+0x20], R32 ;  /* 0x0000202002007985 */ /* 0x000fe8000c101914 */
[----:B------:R-:W-:Y:S04]  /*4bb40*/  ST.E desc[UR22][R2.64+0x24], R33 ;  /* 0x0000242102007985 */ /* 0x000fe8000c101916 */
[----:B------:R-:W-:Y:S01]  /*4bb50*/  ST.E desc[UR24][R2.64+0x28], R34 ;  /* 0x0000282202007985 */ /* 0x000fe2000c101918 */
[----:B------:R-:W-:-:S03]  /*4bb60*/  R2UR UR10, R4 ;  /* 0x00000000040a72ca */ /* 0x000fc600000e0000 */
[----:B------:R-:W-:Y:S01]  /*4bb70*/  ST.E desc[UR4][R2.64+0x2c], R35 ;  /* 0x00002c2302007985 */ /* 0x000fe2000c101904 */
[C---:B------:R-:W-:Y:S02]  /*4bb80*/  R2UR UR4, R4.reuse ;  /* 0x00000000040472ca */ /* 0x040fe400000e0000 */
[C---:B------:R-:W-:Y:S01]  /*4bb90*/  R2UR UR5, R5.reuse ;  /* 0x00000000050572ca */ /* 0x040fe200000e0000 */
[----:B------:R-:W-:Y:S01]  /*4bba0*/  ST.E desc[UR6][R2.64+0x30], R36 ;  /* 0x0000302402007985 */ /* 0x000fe2000c101906 */
        /* <DEDUP_REMOVED lines=13> */
[----:B------:R-:W-:Y:S01]  /*4bc80*/  ST.E desc[UR8][R2.64+0x34], R37 ;  /* 0x0000342502007985 */ /* 0x000fe2000c101908 */
        /* <DEDUP_REMOVED lines=8> */
[----:B------:R-:W-:Y:S01]  /*4bd10*/  R2UR UR5, R5 ;  /* 0x00000000050572ca */ /* 0x000fe200000e0000 */
[----:B------:R-:W-:Y:S04]  /*4bd20*/  ST.E desc[UR6][R2.64+0x3c], R39 ;  /* 0x00003c2702007985 */ /* 0x000fe8000c101906 */
[----:B------:R-:W-:Y:S04]  /*4bd30*/  ST.E desc[UR10][R2.64+0x40], R40 ;  /* 0x0000402802007985 */ /* 0x000fe8000c10190a */
[----:B------:R-:W-:Y:S04]  /*4bd40*/  ST.E desc[UR12][R2.64+0x44], R41 ;  /* 0x0000442902007985 */ /* 0x000fe8000c10190c */
        /* <DEDUP_REMOVED lines=8> */
[----:B------:R-:W-:Y:S01]  /*4bdd0*/  ST.E desc[UR8][R2.64+0x60], R48 ;  /* 0x0000603002007985 */ /* 0x000fe2000c101908 */
[C---:B------:R-:W-:Y:S02]  /*4bde0*/  R2UR UR8, R4.reuse ;  /* 0x00000000040872ca */ /* 0x040fe400000e0000 */
[----:B------:R-:W-:Y:S01]  /*4bdf0*/  R2UR UR9, R5 ;  /* 0x00000000050972ca */ /* 0x000fe200000e0000 */
[----:B------:R-:W-:Y:S01]  /*4be00*/  ST.E desc[UR4][R2.64+0x64], R49 ;  /* 0x0000643102007985 */ /* 0x000fe2000c101904 */
        /* <DEDUP_REMOVED lines=14> */
[----:B------:R-:W-:Y:S01]  /*4bef0*/  ST.E desc[UR6][R2.64+0x68], R50 ;  /* 0x0000683202007985 */ /* 0x000fe2000c101906 */
        /* <DEDUP_REMOVED lines=288> */
[----:B------:R-:W2:Y:S01]  /*4d100*/  LD.E R7, desc[UR28][R2.64] ;  /* 0x0000001c02077980 */ /* 0x000ea2000c101900 */
[----:B------:R-:W-:-:S02]  /*4d110*/  R2UR UR4, R4 ;  /* 0x00000000040472ca */ /* 0x000fc400000e0000 */
[C---:B------:R-:W-:Y:S02]  /*4d120*/  R2UR UR5, R5.reuse ;  /* 0x00000000050572ca */ /* 0x040fe400000e0000 */
[----:B------:R-:W-:Y:S02]  /*4d130*/  R2UR UR6, R4 ;  /* 0x00000000040672ca */ /* 0x000fe400000e0000 */
[----:B------:R-:W-:-:S09]  /*4d140*/  R2UR UR7, R5 ;  /* 0x00000000050772ca */ /* 0x000fd200000e0000 */
[----:B--2---:R1:W-:Y:S04]  /*4d150*/  ST.E desc[UR4][R2.64], R7 ;  /* 0x0000000702007985 */ /* 0x0043e8000c101904 */
[----:B------:R-:W2:Y:S01]  /*4d160*/  LD.E R11, desc[UR6][R2.64+0x4] ;  /* 0x00000406020b7980 */ /* 0x000ea2000c101900 */
[C---:B------:R-:W-:Y:S02]  /*4d170*/  R2UR UR4, R4.reuse ;  /* 0x00000000040472ca */ /* 0x040fe400000e0000 */
[C---:B------:R-:W-:Y:S02]  /*4d180*/  R2UR UR5, R5.reuse ;  /* 0x00000000050572ca */ /* 0x040fe400000e0000 */
[----:B------:R-:W-:Y:S02]  /*4d190*/  R2UR UR6, R4 ;  /* 0x00000000040672ca */ /* 0x000fe400000e0000 */
[----:B------:R-:W-:-:S09]  /*4d1a0*/  R2UR UR7, R5 ;  /* 0x00000000050772ca */ /* 0x000fd200000e0000 */
[----:B--2---:R2:W-:Y:S04]  /*4d1b0*/  ST.E desc[UR4][R2.64+0x4], R11 ;  /* 0x0000040b02007985 */ /* 0x0045e8000c101904 */
[----:B------:R-:W3:Y:S01]  /*4d1c0*/  LD.E R13, desc[UR6][R2.64+0x8] ;  /* 0x00000806020d7980 */ /* 0x000ee2000c101900 */
[C---:B------:R-:W-:Y:S02]  /*4d1d0*/  R2UR UR4, R4.reuse ;  /* 0x00000000040472ca */ /* 0x040fe400000e0000 */
[C---:B------:R-:W-:Y:S02]  /*4d1e0*/  R2UR UR5, R5.reuse ;  /* 0x00000000050572ca */ /* 0x040fe400000e0000 */
[----:B------:R-:W-:Y:S02]  /*4d1f0*/  R2UR UR6, R4 ;  /* 0x00000000040672ca */ /* 0x000fe400000e0000 */
[----:B------:R-:W-:-:S09]  /*4d200*/  R2UR UR7, R5 ;  /* 0x00000000050772ca */ /* 0x000fd200000e0000 */
[----:B---3--:R3:W-:Y:S04]  /*4d210*/  ST.E desc[UR4][R2.64+0x8], R13 ;  /* 0x0000080d02007985 */ /* 0x0087e8000c101904 */
[----:B0-----:R-:W4:Y:S01]  /*4d220*/  LD.E R9, desc[UR6][R2.64+0xc] ;  /* 0x00000c0602097980 */ /* 0x001f22000c101900 */
[C---:B------:R-:W-:Y:S02]  /*4d230*/  R2UR UR4, R4.reuse ;  /* 0x00000000040472ca */ /* 0x040fe400000e0000 */
[C---:B------:R-:W-:Y:S02]  /*4d240*/  R2UR UR5, R5.reuse ;  /* 0x00000000050572ca */ /* 0x040fe400000e0000 */
[----:B------:R-:W-:Y:S02]  /*4d250*/  R2UR UR6, R4 ;  /* 0x00000000040672ca */ /* 0x000fe400000e0000 */
[----:B------:R-:W-:-:S09]  /*4d260*/  R2UR UR7, R5 ;  /* 0x00000000050772ca */ /* 0x000fd200000e0000 */
[----:B----4-:R0:W-:Y:S04]  /*4d270*/  ST.E desc[UR4][R2.64+0xc], R9 ;  /* 0x00000c0902007985 */ /* 0x0101e8000c101904 */
[----:B-1----:R-:W4:Y:S01]  /*4d280*/  LD.E R7, desc[UR6][R2.64+0x10] ;  /* 0x0000100602077980 */ /* 0x002f22000c101900 */
[C---:B------:R-:W-:Y:S02]  /*4d290*/  R2UR UR4, R4.reuse ;  /* 0x00000000040472ca */ /* 0x040fe400000e0000 */
[C---:B------:R-:W-:Y:S02]  /*4d2a0*/  R2UR UR5, R5.reuse ;  /* 0x00000000050572ca */ /* 0x040fe400000e0000 */
[----:B------:R-:W-:Y:S02]  /*4d2b0*/  R2UR UR6, R4 ;  /* 0x00000000040672ca */ /* 0x000fe400000e0000 */
[----:B------:R-:W-:-:S09]  /*4d2c0*/  R2UR UR7, R5 ;  /* 0x00000000050772ca */ /* 0x000fd200000e0000 */
[----:B----4-:R1:W-:Y:S04]  /*4d2d0*/  ST.E desc[UR4][R2.64+0x10], R7 ;  /* 0x0000100702007985 */ /* 0x0103e8000c101904 */
[----:B--2---:R-:W2:Y:S01]  /*4d2e0*/  LD.E R11, desc[UR6][R2.64+0x14] ;  /* 0x00001406020b7980 */ /* 0x004ea2000c101900 */
[C---:B------:R-:W-:Y:S02]  /*4d2f0*/  R2UR UR4, R4.reuse ;  /* 0x00000000040472ca */ /* 0x040fe400000e0000 */
[C---:B------:R-:W-:Y:S02]  /*4d300*/  R2UR UR5, R5.reuse ;  /* 0x00000000050572ca */ /* 0x040fe400000e0000 */
[----:B------:R-:W-:Y:S02]  /*4d310*/  R2UR UR6, R4 ;  /* 0x00000000040672ca */ /* 0x000fe400000e0000 */
[----:B------:R-:W-:-:S09]  /*4d320*/  R2UR UR7, R5 ;  /* 0x00000000050772ca */ /* 0x000fd200000e0000 */
[----:B--2---:R2:W-:Y:S04]  /*4d330*/  ST.E desc[UR4][R2.64+0x14], R11 ;  /* 0x0000140b02007985 */ /* 0x0045e8000c101904 */
[----:B---3--:R-:W3:Y:S01]  /*4d340*/  LD.E R13, desc[UR6][R2.64+0x18] ;  /* 0x00001806020d7980 */ /* 0x008ee2000c101900 */
        /* <DEDUP_REMOVED lines=719> */
[----:B---3--:R-:W2:Y:S01]  /*50040*/  LD.E R13, desc[UR6][R2.64+0x1f8] ;  /* 0x0001f806020d7980 */ /* 0x008ea2000c101900 */
[C---:B------:R-:W-:Y:S02]  /*50050*/  R2UR UR4, R4.reuse ;  /* 0x00000000040472ca */ /* 0x040fe400000e0000 */
[C---:B------:R-:W-:Y:S02]  /*50060*/  R2UR UR5, R5.reuse ;  /* 0x00000000050572ca */ /* 0x040fe400000e0000 */
[----:B------:R-:W-:Y:S02]  /*50070*/  R2UR UR6, R4 ;  /* 0x00000000040672ca */ /* 0x000fe400000e0000 */
[----:B------:R-:W-:-:S02]  /*50080*/  R2UR UR7, R5 ;  /* 0x00000000050772ca */ /* 0x000fc400000e0000 */
[----:B------:R-:W-:-:S07]  /*50090*/  LOP3.LUT P6, RZ, R193, 0x7f, RZ, 0xc0, !PT ;  /* 0x0000007fc1ff7812 */ /* 0x000fce00078cc0ff */
[----:B--2---:R1:W-:Y:S04]  /*500a0*/  ST.E desc[UR4][R2.64+0x1f8], R13 ;  /* 0x0001f80d02007985 */ /* 0x0043e8000c101904 */
[----:B0-----:R-:W2:Y:S01]  /*500b0*/  LD.E R9, desc[UR6][R2.64+0x1fc] ;  /* 0x0001fc0602097980 */ /* 0x001ea2000c101900 */
[----:B------:R-:W-:Y:S02]  /*500c0*/  R2UR UR4, R4 ;  /* 0x00000000040472ca */ /* 0x000fe400000e0000 */
[----:B------:R-:W-:-:S13]  /*500d0*/  R2UR UR5, R5 ;  /* 0x00000000050572ca */ /* 0x000fda00000e0000 */
[----:B--2---:R1:W-:Y:S01]  /*500e0*/  ST.E desc[UR4][R2.64+0x1fc], R9 ;  /* 0x0001fc0902007985 */ /* 0x0043e2000c101904 */
[----:B------:R-:W-:Y:S05]  /*500f0*/  @P6 BRA `(.L_x_2324) ;  /* 0x0000000000306947 */ /* 0x000fea0003800000 */
[----:B-1----:R-:W2:Y:S04]  /*50100*/  LDL.64 R2, [R164+0x40] ;  /* 0x00004000a4027983 */ /* 0x002ea80000100a00 */
[----:B------:R-:W3:Y:S01]  /*50110*/  LDL.64 R6, [R164] ;  /* 0x00000000a4067983 */ /* 0x000ee20000100a00 */
[C---:B------:R-:W-:Y:S02]  /*50120*/  R2UR UR4, R4.reuse ;  /* 0x00000000040472ca */ /* 0x040fe400000e0000 */
[C---:B------:R-:W-:Y:S02]  /*50130*/  R2UR UR5, R5.reuse ;  /* 0x00000000050572ca */ /* 0x040fe400000e0000 */
[----:B------:R-:W-:Y:S02]  /*50140*/  R2UR UR6, R4 ;  /* 0x00000000040672ca */ /* 0x000fe400000e0000 */
[----:B------:R-:W-:-:S09]  /*50150*/  R2UR UR7, R5 ;  /* 0x00000000050772ca */ /* 0x000fd200000e0000 */
[----:B--2---:R-:W2:Y:S04]  /*50160*/  LD.E.64 R2, desc[UR4][R2.64+0x30] ;  /* 0x0000300402027980 */ /* 0x004ea8000c101b00 */
[----:B---3--:R-:W3:Y:S01]  /*50170*/  LD.E R6, desc[UR6][R6.64] ;  /* 0x0000000606067980 */ /* 0x008ee2000c101900 */
[----:B--2---:R-:W-:-:S05]  /*50180*/  MOV R5, R2 ;  /* 0x0000000200057202 */ /* 0x004fca0000000f00 */
[----:B---3--:R-:W-:-:S05]  /*50190*/  IMAD R4, R6, 0x8, R5 ;  /* 0x0000000806047824 */ /* 0x008fca00078e0205 */
[----:B------:R-:W-:-:S04]  /*501a0*/  PRMT R4, RZ, 0x654, R4 ;  /* 0x00000654ff047816 */ /* 0x000fc80000000004 */
[----:B------:R0:W-:Y:S03]  /*501b0*/  SYNCS.ARRIVE.TRANS64.RED.A1T0 RZ, [R4+URZ], RZ ;  /* 0x000000ff04ff79a7 */ /* 0x0001e6000810043f */
.L_x_2324:
[----:B------:R-:W-:-:S04]  /*501c0*/  IMAD.MOV.U32 R195, RZ, RZ, 0x0 ;  /* 0x00000000ffc37424 */ /* 0x000fc800078e00ff */
[----:B01----:R-:W-:Y:S05]  /*501d0*/  RET.REL.NODEC R194 `(_ZN7cutlass13device_kernelIN5flash11enable_sm90INS1_16FlashAttnFwdSm90INS1_25CollectiveMainloopFwdSm90ILi2EN4cute5tupleIJNS5_1CILi1EEES8_S8_EEENS6_IJNS7_ILi128EEENS7_ILi96EEENS7_ILi64EEEEEELi256ENS_6half_tEfNS_4arch4Sm90ELb0ELb1ELb0ELb0ELb0ELb0ELb1ELb1ELb0ELb1ELb1ELb0EEENS1_21CollectiveEpilogueFwdINS6_IJSA_NS7_ILi256EEESB_EEES9_SE_SG_Li256ELb0ELb1ELb1ELb0EEENS1_19SingleTileSchedulerILb0ELb1ELb1ELi128EEEEEEEEEvNT_6ParamsE) ;  /* 0xfffffafcc2887950 */ /* 0x003fea0003c3ffff */
.L_x_2302:
[----:B0-----:R0:W1:Y:S02]  /*501e0*/  SYNCS.PHASECHK.TRANS64.TRYWAIT P1, [R10+URZ], R11 ;  /* 0x0000000b0a0075a7 */ /* 0x001064000802017f */
[----:B-1----:R-:W-:Y:S05]  /*501f0*/  @!P1 NANOSLEEP.SYNCS 0x989680 ;  /* 0x009896800000995d */ /* 0x002fea0003900000 */
[----:B------:R-:W1:Y:S02]  /*50200*/  @!P1 SYNCS.PHASECHK.TRANS64 P1, [R10+URZ], R11 ;  /* 0x0000000b0a0095a7 */ /* 0x000e64000802007f */
[----:B-1----:R-:W-:Y:S05]  /*50210*/  @!P1 BRA `(.L_x_2302) ;  /* 0xfffffffc00f09947 */ /* 0x002fea000383ffff */
[----:B------:R-:W-:Y:S05]  /*50220*/  BRA `(.L_x_2301) ;  /* 0xfffffe4c00c87947 */ /* 0x000fea000383ffff */
.L_x_2309:
[----:B0-----:R0:W1:Y:S02]  /*50230*/  SYNCS.PHASECHK.TRANS64.TRYWAIT P1, [R10+URZ], R11 ;  /* 0x0000000b0a0075a7 */ /* 0x001064000802017f */
[----:B-1----:R-:W-:Y:S05]  /*50240*/  @!P1 NANOSLEEP.SYNCS 0x989680 ;  /* 0x009896800000995d */ /* 0x002fea0003900000 */
[----:B------:R-:W1:Y:S02]  /*50250*/  @!P1 SYNCS.PHASECHK.TRANS64 P1, [R10+URZ], R11 ;  /* 0x0000000b0a0095a7 */ /* 0x000e64000802007f */
[----:B-1----:R-:W-:Y:S05]  /*50260*/  @!P1 BRA `(.L_x_2309) ;  /* 0xfffffffc00f09947 */ /* 0x002fea000383ffff */
[----:B------:R-:W-:Y:S05]  /*50270*/  BRA `(.L_x_2308) ;  /* 0xfffffe54009c7947 */ /* 0x000fea000383ffff */
.L_x_2325:
        /* <DEDUP_REMOVED lines=16> */
.L_x_6135:


//--------------------- .text._ZN7cutlass13device_kernelIN5flash11enable_sm90INS1_16FlashAttnFwdSm90INS1_25CollectiveMainloopFwdSm90ILi2EN4cute5tupleIJNS5_1CILi1EEES8_S8_EEENS6_IJNS7_ILi128EEENS7_ILi96EEENS7_ILi64EEEEEELi256ENS_6half_tEfNS_4arch4Sm90ELb0ELb1ELb0ELb1ELb0ELb0ELb0ELb1ELb0ELb1ELb1ELb0EEENS1_21CollectiveEpilogueFwdINS6_IJSA_NS7_ILi256EEESB_EEES9_SE_SG_Li256ELb1ELb1ELb1ELb0EEENS1_36VarlenDynamicPersistentTileSchedulerILi128ELi96ELi256ELi128ELb1ELb1ELb1ELb1ELb0ELb1EEEEEEEEEvNT_6ParamsE --------------------------
	.section	.text._ZN7cutlass13device_kernelIN5flash11enable_sm90INS1_16FlashAttnFwdSm90INS1_25CollectiveMainloopFwdSm90ILi2EN4cute5tupleIJNS5_1CILi1EEES8_S8_EEENS6_IJNS7_ILi128EEENS7_ILi96EEENS7_ILi64EEEEEELi256ENS_6half_tEfNS_4arch4Sm90ELb0ELb1ELb0ELb1ELb0ELb0ELb0ELb1ELb0ELb1ELb1ELb0EEENS1_21CollectiveEpilogueFwdINS6_IJSA_NS7_ILi256EEESB_EEES9_SE_SG_Li256ELb1ELb1ELb1ELb0EEENS1_36VarlenDynamicPersistentTileSchedulerILi128ELi96ELi256ELi128ELb1ELb1ELb1ELb1ELb0ELb1EEEEEEEEEvNT_6ParamsE,"ax",@progbits
	.align	128
.text._ZN7cutlass13device_kernelIN5flash11enable_sm90INS1_16FlashAttnFwdSm90INS1_25CollectiveMainloopFwdSm90ILi2EN4cute5tupleIJNS5_1CILi1EEES8_S8_EEENS6_IJNS7_ILi128EEENS7_ILi96EEENS7_ILi64EEEEEELi256ENS_6half_tEfNS_4arch4Sm90ELb0ELb1ELb0ELb1ELb0ELb0ELb0ELb1ELb0ELb1ELb1ELb0EEENS1_21CollectiveEpilogueFwdINS6_IJSA_NS7_ILi256EEESB_EEES9_SE_SG_Li256ELb1ELb1ELb1ELb0EEENS1_36VarlenDynamicPersistentTileSchedulerILi128ELi96ELi256ELi128ELb1ELb1ELb1ELb1ELb0ELb1EEEEEEEEEvNT_6ParamsE:
        .type           _ZN7cutlass13device_kernelIN5flash11enable_sm90INS1_16FlashAttnFwdSm90INS1_25CollectiveMainloopFwdSm90ILi2EN4cute5tupleIJNS5_1CILi1EEES8_S8_EEENS6_IJNS7_ILi128EEENS7_ILi96EEENS7_ILi64EEEEEELi256ENS_6half_tEfNS_4arch4Sm90ELb0ELb1ELb0ELb1ELb0ELb0ELb0ELb1ELb0ELb1ELb1ELb0EEENS1_21CollectiveEpilogueFwdINS6_IJSA_NS7_ILi256EEESB_EEES9_SE_SG_Li256ELb1ELb1ELb1ELb0EEENS1_36VarlenDynamicPersistentTileSchedulerILi128ELi96ELi256ELi128ELb1ELb1ELb1ELb1ELb0ELb1EEEEEEEEEvNT_6ParamsE,@function
        .size           _ZN7cutlass13device_kernelIN5flash11enable_sm90INS1_16FlashAttnFwdSm90INS1_25CollectiveMainloopFwdSm90ILi2EN4cute5tupleIJNS5_1CILi1EEES8_S8_EEENS6_IJNS7_ILi128EEENS7_ILi96EEENS7_ILi64EEEEEELi256ENS_6half_tEfNS_4arch4Sm90ELb0ELb1ELb0ELb1ELb0ELb0ELb0ELb1ELb0ELb1ELb1ELb0EEENS1_21CollectiveEpilogueFwdINS6_IJSA_NS7_ILi256EEESB_EEES9_SE_SG_Li256ELb1ELb1ELb1ELb0EEENS1_36VarlenDynamicPersistentTileSchedulerILi128ELi96ELi256ELi128ELb1ELb1ELb1ELb1ELb0ELb1EEEEEEEEEvNT_6ParamsE,(.L_x_6137 - _ZN7cutlass13device_kernelIN5flash11enable_sm90INS1_16FlashAttnFwdSm90INS1_25CollectiveMainloopFwdSm90ILi2EN4cute5tupleIJNS5_1CILi1EEES8_S8_EEENS6_IJNS7_ILi128EEENS7_ILi96EEENS7_ILi64EEEEEELi256ENS_6half_tEfNS_4arch4Sm90ELb0ELb1ELb0ELb1ELb0ELb0ELb0ELb1ELb0ELb1ELb1ELb0EEENS1_21CollectiveEpilogueFwdINS6_IJSA_NS7_ILi256EEESB_EEES9_SE_SG_Li256ELb1ELb1ELb1ELb0EEENS1_36VarlenDynamicPersistentTileSchedulerILi128ELi96ELi256ELi128ELb1ELb1ELb1ELb1ELb0ELb1EEEEEEEEEvNT_6ParamsE)
        .other          _ZN7cutlass13device_kernelIN5flash11enable_sm90INS1_16FlashAttnFwdSm90INS1_25CollectiveMainloopFwdSm90ILi2EN4cute5tupleIJNS5_1CILi1EEES8_S8_EEENS6_IJNS7_ILi128EEENS7_ILi96EEENS7_ILi64EEEEEELi256ENS_6half_tEfNS_4arch4Sm90ELb0ELb1ELb0ELb1ELb0ELb0ELb0ELb1ELb0ELb1ELb1ELb0EEENS1_21CollectiveEpilogueFwdINS6_IJSA_NS7_ILi256EEESB_EEES9_SE_SG_Li256ELb1ELb1ELb1ELb0EEENS1_36VarlenDynamicPersistentTileSchedulerILi128ELi96ELi256ELi128ELb1ELb1ELb1ELb1ELb0ELb1EEEEEEEEEvNT_6ParamsE,@"STO_CUDA_ENTRY STV_DEFAULT"
_ZN7cutlass13device_kernelIN5flash11enable_sm90INS1_16FlashAttnFwdSm90INS1_25CollectiveMainloopFwdSm90ILi2EN4cute5tupleIJNS5_1CILi1EEES8_S8_EEENS6_IJNS7_ILi128EEENS7_ILi96EEENS7_ILi64EEEEEELi256ENS_6half_tEfNS_4arch4Sm90ELb0ELb1ELb0ELb1ELb0ELb0ELb0ELb1ELb0ELb1ELb1ELb0EEENS1_21CollectiveEpilogueFwdINS6_IJSA_NS7_ILi256EEESB_EEES9_SE_SG_Li256ELb1ELb1ELb1ELb0EEENS1_36VarlenDynamicPersistentTileSchedulerILi128ELi96ELi256ELi128ELb1ELb1ELb1ELb1ELb0ELb1EEEEEEEEEvNT_6ParamsE:
        /* <DEDUP_REMOVED lines=18> */
.L_x_2327:
[----:B------:R-:W-:Y:S05]  /*0120*/  BSYNC B0 ;  /* 0x0000000000007941 */ /* 0x000fea0003800000 */
.L_x_2326:
        /* <DEDUP_REMOVED lines=41> */
.L_x_2328:
        /* <DEDUP_REMOVED lines=22> */
.L_x_2329:
        /* <DEDUP_REMOVED lines=18> */
.L_x_2330:
        /* <DEDUP_REMOVED lines=22> */
.L_x_2331:
        /* <DEDUP_REMOVED lines=22> */
.L_x_2332:
[----:B------:R-:W-:Y:S01]  /*0900*/  PLOP3.LUT P0, PT, PT, PT, UP0, 0x80, 0x0 ;  /* 0x000000000000781c */ /* 0x000fe20003f0f008 */
[----:B------:R-:W-:Y:S01]  /*0910*/  UMOV UR36, 0x1 ;  /* 0x0000000100247882 */ /* 0x000fe20000000000 */
[----:B------:R-:W-:Y:S01]  /*0920*/  NOP ;  /* 0x0000000000007918 */ /* 0x000fe20000000000 */
[----:B------:R-:W-:Y:S01]  /*0930*/  USEL UR36, UR36, 0x2, !UP0 ;  /* 0x0000000224247887 */ /* 0x000fe2000c000000 */
[----:B------:R-:W-:Y:S01]  /*0940*/  ULDC.64 UR40, c[0x0][0x208] ;  /* 0x0000820000287ab9 */ /* 0x000fe20000000a00 */
[----:B012-4-:R-:W-:Y:S08]  /*0950*/  BAR.SYNC.DEFER_BLOCKING 0x0 ;  /* 0x0000000000007b1d */ /* 0x017ff00000010000 */
[----:B------:R-:W-:Y:S05]  /*0960*/  @!P0 BRA `(.L_x_2333) ;  /* 0x00000114003c8947 */ /* 0x000fea0003800000 */
.L_x_2334:
        /* <DEDUP_REMOVED lines=24> */
[----:B------:R-:W-:Y:S02]  /*0af0*/  UMOV UR37, URZ ;  /* 0x0000003f00257c82 */ /* 0x000fe40008000000 */
[CC--:B------:R-:W-:Y:S02]  /*0b00*/  LEA.HI R0, R3.reuse, R6.reuse, RZ, 0x7 ;  /* 0x0000000603007211 */ /* 0x0c0fe400078f38ff */
[----:B------:R-:W-:-:S02]  /*0b10*/  LEA.HI R2, R3, R6, RZ, 0x4 ;  /* 0x0000000603027211 */ /* 0x000fc400078f20ff */
[----:B------:R-:W-:Y:S02]  /*0b20*/  LOP3.LUT R235, R0, 0xffffff80, RZ, 0xc0, !PT ;  /* 0xffffff8000eb7812 */ /* 0x000fe400078ec0ff */
[CC--:B------:R-:W-:Y:S02]  /*0b30*/  LEA.HI R4, R3.reuse, R6.reuse, RZ, 0x5 ;  /* 0x0000000603047211 */ /* 0x0c0fe400078f28ff */
[----:B------:R-:W-:Y:S01]  /*0b40*/  LEA.HI R5, R3, R6, RZ, 0x2 ;  /* 0x0000000603057211 */ /* 0x000fe200078f10ff */
[----:B------:R-:W-:Y:S01]  /*0b50*/  IMAD.IADD R235, R6, 0x1, -R235 ;  /* 0x0000000106eb7824 */ /* 0x000fe200078e0aeb */
[----:B------:R-:W-:Y:S01]  /*0b60*/  LOP3.LUT R3, R2, 0x3fffff0, RZ, 0xc0, !PT ;  /* 0x03fffff002037812 */ /* 0x000fe200078ec0ff */
[----:B------:R-:W-:Y:S01]  /*0b70*/  IMAD.SHL.U32 R7, R4, 0x20, RZ ;  /* 0x0000002004077824 */ /* 0x000fe200078e00ff */
[----:B------:R-:W-:Y:S02]  /*0b80*/  LOP3.LUT R11, R5, 0xfffffffc, RZ, 0xc0, !PT ;  /* 0xfffffffc050b7812 */ /* 0x000fe400078ec0ff */
[----:B------:R-:W-:Y:S01]  /*0b90*/  SHF.R.S32.HI R8, RZ, 0x1f, R235 ;  /* 0x0000001fff087819 */ /* 0x000fe200000114eb */
[C---:B------:R-:W-:Y:S01]  /*0ba0*/  IMAD.IADD R4, R6.reuse, 0x1, -R3 ;  /* 0x0000000106047824 */ /* 0x040fe200078e0a03 */
[----:B------:R-:W-:Y:S01]  /*0bb0*/  SHF.R.S32.HI R5, RZ, 0x4, R2 ;  /* 0x00000004ff057819 */ /* 0x000fe20000011402 */
[----:B------:R-:W-:Y:S01]  /*0bc0*/  IMAD.IADD R12, R6, 0x1, -R11 ;  /* 0x00000001060c7824 */ /* 0x000fe200078e0a0b */
[----:B------:R-:W-:-:S02]  /*0bd0*/  LEA.HI R9, R8, R235, RZ, 0x2 ;  /* 0x000000eb08097211 */ /* 0x000fc400078f10ff */
[----:B------:R-:W-:Y:S02]  /*0be0*/  LEA.HI R2, R2, R5, RZ, 0x1 ;  /* 0x0000000502027211 */ /* 0x000fe400078f08ff */
[--C-:B------:R-:W-:Y:S02]  /*0bf0*/  SHF.R.S32.HI R10, RZ, 0x2, R9.reuse ;  /* 0x00000002ff0a7819 */ /* 0x100fe40000011409 */
[----:B------:R-:W-:Y:S02]  /*0c00*/  SHF.R.S32.HI R3, RZ, 0x1f, R9 ;  /* 0x0000001fff037819 */ /* 0x000fe40000011409 */
[----:B------:R-:W-:Y:S02]  /*0c10*/  LEA.HI R8, R8, R235, RZ, 0x5 ;  /* 0x000000eb08087211 */ /* 0x000fe400078f28ff */
[----:B------:R-:W-:Y:S02]  /*0c20*/  LEA.HI R6, R3, R10, RZ, 0x3 ;  /* 0x0000000a03067211 */ /* 0x000fe400078f18ff */
[----:B------:R-:W-:-:S02]  /*0c30*/  SHF.R.S32.HI R3, RZ, 0x7, R0 ;  /* 0x00000007ff037819 */ /* 0x000fc40000011400 */
[----:B------:R-:W-:Y:S02]  /*0c40*/  LOP3.LUT R11, R6, 0xfffffff8, RZ, 0xc0, !PT ;  /* 0xfffffff8060b7812 */ /* 0x000fe400078ec0ff */
[----:B------:R-:W-:Y:S02]  /*0c50*/  LEA.HI R0, R0, R3, RZ, 0x1 ;  /* 0x0000000300007211 */ /* 0x000fe400078f08ff */
[----:B------:R-:W-:Y:S01]  /*0c60*/  LOP3.LUT R7, R7, 0xfffffc00, RZ, 0xc0, !PT ;  /* 0xfffffc0007077812 */ /* 0x000fe200078ec0ff */
[----:B------:R-:W-:Y:S01]  /*0c70*/  IMAD.IADD R11, R10, 0x1, -R11 ;  /* 0x000000010a0b7824 */ /* 0x000fe200078e0a0b */
[----:B------:R-:W-:Y:S01]  /*0c80*/  LOP3.LUT R2, R2, 0x1ffffffe, RZ, 0xc0, !PT ;  /* 0x1ffffffe02027812 */ /* 0x000fe200078ec0ff */
[----:B------:R-:W-:Y:S01]  /*0c90*/  IMAD.MOV.U32 R10, RZ, RZ, R14 ;  /* 0x000000ffff0a7224 */ /* 0x000fe200078e000e */
[----:B------:R-:W-:Y:S01]  /*0ca0*/  LOP3.LUT R0, R0, 0x3fffffe, RZ, 0xc0, !PT ;  /* 0x03fffffe00007812 */ /* 0x000fe200078ec0ff */
[----:B------:R-:W-:Y:S01]  /*0cb0*/  IMAD R7, R4, 0x40, R7 ;  /* 0x0000004004077824 */ /* 0x000fe200078e0207 */
[----:B------:R-:W-:Y:S01]  /*0cc0*/  SHF.R.S32.HI R8, RZ, 0x5, R8 ;  /* 0x00000005ff087819 */ /* 0x000fe20000011408 */
[----:B------:R-:W-:Y:S01]  /*0cd0*/  IMAD.IADD R2, R5, 0x1, -R2 ;  /* 0x0000000105027824 */ /* 0x000fe200078e0a02 */
[----:B------:R-:W-:Y:S01]  /*0ce0*/  LOP3.LUT R6, R9, 0x7ffffffc, RZ, 0xc0, !PT ;  /* 0x7ffffffc09067812 */ /* 0x000fe200078ec0ff */
[----:B------:R-:W-:Y:S01]  /*0cf0*/  IMAD.IADD R0, R3, 0x1, -R0 ;  /* 0x0000000103007824 */ /* 0x000fe200078e0a00 */
[----:B------:R-:W-:Y:S01]  /*0d00*/  LEA.HI R4, R12, R12, RZ, 0x1 ;  /* 0x0000000c0c047211 */ /* 0x000fe200078f08ff */
[----:B------:R-:W-:-:S02]  /*0d10*/  IMAD R11, R8, 0x10, R11 ;  /* 0x00000010080b7824 */ /* 0x000fc400078e020b */
[----:B------:R-:W-:Y:S01]  /*0d20*/  IMAD R2, R2, 0x8, R7 ;  /* 0x0000000802027824 */ /* 0x000fe200078e0207 */
[----:B------:R-:W-:Y:S01]  /*0d30*/  LOP3.LUT R3, R4, 0x1ffffffe, RZ, 0xc0, !PT ;  /* 0x1ffffffe04037812 */ /* 0x000fe200078ec0ff */
[----:B------:R-:W-:Y:S02]  /*0d40*/  IMAD R0, R0, 0x40, R11 ;  /* 0x0000004000007824 */ /* 0x000fe400078e020b */
[----:B------:R-:W-:Y:S01]  /*0d50*/  IMAD.IADD R6, R235, 0x1, -R6 ;  /* 0x00000001eb067824 */ /* 0x000fe200078e0a06 */
[----:B------:R0:W-:Y:S01]  /*0d60*/  STL [R1+0x60], R2 ;  /* 0x0000600201007387 */ /* 0x0001e20000100800 */
[----:B------:R-:W-:Y:S02]  /*0d70*/  IMAD.IADD R3, R12, 0x1, -R3 ;  /* 0x000000010c037824 */ /* 0x000fe400078e0a03 */
[----:B------:R-:W-:Y:S01]  /*0d80*/  IMAD.SHL.U32 R19, R6, 0x2, RZ ;  /* 0x0000000206137824 */ /* 0x000fe200078e00ff */
[----:B------:R1:W-:Y:S01]  /*0d90*/  STL [R1+0x5c], R0 ;  /* 0x00005c0001007387 */ /* 0x0003e20000100800 */
[----:B------:R-:W-:-:S02]  /*0da0*/  IMAD R22, R3, 0x8, R0 ;  /* 0x0000000803167824 */ /* 0x000fc400078e0200 */
[C---:B------:R-:W-:Y:S02]  /*0db0*/  VIADD R233, R19.reuse, 0x8 ;  /* 0x0000000813e97836 */ /* 0x040fe40000000000 */
[C---:B------:R-:W-:Y:S02]  /*0dc0*/  VIADD R232, R19.reuse, 0x10 ;  /* 0x0000001013e87836 */ /* 0x040fe40000000000 */
        /* <DEDUP_REMOVED lines=52> */
[----:B-1----:R-:W-:-:S07]  /*1110*/  SHF.R.S32.HI R236, RZ, 0x1f, R207 ;  /* 0x0000001fffec7819 */ /* 0x002fce00000114cf */
.L_x_2438:
[----:B------:R-:W-:Y:S01]  /*1120*/  ULDC.64 UR6, c[0x0][0xa28] ;  /* 0x00028a0000067ab9 */ /* 0x000fe20000000a00 */
[----:B0--3--:R-:W0:Y:S01]  /*1130*/  LDC R16, c[0x0][0x288] ;  /* 0x0000a200ff107b82 */ /* 0x009e220000000800 */
[----:B------:R-:W-:Y:S01]  /*1140*/  UISETP.NE.U32.AND UP0, UPT, UR6, URZ, UPT ;  /* 0x0000003f0600728c */ /* 0x000fe2000bf05070 */
[----:B------:R-:W-:-:S03]  /*1150*/  IMAD.MOV.U32 R8, RZ, RZ, RZ ;  /* 0x000000ffff087224 */ /* 0x000fc600078e00ff */
[----:B------:R-:W-:-:S03]  /*1160*/  UISETP.NE.AND.EX UP0, UPT, UR7, URZ, UPT, UP0 ;  /* 0x0000003f0700728c */ /* 0x000fc6000bf05300 */
[----:B------:R-:W-:Y:S01]  /*1170*/  ULDC.64 UR6, c[0x0][0xa18] ;  /* 0x0002860000067ab9 */ /* 0x000fe20000000a00 */
[----:B-1----:R-:W1:Y:S01]  /*1180*/  LDC.64 R12, c[0x0][0x418] ;  /* 0x00010600ff0c7b82 */ /* 0x002e620000000a00 */
[----:B------:R-:W-:Y:S01]  /*1190*/  UISETP.NE.U32.AND UP1, UPT, UR6, URZ, UPT ;  /* 0x0000003f0600728c */ /* 0x000fe2000bf25070 */
[----:B------:R-:W-:-:S03]  /*11a0*/  PLOP3.LUT P0, PT, PT, PT, UP0, 0x80, 0x0 ;  /* 0x000000000000781c */ /* 0x000fc60003f0f008 */
[----:B------:R-:W-:-:S03]  /*11b0*/  UISETP.NE.AND.EX UP1, UPT, UR7, URZ, UPT, UP1 ;  /* 0x0000003f0700728c */ /* 0x000fc6000bf25310 */
[----:B------:R-:W-:Y:S01]  /*11c0*/  @UP0 ULDC.64 UR6, c[0x0][0xa28] ;  /* 0x00028a0000060ab9 */ /* 0x000fe20000000a00 */
[----:B--2---:R-:W2:Y:S01]  /*11d0*/  LDC R7, c[0x0][0x424] ;  /* 0x00010900ff077b82 */ /* 0x004ea20000000800 */
[----:B------:R-:W-:Y:S01]  /*11e0*/  @UP0 UIMAD.WIDE UR6, UR5, 0x4, UR6 ;  /* 0x00000004050608a5 */ /* 0x000fe2000f8e0206 */
[----:B------:R-:W-:-:S05]  /*11f0*/  PLOP3.LUT P2, PT, PT, PT, UP1, 0x80, 0x0 ;  /* 0x000000000000781c */ /* 0x000fca0003f4f018 */
[----:B------:R-:W-:Y:S01]  /*1200*/  @UP1 ULDC.64 UR8, c[0x0][0xa18] ;  /* 0x0002860000081ab9 */ /* 0x000fe20000000a00 */
[----:B------:R-:W-:Y:S01]  /*1210*/  IMAD.U32 R2, RZ, RZ, UR6 ;  /* 0x00000006ff027e24 */ /* 0x000fe2000f8e00ff */
[----:B------:R-:W3:Y:S01]  /*1220*/  LDC R17, c[0x0][0x2f0] ;  /* 0x0000bc00ff117b82 */ /* 0x000ee20000000800 */
[----:B------:R-:W-:Y:S01]  /*1230*/  IMAD.U32 R3, RZ, RZ, UR7 ;  /* 0x00000007ff037e24 */ /* 0x000fe2000f8e00ff */
[----:B------:R-:W-:Y:S01]  /*1240*/  @UP1 UIMAD.WIDE UR6, UR5, 0x4, UR8 ;  /* 0x00000004050618a5 */ /* 0x000fe2000f8e0208 */
[----:B------:R-:W-:-:S03]  /*1250*/  LOP3.LUT R6, R10, 0xff000000, RZ, 0xc0, !PT ;  /* 0xff0000000a067812 */ /* 0x000fc600078ec0ff */
[----:B----4-:R4:W5:Y:S02]  /*1260*/  @P0 LDG.E R8, desc[UR40][R2.64] ;  /* 0x0000002802080981 */ /* 0x010964000c1e1900 */
[----:B------:R-:W-:Y:S02]  /*1270*/  IMAD.U32 R4, RZ, RZ, UR6 ;  /* 0x00000006ff047e24 */ /* 0x000fe4000f8e00ff */
[----:B------:R-:W-:Y:S01]  /*1280*/  IMAD.U32 R5, RZ, RZ, UR7 ;  /* 0x00000007ff057e24 */ /* 0x000fe2000f8e00ff */
[----:B------:R-:W-:-:S04]  /*1290*/  ULDC.64 UR6, c[0x0][0xa20] ;  /* 0x0002880000067ab9 */ /* 0x000fc80000000a00 */
[----:B0-----:R0:W5:Y:S01]  /*12a0*/  @P2 LDG.E R16, desc[UR40][R4.64] ;  /* 0x0000002804102981 */ /* 0x001162000c1e1900 */
[----:B-1----:R-:W-:Y:S02]  /*12b0*/  ISETP.NE.U32.AND P0, PT, R12, RZ, PT ;  /* 0x000000ff0c00720c */ /* 0x002fe40003f05070 */
[----:B------:R-:W-:Y:S02]  /*12c0*/  ISETP.NE.U32.AND P1, PT, RZ, UR6, PT ;  /* 0x00000006ff007c0c */ /* 0x000fe4000bf25070 */
[----:B------:R-:W-:Y:S02]  /*12d0*/  LOP3.LUT R0, R10, 0xff0000, RZ, 0xc0, !PT ;  /* 0x00ff00000a007812 */ /* 0x000fe400078ec0ff */
[----:B----4-:R-:W-:Y:S02]  /*12e0*/  SHF.R.U32.HI R3, RZ, 0x8, R6 ;  /* 0x00000008ff037819 */ /* 0x010fe40000011606 */
[----:B------:R-:W-:Y:S02]  /*12f0*/  ISETP.NE.AND.EX P0, PT, R13, RZ, PT, P0 ;  /* 0x000000ff0d00720c */ /* 0x000fe40003f05300 */
[----:B------:R-:W-:-:S02]  /*1300*/  ISETP.NE.AND.EX P1, PT, RZ, UR7, PT, P1 ;  /* 0x00000007ff007c0c */ /* 0x000fc4000bf25310 */
[----:B------:R-:W-:Y:S02]  /*1310*/  LEA.HI R204, R0, R3, RZ, 0x10 ;  /* 0x0000000300cc7211 */ /* 0x000fe400078f80ff */
[----:B------:R-:W-:Y:S02]  /*1320*/  LOP3.LUT R23, R10, 0xffff, RZ, 0xc0, !PT ;  /* 0x0000ffff0a177812 */ /* 0x000fe400078ec0ff */
[----:B--2---:R-:W-:Y:S01]  /*1330*/  SEL R0, R7, 0x1, P0 ;  /* 0x0000000107007807 */ /* 0x004fe20000000000 */
[----:B0-----:R-:W-:Y:S06]  /*1340*/  @P2 BRA `(.L_x_2335) ;  /* 0x00000000002c2947 */ /* 0x001fec0003800000 */
        /* <DEDUP_REMOVED lines=8> */
[----:B-----5:R-:W2:Y:S04]  /*13d0*/  LDG.E R16, desc[UR40][R2.64] ;  /* 0x0000002802107981 */ /* 0x020ea8000c1e1900 */
[----:B------:R-:W2:Y:S02]  /*13e0*/  LDG.E R5, desc[UR40][R2.64+0x4] ;  /* 0x0000042802057981 */ /* 0x000ea4000c1e1900 */
[----:B--2---:R-:W-:-:S07]  /*13f0*/  IMAD.IADD R16, R5, 0x1, -R16 ;  /* 0x0000000105107824 */ /* 0x004fce00078e0a10 */
.L_x_2335:
[----:B---3--:R-:W-:Y:S02]  /*1400*/  IMAD R17, R0, R17, RZ ;  /* 0x0000001100117224 */ /* 0x008fe400078e02ff */
[----:B------:R-:W-:Y:S01]  /*1410*/  IMAD.U32 R205, RZ, RZ, UR5 ;  /* 0x00000005ffcd7e24 */ /* 0x000fe2000f8e00ff */
[----:B------:R-:W-:Y:S06]  /*1420*/  @!P1 BRA `(.L_x_2336) ;  /* 0x0000000000189947 */ /* 0x000fec0003800000 */
[----:B------:R-:W-:Y:S02]  /*1430*/  ULDC.64 UR6, c[0x0][0xa20] ;  /* 0x0002880000067ab9 */ /* 0x000fe40000000a00 */
[----:B------:R-:W-:-:S06]  /*1440*/  UIMAD.WIDE UR6, UR5, 0x4, UR6 ;  /* 0x00000004050678a5 */ /* 0x000fcc000f8e0206 */
[----:B------:R-:W-:Y:S02]  /*1450*/  IMAD.U32 R2, RZ, RZ, UR6 ;  /* 0x00000006ff027e24 */ /* 0x000fe4000f8e00ff */
[----:B------:R-:W-:-:S05]  /*1460*/  IMAD.U32 R3, RZ, RZ, UR7 ;  /* 0x00000007ff037e24 */ /* 0x000fca000f8e00ff */
[----:B------:R0:W5:Y:S01]  /*1470*/  LDG.E R17, desc[UR40][R2.64] ;  /* 0x0000002802117981 */ /* 0x000162000c1e1900 */
[----:B------:R-:W-:Y:S05]  /*1480*/  BRA `(.L_x_2337) ;  /* 0x00000000002c7947 */ /* 0x000fea0003800000 */
.L_x_2336:
        /* <DEDUP_REMOVED lines=9> */
[----:B------:R-:W2:Y:S02]  /*1520*/  LDG.E R0, desc[UR40][R2.64+0x4] ;  /* 0x0000042802007981 */ /* 0x000ea4000c1e1900 */
[----:B--2---:R-:W-:-:S07]  /*1530*/  IMAD.IADD R17, R0, 0x1, -R17 ;  /* 0x0000000100117824 */ /* 0x004fce00078e0a11 */
.L_x_2337:
[----:B------:R-:W1:Y:S01]  /*1540*/  LDC R0, c[0x0][0x448] ;  /* 0x00011200ff007b82 */ /* 0x000e620000000800 */
[----:B------:R-:W-:Y:S01]  /*1550*/  USHF.L.U32 UR42, UR4, 0x7, URZ ;  /* 0x00000007042a7899 */ /* 0x000fe2000800063f */
[----:B-----5:R-:W-:-:S03]  /*1560*/  IMAD.IADD R17, R17, 0x1, -R8 ;  /* 0x0000000111117824 */ /* 0x020fc600078e0a08 */
[----:B------:R-:W-:Y:S02]  /*1570*/  UIADD3 UR4, UR42, 0x7f, URZ ;  /* 0x0000007f2a047890 */ /* 0x000fe4000fffe03f */
[----:B0-----:R-:W-:Y:S01]  /*1580*/  IADD3 R3, R17, 0x1, -R16 ;  /* 0x0000000111037810 */ /* 0x001fe20007ffe810 */
[----:B------:R-:W0:Y:S01]  /*1590*/  LDC.64 R6, c[0x0][0x9e0] ;  /* 0x00027800ff067b82 */ /* 0x000e220000000a00 */
[----:B-1----:R-:W-:Y:S02]  /*15a0*/  ISETP.NE.AND P1, PT, R0, 0x1, PT ;  /* 0x000000010000780c */ /* 0x002fe40003f25270 */
[----:B------:R-:W-:Y:S01]  /*15b0*/  IMAD.U32 R0, RZ, RZ, UR4 ;  /* 0x00000004ff007e24 */ /* 0x000fe2000f8e00ff */
[----:B0-----:R-:W-:-:S10]  /*15c0*/  ISETP.GE.AND P2, PT, R7, 0x1, PT ;  /* 0x000000010700780c */ /* 0x001fd40003f46270 */
[----:B------:R-:W0:Y:S08]  /*15d0*/  @P1 LDC R2, c[0x0][0x44c] ;  /* 0x00011300ff021b82 */ /* 0x000e300000000800 */
[----:B------:R-:W1:Y:S01]  /*15e0*/  @P1 LDC R5, c[0x0][0x450] ;  /* 0x00011400ff051b82 */ /* 0x000e620000000800 */
[----:B0-----:R-:W-:-:S05]  /*15f0*/  @P1 IMAD.HI.U32 R2, R2, UR4, RZ ;  /* 0x0000000402021c27 */ /* 0x001fca000f8e00ff */
[----:B-1----:R-:W-:-:S05]  /*1600*/  @P1 SHF.R.U32.HI R0, RZ, R5, R2 ;  /* 0x00000005ff001219 */ /* 0x002fca0000011602 */
[----:B------:R-:W-:-:S04]  /*1610*/  IMAD.IADD R3, R3, 0x1, R0 ;  /* 0x0000000103037824 */ /* 0x000fc800078e0200 */
        /* <DEDUP_REMOVED lines=12> */
.L_x_2339:
[----:B------:R-:W-:-:S13]  /*16e0*/  ISETP.NE.AND P0, PT, R7, 0x1, PT ;  /* 0x000000010700780c */ /* 0x000fda0003f05270 */
[----:B------:R-:W0:Y:S02]  /*16f0*/  @P0 LDC.64 R4, c[0x0][0x9e8] ;  /* 0x00027a00ff040b82 */ /* 0x000e240000000a00 */
[----:B0-----:R-:W-:-:S05]  /*1700*/  @P0 IMAD.HI.U32 R4, R2, R4, RZ ;  /* 0x0000000402040227 */ /* 0x001fca00078e00ff */
[----:B------:R-:W-:-:S07]  /*1710*/  @P0 SHF.R.U32.HI R2, RZ, R5, R4 ;  /* 0x00000005ff020219 */ /* 0x000fce0000011604 */
.L_x_2340:
[----:B------:R-:W-:-:S05]  /*1720*/  IMAD R3, R2, R7, R7 ;  /* 0x0000000702037224 */ /* 0x000fca00078e0207 */
[----:B------:R-:W-:-:S07]  /*1730*/  VIMNMX R0, R0, R3, PT ;  /* 0x0000000300007248 */ /* 0x000fce0003fe0100 */
.L_x_2338:
[----:B------:R-:W0:Y:S01]  /*1740*/  @P1 LDC R4, c[0x0][0x44c] ;  /* 0x00011300ff041b82 */ /* 0x000e220000000800 */
[----:B------:R-:W-:Y:S01]  /*1750*/  IMAD.U32 R3, RZ, RZ, UR42 ;  /* 0x0000002aff037e24 */ /* 0x000fe2000f8e00ff */
[----:B------:R-:W-:Y:S01]  /*1760*/  ULDC UR4, c[0x0][0x9dc] ;  /* 0x0002770000047ab9 */ /* 0x000fe20000000800 */
[----:B------:R-:W-:Y:S02]  /*1770*/  VIADD R2, R0, 0x5f ;  /* 0x0000005f00027836 */ /* 0x000fe40000000000 */
[----:B------:R-:W-:Y:S02]  /*1780*/  VIADD R0, R17, 0x5f ;  /* 0x0000005f11007836 */ /* 0x000fe40000000000 */
[----:B------:R-:W-:Y:S01]  /*1790*/  IMAD.HI R2, R2, 0x2aaaaaab, RZ ;  /* 0x2aaaaaab02027827 */ /* 0x000fe200078e02ff */
[----:B------:R-:W1:Y:S03]  /*17a0*/  @P1 LDC R5, c[0x0][0x450] ;  /* 0x00011400ff051b82 */ /* 0x000e660000000800 */
[----:B------:R-:W-:-:S04]  /*17b0*/  IMAD.HI R0, R0, 0x2aaaaaab, RZ ;  /* 0x2aaaaaab00007827 */ /* 0x000fc800078e02ff */
[----:B0-----:R-:W-:-:S05]  /*17c0*/  @P1 IMAD.HI.U32 R4, R4, UR42, RZ ;  /* 0x0000002a04041c27 */ /* 0x001fca000f8e00ff */
[----:B-1----:R-:W-:Y:S02]  /*17d0*/  @P1 SHF.R.U32.HI R3, RZ, R5, R4 ;  /* 0x00000005ff031219 */ /* 0x002fe40000011604 */
[----:B------:R-:W-:Y:S02]  /*17e0*/  SHF.R.U32.HI R5, RZ, 0x1f, R2 ;  /* 0x0000001fff057819 */ /* 0x000fe40000011602 */
[----:B------:R-:W-:Y:S02]  /*17f0*/  IADD3 R4, R3, R17, -R16 ;  /* 0x0000001103047210 */ /* 0x000fe40007ffe810 */
[----:B------:R-:W-:Y:S02]  /*1800*/  SHF.R.U32.HI R3, RZ, 0x1f, R0 ;  /* 0x0000001fff037819 */ /* 0x000fe40000011600 */
[----:B------:R-:W-:Y:S01]  /*1810*/  LEA.HI.SX32 R2, R2, R5, 0x1c ;  /* 0x0000000502027211 */ /* 0x000fe200078fe2ff */
[----:B------:R-:W-:Y:S01]  /*1820*/  VIADD R6, R4, -UR4 ;  /* 0x8000000404067c36 */ /* 0x000fe20008000000 */
[----:B------:R-:W-:-:S04]  /*1830*/  LEA.HI.SX32 R3, R0, R3, 0x1c ;  /* 0x0000000300037211 */ /* 0x000fc800078fe2ff */
[----:B------:R-:W-:Y:S02]  /*1840*/  R2UR UR4, R6 ;  /* 0x00000000060472ca */ /* 0x000fe400000e0000 */
[----:B------:R-:W-:Y:S01]  /*1850*/  VIMNMX R176, R3, R2, PT ;  /* 0x0000000203b07248 */ /* 0x000fe20003fe0100 */
[----:B------:R-:W-:-:S12]  /*1860*/  @!P2 BRA `(.L_x_2341) ;  /* 0x000000000044a947 */ /* 0x000fd80003800000 */
        /* <DEDUP_REMOVED lines=9> */
.L_x_2342:
[----:B------:R-:W-:-:S13]  /*1900*/  ISETP.NE.AND P0, PT, R7, 0x1, PT ;  /* 0x000000010700780c */ /* 0x000fda0003f05270 */
[----:B------:R-:W0:Y:S02]  /*1910*/  @P0 LDC.64 R2, c[0x0][0x9e8] ;  /* 0x00027a00ff020b82 */ /* 0x000e240000000a00 */
[----:B0-----:R-:W-:-:S05]  /*1920*/  @P0 IMAD.HI.U32 R0, R4, R2, RZ ;  /* 0x0000000204000227 */ /* 0x001fca00078e00ff */
[----:B------:R-:W-:-:S07]  /*1930*/  @P0 SHF.R.U32.HI R4, RZ, R3, R0 ;  /* 0x00000003ff040219 */ /* 0x000fce0000011600 */
.L_x_2343:
[----:B------:R-:W-:-:S05]  /*1940*/  IMAD R4, R4, R7, RZ ;  /* 0x0000000704047224 */ /* 0x000fca00078e02ff */
[----:B------:R-:W-:-:S13]  /*1950*/  R2UR UR5, R4 ;  /* 0x00000000040572ca */ /* 0x000fda00000e0000 */
[----:B------:R-:W-:-:S04]  /*1960*/  UISETP.LT.AND UP0, UPT, UR4, UR5, UPT ;  /* 0x000000050400728c */ /* 0x000fc8000bf01270 */
[----:B------:R-:W-:-:S12]  /*1970*/  USEL UR4, UR4, UR5, !UP0 ;  /* 0x0000000504047287 */ /* 0x000fd8000c000000 */
.L_x_2341:
[----:B------:R-:W-:Y:S01]  /*1980*/  UIMAD.WIDE UR4, UR4, 0x2aaaaaab, URZ ;  /* 0x2aaaaaab040478a5 */ /* 0x000fe2000f8e023f */
[----:B------:R-:W-:Y:S02]  /*1990*/  LOP3.LUT R234, R204, 0xff, RZ, 0xc0, !PT ;  /* 0x000000ffccea7812 */ /* 0x000fe400078ec0ff */
[----:B------:R-:W-:Y:S01]  /*19a0*/  SHF.R.U32.HI R204, RZ, 0x10, R204 ;  /* 0x00000010ffcc7819 */ /* 0x000fe200000116cc */
[----:B------:R-:W-:Y:S01]  /*19b0*/  USHF.R.U32.HI UR4, URZ, 0x1f, UR5 ;  /* 0x0000001f3f047899 */ /* 0x000fe20008011605 */
[----:B------:R-:W-:-:S03]  /*19c0*/  R2UR UR8, R234 ;  /* 0x00000000ea0872ca */ /* 0x000fc600000e0000 */
[----:B------:R-:W-:-:S04]  /*19d0*/  ULEA.HI.SX32 UR4, UR5, UR4, 0x1c ;  /* 0x0000000405047291 */ /* 0x000fc8000f8fe23f */
[----:B------:R-:W-:-:S04]  /*19e0*/  UISETP.LT.AND UP0, UPT, URZ, UR4, UPT ;  /* 0x000000043f00728c */ /* 0x000fc8000bf01270 */
[----:B------:R-:W-:-:S03]  /*19f0*/  USEL UR43, URZ, UR4, !UP0 ;  /* 0x000000043f2b7287 */ /* 0x000fc6000c000000 */
[----:B------:R-:W-:-:S03]  /*1a00*/  UMOV UR4, URZ ;  /* 0x0000003f00047c82 */ /* 0x000fc60008000000 */
[----:B------:R-:W-:-:S13]  /*1a10*/  ISETP.GT.AND P0, PT, R176, UR43, PT ;  /* 0x0000002bb0007c0c */ /* 0x000fda000bf04270 */
[----:B------:R-:W-:Y:S05]  /*1a20*/  @!P0 BRA `(.L_x_2344) ;  /* 0x0000000000948947 */ /* 0x000fea0003800000 */
[----:B------:R-:W0:Y:S01]  /*1a30*/  LDC R3, c[0x0][0x9f0] ;  /* 0x00027c00ff037b82 */ /* 0x000e220000000800 */
[----:B------:R-:W-:Y:S01]  /*1a40*/  ISETP.NE.AND P0, PT, R204, RZ, PT ;  /* 0x000000ffcc00720c */ /* 0x000fe20003f05270 */
[----:B------:R-:W-:-:S03]  /*1a50*/  UMOV UR4, URZ ;  /* 0x0000003f00047c82 */ /* 0x000fc60008000000 */
[----:B0-----:R-:W-:-:S04]  /*1a60*/  SEL R5, R204, R3, P0 ;  /* 0x00000003cc057207 */ /* 0x001fc80000000000 */
[-C--:B------:R-:W-:Y:S02]  /*1a70*/  IABS R0, R5.reuse ;  /* 0x0000000500007213 */ /* 0x080fe40000000000 */
[----:B------:R-:W-:Y:S02]  /*1a80*/  IABS R6, R5 ;  /* 0x0000000500067213 */ /* 0x000fe40000000000 */
[----:B------:R-:W-:Y:S02]  /*1a90*/  R2UR UR9, R0 ;  /* 0x00000000000972ca */ /* 0x000fe400000e0000 */
[----:B------:R-:W-:-:S05]  /*1aa0*/  IADD3 R0, R5, -0x1, R176 ;  /* 0xffffffff05007810 */ /* 0x000fca0007ffe0b0 */
[----:B------:R-:W-:-:S05]  /*1ab0*/  VIADD R0, R0, -UR43 ;  /* 0x8000002b00007c36 */ /* 0x000fca0008000000 */
[----:B------:R-:W-:Y:S01]  /*1ac0*/  IABS R4, R0 ;  /* 0x0000000000047213 */ /* 0x000fe20000000000 */
[----:B------:R-:W0:Y:S01]  /*1ad0*/  I2F.RP R2, UR9 ;  /* 0x0000000900027d06 */ /* 0x000e220008209400 */
[----:B------:R-:W-:Y:S02]  /*1ae0*/  LOP3.LUT R0, R0, R5, RZ, 0x3c, !PT ;  /* 0x0000000500007212 */ /* 0x000fe400078e3cff */
[----:B------:R-:W-:-:S05]  /*1af0*/  R2UR UR7, R4 ;  /* 0x00000000040772ca */ /* 0x000fca00000e0000 */
[----:B0-----:R-:W0:Y:S02]  /*1b00*/  MUFU.RCP R2, R2 ;  /* 0x0000000200027308 */ /* 0x001e240000001000 */
[----:B0-----:R-:W-:Y:S02]  /*1b10*/  VIADD R3, R2, 0xffffffe ;  /* 0x0ffffffe02037836 */ /* 0x001fe40000000000 */
        /* <DEDUP_REMOVED lines=8> */
[----:B------:R-:W-:Y:S01]  /*1ba0*/  UIMAD UR4, UR5, UR6, UR7 ;  /* 0x00000006050472a4 */ /* 0x000fe2000f8e0207 */
[----:B------:R-:W-:Y:S02]  /*1bb0*/  R2UR UR6, R0 ;  /* 0x00000000000672ca */ /* 0x000fe400000e0000 */
[----:B------:R-:W-:Y:S01]  /*1bc0*/  R2UR UR7, R5 ;  /* 0x00000000050772ca */ /* 0x000fe200000e0000 */
[----:B------:R-:W-:-:S11]  /*1bd0*/  UISETP.GT.U32.AND UP1, UPT, UR9, UR4, UPT ;  /* 0x000000040900728c */ /* 0x000fd6000bf24070 */
[----:B------:R-:W-:Y:S02]  /*1be0*/  @!UP1 UIADD3 UR4, UR4, -UR9, URZ ;  /* 0x8000000904049290 */ /* 0x000fe4000fffe03f */
[----:B------:R-:W-:Y:S02]  /*1bf0*/  @!UP1 UIADD3 UR5, UR5, 0x1, URZ ;  /* 0x0000000105059890 */ /* 0x000fe4000fffe03f */
[----:B------:R-:W-:Y:S02]  /*1c00*/  UISETP.GE.U32.AND UP0, UPT, UR4, UR9, UPT ;  /* 0x000000090400728c */ /* 0x000fe4000bf06070 */
[----:B------:R-:W-:Y:S01]  /*1c10*/  UISETP.GE.AND UP1, UPT, UR6, URZ, UPT ;  /* 0x0000003f0600728c */ /* 0x000fe2000bf26270 */
[----:B------:R-:W-:-:S08]  /*1c20*/  R2UR UR6, R5 ;  /* 0x00000000050672ca */ /* 0x000fd000000e0000 */
[----:B------:R-:W-:Y:S02]  /*1c30*/  @UP0 UIADD3 UR5, UR5, 0x1, URZ ;  /* 0x0000000105050890 */ /* 0x000fe4000fffe03f */
[----:B------:R-:W-:-:S05]  /*1c40*/  UISETP.NE.AND UP0, UPT, UR7, URZ, UPT ;  /* 0x0000003f0700728c */ /* 0x000fca000bf05270 */
[----:B------:R-:W-:Y:S02]  /*1c50*/  UMOV UR4, UR5 ;  /* 0x0000000500047c82 */ /* 0x000fe40008000000 */
[----:B------:R-:W-:-:S04]  /*1c60*/  @!UP1 UIADD3 UR4, -UR4, URZ, URZ ;  /* 0x0000003f04049290 */ /* 0x000fc8000fffe13f */
[----:B------:R-:W-:-:S12]  /*1c70*/  @!UP0 ULOP3.LUT UR4, URZ, UR6, URZ, 0x33, !UPT ;  /* 0x000000063f048292 */ /* 0x000fd8000f8e333f */
.L_x_2344:
[----:B------:R-:W-:Y:S02]  /*1c80*/  UIMAD UR43, UR8, UR4, UR43 ;  /* 0x00000004082b72a4 */ /* 0x000fe4000f8e022b */
[----:B------:R-:W-:Y:S01]  /*1c90*/  IMAD.U32 R3, RZ, RZ, UR4 ;  /* 0x00000004ff037e24 */ /* 0x000fe2000f8e00ff */
[----:B------:R-:W-:Y:S01]  /*1ca0*/  PLOP3.LUT P0, PT, PT, PT, PT, 0x80, 0x0 ;  /* 0x000000000000781c */ /* 0x000fe20003f0f070 */
[----:B------:R-:W-:Y:S01]  /*1cb0*/  IMAD.MOV.U32 R4, RZ, RZ, RZ ;  /* 0x000000ffff047224 */ /* 0x000fe200078e00ff */
[----:B------:R-:W-:Y:S02]  /*1cc0*/  CS2R R150, SRZ ;  /* 0x0000000000967805 */ /* 0x000fe4000001ff00 */
[----:B------:R-:W-:Y:S02]  /*1cd0*/  CS2R R148, SRZ ;  /* 0x0000000000947805 */ /* 0x000fe4000001ff00 */
[----:B------:R-:W-:Y:S01]  /*1ce0*/  VIADDMNMX R176, R3, UR43, R176, PT ;  /* 0x0000002b03b07c46 */ /* 0x000fe2000b8001b0 */
[----:B------:R-:W-:Y:S01]  /*1cf0*/  IMAD.MOV.U32 R3, RZ, RZ, RZ ;  /* 0x000000ffff037224 */ /* 0x000fe200078e00ff */
        /* <DEDUP_REMOVED lines=100> */
.L_x_2346:
        /* <DEDUP_REMOVED lines=13> */
.L_x_2573:
[----:B0-----:R-:W-:Y:S01]  /*2410*/  IMAD.U32 R0, RZ, RZ, UR44 ;  /* 0x0000002cff007e24 */ /* 0x001fe2000f8e00ff */
[----:B------:R-:W-:Y:S05]  /*2420*/  WARPSYNC.ALL ;  /* 0x0000000000007948 */ /* 0x000fea0003800000 */
[----:B------:R0:W-:Y:S01]  /*2430*/  BAR.SYNC.DEFER_BLOCKING R7, 0x100 ;  /* 0x000400070000751d */ /* 0x0001e20000010000 */
[----:B------:R-:W-:-:S13]  /*2440*/  ISETP.NE.AND P0, PT, R0, 0x3, PT ;  /* 0x000000030000780c */ /* 0x000fda0003f05270 */
[----:B0-----:R-:W-:Y:S05]  /*2450*/  @!P0 BRA `(.L_x_2348) ;  /* 0x0000000000048947 */ /* 0x001fea0003800000 */
[----:B------:R-:W-:Y:S01]  /*2460*/  BPT.TRAP 0x1 ;  /* 0x000000040000795c */ /* 0x000fe20000300000 */
.L_x_2348:
[----:B------:R-:W-:Y:S01]  /*2470*/  R2UR UR21, R5 ;  /* 0x00000000051572ca */ /* 0x000fe200000e0000 */
[----:B------:R-:W-:-:S05]  /*2480*/  IMAD.U32 R8, RZ, RZ, UR38 ;  /* 0x00000026ff087e24 */ /* 0x000fca000f8e00ff */
[----:B------:R-:W-:-:S07]  /*2490*/  SHF.L.U32 R8, R8, 0x1f, RZ ;  /* 0x0000001f08087819 */ /* 0x000fce00000006ff */
[----:B------:R-:W-:-:S09]  /*24a0*/  ULEA UR21, UR37, UR21, 0x3 ;  /* 0x0000001525157291 */ /* 0x000fd2000f8e183f */
[----:B------:R0:W1:Y:S01]  /*24b0*/  SYNCS.PHASECHK.TRANS64.TRYWAIT P1, [UR21+0x22830], R8 ;  /* 0x02283008ff0075a7 */ /* 0x0000620008020155 */
[----:B------:R-:W-:Y:S05]  /*24c0*/  @!P0 BRA `(.L_x_2349) ;  /* 0x0000000000048947 */ /* 0x000fea0003800000 */
[----:B------:R-:W-:Y:S01]  /*24d0*/  BPT.TRAP 0x1 ;  /* 0x000000040000795c */ /* 0x000fe20000300000 */
.L_x_2349:
[----:B-1----:R-:W-:Y:S05]  /*24e0*/  @P1 BRA `(.L_x_2350) ;  /* 0x0000000000081947 */ /* 0x002fea0003800000 */
[----:B------:R-:W1:Y:S02]  /*24f0*/  SYNCS.PHASECHK.TRANS64.TRYWAIT P1, [UR21+0x22830], R8 ;  /* 0x02283008ff0075a7 */ /* 0x000e640008020155 */
[----:B-1----:R-:W-:Y:S05]  /*2500*/  @!P1 BRA `(.L_x_2351) ;  /* 0x0000016800e09947 */ /* 0x002fea0003800000 */
.L_x_2350:
        /* <DEDUP_REMOVED lines=8> */
[----:B------:R-:W2:Y:S01]  /*2590*/  LDC R201, c[0x0][0x448] ;  /* 0x00011200ffc97b82 */ /* 0x000ea20000000800 */
[----:B------:R-:W-:Y:S01]  /*25a0*/  UMOV UR9, 0x40000040 ;  /* 0x4000004000097882 */ /* 0x000fe20000000000 */
[----:B------:R-:W-:Y:S01]  /*25b0*/  UMOV UR11, 0x40000040 ;  /* 0x40000040000b7882 */ /* 0x000fe20000000000 */
[----:B------:R-:W-:Y:S01]  /*25c0*/  UIADD3 UR12, UR16, 0x6, URZ ;  /* 0x00000006100c7890 */ /* 0x000fe2000fffe03f */
[----:B------:R-:W3:Y:S01]  /*25d0*/  S2R R0, SR_TID.X ;  /* 0x0000000000007919 */ /* 0x000ee20000002100 */
[----:B------:R-:W-:Y:S01]  /*25e0*/  UIADD3 UR4, UR4, 0x1c400, URZ ;  /* 0x0001c40004047890 */ /* 0x000fe2000fffe03f */
[----:B------:R-:W-:Y:S01]  /*25f0*/  LOP3.LUT R18, R18, 0xffefffff, RZ, 0xc0, !PT ;  /* 0xffefffff12127812 */ /* 0x000fe200078ec0ff */
[----:B------:R-:W-:Y:S01]  /*2600*/  UMOV UR13, 0x40000040 ;  /* 0x40000040000d7882 */ /* 0x000fe20000000000 */
[----:B------:R-:W-:Y:S01]  /*2610*/  UMOV UR15, 0x40000040 ;  /* 0x40000040000f7882 */ /* 0x000fe20000000000 */
[----:B------:R-:W-:Y:S01]  /*2620*/  USHF.R.U32.HI UR4, URZ, 0x4, UR4 ;  /* 0x000000043f047899 */ /* 0x000fe20008011604 */
[----:B------:R-:W4:Y:S01]  /*2630*/  S2R R4, SR_TID.X ;  /* 0x0000000000047919 */ /* 0x000f220000002100 */
[----:B------:R-:W-:-:S02]  /*2640*/  IMAD.MOV.U32 R11, RZ, RZ, -0x60 ;  /* 0xffffffa0ff0b7424 */ /* 0x000fc400078e00ff */
[----:B------:R-:W-:Y:S02]  /*2650*/  ULOP3.LUT UR4, UR4, 0x3fff, URZ, 0xc0, !UPT ;  /* 0x00003fff04047892 */ /* 0x000fe4000f8ec03f */
[----:B------:R-:W-:Y:S02]  /*2660*/  IMAD R14, R176, R11, 0x60 ;  /* 0x00000060b00e7424 */ /* 0x000fe400078e020b */
[----:B------:R-:W-:Y:S02]  /*2670*/  ULOP3.LUT UR20, UR4, 0x10000, URZ, 0xfc, !UPT ;  /* 0x0001000004147892 */ /* 0x000fe4000f8efc3f */
[----:B------:R-:W-:Y:S01]  /*2680*/  UIADD3 UR4, UR16, 0x2, URZ ;  /* 0x0000000210047890 */ /* 0x000fe2000fffe03f */
[----:B------:R-:W-:Y:S01]  /*2690*/  IMAD.IADD R13, R14, 0x1, -R19 ;  /* 0x000000010e0d7824 */ /* 0x000fe200078e0a13 */
[----:B------:R-:W-:Y:S01]  /*26a0*/  UIMAD UR18, UR37, 0x300, UR20 ;  /* 0x00000300251278a4 */ /* 0x000fe2000f8e0214 */
[----:B--2---:R-:W-:-:S03]  /*26b0*/  ISETP.NE.AND P2, PT, R201, 0x1, PT ;  /* 0x00000001c900780c */ /* 0x004fc60003f45270 */
[----:B------:R-:W-:Y:S02]  /*26c0*/  UIADD3 UR6, UR18, 0x2, URZ ;  /* 0x0000000212067890 */ /* 0x000fe4000fffe03f */
[----:B------:R-:W-:Y:S02]  /*26d0*/  UIADD3 UR10, UR18, 0x4, URZ ;  /* 0x00000004120a7890 */ /* 0x000fe4000fffe03f */
[----:B------:R-:W-:Y:S02]  /*26e0*/  UIADD3 UR14, UR18, 0x6, URZ ;  /* 0x00000006120e7890 */ /* 0x000fe4000fffe03f */
[----:B------:R-:W-:Y:S01]  /*26f0*/  HGMMA.64x96x16.F32 R24, gdesc[UR16], RZ, !UPT, gsb0 ;  /* 0x01600000101879f0 */ /* 0x000fe2000c0008ff */
[----:B---3--:R-:W-:-:S03]  /*2700*/  LOP3.LUT R0, R0, 0x7f, RZ, 0xc0, !PT ;  /* 0x0000007f00007812 */ /* 0x008fc600078ec0ff */
[----:B-1----:R-:W1:Y:S01]  /*2710*/  @P2 LDC R3, c[0x0][0x44c] ;  /* 0x00011300ff032b82 */ /* 0x002e620000000800 */
[----:B------:R-:W-:Y:S02]  /*2720*/  @P2 LOP3.LUT R18, R18, 0x100000, RZ, 0xfc, !PT ;  /* 0x0010000012122812 */ /* 0x000fe400078efcff */
[----:B------:R-:W-:Y:S01]  /*2730*/  ISETP.NE.AND P1, PT, R0, RZ, PT ;  /* 0x000000ff0000720c */ /* 0x000fe20003f25270 */
[----:B------:R-:W-:Y:S01]  /*2740*/  VIADD R0, R22, UR42 ;  /* 0x0000002a16007c36 */ /* 0x000fe20008000000 */
[----:B----4-:R-:W-:-:S03]  /*2750*/  SHF.R.U32.HI R4, RZ, 0x7, R4 ;  /* 0x00000007ff047819 */ /* 0x010fc60000011604 */
[----:B------:R-:W2:Y:S01]  /*2760*/  @P2 LDC R9, c[0x0][0x450] ;  /* 0x00011400ff092b82 */ /* 0x000ea20000000800 */
[----:B------:R-:W-:Y:S01]  /*2770*/  IADD3 R4, -R4, 0xb, RZ ;  /* 0x0000000b04047810 */ /* 0x000fe20007ffe1ff */
[----:B-1----:R-:W-:-:S04]  /*2780*/  @P2 IMAD.HI.U32 R2, R0, R3, RZ ;  /* 0x0000000300022227 */ /* 0x002fc800078e00ff */
[----:B------:R-:W-:Y:S02]  /*2790*/  IMAD.MOV.U32 R3, RZ, RZ, R0 ;  /* 0x000000ffff037224 */ /* 0x000fe400078e0000 */
[----:B------:R-:W-:Y:S01]  /*27a0*/  IMAD.U32 R0, RZ, RZ, UR21 ;  /* 0x00000015ff007e24 */ /* 0x000fe2000f8e00ff */
[----:B--2---:R-:W-:Y:S01]  /*27b0*/  @P2 SHF.R.U32.HI R3, RZ, R9, R2 ;  /* 0x00000009ff032219 */ /* 0x004fe20000011602 */
[----:B------:R-:W-:Y:S02]  /*27c0*/  IMAD R2, R176, -0x60, R17 ;  /* 0xffffffa0b0027824 */ /* 0x000fe400078e0211 */
[----:B------:R-:W-:Y:S02]  /*27d0*/  @!P1 VIADD R0, R0, 0x22840 ;  /* 0x0002284000009836 */ /* 0x000fe40000000000 */
[----:B------:R-:W1:Y:S01]  /*27e0*/  SHFL.IDX PT, R15, R3, RZ, 0x1c1f ;  /* 0x001c1fff030f7589 */ /* 0x000e6200000e0000 */
[----:B------:R-:W-:Y:S02]  /*27f0*/  IADD3 R9, -R19, 0x61, R2 ;  /* 0x0000006113097810 */ /* 0x000fe40007ffe102 */
[----:B------:R-:W-:-:S02]  /*2800*/  @!P1 PRMT R0, RZ, 0x654, R0 ;  /* 0x00000654ff009816 */ /* 0x000fc40000000000 */
[----:B------:R-:W-:Y:S01]  /*2810*/  IADD3 R10, -R19, 0x60, R2 ;  /* 0x00000060130a7810 */ /* 0x000fe20007ffe102 */
[----:B------:R-:W-:Y:S01]  /*2820*/  IMAD.IADD R9, R9, 0x1, -R16 ;  /* 0x0000000109097824 */ /* 0x000fe200078e0a10 */
[----:B------:R-:W-:Y:S02]  /*2830*/  WARPGROUP.DEPBAR.LE gsb0, 0x0 ;  /* 0x00008000000079c5 */ /* 0x000fe40000010000 */
[----:B------:R-:W-:-:S06]  /*2840*/  WARPGROUP.ARRIVE ;  /* 0x00000000000079c5 */ /* 0x000fcc0000000000 */
[----:B------:R-:W-:Y:S03]  /*2850*/  HGMMA.64x96x16.F32 R24, gdesc[UR4], R24, gsb0 ;  /* 0x01600000041879f0 */ /* 0x000fe60008000818 */
[----:B------:R-:W-:Y:S02]  /*2860*/  WARPGROUP.DEPBAR.LE gsb0, 0x0 ;  /* 0x00008000000079c5 */ /* 0x000fe40000010000 */
[----:B------:R-:W-:-:S06]  /*2870*/  WARPGROUP.ARRIVE ;  /* 0x00000000000079c5 */ /* 0x000fcc0000000000 */
[----:B------:R-:W-:Y:S01]  /*2880*/  HGMMA.64x96x16.F32 R24, gdesc[UR8], R24, gsb0 ;  /* 0x01600000081879f0 */ /* 0x000fe20008000818 */
[----:B------:R-:W-:Y:S02]  /*2890*/  ULDC UR10, c[0x0][0x9dc] ;  /* 0x00027700000a7ab9 */ /* 0x000fe40000000800 */
[----:B------:R-:W-:-:S06]  /*28a0*/  ULOP3.LUT UR6, URZ, UR10, URZ, 0x33, !UPT ;  /* 0x0000000a3f067292 */ /* 0x000fcc000f8e333f */
[----:B------:R-:W-:-:S04]  /*28b0*/  VIADD R12, R9, UR6 ;  /* 0x00000006090c7c36 */ /* 0x000fc80008000000 */
[----:B-1----:R-:W-:Y:S01]  /*28c0*/  IMAD.IADD R2, R12, 0x1, R15 ;  /* 0x000000010c027824 */ /* 0x002fe200078e020f */
[----:B------:R-:W-:Y:S02]  /*28d0*/  WARPGROUP.DEPBAR.LE gsb0, 0x0 ;  /* 0x00008000000079c5 */ /* 0x000fe40000010000 */
[----:B------:R-:W-:-:S06]  /*28e0*/  WARPGROUP.ARRIVE ;  /* 0x00000000000079c5 */ /* 0x000fcc0000000000 */
[----:B------:R-:W-:Y:S01]  /*28f0*/  HGMMA.64x96x16.F32 R24, gdesc[UR12], R24, gsb0 ;  /* 0x016000000c1879f0 */ /* 0x000fe20008000818 */
[----:B------:R-:W-:Y:S02]  /*2900*/  ULDC.64 UR14, c[0x0][0x9e0] ;  /* 0x00027800000e7ab9 */ /* 0x000fe40000000a00 */
[----:B------:R-:W-:Y:S01]  /*2910*/  UISETP.GE.AND UP0, UPT, UR15, 0x1, UPT ;  /* 0x000000010f00788c */ /* 0x000fe2000bf06270 */
[----:B------:R-:W-:-:S05]  /*2920*/  VIADD R11, R9, UR14 ;  /* 0x0000000e090b7c36 */ /* 0x000fca0008000000 */
[----:B------:R-:W-:Y:S01]  /*2930*/  PLOP3.LUT P2, PT, PT, PT, UP0, 0x40, 0x0 ;  /* 0x000000000000781c */ /* 0x000fe20003f4e808 */
[----:B------:R-:W-:Y:S02]  /*2940*/  WARPGROUP.DEPBAR.LE gsb0, 0x0 ;  /* 0x00008000000079c5 */ /* 0x000fe40000010000 */
[----:B------:R1:W-:Y:S06]  /*2950*/  BAR.ARV R4, 0x100 ;  /* 0x000400040000751d */ /* 0x0003ec0000002000 */
[----:B------:R2:W-:Y:S02]  /*2960*/  @!P1 SYNCS.ARRIVE.TRANS64.RED.A1T0 RZ, [R0+URZ], RZ ;  /* 0x000000ff00ff99a7 */ /* 0x0005e4000810043f */
[----:B--2---:R-:W-:-:S02]  /*2970*/  VIADDMNMX R0, R15, R11, R10, PT ;  /* 0x0000000b0f007246 */ /* 0x004fc4000380010a */
[----:B-1----:R-:W-:Y:S05]  /*2980*/  @P2 BRA `(.L_x_2352) ;  /* 0x0000000000542947 */ /* 0x002fea0003800000 */
[----:B------:R-:W-:Y:S01]  /*2990*/  IADD3 R6, -R16, R17, R15 ;  /* 0x0000001110067210 */ /* 0x000fe20007ffe10f */
        /* <DEDUP_REMOVED lines=11> */
.L_x_2354:
[----:B------:R-:W-:-:S06]  /*2a50*/  UISETP.NE.AND UP1, UPT, UR15, 0x1, UPT ;  /* 0x000000010f00788c */ /* 0x000fcc000bf25270 */
[----:B------:R-:W-:-:S05]  /*2a60*/  PLOP3.LUT P2, PT, PT, PT, UP1, 0x80, 0x0 ;  /* 0x000000000000781c */ /* 0x000fca0003f4f018 */
[----:B------:R-:W-:-:S08]  /*2a70*/  @UP1 ULDC.64 UR6, c[0x0][0x9e8] ;  /* 0x00027a0000061ab9 */ /* 0x000fd00000000a00 */
[----:B------:R-:W-:-:S05]  /*2a80*/  @P2 IMAD.HI.U32 R9, R6, UR6, RZ ;  /* 0x0000000606092c27 */ /* 0x000fca000f8e00ff */
[----:B------:R-:W-:-:S07]  /*2a90*/  @P2 SHF.R.U32.HI R6, RZ, UR7, R9 ;  /* 0x00000007ff062c19 */ /* 0x000fce0008011609 */
.L_x_2355:
[----:B------:R-:W-:Y:S05]  /*2aa0*/  BSYNC B0 ;  /* 0x0000000000007941 */ /* 0x000fea0003800000 */
.L_x_2353:
[----:B------:R-:W-:-:S05]  /*2ab0*/  IMAD R9, R6, UR15, R13 ;  /* 0x0000000f06097c24 */ /* 0x000fca000f8e020d */
[----:B------:R-:W-:Y:S02]  /*2ac0*/  VIMNMX R2, R2, R9, !PT ;  /* 0x0000000902027248 */ /* 0x000fe40007fe0100 */
[----:B------:R-:W-:-:S07]  /*2ad0*/  VIADDMNMX R0, R9, UR15, R0, PT ;  /* 0x0000000f09007c46 */ /* 0x000fce000b800100 */
.L_x_2352:
[C---:B------:R-:W-:Y:S01]  /*2ae0*/  ISETP.GE.AND P3, PT, R14.reuse, 0x9, PT ;  /* 0x000000090e00780c */ /* 0x040fe20003f66270 */
[----:B------:R-:W1:Y:S01]  /*2af0*/  SHFL.IDX PT, R3, R3, 0x1, 0x1c1f ;  /* 0x003c1f0003037f89 */ /* 0x000e6200000e0000 */
[----:B------:R-:W-:Y:S02]  /*2b00*/  ISETP.GE.AND P2, PT, R14, 0x2, PT ;  /* 0x000000020e00780c */ /* 0x000fe40003f46270 */
[----:B------:R-:W-:Y:S02]  /*2b10*/  P2R R9, PR, RZ, 0x8 ;  /* 0x00000008ff097803 */ /* 0x000fe40000000000 */
[C---:B------:R-:W-:Y:S02]  /*2b20*/  ISETP.GT.AND P3, PT, R2.reuse, 0x8, !P3 ;  /* 0x000000080200780c */ /* 0x040fe40005f64270 */
[----:B------:R-:W-:Y:S02]  /*2b30*/  ISETP.GT.AND P4, PT, R2, 0x1, !P2 ;  /* 0x000000010200780c */ /* 0x000fe40005784270 */
[----:B------:R-:W-:-:S02]  /*2b40*/  ISETP.LT.OR P3, PT, R0, 0x9, P3 ;  /* 0x000000090000780c */ /* 0x000fc40001f61670 */
[----:B------:R-:W-:Y:S02]  /*2b50*/  ISETP.GE.AND P5, PT, R14, 0xa, PT ;  /* 0x0000000a0e00780c */ /* 0x000fe40003fa6270 */
[----:B------:R-:W-:Y:S02]  /*2b60*/  FSEL R28, R28, -INF , !P3 ;  /* 0xff8000001c1c7808 */ /* 0x000fe40005800000 */
[----:B------:R-:W-:Y:S02]  /*2b70*/  ISETP.LT.OR P4, PT, R0, 0x2, P4 ;  /* 0x000000020000780c */ /* 0x000fe40002781670 */
[----:B------:R-:W-:Y:S02]  /*2b80*/  ISETP.GT.AND P3, PT, R2, 0x9, !P5 ;  /* 0x000000090200780c */ /* 0x000fe40006f64270 */
[----:B------:R-:W-:Y:S02]  /*2b90*/  FSEL R25, R25, -INF , !P4 ;  /* 0xff80000019197808 */ /* 0x000fe40006000000 */
[----:B------:R-:W-:-:S02]  /*2ba0*/  ISETP.LT.OR P3, PT, R0, 0xa, P3 ;  /* 0x0000000a0000780c */ /* 0x000fc40001f61670 */
[----:B------:R-:W-:Y:S01]  /*2bb0*/  ISETP.GE.AND P4, PT, R14, 0x11, PT ;  /* 0x000000110e00780c */ /* 0x000fe20003f86270 */
[----:B-1----:R-:W-:Y:S01]  /*2bc0*/  IMAD.IADD R6, R12, 0x1, R3 ;  /* 0x000000010c067824 */ /* 0x002fe200078e0203 */
        /* <DEDUP_REMOVED lines=119> */
.L_x_2358:
[----:B------:R-:W-:-:S06]  /*3340*/  UISETP.NE.AND UP1, UPT, UR15, 0x1, UPT ;  /* 0x000000010f00788c */ /* 0x000fcc000bf25270 */
[----:B------:R-:W-:-:S05]  /*3350*/  PLOP3.LUT P5, PT, PT, PT, UP1, 0x80, 0x0 ;  /* 0x000000000000781c */ /* 0x000fca0003faf018 */
[----:B------:R-:W-:-:S08]  /*3360*/  @UP1 ULDC.64 UR6, c[0x0][0x9e8] ;  /* 0x00027a0000061ab9 */ /* 0x000fd00000000a00 */
[----:B------:R-:W-:Y:S01]  /*3370*/  @P5 IMAD.HI.U32 R3, R0, UR6, RZ ;  /* 0x0000000600035c27 */ /* 0x000fe2000f8e00ff */
[----:B------:R-:W-:-:S13]  /*3380*/  PLOP3.LUT P5, PT, PT, PT, UP1, 0x80, 0x0 ;  /* 0x000000000000781c */ /* 0x000fda0003faf018 */
[----:B------:R-:W-:-:S07]  /*3390*/  @P5 SHF.R.U32.HI R0, RZ, UR7, R3 ;  /* 0x00000007ff005c19 */ /* 0x000fce0008011603 */
.L_x_2359:
[----:B------:R-:W-:Y:S05]  /*33a0*/  BSYNC B0 ;  /* 0x0000000000007941 */ /* 0x000fea0003800000 */
.L_x_2357:
[----:B------:R-:W-:-:S05]  /*33b0*/  IMAD R3, R0, UR15, R13 ;  /* 0x0000000f00037c24 */ /* 0x000fca000f8e020d */
[----:B------:R-:W-:Y:S02]  /*33c0*/  VIMNMX R6, R6, R3, !PT ;  /* 0x0000000306067248 */ /* 0x000fe40007fe0100 */
[----:B------:R-:W-:-:S07]  /*33d0*/  VIADDMNMX R2, R3, UR15, R2, PT ;  /* 0x0000000f03027c46 */ /* 0x000fce000b800102 */
.L_x_2356:
[----:B------:R-:W-:Y:S01]  /*33e0*/  ISETP.GT.AND P2, PT, R6, 0x1, !P2 ;  /* 0x000000010600780c */ /* 0x000fe20005744270 */
[----:B------:R-:W-:Y:S01]  /*33f0*/  ULDC UR7, c[0x0][0x988] ;  /* 0x0002620000077ab9 */ /* 0x000fe20000000800 */
[----:B------:R-:W-:Y:S02]  /*3400*/  ISETP.NE.AND P5, PT, R74, RZ, PT ;  /* 0x000000ff4a00720c */ /* 0x000fe40003fa5270 */
        /* <DEDUP_REMOVED lines=53> */
[----:B------:R-:W-:Y:S02]  /*3760*/  FMNMX.FTZ R3, R69, R0, !PT ;  /* 0x0000000045037209 */ /* 0x000fe40007810000 */
[----:B------:R-:W-:Y:S02]  /*3770*/  ISETP.LT.OR P2, PT, R2, 0x22, P2 ;  /* 0x000000220200780c */ /* 0x000fe40001741670 */
[----:B------:R-:W-:Y:S01]  /*3780*/  ISETP.NE.AND P5, PT, R85, RZ, PT ;  /* 0x000000ff5500720c */ /* 0x000fe20003fa5270 */
[----:B------:R-:W1:Y:S01]  /*3790*/  SHFL.BFLY PT, R0, R3, 0x2, 0x1f ;  /* 0x0c401f0003007f89 */ /* 0x000e6200000e0000 */
        /* <DEDUP_REMOVED lines=11> */
[----:B------:R-:W-:Y:S02]  /*3850*/  ISETP.GT.AND P3, PT, R6, 0x51, !P3 ;  /* 0x000000510600780c */ /* 0x000fe40005f64270 */
[----:B------:R-:W-:Y:S02]  /*3860*/  ISETP.LT.OR P2, PT, R2, 0x2a, P2 ;  /* 0x0000002a0200780c */ /* 0x000fe40001741670 */
[----:B-1----:R-:W-:-:S02]  /*3870*/  FMNMX.FTZ R9, R3, R0, !PT ;  /* 0x0000000003097209 */ /* 0x002fc40007810000 */
[----:B------:R-:W-:Y:S02]  /*3880*/  FSEL R47, R47, -INF , !P2 ;  /* 0xff8000002f2f7808 */ /* 0x000fe40005000000 */
[----:B------:R-:W-:Y:S01]  /*3890*/  ISETP.NE.AND P2, PT, R79, RZ, PT ;  /* 0x000000ff4f00720c */ /* 0x000fe20003f45270 */
[----:B------:R-:W1:Y:S01]  /*38a0*/  SHFL.BFLY PT, R0, R9, 0x1, 0x1f ;  /* 0x0c201f0009007f89 */ /* 0x000e6200000e0000 */
[----:B------:R-:W-:Y:S02]  /*38b0*/  FMNMX.FTZ R3, R26, R27, !PT ;  /* 0x0000001b1a037209 */ /* 0x000fe40007810000 */
[C---:B------:R-:W-:Y:S02]  /*38c0*/  ISETP.GT.AND P2, PT, R6.reuse, 0x30, !P2 ;  /* 0x000000300600780c */ /* 0x040fe40005744270 */
[----:B------:R-:W-:Y:S02]  /*38d0*/  ISETP.GT.AND P4, PT, R6, 0x58, !P4 ;  /* 0x000000580600780c */ /* 0x000fe40006784270 */
[----:B------:R-:W-:-:S02]  /*38e0*/  ISETP.LT.OR P2, PT, R2, 0x31, P2 ;  /* 0x000000310200780c */ /* 0x000fc40001741670 */
[----:B------:R-:W-:Y:S02]  /*38f0*/  ISETP.LT.OR P3, PT, R2, 0x52, P3 ;  /* 0x000000520200780c */ /* 0x000fe40001f61670 */
[----:B------:R-:W-:Y:S02]  /*3900*/  FSEL R50, R50, -INF , !P2 ;  /* 0xff80000032327808 */ /* 0x000fe40005000000 */
[----:B------:R-:W-:Y:S02]  /*3910*/  ISETP.NE.AND P2, PT, R80, RZ, PT ;  /* 0x000000ff5000720c */ /* 0x000fe40003f45270 */
[----:B------:R-:W-:Y:S02]  /*3920*/  ISETP.LT.OR P4, PT, R2, 0x59, P4 ;  /* 0x000000590200780c */ /* 0x000fe40002781670 */
[----:B------:R-:W-:Y:S02]  /*3930*/  ISETP.GT.AND P2, PT, R6, 0x31, !P2 ;  /* 0x000000310600780c */ /* 0x000fe40005744270 */
[----:B------:R-:W-:-:S02]  /*3940*/  FSEL R67, R67, -INF , !P3 ;  /* 0xff80000043437808 */ /* 0x000fc40005800000 */
[----:B------:R-:W-:Y:S02]  /*3950*/  ISETP.LT.OR P2, PT, R2, 0x32, P2 ;  /* 0x000000320200780c */ /* 0x000fe40001741670 */
[----:B------:R-:W-:Y:S02]  /*3960*/  FSEL R70, R70, -INF , !P4 ;  /* 0xff80000046467808 */ /* 0x000fe40006000000 */
[----:B------:R-:W-:Y:S02]  /*3970*/  FSEL R51, R51, -INF , !P2 ;  /* 0xff80000033337808 */ /* 0x000fe40005000000 */
[----:B------:R-:W-:Y:S02]  /*3980*/  ISETP.NE.AND P2, PT, R81, RZ, PT ;  /* 0x000000ff5100720c */ /* 0x000fe40003f45270 */
[----:B-1----:R-:W-:Y:S02]  /*3990*/  FMNMX.FTZ R0, R9, R0, !PT ;  /* 0x0000000009007209 */ /* 0x002fe40007810000 */
[----:B------:R-:W-:-:S03]  /*39a0*/  ISETP.GT.AND P2, PT, R6, 0x38, !P2 ;  /* 0x000000380600780c */ /* 0x000fc60005744270 */
[----:B------:R-:W-:Y:S01]  /*39b0*/  FMUL.FTZ R10, R0, UR7 ;  /* 0x00000007000a7c20 */ /* 0x000fe20008410000 */
        /* <DEDUP_REMOVED lines=18> */
[----:B------:R-:W-:-:S04]  /*3ae0*/  FSETP.NEU.FTZ.AND P2, PT, R0, -INF , PT ;  /* 0xff8000000000780b */ /* 0x000fc80003f5d000 */
        /* <DEDUP_REMOVED lines=9> */
[--C-:B------:R-:W-:Y:S01]  /*3b80*/  FFMA.FTZ R154, R28, UR7, -R12.reuse ;  /* 0x000000071c9a7c23 */ /* 0x100fe2000801080c */
[----:B------:R1:W-:Y:S01]  /*3b90*/  MUFU.EX2 R3, R13 ;  /* 0x0000000d00037308 */ /* 0x0003e20000000800 */
[----:B------:R-:W-:Y:S01]  /*3ba0*/  ISETP.NE.AND P5, PT, R14, RZ, PT ;  /* 0x000000ff0e00720c */ /* 0x000fe20003fa5270 */
[--C-:B------:R-:W-:Y:S01]  /*3bb0*/  FFMA.FTZ R156, R32, UR7, -R12.reuse ;  /* 0x00000007209c7c23 */ /* 0x100fe2000801080c */
[----:B------:R-:W-:Y:S01]  /*3bc0*/  FMNMX.FTZ R9, R35, R10, !PT ;  /* 0x0000000a23097209 */ /* 0x000fe20007810000 */
[--C-:B------:R-:W-:Y:S01]  /*3bd0*/  FFMA.FTZ R33, R33, UR7, -R12.reuse ;  /* 0x0000000721217c23 */ /* 0x100fe2000801080c */
[----:B------:R-:W-:Y:S01]  /*3be0*/  FSEL R63, R63, -INF , !P2 ;  /* 0xff8000003f3f7808 */ /* 0x000fe20005000000 */
[--C-:B------:R-:W-:Y:S01]  /*3bf0*/  FFMA.FTZ R158, R36, UR7, -R12.reuse ;  /* 0x00000007249e7c23 */ /* 0x100fe2000801080c */
[----:B------:R-:W-:Y:S01]  /*3c00*/  FMNMX.FTZ R10, R38, R9, !PT ;  /* 0x00000009260a7209 */ /* 0x000fe20007810000 */
[----:B------:R-:W2:Y:S01]  /*3c10*/  MUFU.EX2 R152, R152 ;  /* 0x0000009800987308 */ /* 0x000ea20000000800 */
[----:B------:R-:W-:Y:S01]  /*3c20*/  ISETP.GT.AND P2, PT, R6, 0x50, !P6 ;  /* 0x000000500600780c */ /* 0x000fe20007744270 */
[--C-:B------:R-:W-:Y:S01]  /*3c30*/  FFMA.FTZ R37, R37, UR7, -R12.reuse ;  /* 0x0000000725257c23 */ /* 0x100fe2000801080c */
[----:B------:R-:W-:Y:S01]  /*3c40*/  FMNMX.FTZ R9, R39, R10, !PT ;  /* 0x0000000a27097209 */ /* 0x000fe20007810000 */
[--C-:B------:R-:W-:Y:S01]  /*3c50*/  FFMA.FTZ R160, R40, UR7, -R12.reuse ;  /* 0x0000000728a07c23 */ /* 0x100fe2000801080c */
[----:B------:R-:W-:Y:S01]  /*3c60*/  ISETP.GT.AND P5, PT, R6, 0x59, !P5 ;  /* 0x000000590600780c */ /* 0x000fe20006fa4270 */
[--C-:B------:R-:W-:Y:S01]  /*3c70*/  FFMA.FTZ R41, R41, UR7, -R12.reuse ;  /* 0x0000000729297c23 */ /* 0x100fe2000801080c */
[----:B------:R-:W-:Y:S01]  /*3c80*/  FMNMX.FTZ R10, R42, R9, !PT ;  /* 0x000000092a0a7209 */ /* 0x000fe20007810000 */
[----:B------:R-:W3:Y:S01]  /*3c90*/  MUFU.EX2 R154, R154 ;  /* 0x0000009a009a7308 */ /* 0x000ee20000000800 */
[----:B------:R-:W-:Y:S01]  /*3ca0*/  ISETP.LT.OR P2, PT, R2, 0x51, P2 ;  /* 0x000000510200780c */ /* 0x000fe20001741670 */
[--C-:B------:R-:W-:Y:S01]  /*3cb0*/  FFMA.FTZ R162, R44, UR7, -R12.reuse ;  /* 0x000000072ca27c23 */ /* 0x100fe2000801080c */
[----:B------:R-:W-:Y:S01]  /*3cc0*/  FMNMX.FTZ R11, R43, R10, !PT ;  /* 0x0000000a2b0b7209 */ /* 0x000fe20007810000 */
[--C-:B------:R-:W-:Y:S01]  /*3cd0*/  FFMA.FTZ R164, R48, UR7, -R12.reuse ;  /* 0x0000000730a47c23 */ /* 0x100fe2000801080c */
[----:B------:R-:W-:Y:S01]  /*3ce0*/  FSEL R66, R66, -INF , !P2 ;  /* 0xff80000042427808 */ /* 0x000fe20005000000 */
[--C-:B------:R-:W-:Y:S01]  /*3cf0*/  FFMA.FTZ R25, R49, UR7, -R12.reuse ;  /* 0x0000000731197c23 */ /* 0x100fe2000801080c */
[----:B------:R-:W-:Y:S01]  /*3d00*/  FMNMX.FTZ R10, R46, R11, !PT ;  /* 0x0000000b2e0a7209 */ /* 0x000fe20007810000 */
[----:B------:R-:W4:Y:S01]  /*3d10*/  MUFU.EX2 R9, R29 ;  /* 0x0000001d00097308 */ /* 0x000f220000000800 */
[----:B------:R-:W-:Y:S01]  /*3d20*/  ISETP.LT.OR P5, PT, R2, 0x5a, P5 ;  /* 0x0000005a0200780c */ /* 0x000fe20002fa1670 */
[--C-:B------:R-:W-:Y:S01]  /*3d30*/  FFMA.FTZ R166, R52, UR7, -R12.reuse ;  /* 0x0000000734a67c23 */ /* 0x100fe2000801080c */
[----:B------:R-:W-:Y:S01]  /*3d40*/  FMNMX.FTZ R11, R47, R10, !PT ;  /* 0x0000000a2f0b7209 */ /* 0x000fe20007810000 */
[--C-:B------:R-:W-:Y:S01]  /*3d50*/  FFMA.FTZ R53, R53, UR7, -R12.reuse ;  /* 0x0000000735357c23 */ /* 0x100fe2000801080c */
[----:B------:R-:W-:Y:S01]  /*3d60*/  FSEL R71, R71, -INF , !P5 ;  /* 0xff80000047477808 */ /* 0x000fe20006800000 */
[--C-:B------:R-:W-:Y:S01]  /*3d70*/  FFMA.FTZ R56, R56, UR7, -R12.reuse ;  /* 0x0000000738387c23 */ /* 0x100fe2000801080c */
[----:B------:R-:W-:Y:S01]  /*3d80*/  FMNMX.FTZ R10, R50, R11, !PT ;  /* 0x0000000b320a7209 */ /* 0x000fe20007810000 */
[----:B------:R-:W5:Y:S01]  /*3d90*/  MUFU.EX2 R156, R156 ;  /* 0x0000009c009c7308 */ /* 0x000f620000000800 */
[--C-:B------:R-:W-:Y:S01]  /*3da0*/  FFMA.FTZ R57, R57, UR7, -R12.reuse ;  /* 0x0000000739397c23 */ /* 0x100fe2000801080c */
[--C-:B------:R-:W-:Y:S01]  /*3db0*/  FFMA.FTZ R60, R60, UR7, -R12.reuse ;  /* 0x000000073c3c7c23 */ /* 0x100fe2000801080c */
[----:B-1----:R-:W-:Y:S01]  /*3dc0*/  FMNMX.FTZ R13, R51, R10, !PT ;  /* 0x0000000a330d7209 */ /* 0x002fe20007810000 */
[--C-:B------:R-:W-:Y:S01]  /*3dd0*/  FFMA.FTZ R61, R61, UR7, -R12.reuse ;  /* 0x000000073d3d7c23 */ /* 0x100fe2000801080c */
[--C-:B------:R-:W-:Y:S01]  /*3de0*/  FFMA.FTZ R64, R64, UR7, -R12.reuse ;  /* 0x0000000740407c23 */ /* 0x100fe2000801080c */
[--C-:B------:R-:W-:Y:S01]  /*3df0*/  FFMA.FTZ R65, R65, UR7, -R12.reuse ;  /* 0x0000000741417c23 */ /* 0x100fe2000801080c */
[----:B------:R-:W-:Y:S01]  /*3e00*/  FMNMX.FTZ R10, R54, R13, !PT ;  /* 0x0000000d360a7209 */ /* 0x000fe20007810000 */
[----:B------:R2:W1:Y:S01]  /*3e10*/  MUFU.EX2 R11, R33 ;  /* 0x00000021000b7308 */ /* 0x0004620000000800 */
[----:B------:R-:W-:-:S02]  /*3e20*/  FFMA.FTZ R68, R68, UR7, -R12 ;  /* 0x0000000744447c23 */ /* 0x000fc4000801080c */
[----:B------:R-:W-:-:S04]  /*3e30*/  FMNMX.FTZ R13, R55, R10, !PT ;  /* 0x0000000a370d7209 */ /* 0x000fc80007810000 */
[----:B------:R-:W-:Y:S01]  /*3e40*/  FMNMX.FTZ R10, R58, R13, !PT ;  /* 0x0000000d3a0a7209 */ /* 0x000fe20007810000 */
[----:B------:R-:W0:Y:S01]  /*3e50*/  MUFU.EX2 R158, R158 ;  /* 0x0000009e009e7308 */ /* 0x000e220000000800 */
[----:B--2---:R-:W-:Y:S01]  /*3e60*/  FADD.FTZ R33, R152, R3 ;  /* 0x0000000398217221 */ /* 0x004fe20000010000 */
[----:B------:R-:W-:Y:S02]  /*3e70*/  F2FP.F16.F32.PACK_AB R152, R3, R152 ;  /* 0x000000980398723e */ /* 0x000fe400000000ff */
[----:B------:R-:W-:Y:S01]  /*3e80*/  FMNMX.FTZ R15, R59, R10, !PT ;  /* 0x0000000a3b0f7209 */ /* 0x000fe20007810000 */
[----:B---3--:R-:W-:Y:S01]  /*3e90*/  FADD.FTZ R10, R154, R33 ;  /* 0x000000219a0a7221 */ /* 0x008fe20000010000 */
[C---:B----4-:R-:W-:Y:S02]  /*3ea0*/  F2FP.F16.F32.PACK_AB R154, R9.reuse, R154 ;  /* 0x0000009a099a723e */ /* 0x050fe400000000ff */
[----:B------:R-:W-:Y:S01]  /*3eb0*/  FMNMX.FTZ R6, R62, R15, !PT ;  /* 0x0000000f3e067209 */ /* 0x000fe20007810000 */
[----:B------:R2:W3:Y:S01]  /*3ec0*/  MUFU.EX2 R13, R37 ;  /* 0x00000025000d7308 */ /* 0x0004e20000000800 */
[----:B------:R-:W-:-:S02]  /*3ed0*/  FADD.FTZ R33, R9, R10 ;  /* 0x0000000a09217221 */ /* 0x000fc40000010000 */
[----:B------:R-:W-:Y:S02]  /*3ee0*/  FMNMX.FTZ R15, R63, R6, !PT ;  /* 0x000000063f0f7209 */ /* 0x000fe40007810000 */
[----:B-----5:R-:W-:Y:S01]  /*3ef0*/  FADD.FTZ R10, R156, R33 ;  /* 0x000000219c0a7221 */ /* 0x020fe20000010000 */
[C---:B-1----:R-:W-:Y:S02]  /*3f00*/  F2FP.F16.F32.PACK_AB R156, R11.reuse, R156 ;  /* 0x0000009c0b9c723e */ /* 0x042fe400000000ff */
[----:B------:R-:W-:Y:S01]  /*3f10*/  FMNMX.FTZ R6, R66, R15, !PT ;  /* 0x0000000f42067209 */ /* 0x000fe20007810000 */
[----:B------:R-:W1:Y:S01]  /*3f20*/  MUFU.EX2 R160, R160 ;  /* 0x000000a000a07308 */ /* 0x000e620000000800 */
[----:B--2---:R-:W-:Y:S02]  /*3f30*/  FADD.FTZ R37, R11, R10 ;  /* 0x0000000a0b257221 */ /* 0x004fe40000010000 */
[----:B------:R-:W-:-:S04]  /*3f40*/  FMNMX.FTZ R21, R67, R6, !PT ;  /* 0x0000000643157209 */ /* 0x000fc80007810000 */
[----:B------:R-:W-:Y:S01]  /*3f50*/  FMNMX.FTZ R2, R70, R21, !PT ;  /* 0x0000001546027209 */ /* 0x000fe20007810000 */
[--C-:B------:R-:W-:Y:S01]  /*3f60*/  FFMA.FTZ R21, R45, UR7, -R12.reuse ;  /* 0x000000072d157c23 */ /* 0x100fe2000801080c */
[----:B------:R-:W2:Y:S01]  /*3f70*/  MUFU.EX2 R15, R41 ;  /* 0x00000029000f7308 */ /* 0x000ea20000000800 */
[----:B------:R-:W-:Y:S01]  /*3f80*/  FFMA.FTZ R12, R69, UR7, -R12 ;  /* 0x00000007450c7c23 */ /* 0x000fe2000801080c */
[----:B------:R-:W-:-:S05]  /*3f90*/  FMNMX.FTZ R2, R71, R2, !PT ;  /* 0x0000000247027209 */ /* 0x000fca0007810000 */
[----:B------:R-:W4:Y:S01]  /*3fa0*/  SHFL.BFLY PT, R29, R2, 0x2, 0x1f ;  /* 0x0c401f00021d7f89 */ /* 0x000f2200000e0000 */
[----:B------:R-:W5:Y:S08]  /*3fb0*/  MUFU.EX2 R162, R162 ;  /* 0x000000a200a27308 */ /* 0x000f700000000800 */
[----:B------:R-:W5:Y:S08]  /*3fc0*/  MUFU.EX2 R21, R21 ;  /* 0x0000001500157308 */ /* 0x000f700000000800 */
[----:B------:R-:W-:Y:S01]  /*3fd0*/  MUFU.EX2 R164, R164 ;  /* 0x000000a400a47308 */ /* 0x000fe20000000800 */
[----:B----4-:R-:W-:-:S07]  /*3fe0*/  FMNMX.FTZ R29, R2, R29, !PT ;  /* 0x0000001d021d7209 */ /* 0x010fce0007810000 */
[----:B------:R-:W-:Y:S01]  /*3ff0*/  MUFU.EX2 R25, R25 ;  /* 0x0000001900197308 */ /* 0x000fe20000000800 */
[----:B------:R-:W4:Y:S07]  /*4000*/  SHFL.BFLY PT, R6, R29, 0x1, 0x1f ;  /* 0x0c201f001d067f89 */ /* 0x000f2e00000e0000 */
[----:B------:R-:W-:Y:S08]  /*4010*/  MUFU.EX2 R166, R166 ;  /* 0x000000a600a67308 */ /* 0x000ff00000000800 */
[----:B------:R-:W-:Y:S08]  /*4020*/  MUFU.EX2 R53, R53 ;  /* 0x0000003500357308 */ /* 0x000ff00000000800 */
[----:B------:R-:W-:Y:S01]  /*4030*/  MUFU.EX2 R56, R56 ;  /* 0x0000003800387308 */ /* 0x000fe20000000800 */
[----:B----4-:R-:W-:-:S04]  /*4040*/  FMNMX.FTZ R6, R29, R6, !PT ;  /* 0x000000061d067209 */ /* 0x010fc80007810000 */
[C---:B------:R-:W-:Y:S01]  /*4050*/  FSETP.NEU.FTZ.AND P2, PT, R6.reuse, -INF , PT ;  /* 0xff8000000600780b */ /* 0x040fe20003f5d000 */
[----:B------:R-:W-:Y:S02]  /*4060*/  FMUL.FTZ R2, R6, UR7 ;  /* 0x0000000706027c20 */ /* 0x000fe40008410000 */
[----:B------:R0:W-:Y:S03]  /*4070*/  MUFU.EX2 R29, R12 ;  /* 0x0000000c001d7308 */ /* 0x0001e60000000800 */
[----:B------:R-:W-:-:S05]  /*4080*/  FSEL R2, R2, RZ, P2 ;  /* 0x000000ff02027208 */ /* 0x000fca0001000000 */
        /* <DEDUP_REMOVED lines=11> */
[----:B0-----:R-:W-:Y:S01]  /*4140*/  FADD.FTZ R12, R158, R37 ;  /* 0x000000259e0c7221 */ /* 0x001fe20000010000 */
[--C-:B------:R-:W-:Y:S01]  /*4150*/  FFMA.FTZ R43, R43, UR7, -R2.reuse ;  /* 0x000000072b2b7c23 */ /* 0x100fe20008010802 */
[--C-:B------:R-:W-:Y:S01]  /*4160*/  FFMA.FTZ R46, R46, UR7, -R2.reuse ;  /* 0x000000072e2e7c23 */ /* 0x100fe20008010802 */
[----:B------:R-:W-:Y:S01]  /*4170*/  FFMA.FTZ R47, R47, UR7, -R2 ;  /* 0x000000072f2f7c23 */ /* 0x000fe20008010802 */
[----:B---3--:R-:W-:Y:S01]  /*4180*/  FADD.FTZ R37, R13, R12 ;  /* 0x0000000c0d257221 */ /* 0x008fe20000010000 */
[----:B------:R-:W0:Y:S01]  /*4190*/  MUFU.EX2 R27, R27 ;  /* 0x0000001b001b7308 */ /* 0x000e220000000800 */
[--C-:B------:R-:W-:Y:S01]  /*41a0*/  FFMA.FTZ R50, R50, UR7, -R2.reuse ;  /* 0x0000000732327c23 */ /* 0x100fe20008010802 */
[--C-:B------:R-:W-:Y:S01]  /*41b0*/  FFMA.FTZ R51, R51, UR7, -R2.reuse ;  /* 0x0000000733337c23 */ /* 0x100fe20008010802 */
        /* <DEDUP_REMOVED lines=8> */
[----:B-----5:R-:W-:Y:S01]  /*4240*/  FADD.FTZ R12, R162, R37 ;  /* 0x00000025a20c7221 */ /* 0x020fe20000010000 */
[--C-:B------:R-:W-:Y:S01]  /*4250*/  FFMA.FTZ R63, R63, UR7, -R2.reuse ;  /* 0x000000073f3f7c23 */ /* 0x100fe20008010802 */
[--C-:B------:R-:W-:Y:S01]  /*4260*/  FFMA.FTZ R66, R66, UR7, -R2.reuse ;  /* 0x0000000742427c23 */ /* 0x100fe20008010802 */
[----:B------:R-:W-:Y:S01]  /*4270*/  FFMA.FTZ R67, R67, UR7, -R2 ;  /* 0x0000000743437c23 */ /* 0x000fe20008010802 */
[----:B------:R-:W-:Y:S01]  /*4280*/  FADD.FTZ R37, R21, R12 ;  /* 0x0000000c15257221 */ /* 0x000fe20000010000 */
[----:B------:R-:W2:Y:S01]  /*4290*/  MUFU.EX2 R31, R31 ;  /* 0x0000001f001f7308 */ /* 0x000ea20000000800 */
[----:B0-----:R-:W-:Y:S01]  /*42a0*/  FADD.FTZ R33, R26, R27 ;  /* 0x0000001b1a217221 */ /* 0x001fe20000010000 */
[--C-:B------:R-:W-:Y:S01]  /*42b0*/  FFMA.FTZ R70, R70, UR7, -R2.reuse ;  /* 0x0000000746467c23 */ /* 0x100fe20008010802 */
[----:B------:R-:W-:Y:S01]  /*42c0*/  FADD.FTZ R12, R164, R37 ;  /* 0x00000025a40c7221 */ /* 0x000fe20000010000 */
[----:B------:R-:W-:Y:S01]  /*42d0*/  FFMA.FTZ R2, R71, UR7, -R2 ;  /* 0x0000000747027c23 */ /* 0x000fe20008010802 */
[----:B------:R-:W-:-:S02]  /*42e0*/  F2FP.F16.F32.PACK_AB R158, R13, R158 ;  /* 0x0000009e0d9e723e */ /* 0x000fc400000000ff */
[----:B------:R-:W-:Y:S01]  /*42f0*/  FADD.FTZ R37, R25, R12 ;  /* 0x0000000c19257221 */ /* 0x000fe20000010000 */
[----:B------:R-:W0:Y:S01]  /*4300*/  MUFU.EX2 R34, R34 ;  /* 0x0000002200227308 */ /* 0x000e220000000800 */
[----:B-1----:R-:W-:Y:S01]  /*4310*/  FADD.FTZ R10, R30, R33 ;  /* 0x000000211e0a7221 */ /* 0x002fe20000010000 */
[----:B------:R-:W-:Y:S01]  /*4320*/  F2FP.F16.F32.PACK_AB R160, R15, R160 ;  /* 0x000000a00fa0723e */ /* 0x000fe200000000ff */
[----:B------:R-:W-:Y:S01]  /*4330*/  FADD.FTZ R12, R166, R37 ;  /* 0x00000025a60c7221 */ /* 0x000fe20000010000 */
[----:B------:R-:W-:Y:S02]  /*4340*/  F2FP.F16.F32.PACK_AB R162, R21, R162 ;  /* 0x000000a215a2723e */ /* 0x000fe400000000ff */
[----:B------:R-:W-:Y:S01]  /*4350*/  F2FP.F16.F32.PACK_AB R164, R25, R164 ;  /* 0x000000a419a4723e */ /* 0x000fe200000000ff */
[----:B------:R-:W-:Y:S01]  /*4360*/  FADD.FTZ R37, R53, R12 ;  /* 0x0000000c35257221 */ /* 0x000fe20000010000 */
[----:B------:R-:W1:Y:S01]  /*4370*/  MUFU.EX2 R35, R35 ;  /* 0x0000002300237308 */ /* 0x000e620000000800 */
[----:B--2---:R-:W-:Y:S01]  /*4380*/  FADD.FTZ R33, R31, R10 ;  /* 0x0000000a1f217221 */ /* 0x004fe20000010000 */
[----:B------:R-:W-:Y:S01]  /*4390*/  F2FP.F16.F32.PACK_AB R166, R53, R166 ;  /* 0x000000a635a6723e */ /* 0x000fe200000000ff */
[----:B------:R-:W-:Y:S01]  /*43a0*/  FADD.FTZ R12, R56, R37 ;  /* 0x00000025380c7221 */ /* 0x000fe20000010000 */
[----:B------:R-:W-:-:S02]  /*43b0*/  F2FP.F16.F32.PACK_AB R168, R57, R56 ;  /* 0x0000003839a8723e */ /* 0x000fc400000000ff */
[----:B------:R-:W-:Y:S01]  /*43c0*/  F2FP.F16.F32.PACK_AB R153, R27, R26 ;  /* 0x0000001a1b99723e */ /* 0x000fe200000000ff */
[----:B------:R-:W-:Y:S01]  /*43d0*/  FADD.FTZ R9, R57, R12 ;  /* 0x0000000c39097221 */ /* 0x000fe20000010000 */
[----:B------:R-:W2:Y:S01]  /*43e0*/  MUFU.EX2 R38, R38 ;  /* 0x0000002600267308 */ /* 0x000ea20000000800 */
[----:B0-----:R-:W-:Y:S01]  /*43f0*/  FADD.FTZ R10, R34, R33 ;  /* 0x00000021220a7221 */ /* 0x001fe20000010000 */
[----:B------:R-:W-:-:S06]  /*4400*/  F2FP.F16.F32.PACK_AB R155, R31, R30 ;  /* 0x0000001e1f9b723e */ /* 0x000fcc00000000ff */
[----:B------:R-:W0:Y:S01]  /*4410*/  MUFU.EX2 R39, R39 ;  /* 0x0000002700277308 */ /* 0x000e220000000800 */
[C---:B-1----:R-:W-:Y:S01]  /*4420*/  FADD.FTZ R33, R35.reuse, R10 ;  /* 0x0000000a23217221 */ /* 0x042fe20000010000 */
[----:B------:R-:W-:-:S06]  /*4430*/  F2FP.F16.F32.PACK_AB R157, R35, R34 ;  /* 0x00000022239d723e */ /* 0x000fcc00000000ff */
[----:B------:R-:W1:Y:S01]  /*4440*/  MUFU.EX2 R42, R42 ;  /* 0x0000002a002a7308 */ /* 0x000e620000000800 */
[----:B--2---:R-:W-:-:S07]  /*4450*/  FADD.FTZ R10, R38, R33 ;  /* 0x00000021260a7221 */ /* 0x004fce0000010000 */
[----:B------:R-:W2:Y:S01]  /*4460*/  MUFU.EX2 R43, R43 ;  /* 0x0000002b002b7308 */ /* 0x000ea20000000800 */
[C---:B0-----:R-:W-:Y:S01]  /*4470*/  FADD.FTZ R33, R39.reuse, R10 ;  /* 0x0000000a27217221 */ /* 0x041fe20000010000 */
[----:B------:R-:W-:-:S06]  /*4480*/  F2FP.F16.F32.PACK_AB R159, R39, R38 ;  /* 0x00000026279f723e */ /* 0x000fcc00000000ff */
[----:B------:R-:W0:Y:S01]  /*4490*/  MUFU.EX2 R46, R46 ;  /* 0x0000002e002e7308 */ /* 0x000e220000000800 */
[----:B-1----:R-:W-:-:S07]  /*44a0*/  FADD.FTZ R10, R42, R33 ;  /* 0x000000212a0a7221 */ /* 0x002fce0000010000 */
[----:B------:R-:W1:Y:S01]  /*44b0*/  MUFU.EX2 R47, R47 ;  /* 0x0000002f002f7308 */ /* 0x000e620000000800 */
[C---:B--2---:R-:W-:Y:S01]  /*44c0*/  FADD.FTZ R33, R43.reuse, R10 ;  /* 0x0000000a2b217221 */ /* 0x044fe20000010000 */
[----:B------:R-:W-:-:S06]  /*44d0*/  F2FP.F16.F32.PACK_AB R161, R43, R42 ;  /* 0x0000002a2ba1723e */ /* 0x000fcc00000000ff */
[----:B------:R-:W2:Y:S01]  /*44e0*/  MUFU.EX2 R50, R50 ;  /* 0x0000003200327308 */ /* 0x000ea20000000800 */
[----:B0-----:R-:W-:-:S07]  /*44f0*/  FADD.FTZ R10, R46, R33 ;  /* 0x000000212e0a7221 */ /* 0x001fce0000010000 */
        /* <DEDUP_REMOVED lines=31> */
[----:B-1----:R-:W-:Y:S01]  /*46f0*/  FADD.FTZ R12, R68, R9 ;  /* 0x00000009440c7221 */ /* 0x002fe20000010000 */
[----:B------:R-:W-:-:S03]  /*4700*/  F2FP.F16.F32.PACK_AB R174, R29, R68 ;  /* 0x000000441dae723e */ /* 0x000fc600000000ff */
[----:B------:R-:W-:-:S03]  /*4710*/  FADD.FTZ R3, R29, R12 ;  /* 0x0000000c1d037221 */ /* 0x000fc60000010000 */
[----:B------:R-:W1:Y:S01]  /*4720*/  MUFU.EX2 R67, R67 ;  /* 0x0000004300437308 */ /* 0x000e620000000800 */
[C---:B--2---:R-:W-:Y:S01]  /*4730*/  FADD.FTZ R9, R63.reuse, R10 ;  /* 0x0000000a3f097221 */ /* 0x044fe20000010000 */
[----:B------:R-:W-:-:S06]  /*4740*/  F2FP.F16.F32.PACK_AB R171, R63, R62 ;  /* 0x0000003e3fab723e */ /* 0x000fcc00000000ff */
[----:B------:R-:W2:Y:S01]  /*4750*/  MUFU.EX2 R70, R70 ;  /* 0x0000004600467308 */ /* 0x000ea20000000800 */
[----:B0-----:R-:W-:-:S07]  /*4760*/  FADD.FTZ R10, R66, R9 ;  /* 0x00000009420a7221 */ /* 0x001fce0000010000 */
[----:B------:R2:W0:Y:S01]  /*4770*/  MUFU.EX2 R175, R2 ;  /* 0x0000000200af7308 */ /* 0x0004220000000800 */
[C---:B-1----:R-:W-:Y:S01]  /*4780*/  FADD.FTZ R9, R67.reuse, R10 ;  /* 0x0000000a43097221 */ /* 0x042fe20000010000 */
[----:B------:R-:W-:-:S03]  /*4790*/  F2FP.F16.F32.PACK_AB R173, R67, R66 ;  /* 0x0000004243ad723e */ /* 0x000fc600000000ff */
[----:B--2---:R-:W-:-:S04]  /*47a0*/  FADD.FTZ R2, R70, R9 ;  /* 0x0000000946027221 */ /* 0x004fc80000010000 */
[C---:B0-----:R-:W-:Y:S01]  /*47b0*/  FADD.FTZ R2, R175.reuse, R2 ;  /* 0x00000002af027221 */ /* 0x041fe20000010000 */
[----:B------:R-:W-:Y:S01]  /*47c0*/  F2FP.F16.F32.PACK_AB R175, R175, R70 ;  /* 0x00000046afaf723e */ /* 0x000fe200000000ff */
[----:B------:R-:W-:Y:S06]  /*47d0*/  @!P0 BRA `(.L_x_2360) ;  /* 0x0000000000048947 */ /* 0x000fec0003800000 */
[----:B------:R-:W-:Y:S01]  /*47e0*/  BPT.TRAP 0x1 ;  /* 0x000000040000795c */ /* 0x000fe20000300000 */
.L_x_2360:
[----:B------:R0:W1:Y:S01]  /*47f0*/  SYNCS.PHASECHK.TRANS64.TRYWAIT P2, [UR21+0x22850], R8 ;  /* 0x02285008ff0075a7 */ /* 0x0000620008040155 */
[----:B------:R-:W-:Y:S05]  /*4800*/  @!P0 BRA `(.L_x_2361) ;  /* 0x0000000000048947 */ /* 0x000fea0003800000 */
[----:B------:R-:W-:Y:S01]  /*4810*/  BPT.TRAP 0x1 ;  /* 0x000000040000795c */ /* 0x000fe20000300000 */
.L_x_2361:
[----:B-1----:R-:W-:Y:S05]  /*4820*/  @P2 BRA `(.L_x_2362) ;  /* 0x0000000000082947 */ /* 0x002fea0003800000 */
[----:B------:R-:W1:Y:S02]  /*4830*/  SYNCS.PHASECHK.TRANS64.TRYWAIT P2, [UR21+0x22850], R8 ;  /* 0x02285008ff0075a7 */ /* 0x000e640008040155 */
[----:B-1----:R-:W-:Y:S05]  /*4840*/  @!P2 BRA `(.L_x_2363) ;  /* 0x000001480028a947 */ /* 0x002fea0003800000 */
.L_x_2362:
[----:B------:R-:W-:Y:S01]  /*4850*/  R2UR UR6, R5 ;  /* 0x00000000050672ca */ /* 0x000fe200000e0000 */
[----:B------:R2:W-:Y:S01]  /*4860*/  BAR.SYNC.DEFER_BLOCKING R7, 0x100 ;  /* 0x000400070000751d */ /* 0x0005e20000010000 */
[----:B------:R-:W-:-:S05]  /*4870*/  ISETP.NE.AND P2, PT, R201, 0x1, PT ;  /* 0x00000001c900780c */ /* 0x000fca0003f45270 */
[----:B------:R-:W-:Y:S01]  /*4880*/  UMOV UR19, 0x40000040 ;  /* 0x4000004000137882 */ /* 0x000fe20000000000 */
[----:B------:R-:W-:-:S05]  /*4890*/  VOTEU.ALL UP1, P1 ;  /* 0x00000000003f7886 */ /* 0x000fca0000820000 */
[----:B------:R-:W-:Y:S02]  /*48a0*/  UIADD3 UR6, UR6, 0x400, URZ ;  /* 0x0000040006067890 */ /* 0x000fe4000fffe03f */
[----:B------:R-:W2:Y:S01]  /*48b0*/  @P2 LDC R5, c[0x0][0x44c] ;  /* 0x00011300ff052b82 */ /* 0x000ea20000000800 */
[----:B------:R-:W-:Y:S02]  /*48c0*/  @!UP1 UIADD3 UR21, UR21, 0x22860, URZ ;  /* 0x0002286015159890 */ /* 0x000fe4000fffe03f */
[----:B------:R-:W-:Y:S02]  /*48d0*/  USHF.R.U32.HI UR6, URZ, 0x4, UR6 ;  /* 0x000000043f067899 */ /* 0x000fe40008011606 */
[----:B------:R-:W-:Y:S02]  /*48e0*/  @!UP1 UPRMT UR21, URZ, 0x654, UR21 ;  /* 0x000006543f159896 */ /* 0x000fe40008000015 */
[----:B------:R-:W-:Y:S01]  /*48f0*/  ULOP3.LUT UR6, UR6, 0x3fff, URZ, 0xc0, !UPT ;  /* 0x00003fff06067892 */ /* 0x000fe2000f8ec03f */
[----:B01----:R-:W0:Y:S01]  /*4900*/  @P2 LDC R8, c[0x0][0x450] ;  /* 0x00011400ff082b82 */ /* 0x003e220000000800 */
[----:B------:R-:W-:-:S02]  /*4910*/  WARPGROUP.ARRIVE ;  /* 0x00000000000079c5 */ /* 0x000fc40000000000 */
[----:B------:R-:W-:-:S04]  /*4920*/  ULOP3.LUT UR6, UR6, 0x3000000, URZ, 0xfc, !UPT ;  /* 0x0300000006067892 */ /* 0x000fc8000f8efc3f */
[----:B------:R-:W-:-:S07]  /*4930*/  UIMAD UR11, UR37, 0xc00, UR6 ;  /* 0x00000c00250b78a4 */ /* 0x000fce000f8e0206 */
[----:B------:R-:W-:Y:S02]  /*4940*/  UMOV UR18, UR11 ;  /* 0x0000000b00127c82 */ /* 0x000fe40008000000 */
[----:B------:R-:W-:Y:S01]  /*4950*/  HGMMA.64x256x16.F32 R24, R152, gdesc[UR16].tnspB, RZ, !UPT, gsb0 ;  /* 0x43e0001098187df0 */ /* 0x000fe2000c0008ff */
[----:B------:R-:W-:Y:S01]  /*4960*/  UIADD3 UR18, UR11, 0x80, URZ ;  /* 0x000000800b127890 */ /* 0x000fe2000fffe03f */
[----:B--2---:R-:W-:Y:S01]  /*4970*/  @P2 IMAD.HI.U32 R7, R5, UR42, RZ ;  /* 0x0000002a05072c27 */ /* 0x004fe2000f8e00ff */
[----:B------:R-:W-:-:S03]  /*4980*/  UMOV UR19, 0x40000040 ;  /* 0x4000004000137882 */ /* 0x000fc60000000000 */
[----:B------:R-:W-:Y:S01]  /*4990*/  IMAD.U32 R5, RZ, RZ, UR42 ;  /* 0x0000002aff057e24 */ /* 0x000fe2000f8e00ff */
[----:B0-----:R-:W-:Y:S02]  /*49a0*/  @P2 SHF.R.U32.HI R5, RZ, R8, R7 ;  /* 0x00000008ff052219 */ /* 0x001fe40000011607 */
[----:B------:R-:W-:Y:S02]  /*49b0*/  PLOP3.LUT P2, PT, PT, PT, UP0, 0x40, 0x0 ;  /* 0x000000000000781c */ /* 0x000fe40003f4e808 */
[----:B------:R-:W-:Y:S01]  /*49c0*/  IADD3 R7, R5, R17, -R16 ;  /* 0x0000001105077210 */ /* 0x000fe20007ffe810 */
[----:B------:R-:W-:Y:S01]  /*49d0*/  VIADD R5, R176, 0xfffffffe ;  /* 0xfffffffeb0057836 */ /* 0x000fe20000000000 */
[----:B------:R-:W-:Y:S02]  /*49e0*/  WARPGROUP.DEPBAR.LE gsb0, 0x0 ;  /* 0x00008000000079c5 */ /* 0x000fe40000010000 */
[----:B------:R-:W-:-:S13]  /*49f0*/  WARPGROUP.ARRIVE ;  /* 0x00000000000079c5 */ /* 0x000fda0000000000 */
        /* <DEDUP_REMOVED lines=28> */
[----:B------:R-:W-:Y:S01]  /*4bc0*/  @!P1 SYNCS.ARRIVE.TRANS64.RED.A1T0 RZ, [UR21], RZ ;  /* 0x000000ffffff99a7 */ /* 0x000fe20008100415 */
[----:B------:R-:W-:Y:S08]  /*4bd0*/  @P2 BRA `(.L_x_2364) ;  /* 0x0000000000482947 */ /* 0x000ff00003800000 */
        /* <DEDUP_REMOVED lines=11> */
.L_x_2365:
[----:B------:R-:W-:-:S11]  /*4c90*/  UISETP.NE.AND UP1, UPT, UR15, 0x1, UPT ;  /* 0x000000010f00788c */ /* 0x000fd6000bf25270 */
[----:B------:R-:W-:Y:S02]  /*4ca0*/  @UP1 ULDC.64 UR22, c[0x0][0x9e8] ;  /* 0x00027a0000161ab9 */ /* 0x000fe40000000a00 */
[----:B------:R-:W-:-:S04]  /*4cb0*/  UIMAD.WIDE.U32 UR18, UR11, UR22, URZ ;  /* 0x000000160b1272a5 */ /* 0x000fc8000f8e003f */
[----:B------:R-:W-:-:S12]  /*4cc0*/  @UP1 USHF.R.U32.HI UR11, URZ, UR23, UR19 ;  /* 0x000000173f0b1299 */ /* 0x000fd80008011613 */
.L_x_2366:
[----:B------:R-:W-:-:S04]  /*4cd0*/  UIMAD UR11, UR11, UR15, UR15 ;  /* 0x0000000f0b0b72a4 */ /* 0x000fc8000f8e020f */
[----:B------:R-:W-:-:S04]  /*4ce0*/  UISETP.LT.AND UP1, UPT, UR14, UR11, UPT ;  /* 0x0000000b0e00728c */ /* 0x000fc8000bf21270 */
[----:B------:R-:W-:-:S12]  /*4cf0*/  USEL UR14, UR14, UR11, UP1 ;  /* 0x0000000b0e0e7287 */ /* 0x000fd80008800000 */
.L_x_2364:
[----:B------:R-:W-:Y:S01]  /*4d00*/  UIMAD.WIDE UR14, UR14, 0x2aaaaaab, URZ ;  /* 0x2aaaaaab0e0e78a5 */ /* 0x000fe2000f8e023f */
[----:B------:R-:W-:Y:S01]  /*4d10*/  ULDC UR29, c[0x0][0x9e4] ;  /* 0x00027900001d7ab9 */ /* 0x000fe20000000800 */
[----:B------:R-:W-:Y:S02]  /*4d20*/  ULDC UR22, c[0x0][0x9dc] ;  /* 0x0002770000167ab9 */ /* 0x000fe40000000800 */
[----:B------:R-:W-:Y:S01]  /*4d30*/  USHF.R.U32.HI UR11, URZ, 0x1f, UR15 ;  /* 0x0000001f3f0b7899 */ /* 0x000fe2000801160f */
[----:B------:R-:W-:Y:S01]  /*4d40*/  ULDC UR21, c[0x0][0x988] ;  /* 0x0002620000157ab9 */ /* 0x000fe20000000800 */
[----:B------:R-:W-:Y:S02]  /*4d50*/  ULDC UR28, c[0x0][0x9e0] ;  /* 0x00027800001c7ab9 */ /* 0x000fe40000000800 */
[----:B------:R-:W-:-:S04]  /*4d60*/  ULEA.HI.SX32 UR11, UR15, UR11, 0x1c ;  /* 0x0000000b0f0b7291 */ /* 0x000fc8000f8fe23f */
[----:B------:R-:W-:-:S04]  /*4d70*/  UISETP.LT.AND UP1, UPT, UR43, UR11, UPT ;  /* 0x0000000b2b00728c */ /* 0x000fc8000bf21270 */
[----:B------:R-:W-:-:S06]  /*4d80*/  USEL UR23, UR43, UR11, !UP1 ;  /* 0x0000000b2b177287 */ /* 0x000fcc000c800000 */
[----:B------:R-:W-:-:S13]  /*4d90*/  ISETP.GE.AND P2, PT, R5, UR23, PT ;  /* 0x0000001705007c0c */ /* 0x000fda000bf46270 */
[----:B------:R-:W-:Y:S05]  /*4da0*/  @!P2 BRA `(.L_x_2367) ;  /* 0x000000300004a947 */ /* 0x000fea0003800000 */
.L_x_2384:
[----:B------:R-:W-:-:S04]  /*4db0*/  UIADD3 UR37, UR37, 0x1, URZ ;  /* 0x0000000125257890 */ /* 0x000fc8000fffe03f */
[----:B------:R-:W-:-:S04]  /*4dc0*/  UISETP.NE.AND UP1, UPT, UR37, 0x2, UPT ;  /* 0x000000022500788c */ /* 0x000fc8000bf25270 */
[----:B------:R-:W-:Y:S02]  /*4dd0*/  USEL UR7, URZ, 0x1, UP1 ;  /* 0x000000013f077887 */ /* 0x000fe40008800000 */
[----:B------:R-:W-:Y:S02]  /*4de0*/  USEL UR37, UR37, URZ, UP1 ;  /* 0x0000003f25257287 */ /* 0x000fe40008800000 */
[----:B------:R-:W-:Y:S01]  /*4df0*/  ULOP3.LUT UR38, UR38, UR7, URZ, 0x3c, !UPT ;  /* 0x0000000726267292 */ /* 0x000fe2000f8e3c3f */
[----:B012---:R-:W-:Y:S11]  /*4e00*/  @!P0 BRA `(.L_x_2368) ;  /* 0x0000000000048947 */ /* 0x007ff60003800000 */
[----:B------:R-:W-:Y:S01]  /*4e10*/  BPT.TRAP 0x1 ;  /* 0x000000040000795c */ /* 0x000fe20000300000 */
.L_x_2368:
        /* <DEDUP_REMOVED lines=9> */
.L_x_2369:
[----:B-1----:R-:W-:Y:S05]  /*4eb0*/  @P2 BRA `(.L_x_2370) ;  /* 0x0000000000082947 */ /* 0x002fea0003800000 */
[----:B------:R-:W1:Y:S02]  /*4ec0*/  SYNCS.PHASECHK.TRANS64.TRYWAIT P2, [UR30+0x22830], R7 ;  /* 0x02283007ff0075a7 */ /* 0x000e64000804015e */
[----:B-1----:R-:W-:Y:S05]  /*4ed0*/  @!P2 BRA `(.L_x_2371) ;  /* 0x00000140009ca947 */ /* 0x002fea0003800000 */
.L_x_2370:
[----:B------:R-:W-:Y:S01]  /*4ee0*/  UIMAD UR18, UR37, 0x300, UR20 ;  /* 0x00000300251278a4 */ /* 0x000fe2000f8e0214 */
[----:B------:R-:W-:Y:S01]  /*4ef0*/  WARPGROUP.ARRIVE ;  /* 0x00000000000079c5 */ /* 0x000fe20000000000 */
[----:B------:R-:W-:Y:S01]  /*4f00*/  UMOV UR19, 0x40000040 ;  /* 0x4000004000137882 */ /* 0x000fe20000000000 */
[----:B------:R-:W-:Y:S01]  /*4f10*/  UMOV UR24, UR4 ;  /* 0x0000000400187c82 */ /* 0x000fe20008000000 */
[----:B------:R-:W-:Y:S01]  /*4f20*/  UIADD3 UR26, UR18, 0x2, URZ ;  /* 0x00000002121a7890 */ /* 0x000fe2000fffe03f */
[----:B------:R-:W-:Y:S01]  /*4f30*/  ISETP.NE.AND P2, PT, R201, 0x1, PT ;  /* 0x00000001c900780c */ /* 0x000fe20003f45270 */
[----:B------:R-:W-:Y:S01]  /*4f40*/  UMOV UR25, UR5 ;  /* 0x0000000500197c82 */ /* 0x000fe20008000000 */
[----:B------:R-:W-:Y:S01]  /*4f50*/  UMOV UR27, 0x40000040 ;  /* 0x40000040001b7882 */ /* 0x000fe20000000000 */
[----:B------:R-:W-:Y:S02]  /*4f60*/  UIADD3 UR10, UR18, 0x4, URZ ;  /* 0x00000004120a7890 */ /* 0x000fe4000fffe03f */
[----:B------:R-:W-:Y:S01]  /*4f70*/  HGMMA.64x96x16.F32 R152, gdesc[UR16], RZ, !UPT, gsb0 ;  /* 0x01600000109879f0 */ /* 0x000fe2000c0008ff */
[----:B------:R-:W-:Y:S01]  /*4f80*/  UMOV UR11, 0x40000040 ;  /* 0x40000040000b7882 */ /* 0x000fe20000000000 */
[----:B------:R-:W-:Y:S01]  /*4f90*/  UIADD3 UR14, UR18, 0x6, URZ ;  /* 0x00000006120e7890 */ /* 0x000fe2000fffe03f */
[----:B------:R-:W2:Y:S01]  /*4fa0*/  S2R R9, SR_TID.X ;  /* 0x0000000000097919 */ /* 0x000ea20000002100 */
[----:B------:R-:W-:Y:S01]  /*4fb0*/  UMOV UR15, 0x40000040 ;  /* 0x40000040000f7882 */ /* 0x000fe20000000000 */
[----:B------:R-:W-:-:S02]  /*4fc0*/  VIADD R20, R22, UR42 ;  /* 0x0000002a16147c36 */ /* 0x000fc40008000000 */
[----:B------:R-:W-:Y:S01]  /*4fd0*/  IMAD R11, R5, -0x60, RZ ;  /* 0xffffffa0050b7824 */ /* 0x000fe200078e02ff */
[----:B------:R-:W3:Y:S01]  /*4fe0*/  @P2 LDC R8, c[0x0][0x44c] ;  /* 0x00011300ff082b82 */ /* 0x000ee20000000800 */
[----:B------:R-:W-:-:S03]  /*4ff0*/  IMAD.U32 R10, RZ, RZ, UR30 ;  /* 0x0000001eff0a7e24 */ /* 0x000fc6000f8e00ff */
[----:B------:R-:W-:-:S04]  /*5000*/  IADD3 R14, -R19, 0x1, R11 ;  /* 0x00000001130e7810 */ /* 0x000fc80007ffe10b */
[----:B------:R-:W-:Y:S01]  /*5010*/  IADD3 R14, -R16, R14, R17 ;  /* 0x0000000e100e7210 */ /* 0x000fe20007ffe111 */
[----:B-1----:R-:W1:Y:S04]  /*5020*/  @P2 LDC R4, c[0x0][0x450] ;  /* 0x00011400ff042b82 */ /* 0x002e680000000800 */
[----:B------:R-:W-:Y:S02]  /*5030*/  VIADD R15, R14, UR28 ;  /* 0x0000001c0e0f7c36 */ /* 0x000fe40008000000 */
[----:B---3--:R-:W-:Y:S01]  /*5040*/  @P2 IMAD.HI.U32 R8, R20, R8, RZ ;  /* 0x0000000814082227 */ /* 0x008fe200078e00ff */
[----:B--2---:R-:W-:-:S04]  /*5050*/  SHF.R.U32.HI R9, RZ, 0x7, R9 ;  /* 0x00000007ff097819 */ /* 0x004fc80000011609 */
[----:B-1----:R-:W-:Y:S01]  /*5060*/  @P2 SHF.R.U32.HI R20, RZ, R4, R8 ;  /* 0x00000004ff142219 */ /* 0x002fe20000011608 */
[----:B------:R-:W-:Y:S01]  /*5070*/  @!P1 VIADD R8, R10, 0x22840 ;  /* 0x000228400a089836 */ /* 0x000fe20000000000 */
[----:B------:R-:W-:Y:S02]  /*5080*/  PLOP3.LUT P2, PT, PT, PT, UP0, 0x40, 0x0 ;  /* 0x000000000000781c */ /* 0x000fe40003f4e808 */
[----:B------:R-:W-:Y:S01]  /*5090*/  IADD3 R4, -R9, 0xb, RZ ;  /* 0x0000000b09047810 */ /* 0x000fe20007ffe1ff */
[----:B------:R-:W1:Y:S01]  /*50a0*/  SHFL.IDX PT, R21, R20, RZ, 0x1c1f ;  /* 0x001c1fff14157589 */ /* 0x000e6200000e0000 */
[----:B------:R-:W-:Y:S01]  /*50b0*/  @!P1 PRMT R8, RZ, 0x654, R8 ;  /* 0x00000654ff089816 */ /* 0x000fe20000000008 */
[----:B-1----:R-:W-:Y:S01]  /*50c0*/  IMAD.IADD R13, R21, 0x1, R15 ;  /* 0x00000001150d7824 */ /* 0x002fe200078e020f */
[----:B------:R-:W-:Y:S02]  /*50d0*/  WARPGROUP.DEPBAR.LE gsb0, 0x0 ;  /* 0x00008000000079c5 */ /* 0x000fe40000010000 */
[----:B------:R-:W-:-:S06]  /*50e0*/  WARPGROUP.ARRIVE ;  /* 0x00000000000079c5 */ /* 0x000fcc0000000000 */
[----:B------:R-:W-:Y:S03]  /*50f0*/  HGMMA.64x96x16.F32 R152, gdesc[UR24], R152, gsb0 ;  /* 0x01600000189879f0 */ /* 0x000fe60008000898 */
[----:B------:R-:W-:Y:S02]  /*5100*/  WARPGROUP.DEPBAR.LE gsb0, 0x0 ;  /* 0x00008000000079c5 */ /* 0x000fe40000010000 */
[----:B------:R-:W-:-:S06]  /*5110*/  WARPGROUP.ARRIVE ;  /* 0x00000000000079c5 */ /* 0x000fcc0000000000 */
[----:B------:R-:W-:Y:S01]  /*5120*/  HGMMA.64x96x16.F32 R152, gdesc[UR8], R152, gsb0 ;  /* 0x01600000089879f0 */ /* 0x000fe20008000898 */
[----:B------:R-:W-:Y:S02]  /*5130*/  UMOV UR10, UR22 ;  /* 0x00000016000a7c82 */ /* 0x000fe40008000000 */
[----:B------:R-:W-:-:S06]  /*5140*/  ULOP3.LUT UR7, URZ, UR10, URZ, 0x33, !UPT ;  /* 0x0000000a3f077292 */ /* 0x000fcc000f8e333f */
[----:B------:R-:W-:-:S04]  /*5150*/  VIADD R14, R14, UR7 ;  /* 0x000000070e0e7c36 */ /* 0x000fc80008000000 */
[----:B------:R-:W-:Y:S01]  /*5160*/  IMAD.IADD R12, R21, 0x1, R14 ;  /* 0x00000001150c7824 */ /* 0x000fe200078e020e */
[----:B------:R-:W-:Y:S02]  /*5170*/  WARPGROUP.DEPBAR.LE gsb0, 0x0 ;  /* 0x00008000000079c5 */ /* 0x000fe40000010000 */
[----:B------:R-:W-:-:S06]  /*5180*/  WARPGROUP.ARRIVE ;  /* 0x00000000000079c5 */ /* 0x000fcc0000000000 */
[----:B------:R-:W-:Y:S03]  /*5190*/  HGMMA.64x96x16.F32 R152, gdesc[UR12], R152, gsb0 ;  /* 0x016000000c9879f0 */ /* 0x000fe60008000898 */
[----:B------:R-:W-:Y:S02]  /*51a0*/  WARPGROUP.DEPBAR.LE gsb0, 0x0 ;  /* 0x00008000000079c5 */ /* 0x000fe40000010000 */
[----:B------:R1:W-:Y:S06]  /*51b0*/  BAR.ARV R4, 0x100 ;  /* 0x000400040000751d */ /* 0x0003ec0000002000 */
[----:B------:R1:W-:Y:S01]  /*51c0*/  @!P1 SYNCS.ARRIVE.TRANS64.RED.A1T0 RZ, [R8+URZ], RZ ;  /* 0x000000ff08ff99a7 */ /* 0x0003e2000810043f */
[----:B------:R-:W-:Y:S05]  /*51d0*/  @P2 BRA `(.L_x_2372) ;  /* 0x0000000000582947 */ /* 0x000fea0003800000 */
[----:B------:R-:W-:Y:S01]  /*51e0*/  IADD3 R21, -R16, R17, R21 ;  /* 0x0000001110157210 */ /* 0x000fe20007ffe115 */
[----:B------:R-:W-:Y:S03]  /*51f0*/  BSSY B0, `(.L_x_2373) ;  /* 0x0000010000007945 */ /* 0x000fe60003800000 */
[----:B------:R-:W-:-:S13]  /*5200*/  ISETP.GT.AND P2, PT, R21, -0x1, PT ;  /* 0xffffffff1500780c */ /* 0x000fda0003f44270 */
[----:B------:R-:W-:Y:S05]  /*5210*/  @P2 BRA `(.L_x_2374) ;  /* 0x0000000000202947 */ /* 0x000fea0003800000 */
[----:B------:R-:W-:Y:S01]  /*5220*/  IMAD.U32 R200, RZ, RZ, UR29 ;  /* 0x0000001dffc87e24 */ /* 0x000fe2000f8e00ff */
[----:B------:R-:W-:-:S04]  /*5230*/  LOP3.LUT R21, RZ, R21, RZ, 0x33, !PT ;  /* 0x00000015ff157212 */ /* 0x000fc800078e33ff */
[----:B------:R-:W-:-:S13]  /*5240*/  ISETP.NE.AND P2, PT, R200, 0x1, PT ;  /* 0x00000001c800780c */ /* 0x000fda0003f45270 */
[----:B-1----:R-:W1:Y:S02]  /*5250*/  @P2 LDC.64 R8, c[0x0][0x9e8] ;  /* 0x00027a00ff082b82 */ /* 0x002e640000000a00 */
[----:B-1----:R-:W-:-:S05]  /*5260*/  @P2 IMAD.HI.U32 R8, R21, R8, RZ ;  /* 0x0000000815082227 */ /* 0x002fca00078e00ff */
[----:B------:R-:W-:-:S04]  /*5270*/  @P2 SHF.R.U32.HI R21, RZ, R9, R8 ;  /* 0x00000009ff152219 */ /* 0x000fc80000011608 */
[----:B------:R-:W-:Y:S01]  /*5280*/  LOP3.LUT R21, RZ, R21, RZ, 0x33, !PT ;  /* 0x00000015ff157212 */ /* 0x000fe200078e33ff */
[----:B------:R-:W-:Y:S06]  /*5290*/  BRA `(.L_x_2375) ;  /* 0x0000000000147947 */ /* 0x000fec0003800000 */
.L_x_2374:
[----:B------:R-:W-:-:S05]  /*52a0*/  IMAD.U32 R200, RZ, RZ, UR29 ;  /* 0x0000001dffc87e24 */ /* 0x000fca000f8e00ff */
[----:B------:R-:W-:-:S13]  /*52b0*/  ISETP.NE.AND P2, PT, R200, 0x1, PT ;  /* 0x00000001c800780c */ /* 0x000fda0003f45270 */
[----:B-1----:R-:W1:Y:S02]  /*52c0*/  @P2 LDC.64 R8, c[0x0][0x9e8] ;  /* 0x00027a00ff082b82 */ /* 0x002e640000000a00 */
[----:B-1----:R-:W-:-:S05]  /*52d0*/  @P2 IMAD.HI.U32 R8, R21, R8, RZ ;  /* 0x0000000815082227 */ /* 0x002fca00078e00ff */
[----:B------:R-:W-:-:S07]  /*52e0*/  @P2 SHF.R.U32.HI R21, RZ, R9, R8 ;  /* 0x00000009ff152219 */ /* 0x000fce0000011608 */
.L_x_2375:
[----:B------:R-:W-:Y:S05]  /*52f0*/  BSYNC B0 ;  /* 0x0000000000007941 */ /* 0x000fea0003800000 */
.L_x_2373:
[----:B------:R-:W-:-:S04]  /*5300*/  IMAD.IADD R8, R11, 0x1, -R19 ;  /* 0x000000010b087824 */ /* 0x000fc800078e0a13 */
[----:B------:R-:W-:-:S05]  /*5310*/  IMAD R8, R21, R200, R8 ;  /* 0x000000c815087224 */ /* 0x000fca00078e0208 */
[----:B------:R-:W-:Y:S02]  /*5320*/  VIMNMX R12, R12, R8, !PT ;  /* 0x000000080c0c7248 */ /* 0x000fe40007fe0100 */
[----:B------:R-:W-:-:S07]  /*5330*/  VIADDMNMX R13, R8, R200, R13, PT ;  /* 0x000000c8080d7246 */ /* 0x000fce000380010d */
.L_x_2372:
[C---:B------:R-:W-:Y:S02]  /*5340*/  ISETP.GE.AND P3, PT, R11.reuse, 0x1, PT ;  /* 0x000000010b00780c */ /* 0x040fe40003f66270 */
[----:B------:R-:W-:Y:S02]  /*5350*/  LOP3.LUT R18, R18, 0xfff7ffff, RZ, 0xc0, !PT ;  /* 0xfff7ffff12127812 */ /* 0x000fe400078ec0ff */
[C---:B------:R-:W-:Y:S02]  /*5360*/  ISETP.GE.AND P2, PT, R11.reuse, 0x2, PT ;  /* 0x000000020b00780c */ /* 0x040fe40003f46270 */
[----:B------:R-:W-:Y:S02]  /*5370*/  ISETP.GT.AND P4, PT, R12, RZ, !P3 ;  /* 0x000000ff0c00720c */ /* 0x000fe40005f84270 */
[----:B------:R-:W-:Y:S02]  /*5380*/  ISETP.GE.AND P5, PT, R11, 0x9, PT ;  /* 0x000000090b00780c */ /* 0x000fe40003fa6270 */
[----:B------:R-:W-:-:S03]  /*5390*/  ISETP.LT.OR P4, PT, R13, 0x1, P4 ;  /* 0x000000010d00780c */ /* 0x000fc60002781670 */
[----:B------:R-:W-:Y:S02]  /*53a0*/  @P3 LOP3.LUT R18, R18, 0x80000, RZ, 0xfc, !PT ;  /* 0x0008000012123812 */ /* 0x000fe400078efcff */
[----:B------:R-:W-:Y:S02]  /*53b0*/  ISETP.GT.AND P3, PT, R12, 0x1, !P2 ;  /* 0x000000010c00780c */ /* 0x000fe40005764270 */
[----:B------:R-:W-:Y:S02]  /*53c0*/  FSEL R152, R152, -INF , !P4 ;  /* 0xff80000098987808 */ /* 0x000fe40006000000 */
[----:B------:R-:W-:Y:S02]  /*53d0*/  ISETP.LT.OR P3, PT, R13, 0x2, P3 ;  /* 0x000000020d00780c */ /* 0x000fe40001f61670 */
[----:B------:R-:W-:Y:S02]  /*53e0*/  ISETP.GE.AND P4, PT, R11, 0xa, PT ;  /* 0x0000000a0b00780c */ /* 0x000fe40003f86270 */
[----:B------:R-:W-:-:S02]  /*53f0*/  LOP3.LUT R18, R18, 0xfffffffd, RZ, 0xc0, !PT ;  /* 0xfffffffd12127812 */ /* 0x000fc400078ec0ff */
[----:B------:R-:W-:Y:S02]  /*5400*/  FSEL R153, R153, -INF , !P3 ;  /* 0xff80000099997808 */ /* 0x000fe40005800000 */
[----:B------:R-:W-:Y:S02]  /*5410*/  ISETP.GT.AND P3, PT, R12, 0x8, !P5 ;  /* 0x000000080c00780c */ /* 0x000fe40006f64270 */
[----:B------:R-:W-:Y:S02]  /*5420*/  @P5 LOP3.LUT R18, R18, 0x2, RZ, 0xfc, !PT ;  /* 0x0000000212125812 */ /* 0x000fe400078efcff */
[----:B------:R-:W-:Y:S02]  /*5430*/  ISETP.LT.OR P3, PT, R13, 0x9, P3 ;  /* 0x000000090d00780c */ /* 0x000fe40001f61670 */
[----:B------:R-:W-:Y:S02]  /*5440*/  LOP3.LUT R18, R18, 0xfffffffb, RZ, 0xc0, !PT ;  /* 0xfffffffb12127812 */ /* 0x000fe400078ec0ff */
[----:B------:R-:W-:-:S02]  /*5450*/  FSEL R156, R156, -INF , !P3 ;  /* 0xff8000009c9c7808 */ /* 0x000fc40005800000 */
[----:B------:R-:W-:Y:S02]  /*5460*/  @P4 LOP3.LUT R18, R18, 0x4, RZ, 0xfc, !PT ;  /* 0x0000000412124812 */ /* 0x000fe400078efcff */
[----:B------:R-:W-:Y:S02]  /*5470*/  ISETP.GT.AND P3, PT, R12, 0x9, !P4 ;  /* 0x000000090c00780c */ /* 0x000fe40006764270 */
[----:B------:R-:W-:Y:S02]  /*5480*/  ISETP.GE.AND P4, PT, R11, 0x11, PT ;  /* 0x000000110b00780c */ /* 0x000fe40003f86270 */
[----:B------:R-:W-:Y:S02]  /*5490*/  ISETP.LT.OR P3, PT, R13, 0xa, P3 ;  /* 0x0000000a0d00780c */ /* 0x000fe40001f61670 */
[----:B------:R-:W-:Y:S02]  /*54a0*/  LOP3.LUT R18, R18, 0xfffffff7, RZ, 0xc0, !PT ;  /* 0xfffffff712127812 */ /* 0x000fe400078ec0ff */
[----:B------:R-:W-:-:S02]  /*54b0*/  FSEL R157, R157, -INF , !P3 ;  /* 0xff8000009d9d7808 */ /* 0x000fc40005800000 */
        /* <DEDUP_REMOVED lines=109> */
[----:B------:R-:W-:Y:S02]  /*5b90*/  ISETP.GT.AND P6, PT, R12, 0x59, !P6 ;  /* 0x000000590c00780c */ /* 0x000fe400077c4270 */
[----:B------:R-:W2:Y:S02]  /*5ba0*/  SHFL.IDX PT, R12, R20, 0x1, 0x1c1f ;  /* 0x003c1f00140c7f89 */ /* 0x000ea400000e0000 */
[----:B------:R-:W-:-:S04]  /*5bb0*/  ISETP.LT.OR P6, PT, R13, 0x5a, P6 ;  /* 0x0000005a0d00780c */ /* 0x000fc800037c1670 */
[----:B------:R-:W-:Y:S02]  /*5bc0*/  FSEL R197, R197, -INF , !P6 ;  /* 0xff800000c5c57808 */ /* 0x000fe40007000000 */
[----:B------:R-:W-:Y:S01]  /*5bd0*/  PLOP3.LUT P6, PT, PT, PT, UP0, 0x40, 0x0 ;  /* 0x000000000000781c */ /* 0x000fe20003fce808 */
[--C-:B--2---:R-:W-:Y:S02]  /*5be0*/  IMAD.IADD R15, R15, 0x1, R12.reuse ;  /* 0x000000010f0f7824 */ /* 0x104fe400078e020c */
[----:B------:R-:W-:-:S10]  /*5bf0*/  IMAD.IADD R14, R14, 0x1, R12 ;  /* 0x000000010e0e7824 */ /* 0x000fd400078e020c */
        /* <DEDUP_REMOVED lines=13> */
.L_x_2378:
[----:B------:R-:W-:-:S05]  /*5cd0*/  IMAD.U32 R13, RZ, RZ, UR29 ;  /* 0x0000001dff0d7e24 */ /* 0x000fca000f8e00ff */
[----:B------:R-:W-:-:S13]  /*5ce0*/  ISETP.NE.AND P6, PT, R13, 0x1, PT ;  /* 0x000000010d00780c */ /* 0x000fda0003fc5270 */
[----:B-1----:R-:W1:Y:S02]  /*5cf0*/  @P6 LDC.64 R8, c[0x0][0x9e8] ;  /* 0x00027a00ff086b82 */ /* 0x002e640000000a00 */
[----:B-1----:R-:W-:-:S05]  /*5d00*/  @P6 IMAD.HI.U32 R8, R12, R8, RZ ;  /* 0x000000080c086227 */ /* 0x002fca00078e00ff */
[----:B------:R-:W-:-:S07]  /*5d10*/  @P6 SHF.R.U32.HI R12, RZ, R9, R8 ;  /* 0x00000009ff0c6219 */ /* 0x000fce0000011608 */
.L_x_2379:
[----:B------:R-:W-:Y:S05]  /*5d20*/  BSYNC B0 ;  /* 0x0000000000007941 */ /* 0x000fea0003800000 */
.L_x_2377:
[----:B------:R-:W-:-:S04]  /*5d30*/  IMAD.IADD R11, R11, 0x1, -R19 ;  /* 0x000000010b0b7824 */ /* 0x000fc800078e0a13 */
[----:B------:R-:W-:-:S05]  /*5d40*/  IMAD R11, R12, R13, R11 ;  /* 0x0000000d0c0b7224 */ /* 0x000fca00078e020b */
[----:B------:R-:W-:Y:S02]  /*5d50*/  VIMNMX R14, R14, R11, !PT ;  /* 0x0000000b0e0e7248 */ /* 0x000fe40007fe0100 */
[----:B------:R-:W-:-:S07]  /*5d60*/  VIADDMNMX R15, R11, R13, R15, PT ;  /* 0x0000000d0b0f7246 */ /* 0x000fce000380010f */
.L_x_2376:
[----:B------:R-:W-:Y:S01]  /*5d70*/  ISETP.GT.AND P2, PT, R14, 0x1, !P2 ;  /* 0x000000010e00780c */ /* 0x000fe20005744270 */
[----:B------:R-:W-:Y:S01]  /*5d80*/  UMOV UR7, UR21 ;  /* 0x0000001500077c82 */ /* 0x000fe20008000000 */
[----:B-1----:R-:W-:Y:S02]  /*5d90*/  FMNMX.FTZ R8, R152, R0, !PT ;  /* 0x0000000098087209 */ /* 0x002fe40007810000 */
[----:B------:R-:W-:Y:S02]  /*5da0*/  ISETP.LT.OR P2, PT, R15, 0x2, P2 ;  /* 0x000000020f00780c */ /* 0x000fe40001741670 */
[C---:B------:R-:W-:Y:S02]  /*5db0*/  LOP3.LUT P6, RZ, R18.reuse, 0x8000, RZ, 0xc0, !PT ;  /* 0x0000800012ff7812 */ /* 0x040fe400078cc0ff */
        /* <DEDUP_REMOVED lines=59> */
[C---:B------:R-:W-:Y:S02]  /*6170*/  ISETP.GT.AND P3, PT, R14.reuse, 0x50, !P3 ;  /* 0x000000500e00780c */ /* 0x040fe40005f64270 */
[----:B------:R-:W-:Y:S02]  /*6180*/  ISETP.LT.OR P2, PT, R15, 0x29, P2 ;  /* 0x000000290f00780c */ /* 0x000fe40001741670 */
[----:B------:R-:W-:Y:S02]  /*6190*/  ISETP.GT.AND P4, PT, R14, 0x51, !P4 ;  /* 0x000000510e00780c */ /* 0x000fe40006784270 */
[----:B------:R-:W-:Y:S02]  /*61a0*/  FSEL R174, R174, -INF , !P2 ;  /* 0xff800000aeae7808 */ /* 0x000fe40005000000 */
[----:B------:R-:W-:-:S02]  /*61b0*/  LOP3.LUT P2, RZ, R18, 0x800, RZ, 0xc0, !PT ;  /* 0x0000080012ff7812 */ /* 0x000fc4000784c0ff */
[C---:B------:R-:W-:Y:S02]  /*61c0*/  ISETP.LT.OR P3, PT, R15.reuse, 0x51, P3 ;  /* 0x000000510f00780c */ /* 0x040fe40001f61670 */
[C---:B------:R-:W-:Y:S02]  /*61d0*/  ISETP.GT.AND P2, PT, R14.reuse, 0x29, !P2 ;  /* 0x000000290e00780c */ /* 0x040fe40005744270 */
[----:B------:R-:W-:Y:S02]  /*61e0*/  ISETP.GT.AND P5, PT, R14, 0x58, !P5 ;  /* 0x000000580e00780c */ /* 0x000fe40006fa4270 */
[C---:B------:R-:W-:Y:S02]  /*61f0*/  ISETP.LT.OR P2, PT, R15.reuse, 0x2a, P2 ;  /* 0x0000002a0f00780c */ /* 0x040fe40001741670 */
[----:B------:R-:W-:Y:S02]  /*6200*/  ISETP.LT.OR P4, PT, R15, 0x52, P4 ;  /* 0x000000520f00780c */ /* 0x000fe40002781670 */
[----:B------:R-:W-:-:S02]  /*6210*/  FSEL R175, R175, -INF , !P2 ;  /* 0xff800000afaf7808 */ /* 0x000fc40005000000 */
[----:B------:R-:W-:Y:S02]  /*6220*/  LOP3.LUT P2, RZ, R18, 0x400, RZ, 0xc0, !PT ;  /* 0x0000040012ff7812 */ /* 0x000fe4000784c0ff */
[----:B-1----:R-:W-:Y:S02]  /*6230*/  FMNMX.FTZ R8, R8, R9, !PT ;  /* 0x0000000908087209 */ /* 0x002fe40007810000 */
[----:B------:R-:W-:Y:S02]  /*6240*/  ISETP.GT.AND P2, PT, R14, 0x30, !P2 ;  /* 0x000000300e00780c */ /* 0x000fe40005744270 */
[----:B------:R-:W-:Y:S01]  /*6250*/  FSEL R194, R194, -INF , !P3 ;  /* 0xff800000c2c27808 */ /* 0x000fe20005800000 */
[----:B------:R-:W1:Y:S01]  /*6260*/  SHFL.BFLY PT, R9, R8, 0x1, 0x1f ;  /* 0x0c201f0008097f89 */ /* 0x000e6200000e0000 */
[C---:B------:R-:W-:Y:S02]  /*6270*/  ISETP.LT.OR P2, PT, R15.reuse, 0x31, P2 ;  /* 0x000000310f00780c */ /* 0x040fe40001741670 */
[----:B------:R-:W-:-:S02]  /*6280*/  ISETP.LT.OR P5, PT, R15, 0x59, P5 ;  /* 0x000000590f00780c */ /* 0x000fc40002fa1670 */
[----:B------:R-:W-:Y:S02]  /*6290*/  FSEL R178, R178, -INF , !P2 ;  /* 0xff800000b2b27808 */ /* 0x000fe40005000000 */
[----:B------:R-:W-:Y:S02]  /*62a0*/  LOP3.LUT P2, RZ, R18, 0x200, RZ, 0xc0, !PT ;  /* 0x0000020012ff7812 */ /* 0x000fe4000784c0ff */
[----:B------:R-:W-:Y:S02]  /*62b0*/  FSEL R195, R195, -INF , !P4 ;  /* 0xff800000c3c37808 */ /* 0x000fe40006000000 */
[----:B------:R-:W-:Y:S02]  /*62c0*/  ISETP.GT.AND P2, PT, R14, 0x31, !P2 ;  /* 0x000000310e00780c */ /* 0x000fe40005744270 */
[----:B------:R-:W-:Y:S02]  /*62d0*/  FSEL R198, R198, -INF , !P5 ;  /* 0xff800000c6c67808 */ /* 0x000fe40006800000 */
[----:B------:R-:W-:-:S04]  /*62e0*/  ISETP.LT.OR P2, PT, R15, 0x32, P2 ;  /* 0x000000320f00780c */ /* 0x000fc80001741670 */
[----:B------:R-:W-:Y:S02]  /*62f0*/  FSEL R179, R179, -INF , !P2 ;  /* 0xff800000b3b37808 */ /* 0x000fe40005000000 */
[----:B------:R-:W-:Y:S02]  /*6300*/  LOP3.LUT P2, RZ, R18, 0x100, RZ, 0xc0, !PT ;  /* 0x0000010012ff7812 */ /* 0x000fe4000784c0ff */
[----:B-1----:R-:W-:Y:S02]  /*6310*/  FMNMX.FTZ R8, R8, R9, !PT ;  /* 0x0000000908087209 */ /* 0x002fe40007810000 */
        /* <DEDUP_REMOVED lines=19> */
[----:B------:R-:W-:-:S04]  /*6450*/  FSETP.NEU.FTZ.AND P2, PT, R8, -INF , PT ;  /* 0xff8000000800780b */ /* 0x000fc80003f5d000 */
[----:B------:R-:W-:-:S05]  /*6460*/  FSEL R9, R8, RZ, P2 ;  /* 0x000000ff08097208 */ /* 0x000fca0001000000 */
[----:B------:R-:W-:Y:S01]  /*6470*/  FADD.FTZ R9, -R9, R0 ;  /* 0x0000000009097221 */ /* 0x000fe20000010100 */
[----:B------:R-:W-:-:S05]  /*6480*/  FMUL.FTZ R0, R8, UR7 ;  /* 0x0000000708007c20 */ /* 0x000fca0008410000 */
[----:B------:R-:W-:Y:S02]  /*6490*/  FSEL R0, R0, RZ, P2 ;  /* 0x000000ff00007208 */ /* 0x000fe40001000000 */
[----:B------:R-:W-:Y:S02]  /*64a0*/  ISETP.GT.AND P2, PT, R14, 0x49, !P6 ;  /* 0x000000490e00780c */ /* 0x000fe40007744270 */
[----:B------:R-:W-:Y:S01]  /*64b0*/  LOP3.LUT P6, RZ, R18, 0x1, RZ, 0xc0, !PT ;  /* 0x0000000112ff7812 */ /* 0x000fe200078cc0ff */
[--C-:B------:R-:W-:Y:S01]  /*64c0*/  FFMA.FTZ R152, R152, UR7, -R0.reuse ;  /* 0x0000000798987c23 */ /* 0x100fe20008010800 */
[----:B------:R-:W-:Y:S01]  /*64d0*/  ISETP.LT.OR P2, PT, R15, 0x4a, P2 ;  /* 0x0000004a0f00780c */ /* 0x000fe20001741670 */
[--C-:B------:R-:W-:Y:S01]  /*64e0*/  FFMA.FTZ R153, R153, UR7, -R0.reuse ;  /* 0x0000000799997c23 */ /* 0x100fe20008010800 */
[--C-:B------:R-:W-:Y:S01]  /*64f0*/  FFMA.FTZ R156, R156, UR7, -R0.reuse ;  /* 0x000000079c9c7c23 */ /* 0x100fe20008010800 */
[--C-:B------:R-:W-:Y:S01]  /*6500*/  FFMA.FTZ R157, R157, UR7, -R0.reuse ;  /* 0x000000079d9d7c23 */ /* 0x100fe20008010800 */
[----:B------:R-:W-:Y:S01]  /*6510*/  FSEL R191, R191, -INF , !P2 ;  /* 0xff800000bfbf7808 */ /* 0x000fe20005000000 */
[--C-:B------:R-:W-:Y:S01]  /*6520*/  FFMA.FTZ R160, R160, UR7, -R0.reuse ;  /* 0x00000007a0a07c23 */ /* 0x100fe20008010800 */
[----:B------:R-:W-:Y:S01]  /*6530*/  LOP3.LUT P2, RZ, R18, 0x80000, RZ, 0xc0, !PT ;  /* 0x0008000012ff7812 */ /* 0x000fe2000784c0ff */
[--C-:B------:R-:W-:Y:S01]  /*6540*/  FFMA.FTZ R161, R161, UR7, -R0.reuse ;  /* 0x00000007a1a17c23 */ /* 0x100fe20008010800 */
[--C-:B------:R-:W-:Y:S01]  /*6550*/  FFMA.FTZ R164, R164, UR7, -R0.reuse ;  /* 0x00000007a4a47c23 */ /* 0x100fe20008010800 */
[--C-:B------:R-:W-:Y:S01]  /*6560*/  FFMA.FTZ R165, R165, UR7, -R0.reuse ;  /* 0x00000007a5a57c23 */ /* 0x100fe20008010800 */
[----:B------:R-:W-:Y:S01]  /*6570*/  ISETP.GT.AND P2, PT, R14, RZ, !P2 ;  /* 0x000000ff0e00720c */ /* 0x000fe20005744270 */
[--C-:B------:R-:W-:Y:S01]  /*6580*/  FFMA.FTZ R168, R168, UR7, -R0.reuse ;  /* 0x00000007a8a87c23 */ /* 0x100fe20008010800 */
[--C-:B------:R-:W-:Y:S01]  /*6590*/  FFMA.FTZ R169, R169, UR7, -R0.reuse ;  /* 0x00000007a9a97c23 */ /* 0x100fe20008010800 */
[--C-:B------:R-:W-:Y:S01]  /*65a0*/  FFMA.FTZ R172, R172, UR7, -R0.reuse ;  /* 0x00000007acac7c23 */ /* 0x100fe20008010800 */
[----:B------:R-:W-:Y:S01]  /*65b0*/  ISETP.LT.OR P2, PT, R15, 0x1, P2 ;  /* 0x000000010f00780c */ /* 0x000fe20001741670 */
[--C-:B------:R-:W-:Y:S01]  /*65c0*/  FFMA.FTZ R173, R173, UR7, -R0.reuse ;  /* 0x00000007adad7c23 */ /* 0x100fe20008010800 */
[--C-:B------:R-:W-:Y:S01]  /*65d0*/  FFMA.FTZ R176, R176, UR7, -R0.reuse ;  /* 0x00000007b0b07c23 */ /* 0x100fe20008010800 */
[--C-:B------:R-:W-:Y:S01]  /*65e0*/  FFMA.FTZ R177, R177, UR7, -R0.reuse ;  /* 0x00000007b1b17c23 */ /* 0x100fe20008010800 */
[----:B------:R-:W-:Y:S01]  /*65f0*/  FSEL R154, R154, -INF , !P2 ;  /* 0xff8000009a9a7808 */ /* 0x000fe20005000000 */
        /* <DEDUP_REMOVED lines=10> */
[----:B------:R-:W-:Y:S01]  /*66a0*/  FMUL.FTZ R0, R9, UR7 ;  /* 0x0000000709007c20 */ /* 0x000fe20008410000 */
[----:B------:R-:W-:Y:S01]  /*66b0*/  FMNMX.FTZ R9, R154, R6, !PT ;  /* 0x000000069a097209 */ /* 0x000fe20007810000 */
[----:B------:R-:W-:Y:S01]  /*66c0*/  MUFU.EX2 R152, R152 ;  /* 0x0000009800987308 */ /* 0x000fe20000000800 */
[----:B------:R-:W-:-:S02]  /*66d0*/  ISETP.GT.AND P2, PT, R14, 0x59, !P6 ;  /* 0x000000590e00780c */ /* 0x000fc40007744270 */
[----:B------:R-:W-:Y:S02]  /*66e0*/  FMNMX.FTZ R9, R155, R9, !PT ;  /* 0x000000099b097209 */ /* 0x000fe40007810000 */
[----:B------:R-:W-:Y:S02]  /*66f0*/  ISETP.LT.OR P2, PT, R15, 0x5a, P2 ;  /* 0x0000005a0f00780c */ /* 0x000fe40001741670 */
[----:B------:R-:W-:Y:S01]  /*6700*/  FMNMX.FTZ R9, R158, R9, !PT ;  /* 0x000000099e097209 */ /* 0x000fe20007810000 */
[----:B------:R-:W1:Y:S01]  /*6710*/  MUFU.EX2 R0, R0 ;  /* 0x0000000000007308 */ /* 0x000e620000000800 */
[----:B------:R-:W-:Y:S02]  /*6720*/  FSEL R199, R199, -INF , !P2 ;  /* 0xff800000c7c77808 */ /* 0x000fe40005000000 */
[----:B------:R-:W-:-:S04]  /*6730*/  FMNMX.FTZ R9, R159, R9, !PT ;  /* 0x000000099f097209 */ /* 0x000fc80007810000 */
[----:B------:R-:W-:Y:S01]  /*6740*/  FMNMX.FTZ R9, R162, R9, !PT ;  /* 0x00000009a2097209 */ /* 0x000fe20007810000 */
[----:B------:R-:W2:Y:S03]  /*6750*/  MUFU.EX2 R153, R153 ;  /* 0x0000009900997308 */ /* 0x000ea60000000800 */
[----:B------:R-:W-:-:S04]  /*6760*/  FMNMX.FTZ R9, R163, R9, !PT ;  /* 0x00000009a3097209 */ /* 0x000fc80007810000 */
[----:B------:R-:W-:Y:S01]  /*6770*/  FMNMX.FTZ R9, R166, R9, !PT ;  /* 0x00000009a6097209 */ /* 0x000fe20007810000 */
[----:B------:R-:W3:Y:S01]  /*6780*/  MUFU.EX2 R156, R156 ;  /* 0x0000009c009c7308 */ /* 0x000ee20000000800 */
[----:B-1----:R-:W-:Y:S01]  /*6790*/  FFMA.FTZ R3, R0, R3, R152 ;  /* 0x0000000300037223 */ /* 0x002fe20000010098 */
[-C--:B------:R-:W-:Y:S01]  /*67a0*/  FMUL.FTZ R24, R24, R0.reuse ;  /* 0x0000000018187220 */ /* 0x080fe20000410000 */
[----:B------:R-:W-:Y:S01]  /*67b0*/  FMNMX.FTZ R9, R167, R9, !PT ;  /* 0x00000009a7097209 */ /* 0x000fe20007810000 */
[-C--:B------:R-:W-:Y:S01]  /*67c0*/  FMUL.FTZ R25, R25, R0.reuse ;  /* 0x0000000019197220 */ /* 0x080fe20000410000 */
[-C--:B------:R-:W-:Y:S01]  /*67d0*/  FMUL.FTZ R28, R28, R0.reuse ;  /* 0x000000001c1c7220 */ /* 0x080fe20000410000 */
[----:B------:R-:W-:Y:S01]  /*67e0*/  FMUL.FTZ R29, R29, R0 ;  /* 0x000000001d1d7220 */ /* 0x000fe20000410000 */
[----:B------:R-:W-:Y:S01]  /*67f0*/  FMNMX.FTZ R9, R170, R9, !PT ;  /* 0x00000009aa097209 */ /* 0x000fe20007810000 */
[----:B------:R-:W1:Y:S01]  /*6800*/  MUFU.EX2 R157, R157 ;  /* 0x0000009d009d7308 */ /* 0x000e620000000800 */
[C---:B--2---:R-:W-:Y:S01]  /*6810*/  FADD.FTZ R3, R153.reuse, R3 ;  /* 0x0000000399037221 */ /* 0x044fe20000010000 */
[----:B------:R-:W-:Y:S01]  /*6820*/  F2FP.F16.F32.PACK_AB R152, R153, R152 ;  /* 0x000000989998723e */ /* 0x000fe200000000ff */
[-C--:B------:R-:W-:Y:S01]  /*6830*/  FMUL.FTZ R32, R32, R0.reuse ;  /* 0x0000000020207220 */ /* 0x080fe20000410000 */
[----:B------:R-:W-:Y:S01]  /*6840*/  FMNMX.FTZ R9, R171, R9, !PT ;  /* 0x00000009ab097209 */ /* 0x000fe20007810000 */
[-C--:B------:R-:W-:Y:S01]  /*6850*/  FMUL.FTZ R33, R33, R0.reuse ;  /* 0x0000000021217220 */ /* 0x080fe20000410000 */
[-C--:B------:R-:W-:Y:S01]  /*6860*/  FMUL.FTZ R36, R36, R0.reuse ;  /* 0x0000000024247220 */ /* 0x080fe20000410000 */
[-C--:B------:R-:W-:Y:S01]  /*6870*/  FMUL.FTZ R37, R37, R0.reuse ;  /* 0x0000000025257220 */ /* 0x080fe20000410000 */
[----:B------:R-:W-:Y:S01]  /*6880*/  FMNMX.FTZ R9, R174, R9, !PT ;  /* 0x00000009ae097209 */ /* 0x000fe20007810000 */
[----:B---3--:R-:W-:Y:S01]  /*6890*/  FADD.FTZ R3, R156, R3 ;  /* 0x000000039c037221 */ /* 0x008fe20000010000 */
[----:B------:R-:W2:Y:S01]  /*68a0*/  MUFU.EX2 R160, R160 ;  /* 0x000000a000a07308 */ /* 0x000ea20000000800 */
[-C--:B------:R-:W-:Y:S01]  /*68b0*/  FMUL.FTZ R40, R40, R0.reuse ;  /* 0x0000000028287220 */ /* 0x080fe20000410000 */
[----:B------:R-:W-:Y:S01]  /*68c0*/  FMNMX.FTZ R9, R175, R9, !PT ;  /* 0x00000009af097209 */ /* 0x000fe20007810000 */
[-C--:B------:R-:W-:Y:S01]  /*68d0*/  FMUL.FTZ R41, R41, R0.reuse ;  /* 0x0000000029297220 */ /* 0x080fe20000410000 */
[-C--:B------:R-:W-:Y:S01]  /*68e0*/  FMUL.FTZ R44, R44, R0.reuse ;  /* 0x000000002c2c7220 */ /* 0x080fe20000410000 */
[-C--:B------:R-:W-:Y:S01]  /*68f0*/  FMUL.FTZ R45, R45, R0.reuse ;  /* 0x000000002d2d7220 */ /* 0x080fe20000410000 */
[----:B------:R-:W-:Y:S01]  /*6900*/  FMNMX.FTZ R9, R178, R9, !PT ;  /* 0x00000009b2097209 */ /* 0x000fe20007810000 */
[----:B-1----:R-:W-:Y:S01]  /*6910*/  FADD.FTZ R3, R157, R3 ;  /* 0x000000039d037221 */ /* 0x002fe20000010000 */
[----:B------:R-:W1:Y:S01]  /*6920*/  MUFU.EX2 R161, R161 ;  /* 0x000000a100a17308 */ /* 0x000e620000000800 */
[-C--:B------:R-:W-:Y:S01]  /*6930*/  FMUL.FTZ R48, R48, R0.reuse ;  /* 0x0000000030307220 */ /* 0x080fe20000410000 */
[----:B------:R-:W-:Y:S01]  /*6940*/  FMNMX.FTZ R9, R179, R9, !PT ;  /* 0x00000009b3097209 */ /* 0x000fe20007810000 */
[-C--:B------:R-:W-:Y:S01]  /*6950*/  FMUL.FTZ R49, R49, R0.reuse ;  /* 0x0000000031317220 */ /* 0x080fe20000410000 */
[-C--:B------:R-:W-:Y:S01]  /*6960*/  FMUL.FTZ R52, R52, R0.reuse ;  /* 0x0000000034347220 */ /* 0x080fe20000410000 */
[-C--:B------:R-:W-:Y:S01]  /*6970*/  FMUL.FTZ R53, R53, R0.reuse ;  /* 0x0000000035357220 */ /* 0x080fe20000410000 */
[----:B------:R-:W-:Y:S01]  /*6980*/  FMNMX.FTZ R9, R182, R9, !PT ;  /* 0x00000009b6097209 */ /* 0x000fe20007810000 */
[-C--:B------:R-:W-:Y:S01]  /*6990*/  FMUL.FTZ R56, R56, R0.reuse ;  /* 0x0000000038387220 */ /* 0x080fe20000410000 */
[----:B------:R-:W3:Y:S01]  /*69a0*/  MUFU.EX2 R164, R164 ;  /* 0x000000a400a47308 */ /* 0x000ee20000000800 */
[----:B--2---:R-:W-:Y:S01]  /*69b0*/  FADD.FTZ R3, R160, R3 ;  /* 0x00000003a0037221 */ /* 0x004fe20000010000 */
[----:B------:R-:W-:Y:S01]  /*69c0*/  FMNMX.FTZ R9, R183, R9, !PT ;  /* 0x00000009b7097209 */ /* 0x000fe20007810000 */
[-C--:B------:R-:W-:Y:S01]  /*69d0*/  FMUL.FTZ R57, R57, R0.reuse ;  /* 0x0000000039397220 */ /* 0x080fe20000410000 */
[-C--:B------:R-:W-:Y:S01]  /*69e0*/  FMUL.FTZ R60, R60, R0.reuse ;  /* 0x000000003c3c7220 */ /* 0x080fe20000410000 */
[-C--:B------:R-:W-:Y:S01]  /*69f0*/  FMUL.FTZ R61, R61, R0.reuse ;  /* 0x000000003d3d7220 */ /* 0x080fe20000410000 */
[----:B------:R-:W-:Y:S01]  /*6a00*/  FMNMX.FTZ R9, R186, R9, !PT ;  /* 0x00000009ba097209 */ /* 0x000fe20007810000 */
[-C--:B------:R-:W-:Y:S01]  /*6a10*/  FMUL.FTZ R64, R64, R0.reuse ;  /* 0x0000000040407220 */ /* 0x080fe20000410000 */
[----:B------:R-:W2:Y:S01]  /*6a20*/  MUFU.EX2 R165, R165 ;  /* 0x000000a500a57308 */ /* 0x000ea20000000800 */
[----:B-1----:R-:W-:Y:S01]  /*6a30*/  FADD.FTZ R3, R161, R3 ;  /* 0x00000003a1037221 */ /* 0x002fe20000010000 */
[----:B------:R-:W-:Y:S01]  /*6a40*/  FMNMX.FTZ R9, R187, R9, !PT ;  /* 0x00000009bb097209 */ /* 0x000fe20007810000 */
[-C--:B------:R-:W-:Y:S01]  /*6a50*/  FMUL.FTZ R65, R65, R0.reuse ;  /* 0x0000000041417220 */ /* 0x080fe20000410000 */
[-C--:B------:R-:W-:Y:S01]  /*6a60*/  FMUL.FTZ R68, R68, R0.reuse ;  /* 0x0000000044447220 */ /* 0x080fe20000410000 */
[-C--:B------:R-:W-:Y:S01]  /*6a70*/  FMUL.FTZ R69, R69, R0.reuse ;  /* 0x0000000045457220 */ /* 0x080fe20000410000 */
[----:B------:R-:W-:Y:S01]  /*6a80*/  FMNMX.FTZ R9, R190, R9, !PT ;  /* 0x00000009be097209 */ /* 0x000fe20007810000 */
[-C--:B------:R-:W-:Y:S01]  /*6a90*/  FMUL.FTZ R72, R72, R0.reuse ;  /* 0x0000000048487220 */ /* 0x080fe20000410000 */
[----:B------:R-:W1:Y:S01]  /*6aa0*/  MUFU.EX2 R168, R168 ;  /* 0x000000a800a87308 */ /* 0x000e620000000800 */
[----:B---3--:R-:W-:Y:S01]  /*6ab0*/  FADD.FTZ R3, R164, R3 ;  /* 0x00000003a4037221 */ /* 0x008fe20000010000 */
        /* <DEDUP_REMOVED lines=20> */
[-C--:B------:R-:W-:Y:S01]  /*6c00*/  FMUL.FTZ R96, R96, R0.reuse ;  /* 0x0000000060607220 */ /* 0x080fe20000410000 */
[----:B------:R-:W1:Y:S01]  /*6c10*/  SHFL.BFLY PT, R11, R9, 0x2, 0x1f ;  /* 0x0c401f00090b7f89 */ /* 0x000e6200000e0000 */
[----:B------:R-:W4:Y:S01]  /*6c20*/  MUFU.EX2 R173, R173 ;  /* 0x000000ad00ad7308 */ /* 0x000f220000000800 */
        /* <DEDUP_REMOVED lines=22> */
[----:B-1----:R-:W-:Y:S01]  /*6d90*/  FMNMX.FTZ R9, R9, R11, !PT ;  /* 0x0000000b09097209 */ /* 0x002fe20007810000 */
[----:B------:R-:W1:Y:S01]  /*6da0*/  MUFU.EX2 R180, R180 ;  /* 0x000000b400b47308 */ /* 0x000e620000000800 */
[----:B---3--:R-:W-:Y:S01]  /*6db0*/  FADD.FTZ R3, R176, R3 ;  /* 0x00000003b0037221 */ /* 0x008fe20000010000 */
[-C--:B------:R-:W-:Y:S01]  /*6dc0*/  FMUL.FTZ R132, R132, R0.reuse ;  /* 0x0000000084847220 */ /* 0x080fe20000410000 */
[-C--:B------:R-:W-:Y:S01]  /*6dd0*/  FMUL.FTZ R133, R133, R0.reuse ;  /* 0x0000000085857220 */ /* 0x080fe20000410000 */
[----:B------:R-:W3:Y:S01]  /*6de0*/  SHFL.BFLY PT, R11, R9, 0x1, 0x1f ;  /* 0x0c201f00090b7f89 */ /* 0x000ee200000e0000 */
[-C--:B------:R-:W-:Y:S01]  /*6df0*/  FMUL.FTZ R136, R136, R0.reuse ;  /* 0x0000000088887220 */ /* 0x080fe20000410000 */
[-C--:B------:R-:W-:Y:S01]  /*6e00*/  FMUL.FTZ R137, R137, R0.reuse ;  /* 0x0000000089897220 */ /* 0x080fe20000410000 */
[-C--:B------:R-:W-:Y:S01]  /*6e10*/  FMUL.FTZ R140, R140, R0.reuse ;  /* 0x000000008c8c7220 */ /* 0x080fe20000410000 */
[----:B------:R-:W4:Y:S01]  /*6e20*/  MUFU.EX2 R181, R181 ;  /* 0x000000b500b57308 */ /* 0x000f220000000800 */
[----:B--2---:R-:W-:Y:S01]  /*6e30*/  FADD.FTZ R3, R177, R3 ;  /* 0x00000003b1037221 */ /* 0x004fe20000010000 */
[-C--:B------:R-:W-:Y:S01]  /*6e40*/  FMUL.FTZ R141, R141, R0.reuse ;  /* 0x000000008d8d7220 */ /* 0x080fe20000410000 */
[-C--:B------:R-:W-:Y:S01]  /*6e50*/  FMUL.FTZ R144, R144, R0.reuse ;  /* 0x0000000090907220 */ /* 0x080fe20000410000 */
[-C--:B------:R-:W-:Y:S01]  /*6e60*/  FMUL.FTZ R145, R145, R0.reuse ;  /* 0x0000000091917220 */ /* 0x080fe20000410000 */
[-C--:B------:R-:W-:Y:S01]  /*6e70*/  FMUL.FTZ R148, R148, R0.reuse ;  /* 0x0000000094947220 */ /* 0x080fe20000410000 */
[----:B------:R-:W-:-:S02]  /*6e80*/  FMUL.FTZ R149, R149, R0 ;  /* 0x0000000095957220 */ /* 0x000fc40000410000 */
[----:B------:R-:W2:Y:S01]  /*6e90*/  MUFU.EX2 R184, R184 ;  /* 0x000000b800b87308 */ /* 0x000ea20000000800 */
[----:B-1----:R-:W-:-:S07]  /*6ea0*/  FADD.FTZ R3, R180, R3 ;  /* 0x00000003b4037221 */ /* 0x002fce0000010000 */
[----:B------:R-:W1:Y:S01]  /*6eb0*/  MUFU.EX2 R185, R185 ;  /* 0x000000b900b97308 */ /* 0x000e620000000800 */
[----:B----4-:R-:W-:Y:S01]  /*6ec0*/  FADD.FTZ R3, R181, R3 ;  /* 0x00000003b5037221 */ /* 0x010fe20000010000 */
[----:B---3--:R-:W-:-:S04]  /*6ed0*/  FMNMX.FTZ R9, R9, R11, !PT ;  /* 0x0000000b09097209 */ /* 0x008fc80007810000 */
[C---:B------:R-:W-:Y:S01]  /*6ee0*/  FSETP.NEU.FTZ.AND P2, PT, R9.reuse, -INF , PT ;  /* 0xff8000000900780b */ /* 0x040fe20003f5d000 */
[----:B------:R-:W-:Y:S01]  /*6ef0*/  FMUL.FTZ R12, R9, UR7 ;  /* 0x00000007090c7c20 */ /* 0x000fe20008410000 */
[----:B------:R-:W3:Y:S01]  /*6f00*/  MUFU.EX2 R188, R188 ;  /* 0x000000bc00bc7308 */ /* 0x000ee20000000800 */
[----:B--2---:R-:W-:-:S03]  /*6f10*/  FADD.FTZ R3, R184, R3 ;  /* 0x00000003b8037221 */ /* 0x004fc60000010000 */
[----:B------:R-:W-:Y:S01]  /*6f20*/  FSEL R12, R12, RZ, P2 ;  /* 0x000000ff0c0c7208 */ /* 0x000fe20001000000 */
[----:B-1----:R-:W-:-:S03]  /*6f30*/  FADD.FTZ R3, R185, R3 ;  /* 0x00000003b9037221 */ /* 0x002fc60000010000 */
[----:B------:R-:W1:Y:S01]  /*6f40*/  MUFU.EX2 R189, R189 ;  /* 0x000000bd00bd7308 */ /* 0x000e620000000800 */
[--C-:B------:R-:W-:Y:S01]  /*6f50*/  FFMA.FTZ R163, R163, UR7, -R12.reuse ;  /* 0x00000007a3a37c23 */ /* 0x100fe2000801080c */
[--C-:B------:R-:W-:Y:S01]  /*6f60*/  FFMA.FTZ R21, R154, UR7, -R12.reuse ;  /* 0x000000079a157c23 */ /* 0x100fe2000801080c */
[----:B------:R-:W-:Y:S01]  /*6f70*/  F2FP.F16.F32.PACK_AB R154, R157, R156 ;  /* 0x0000009c9d9a723e */ /* 0x000fe200000000ff */
        /* <DEDUP_REMOVED lines=10> */
[----:B------:R-:W-:Y:S01]  /*7020*/  F2FP.F16.F32.PACK_AB R156, R161, R160 ;  /* 0x000000a0a19c723e */ /* 0x000fe200000000ff */
[--C-:B------:R-:W-:Y:S01]  /*7030*/  FFMA.FTZ R175, R175, UR7, -R12.reuse ;  /* 0x00000007afaf7c23 */ /* 0x100fe2000801080c */
[----:B------:R-:W-:Y:S01]  /*7040*/  MUFU.EX2 R21, R21 ;  /* 0x0000001500157308 */ /* 0x000fe20000000800 */
[----:B--2---:R-:W-:Y:S01]  /*7050*/  FSEL R163, R9, RZ, P2 ;  /* 0x000000ff09a37208 */ /* 0x004fe20001000000 */
[--C-:B------:R-:W-:Y:S01]  /*7060*/  FFMA.FTZ R178, R178, UR7, -R12.reuse ;  /* 0x00000007b2b27c23 */ /* 0x100fe2000801080c */
[--C-:B------:R-:W-:Y:S01]  /*7070*/  FFMA.FTZ R179, R179, UR7, -R12.reuse ;  /* 0x00000007b3b37c23 */ /* 0x100fe2000801080c */
[----:B------:R-:W-:Y:S01]  /*7080*/  F2FP.F16.F32.PACK_AB R158, R165, R164 ;  /* 0x000000a4a59e723e */ /* 0x000fe200000000ff */
[----:B------:R-:W-:Y:S01]  /*7090*/  FFMA.FTZ R182, R182, UR7, -R12 ;  /* 0x00000007b6b67c23 */ /* 0x000fe2000801080c */
[----:B------:R-:W-:Y:S01]  /*70a0*/  FADD.FTZ R6, -R163, R6 ;  /* 0x00000006a3067221 */ /* 0x000fe20000010100 */
[--C-:B------:R-:W-:Y:S01]  /*70b0*/  FFMA.FTZ R183, R183, UR7, -R12.reuse ;  /* 0x00000007b7b77c23 */ /* 0x100fe2000801080c */
[----:B------:R-:W-:Y:S01]  /*70c0*/  MUFU.EX2 R153, R155 ;  /* 0x0000009b00997308 */ /* 0x000fe20000000800 */
[--C-:B------:R-:W-:Y:S01]  /*70d0*/  FFMA.FTZ R186, R186, UR7, -R12.reuse ;  /* 0x00000007baba7c23 */ /* 0x100fe2000801080c */
[----:B------:R-:W-:Y:S01]  /*70e0*/  FMUL.FTZ R6, R6, UR7 ;  /* 0x0000000706067c20 */ /* 0x000fe20008410000 */
[--C-:B------:R-:W-:Y:S01]  /*70f0*/  FFMA.FTZ R187, R187, UR7, -R12.reuse ;  /* 0x00000007bbbb7c23 */ /* 0x100fe2000801080c */
[----:B------:R-:W-:Y:S01]  /*7100*/  F2FP.F16.F32.PACK_AB R160, R169, R168 ;  /* 0x000000a8a9a0723e */ /* 0x000fe200000000ff */
[--C-:B------:R-:W-:Y:S01]  /*7110*/  FFMA.FTZ R190, R190, UR7, -R12.reuse ;  /* 0x00000007bebe7c23 */ /* 0x100fe2000801080c */
[--C-:B------:R-:W-:Y:S01]  /*7120*/  FFMA.FTZ R191, R191, UR7, -R12.reuse ;  /* 0x00000007bfbf7c23 */ /* 0x100fe2000801080c */
[--C-:B------:R-:W-:Y:S01]  /*7130*/  FFMA.FTZ R194, R194, UR7, -R12.reuse ;  /* 0x00000007c2c27c23 */ /* 0x100fe2000801080c */
[----:B------:R-:W2:Y:S01]  /*7140*/  MUFU.EX2 R6, R6 ;  /* 0x0000000600067308 */ /* 0x000ea20000000800 */
[--C-:B------:R-:W-:Y:S01]  /*7150*/  FFMA.FTZ R195, R195, UR7, -R12.reuse ;  /* 0x00000007c3c37c23 */ /* 0x100fe2000801080c */
[----:B------:R-:W-:Y:S01]  /*7160*/  F2FP.F16.F32.PACK_AB R162, R173, R172 ;  /* 0x000000acada2723e */ /* 0x000fe200000000ff */
[--C-:B------:R-:W-:Y:S01]  /*7170*/  FFMA.FTZ R198, R198, UR7, -R12.reuse ;  /* 0x00000007c6c67c23 */ /* 0x100fe2000801080c */
[----:B------:R-:W-:Y:S01]  /*7180*/  FFMA.FTZ R12, R199, UR7, -R12 ;  /* 0x00000007c70c7c23 */ /* 0x000fe2000801080c */
[----:B---3--:R-:W-:Y:S01]  /*7190*/  FADD.FTZ R3, R188, R3 ;  /* 0x00000003bc037221 */ /* 0x008fe20000010000 */
[----:B------:R-:W-:-:S02]  /*71a0*/  F2FP.F16.F32.PACK_AB R164, R177, R176 ;  /* 0x000000b0b1a4723e */ /* 0x000fc400000000ff */
[----:B------:R-:W3:Y:S01]  /*71b0*/  MUFU.EX2 R20, R20 ;  /* 0x0000001400147308 */ /* 0x000ee20000000800 */
[----:B-1----:R-:W-:Y:S01]  /*71c0*/  FADD.FTZ R3, R189, R3 ;  /* 0x00000003bd037221 */ /* 0x002fe20000010000 */
[----:B------:R-:W-:Y:S02]  /*71d0*/  F2FP.F16.F32.PACK_AB R166, R181, R180 ;  /* 0x000000b4b5a6723e */ /* 0x000fe400000000ff */
[----:B------:R-:W-:Y:S02]  /*71e0*/  F2FP.F16.F32.PACK_AB R168, R185, R184 ;  /* 0x000000b8b9a8723e */ /* 0x000fe400000000ff */
[----:B------:R-:W-:Y:S02]  /*71f0*/  F2FP.F16.F32.PACK_AB R170, R189, R188 ;  /* 0x000000bcbdaa723e */ /* 0x000fe400000000ff */
[----:B------:R-:W1:Y:S01]  /*7200*/  MUFU.EX2 R155, R159 ;  /* 0x0000009f009b7308 */ /* 0x000e620000000800 */
[----:B--2---:R-:W-:Y:S01]  /*7210*/  FFMA.FTZ R2, R6, R2, R21 ;  /* 0x0000000206027223 */ /* 0x004fe20000010015 */
[-C--:B------:R-:W-:Y:S01]  /*7220*/  FMUL.FTZ R26, R26, R6.reuse ;  /* 0x000000061a1a7220 */ /* 0x080fe20000410000 */
[-C--:B------:R-:W-:Y:S01]  /*7230*/  FMUL.FTZ R27, R27, R6.reuse ;  /* 0x000000061b1b7220 */ /* 0x080fe20000410000 */
[-C--:B------:R-:W-:Y:S01]  /*7240*/  FMUL.FTZ R30, R30, R6.reuse ;  /* 0x000000061e1e7220 */ /* 0x080fe20000410000 */
[C---:B------:R-:W-:Y:S01]  /*7250*/  FADD.FTZ R2, R153.reuse, R2 ;  /* 0x0000000299027221 */ /* 0x040fe20000010000 */
[----:B------:R-:W-:Y:S01]  /*7260*/  F2FP.F16.F32.PACK_AB R153, R153, R21 ;  /* 0x000000159999723e */ /* 0x000fe200000000ff */
        /* <DEDUP_REMOVED lines=91> */
[----:B------:R-:W-:-:S06]  /*7820*/  FMUL.FTZ R151, R151, R6 ;  /* 0x0000000697977220 */ /* 0x000fcc0000410000 */
[----:B------:R-:W2:Y:S01]  /*7830*/  MUFU.EX2 R187, R187 ;  /* 0x000000bb00bb7308 */ /* 0x000ea20000000800 */
[C---:B---3--:R-:W-:Y:S01]  /*7840*/  FADD.FTZ R2, R183.reuse, R2 ;  /* 0x00000002b7027221 */ /* 0x048fe20000010000 */
[----:B------:R-:W-:-:S06]  /*7850*/  F2FP.F16.F32.PACK_AB R167, R183, R167 ;  /* 0x000000a7b7a7723e */ /* 0x000fcc00000000ff */
[----:B------:R-:W3:Y:S01]  /*7860*/  MUFU.EX2 R171, R190 ;  /* 0x000000be00ab7308 */ /* 0x000ee20000000800 */
[----:B-1----:R-:W-:-:S07]  /*7870*/  FADD.FTZ R2, R169, R2 ;  /* 0x00000002a9027221 */ /* 0x002fce0000010000 */
[----:B------:R-:W1:Y:S01]  /*7880*/  MUFU.EX2 R191, R191 ;  /* 0x000000bf00bf7308 */ /* 0x000e620000000800 */
[C---:B--2---:R-:W-:Y:S01]  /*7890*/  FADD.FTZ R2, R187.reuse, R2 ;  /* 0x00000002bb027221 */ /* 0x044fe20000010000 */
[----:B------:R-:W-:-:S06]  /*78a0*/  F2FP.F16.F32.PACK_AB R169, R187, R169 ;  /* 0x000000a9bba9723e */ /* 0x000fcc00000000ff */
[----:B------:R-:W2:Y:S01]  /*78b0*/  MUFU.EX2 R192, R192 ;  /* 0x000000c000c07308 */ /* 0x000ea20000000800 */
[----:B---3--:R-:W-:-:S07]  /*78c0*/  FADD.FTZ R2, R171, R2 ;  /* 0x00000002ab027221 */ /* 0x008fce0000010000 */
[----:B------:R-:W3:Y:S01]  /*78d0*/  MUFU.EX2 R173, R194 ;  /* 0x000000c200ad7308 */ /* 0x000ee20000000800 */
[C---:B-1----:R-:W-:Y:S01]  /*78e0*/  FADD.FTZ R2, R191.reuse, R2 ;  /* 0x00000002bf027221 */ /* 0x042fe20000010000 */
[----:B------:R-:W-:-:S06]  /*78f0*/  F2FP.F16.F32.PACK_AB R171, R191, R171 ;  /* 0x000000abbfab723e */ /* 0x000fcc00000000ff */
[----:B------:R-:W1:Y:S01]  /*7900*/  MUFU.EX2 R193, R193 ;  /* 0x000000c100c17308 */ /* 0x000e620000000800 */
[----:B--2---:R-:W-:-:S07]  /*7910*/  FADD.FTZ R3, R192, R3 ;  /* 0x00000003c0037221 */ /* 0x004fce0000010000 */
[----:B------:R-:W2:Y:S01]  /*7920*/  MUFU.EX2 R195, R195 ;  /* 0x000000c300c37308 */ /* 0x000ea20000000800 */
[----:B---3--:R-:W-:-:S07]  /*7930*/  FADD.FTZ R0, R173, R2 ;  /* 0x00000002ad007221 */ /* 0x008fce0000010000 */
[----:B------:R-:W3:Y:S01]  /*7940*/  MUFU.EX2 R196, R196 ;  /* 0x000000c400c47308 */ /* 0x000ee20000000800 */
[C---:B-1----:R-:W-:Y:S01]  /*7950*/  FADD.FTZ R3, R193.reuse, R3 ;  /* 0x00000003c1037221 */ /* 0x042fe20000010000 */
[----:B------:R-:W-:-:S06]  /*7960*/  F2FP.F16.F32.PACK_AB R172, R193, R192 ;  /* 0x000000c0c1ac723e */ /* 0x000fcc00000000ff */
[----:B------:R-:W1:Y:S01]  /*7970*/  MUFU.EX2 R175, R198 ;  /* 0x000000c600af7308 */ /* 0x000e620000000800 */
[C---:B--2---:R-:W-:Y:S01]  /*7980*/  FADD.FTZ R0, R195.reuse, R0 ;  /* 0x00000000c3007221 */ /* 0x044fe20000010000 */
[----:B------:R-:W-:-:S06]  /*7990*/  F2FP.F16.F32.PACK_AB R173, R195, R173 ;  /* 0x000000adc3ad723e */ /* 0x000fcc00000000ff */
[----:B------:R-:W2:Y:S01]  /*79a0*/  MUFU.EX2 R174, R197 ;  /* 0x000000c500ae7308 */ /* 0x000ea20000000800 */
[----:B---3--:R-:W-:-:S07]  /*79b0*/  FADD.FTZ R3, R196, R3 ;  /* 0x00000003c4037221 */ /* 0x008fce0000010000 */
[----:B------:R-:W3:Y:S01]  /*79c0*/  MUFU.EX2 R12, R12 ;  /* 0x0000000c000c7308 */ /* 0x000ee20000000800 */
[----:B-1----:R-:W-:Y:S01]  /*79d0*/  FADD.FTZ R0, R175, R0 ;  /* 0x00000000af007221 */ /* 0x002fe20000010000 */
[C---:B--2---:R-:W-:Y:S01]  /*79e0*/  FADD.FTZ R3, R174.reuse, R3 ;  /* 0x00000003ae037221 */ /* 0x044fe20000010000 */
[----:B------:R-:W-:Y:S02]  /*79f0*/  F2FP.F16.F32.PACK_AB R174, R174, R196 ;  /* 0x000000c4aeae723e */ /* 0x000fe400000000ff */
[C---:B---3--:R-:W-:Y:S01]  /*7a00*/  FADD.FTZ R2, R12.reuse, R0 ;  /* 0x000000000c027221 */ /* 0x048fe20000010000 */
[----:B------:R-:W-:Y:S01]  /*7a10*/  F2FP.F16.F32.PACK_AB R175, R12, R175 ;  /* 0x000000af0caf723e */ /* 0x000fe200000000ff */
[----:B------:R-:W-:Y:S06]  /*7a20*/  @!P0 BRA `(.L_x_2380) ;  /* 0x0000000000048947 */ /* 0x000fec0003800000 */
[----:B------:R-:W-:Y:S01]  /*7a30*/  BPT.TRAP 0x1 ;  /* 0x000000040000795c */ /* 0x000fe20000300000 */
.L_x_2380:
[----:B------:R1:W2:Y:S01]  /*7a40*/  SYNCS.PHASECHK.TRANS64.TRYWAIT P2, [UR30+0x22850], R7 ;  /* 0x02285007ff0075a7 */ /* 0x0002a2000804015e */
[----:B------:R-:W-:Y:S05]  /*7a50*/  @!P0 BRA `(.L_x_2381) ;  /* 0x0000000000048947 */ /* 0x000fea0003800000 */
[----:B------:R-:W-:Y:S01]  /*7a60*/  BPT.TRAP 0x1 ;  /* 0x000000040000795c */ /* 0x000fe20000300000 */
.L_x_2381:
[----:B--2---:R-:W-:Y:S05]  /*7a70*/  @P2 BRA `(.L_x_2382) ;  /* 0x0000000000082947 */ /* 0x004fea0003800000 */
[----:B------:R-:W2:Y:S02]  /*7a80*/  SYNCS.PHASECHK.TRANS64.TRYWAIT P2, [UR30+0x22850], R7 ;  /* 0x02285007ff0075a7 */ /* 0x000ea4000804015e */
[----:B--2---:R-:W-:Y:S05]  /*7a90*/  @!P2 BRA `(.L_x_2383) ;  /* 0x0000011400c4a947 */ /* 0x004fea0003800000 */
.L_x_2382:
[----:B------:R-:W3:Y:S01]  /*7aa0*/  S2R R0, SR_TID.X ;  /* 0x0000000000007919 */ /* 0x000ee20000002100 */
[----:B------:R-:W-:Y:S01]  /*7ab0*/  UIMAD UR11, UR37, 0xc00, UR6 ;  /* 0x00000c00250b78a4 */ /* 0x000fe2000f8e0206 */
[C---:B------:R-:W-:Y:S01]  /*7ac0*/  ISETP.GT.AND P2, PT, R5.reuse, UR23, PT ;  /* 0x0000001705007c0c */ /* 0x040fe2000bf44270 */
[----:B------:R-:W-:Y:S01]  /*7ad0*/  UMOV UR15, 0x40000040 ;  /* 0x40000040000f7882 */ /* 0x000fe20000000000 */
[----:B--2---:R-:W-:Y:S02]  /*7ae0*/  @!P1 VIADD R10, R10, 0x22860 ;  /* 0x000228600a0a9836 */ /* 0x004fe40000000000 */
[----:B------:R-:W-:Y:S02]  /*7af0*/  VIADD R5, R5, 0xffffffff ;  /* 0xffffffff05057836 */ /* 0x000fe40000000000 */
[----:B------:R-:W-:Y:S01]  /*7b00*/  UMOV UR14, UR11 ;  /* 0x0000000b000e7c82 */ /* 0x000fe20008000000 */
[----:B------:R-:W-:Y:S01]  /*7b10*/  @!P1 PRMT R10, RZ, 0x654, R10 ;  /* 0x00000654ff0a9816 */ /* 0x000fe2000000000a */
[----:B------:R-:W-:Y:S01]  /*7b20*/  IMAD.MOV.U32 R6, RZ, RZ, R9 ;  /* 0x000000ffff067224 */ /* 0x000fe200078e0009 */
[----:B---3--:R-:W-:-:S05]  /*7b30*/  SHF.R.U32.HI R0, RZ, 0x7, R0 ;  /* 0x00000007ff007819 */ /* 0x008fca0000011600 */
[----:B------:R-:W-:-:S05]  /*7b40*/  VIADD R0, R0, 0x8 ;  /* 0x0000000800007836 */ /* 0x000fca0000000000 */
[----:B------:R2:W-:Y:S02]  /*7b50*/  BAR.SYNC.DEFER_BLOCKING R0, 0x100 ;  /* 0x000400000000751d */ /* 0x0005e40000010000 */
[----:B--2---:R-:W-:-:S04]  /*7b60*/  IMAD.MOV.U32 R0, RZ, RZ, R8 ;  /* 0x000000ffff007224 */ /* 0x004fc800078e0008 */
        /* <DEDUP_REMOVED lines=37> */
.L_x_2367:
[----:B------:R-:W-:Y:S01]  /*7dc0*/  ULDC UR11, c[0x0][0x448] ;  /* 0x00011200000b7ab9 */ /* 0x000fe20000000800 */
[----:B01----:R-:W-:Y:S01]  /*7dd0*/  IADD3 R7, R17, 0x1, -R16 ;  /* 0x0000000111077810 */ /* 0x003fe20007ffe810 */
[----:B------:R-:W-:Y:S01]  /*7de0*/  UISETP.NE.AND UP0, UPT, UR11, 0x1, UPT ;  /* 0x000000010b00788c */ /* 0x000fe2000bf05270 */
[----:B------:R-:W-:Y:S02]  /*7df0*/  ULDC UR18, c[0x0][0x9e4] ;  /* 0x0002790000127ab9 */ /* 0x000fe40000000800 */
[----:B------:R-:W-:Y:S01]  /*7e00*/  R2UR UR19, R7 ;  /* 0x00000000071372ca */ /* 0x000fe200000e0000 */
[----:B------:R-:W-:Y:S02]  /*7e10*/  UISETP.GE.AND UP1, UPT, UR18, 0x1, UPT ;  /* 0x000000011200788c */ /* 0x000fe4000bf26270 */
[----:B------:R-:W-:-:S04]  /*7e20*/  UIADD3 UR11, UR42, 0x7f, URZ ;  /* 0x0000007f2a0b7890 */ /* 0x000fc8000fffe03f */
[----:B------:R-:W-:Y:S01]  /*7e30*/  PLOP3.LUT P2, PT, PT, PT, UP1, 0x40, 0x0 ;  /* 0x000000000000781c */ /* 0x000fe20003f4e818 */
[----:B------:R-:W-:Y:S01]  /*7e40*/  @UP0 ULDC UR14, c[0x0][0x44c] ;  /* 0x00011300000e0ab9 */ /* 0x000fe20000000800 */
[----:B------:R-:W-:Y:S01]  /*7e50*/  @UP0 ULDC UR21, c[0x0][0x450] ;  /* 0x0001140000150ab9 */ /* 0x000fe20000000800 */
[----:B------:R-:W-:-:S04]  /*7e60*/  UIMAD.WIDE.U32 UR14, UR11, UR14, URZ ;  /* 0x0000000e0b0e72a5 */ /* 0x000fc8000f8e003f */
[----:B------:R-:W-:-:S04]  /*7e70*/  @UP0 USHF.R.U32.HI UR11, URZ, UR21, UR15 ;  /* 0x000000153f0b0299 */ /* 0x000fc8000801160f */
[----:B------:R-:W-:-:S04]  /*7e80*/  UIADD3 UR11, UR19, UR11, URZ ;  /* 0x0000000b130b7290 */ /* 0x000fc8000fffe03f */
[----:B------:R-:W-:Y:S01]  /*7e90*/  UIADD3 UR15, UR11, -UR10, URZ ;  /* 0x8000000a0b0f7290 */ /* 0x000fe2000fffe03f */
[----:B------:R-:W-:Y:S11]  /*7ea0*/  @P2 BRA `(.L_x_2385) ;  /* 0x0000000000482947 */ /* 0x000ff60003800000 */
        /* <DEDUP_REMOVED lines=11> */
.L_x_2386:
[----:B------:R-:W-:-:S11]  /*7f60*/  UISETP.NE.AND UP2, UPT, UR18, 0x1, UPT ;  /* 0x000000011200788c */ /* 0x000fd6000bf45270 */
[----:B------:R-:W-:Y:S02]  /*7f70*/  @UP2 ULDC.64 UR22, c[0x0][0x9e8] ;  /* 0x00027a0000162ab9 */ /* 0x000fe40000000a00 */
[----:B------:R-:W-:-:S04]  /*7f80*/  UIMAD.WIDE.U32 UR10, UR14, UR22, URZ ;  /* 0x000000160e0a72a5 */ /* 0x000fc8000f8e003f */
[----:B------:R-:W-:-:S12]  /*7f90*/  @UP2 USHF.R.U32.HI UR14, URZ, UR23, UR11 ;  /* 0x000000173f0e2299 */ /* 0x000fd8000801160b */
.L_x_2387:
[----:B------:R-:W-:-:S04]  /*7fa0*/  UIMAD UR14, UR14, UR18, URZ ;  /* 0x000000120e0e72a4 */ /* 0x000fc8000f8e023f */
[----:B------:R-:W-:-:S04]  /*7fb0*/  UISETP.LT.AND UP2, UPT, UR15, UR14, UPT ;  /* 0x0000000e0f00728c */ /* 0x000fc8000bf41270 */
[----:B------:R-:W-:-:S12]  /*7fc0*/  USEL UR15, UR15, UR14, !UP2 ;  /* 0x0000000e0f0f7287 */ /* 0x000fd8000d000000 */
.L_x_2385:
        /* <DEDUP_REMOVED lines=10> */
[----:B------:R-:W-:Y:S02]  /*8070*/  IMAD.MOV.U32 R9, RZ, RZ, R0 ;  /* 0x000000ffff097224 */ /* 0x000fe400078e0000 */
[----:B------:R-:W-:-:S07]  /*8080*/  IMAD.MOV.U32 R7, RZ, RZ, R5 ;  /* 0x000000ffff077224 */ /* 0x000fce00078e0005 */
.L_x_2397:
[----:B------:R-:W-:Y:S01]  /*8090*/  UIADD3 UR37, UR37, 0x1, URZ ;  /* 0x0000000125257890 */ /* 0x000fe2000fffe03f */
[C---:B------:R-:W-:Y:S01]  /*80a0*/  ISETP.GT.AND P2, PT, R7.reuse, UR21, PT ;  /* 0x0000001507007c0c */ /* 0x040fe2000bf44270 */
[----:B------:R-:W-:Y:S02]  /*80b0*/  VIADD R7, R7, 0xffffffff ;  /* 0xffffffff07077836 */ /* 0x000fe40000000000 */
[----:B------:R-:W-:-:S04]  /*80c0*/  UISETP.NE.AND UP2, UPT, UR37, 0x2, UPT ;  /* 0x000000022500788c */ /* 0x000fc8000bf45270 */
[----:B------:R-:W-:Y:S02]  /*80d0*/  USEL UR10, URZ, 0x1, UP2 ;  /* 0x000000013f0a7887 */ /* 0x000fe40009000000 */
[----:B------:R-:W-:Y:S02]  /*80e0*/  USEL UR37, UR37, URZ, UP2 ;  /* 0x0000003f25257287 */ /* 0x000fe40009000000 */
[----:B------:R-:W-:Y:S01]  /*80f0*/  ULOP3.LUT UR38, UR38, UR10, URZ, 0x3c, !UPT ;  /* 0x0000000a26267292 */ /* 0x000fe2000f8e3c3f */
[----:B0-----:R-:W-:Y:S11]  /*8100*/  @!P0 BRA `(.L_x_2389) ;  /* 0x0000000000048947 */ /* 0x001ff60003800000 */
[----:B------:R-:W-:Y:S01]  /*8110*/  BPT.TRAP 0x1 ;  /* 0x000000040000795c */ /* 0x000fe20000300000 */
.L_x_2389:
        /* <DEDUP_REMOVED lines=9> */
.L_x_2390:
[----:B-1----:R-:W-:Y:S05]  /*81b0*/  @P3 BRA `(.L_x_2391) ;  /* 0x0000000000083947 */ /* 0x002fea0003800000 */
[----:B------:R-:W1:Y:S02]  /*81c0*/  SYNCS.PHASECHK.TRANS64.TRYWAIT P3, [UR22+0x22830], R5 ;  /* 0x02283005ff0075a7 */ /* 0x000e640008060156 */
[----:B-1----:R-:W-:Y:S05]  /*81d0*/  @!P3 BRA `(.L_x_2392) ;  /* 0x000001100008b947 */ /* 0x002fea0003800000 */
.L_x_2391:
[----:B------:R-:W-:Y:S01]  /*81e0*/  UIMAD UR18, UR37, 0x300, UR20 ;  /* 0x00000300251278a4 */ /* 0x000fe2000f8e0214 */
[----:B------:R-:W-:Y:S01]  /*81f0*/  WARPGROUP.ARRIVE ;  /* 0x00000000000079c5 */ /* 0x000fe20000000000 */
[----:B------:R-:W-:Y:S01]  /*8200*/  UMOV UR19, 0x40000040 ;  /* 0x4000004000137882 */ /* 0x000fe20000000000 */
[----:B------:R-:W-:Y:S01]  /*8210*/  UMOV UR24, UR4 ;  /* 0x0000000400187c82 */ /* 0x000fe20008000000 */
[----:B------:R-:W-:-:S03]  /*8220*/  UIADD3 UR26, UR18, 0x2, URZ ;  /* 0x00000002121a7890 */ /* 0x000fc6000fffe03f */
[----:B------:R-:W3:Y:S01]  /*8230*/  S2R R13, SR_TID.X ;  /* 0x00000000000d7919 */ /* 0x000ee20000002100 */
[----:B------:R-:W-:Y:S01]  /*8240*/  UMOV UR25, UR5 ;  /* 0x0000000500197c82 */ /* 0x000fe20008000000 */
[----:B------:R-:W-:Y:S01]  /*8250*/  UMOV UR27, 0x40000040 ;  /* 0x40000040001b7882 */ /* 0x000fe20000000000 */
[----:B------:R-:W-:Y:S02]  /*8260*/  UIADD3 UR10, UR18, 0x4, URZ ;  /* 0x00000004120a7890 */ /* 0x000fe4000fffe03f */
[----:B------:R-:W-:Y:S01]  /*8270*/  HGMMA.64x96x16.F32 R152, gdesc[UR16], RZ, !UPT, gsb0 ;  /* 0x01600000109879f0 */ /* 0x000fe2000c0008ff */
[----:B------:R-:W-:Y:S01]  /*8280*/  UMOV UR11, 0x40000040 ;  /* 0x40000040000b7882 */ /* 0x000fe20000000000 */
[----:B------:R-:W-:Y:S01]  /*8290*/  UIADD3 UR14, UR18, 0x6, URZ ;  /* 0x00000006120e7890 */ /* 0x000fe2000fffe03f */
[----:B------:R-:W-:Y:S01]  /*82a0*/  UMOV UR15, 0x40000040 ;  /* 0x40000040000f7882 */ /* 0x000fe20000000000 */
[----:B---3--:R-:W-:Y:S01]  /*82b0*/  SHF.R.U32.HI R13, RZ, 0x7, R13 ;  /* 0x00000007ff0d7819 */ /* 0x008fe2000001160d */
        /* <DEDUP_REMOVED lines=63> */
[--C-:B------:R-:W-:Y:S01]  /*86b0*/  FFMA.FTZ R189, R189, UR7, -R4.reuse ;  /* 0x00000007bdbd7c23 */ /* 0x100fe20008010804 */
[--C-:B------:R-:W-:Y:S01]  /*86c0*/  FFMA.FTZ R192, R192, UR7, -R4.reuse ;  /* 0x00000007c0c07c23 */ /* 0x100fe20008010804 */
[--C-:B------:R-:W-:Y:S01]  /*86d0*/  FFMA.FTZ R193, R193, UR7, -R4.reuse ;  /* 0x00000007c1c17c23 */ /* 0x100fe20008010804 */
[--C-:B------:R-:W-:Y:S01]  /*86e0*/  FFMA.FTZ R196, R196, UR7, -R4.reuse ;  /* 0x00000007c4c47c23 */ /* 0x100fe20008010804 */
[----:B------:R-:W-:-:S03]  /*86f0*/  FFMA.FTZ R4, R197, UR7, -R4 ;  /* 0x00000007c5047c23 */ /* 0x000fc60008010804 */
[----:B------:R-:W4:Y:S01]  /*8700*/  MUFU.EX2 R156, R156 ;  /* 0x0000009c009c7308 */ /* 0x000f220000000800 */
[-C--:B-1----:R-:W-:Y:S01]  /*8710*/  FMUL.FTZ R24, R24, R6.reuse ;  /* 0x0000000618187220 */ /* 0x082fe20000410000 */
        /* <DEDUP_REMOVED lines=64> */
[----:B------:R-:W-:Y:S01]  /*8b20*/  FMNMX.FTZ R6, R154, R8, !PT ;  /* 0x000000089a067209 */ /* 0x000fe20007810000 */
[----:B------:R-:W1:Y:S01]  /*8b30*/  MUFU.EX2 R157, R157 ;  /* 0x0000009d009d7308 */ /* 0x000e620000000800 */
[C---:B---3--:R-:W-:Y:S01]  /*8b40*/  F2FP.F16.F32.PACK_AB R200, R153.reuse, R152 ;  /* 0x0000009899c8723e */ /* 0x048fe200000000ff */
[----:B------:R-:W-:Y:S01]  /*8b50*/  FADD.FTZ R3, R153, R3 ;  /* 0x0000000399037221 */ /* 0x000fe20000010000 */
[----:B------:R-:W-:-:S03]  /*8b60*/  FMNMX.FTZ R6, R155, R6, !PT ;  /* 0x000000069b067209 */ /* 0x000fc60007810000 */
[----:B----4-:R-:W-:Y:S01]  /*8b70*/  FADD.FTZ R3, R156, R3 ;  /* 0x000000039c037221 */ /* 0x010fe20000010000 */
[----:B------:R-:W-:Y:S01]  /*8b80*/  FMNMX.FTZ R6, R158, R6, !PT ;  /* 0x000000069e067209 */ /* 0x000fe20007810000 */
[----:B------:R-:W3:Y:S03]  /*8b90*/  MUFU.EX2 R152, R160 ;  /* 0x000000a000987308 */ /* 0x000ee60000000800 */
[----:B------:R-:W-:-:S04]  /*8ba0*/  FMNMX.FTZ R6, R159, R6, !PT ;  /* 0x000000069f067209 */ /* 0x000fc80007810000 */
[----:B------:R-:W-:Y:S01]  /*8bb0*/  FMNMX.FTZ R6, R162, R6, !PT ;  /* 0x00000006a2067209 */ /* 0x000fe20007810000 */
[----:B------:R-:W4:Y:S01]  /*8bc0*/  MUFU.EX2 R161, R161 ;  /* 0x000000a100a17308 */ /* 0x000f220000000800 */
[C---:B-1----:R-:W-:Y:S01]  /*8bd0*/  FADD.FTZ R3, R157.reuse, R3 ;  /* 0x000000039d037221 */ /* 0x042fe20000010000 */
[----:B------:R-:W-:Y:S02]  /*8be0*/  F2FP.F16.F32.PACK_AB R202, R157, R156 ;  /* 0x0000009c9dca723e */ /* 0x000fe400000000ff */
[----:B------:R-:W-:-:S04]  /*8bf0*/  FMNMX.FTZ R6, R163, R6, !PT ;  /* 0x00000006a3067209 */ /* 0x000fc80007810000 */
[----:B------:R-:W-:Y:S01]  /*8c00*/  FMNMX.FTZ R6, R166, R6, !PT ;  /* 0x00000006a6067209 */ /* 0x000fe20007810000 */
[----:B------:R-:W1:Y:S01]  /*8c10*/  MUFU.EX2 R164, R164 ;  /* 0x000000a400a47308 */ /* 0x000e620000000800 */
[----:B---3--:R-:W-:Y:S02]  /*8c20*/  FADD.FTZ R3, R152, R3 ;  /* 0x0000000398037221 */ /* 0x008fe40000010000 */
[----:B------:R-:W-:-:S04]  /*8c30*/  FMNMX.FTZ R6, R167, R6, !PT ;  /* 0x00000006a7067209 */ /* 0x000fc80007810000 */
[----:B------:R-:W-:Y:S01]  /*8c40*/  FMNMX.FTZ R6, R170, R6, !PT ;  /* 0x00000006aa067209 */ /* 0x000fe20007810000 */
[----:B------:R-:W3:Y:S01]  /*8c50*/  MUFU.EX2 R165, R165 ;  /* 0x000000a500a57308 */ /* 0x000ee20000000800 */
[C---:B----4-:R-:W-:Y:S01]  /*8c60*/  FADD.FTZ R3, R161.reuse, R3 ;  /* 0x00000003a1037221 */ /* 0x050fe20000010000 */
[----:B------:R-:W-:Y:S02]  /*8c70*/  F2FP.F16.F32.PACK_AB R152, R161, R152 ;  /* 0x00000098a198723e */ /* 0x000fe400000000ff */
[----:B------:R-:W-:-:S04]  /*8c80*/  FMNMX.FTZ R6, R171, R6, !PT ;  /* 0x00000006ab067209 */ /* 0x000fc80007810000 */
[----:B------:R-:W-:Y:S01]  /*8c90*/  FMNMX.FTZ R6, R174, R6, !PT ;  /* 0x00000006ae067209 */ /* 0x000fe20007810000 */
[----:B------:R-:W4:Y:S01]  /*8ca0*/  MUFU.EX2 R156, R168 ;  /* 0x000000a8009c7308 */ /* 0x000f220000000800 */
[----:B-1----:R-:W-:Y:S02]  /*8cb0*/  FADD.FTZ R3, R164, R3 ;  /* 0x00000003a4037221 */ /* 0x002fe40000010000 */
[----:B------:R-:W-:-:S04]  /*8cc0*/  FMNMX.FTZ R6, R175, R6, !PT ;  /* 0x00000006af067209 */ /* 0x000fc80007810000 */
[----:B------:R-:W-:Y:S01]  /*8cd0*/  FMNMX.FTZ R6, R178, R6, !PT ;  /* 0x00000006b2067209 */ /* 0x000fe20007810000 */
[----:B------:R-:W1:Y:S01]  /*8ce0*/  MUFU.EX2 R169, R169 ;  /* 0x000000a900a97308 */ /* 0x000e620000000800 */
[----:B---3--:R-:W-:Y:S02]  /*8cf0*/  FADD.FTZ R3, R165, R3 ;  /* 0x00000003a5037221 */ /* 0x008fe40000010000 */
[----:B------:R-:W-:-:S04]  /*8d00*/  FMNMX.FTZ R6, R179, R6, !PT ;  /* 0x00000006b3067209 */ /* 0x000fc80007810000 */
[----:B------:R-:W-:Y:S01]  /*8d10*/  FMNMX.FTZ R6, R182, R6, !PT ;  /* 0x00000006b6067209 */ /* 0x000fe20007810000 */
[----:B------:R-:W3:Y:S01]  /*8d20*/  MUFU.EX2 R172, R172 ;  /* 0x000000ac00ac7308 */ /* 0x000ee20000000800 */
[----:B----4-:R-:W-:Y:S02]  /*8d30*/  FADD.FTZ R3, R156, R3 ;  /* 0x000000039c037221 */ /* 0x010fe40000010000 */
        /* <DEDUP_REMOVED lines=16> */
[----:B-1----:R-:W-:Y:S02]  /*8e40*/  FADD.FTZ R3, R160, R3 ;  /* 0x00000003a0037221 */ /* 0x002fe40000010000 */
[----:B------:R-:W-:-:S05]  /*8e50*/  FMNMX.FTZ R6, R199, R6, !PT ;  /* 0x00000006c7067209 */ /* 0x000fca0007810000 */
[----:B------:R-:W1:Y:S01]  /*8e60*/  SHFL.BFLY PT, R9, R6, 0x2, 0x1f ;  /* 0x0c401f0006097f89 */ /* 0x000e6200000e0000 */
[----:B------:R-:W5:Y:S01]  /*8e70*/  MUFU.EX2 R181, R181 ;  /* 0x000000b500b57308 */ /* 0x000f620000000800 */
[C---:B---3--:R-:W-:Y:S01]  /*8e80*/  FADD.FTZ R3, R177.reuse, R3 ;  /* 0x00000003b1037221 */ /* 0x048fe20000010000 */
[----:B------:R-:W-:-:S06]  /*8e90*/  F2FP.F16.F32.PACK_AB R160, R177, R160 ;  /* 0x000000a0b1a0723e */ /* 0x000fcc00000000ff */
[----:B------:R-:W3:Y:S01]  /*8ea0*/  MUFU.EX2 R184, R184 ;  /* 0x000000b800b87308 */ /* 0x000ee20000000800 */
[----:B----4-:R-:W-:-:S07]  /*8eb0*/  FADD.FTZ R3, R180, R3 ;  /* 0x00000003b4037221 */ /* 0x010fce0000010000 */
[----:B------:R-:W4:Y:S01]  /*8ec0*/  MUFU.EX2 R185, R185 ;  /* 0x000000b900b97308 */ /* 0x000f220000000800 */
[----:B-----5:R-:W-:Y:S01]  /*8ed0*/  FADD.FTZ R3, R181, R3 ;  /* 0x00000003b5037221 */ /* 0x020fe20000010000 */
[----:B-1----:R-:W-:-:S06]  /*8ee0*/  FMNMX.FTZ R6, R6, R9, !PT ;  /* 0x0000000906067209 */ /* 0x002fcc0007810000 */
[----:B------:R-:W1:Y:S01]  /*8ef0*/  MUFU.EX2 R188, R188 ;  /* 0x000000bc00bc7308 */ /* 0x000e620000000800 */
[----:B---3--:R-:W-:Y:S01]  /*8f00*/  FADD.FTZ R3, R184, R3 ;  /* 0x00000003b8037221 */ /* 0x008fe20000010000 */
[----:B------:R-:W3:Y:S06]  /*8f10*/  SHFL.BFLY PT, R9, R6, 0x1, 0x1f ;  /* 0x0c201f0006097f89 */ /* 0x000eec00000e0000 */
[----:B------:R-:W5:Y:S01]  /*8f20*/  MUFU.EX2 R189, R189 ;  /* 0x000000bd00bd7308 */ /* 0x000f620000000800 */
[----:B----4-:R-:W-:-:S07]  /*8f30*/  FADD.FTZ R3, R185, R3 ;  /* 0x00000003b9037221 */ /* 0x010fce0000010000 */
[----:B------:R-:W4:Y:S01]  /*8f40*/  MUFU.EX2 R168, R192 ;  /* 0x000000c000a87308 */ /* 0x000f220000000800 */
[----:B-1----:R-:W-:-:S07]  /*8f50*/  FADD.FTZ R3, R188, R3 ;  /* 0x00000003bc037221 */ /* 0x002fce0000010000 */
[----:B------:R-:W-:Y:S01]  /*8f60*/  MUFU.EX2 R193, R193 ;  /* 0x000000c100c17308 */ /* 0x000fe20000000800 */
[----:B-----5:R-:W-:Y:S01]  /*8f70*/  FADD.FTZ R3, R189, R3 ;  /* 0x00000003bd037221 */ /* 0x020fe20000010000 */
[----:B---3--:R-:W-:-:S06]  /*8f80*/  FMNMX.FTZ R6, R6, R9, !PT ;  /* 0x0000000906067209 */ /* 0x008fcc0007810000 */
[----:B------:R-:W-:Y:S01]  /*8f90*/  MUFU.EX2 R196, R196 ;  /* 0x000000c400c47308 */ /* 0x000fe20000000800 */
[C---:B------:R-:W-:Y:S01]  /*8fa0*/  FADD.FTZ R8, -R6.reuse, R8 ;  /* 0x0000000806087221 */ /* 0x040fe20000010100 */
[----:B------:R-:W-:Y:S01]  /*8fb0*/  FMUL.FTZ R9, R6, UR7 ;  /* 0x0000000706097c20 */ /* 0x000fe20008410000 */
[----:B----4-:R-:W-:Y:S02]  /*8fc0*/  FADD.FTZ R3, R168, R3 ;  /* 0x00000003a8037221 */ /* 0x010fe40000010000 */
        /* <DEDUP_REMOVED lines=10> */
[--C-:B--2---:R-:W-:Y:S01]  /*9070*/  FFMA.FTZ R10, R170, UR7, -R9.reuse ;  /* 0x00000007aa0a7c23 */ /* 0x104fe20008010809 */
[--C-:B------:R-:W-:Y:S01]  /*9080*/  FFMA.FTZ R171, R171, UR7, -R9.reuse ;  /* 0x00000007abab7c23 */ /* 0x100fe20008010809 */
[--C-:B------:R-:W-:Y:S01]  /*9090*/  FFMA.FTZ R174, R174, UR7, -R9.reuse ;  /* 0x00000007aeae7c23 */ /* 0x100fe20008010809 */
[----:B------:R-:W2:Y:S01]  /*90a0*/  MUFU.EX2 R8, R8 ;  /* 0x0000000800087308 */ /* 0x000ea20000000800 */
        /* <DEDUP_REMOVED lines=8> */
[----:B-1----:R-:W-:Y:S01]  /*9130*/  F2FP.F16.F32.PACK_AB R154, R165, R164 ;  /* 0x000000a4a59a723e */ /* 0x002fe200000000ff */
[--C-:B------:R-:W-:Y:S01]  /*9140*/  FFMA.FTZ R190, R190, UR7, -R9.reuse ;  /* 0x00000007bebe7c23 */ /* 0x100fe20008010809 */
[--C-:B------:R-:W-:Y:S01]  /*9150*/  FFMA.FTZ R191, R191, UR7, -R9.reuse ;  /* 0x00000007bfbf7c23 */ /* 0x100fe20008010809 */
[--C-:B------:R-:W-:Y:S01]  /*9160*/  FFMA.FTZ R194, R194, UR7, -R9.reuse ;  /* 0x00000007c2c27c23 */ /* 0x100fe20008010809 */
[--C-:B------:R-:W-:Y:S01]  /*9170*/  FFMA.FTZ R195, R195, UR7, -R9.reuse ;  /* 0x00000007c3c37c23 */ /* 0x100fe20008010809 */
[--C-:B------:R-:W-:Y:S01]  /*9180*/  FFMA.FTZ R198, R198, UR7, -R9.reuse ;  /* 0x00000007c6c67c23 */ /* 0x100fe20008010809 */
[----:B------:R-:W-:Y:S01]  /*9190*/  FFMA.FTZ R9, R199, UR7, -R9 ;  /* 0x00000007c7097c23 */ /* 0x000fe20008010809 */
[----:B------:R1:W4:Y:S01]  /*91a0*/  MUFU.EX2 R203, R158 ;  /* 0x0000009e00cb7308 */ /* 0x0003220000000800 */
[----:B--2---:R-:W-:Y:S01]  /*91b0*/  FFMA.FTZ R2, R8, R2, R201 ;  /* 0x0000000208027223 */ /* 0x004fe200000100c9 */
[----:B------:R-:W-:Y:S01]  /*91c0*/  FADD.FTZ R3, R193, R3 ;  /* 0x00000003c1037221 */ /* 0x000fe20000010000 */
[----:B------:R-:W-:Y:S01]  /*91d0*/  F2FP.F16.F32.PACK_AB R164, R185, R184 ;  /* 0x000000b8b9a4723e */ /* 0x000fe200000000ff */
[----:B------:R-:W-:Y:S01]  /*91e0*/  FMUL.FTZ R26, R26, R8 ;  /* 0x000000081a1a7220 */ /* 0x000fe20000410000 */
[----:B------:R-:W-:Y:S01]  /*91f0*/  F2FP.F16.F32.PACK_AB R168, R193, R168 ;  /* 0x000000a8c1a8723e */ /* 0x000fe200000000ff */
[----:B------:R-:W-:Y:S01]  /*9200*/  FADD.FTZ R3, R196, R3 ;  /* 0x00000003c4037221 */ /* 0x000fe20000010000 */
[-C--:B------:R-:W-:Y:S01]  /*9210*/  FMUL.FTZ R27, R27, R8.reuse ;  /* 0x000000081b1b7220 */ /* 0x080fe20000410000 */
[----:B------:R-:W2:Y:S01]  /*9220*/  MUFU.EX2 R159, R159 ;  /* 0x0000009f009f7308 */ /* 0x000ea20000000800 */
[C---:B---3--:R-:W-:Y:S01]  /*9230*/  FADD.FTZ R2, R155.reuse, R2 ;  /* 0x000000029b027221 */ /* 0x048fe20000010000 */
[----:B------:R-:W-:Y:S01]  /*9240*/  F2FP.F16.F32.PACK_AB R201, R155, R201 ;  /* 0x000000c99bc9723e */ /* 0x000fe200000000ff */
[----:B------:R-:W-:Y:S01]  /*9250*/  FMUL.FTZ R30, R30, R8 ;  /* 0x000000081e1e7220 */ /* 0x000fe20000410000 */
[----:B-1----:R-:W-:Y:S01]  /*9260*/  F2FP.F16.F32.PACK_AB R158, R173, R172 ;  /* 0x000000acad9e723e */ /* 0x002fe200000000ff */
[-C--:B------:R-:W-:Y:S01]  /*9270*/  FMUL.FTZ R31, R31, R8.reuse ;  /* 0x000000081f1f7220 */ /* 0x080fe20000410000 */
[-C--:B------:R-:W-:Y:S01]  /*9280*/  FMUL.FTZ R34, R34, R8.reuse ;  /* 0x0000000822227220 */ /* 0x080fe20000410000 */
[-C--:B------:R-:W-:Y:S01]  /*9290*/  FMUL.FTZ R35, R35, R8.reuse ;  /* 0x0000000823237220 */ /* 0x080fe20000410000 */
[----:B------:R1:W3:Y:S01]  /*92a0*/  MUFU.EX2 R153, R162 ;  /* 0x000000a200997308 */ /* 0x0002e20000000800 */
[----:B----4-:R-:W-:Y:S01]  /*92b0*/  FADD.FTZ R2, R203, R2 ;  /* 0x00000002cb027221 */ /* 0x010fe20000010000 */
[-C--:B------:R-:W-:Y:S01]  /*92c0*/  FMUL.FTZ R38, R38, R8.reuse ;  /* 0x0000000826267220 */ /* 0x080fe20000410000 */
[-C--:B------:R-:W-:Y:S01]  /*92d0*/  FMUL.FTZ R39, R39, R8.reuse ;  /* 0x0000000827277220 */ /* 0x080fe20000410000 */
[-C--:B------:R-:W-:Y:S01]  /*92e0*/  FMUL.FTZ R42, R42, R8.reuse ;  /* 0x000000082a2a7220 */ /* 0x080fe20000410000 */
[-C--:B------:R-:W-:Y:S01]  /*92f0*/  FMUL.FTZ R43, R43, R8.reuse ;  /* 0x000000082b2b7220 */ /* 0x080fe20000410000 */
[-C--:B------:R-:W-:Y:S01]  /*9300*/  FMUL.FTZ R46, R46, R8.reuse ;  /* 0x000000082e2e7220 */ /* 0x080fe20000410000 */
[-C--:B------:R-:W-:Y:S01]  /*9310*/  FMUL.FTZ R47, R47, R8.reuse ;  /* 0x000000082f2f7220 */ /* 0x080fe20000410000 */
[----:B------:R-:W4:Y:S01]  /*9320*/  MUFU.EX2 R163, R163 ;  /* 0x000000a300a37308 */ /* 0x000f220000000800 */
[C---:B--2---:R-:W-:Y:S01]  /*9330*/  FADD.FTZ R2, R159.reuse, R2 ;  /* 0x000000029f027221 */ /* 0x044fe20000010000 */
[----:B------:R-:W-:Y:S01]  /*9340*/  F2FP.F16.F32.PACK_AB R203, R159, R203 ;  /* 0x000000cb9fcb723e */ /* 0x000fe200000000ff */
[----:B------:R-:W-:Y:S01]  /*9350*/  FMUL.FTZ R50, R50, R8 ;  /* 0x0000000832327220 */ /* 0x000fe20000410000 */
[----:B-1----:R-:W-:Y:S01]  /*9360*/  F2FP.F16.F32.PACK_AB R162, R181, R180 ;  /* 0x000000b4b5a2723e */ /* 0x002fe200000000ff */
[-C--:B------:R-:W-:Y:S01]  /*9370*/  FMUL.FTZ R51, R51, R8.reuse ;  /* 0x0000000833337220 */ /* 0x080fe20000410000 */
[-C--:B------:R-:W-:Y:S01]  /*9380*/  FMUL.FTZ R54, R54, R8.reuse ;  /* 0x0000000836367220 */ /* 0x080fe20000410000 */
[-C--:B------:R-:W-:Y:S01]  /*9390*/  FMUL.FTZ R55, R55, R8.reuse ;  /* 0x0000000837377220 */ /* 0x080fe20000410000 */
[----:B------:R1:W2:Y:S01]  /*93a0*/  MUFU.EX2 R11, R166 ;  /* 0x000000a6000b7308 */ /* 0x0002a20000000800 */
        /* <DEDUP_REMOVED lines=8> */
[C---:B----4-:R-:W-:Y:S01]  /*9430*/  FADD.FTZ R2, R163.reuse, R2 ;  /* 0x00000002a3027221 */ /* 0x050fe20000010000 */
[----:B------:R-:W-:Y:S01]  /*9440*/  F2FP.F16.F32.PACK_AB R153, R163, R153 ;  /* 0x00000099a399723e */ /* 0x000fe200000000ff */
[----:B------:R-:W-:Y:S01]  /*9450*/  FMUL.FTZ R70, R70, R8 ;  /* 0x0000000846467220 */ /* 0x000fe20000410000 */
[----:B-1----:R-:W-:Y:S01]  /*9460*/  F2FP.F16.F32.PACK_AB R166, R189, R188 ;  /* 0x000000bcbda6723e */ /* 0x002fe200000000ff */
[-C--:B------:R-:W-:Y:S01]  /*9470*/  FMUL.FTZ R71, R71, R8.reuse ;  /* 0x0000000847477220 */ /* 0x080fe20000410000 */
[-C--:B------:R-:W-:Y:S01]  /*9480*/  FMUL.FTZ R74, R74, R8.reuse ;  /* 0x000000084a4a7220 */ /* 0x080fe20000410000 */
[-C--:B------:R-:W-:Y:S01]  /*9490*/  FMUL.FTZ R75, R75, R8.reuse ;  /* 0x000000084b4b7220 */ /* 0x080fe20000410000 */
[----:B------:R1:W4:Y:S01]  /*94a0*/  MUFU.EX2 R157, R10 ;  /* 0x0000000a009d7308 */ /* 0x0003220000000800 */
        /* <DEDUP_REMOVED lines=9> */
[----:B-1----:R-:W-:Y:S01]  /*9540*/  IMAD.U32 R10, RZ, RZ, UR22 ;  /* 0x00000016ff0a7e24 */ /* 0x002fe2000f8e00ff */
[----:B------:R-:W-:Y:S01]  /*9550*/  F2FP.F16.F32.PACK_AB R155, R167, R11 ;  /* 0x0000000ba79b723e */ /* 0x000fe200000000ff */
[-C--:B------:R-:W-:Y:S01]  /*9560*/  FMUL.FTZ R90, R90, R8.reuse ;  /* 0x000000085a5a7220 */ /* 0x080fe20000410000 */
[----:B------:R-:W-:Y:S01]  /*9570*/  FMUL.FTZ R91, R91, R8 ;  /* 0x000000085b5b7220 */ /* 0x000fe20000410000 */
[----:B------:R-:W-:-:S02]  /*9580*/  @!P1 VIADD R12, R10, 0x22840 ;  /* 0x000228400a0c9836 */ /* 0x000fc40000000000 */
[-C--:B------:R-:W-:Y:S01]  /*9590*/  FMUL.FTZ R94, R94, R8.reuse ;  /* 0x000000085e5e7220 */ /* 0x080fe20000410000 */
[----:B------:R-:W1:Y:S01]  /*95a0*/  MUFU.EX2 R174, R174 ;  /* 0x000000ae00ae7308 */ /* 0x000e620000000800 */
[----:B----4-:R-:W-:Y:S01]  /*95b0*/  FADD.FTZ R2, R157, R2 ;  /* 0x000000029d027221 */ /* 0x010fe20000010000 */
[-C--:B------:R-:W-:Y:S01]  /*95c0*/  FMUL.FTZ R95, R95, R8.reuse ;  /* 0x000000085f5f7220 */ /* 0x080fe20000410000 */
[----:B------:R-:W-:Y:S01]  /*95d0*/  @!P1 PRMT R12, RZ, 0x654, R12 ;  /* 0x00000654ff0c9816 */ /* 0x000fe2000000000c */
        /* <DEDUP_REMOVED lines=38> */
[----:B------:R-:W-:Y:S01]  /*9840*/  FMUL.FTZ R151, R151, R8 ;  /* 0x0000000897977220 */ /* 0x000fe20000410000 */
[----:B------:R-:W-:-:S02]  /*9850*/  F2FP.F16.F32.PACK_AB R159, R175, R174 ;  /* 0x000000aeaf9f723e */ /* 0x000fc400000000ff */
[----:B------:R-:W-:-:S03]  /*9860*/  F2FP.F16.F32.PACK_AB R161, R179, R161 ;  /* 0x000000a1b3a1723e */ /* 0x000fc600000000ff */
[----:B------:R-:W1:Y:S01]  /*9870*/  MUFU.EX2 R165, R186 ;  /* 0x000000ba00a57308 */ /* 0x000e620000000800 */
[----:B---3--:R-:W-:-:S07]  /*9880*/  FADD.FTZ R2, R182, R2 ;  /* 0x00000002b6027221 */ /* 0x008fce0000010000 */
[----:B------:R-:W3:Y:S01]  /*9890*/  MUFU.EX2 R187, R187 ;  /* 0x000000bb00bb7308 */ /* 0x000ee20000000800 */
[C---:B--2---:R-:W-:Y:S01]  /*98a0*/  FADD.FTZ R2, R183.reuse, R2 ;  /* 0x00000002b7027221 */ /* 0x044fe20000010000 */
[----:B------:R-:W-:-:S06]  /*98b0*/  F2FP.F16.F32.PACK_AB R163, R183, R182 ;  /* 0x000000b6b7a3723e */ /* 0x000fcc00000000ff */
        /* <DEDUP_REMOVED lines=11> */
[----:B---3--:R-:W-:-:S07]  /*9970*/  FADD.FTZ R2, R169, R2 ;  /* 0x00000002a9027221 */ /* 0x008fce0000010000 */
[----:B------:R3:W4:Y:S01]  /*9980*/  MUFU.EX2 R170, R4 ;  /* 0x0000000400aa7308 */ /* 0x0007220000000800 */
[C---:B--2---:R-:W-:Y:S01]  /*9990*/  FADD.FTZ R2, R195.reuse, R2 ;  /* 0x00000002c3027221 */ /* 0x044fe20000010000 */
[----:B------:R-:W-:-:S06]  /*99a0*/  F2FP.F16.F32.PACK_AB R169, R195, R169 ;  /* 0x000000a9c3a9723e */ /* 0x000fcc00000000ff */
[----:B------:R-:W2:Y:S01]  /*99b0*/  MUFU.EX2 R9, R9 ;  /* 0x0000000900097308 */ /* 0x000ea20000000800 */
[----:B---3--:R-:W-:Y:S01]  /*99c0*/  IADD3 R4, -R13, 0xb, RZ ;  /* 0x0000000b0d047810 */ /* 0x008fe20007ffe1ff */
[----:B-1----:R-:W-:-:S04]  /*99d0*/  FADD.FTZ R2, R198, R2 ;  /* 0x00000002c6027221 */ /* 0x002fc80000010000 */
[----:B------:R1:W-:Y:S06]  /*99e0*/  BAR.ARV R4, 0x100 ;  /* 0x000400040000751d */ /* 0x0003ec0000002000 */
[----:B------:R1:W-:Y:S01]  /*99f0*/  @!P1 SYNCS.ARRIVE.TRANS64.RED.A1T0 RZ, [R12+URZ], RZ ;  /* 0x000000ff0cff99a7 */ /* 0x0003e2000810043f */
[C---:B----4-:R-:W-:Y:S01]  /*9a00*/  FADD.FTZ R3, R170.reuse, R3 ;  /* 0x00000003aa037221 */ /* 0x050fe20000010000 */
[----:B------:R-:W-:Y:S01]  /*9a10*/  F2FP.F16.F32.PACK_AB R170, R170, R196 ;  /* 0x000000c4aaaa723e */ /* 0x000fe200000000ff */
[C---:B--2---:R-:W-:Y:S01]  /*9a20*/  FADD.FTZ R2, R9.reuse, R2 ;  /* 0x0000000209027221 */ /* 0x044fe20000010000 */
[----:B------:R-:W-:Y:S01]  /*9a30*/  F2FP.F16.F32.PACK_AB R171, R9, R198 ;  /* 0x000000c609ab723e */ /* 0x000fe200000000ff */
[----:B-1----:R-:W-:Y:S06]  /*9a40*/  @!P0 BRA `(.L_x_2393) ;  /* 0x0000000000048947 */ /* 0x002fec0003800000 */
[----:B------:R-:W-:Y:S01]  /*9a50*/  BPT.TRAP 0x1 ;  /* 0x000000040000795c */ /* 0x000fe20000300000 */
.L_x_2393:
[----:B------:R1:W2:Y:S01]  /*9a60*/  SYNCS.PHASECHK.TRANS64.TRYWAIT P3, [UR22+0x22850], R5 ;  /* 0x02285005ff0075a7 */ /* 0x0002a20008060156 */
[----:B------:R-:W-:Y:S05]  /*9a70*/  @!P0 BRA `(.L_x_2394) ;  /* 0x0000000000048947 */ /* 0x000fea0003800000 */
[----:B------:R-:W-:Y:S01]  /*9a80*/  BPT.TRAP 0x1 ;  /* 0x000000040000795c */ /* 0x000fe20000300000 */
.L_x_2394:
[----:B--2---:R-:W-:Y:S05]  /*9a90*/  @P3 BRA `(.L_x_2395) ;  /* 0x0000000000083947 */ /* 0x004fea0003800000 */
[----:B------:R-:W2:Y:S02]  /*9aa0*/  SYNCS.PHASECHK.TRANS64.TRYWAIT P3, [UR22+0x22850], R5 ;  /* 0x02285005ff0075a7 */ /* 0x000ea40008060156 */
[----:B--2---:R-:W-:Y:S05]  /*9ab0*/  @!P3 BRA `(.L_x_2396) ;  /* 0x000000f400e8b947 */ /* 0x004fea0003800000 */
.L_x_2395:
[----:B------:R-:W3:Y:S01]  /*9ac0*/  S2R R8, SR_TID.X ;  /* 0x0000000000087919 */ /* 0x000ee20000002100 */
[----:B------:R-:W-:Y:S01]  /*9ad0*/  UIMAD UR14, UR37, 0xc00, UR6 ;  /* 0x00000c00250e78a4 */ /* 0x000fe2000f8e0206 */
[----:B--2---:R-:W-:Y:S01]  /*9ae0*/  @!P1 VIADD R10, R10, 0x22860 ;  /* 0x000228600a0a9836 */ /* 0x004fe20000000000 */
[----:B------:R-:W-:Y:S01]  /*9af0*/  UMOV UR11, 0x40000040 ;  /* 0x40000040000b7882 */ /* 0x000fe20000000000 */
[----:B------:R-:W-:Y:S01]  /*9b00*/  UMOV UR15, 0x40000040 ;  /* 0x40000040000f7882 */ /* 0x000fe20000000000 */
[----:B------:R-:W-:Y:S02]  /*9b10*/  IMAD.MOV.U32 R9, RZ, RZ, R0 ;  /* 0x000000ffff097224 */ /* 0x000fe400078e0000 */
[----:B------:R-:W-:Y:S01]  /*9b20*/  @!P1 PRMT R10, RZ, 0x654, R10 ;  /* 0x00000654ff0a9816 */ /* 0x000fe2000000000a */
[----:B------:R-:W-:Y:S01]  /*9b30*/  UMOV UR10, UR14 ;  /* 0x0000000e000a7c82 */ /* 0x000fe20008000000 */
[----:B---3--:R-:W-:-:S05]  /*9b40*/  SHF.R.U32.HI R8, RZ, 0x7, R8 ;  /* 0x00000007ff087819 */ /* 0x008fca0000011608 */
[----:B01----:R-:W-:Y:S02]  /*9b50*/  VIADD R5, R8, 0x8 ;  /* 0x0000000808057836 */ /* 0x003fe40000000000 */
        /* <DEDUP_REMOVED lines=36> */
[----:B0-----:R-:W-:-:S07]  /*9da0*/  IMAD.MOV.U32 R5, RZ, RZ, R7 ;  /* 0x000000ffff057224 */ /* 0x001fce00078e0007 */
.L_x_2388:
[----:B------:R-:W-:-:S13]  /*9db0*/  ISETP.GE.AND P2, PT, R5, UR43, PT ;  /* 0x0000002b05007c0c */ /* 0x000fda000bf46270 */
[----:B------:R-:W-:Y:S05]  /*9dc0*/  @!P2 BRA `(.L_x_2398) ;  /* 0x00000030000ca947 */ /* 0x000fea0003800000 */
[----:B--2---:R-:W-:Y:S01]  /*9dd0*/  IMAD.MOV.U32 R10, RZ, RZ, R6 ;  /* 0x000000ffff0a7224 */ /* 0x004fe200078e0006 */
[----:B------:R-:W-:Y:S01]  /*9de0*/  ULDC UR22, c[0x0][0x9e4] ;  /* 0x0002790000167ab9 */ /* 0x000fe20000000800 */
[----:B------:R-:W-:Y:S01]  /*9df0*/  IMAD.MOV.U32 R11, RZ, RZ, R0 ;  /* 0x000000ffff0b7224 */ /* 0x000fe200078e0000 */
[----:B------:R-:W-:Y:S01]  /*9e00*/  ULDC UR23, c[0x0][0x9dc] ;  /* 0x0002770000177ab9 */ /* 0x000fe20000000800 */
[----:B------:R-:W-:Y:S01]  /*9e10*/  ULDC UR7, c[0x0][0x988] ;  /* 0x0002620000077ab9 */ /* 0x000fe20000000800 */
[----:B------:R-:W-:-:S05]  /*9e20*/  ULDC UR28, c[0x0][0x9e0] ;  /* 0x00027800001c7ab9 */ /* 0x000fca0000000800 */
.L_x_2415:
[----:B------:R-:W-:-:S04]  /*9e30*/  UIADD3 UR37, UR37, 0x1, URZ ;  /* 0x0000000125257890 */ /* 0x000fc8000fffe03f */
[----:B------:R-:W-:-:S04]  /*9e40*/  UISETP.NE.AND UP2, UPT, UR37, 0x2, UPT ;  /* 0x000000022500788c */ /* 0x000fc8000bf45270 */
[----:B------:R-:W-:Y:S02]  /*9e50*/  USEL UR10, URZ, 0x1, UP2 ;  /* 0x000000013f0a7887 */ /* 0x000fe40009000000 */
[----:B------:R-:W-:Y:S02]  /*9e60*/  USEL UR37, UR37, URZ, UP2 ;  /* 0x0000003f25257287 */ /* 0x000fe40009000000 */
[----:B------:R-:W-:Y:S01]  /*9e70*/  ULOP3.LUT UR38, UR38, UR10, URZ, 0x3c, !UPT ;  /* 0x0000000a26267292 */ /* 0x000fe2000f8e3c3f */
[----:B01-3--:R-:W-:Y:S11]  /*9e80*/  @!P0 BRA `(.L_x_2399) ;  /* 0x0000000000048947 */ /* 0x00bff60003800000 */
[----:B------:R-:W-:Y:S01]  /*9e90*/  BPT.TRAP 0x1 ;  /* 0x000000040000795c */ /* 0x000fe20000300000 */
.L_x_2399:
        /* <DEDUP_REMOVED lines=9> */
.L_x_2400:
[----:B-1----:R-:W-:Y:S05]  /*9f30*/  @P2 BRA `(.L_x_2401) ;  /* 0x0000000000082947 */ /* 0x002fea0003800000 */
[----:B------:R-:W1:Y:S02]  /*9f40*/  SYNCS.PHASECHK.TRANS64.TRYWAIT P2, [UR21+0x22830], R8 ;  /* 0x02283008ff0075a7 */ /* 0x000e640008040155 */
[----:B-1----:R-:W-:Y:S05]  /*9f50*/  @!P2 BRA `(.L_x_2402) ;  /* 0x000000f000d4a947 */ /* 0x002fea0003800000 */
.L_x_2401:
[----:B------:R-:W-:Y:S01]  /*9f60*/  UIMAD UR18, UR37, 0x300, UR20 ;  /* 0x00000300251278a4 */ /* 0x000fe2000f8e0214 */
[----:B------:R-:W-:Y:S01]  /*9f70*/  WARPGROUP.ARRIVE ;  /* 0x00000000000079c5 */ /* 0x000fe20000000000 */
[----:B------:R-:W-:Y:S01]  /*9f80*/  UMOV UR19, 0x40000040 ;  /* 0x4000004000137882 */ /* 0x000fe20000000000 */
[----:B------:R-:W-:Y:S01]  /*9f90*/  UMOV UR24, UR4 ;  /* 0x0000000400187c82 */ /* 0x000fe20008000000 */
[----:B------:R-:W-:Y:S01]  /*9fa0*/  UIADD3 UR26, UR18, 0x2, URZ ;  /* 0x00000002121a7890 */ /* 0x000fe2000fffe03f */
[----:B------:R-:W-:Y:S01]  /*9fb0*/  PLOP3.LUT P2, PT, PT, PT, UP0, 0x80, 0x0 ;  /* 0x000000000000781c */ /* 0x000fe20003f4f008 */
        /* <DEDUP_REMOVED lines=8> */
[----:B------:R-:W-:Y:S01]  /*a040*/  PLOP3.LUT P3, PT, PT, PT, UP0, 0x80, 0x0 ;  /* 0x000000000000781c */ /* 0x000fe20003f6f008 */
[----:B------:R-:W-:-:S02]  /*a050*/  VIADD R21, R22, UR42 ;  /* 0x0000002a16157c36 */ /* 0x000fc40008000000 */
[----:B------:R-:W-:Y:S02]  /*a060*/  IMAD R20, R5, -0x60, RZ ;  /* 0xffffffa005147824 */ /* 0x000fe400078e02ff */
[----:B------:R-:W-:-:S03]  /*a070*/  IMAD.U32 R9, RZ, RZ, UR21 ;  /* 0x00000015ff097e24 */ /* 0x000fc6000f8e00ff */
[----:B------:R-:W-:-:S04]  /*a080*/  IADD3 R14, -R19, 0x1, R20 ;  /* 0x00000001130e7810 */ /* 0x000fc80007ffe114 */
[----:B------:R-:W-:-:S05]  /*a090*/  IADD3 R14, -R16, R14, R17 ;  /* 0x0000000e100e7210 */ /* 0x000fca0007ffe111 */
[----:B------:R-:W-:Y:S01]  /*a0a0*/  VIADD R15, R14, UR28 ;  /* 0x0000001c0e0f7c36 */ /* 0x000fe20008000000 */
        /* <DEDUP_REMOVED lines=8> */
[----:B------:R-:W-:Y:S02]  /*a130*/  @UP0 ULDC UR10, c[0x0][0x44c] ;  /* 0x00011300000a0ab9 */ /* 0x000fe40000000800 */
[----:B------:R-:W-:Y:S01]  /*a140*/  @P2 IMAD.HI.U32 R0, R21, UR10, RZ ;  /* 0x0000000a15002c27 */ /* 0x000fe2000f8e00ff */
[----:B------:R-:W-:Y:S01]  /*a150*/  @UP0 ULDC UR10, c[0x0][0x450] ;  /* 0x00011400000a0ab9 */ /* 0x000fe20000000800 */
[----:B------:R-:W-:-:S03]  /*a160*/  PLOP3.LUT P2, PT, PT, PT, UP1, 0x40, 0x0 ;  /* 0x000000000000781c */ /* 0x000fc60003f4e818 */
[----:B------:R-:W-:Y:S01]  /*a170*/  @P3 SHF.R.U32.HI R21, RZ, UR10, R0 ;  /* 0x0000000aff153c19 */ /* 0x000fe20008011600 */
[----:B------:R-:W-:Y:S01]  /*a180*/  @!P1 VIADD R0, R9, 0x22840 ;  /* 0x0002284009009836 */ /* 0x000fe20000000000 */
[----:B------:R-:W-:-:S03]  /*a190*/  ULOP3.LUT UR10, URZ, UR23, URZ, 0x33, !UPT ;  /* 0x000000173f0a7292 */ /* 0x000fc6000f8e333f */
[----:B------:R-:W2:Y:S01]  /*a1a0*/  SHFL.IDX PT, R200, R21, RZ, 0x1c1f ;  /* 0x001c1fff15c87589 */ /* 0x000ea200000e0000 */
[----:B------:R-:W-:Y:S02]  /*a1b0*/  @!P1 PRMT R0, RZ, 0x654, R0 ;  /* 0x00000654ff009816 */ /* 0x000fe40000000000 */
[----:B------:R-:W-:Y:S02]  /*a1c0*/  VIADD R14, R14, UR10 ;  /* 0x0000000a0e0e7c36 */ /* 0x000fe40008000000 */
[C---:B--2---:R-:W-:Y:S02]  /*a1d0*/  IMAD.IADD R13, R200.reuse, 0x1, R15 ;  /* 0x00000001c80d7824 */ /* 0x044fe400078e020f */
[----:B------:R-:W-:Y:S01]  /*a1e0*/  IMAD.IADD R12, R200, 0x1, R14 ;  /* 0x00000001c80c7824 */ /* 0x000fe200078e020e */
[----:B------:R-:W-:Y:S02]  /*a1f0*/  WARPGROUP.DEPBAR.LE gsb0, 0x0 ;  /* 0x00008000000079c5 */ /* 0x000fe40000010000 */
[----:B------:R-:W-:-:S06]  /*a200*/  WARPGROUP.ARRIVE ;  /* 0x00000000000079c5 */ /* 0x000fcc0000000000 */
[----:B------:R-:W-:Y:S03]  /*a210*/  HGMMA.64x96x16.F32 R152, gdesc[UR12], R152, gsb0 ;  /* 0x016000000c9879f0 */ /* 0x000fe60008000898 */
[----:B------:R-:W-:Y:S02]  /*a220*/  WARPGROUP.DEPBAR.LE gsb0, 0x0 ;  /* 0x00008000000079c5 */ /* 0x000fe40000010000 */
[----:B------:R2:W-:Y:S06]  /*a230*/  BAR.ARV R4, 0x100 ;  /* 0x000400040000751d */ /* 0x0005ec0000002000 */
[----:B------:R3:W-:Y:S02]  /*a240*/  @!P1 SYNCS.ARRIVE.TRANS64.RED.A1T0 RZ, [R0+URZ], RZ ;  /* 0x000000ff00ff99a7 */ /* 0x0007e4000810043f */
[----:B---3--:R-:W-:Y:S01]  /*a250*/  IMAD.IADD R0, R20, 0x1, -R19 ;  /* 0x0000000114007824 */ /* 0x008fe200078e0a13 */
[----:B--2---:R-:W-:Y:S06]  /*a260*/  @P2 BRA `(.L_x_2403) ;  /* 0x0000000000542947 */ /* 0x004fec0003800000 */
        /* <DEDUP_REMOVED lines=12> */
.L_x_2405:
[----:B------:R-:W-:-:S05]  /*a330*/  IMAD.U32 R201, RZ, RZ, UR22 ;  /* 0x00000016ffc97e24 */ /* 0x000fca000f8e00ff */
[----:B------:R-:W-:-:S13]  /*a340*/  ISETP.NE.AND P2, PT, R201, 0x1, PT ;  /* 0x00000001c900780c */ /* 0x000fda0003f45270 */
[----:B-1----:R-:W1:Y:S02]  /*a350*/  @P2 LDC.64 R6, c[0x0][0x9e8] ;  /* 0x00027a00ff062b82 */ /* 0x002e640000000a00 */
[----:B-1----:R-:W-:-:S05]  /*a360*/  @P2 IMAD.HI.U32 R6, R200, R6, RZ ;  /* 0x00000006c8062227 */ /* 0x002fca00078e00ff */
[----:B------:R-:W-:-:S07]  /*a370*/  @P2 SHF.R.U32.HI R200, RZ, R7, R6 ;  /* 0x00000007ffc82219 */ /* 0x000fce0000011606 */
.L_x_2406:
[----:B------:R-:W-:Y:S05]  /*a380*/  BSYNC B0 ;  /* 0x0000000000007941 */ /* 0x000fea0003800000 */
.L_x_2404:
[----:B------:R-:W-:-:S05]  /*a390*/  IMAD R200, R200, R201, R0 ;  /* 0x000000c9c8c87224 */ /* 0x000fca00078e0200 */
[----:B------:R-:W-:Y:S02]  /*a3a0*/  VIMNMX R12, R12, R200, !PT ;  /* 0x000000c80c0c7248 */ /* 0x000fe40007fe0100 */
[----:B------:R-:W-:-:S07]  /*a3b0*/  VIADDMNMX R13, R200, R201, R13, PT ;  /* 0x000000c9c80d7246 */ /* 0x000fce000380010d */
.L_x_2403:
[C---:B------:R-:W-:Y:S02]  /*a3c0*/  ISETP.GE.AND P2, PT, R20.reuse, 0x2, PT ;  /* 0x000000021400780c */ /* 0x040fe40003f46270 */
[----:B------:R-:W-:Y:S02]  /*a3d0*/  ISETP.GE.AND P6, PT, R20, 0xa, PT ;  /* 0x0000000a1400780c */ /* 0x000fe40003fc6270 */
[----:B------:R-:W-:Y:S02]  /*a3e0*/  ISETP.GT.AND P4, PT, R12, 0x1, !P2 ;  /* 0x000000010c00780c */ /* 0x000fe40005784270 */
[----:B------:R-:W-:Y:S02]  /*a3f0*/  ISETP.GE.AND P3, PT, R20, 0x9, PT ;  /* 0x000000091400780c */ /* 0x000fe40003f66270 */
[----:B------:R-:W-:Y:S02]  /*a400*/  ISETP.LT.OR P4, PT, R13, 0x2, P4 ;  /* 0x000000020d00780c */ /* 0x000fe40002781670 */
[----:B------:R-:W-:-:S02]  /*a410*/  LOP3.LUT R18, R18, 0xfffffffb, RZ, 0xc0, !PT ;  /* 0xfffffffb12127812 */ /* 0x000fc400078ec0ff */
        /* <DEDUP_REMOVED lines=147> */
.L_x_2409:
[----:B------:R-:W-:-:S05]  /*ad50*/  IMAD.U32 R13, RZ, RZ, UR22 ;  /* 0x00000016ff0d7e24 */ /* 0x000fca000f8e00ff */
[----:B------:R-:W-:-:S13]  /*ad60*/  ISETP.NE.AND P6, PT, R13, 0x1, PT ;  /* 0x000000010d00780c */ /* 0x000fda0003fc5270 */
[----:B-1----:R-:W1:Y:S02]  /*ad70*/  @P6 LDC.64 R6, c[0x0][0x9e8] ;  /* 0x00027a00ff066b82 */ /* 0x002e640000000a00 */
[----:B-1----:R-:W-:-:S05]  /*ad80*/  @P6 IMAD.HI.U32 R6, R12, R6, RZ ;  /* 0x000000060c066227 */ /* 0x002fca00078e00ff */
[----:B------:R-:W-:-:S07]  /*ad90*/  @P6 SHF.R.U32.HI R12, RZ, R7, R6 ;  /* 0x00000007ff0c6219 */ /* 0x000fce0000011606 */
.L_x_2410:
[----:B------:R-:W-:Y:S05]  /*ada0*/  BSYNC B0 ;  /* 0x0000000000007941 */ /* 0x000fea0003800000 */
.L_x_2408:
[----:B------:R-:W-:-:S05]  /*adb0*/  IMAD R0, R12, R13, R0 ;  /* 0x0000000d0c007224 */ /* 0x000fca00078e0200 */
[----:B------:R-:W-:Y:S02]  /*adc0*/  VIMNMX R14, R14, R0, !PT ;  /* 0x000000000e0e7248 */ /* 0x000fe40007fe0100 */
[----:B------:R-:W-:-:S07]  /*add0*/  VIADDMNMX R15, R0, R13, R15, PT ;  /* 0x0000000d000f7246 */ /* 0x000fce000380010f */
.L_x_2407:
[C---:B------:R-:W-:Y:S02]  /*ade0*/  ISETP.GT.AND P2, PT, R14.reuse, 0x1, !P2 ;  /* 0x000000010e00780c */ /* 0x040fe40005744270 */
[----:B------:R-:W-:Y:S02]  /*adf0*/  ISETP.GT.AND P3, PT, R14, 0x8, !P3 ;  /* 0x000000080e00780c */ /* 0x000fe40005f64270 */
[C---:B------:R-:W-:Y:S02]  /*ae00*/  ISETP.LT.OR P2, PT, R15.reuse, 0x2, P2 ;  /* 0x000000020f00780c */ /* 0x040fe40001741670 */
[----:B------:R-:W-:Y:S02]  /*ae10*/  ISETP.LT.OR P3, PT, R15, 0x9, P3 ;  /* 0x000000090f00780c */ /* 0x000fe40001f61670 */
[----:B------:R-:W-:Y:S02]  /*ae20*/  FSEL R155, R155, -INF , !P2 ;  /* 0xff8000009b9b7808 */ /* 0x000fe40005000000 */
[----:B------:R-:W-:-:S02]  /*ae30*/  LOP3.LUT P2, RZ, R18, 0x4, RZ, 0xc0, !PT ;  /* 0x0000000412ff7812 */ /* 0x000fc4000784c0ff */
[----:B------:R-:W-:Y:S02]  /*ae40*/  FSEL R158, R158, -INF , !P3 ;  /* 0xff8000009e9e7808 */ /* 0x000fe40005800000 */
[----:B------:R-:W-:Y:S02]  /*ae50*/  ISETP.GT.AND P2, PT, R14, 0x9, !P2 ;  /* 0x000000090e00780c */ /* 0x000fe40005744270 */
[----:B------:R-:W-:Y:S02]  /*ae60*/  LOP3.LUT P3, RZ, R18, 0x20000, RZ, 0xc0, !PT ;  /* 0x0002000012ff7812 */ /* 0x000fe4000786c0ff */
[----:B------:R-:W-:Y:S02]  /*ae70*/  ISETP.LT.OR P2, PT, R15, 0xa, P2 ;  /* 0x0000000a0f00780c */ /* 0x000fe40001741670 */
[----:B------:R-:W-:Y:S02]  /*ae80*/  FMNMX.FTZ R0, R152, R11, !PT ;  /* 0x0000000b98007209 */ /* 0x000fe40007810000 */
[----:B------:R-:W-:-:S02]  /*ae90*/  FSEL R159, R159, -INF , !P2 ;  /* 0xff8000009f9f7808 */ /* 0x000fc40005000000 */
[----:B------:R-:W-:Y:S02]  /*aea0*/  LOP3.LUT P2, RZ, R18, 0x8, RZ, 0xc0, !PT ;  /* 0x0000000812ff7812 */ /* 0x000fe4000784c0ff */
[----:B------:R-:W-:Y:S02]  /*aeb0*/  FMNMX.FTZ R0, R153, R0, !PT ;  /* 0x0000000099007209 */ /* 0x000fe40007810000 */
[----:B------:R-:W-:Y:S02]  /*aec0*/  ISETP.GT.AND P2, PT, R14, 0x10, !P2 ;  /* 0x000000100e00780c */ /* 0x000fe40005744270 */
[----:B------:R-:W-:Y:S02]  /*aed0*/  LOP3.LUT P6, RZ, R18, 0x10000, RZ, 0xc0, !PT ;  /* 0x0001000012ff7812 */ /* 0x000fe400078cc0ff */
        /* <DEDUP_REMOVED lines=53> */
[----:B------:R-:W-:Y:S01]  /*b230*/  LOP3.LUT P3, RZ, R18, 0x40, RZ, 0xc0, !PT ;  /* 0x0000004012ff7812 */ /* 0x000fe2000786c0ff */
[----:B------:R-:W2:Y:S01]  /*b240*/  SHFL.BFLY PT, R6, R0, 0x2, 0x1f ;  /* 0x0c401f0000067f89 */ /* 0x000ea200000e0000 */
[----:B------:R-:W-:Y:S02]  /*b250*/  FSEL R178, R178, -INF , !P2 ;  /* 0xff800000b2b27808 */ /* 0x000fe40005000000 */
[----:B------:R-:W-:-:S02]  /*b260*/  LOP3.LUT P2, RZ, R18, 0x200, RZ, 0xc0, !PT ;  /* 0x0000020012ff7812 */ /* 0x000fc4000784c0ff */
[----:B------:R-:W-:Y:S02]  /*b270*/  LOP3.LUT P6, RZ, R18, 0x20, RZ, 0xc0, !PT ;  /* 0x0000002012ff7812 */ /* 0x000fe400078cc0ff */
[C---:B------:R-:W-:Y:S02]  /*b280*/  ISETP.GT.AND P2, PT, R14.reuse, 0x31, !P2 ;  /* 0x000000310e00780c */ /* 0x040fe40005744270 */
[C---:B------:R-:W-:Y:S02]  /*b290*/  ISETP.GT.AND P4, PT, R14.reuse, 0x51, !P4 ;  /* 0x000000510e00780c */ /* 0x040fe40006784270 */
[----:B------:R-:W-:Y:S02]  /*b2a0*/  ISETP.LT.OR P2, PT, R15, 0x32, P2 ;  /* 0x000000320f00780c */ /* 0x000fe40001741670 */
[----:B------:R-:W-:Y:S02]  /*b2b0*/  ISETP.GT.AND P5, PT, R14, 0x58, !P5 ;  /* 0x000000580e00780c */ /* 0x000fe40006fa4270 */
[----:B------:R-:W-:-:S02]  /*b2c0*/  FSEL R179, R179, -INF , !P2 ;  /* 0xff800000b3b37808 */ /* 0x000fc40005000000 */
[----:B------:R-:W-:Y:S02]  /*b2d0*/  LOP3.LUT P2, RZ, R18, 0x100, RZ, 0xc0, !PT ;  /* 0x0000010012ff7812 */ /* 0x000fe4000784c0ff */
[C---:B------:R-:W-:Y:S02]  /*b2e0*/  ISETP.LT.OR P4, PT, R15.reuse, 0x52, P4 ;  /* 0x000000520f00780c */ /* 0x040fe40002781670 */
[----:B------:R-:W-:Y:S02]  /*b2f0*/  ISETP.GT.AND P2, PT, R14, 0x38, !P2 ;  /* 0x000000380e00780c */ /* 0x000fe40005744270 */
[C---:B------:R-:W-:Y:S02]  /*b300*/  ISETP.LT.OR P5, PT, R15.reuse, 0x59, P5 ;  /* 0x000000590f00780c */ /* 0x040fe40002fa1670 */
[----:B------:R-:W-:Y:S02]  /*b310*/  ISETP.LT.OR P2, PT, R15, 0x39, P2 ;  /* 0x000000390f00780c */ /* 0x000fe40001741670 */
[----:B--2---:R-:W-:-:S02]  /*b320*/  FMNMX.FTZ R0, R0, R6, !PT ;  /* 0x0000000600007209 */ /* 0x004fc40007810000 */
[----:B------:R-:W-:Y:S02]  /*b330*/  FSEL R182, R182, -INF , !P2 ;  /* 0xff800000b6b67808 */ /* 0x000fe40005000000 */
[----:B------:R-:W-:Y:S01]  /*b340*/  LOP3.LUT P2, RZ, R18, 0x80, RZ, 0xc0, !PT ;  /* 0x0000008012ff7812 */ /* 0x000fe2000784c0ff */
[----:B------:R-:W2:Y:S01]  /*b350*/  SHFL.BFLY PT, R6, R0, 0x1, 0x1f ;  /* 0x0c201f0000067f89 */ /* 0x000ea200000e0000 */
[----:B------:R-:W-:Y:S02]  /*b360*/  FSEL R195, R195, -INF , !P4 ;  /* 0xff800000c3c37808 */ /* 0x000fe40006000000 */
[----:B------:R-:W-:Y:S02]  /*b370*/  ISETP.GT.AND P2, PT, R14, 0x39, !P2 ;  /* 0x000000390e00780c */ /* 0x000fe40005744270 */
[----:B------:R-:W-:Y:S02]  /*b380*/  FSEL R198, R198, -INF , !P5 ;  /* 0xff800000c6c67808 */ /* 0x000fe40006800000 */
[----:B------:R-:W-:-:S04]  /*b390*/  ISETP.LT.OR P2, PT, R15, 0x3a, P2 ;  /* 0x0000003a0f00780c */ /* 0x000fc80001741670 */
[----:B------:R-:W-:Y:S02]  /*b3a0*/  FSEL R183, R183, -INF , !P2 ;  /* 0xff800000b7b77808 */ /* 0x000fe40005000000 */
[----:B------:R-:W-:Y:S02]  /*b3b0*/  ISETP.GT.AND P2, PT, R14, 0x40, !P3 ;  /* 0x000000400e00780c */ /* 0x000fe40005f44270 */
[----:B------:R-:W-:Y:S02]  /*b3c0*/  LOP3.LUT P3, RZ, R18, 0x10, RZ, 0xc0, !PT ;  /* 0x0000001012ff7812 */ /* 0x000fe4000786c0ff */
[----:B------:R-:W-:Y:S02]  /*b3d0*/  ISETP.LT.OR P2, PT, R15, 0x41, P2 ;  /* 0x000000410f00780c */ /* 0x000fe40001741670 */
[----:B------:R-:W-:Y:S02]  /*b3e0*/  ISETP.GT.AND P3, PT, R14, 0x50, !P3 ;  /* 0x000000500e00780c */ /* 0x000fe40005f64270 */
[----:B------:R-:W-:-:S02]  /*b3f0*/  FSEL R186, R186, -INF , !P2 ;  /* 0xff800000baba7808 */ /* 0x000fc40005000000 */
[----:B------:R-:W-:Y:S02]  /*b400*/  ISETP.GT.AND P2, PT, R14, 0x41, !P6 ;  /* 0x000000410e00780c */ /* 0x000fe40007744270 */
[----:B--2---:R-:W-:Y:S02]  /*b410*/  FMNMX.FTZ R0, R0, R6, !PT ;  /* 0x0000000600007209 */ /* 0x004fe40007810000 */
[----:B------:R-:W-:Y:S02]  /*b420*/  ISETP.LT.OR P2, PT, R15, 0x42, P2 ;  /* 0x000000420f00780c */ /* 0x000fe40001741670 */
[----:B------:R-:W-:Y:S01]  /*b430*/  LOP3.LUT P6, RZ, R18, 0x40000, RZ, 0xc0, !PT ;  /* 0x0004000012ff7812 */ /* 0x000fe200078cc0ff */
[C---:B------:R-:W-:Y:S01]  /*b440*/  FMUL.FTZ R6, R0.reuse, UR7 ;  /* 0x0000000700067c20 */ /* 0x040fe20008410000 */
[----:B------:R-:W-:Y:S02]  /*b450*/  FSEL R187, R187, -INF , !P2 ;  /* 0xff800000bbbb7808 */ /* 0x000fe40005000000 */
[----:B------:R-:W-:-:S02]  /*b460*/  FSETP.NEU.FTZ.AND P2, PT, R0, -INF , PT ;  /* 0xff8000000000780b */ /* 0x000fc40003f5d000 */
[----:B------:R-:W-:Y:S02]  /*b470*/  ISETP.LT.OR P3, PT, R15, 0x51, P3 ;  /* 0x000000510f00780c */ /* 0x000fe40001f61670 */
[----:B-1----:R-:W-:Y:S02]  /*b480*/  FSEL R7, R0, RZ, P2 ;  /* 0x000000ff00077208 */ /* 0x002fe40001000000 */
[----:B------:R-:W-:Y:S02]  /*b490*/  FSEL R6, R6, RZ, P2 ;  /* 0x000000ff06067208 */ /* 0x000fe40001000000 */
[----:B------:R-:W-:Y:S01]  /*b4a0*/  ISETP.GT.AND P2, PT, R14, 0x48, !P6 ;  /* 0x000000480e00780c */ /* 0x000fe20007744270 */
[----:B------:R-:W-:Y:S01]  /*b4b0*/  FADD.FTZ R7, -R7, R11 ;  /* 0x0000000b07077221 */ /* 0x000fe20000010100 */
        /* <DEDUP_REMOVED lines=33> */
[----:B------:R-:W-:Y:S01]  /*b6d0*/  LOP3.LUT P2, RZ, R18, 0x80000, RZ, 0xc0, !PT ;  /* 0x0008000012ff7812 */ /* 0x000fe2000784c0ff */
[----:B------:R-:W-:Y:S01]  /*b6e0*/  MUFU.EX2 R152, R152 ;  /* 0x0000009800987308 */ /* 0x000fe20000000800 */
[----:B------:R-:W-:-:S02]  /*b6f0*/  FMNMX.FTZ R6, R155, R6, !PT ;  /* 0x000000069b067209 */ /* 0x000fc40007810000 */
[----:B------:R-:W-:Y:S02]  /*b700*/  ISETP.GT.AND P2, PT, R14, 0x49, !P2 ;  /* 0x000000490e00780c */ /* 0x000fe40005744270 */
[----:B------:R-:W-:Y:S02]  /*b710*/  FMNMX.FTZ R6, R158, R6, !PT ;  /* 0x000000069e067209 */ /* 0x000fe40007810000 */
[----:B------:R-:W-:Y:S01]  /*b720*/  ISETP.LT.OR P2, PT, R15, 0x4a, P2 ;  /* 0x0000004a0f00780c */ /* 0x000fe20001741670 */
[----:B------:R-:W1:Y:S01]  /*b730*/  MUFU.EX2 R7, R7 ;  /* 0x0000000700077308 */ /* 0x000e620000000800 */
[----:B------:R-:W-:Y:S02]  /*b740*/  FMNMX.FTZ R6, R159, R6, !PT ;  /* 0x000000069f067209 */ /* 0x000fe40007810000 */
[----:B------:R-:W-:Y:S02]  /*b750*/  FSEL R191, R191, -INF , !P2 ;  /* 0xff800000bfbf7808 */ /* 0x000fe40005000000 */
[----:B------:R-:W-:-:S02]  /*b760*/  FMNMX.FTZ R6, R162, R6, !PT ;  /* 0x00000006a2067209 */ /* 0x000fc40007810000 */
[----:B------:R-:W-:Y:S01]  /*b770*/  FSEL R194, R194, -INF , !P3 ;  /* 0xff800000c2c27808 */ /* 0x000fe20005800000 */
[----:B------:R-:W2:Y:S01]  /*b780*/  MUFU.EX2 R153, R153 ;  /* 0x0000009900997308 */ /* 0x000ea20000000800 */
[----:B------:R-:W-:Y:S02]  /*b790*/  FMNMX.FTZ R6, R163, R6, !PT ;  /* 0x00000006a3067209 */ /* 0x000fe40007810000 */
[----:B------:R-:W-:Y:S02]  /*b7a0*/  ISETP.GT.AND P6, PT, R14, 0x59, !P6 ;  /* 0x000000590e00780c */ /* 0x000fe400077c4270 */
[----:B------:R-:W-:Y:S02]  /*b7b0*/  FMNMX.FTZ R6, R166, R6, !PT ;  /* 0x00000006a6067209 */ /* 0x000fe40007810000 */
[----:B------:R-:W-:Y:S01]  /*b7c0*/  ISETP.LT.OR P6, PT, R15, 0x5a, P6 ;  /* 0x0000005a0f00780c */ /* 0x000fe200037c1670 */
[----:B------:R-:W3:Y:S01]  /*b7d0*/  MUFU.EX2 R156, R156 ;  /* 0x0000009c009c7308 */ /* 0x000ee20000000800 */
[----:B------:R-:W-:Y:S01]  /*b7e0*/  FMNMX.FTZ R6, R167, R6, !PT ;  /* 0x00000006a7067209 */ /* 0x000fe20007810000 */
[----:B-1----:R-:W-:Y:S01]  /*b7f0*/  FFMA.FTZ R3, R7, R3, R152 ;  /* 0x0000000307037223 */ /* 0x002fe20000010098 */
[----:B------:R-:W-:Y:S01]  /*b800*/  FSEL R199, R199, -INF , !P6 ;  /* 0xff800000c7c77808 */ /* 0x000fe20007000000 */
[-C--:B------:R-:W-:Y:S01]  /*b810*/  FMUL.FTZ R24, R24, R7.reuse ;  /* 0x0000000718187220 */ /* 0x080fe20000410000 */
[----:B------:R-:W-:Y:S01]  /*b820*/  FMNMX.FTZ R6, R170, R6, !PT ;  /* 0x00000006aa067209 */ /* 0x000fe20007810000 */
[-C--:B------:R-:W-:Y:S01]  /*b830*/  FMUL.FTZ R25, R25, R7.reuse ;  /* 0x0000000719197220 */ /* 0x080fe20000410000 */
[-C--:B------:R-:W-:Y:S01]  /*b840*/  FMUL.FTZ R28, R28, R7.reuse ;  /* 0x000000071c1c7220 */ /* 0x080fe20000410000 */
[----:B------:R-:W1:Y:S01]  /*b850*/  MUFU.EX2 R157, R157 ;  /* 0x0000009d009d7308 */ /* 0x000e620000000800 */
[----:B------:R-:W-:Y:S01]  /*b860*/  FMNMX.FTZ R6, R171, R6, !PT ;  /* 0x00000006ab067209 */ /* 0x000fe20007810000 */
[C---:B--2---:R-:W-:Y:S01]  /*b870*/  FADD.FTZ R3, R153.reuse, R3 ;  /* 0x0000000399037221 */ /* 0x044fe20000010000 */
[----:B------:R-:W-:Y:S01]  /*b880*/  F2FP.F16.F32.PACK_AB R152, R153, R152 ;  /* 0x000000989998723e */ /* 0x000fe200000000ff */
[-C--:B------:R-:W-:Y:S01]  /*b890*/  FMUL.FTZ R29, R29, R7.reuse ;  /* 0x000000071d1d7220 */ /* 0x080fe20000410000 */
[----:B------:R-:W-:Y:S01]  /*b8a0*/  FMNMX.FTZ R6, R174, R6, !PT ;  /* 0x00000006ae067209 */ /* 0x000fe20007810000 */
[-C--:B------:R-:W-:Y:S01]  /*b8b0*/  FMUL.FTZ R32, R32, R7.reuse ;  /* 0x0000000720207220 */ /* 0x080fe20000410000 */
[-C--:B------:R-:W-:Y:S01]  /*b8c0*/  FMUL.FTZ R33, R33, R7.reuse ;  /* 0x0000000721217220 */ /* 0x080fe20000410000 */
[----:B------:R-:W2:Y:S01]  /*b8d0*/  MUFU.EX2 R160, R160 ;  /* 0x000000a000a07308 */ /* 0x000ea20000000800 */
[----:B------:R-:W-:Y:S01]  /*b8e0*/  FMNMX.FTZ R6, R175, R6, !PT ;  /* 0x00000006af067209 */ /* 0x000fe20007810000 */
[----:B---3--:R-:W-:Y:S01]  /*b8f0*/  FADD.FTZ R3, R156, R3 ;  /* 0x000000039c037221 */ /* 0x008fe20000010000 */
[-C--:B------:R-:W-:Y:S01]  /*b900*/  FMUL.FTZ R36, R36, R7.reuse ;  /* 0x0000000724247220 */ /* 0x080fe20000410000 */
[-C--:B------:R-:W-:Y:S01]  /*b910*/  FMUL.FTZ R37, R37, R7.reuse ;  /* 0x0000000725257220 */ /* 0x080fe20000410000 */
[----:B------:R-:W-:Y:S01]  /*b920*/  FMNMX.FTZ R6, R178, R6, !PT ;  /* 0x00000006b2067209 */ /* 0x000fe20007810000 */
[-C--:B------:R-:W-:Y:S01]  /*b930*/  FMUL.FTZ R40, R40, R7.reuse ;  /* 0x0000000728287220 */ /* 0x080fe20000410000 */
[-C--:B------:R-:W-:Y:S01]  /*b940*/  FMUL.FTZ R41, R41, R7.reuse ;  /* 0x0000000729297220 */ /* 0x080fe20000410000 */
[----:B------:R-:W3:Y:S01]  /*b950*/  MUFU.EX2 R161, R161 ;  /* 0x000000a100a17308 */ /* 0x000ee20000000800 */
[----:B------:R-:W-:Y:S01]  /*b960*/  FMNMX.FTZ R6, R179, R6, !PT ;  /* 0x00000006b3067209 */ /* 0x000fe20007810000 */
[----:B-1----:R-:W-:Y:S01]  /*b970*/  FADD.FTZ R3, R157, R3 ;  /* 0x000000039d037221 */ /* 0x002fe20000010000 */
[-C--:B------:R-:W-:Y:S01]  /*b980*/  FMUL.FTZ R44, R44, R7.reuse ;  /* 0x000000072c2c7220 */ /* 0x080fe20000410000 */
[-C--:B------:R-:W-:Y:S01]  /*b990*/  FMUL.FTZ R45, R45, R7.reuse ;  /* 0x000000072d2d7220 */ /* 0x080fe20000410000 */
[----:B------:R-:W-:Y:S01]  /*b9a0*/  FMNMX.FTZ R6, R182, R6, !PT ;  /* 0x00000006b6067209 */ /* 0x000fe20007810000 */
[-C--:B------:R-:W-:Y:S01]  /*b9b0*/  FMUL.FTZ R48, R48, R7.reuse ;  /* 0x0000000730307220 */ /* 0x080fe20000410000 */
[-C--:B------:R-:W-:Y:S01]  /*b9c0*/  FMUL.FTZ R49, R49, R7.reuse ;  /* 0x0000000731317220 */ /* 0x080fe20000410000 */
[----:B------:R-:W1:Y:S01]  /*b9d0*/  MUFU.EX2 R164, R164 ;  /* 0x000000a400a47308 */ /* 0x000e620000000800 */
[----:B------:R-:W-:Y:S01]  /*b9e0*/  FMNMX.FTZ R6, R183, R6, !PT ;  /* 0x00000006b7067209 */ /* 0x000fe20007810000 */
[----:B--2---:R-:W-:Y:S01]  /*b9f0*/  FADD.FTZ R3, R160, R3 ;  /* 0x00000003a0037221 */ /* 0x004fe20000010000 */
[-C--:B------:R-:W-:Y:S01]  /*ba00*/  FMUL.FTZ R52, R52, R7.reuse ;  /* 0x0000000734347220 */ /* 0x080fe20000410000 */
        /* <DEDUP_REMOVED lines=33> */
[-C--:B------:R-:W-:Y:S01]  /*bc20*/  FMUL.FTZ R88, R88, R7.reuse ;  /* 0x0000000758587220 */ /* 0x080fe20000410000 */
[----:B------:R-:W3:Y:S01]  /*bc30*/  SHFL.BFLY PT, R11, R6, 0x2, 0x1f ;  /* 0x0c401f00060b7f89 */ /* 0x000ee200000e0000 */
[-C--:B------:R-:W-:Y:S01]  /*bc40*/  FMUL.FTZ R89, R89, R7.reuse ;  /* 0x0000000759597220 */ /* 0x080fe20000410000 */
[----:B------:R-:W4:Y:S01]  /*bc50*/  MUFU.EX2 R173, R173 ;  /* 0x000000ad00ad7308 */ /* 0x000f220000000800 */
        /* <DEDUP_REMOVED lines=20> */
[----:B------:R-:W-:Y:S01]  /*bda0*/  FMUL.FTZ R121, R121, R7 ;  /* 0x0000000779797220 */ /* 0x000fe20000410000 */
[----:B---3--:R-:W-:Y:S01]  /*bdb0*/  FMNMX.FTZ R6, R6, R11, !PT ;  /* 0x0000000b06067209 */ /* 0x008fe20007810000 */
[-C--:B------:R-:W-:Y:S01]  /*bdc0*/  FMUL.FTZ R124, R124, R7.reuse ;  /* 0x000000077c7c7220 */ /* 0x080fe20000410000 */
[----:B------:R-:W3:Y:S01]  /*bdd0*/  MUFU.EX2 R180, R180 ;  /* 0x000000b400b47308 */ /* 0x000ee20000000800 */
[----:B-1----:R-:W-:Y:S01]  /*bde0*/  FADD.FTZ R3, R176, R3 ;  /* 0x00000003b0037221 */ /* 0x002fe20000010000 */
[-C--:B------:R-:W-:Y:S01]  /*bdf0*/  FMUL.FTZ R125, R125, R7.reuse ;  /* 0x000000077d7d7220 */ /* 0x080fe20000410000 */
[----:B------:R-:W1:Y:S01]  /*be00*/  SHFL.BFLY PT, R11, R6, 0x1, 0x1f ;  /* 0x0c201f00060b7f89 */ /* 0x000e6200000e0000 */
[-C--:B------:R-:W-:Y:S01]  /*be10*/  FMUL.FTZ R128, R128, R7.reuse ;  /* 0x0000000780807220 */ /* 0x080fe20000410000 */
        /* <DEDUP_REMOVED lines=14> */
[----:B------:R-:W-:-:S05]  /*bf00*/  FMUL.FTZ R149, R149, R7 ;  /* 0x0000000795957220 */ /* 0x000fca0000410000 */
[----:B------:R-:W3:Y:S01]  /*bf10*/  MUFU.EX2 R185, R185 ;  /* 0x000000b900b97308 */ /* 0x000ee20000000800 */
[----:B----4-:R-:W-:Y:S01]  /*bf20*/  FADD.FTZ R3, R181, R3 ;  /* 0x00000003b5037221 */ /* 0x010fe20000010000 */
[----:B-1----:R-:W-:-:S04]  /*bf30*/  FMNMX.FTZ R6, R6, R11, !PT ;  /* 0x0000000b06067209 */ /* 0x002fc80007810000 */
[C---:B------:R-:W-:Y:S01]  /*bf40*/  FSETP.NEU.FTZ.AND P2, PT, R6.reuse, -INF , PT ;  /* 0xff8000000600780b */ /* 0x040fe20003f5d000 */
[----:B------:R-:W-:Y:S01]  /*bf50*/  FMUL.FTZ R12, R6, UR7 ;  /* 0x00000007060c7c20 */ /* 0x000fe20008410000 */
[----:B------:R-:W1:Y:S01]  /*bf60*/  MUFU.EX2 R188, R188 ;  /* 0x000000bc00bc7308 */ /* 0x000e620000000800 */
[----:B--2---:R-:W-:-:S03]  /*bf70*/  FADD.FTZ R3, R184, R3 ;  /* 0x00000003b8037221 */ /* 0x004fc60000010000 */
[----:B------:R-:W-:-:S04]  /*bf80*/  FSEL R12, R12, RZ, P2 ;  /* 0x000000ff0c0c7208 */ /* 0x000fc80001000000 */
[----:B------:R-:W2:Y:S01]  /*bf90*/  MUFU.EX2 R189, R189 ;  /* 0x000000bd00bd7308 */ /* 0x000ea20000000800 */
        /* <DEDUP_REMOVED lines=16> */
[----:B----4-:R-:W-:Y:S01]  /*c0a0*/  FSEL R163, R6, RZ, P2 ;  /* 0x000000ff06a37208 */ /* 0x010fe20001000000 */
        /* <DEDUP_REMOVED lines=14> */
[----:B------:R-:W4:Y:S01]  /*c190*/  MUFU.EX2 R10, R10 ;  /* 0x0000000a000a7308 */ /* 0x000f220000000800 */
[--C-:B------:R-:W-:Y:S01]  /*c1a0*/  FFMA.FTZ R195, R195, UR7, -R12.reuse ;  /* 0x00000007c3c37c23 */ /* 0x100fe2000801080c */
[----:B------:R-:W-:Y:S01]  /*c1b0*/  F2FP.F16.F32.PACK_AB R162, R173, R172 ;  /* 0x000000acada2723e */ /* 0x000fe200000000ff */
[--C-:B------:R-:W-:Y:S01]  /*c1c0*/  FFMA.FTZ R198, R198, UR7, -R12.reuse ;  /* 0x00000007c6c67c23 */ /* 0x100fe2000801080c */
[----:B---3--:R-:W-:Y:S01]  /*c1d0*/  FADD.FTZ R3, R185, R3 ;  /* 0x00000003b9037221 */ /* 0x008fe20000010000 */
[----:B------:R-:W-:Y:S01]  /*c1e0*/  FFMA.FTZ R12, R199, UR7, -R12 ;  /* 0x00000007c70c7c23 */ /* 0x000fe2000801080c */
[----:B------:R-:W-:-:S02]  /*c1f0*/  F2FP.F16.F32.PACK_AB R164, R177, R176 ;  /* 0x000000b0b1a4723e */ /* 0x000fc400000000ff */
[----:B------:R-:W3:Y:S01]  /*c200*/  MUFU.EX2 R20, R20 ;  /* 0x0000001400147308 */ /* 0x000ee20000000800 */
[----:B-1----:R-:W-:Y:S01]  /*c210*/  FADD.FTZ R3, R188, R3 ;  /* 0x00000003bc037221 */ /* 0x002fe20000010000 */
[----:B------:R-:W-:Y:S02]  /*c220*/  F2FP.F16.F32.PACK_AB R166, R181, R180 ;  /* 0x000000b4b5a6723e */ /* 0x000fe400000000ff */
[----:B------:R-:W-:Y:S01]  /*c230*/  F2FP.F16.F32.PACK_AB R168, R185, R184 ;  /* 0x000000b8b9a8723e */ /* 0x000fe200000000ff */
[C---:B--2---:R-:W-:Y:S01]  /*c240*/  FADD.FTZ R3, R189.reuse, R3 ;  /* 0x00000003bd037221 */ /* 0x044fe20000010000 */
[----:B------:R-:W-:Y:S02]  /*c250*/  F2FP.F16.F32.PACK_AB R170, R189, R188 ;  /* 0x000000bcbdaa723e */ /* 0x000fe400000000ff */
[----:B------:R-:W1:Y:S01]  /*c260*/  MUFU.EX2 R155, R159 ;  /* 0x0000009f009b7308 */ /* 0x000e620000000800 */
[----:B----4-:R-:W-:Y:S01]  /*c270*/  FFMA.FTZ R2, R10, R2, R21 ;  /* 0x000000020a027223 */ /* 0x010fe20000010015 */
        /* <DEDUP_REMOVED lines=130> */
.L_x_2411:
[----:B------:R1:W2:Y:S01]  /*caa0*/  SYNCS.PHASECHK.TRANS64.TRYWAIT P2, [UR21+0x22850], R8 ;  /* 0x02285008ff0075a7 */ /* 0x0002a20008040155 */
[----:B------:R-:W-:Y:S05]  /*cab0*/  @!P0 BRA `(.L_x_2412) ;  /* 0x0000000000048947 */ /* 0x000fea0003800000 */
[----:B------:R-:W-:Y:S01]  /*cac0*/  BPT.TRAP 0x1 ;  /* 0x000000040000795c */ /* 0x000fe20000300000 */
.L_x_2412:
[----:B--2---:R-:W-:Y:S05]  /*cad0*/  @P2 BRA `(.L_x_2413) ;  /* 0x0000000000082947 */ /* 0x004fea0003800000 */
[----:B------:R-:W2:Y:S02]  /*cae0*/  SYNCS.PHASECHK.TRANS64.TRYWAIT P2, [UR21+0x22850], R8 ;  /* 0x02285008ff0075a7 */ /* 0x000ea40008040155 */
[----:B--2---:R-:W-:Y:S05]  /*caf0*/  @!P2 BRA `(.L_x_2414) ;  /* 0x000000c80004a947 */ /* 0x004fea0003800000 */
.L_x_2413:
[----:B------:R-:W3:Y:S01]  /*cb00*/  S2R R7, SR_TID.X ;  /* 0x0000000000077919 */ /* 0x000ee20000002100 */
[----:B------:R-:W-:Y:S01]  /*cb10*/  UIMAD UR14, UR37, 0xc00, UR6 ;  /* 0x00000c00250e78a4 */ /* 0x000fe2000f8e0206 */
[----:B------:R-:W-:Y:S01]  /*cb20*/  ISETP.GT.AND P2, PT, R5, UR43, PT ;  /* 0x0000002b05007c0c */ /* 0x000fe2000bf44270 */
[----:B------:R-:W-:Y:S01]  /*cb30*/  UMOV UR11, 0x40000040 ;  /* 0x40000040000b7882 */ /* 0x000fe20000000000 */
[----:B--2---:R-:W-:Y:S02]  /*cb40*/  @!P1 VIADD R9, R9, 0x22860 ;  /* 0x0002286009099836 */ /* 0x004fe40000000000 */
[----:B------:R-:W-:Y:S02]  /*cb50*/  VIADD R5, R5, 0xffffffff ;  /* 0xffffffff05057836 */ /* 0x000fe40000000000 */
[----:B------:R-:W-:Y:S01]  /*cb60*/  UMOV UR10, UR14 ;  /* 0x0000000e000a7c82 */ /* 0x000fe20008000000 */
[----:B------:R-:W-:Y:S01]  /*cb70*/  @!P1 PRMT R9, RZ, 0x654, R9 ;  /* 0x00000654ff099816 */ /* 0x000fe20000000009 */
[----:B------:R-:W-:-:S02]  /*cb80*/  IMAD.MOV.U32 R10, RZ, RZ, R6 ;  /* 0x000000ffff0a7224 */ /* 0x000fc400078e0006 */
[----:B------:R-:W-:Y:S01]  /*cb90*/  IMAD.MOV.U32 R11, RZ, RZ, R0 ;  /* 0x000000ffff0b7224 */ /* 0x000fe200078e0000 */
[----:B---3--:R-:W-:-:S05]  /*cba0*/  SHF.R.U32.HI R7, RZ, 0x7, R7 ;  /* 0x00000007ff077819 */ /* 0x008fca0000011607 */
[----:B------:R-:W-:-:S05]  /*cbb0*/  VIADD R7, R7, 0x8 ;  /* 0x0000000807077836 */ /* 0x000fca0000000000 */
        /* <DEDUP_REMOVED lines=36> */
.L_x_2398:
[----:B01----:R-:W0:Y:S01]  /*ce00*/  SHFL.BFLY PT, R8, R3, 0x2, 0x1f ;  /* 0x0c401f0003087f89 */ /* 0x003e2200000e0000 */
[----:B------:R-:W-:Y:S01]  /*ce10*/  UIADD3 UR37, UR37, 0x1, URZ ;  /* 0x0000000125257890 */ /* 0x000fe2000fffe03f */
[----:B------:R1:W-:Y:S06]  /*ce20*/  BAR.ARV R4, 0x100 ;  /* 0x000400040000751d */ /* 0x0003ec0000002000 */
[----:B------:R-:W-:Y:S02]  /*ce30*/  UISETP.NE.AND UP0, UPT, UR37, 0x2, UPT ;  /* 0x000000022500788c */ /* 0x000fe4000bf05270 */
[----:B------:R-:W-:Y:S06]  /*ce40*/  BAR.ARV 0x8, 0x180 ;  /* 0x0206000000007b1d */ /* 0x000fec0000002000 */
[----:B-1----:R-:W-:Y:S01]  /*ce50*/  IMAD.MOV.U32 R4, RZ, RZ, -0x800000 ;  /* 0xff800000ff047424 */ /* 0x002fe200078e00ff */
[----:B------:R-:W-:Y:S01]  /*ce60*/  USEL UR4, URZ, 0x1, UP0 ;  /* 0x000000013f047887 */ /* 0x000fe20008000000 */
[----:B---3--:R-:W1:Y:S01]  /*ce70*/  SHFL.BFLY PT, R7, R2, 0x2, 0x1f ;  /* 0x0c401f0002077f89 */ /* 0x008e6200000e0000 */
[----:B------:R-:W-:Y:S01]  /*ce80*/  PLOP3.LUT P0, PT, PT, PT, PT, 0x8, 0x0 ;  /* 0x000000000000781c */ /* 0x000fe20003f0e170 */
[----:B------:R-:W-:Y:S01]  /*ce90*/  UIADD3 UR39, UR39, 0x1, URZ ;  /* 0x0000000127277890 */ /* 0x000fe2000fffe03f */
[----:B0-----:R-:W-:Y:S01]  /*cea0*/  FADD.FTZ R8, R8, R3 ;  /* 0x0000000308087221 */ /* 0x001fe20000010000 */
[----:B------:R-:W-:-:S02]  /*ceb0*/  USEL UR37, UR37, URZ, UP0 ;  /* 0x0000003f25257287 */ /* 0x000fc40008000000 */
[----:B------:R-:W-:Y:S02]  /*cec0*/  ULOP3.LUT UR38, UR38, UR4, URZ, 0x3c, !UPT ;  /* 0x0000000426267292 */ /* 0x000fe4000f8e3c3f */
[----:B------:R-:W0:Y:S01]  /*ced0*/  SHFL.BFLY PT, R5, R8, 0x1, 0x1f ;  /* 0x0c201f0008057f89 */ /* 0x000e2200000e0000 */
[----:B-1----:R-:W-:Y:S01]  /*cee0*/  FADD.FTZ R9, R7, R2 ;  /* 0x0000000207097221 */ /* 0x002fe20000010000 */
[----:B------:R-:W-:Y:S02]  /*cef0*/  IMAD.MOV.U32 R7, RZ, RZ, RZ ;  /* 0x000000ffff077224 */ /* 0x000fe400078e00ff */
[----:B------:R-:W-:Y:S02]  /*cf00*/  IMAD.MOV.U32 R2, RZ, RZ, RZ ;  /* 0x000000ffff027224 */ /* 0x000fe400078e00ff */
[----:B--2---:R-:W1:Y:S01]  /*cf10*/  SHFL.BFLY PT, R10, R9, 0x1, 0x1f ;  /* 0x0c201f00090a7f89 */ /* 0x004e6200000e0000 */
[----:B0-----:R-:W-:Y:S01]  /*cf20*/  FADD.FTZ R11, R8, R5 ;  /* 0x00000005080b7221 */ /* 0x001fe20000010000 */
[----:B------:R-:W-:-:S04]  /*cf30*/  IMAD.U32 R8, RZ, RZ, UR7 ;  /* 0x00000007ff087e24 */ /* 0x000fc8000f8e00ff */
[----:B------:R-:W-:-:S13]  /*cf40*/  FSETP.NE.FTZ.AND P1, PT, R11, RZ, PT ;  /* 0x000000ff0b00720b */ /* 0x000fda0003f35000 */
[----:B------:R-:W0:Y:S01]  /*cf50*/  @P1 MUFU.RCP R7, R11 ;  /* 0x0000000b00071308 */ /* 0x000e220000001000 */
[----:B------:R-:W-:Y:S01]  /*cf60*/  @P1 FMUL.FTZ R8, R8, 0.69314718246459960938 ;  /* 0x3f31721808081820 */ /* 0x000fe20000410000 */
[----:B-1----:R-:W-:-:S05]  /*cf70*/  FADD.FTZ R3, R9, R10 ;  /* 0x0000000a09037221 */ /* 0x002fca0000010000 */
[----:B------:R-:W-:Y:S01]  /*cf80*/  FSETP.NE.FTZ.AND P2, PT, R3, RZ, PT ;  /* 0x000000ff0300720b */ /* 0x000fe20003f55000 */
[----:B------:R-:W1:Y:S01]  /*cf90*/  @P1 MUFU.LG2 R5, R11 ;  /* 0x0000000b00051308 */ /* 0x000e620000000c00 */
[-C--:B0-----:R-:W-:Y:S01]  /*cfa0*/  FMUL.FTZ R24, R24, R7.reuse ;  /* 0x0000000718187220 */ /* 0x081fe20000410000 */
        /* <DEDUP_REMOVED lines=10> */
[----:B------:R2:W3:Y:S01]  /*d050*/  @P2 MUFU.RCP R2, R3 ;  /* 0x0000000300022308 */ /* 0x0004e20000001000 */
        /* <DEDUP_REMOVED lines=57> */
[----:B--2---:R-:W-:Y:S02]  /*d3f0*/  IMAD.MOV.U32 R3, RZ, RZ, -0x800000 ;  /* 0xff800000ff037424 */ /* 0x004fe400078e00ff */
[----:B------:R-:W-:Y:S01]  /*d400*/  @P2 FMUL.FTZ R7, R7, 0.69314718246459960938 ;  /* 0x3f31721807072820 */ /* 0x000fe20000410000 */
        /* <DEDUP_REMOVED lines=66> */
.L_x_2345:
[----:B------:R-:W0:Y:S08]  /*d830*/  S2UR UR5, SR_CgaCtaId ;  /* 0x00000000000579c3 */ /* 0x000e300000008800 */
[----:B------:R-:W-:Y:S06]  /*d840*/  BAR.SYNC.DEFER_BLOCKING 0x5, 0x180 ;  /* 0x0146000000007b1d */ /* 0x000fec0000010000 */
[----:B------:R-:W-:Y:S01]  /*d850*/  UMOV UR4, 0x400 ;  /* 0x0000040000047882 */ /* 0x000fe20000000000 */
[----:B------:R-:W-:Y:S01]  /*d860*/  BSSY B0, `(.L_x_2416) ;  /* 0x000045a000007945 */ /* 0x000fe20003800000 */
[----:B0-----:R-:W-:-:S09]  /*d870*/  ULEA UR9, UR5, UR4, 0x18 ;  /* 0x0000000405097291 */ /* 0x001fd2000f8ec03f */
[----:B------:R-:W0:Y:S02]  /*d880*/  LDS.128 R8, [UR9+0x228d0] ;  /* 0x0228d009ff087984 */ /* 0x000e240008000c00 */
[----:B0-----:R-:W-:Y:S02]  /*d890*/  R2UR UR4, R9 ;  /* 0x00000000090472ca */ /* 0x001fe400000e0000 */
[----:B------:R-:W-:Y:S01]  /*d8a0*/  R2UR UR5, R11 ;  /* 0x000000000b0572ca */ /* 0x000fe200000e0000 */
[----:B------:R-:W-:Y:S06]  /*d8b0*/  BAR.ARV 0x4, 0x180 ;  /* 0x0106000000007b1d */ /* 0x000fec0000002000 */
[----:B------:R-:W-:Y:S08]  /*d8c0*/  @P0 BRA `(.L_x_2417) ;  /* 0x0000003400b00947 */ /* 0x000ff00003800000 */
[----:B------:R-:W2:Y:S01]  /*d8d0*/  LDL R0, [R1+0x60] ;  /* 0x0000600001007983 */ /* 0x000ea20000100800 */
[----:B------:R-:W0:Y:S01]  /*d8e0*/  S2UR UR8, SR_SWINHI ;  /* 0x00000000000879c3 */ /* 0x000e220000002f00 */
[----:B------:R-:W-:Y:S01]  /*d8f0*/  IMAD.MOV.U32 R160, RZ, RZ, 0x2 ;  /* 0x00000002ffa07424 */ /* 0x000fe200078e00ff */
[----:B------:R-:W-:Y:S01]  /*d900*/  F2FP.F16.F32.PACK_AB R156, R25, R24 ;  /* 0x00000018199c723e */ /* 0x000fe200000000ff */
[----:B------:R-:W-:Y:S01]  /*d910*/  ULDC UR11, c[0x0][0xbe8] ;  /* 0x0002fa00000b7ab9 */ /* 0x000fe20000000800 */
[----:B------:R-:W-:Y:S02]  /*d920*/  F2FP.F16.F32.PACK_AB R157, R27, R26 ;  /* 0x0000001a1b9d723e */ /* 0x000fe400000000ff */
[----:B------:R-:W-:Y:S02]  /*d930*/  F2FP.F16.F32.PACK_AB R158, R29, R28 ;  /* 0x0000001c1d9e723e */ /* 0x000fe400000000ff */
[----:B------:R-:W-:Y:S02]  /*d940*/  F2FP.F16.F32.PACK_AB R159, R31, R30 ;  /* 0x0000001e1f9f723e */ /* 0x000fe400000000ff */
[----:B------:R-:W-:-:S02]  /*d950*/  F2FP.F16.F32.PACK_AB R14, R37, R36 ;  /* 0x00000024250e723e */ /* 0x000fc400000000ff */
[----:B------:R-:W-:Y:S02]  /*d960*/  F2FP.F16.F32.PACK_AB R15, R39, R38 ;  /* 0x00000026270f723e */ /* 0x000fe400000000ff */
[----:B------:R-:W-:Y:S02]  /*d970*/  F2FP.F16.F32.PACK_AB R152, R41, R40 ;  /* 0x000000282998723e */ /* 0x000fe400000000ff */
[----:B------:R-:W-:Y:S02]  /*d980*/  F2FP.F16.F32.PACK_AB R153, R43, R42 ;  /* 0x0000002a2b99723e */ /* 0x000fe400000000ff */
[----:B------:R-:W-:Y:S02]  /*d990*/  F2FP.F16.F32.PACK_AB R154, R45, R44 ;  /* 0x0000002c2d9a723e */ /* 0x000fe400000000ff */
[----:B------:R-:W-:Y:S01]  /*d9a0*/  F2FP.F16.F32.PACK_AB R155, R47, R46 ;  /* 0x0000002e2f9b723e */ /* 0x000fe200000000ff */
[----:B------:R-:W-:Y:S01]  /*d9b0*/  UMOV UR6, UR9 ;  /* 0x0000000900067c82 */ /* 0x000fe20008000000 */
[----:B0-----:R-:W-:Y:S01]  /*d9c0*/  UMOV UR7, UR8 ;  /* 0x0000000800077c82 */ /* 0x001fe20008000000 */
[----:B------:R-:W-:Y:S01]  /*d9d0*/  BAR.SYNC.DEFER_BLOCKING 0x1, 0x100 ;  /* 0x0044000000007b1d */ /* 0x000fe20000010000 */
[----:B--2---:R-:W-:-:S03]  /*d9e0*/  IMAD.WIDE R160, R0, R160, UR6 ;  /* 0x0000000600a07e25 */ /* 0x004fc6000f8e02a0 */
[C---:B------:R-:W-:Y:S02]  /*d9f0*/  LOP3.LUT R13, R160.reuse, 0x380, RZ, 0xc0, !PT ;  /* 0x00000380a00d7812 */ /* 0x040fe400078ec0ff */
[C---:B------:R-:W-:Y:S02]  /*da00*/  IADD3 R9, P2, R160.reuse, 0x20, RZ ;  /* 0x00000020a0097810 */ /* 0x040fe40007f5e0ff */
[----:B------:R-:W-:Y:S02]  /*da10*/  SHF.R.U64 R13, R13, 0x3, RZ ;  /* 0x000000030d0d7819 */ /* 0x000fe400000012ff */
[C---:B------:R-:W-:Y:S02]  /*da20*/  IADD3 R7, P0, R160.reuse, 0xc020, RZ ;  /* 0x0000c020a0077810 */ /* 0x040fe40007f1e0ff */
[----:B------:R-:W-:Y:S02]  /*da30*/  IADD3 R5, P1, R160, 0x40, RZ ;  /* 0x00000040a0057810 */ /* 0x000fe40007f3e0ff */
[----:B------:R-:W-:-:S02]  /*da40*/  LOP3.LUT R8, R9, 0x380, RZ, 0xc0, !PT ;  /* 0x0000038009087812 */ /* 0x000fc400078ec0ff */
[----:B------:R-:W-:Y:S01]  /*da50*/  LOP3.LUT R12, R13, R160, RZ, 0x3c, !PT ;  /* 0x000000a00d0c7212 */ /* 0x000fe200078e3cff */
[----:B------:R-:W-:Y:S01]  /*da60*/  IMAD.MOV.U32 R13, RZ, RZ, R161 ;  /* 0x000000ffff0d7224 */ /* 0x000fe200078e00a1 */
[----:B------:R-:W-:Y:S02]  /*da70*/  IADD3 R163, P5, R160, 0xc040, RZ ;  /* 0x0000c040a0a37810 */ /* 0x000fe40007fbe0ff */
[----:B------:R-:W-:Y:S02]  /*da80*/  LOP3.LUT R6, R7, 0x380, RZ, 0xc0, !PT ;  /* 0x0000038007067812 */ /* 0x000fe400078ec0ff */
[----:B------:R-:W-:Y:S02]  /*da90*/  LOP3.LUT R2, R5, 0x380, RZ, 0xc0, !PT ;  /* 0x0000038005027812 */ /* 0x000fe400078ec0ff */
[----:B------:R-:W-:Y:S02]  /*daa0*/  SHF.R.U64 R8, R8, 0x3, RZ ;  /* 0x0000000308087819 */ /* 0x000fe400000012ff */
[----:B------:R-:W-:-:S02]  /*dab0*/  LOP3.LUT R162, R163, 0x380, RZ, 0xc0, !PT ;  /* 0x00000380a3a27812 */ /* 0x000fc400078ec0ff */
[----:B------:R-:W-:Y:S02]  /*dac0*/  SHF.R.U64 R6, R6, 0x3, RZ ;  /* 0x0000000306067819 */ /* 0x000fe400000012ff */
[----:B------:R-:W-:Y:S01]  /*dad0*/  MOV R0, R12 ;  /* 0x0000000c00007202 */ /* 0x000fe20000000f00 */
[--C-:B------:R-:W-:Y:S01]  /*dae0*/  IMAD.X R13, RZ, RZ, R161.reuse, P1 ;  /* 0x000000ffff0d7224 */ /* 0x100fe200008e06a1 */
[----:B------:R-:W-:Y:S02]  /*daf0*/  SHF.R.U64 R12, R2, 0x3, RZ ;  /* 0x00000003020c7819 */ /* 0x000fe400000012ff */
[----:B------:R-:W-:Y:S01]  /*db00*/  LOP3.LUT R8, R8, R9, RZ, 0x3c, !PT ;  /* 0x0000000908087212 */ /* 0x000fe200078e3cff */
[----:B------:R-:W-:Y:S01]  /*db10*/  IMAD.X R9, RZ, RZ, R161, P2 ;  /* 0x000000ffff097224 */ /* 0x000fe200010e06a1 */
[----:B------:R-:W-:Y:S01]  /*db20*/  SHF.R.U64 R162, R162, 0x3, RZ ;  /* 0x00000003a2a27819 */ /* 0x000fe200000012ff */
[----:B------:R0:W-:Y:S01]  /*db30*/  STSM.16.M88.4 [R0], R156 ;  /* 0x0000009c00007844 */ /* 0x0001e20000000200 */
[----:B------:R-:W-:-:S02]  /*db40*/  LOP3.LUT R6, R6, R7, RZ, 0x3c, !PT ;  /* 0x0000000706067212 */ /* 0x000fc400078e3cff */
[----:B------:R-:W-:Y:S02]  /*db50*/  LOP3.LUT R12, R12, R5, RZ, 0x3c, !PT ;  /* 0x000000050c0c7212 */ /* 0x000fe400078e3cff */
[----:B------:R-:W-:Y:S02]  /*db60*/  IADD3 R7, P3, R160, 0xc000, RZ ;  /* 0x0000c000a0077810 */ /* 0x000fe40007f7e0ff */
[----:B------:R-:W-:Y:S01]  /*db70*/  LOP3.LUT R162, R162, R163, RZ, 0x3c, !PT ;  /* 0x000000a3a2a27212 */ /* 0x000fe200078e3cff */
[----:B------:R-:W-:Y:S01]  /*db80*/  IMAD.X R163, RZ, RZ, R161, P5 ;  /* 0x000000ffffa37224 */ /* 0x000fe200028e06a1 */
[----:B------:R-:W-:Y:S02]  /*db90*/  MOV R5, R8 ;  /* 0x0000000800057202 */ /* 0x000fe40000000f00 */
[----:B------:R-:W-:Y:S02]  /*dba0*/  MOV R9, R12 ;  /* 0x0000000c00097202 */ /* 0x000fe40000000f00 */
[----:B------:R-:W-:-:S02]  /*dbb0*/  LOP3.LUT R8, R7, 0x380, RZ, 0xc0, !PT ;  /* 0x0000038007087812 */ /* 0x000fc400078ec0ff */
[----:B------:R-:W-:Y:S02]  /*dbc0*/  F2FP.F16.F32.PACK_AB R12, R33, R32 ;  /* 0x00000020210c723e */ /* 0x000fe400000000ff */
[----:B------:R-:W-:Y:S02]  /*dbd0*/  F2FP.F16.F32.PACK_AB R13, R35, R34 ;  /* 0x00000022230d723e */ /* 0x000fe400000000ff */
[----:B0-----:R-:W-:Y:S02]  /*dbe0*/  IADD3 R0, P5, R160, 0x4020, RZ ;  /* 0x00004020a0007810 */ /* 0x001fe40007fbe0ff */
[----:B------:R-:W-:Y:S01]  /*dbf0*/  SHF.R.U64 R8, R8, 0x3, RZ ;  /* 0x0000000308087819 */ /* 0x000fe200000012ff */
[----:B------:R0:W-:Y:S01]  /*dc00*/  STSM.16.M88.4 [R5], R12 ;  /* 0x0000000c05007844 */ /* 0x0001e20000000200 */
[----:B------:R-:W-:Y:S01]  /*dc10*/  IADD3 R171, P4, R160, 0xc060, RZ ;  /* 0x0000c060a0ab7810 */ /* 0x000fe20007f9e0ff */
[----:B------:R-:W-:Y:S01]  /*dc20*/  IMAD.X R159, RZ, RZ, R161, P5 ;  /* 0x000000ffff9f7224 */ /* 0x000fe200028e06a1 */
[----:B------:R-:W-:Y:S01]  /*dc30*/  LOP3.LUT R8, R8, R7, RZ, 0x3c, !PT ;  /* 0x0000000708087212 */ /* 0x000fe200078e3cff */
[----:B------:R1:W-:Y:S01]  /*dc40*/  STSM.16.M88.4 [R9], R152 ;  /* 0x0000009809007844 */ /* 0x0003e20000000200 */
[----:B------:R-:W-:-:S02]  /*dc50*/  IADD3 R7, P6, R160, 0x4040, RZ ;  /* 0x00004040a0077810 */ /* 0x000fc40007fde0ff */
[----:B------:R-:W-:Y:S02]  /*dc60*/  LOP3.LUT R170, R171, 0x380, RZ, 0xc0, !PT ;  /* 0x00000380abaa7812 */ /* 0x000fe400078ec0ff */
[C---:B------:R-:W-:Y:S01]  /*dc70*/  IADD3 R17, P2, R160.reuse, 0x8060, RZ ;  /* 0x00008060a0117810 */ /* 0x040fe20007f5e0ff */
[----:B------:R-:W-:Y:S01]  /*dc80*/  IMAD.X R157, RZ, RZ, R161, P6 ;  /* 0x000000ffff9d7224 */ /* 0x000fe200030e06a1 */
[----:B------:R-:W-:Y:S02]  /*dc90*/  IADD3 R2, P6, R160, 0x4000, RZ ;  /* 0x00004000a0027810 */ /* 0x000fe40007fde0ff */
[----:B------:R-:W-:Y:S02]  /*dca0*/  SHF.R.U64 R170, R170, 0x3, RZ ;  /* 0x00000003aaaa7819 */ /* 0x000fe400000012ff */
[C---:B------:R-:W-:Y:S02]  /*dcb0*/  IADD3 R21, P1, R160.reuse, 0x8040, RZ ;  /* 0x00008040a0157810 */ /* 0x040fe40007f3e0ff */
[----:B0-----:R-:W-:-:S02]  /*dcc0*/  IADD3 R5, P5, R160, 0x60, RZ ;  /* 0x00000060a0057810 */ /* 0x001fc40007fbe0ff */
[----:B------:R-:W-:Y:S01]  /*dcd0*/  LOP3.LUT R14, R7, 0x380, RZ, 0xc0, !PT ;  /* 0x00000380070e7812 */ /* 0x000fe200078ec0ff */
[--C-:B-1----:R-:W-:Y:S01]  /*dce0*/  IMAD.X R153, RZ, RZ, R161.reuse, P6 ;  /* 0x000000ffff997224 */ /* 0x102fe200030e06a1 */
[----:B------:R-:W-:Y:S01]  /*dcf0*/  LOP3.LUT R12, R5, 0x380, RZ, 0xc0, !PT ;  /* 0x00000380050c7812 */ /* 0x000fe200078ec0ff */
[--C-:B------:R-:W-:Y:S01]  /*dd00*/  IMAD.X R13, RZ, RZ, R161.reuse, P5 ;  /* 0x000000ffff0d7224 */ /* 0x100fe200028e06a1 */
[----:B------:R-:W-:Y:S01]  /*dd10*/  SHF.R.U64 R14, R14, 0x3, RZ ;  /* 0x000000030e0e7819 */ /* 0x000fe200000012ff */
[----:B------:R-:W-:Y:S01]  /*dd20*/  IMAD.X R9, RZ, RZ, R161, P3 ;  /* 0x000000ffff097224 */ /* 0x000fe200018e06a1 */
[----:B------:R-:W-:Y:S02]  /*dd30*/  SHF.R.U64 R12, R12, 0x3, RZ ;  /* 0x000000030c0c7819 */ /* 0x000fe400000012ff */
[----:B------:R-:W-:Y:S02]  /*dd40*/  LOP3.LUT R156, R14, R7, RZ, 0x3c, !PT ;  /* 0x000000070e9c7212 */ /* 0x000fe400078e3cff */
[----:B------:R-:W-:-:S02]  /*dd50*/  LOP3.LUT R12, R12, R5, RZ, 0x3c, !PT ;  /* 0x000000050c0c7212 */ /* 0x000fc400078e3cff */
[----:B------:R-:W-:Y:S02]  /*dd60*/  LOP3.LUT R5, R2, 0x380, RZ, 0xc0, !PT ;  /* 0x0000038002057812 */ /* 0x000fe400078ec0ff */
[----:B------:R-:W-:Y:S02]  /*dd70*/  IADD3 R169, P5, R160, 0x4060, RZ ;  /* 0x00004060a0a97810 */ /* 0x000fe40007fbe0ff */
[----:B------:R-:W-:Y:S02]  /*dd80*/  LOP3.LUT R7, R0, 0x380, RZ, 0xc0, !PT ;  /* 0x0000038000077812 */ /* 0x000fe400078ec0ff */
[----:B------:R-:W-:Y:S01]  /*dd90*/  LOP3.LUT R170, R170, R171, RZ, 0x3c, !PT ;  /* 0x000000abaaaa7212 */ /* 0x000fe200078e3cff */
[----:B------:R-:W-:Y:S01]  /*dda0*/  IMAD.X R171, RZ, RZ, R161, P4 ;  /* 0x000000ffffab7224 */ /* 0x000fe200020e06a1 */
[----:B------:R-:W-:Y:S02]  /*ddb0*/  SHF.R.U64 R5, R5, 0x3, RZ ;  /* 0x0000000305057819 */ /* 0x000fe400000012ff */
[----:B------:R-:W-:-:S02]  /*ddc0*/  IADD3 R165, P4, R160, 0x8020, RZ ;  /* 0x00008020a0a57810 */ /* 0x000fc40007f9e0ff */
[----:B------:R-:W-:Y:S02]  /*ddd0*/  IADD3 R167, P6, R160, 0x8000, RZ ;  /* 0x00008000a0a77810 */ /* 0x000fe40007fde0ff */
[----:B------:R-:W-:Y:S02]  /*dde0*/  LOP3.LUT R168, R169, 0x380, RZ, 0xc0, !PT ;  /* 0x00000380a9a87812 */ /* 0x000fe400078ec0ff */
[----:B------:R-:W-:Y:S02]  /*ddf0*/  SHF.R.U64 R7, R7, 0x3, RZ ;  /* 0x0000000307077819 */ /* 0x000fe400000012ff */
[----:B------:R-:W-:Y:S02]  /*de00*/  LOP3.LUT R152, R5, R2, RZ, 0x3c, !PT ;  /* 0x0000000205987212 */ /* 0x000fe400078e3cff */
[----:B------:R-:W-:Y:S02]  /*de10*/  LOP3.LUT R16, R17, 0x380, RZ, 0xc0, !PT ;  /* 0x0000038011107812 */ /* 0x000fe400078ec0ff */
[----:B------:R-:W-:-:S02]  /*de20*/  LOP3.LUT R20, R21, 0x380, RZ, 0xc0, !PT ;  /* 0x0000038015147812 */ /* 0x000fc400078ec0ff */
[----:B------:R-:W-:Y:S02]  /*de30*/  LOP3.LUT R164, R165, 0x380, RZ, 0xc0, !PT ;  /* 0x00000380a5a47812 */ /* 0x000fe400078ec0ff */
[----:B------:R-:W-:Y:S02]  /*de40*/  LOP3.LUT R166, R167, 0x380, RZ, 0xc0, !PT ;  /* 0x00000380a7a67812 */ /* 0x000fe400078ec0ff */
[----:B------:R-:W-:Y:S02]  /*de50*/  SHF.R.U64 R168, R168, 0x3, RZ ;  /* 0x00000003a8a87819 */ /* 0x000fe400000012ff */
[----:B------:R-:W-:Y:S02]  /*de60*/  LOP3.LUT R158, R7, R0, RZ, 0x3c, !PT ;  /* 0x00000000079e7212 */ /* 0x000fe400078e3cff */
[----:B------:R-:W-:Y:S02]  /*de70*/  MOV R7, R12 ;  /* 0x0000000c00077202 */ /* 0x000fe40000000f00 */
[----:B------:R-:W-:-:S02]  /*de80*/  F2FP.F16.F32.PACK_AB R12, R49, R48 ;  /* 0x00000030310c723e */ /* 0x000fc400000000ff */
[----:B------:R-:W-:Y:S02]  /*de90*/  F2FP.F16.F32.PACK_AB R13, R51, R50 ;  /* 0x00000032330d723e */ /* 0x000fe400000000ff */
[----:B------:R-:W-:Y:S02]  /*dea0*/  F2FP.F16.F32.PACK_AB R14, R53, R52 ;  /* 0x00000034350e723e */ /* 0x000fe400000000ff */
[----:B------:R-:W-:Y:S02]  /*deb0*/  F2FP.F16.F32.PACK_AB R15, R55, R54 ;  /* 0x00000036370f723e */ /* 0x000fe400000000ff */
[----:B------:R-:W-:Y:S02]  /*dec0*/  MOV R160, R152 ;  /* 0x0000009800a07202 */ /* 0x000fe40000000f00 */
[----:B------:R-:W-:Y:S01]  /*ded0*/  SHF.R.U64 R16, R16, 0x3, RZ ;  /* 0x0000000310107819 */ /* 0x000fe200000012ff */
[----:B------:R0:W-:Y:S01]  /*dee0*/  STSM.16.M88.4 [R7], R12 ;  /* 0x0000000c07007844 */ /* 0x0001e20000000200 */
[----:B------:R-:W-:-:S02]  /*def0*/  SHF.R.U64 R20, R20, 0x3, RZ ;  /* 0x0000000314147819 */ /* 0x000fc400000012ff */
[----:B------:R-:W-:Y:S02]  /*df00*/  SHF.R.U64 R164, R164, 0x3, RZ ;  /* 0x00000003a4a47819 */ /* 0x000fe400000012ff */
[----:B------:R-:W-:Y:S02]  /*df10*/  SHF.R.U64 R166, R166, 0x3, RZ ;  /* 0x00000003a6a67819 */ /* 0x000fe400000012ff */
[----:B------:R-:W-:Y:S02]  /*df20*/  F2FP.F16.F32.PACK_AB R152, R57, R56 ;  /* 0x000000383998723e */ /* 0x000fe400000000ff */
[----:B------:R-:W-:Y:S02]  /*df30*/  F2FP.F16.F32.PACK_AB R153, R59, R58 ;  /* 0x0000003a3b99723e */ /* 0x000fe400000000ff */
[----:B------:R-:W-:Y:S02]  /*df40*/  F2FP.F16.F32.PACK_AB R154, R61, R60 ;  /* 0x0000003c3d9a723e */ /* 0x000fe400000000ff */
[----:B------:R-:W-:-:S02]  /*df50*/  F2FP.F16.F32.PACK_AB R155, R63, R62 ;  /* 0x0000003e3f9b723e */ /* 0x000fc400000000ff */
[----:B------:R-:W-:Y:S01]  /*df60*/  LOP3.LUT R168, R168, R169, RZ, 0x3c, !PT ;  /* 0x000000a9a8a87212 */ /* 0x000fe200078e3cff */
[--C-:B------:R-:W-:Y:S01]  /*df70*/  IMAD.X R169, RZ, RZ, R161.reuse, P5 ;  /* 0x000000ffffa97224 */ /* 0x100fe200028e06a1 */
[----:B------:R-:W-:Y:S01]  /*df80*/  LOP3.LUT R16, R16, R17, RZ, 0x3c, !PT ;  /* 0x0000001110107212 */ /* 0x000fe200078e3cff */
[----:B------:R1:W-:Y:S01]  /*df90*/  STSM.16.M88.4 [R160], R152 ;  /* 0x00000098a0007844 */ /* 0x0003e20000000200 */
[----:B------:R-:W-:Y:S01]  /*dfa0*/  LOP3.LUT R20, R20, R21, RZ, 0x3c, !PT ;  /* 0x0000001514147212 */ /* 0x000fe200078e3cff */
[--C-:B0-----:R-:W-:Y:S01]  /*dfb0*/  IMAD.X R7, RZ, RZ, R161.reuse, P0 ;  /* 0x000000ffff077224 */ /* 0x101fe200000e06a1 */
[----:B------:R-:W-:Y:S01]  /*dfc0*/  LOP3.LUT R164, R164, R165, RZ, 0x3c, !PT ;  /* 0x000000a5a4a47212 */ /* 0x000fe200078e3cff */
[--C-:B------:R-:W-:Y:S01]  /*dfd0*/  IMAD.X R17, RZ, RZ, R161.reuse, P2 ;  /* 0x000000ffff117224 */ /* 0x100fe200010e06a1 */
[----:B------:R-:W-:Y:S01]  /*dfe0*/  LOP3.LUT R166, R166, R167, RZ, 0x3c, !PT ;  /* 0x000000a7a6a67212 */ /* 0x000fe200078e3cff */
[--C-:B------:R-:W-:Y:S01]  /*dff0*/  IMAD.X R21, RZ, RZ, R161.reuse, P1 ;  /* 0x000000ffff157224 */ /* 0x100fe200008e06a1 */
[----:B------:R-:W-:Y:S01]  /*e000*/  MOV R5, R156 ;  /* 0x0000009c00057202 */ /* 0x000fe20000000f00 */
[--C-:B------:R-:W-:Y:S01]  /*e010*/  IMAD.X R165, RZ, RZ, R161.reuse, P4 ;  /* 0x000000ffffa57224 */ /* 0x100fe200020e06a1 */
[----:B------:R-:W-:Y:S01]  /*e020*/  MOV R11, R158 ;  /* 0x0000009e000b7202 */ /* 0x000fe20000000f00 */
[----:B------:R-:W-:Y:S01]  /*e030*/  IMAD.X R167, RZ, RZ, R161, P6 ;  /* 0x000000ffffa77224 */ /* 0x000fe200030e06a1 */
[----:B------:R-:W-:-:S02]  /*e040*/  MOV R0, R162 ;  /* 0x000000a200007202 */ /* 0x000fc40000000f00 */
[----:B------:R-:W-:Y:S02]  /*e050*/  F2FP.F16.F32.PACK_AB R156, R65, R64 ;  /* 0x00000040419c723e */ /* 0x000fe400000000ff */
[----:B------:R-:W-:Y:S02]  /*e060*/  F2FP.F16.F32.PACK_AB R157, R67, R66 ;  /* 0x00000042439d723e */ /* 0x000fe400000000ff */
[----:B------:R-:W-:Y:S02]  /*e070*/  F2FP.F16.F32.PACK_AB R158, R69, R68 ;  /* 0x00000044459e723e */ /* 0x000fe400000000ff */
[----:B------:R-:W-:Y:S02]  /*e080*/  F2FP.F16.F32.PACK_AB R159, R71, R70 ;  /* 0x00000046479f723e */ /* 0x000fe400000000ff */
[----:B-1----:R-:W-:Y:S02]  /*e090*/  F2FP.F16.F32.PACK_AB R160, R73, R72 ;  /* 0x0000004849a0723e */ /* 0x002fe400000000ff */
[----:B------:R-:W-:Y:S01]  /*e0a0*/  F2FP.F16.F32.PACK_AB R161, R75, R74 ;  /* 0x0000004a4ba1723e */ /* 0x000fe200000000ff */
[----:B------:R0:W-:Y:S01]  /*e0b0*/  STSM.16.M88.4 [R11], R156 ;  /* 0x0000009c0b007844 */ /* 0x0001e20000000200 */
[----:B------:R-:W-:-:S02]  /*e0c0*/  F2FP.F16.F32.PACK_AB R162, R77, R76 ;  /* 0x0000004c4da2723e */ /* 0x000fc400000000ff */
[----:B------:R-:W-:Y:S02]  /*e0d0*/  F2FP.F16.F32.PACK_AB R163, R79, R78 ;  /* 0x0000004e4fa3723e */ /* 0x000fe400000000ff */
[----:B------:R-:W-:Y:S02]  /*e0e0*/  MOV R168, R168 ;  /* 0x000000a800a87202 */ /* 0x000fe40000000f00 */
[----:B------:R-:W-:Y:S01]  /*e0f0*/  F2FP.F16.F32.PACK_AB R12, R81, R80 ;  /* 0x00000050510c723e */ /* 0x000fe200000000ff */
[----:B------:R-:W-:Y:S01]  /*e100*/  STSM.16.M88.4 [R5], R160 ;  /* 0x000000a005007844 */ /* 0x000fe20000000200 */
[----:B------:R-:W-:Y:S02]  /*e110*/  F2FP.F16.F32.PACK_AB R13, R83, R82 ;  /* 0x00000052530d723e */ /* 0x000fe400000000ff */
[----:B------:R-:W-:Y:S02]  /*e120*/  F2FP.F16.F32.PACK_AB R14, R85, R84 ;  /* 0x00000054550e723e */ /* 0x000fe400000000ff */
[----:B------:R-:W-:-:S02]  /*e130*/  F2FP.F16.F32.PACK_AB R15, R87, R86 ;  /* 0x00000056570f723e */ /* 0x000fc400000000ff */
[----:B------:R-:W-:Y:S02]  /*e140*/  MOV R166, R166 ;  /* 0x000000a600a67202 */ /* 0x000fe40000000f00 */
[----:B0-----:R-:W-:Y:S01]  /*e150*/  MOV R11, R20 ;  /* 0x00000014000b7202 */ /* 0x001fe20000000f00 */
[----:B------:R0:W-:Y:S01]  /*e160*/  STSM.16.M88.4 [R168], R12 ;  /* 0x0000000ca8007844 */ /* 0x0001e20000000200 */
[----:B------:R-:W1:Y:S01]  /*e170*/  LDC.64 R20, c[0x0][0xc00] ;  /* 0x00030000ff147b82 */ /* 0x000e620000000a00 */
[----:B------:R-:W-:Y:S02]  /*e180*/  F2FP.F16.F32.PACK_AB R152, R89, R88 ;  /* 0x000000585998723e */ /* 0x000fe400000000ff */
[----:B------:R-:W-:Y:S02]  /*e190*/  F2FP.F16.F32.PACK_AB R153, R91, R90 ;  /* 0x0000005a5b99723e */ /* 0x000fe400000000ff */
[----:B------:R-:W-:Y:S02]  /*e1a0*/  F2FP.F16.F32.PACK_AB R154, R93, R92 ;  /* 0x0000005c5d9a723e */ /* 0x000fe400000000ff */
[----:B------:R-:W-:-:S02]  /*e1b0*/  F2FP.F16.F32.PACK_AB R155, R95, R94 ;  /* 0x0000005e5f9b723e */ /* 0x000fc400000000ff */
[----:B------:R-:W-:Y:S02]  /*e1c0*/  MOV R172, R164 ;  /* 0x000000a400ac7202 */ /* 0x000fe40000000f00 */
[----:B------:R-:W-:Y:S01]  /*e1d0*/  F2FP.F16.F32.PACK_AB R156, R97, R96 ;  /* 0x00000060619c723e */ /* 0x000fe200000000ff */
[----:B------:R2:W-:Y:S01]  /*e1e0*/  STSM.16.M88.4 [R166], R152 ;  /* 0x00000098a6007844 */ /* 0x0005e20000000200 */
[----:B------:R-:W-:Y:S01]  /*e1f0*/  F2FP.F16.F32.PACK_AB R157, R99, R98 ;  /* 0x00000062639d723e */ /* 0x000fe200000000ff */
[----:B0-----:R-:W0:Y:S01]  /*e200*/  LDC.64 R12, c[0x0][0xc08] ;  /* 0x00030200ff0c7b82 */ /* 0x001e220000000a00 */
[----:B------:R-:W-:Y:S02]  /*e210*/  F2FP.F16.F32.PACK_AB R158, R101, R100 ;  /* 0x00000064659e723e */ /* 0x000fe400000000ff */
[----:B------:R-:W-:Y:S02]  /*e220*/  F2FP.F16.F32.PACK_AB R159, R103, R102 ;  /* 0x00000066679f723e */ /* 0x000fe400000000ff */
[----:B------:R-:W-:-:S02]  /*e230*/  F2FP.F16.F32.PACK_AB R160, R105, R104 ;  /* 0x0000006869a0723e */ /* 0x000fc400000000ff */
[----:B------:R-:W-:Y:S01]  /*e240*/  F2FP.F16.F32.PACK_AB R161, R107, R106 ;  /* 0x0000006a6ba1723e */ /* 0x000fe200000000ff */
[----:B------:R-:W-:Y:S01]  /*e250*/  STSM.16.M88.4 [R172], R156 ;  /* 0x0000009cac007844 */ /* 0x000fe20000000200 */
[----:B------:R-:W-:Y:S02]  /*e260*/  F2FP.F16.F32.PACK_AB R162, R109, R108 ;  /* 0x0000006c6da2723e */ /* 0x000fe400000000ff */
[----:B------:R-:W-:Y:S02]  /*e270*/  F2FP.F16.F32.PACK_AB R163, R111, R110 ;  /* 0x0000006e6fa3723e */ /* 0x000fe400000000ff */
[----:B------:R-:W-:Y:S02]  /*e280*/  MOV R2, R170 ;  /* 0x000000aa00027202 */ /* 0x000fe40000000f00 */
[----:B------:R-:W-:Y:S01]  /*e290*/  MOV R5, R8 ;  /* 0x0000000800057202 */ /* 0x000fe20000000f00 */
[----:B------:R-:W-:Y:S01]  /*e2a0*/  STSM.16.M88.4 [R11], R160 ;  /* 0x000000a00b007844 */ /* 0x000fe20000000200 */
[----:B------:R-:W-:Y:S01]  /*e2b0*/  MOV R17, R16 ;  /* 0x0000001000117202 */ /* 0x000fe20000000f00 */
[----:B------:R-:W3:Y:S01]  /*e2c0*/  LDC.64 R8, c[0x0][0xc00] ;  /* 0x00030000ff087b82 */ /* 0x000ee20000000a00 */
[----:B------:R-:W-:-:S02]  /*e2d0*/  F2FP.F16.F32.PACK_AB R164, R113, R112 ;  /* 0x0000007071a4723e */ /* 0x000fc400000000ff */
[----:B------:R-:W-:Y:S02]  /*e2e0*/  F2FP.F16.F32.PACK_AB R165, R115, R114 ;  /* 0x0000007273a5723e */ /* 0x000fe400000000ff */
[----:B--2---:R-:W-:Y:S02]  /*e2f0*/  F2FP.F16.F32.PACK_AB R166, R117, R116 ;  /* 0x0000007475a6723e */ /* 0x004fe400000000ff */
[----:B0-----:R-:W-:Y:S02]  /*e300*/  ISETP.NE.U32.AND P0, PT, R12, RZ, PT ;  /* 0x000000ff0c00720c */ /* 0x001fe40003f05070 */
[----:B------:R-:W-:Y:S02]  /*e310*/  F2FP.F16.F32.PACK_AB R167, R119, R118 ;  /* 0x0000007677a7723e */ /* 0x000fe400000000ff */
[----:B------:R-:W-:Y:S02]  /*e320*/  F2FP.F16.F32.PACK_AB R168, R121, R120 ;  /* 0x0000007879a8723e */ /* 0x000fe400000000ff */
[----:B------:R-:W-:Y:S01]  /*e330*/  F2FP.F16.F32.PACK_AB R169, R123, R122 ;  /* 0x0000007a7ba9723e */ /* 0x000fe200000000ff */
[----:B------:R0:W-:Y:S01]  /*e340*/  STSM.16.M88.4 [R17], R164 ;  /* 0x000000a411007844 */ /* 0x0001e20000000200 */
[----:B------:R-:W-:-:S02]  /*e350*/  F2FP.F16.F32.PACK_AB R170, R125, R124 ;  /* 0x0000007c7daa723e */ /* 0x000fc400000000ff */
[----:B------:R-:W-:Y:S02]  /*e360*/  F2FP.F16.F32.PACK_AB R171, R127, R126 ;  /* 0x0000007e7fab723e */ /* 0x000fe400000000ff */
[----:B------:R-:W-:Y:S02]  /*e370*/  ISETP.NE.AND.EX P0, PT, R13, RZ, PT, P0 ;  /* 0x000000ff0d00720c */ /* 0x000fe40003f05300 */
[----:B------:R-:W-:Y:S01]  /*e380*/  MOV R16, R6 ;  /* 0x0000000600107202 */ /* 0x000fe20000000f00 */
[----:B------:R2:W-:Y:S01]  /*e390*/  STSM.16.M88.4 [R5], R168 ;  /* 0x000000a805007844 */ /* 0x0005e20000000200 */
[----:B------:R-:W-:Y:S01]  /*e3a0*/  F2FP.F16.F32.PACK_AB R12, R129, R128 ;  /* 0x00000080810c723e */ /* 0x000fe200000000ff */
[----:B---3--:R-:W-:Y:S01]  /*e3b0*/  IMAD.WIDE R6, R205, 0x4, R8 ;  /* 0x00000004cd067825 */ /* 0x008fe200078e0208 */
[----:B------:R-:W-:Y:S02]  /*e3c0*/  F2FP.F16.F32.PACK_AB R13, R131, R130 ;  /* 0x00000082830d723e */ /* 0x000fe400000000ff */
[----:B------:R-:W-:-:S02]  /*e3d0*/  F2FP.F16.F32.PACK_AB R14, R133, R132 ;  /* 0x00000084850e723e */ /* 0x000fc400000000ff */
[----:B------:R-:W-:Y:S01]  /*e3e0*/  F2FP.F16.F32.PACK_AB R15, R135, R134 ;  /* 0x00000086870f723e */ /* 0x000fe200000000ff */
[----:B0-----:R-:W0:Y:S01]  /*e3f0*/  LDC R17, c[0x0][0xad4] ;  /* 0x0002b500ff117b82 */ /* 0x001e220000000800 */
[----:B------:R-:W-:Y:S02]  /*e400*/  F2FP.F16.F32.PACK_AB R152, R137, R136 ;  /* 0x000000888998723e */ /* 0x000fe400000000ff */
[----:B------:R-:W-:Y:S01]  /*e410*/  F2FP.F16.F32.PACK_AB R153, R139, R138 ;  /* 0x0000008a8b99723e */ /* 0x000fe200000000ff */
[----:B------:R-:W-:Y:S01]  /*e420*/  STSM.16.M88.4 [R16], R12 ;  /* 0x0000000c10007844 */ /* 0x000fe20000000200 */
[----:B------:R-:W-:Y:S02]  /*e430*/  F2FP.F16.F32.PACK_AB R154, R141, R140 ;  /* 0x0000008c8d9a723e */ /* 0x000fe400000000ff */
[----:B------:R-:W-:Y:S01]  /*e440*/  F2FP.F16.F32.PACK_AB R155, R143, R142 ;  /* 0x0000008e8f9b723e */ /* 0x000fe200000000ff */
[----:B------:R-:W3:Y:S01]  /*e450*/  @P0 LDC.64 R8, c[0x0][0xc08] ;  /* 0x00030200ff080b82 */ /* 0x000ee20000000a00 */
[----:B------:R-:W-:Y:S01]  /*e460*/  F2FP.F16.F32.PACK_AB R156, R145, R144 ;  /* 0x00000090919c723e */ /* 0x000fe200000000ff */
[----:B--2---:R-:W-:Y:S01]  /*e470*/  IMAD.MOV.U32 R5, RZ, RZ, RZ ;  /* 0x000000ffff057224 */ /* 0x004fe200078e00ff */
[----:B------:R-:W-:Y:S01]  /*e480*/  F2FP.F16.F32.PACK_AB R157, R147, R146 ;  /* 0x00000092939d723e */ /* 0x000fe200000000ff */
[----:B------:R2:W-:Y:S01]  /*e490*/  STSM.16.M88.4 [R0], R152 ;  /* 0x0000009800007844 */ /* 0x0005e20000000200 */
[----:B------:R-:W-:-:S02]  /*e4a0*/  F2FP.F16.F32.PACK_AB R158, R149, R148 ;  /* 0x00000094959e723e */ /* 0x000fc400000000ff */
[----:B------:R-:W-:Y:S02]  /*e4b0*/  F2FP.F16.F32.PACK_AB R159, R151, R150 ;  /* 0x00000096979f723e */ /* 0x000fe400000000ff */
[----:B-1----:R-:W-:-:S03]  /*e4c0*/  ISETP.NE.U32.AND P1, PT, R20, RZ, PT ;  /* 0x000000ff1400720c */ /* 0x002fc60003f25070 */
[----:B------:R1:W-:Y:S01]  /*e4d0*/  STSM.16.M88.4 [R2], R156 ;  /* 0x0000009c02007844 */ /* 0x0003e20000000200 */
[----:B------:R-:W-:Y:S01]  /*e4e0*/  BAR.SYNC.DEFER_BLOCKING 0x1, 0x100 ;  /* 0x0044000000007b1d */ /* 0x000fe20000010000 */
[----:B------:R-:W-:Y:S01]  /*e4f0*/  ISETP.NE.AND.EX P1, PT, R21, RZ, PT, P1 ;  /* 0x000000ff1500720c */ /* 0x000fe20003f25310 */
[----:B---3--:R-:W-:-:S12]  /*e500*/  @P0 IMAD.WIDE R8, R205, 0x4, R8 ;  /* 0x00000004cd080825 */ /* 0x008fd800078e0208 */
[----:B------:R-:W3:Y:S04]  /*e510*/  @P1 LDG.E R5, desc[UR40][R6.64] ;  /* 0x0000002806051981 */ /* 0x000ee8000c1e1900 */
[----:B------:R4:W5:Y:S01]  /*e520*/  @P0 LDG.E R11, desc[UR40][R8.64] ;  /* 0x00000028080b0981 */ /* 0x000962000c1e1900 */
[----:B------:R-:W-:Y:S01]  /*e530*/  ISETP.NE.AND P2, PT, R204, RZ, PT ;  /* 0x000000ffcc00720c */ /* 0x000fe20003f45270 */
[----:B--2---:R-:W-:Y:S01]  /*e540*/  IMAD.MOV.U32 R0, RZ, RZ, 0x9b8 ;  /* 0x000009b8ff007424 */ /* 0x004fe200078e00ff */
[----:B------:R-:W-:Y:S01]  /*e550*/  UISETP.NE.AND UP0, UPT, UR11, 0x1, UPT ;  /* 0x000000010b00788c */ /* 0x000fe2000bf05270 */
[----:B------:R-:W-:Y:S01]  /*e560*/  VIADD R152, R22, UR42 ;  /* 0x0000002a16987c36 */ /* 0x000fe20008000000 */
[----:B0-----:R-:W-:Y:S02]  /*e570*/  SEL R17, R204, R17, P2 ;  /* 0x00000011cc117207 */ /* 0x001fe40001000000 */
[----:B------:R-:W-:Y:S01]  /*e580*/  ISETP.NE.U32.AND P2, PT, R20, RZ, PT ;  /* 0x000000ff1400720c */ /* 0x000fe20003f45070 */
[----:B------:R-:W-:Y:S01]  /*e590*/  IMAD.MOV.U32 R155, RZ, RZ, R152 ;  /* 0x000000ffff9b7224 */ /* 0x000fe200078e0098 */
[----:B------:R-:W-:-:S02]  /*e5a0*/  ISETP.GT.AND P3, PT, R17, 0x1, PT ;  /* 0x000000011100780c */ /* 0x000fc40003f64270 */
[----:B------:R-:W0:Y:S01]  /*e5b0*/  LDC.64 R16, c[0x0][0xba8] ;  /* 0x0002ea00ff107b82 */ /* 0x000e220000000a00 */
[----:B------:R-:W-:Y:S02]  /*e5c0*/  ISETP.NE.AND.EX P2, PT, R21, RZ, PT, P2 ;  /* 0x000000ff1500720c */ /* 0x000fe40003f45320 */
[----:B-1----:R-:W-:Y:S01]  /*e5d0*/  SEL R2, R0, 0x978, P3 ;  /* 0x0000097800027807 */ /* 0x002fe20001800000 */
[----:B------:R-:W-:Y:S01]  /*e5e0*/  @UP0 ULDC UR8, c[0x0][0xbec] ;  /* 0x0002fb0000080ab9 */ /* 0x000fe20000000800 */
[----:B------:R-:W-:Y:S01]  /*e5f0*/  SHF.R.S32.HI R0, RZ, 0x1f, R205 ;  /* 0x0000001fff007819 */ /* 0x000fe200000114cd */
[----:B------:R-:W-:Y:S01]  /*e600*/  @UP0 ULDC UR10, c[0x0][0xbf0] ;  /* 0x0002fc00000a0ab9 */ /* 0x000fe20000000800 */
[----:B------:R-:W-:Y:S01]  /*e610*/  SEL R205, R205, RZ, !P2 ;  /* 0x000000ffcdcd7207 */ /* 0x000fe20005000000 */
[----:B------:R-:W1:Y:S01]  /*e620*/  LDC.64 R12, c[0x0][R2+0x220] ;  /* 0x00008800020c7b82 */ /* 0x000e620000000a00 */
[----:B------:R-:W-:Y:S02]  /*e630*/  PLOP3.LUT P4, PT, PT, PT, UP0, 0x80, 0x0 ;  /* 0x000000000000781c */ /* 0x000fe40003f8f008 */
[----:B------:R-:W-:-:S02]  /*e640*/  SEL R21, R0, RZ, !P2 ;  /* 0x000000ff00157207 */ /* 0x000fc40005000000 */
[----:B------:R-:W-:-:S03]  /*e650*/  SEL R153, R234, RZ, P3 ;  /* 0x000000ffea997207 */ /* 0x000fc60001800000 */
[----:B----4-:R-:W2:Y:S08]  /*e660*/  LDC.64 R8, c[0x0][R2+0x218] ;  /* 0x0000860002087b82 */ /* 0x010eb00000000a00 */
[----:B------:R4:W4:Y:S01]  /*e670*/  LDC.64 R14, c[0x0][R2+0x228] ;  /* 0x00008a00020e7b82 */ /* 0x0009220000000a00 */
[----:B-1----:R-:W-:-:S07]  /*e680*/  IMAD R0, R13, R205, RZ ;  /* 0x000000cd0d007224 */ /* 0x002fce00078e02ff */
[----:B0-----:R-:W0:Y:S01]  /*e690*/  @!P3 LDC R16, c[0x0][0xb50] ;  /* 0x0002d400ff10bb82 */ /* 0x001e220000000800 */
[----:B------:R-:W-:Y:S02]  /*e6a0*/  IMAD R159, R12, R21, R0 ;  /* 0x000000150c9f7224 */ /* 0x000fe400078e0200 */
[----:B------:R-:W-:Y:S01]  /*e6b0*/  @P4 IMAD.HI.U32 R0, R152, UR8, RZ ;  /* 0x0000000898004c27 */ /* 0x000fe2000f8e00ff */
[----:B------:R-:W-:-:S04]  /*e6c0*/  ULDC UR8, c[0x0][0xa88] ;  /* 0x0002a20000087ab9 */ /* 0x000fc80000000800 */
[----:B------:R4:W1:Y:S01]  /*e6d0*/  LDC.64 R20, c[0x0][R2+0x210] ;  /* 0x0000840002147b82 */ /* 0x0008620000000a00 */
[-C--:B--2---:R-:W-:Y:S01]  /*e6e0*/  IMAD R157, R9, R23.reuse, RZ ;  /* 0x00000017099d7224 */ /* 0x084fe200078e02ff */
[----:B------:R-:W-:Y:S01]  /*e6f0*/  @P4 SHF.R.U32.HI R155, RZ, UR10, R0 ;  /* 0x0000000aff9b4c19 */ /* 0x000fe20008011600 */
[----:B------:R-:W-:-:S04]  /*e700*/  IMAD.WIDE.U32 R8, R8, R23, RZ ;  /* 0x0000001708087225 */ /* 0x000fc800078e00ff */
[----:B------:R-:W-:Y:S01]  /*e710*/  IMAD.WIDE.U32 R12, R12, R205, RZ ;  /* 0x000000cd0c0c7225 */ /* 0x000fe200078e00ff */
[----:B------:R-:W2:Y:S01]  /*e720*/  @!P3 LDC R17, c[0x0][0xb54] ;  /* 0x0002d500ff11bb82 */ /* 0x000ea20000000800 */
[----:B----4-:R-:W-:Y:S02]  /*e730*/  SHF.R.S32.HI R2, RZ, 0x1f, R155 ;  /* 0x0000001fff027819 */ /* 0x010fe4000001149b */
[----:B------:R-:W-:Y:S02]  /*e740*/  IMAD.IADD R157, R9, 0x1, R157 ;  /* 0x00000001099d7824 */ /* 0x000fe400078e029d */
[----:B------:R-:W-:Y:S02]  /*e750*/  IMAD.IADD R13, R13, 0x1, R159 ;  /* 0x000000010d0d7824 */ /* 0x000fe400078e029f */
[-C--:B------:R-:W-:Y:S02]  /*e760*/  IMAD R9, R15, R153.reuse, RZ ;  /* 0x000000990f097224 */ /* 0x080fe400078e02ff */
[----:B------:R-:W-:-:S04]  /*e770*/  IMAD.WIDE.U32 R14, R14, R153, RZ ;  /* 0x000000990e0e7225 */ /* 0x000fc800078e00ff */
[----:B------:R-:W-:Y:S01]  /*e780*/  IMAD.MOV R153, RZ, RZ, -R155 ;  /* 0x000000ffff997224 */ /* 0x000fe200078e0a9b */
[----:B---3--:R-:W-:Y:S01]  /*e790*/  IADD3 R8, P2, P5, R12, R8, R5 ;  /* 0x000000080c087210 */ /* 0x008fe20007d5e005 */
[----:B------:R-:W-:Y:S01]  /*e7a0*/  IMAD.IADD R12, R15, 0x1, R9 ;  /* 0x000000010f0c7824 */ /* 0x000fe200078e0209 */
[----:B------:R-:W-:Y:S01]  /*e7b0*/  SHF.R.S32.HI R0, RZ, 0x1f, R5 ;  /* 0x0000001fff007819 */ /* 0x000fe20000011405 */
[----:B------:R-:W-:Y:S01]  /*e7c0*/  IMAD R9, R153, UR11, R152 ;  /* 0x0000000b99097c24 */ /* 0x000fe2000f8e0298 */
[----:B-----5:R-:W-:Y:S02]  /*e7d0*/  @P0 R2UR UR8, R11 ;  /* 0x000000000b0802ca */ /* 0x020fe400000e0000 */
[----:B------:R-:W-:Y:S02]  /*e7e0*/  IADD3.X R13, R13, R157, R0, P2, P5 ;  /* 0x0000009d0d0d7210 */ /* 0x000fe400017ea400 */
[----:B------:R-:W-:-:S04]  /*e7f0*/  IADD3 R14, P2, P5, R155, R8, R14 ;  /* 0x000000089b0e7210 */ /* 0x000fc80007d5e00e */
[----:B------:R-:W-:Y:S01]  /*e800*/  IADD3.X R15, R2, R13, R12, P2, P5 ;  /* 0x0000000d020f7210 */ /* 0x000fe200017ea40c */
[-C--:B-1----:R-:W-:Y:S01]  /*e810*/  IMAD R2, R21, R9.reuse, RZ ;  /* 0x0000000915027224 */ /* 0x082fe200078e02ff */
[----:B------:R-:W-:Y:S01]  /*e820*/  SHF.R.S32.HI R13, RZ, 0x1f, R9 ;  /* 0x0000001fff0d7819 */ /* 0x000fe20000011409 */
[----:B------:R-:W-:-:S04]  /*e830*/  IMAD.WIDE.U32 R14, R20, R9, R14 ;  /* 0x00000009140e7225 */ /* 0x000fc800078e000e */
[----:B------:R-:W-:Y:S01]  /*e840*/  IMAD R13, R20, R13, R2 ;  /* 0x0000000d140d7224 */ /* 0x000fe200078e0202 */
[----:B0-----:R-:W-:-:S03]  /*e850*/  LEA R16, P2, R14, R16, 0x2 ;  /* 0x000000100e107211 */ /* 0x001fc600078410ff */
[----:B------:R-:W-:-:S05]  /*e860*/  IMAD.IADD R2, R15, 0x1, R13 ;  /* 0x000000010f027824 */ /* 0x000fca00078e020d */
[----:B--2---:R-:W-:Y:S01]  /*e870*/  LEA.HI.X R2, R14, R17, R2, 0x2, P2 ;  /* 0x000000110e027211 */ /* 0x004fe200010f1402 */
[----:B------:R-:W-:Y:S06]  /*e880*/  @P0 BRA `(.L_x_2418) ;  /* 0x0000000000180947 */ /* 0x000fec0003800000 */
[----:B------:R-:W-:Y:S05]  /*e890*/  @!P1 BRA `(.L_x_2418) ;  /* 0x0000000000149947 */ /* 0x000fea0003800000 */
[----:B------:R-:W2:Y:S04]  /*e8a0*/  LDG.E R9, desc[UR40][R6.64] ;  /* 0x0000002806097981 */ /* 0x000ea8000c1e1900 */
[----:B------:R-:W3:Y:S01]  /*e8b0*/  LDG.E R8, desc[UR40][R6.64+0x4] ;  /* 0x0000042806087981 */ /* 0x000ee2000c1e1900 */
[----:B--2---:R-:W-:Y:S02]  /*e8c0*/  R2UR UR10, R9 ;  /* 0x00000000090a72ca */ /* 0x004fe400000e0000 */
[----:B---3--:R-:W-:-:S13]  /*e8d0*/  R2UR UR8, R8 ;  /* 0x00000000080872ca */ /* 0x008fda00000e0000 */
[----:B------:R-:W-:-:S12]  /*e8e0*/  UIADD3 UR8, -UR10, UR8, URZ ;  /* 0x000000080a087290 */ /* 0x000fd8000fffe13f */
.L_x_2418:
[----:B------:R-:W2:Y:S01]  /*e8f0*/  LDL R11, [R1+0x5c] ;  /* 0x00005c00010b7983 */ /* 0x000ea20000100800 */
[----:B------:R-:W-:Y:S01]  /*e900*/  UIMAD UR8, UR8, UR11, URZ ;  /* 0x0000000b080872a4 */ /* 0x000fe2000f8e023f */
[----:B------:R-:W-:Y:S02]  /*e910*/  LOP3.LUT P0, RZ, R235, 0x3, RZ, 0xc0, !PT ;  /* 0x00000003ebff7812 */ /* 0x000fe4000780c0ff */
[----:B------:R-:W-:Y:S04]  /*e920*/  SHFL.IDX PT, R6, R16, RZ, 0x1c1f ;  /* 0x001c1fff10067589 */ /* 0x000fe800000e0000 */
[----:B------:R-:W0:Y:S04]  /*e930*/  SHFL.IDX PT, R7, R2, RZ, 0x1c1f ;  /* 0x001c1fff02077589 */ /* 0x000e2800000e0000 */
[----:B------:R-:W-:Y:S04]  /*e940*/  SHFL.IDX PT, R8, R16, 0x1, 0x1c1f ;  /* 0x003c1f0010087f89 */ /* 0x000fe800000e0000 */
[----:B------:R-:W1:Y:S01]  /*e950*/  SHFL.IDX PT, R9, R2, 0x1, 0x1c1f ;  /* 0x003c1f0002097f89 */ /* 0x000e6200000e0000 */
[----:B--2---:R-:W-:-:S04]  /*e960*/  VIADD R12, R11, UR42 ;  /* 0x0000002a0b0c7c36 */ /* 0x004fc80008000000 */
[C---:B------:R-:W-:Y:S01]  /*e970*/  VIADD R11, R12.reuse, 0x8 ;  /* 0x000000080c0b7836 */ /* 0x040fe20000000000 */
[----:B------:R-:W-:-:S04]  /*e980*/  ISETP.GE.OR P1, PT, R12, UR8, P0 ;  /* 0x000000080c007c0c */ /* 0x000fc80008726670 */
[----:B------:R-:W-:-:S09]  /*e990*/  ISETP.GE.OR P0, PT, R11, UR8, P0 ;  /* 0x000000080b007c0c */ /* 0x000fd20008706670 */
[----:B0-----:R0:W-:Y:S04]  /*e9a0*/  @!P1 ST.E desc[UR40][R6.64], R3 ;  /* 0x0000000306009985 */ /* 0x0011e8000c101928 */
[----:B-1----:R0:W-:Y:S01]  /*e9b0*/  @!P0 ST.E desc[UR40][R8.64], R4 ;  /* 0x0000000408008985 */ /* 0x0021e2000c101928 */
[----:B------:R-:W-:Y:S05]  /*e9c0*/  @P3 BRA `(.L_x_2419) ;  /* 0x0000000c00fc3947 */ /* 0x000fea0003800000 */
[----:B------:R-:W1:Y:S01]  /*e9d0*/  S2R R2, SR_TID.X ;  /* 0x0000000000027919 */ /* 0x000e620000002100 */
[----:B------:R-:W-:Y:S01]  /*e9e0*/  @UP0 ULDC UR10, c[0x0][0xbec] ;  /* 0x0002fb00000a0ab9 */ /* 0x000fe20000000800 */
[----:B-1----:R-:W-:-:S05]  /*e9f0*/  VIADD R2, R2, 0xffffff80 ;  /* 0xffffff8002027836 */ /* 0x002fca0000000000 */
[----:B0-----:R-:W-:-:S04]  /*ea00*/  SHF.R.S32.HI R3, RZ, 0x1f, R2 ;  /* 0x0000001fff037819 */ /* 0x001fc80000011402 */
[----:B------:R-:W-:-:S04]  /*ea10*/  LEA.HI R3, R3, R2, RZ, 0x3 ;  /* 0x0000000203037211 */ /* 0x000fc800078f18ff */
[----:B------:R-:W-:Y:S02]  /*ea20*/  LOP3.LUT R7, R3, 0xfffffff8, RZ, 0xc0, !PT ;  /* 0xfffffff803077812 */ /* 0x000fe400078ec0ff */
[----:B------:R-:W-:-:S03]  /*ea30*/  SHF.R.S32.HI R3, RZ, 0x3, R3 ;  /* 0x00000003ff037819 */ /* 0x000fc60000011403 */
[----:B------:R-:W-:Y:S02]  /*ea40*/  IMAD.IADD R8, R2, 0x1, -R7 ;  /* 0x0000000102087824 */ /* 0x000fe400078e0a07 */
[----:B------:R-:W-:Y:S02]  /*ea50*/  IMAD.MOV.U32 R7, RZ, RZ, 0x2 ;  /* 0x00000002ff077424 */ /* 0x000fe400078e00ff */
[----:B------:R-:W-:-:S04]  /*ea60*/  IMAD.SHL.U32 R2, R8, 0x8, RZ ;  /* 0x0000000808027824 */ /* 0x000fc800078e00ff */
[----:B------:R-:W-:-:S04]  /*ea70*/  IMAD R6, R3, 0x40, R2 ;  /* 0x0000004003067824 */ /* 0x000fc800078e0202 */
[----:B------:R-:W-:Y:S01]  /*ea80*/  IMAD.WIDE R6, R6, R7, UR6 ;  /* 0x0000000606067e25 */ /* 0x000fe2000f8e0207 */
[----:B------:R-:W-:Y:S02]  /*ea90*/  ULDC.64 UR6, c[0x0][0xaa0] ;  /* 0x0002a80000067ab9 */ /* 0x000fe40000000a00 */
[C---:B------:R-:W-:Y:S02]  /*eaa0*/  IADD3 R25, P3, R6.reuse, 0x1000, RZ ;  /* 0x0000100006197810 */ /* 0x040fe40007f7e0ff */
[C---:B------:R-:W-:Y:S02]  /*eab0*/  IADD3 R29, P2, R6.reuse, 0x2000, RZ ;  /* 0x00002000061d7810 */ /* 0x040fe40007f5e0ff */
[----:B------:R-:W-:Y:S02]  /*eac0*/  IADD3 R33, P1, R6, 0x3000, RZ ;  /* 0x0000300006217810 */ /* 0x000fe40007f3e0ff */
[----:B------:R-:W-:Y:S02]  /*ead0*/  LOP3.LUT R24, R25, 0x380, RZ, 0xc0, !PT ;  /* 0x0000038019187812 */ /* 0x000fe400078ec0ff */
[----:B------:R-:W-:-:S02]  /*eae0*/  LOP3.LUT R28, R29, 0x380, RZ, 0xc0, !PT ;  /* 0x000003801d1c7812 */ /* 0x000fc400078ec0ff */
[----:B------:R-:W-:Y:S02]  /*eaf0*/  LOP3.LUT R32, R33, 0x380, RZ, 0xc0, !PT ;  /* 0x0000038021207812 */ /* 0x000fe400078ec0ff */
[----:B------:R-:W-:Y:S02]  /*eb00*/  SHF.R.U64 R24, R24, 0x3, RZ ;  /* 0x0000000318187819 */ /* 0x000fe400000012ff */
[----:B------:R-:W-:Y:S02]  /*eb10*/  SHF.R.U64 R28, R28, 0x3, RZ ;  /* 0x000000031c1c7819 */ /* 0x000fe400000012ff */
[----:B------:R-:W-:Y:S02]  /*eb20*/  SHF.R.U64 R32, R32, 0x3, RZ ;  /* 0x0000000320207819 */ /* 0x000fe400000012ff */
[----:B------:R-:W-:Y:S01]  /*eb30*/  LOP3.LUT R24, R24, R25, RZ, 0x3c, !PT ;  /* 0x0000001918187212 */ /* 0x000fe200078e3cff */
[--C-:B------:R-:W-:Y:S01]  /*eb40*/  IMAD.X R25, RZ, RZ, R7.reuse, P3 ;  /* 0x000000ffff197224 */ /* 0x100fe200018e0607 */
[----:B------:R-:W-:Y:S01]  /*eb50*/  LOP3.LUT R28, R28, R29, RZ, 0x3c, !PT ;  /* 0x0000001d1c1c7212 */ /* 0x000fe200078e3cff */
[----:B------:R-:W-:Y:S01]  /*eb60*/  IMAD.X R29, RZ, RZ, R7, P2 ;  /* 0x000000ffff1d7224 */ /* 0x000fe200010e0607 */
[----:B------:R-:W-:-:S02]  /*eb70*/  IADD3 R37, P0, R6, 0x4000, RZ ;  /* 0x0000400006257810 */ /* 0x000fc40007f1e0ff */
[C---:B------:R-:W-:Y:S02]  /*eb80*/  IADD3 R41, P6, R6.reuse, 0x5000, RZ ;  /* 0x0000500006297810 */ /* 0x040fe40007fde0ff */
[C---:B------:R-:W-:Y:S02]  /*eb90*/  IADD3 R45, P5, R6.reuse, 0x6000, RZ ;  /* 0x00006000062d7810 */ /* 0x040fe40007fbe0ff */
[----:B------:R-:W-:Y:S01]  /*eba0*/  LOP3.LUT R11, R6, 0x380, RZ, 0xc0, !PT ;  /* 0x00000380060b7812 */ /* 0x000fe200078ec0ff */
[----:B------:R-:W-:Y:S01]  /*ebb0*/  IMAD R0, R0, UR6, RZ ;  /* 0x0000000600007c24 */ /* 0x000fe2000f8e02ff */
[----:B------:R-:W-:Y:S01]  /*ebc0*/  LOP3.LUT R32, R32, R33, RZ, 0x3c, !PT ;  /* 0x0000002120207212 */ /* 0x000fe200078e3cff */
[----:B------:R-:W-:Y:S01]  /*ebd0*/  IMAD.X R33, RZ, RZ, R7, P1 ;  /* 0x000000ffff217224 */ /* 0x000fe200008e0607 */
        /* <DEDUP_REMOVED lines=9> */
[----:B------:R-:W-:Y:S02]  /*ec70*/  LOP3.LUT R48, R49, 0x380, RZ, 0xc0, !PT ;  /* 0x0000038031307812 */ /* 0x000fe400078ec0ff */
[----:B------:R-:W-:-:S02]  /*ec80*/  LOP3.LUT R52, R53, 0x380, RZ, 0xc0, !PT ;  /* 0x0000038035347812 */ /* 0x000fc400078ec0ff */
[----:B------:R-:W-:Y:S02]  /*ec90*/  LOP3.LUT R56, R57, 0x380, RZ, 0xc0, !PT ;  /* 0x0000038039387812 */ /* 0x000fe400078ec0ff */
[----:B------:R-:W-:Y:S02]  /*eca0*/  SHF.R.U64 R36, R36, 0x3, RZ ;  /* 0x0000000324247819 */ /* 0x000fe400000012ff */
[----:B------:R-:W-:Y:S02]  /*ecb0*/  SHF.R.U64 R40, R40, 0x3, RZ ;  /* 0x0000000328287819 */ /* 0x000fe400000012ff */
[----:B------:R-:W-:Y:S02]  /*ecc0*/  SHF.R.U64 R44, R44, 0x3, RZ ;  /* 0x000000032c2c7819 */ /* 0x000fe400000012ff */
[----:B------:R-:W-:Y:S02]  /*ecd0*/  SHF.R.U64 R48, R48, 0x3, RZ ;  /* 0x0000000330307819 */ /* 0x000fe400000012ff */
[----:B------:R-:W-:-:S02]  /*ece0*/  SHF.R.U64 R52, R52, 0x3, RZ ;  /* 0x0000000334347819 */ /* 0x000fc400000012ff */
        /* <DEDUP_REMOVED lines=11> */
[----:B------:R-:W-:Y:S01]  /*eda0*/  IADD3 R61, P0, R6, 0xa000, RZ ;  /* 0x0000a000063d7810 */ /* 0x000fe20007f1e0ff */
[----:B------:R-:W5:Y:S01]  /*edb0*/  LD.E.128 R36, desc[UR40][R36.64] ;  /* 0x0000002824247980 */ /* 0x000f62000c101d00 */
[----:B------:R-:W-:Y:S01]  /*edc0*/  LOP3.LUT R56, R56, R57, RZ, 0x3c, !PT ;  /* 0x0000003938387212 */ /* 0x000fe200078e3cff */
[----:B------:R-:W-:Y:S01]  /*edd0*/  IMAD.X R57, RZ, RZ, R7, P1 ;  /* 0x000000ffff397224 */ /* 0x000fe200008e0607 */
[C---:B------:R-:W-:Y:S01]  /*ede0*/  IADD3 R65, P6, R6.reuse, 0xb000, RZ ;  /* 0x0000b00006417810 */ /* 0x040fe20007fde0ff */
[----:B------:R-:W5:Y:S01]  /*edf0*/  LD.E.128 R40, desc[UR40][R40.64] ;  /* 0x0000002828287980 */ /* 0x000f62000c101d00 */
[----:B------:R-:W-:-:S02]  /*ee00*/  IADD3 R69, P5, R6, 0xc000, RZ ;  /* 0x0000c00006457810 */ /* 0x000fc40007fbe0ff */
[C---:B------:R-:W-:Y:S01]  /*ee10*/  IADD3 R73, P3, R6.reuse, 0xd000, RZ ;  /* 0x0000d00006497810 */ /* 0x040fe20007f7e0ff */
[----:B------:R-:W5:Y:S01]  /*ee20*/  LD.E.128 R44, desc[UR40][R44.64] ;  /* 0x000000282c2c7980 */ /* 0x000f62000c101d00 */
[C---:B------:R-:W-:Y:S02]  /*ee30*/  IADD3 R77, P2, R6.reuse, 0xe000, RZ ;  /* 0x0000e000064d7810 */ /* 0x040fe40007f5e0ff */
[----:B------:R-:W-:Y:S01]  /*ee40*/  IADD3 R9, P1, R6, 0xf000, RZ ;  /* 0x0000f00006097810 */ /* 0x000fe20007f3e0ff */
[----:B------:R-:W5:Y:S01]  /*ee50*/  LD.E.128 R48, desc[UR40][R48.64] ;  /* 0x0000002830307980 */ /* 0x000f62000c101d00 */
[----:B------:R-:W-:Y:S02]  /*ee60*/  LOP3.LUT R60, R61, 0x380, RZ, 0xc0, !PT ;  /* 0x000003803d3c7812 */ /* 0x000fe400078ec0ff */
[----:B------:R-:W-:Y:S01]  /*ee70*/  LOP3.LUT R64, R65, 0x380, RZ, 0xc0, !PT ;  /* 0x0000038041407812 */ /* 0x000fe200078ec0ff */
[----:B------:R-:W-:Y:S01]  /*ee80*/  IMAD.X R81, RZ, RZ, R7, P1 ;  /* 0x000000ffff517224 */ /* 0x000fe200008e0607 */
[----:B------:R-:W-:Y:S01]  /*ee90*/  LOP3.LUT R68, R69, 0x380, RZ, 0xc0, !PT ;  /* 0x0000038045447812 */ /* 0x000fe200078ec0ff */
[----:B------:R-:W5:Y:S01]  /*eea0*/  LD.E.128 R52, desc[UR40][R52.64] ;  /* 0x0000002834347980 */ /* 0x000f62000c101d00 */
[----:B------:R-:W-:-:S02]  /*eeb0*/  LOP3.LUT R72, R73, 0x380, RZ, 0xc0, !PT ;  /* 0x0000038049487812 */ /* 0x000fc400078ec0ff */
[----:B------:R-:W-:Y:S01]  /*eec0*/  LOP3.LUT R76, R77, 0x380, RZ, 0xc0, !PT ;  /* 0x000003804d4c7812 */ /* 0x000fe200078ec0ff */
[----:B------:R-:W5:Y:S01]  /*eed0*/  LD.E.128 R56, desc[UR40][R56.64] ;  /* 0x0000002838387980 */ /* 0x000f62000c101d00 */
[----:B------:R-:W-:Y:S02]  /*eee0*/  SHF.R.U64 R11, R11, 0x3, RZ ;  /* 0x000000030b0b7819 */ /* 0x000fe400000012ff */
[----:B------:R-:W-:Y:S02]  /*eef0*/  LOP3.LUT R4, R9, 0x380, RZ, 0xc0, !PT ;  /* 0x0000038009047812 */ /* 0x000fe400078ec0ff */
[----:B------:R-:W-:Y:S02]  /*ef00*/  SHF.R.U64 R60, R60, 0x3, RZ ;  /* 0x000000033c3c7819 */ /* 0x000fe400000012ff */
[----:B------:R-:W-:Y:S02]  /*ef10*/  SHF.R.U64 R64, R64, 0x3, RZ ;  /* 0x0000000340407819 */ /* 0x000fe400000012ff */
[----:B------:R-:W-:-:S02]  /*ef20*/  SHF.R.U64 R68, R68, 0x3, RZ ;  /* 0x0000000344447819 */ /* 0x000fc400000012ff */
[----:B------:R-:W-:Y:S02]  /*ef30*/  SHF.R.U64 R72, R72, 0x3, RZ ;  /* 0x0000000348487819 */ /* 0x000fe400000012ff */
[----:B------:R-:W-:Y:S02]  /*ef40*/  SHF.R.U64 R76, R76, 0x3, RZ ;  /* 0x000000034c4c7819 */ /* 0x000fe400000012ff */
[----:B------:R-:W-:Y:S02]  /*ef50*/  LOP3.LUT R6, R11, R6, RZ, 0x3c, !PT ;  /* 0x000000060b067212 */ /* 0x000fe400078e3cff */
        /* <DEDUP_REMOVED lines=11> */
[----:B------:R0:W5:Y:S01]  /*f010*/  LD.E.128 R12, desc[UR40][R6.64] ;  /* 0x00000028060c7980 */ /* 0x000162000c101d00 */
[----:B------:R-:W-:Y:S01]  /*f020*/  LOP3.LUT R80, R4, R9, RZ, 0x3c, !PT ;  /* 0x0000000904507212 */ /* 0x000fe200078e3cff */
[----:B------:R-:W-:-:S02]  /*f030*/  VIADD R20, R3, UR42 ;  /* 0x0000002a03147c36 */ /* 0x000fc40008000000 */
[----:B------:R-:W5:Y:S04]  /*f040*/  LD.E.128 R60, desc[UR40][R60.64] ;  /* 0x000000283c3c7980 */ /* 0x000f68000c101d00 */
[----:B------:R-:W5:Y:S01]  /*f050*/  LD.E.128 R64, desc[UR40][R64.64] ;  /* 0x0000002840407980 */ /* 0x000f62000c101d00 */
[C---:B0-----:R-:W-:Y:S02]  /*f060*/  IMAD R7, R5.reuse, UR7, R0 ;  /* 0x0000000705077c24 */ /* 0x041fe4000f8e0200 */
[----:B------:R-:W-:Y:S01]  /*f070*/  IMAD.WIDE.U32 R4, R5, UR6, RZ ;  /* 0x0000000605047c25 */ /* 0x000fe2000f8e00ff */
[----:B------:R-:W-:Y:S01]  /*f080*/  ULDC.64 UR6, c[0x0][0xae8] ;  /* 0x0002ba0000067ab9 */ /* 0x000fe20000000a00 */
[----:B------:R-:W-:Y:S01]  /*f090*/  SHF.R.S32.HI R6, RZ, 0x1f, R205 ;  /* 0x0000001fff067819 */ /* 0x000fe200000114cd */
[----:B------:R-:W5:Y:S01]  /*f0a0*/  LD.E.128 R68, desc[UR40][R68.64] ;  /* 0x0000002844447980 */ /* 0x000f62000c101d00 */
[----:B------:R-:W-:-:S02]  /*f0b0*/  IMAD.IADD R5, R5, 0x1, R7 ;  /* 0x0000000105057824 */ /* 0x000fc400078e0207 */
[----:B------:R-:W-:Y:S01]  /*f0c0*/  IMAD R0, R8, 0x20, R3 ;  /* 0x0000002008007824 */ /* 0x000fe200078e0203 */
[----:B------:R-:W5:Y:S01]  /*f0d0*/  LD.E.128 R72, desc[UR40][R72.64] ;  /* 0x0000002848487980 */ /* 0x000f62000c101d00 */
[----:B------:R-:W-:-:S03]  /*f0e0*/  IMAD.WIDE.U32 R4, R23, UR6, R4 ;  /* 0x0000000617047c25 */ /* 0x000fc6000f8e0004 */
[----:B------:R-:W5:Y:S01]  /*f0f0*/  LD.E.128 R76, desc[UR40][R76.64] ;  /* 0x000000284c4c7980 */ /* 0x000f62000c101d00 */
[----:B------:R-:W-:Y:S01]  /*f100*/  IMAD R5, R23, UR7, R5 ;  /* 0x0000000717057c24 */ /* 0x000fe2000f8e0205 */
[----:B------:R-:W-:Y:S01]  /*f110*/  ULDC.64 UR6, c[0x0][0xaf0] ;  /* 0x0002bc0000067ab9 */ /* 0x000fe20000000a00 */
[----:B------:R-:W-:Y:S01]  /*f120*/  VIADD R8, R0, UR42 ;  /* 0x0000002a00087c36 */ /* 0x000fe20008000000 */
[----:B------:R-:W5:Y:S01]  /*f130*/  LD.E.128 R80, desc[UR40][R80.64] ;  /* 0x0000002850507980 */ /* 0x000f62000c101d00 */
[----:B------:R-:W-:Y:S02]  /*f140*/  IMAD R0, R6, UR6, RZ ;  /* 0x0000000606007c24 */ /* 0x000fe4000f8e02ff */
[----:B------:R-:W-:Y:S01]  /*f150*/  @P4 IMAD.HI.U32 R6, R8, UR10, RZ ;  /* 0x0000000a08064c27 */ /* 0x000fe2000f8e00ff */
[----:B------:R-:W-:Y:S01]  /*f160*/  @UP0 ULDC UR10, c[0x0][0xbf0] ;  /* 0x0002fc00000a0ab9 */ /* 0x000fe20000000800 */
[----:B------:R-:W-:Y:S01]  /*f170*/  @!PT LDS RZ, [RZ] ;  /* 0x00000000fffff984 */ /* 0x000fe20000000800 */
[----:B------:R-:W-:Y:S01]  /*f180*/  @!PT LDS RZ, [RZ] ;  /* 0x00000000fffff984 */ /* 0x000fe20000000800 */
[----:B------:R-:W-:Y:S01]  /*f190*/  @!PT LDS RZ, [RZ] ;  /* 0x00000000fffff984 */ /* 0x000fe20000000800 */
[----:B------:R-:W-:Y:S01]  /*f1a0*/  @!PT LDS RZ, [RZ] ;  /* 0x00000000fffff984 */ /* 0x000fe20000000800 */
[----:B------:R0:W-:Y:S06]  /*f1b0*/  MEMBAR.ALL.CTA ;  /* 0x0000000000007992 */ /* 0x0001ec0000008000 */
[----:B0-----:R-:W0:Y:S01]  /*f1c0*/  FENCE.VIEW.ASYNC.S ;  /* 0x00000000000073c6 */ /* 0x001e220000000000 */
[----:B------:R-:W-:Y:S01]  /*f1d0*/  IMAD.MOV.U32 R7, RZ, RZ, R8 ;  /* 0x000000ffff077224 */ /* 0x000fe200078e0008 */
[----:B------:R-:W-:Y:S01]  /*f1e0*/  @P4 SHF.R.U32.HI R7, RZ, UR10, R6 ;  /* 0x0000000aff074c19 */ /* 0x000fe20008011606 */
[----:B------:R-:W-:-:S02]  /*f1f0*/  IMAD R9, R205, UR7, R0 ;  /* 0x00000007cd097c24 */ /* 0x000fc4000f8e0200 */
[----:B------:R-:W-:Y:S01]  /*f200*/  IMAD.WIDE.U32 R4, R205, UR6, R4 ;  /* 0x00000006cd047c25 */ /* 0x000fe2000f8e0004 */
[----:B------:R-:W-:Y:S01]  /*f210*/  SHF.R.S32.HI R0, RZ, 0x1f, R7 ;  /* 0x0000001fff007819 */ /* 0x000fe20000011407 */
[----:B------:R-:W-:Y:S02]  /*f220*/  ULDC.64 UR6, c[0x0][0xae0] ;  /* 0x0002b80000067ab9 */ /* 0x000fe40000000a00 */
[----:B------:R-:W-:Y:S02]  /*f230*/  IMAD.IADD R5, R5, 0x1, R9 ;  /* 0x0000000105057824 */ /* 0x000fe400078e0209 */
[----:B------:R-:W-:Y:S02]  /*f240*/  IMAD.MOV R9, RZ, RZ, -R7 ;  /* 0x000000ffff097224 */ /* 0x000fe400078e0a07 */
[----:B------:R-:W-:Y:S02]  /*f250*/  IMAD R0, R0, UR6, RZ ;  /* 0x0000000600007c24 */ /* 0x000fe4000f8e02ff */
[----:B------:R-:W-:-:S02]  /*f260*/  IMAD R9, R9, UR11, R8 ;  /* 0x0000000b09097c24 */ /* 0x000fc4000f8e0208 */
        /* <DEDUP_REMOVED lines=8> */
[----:B------:R-:W-:Y:S02]  /*f2f0*/  ULDC.64 UR6, c[0x0][0xa80] ;  /* 0x0002a00000067ab9 */ /* 0x000fe40000000a00 */
[----:B------:R-:W-:Y:S01]  /*f300*/  LEA R11, P2, R4, UR6, 0x1 ;  /* 0x00000006040b7c11 */ /* 0x000fe2000f8408ff */
[----:B------:R-:W-:Y:S01]  /*f310*/  IMAD.IADD R3, R5, 0x1, R3 ;  /* 0x0000000105037824 */ /* 0x000fe200078e0203 */
[----:B------:R-:W-:-:S04]  /*f320*/  UIADD3 UR6, UR9, 0x22820, URZ ;  /* 0x0002282009067890 */ /* 0x000fc8000fffe03f */
        /* <DEDUP_REMOVED lines=8> */
[----:B0-----:R-:W-:Y:S01]  /*f3b0*/  SYNCS.ARRIVE.TRANS64.RED.A1T0 RZ, [UR6], RZ ;  /* 0x000000ffffff79a7 */ /* 0x001fe20008100406 */
[----:B------:R0:W1:Y:S01]  /*f3c0*/  SHFL.IDX PT, R21, R11, RZ, 0x181f ;  /* 0x00181fff0b157589 */ /* 0x00006200000e0000 */
[----:B------:R-:W-:Y:S03]  /*f3d0*/  BSSY B1, `(.L_x_2420) ;  /* 0x000001a000017945 */ /* 0x000fe60003800000 */
[----:B------:R0:W2:Y:S01]  /*f3e0*/  SHFL.IDX PT, R17, R3, RZ, 0x181f ;  /* 0x00181fff03117589 */ /* 0x0000a200000e0000 */
        /* <DEDUP_REMOVED lines=24> */
.L_x_2421:
[----:B------:R-:W-:Y:S05]  /*f570*/  BSYNC B1 ;  /* 0x0000000000017941 */ /* 0x000fea0003800000 */
.L_x_2420:
[----:B0----5:R0:W3:Y:S01]  /*f580*/  SHFL.IDX PT, R13, R3, 0x1, 0x181f ;  /* 0x00381f00030d7f89 */ /* 0x0210e200000e0000 */
[----:B------:R-:W-:Y:S03]  /*f590*/  BSSY B1, `(.L_x_2422) ;  /* 0x0000014000017945 */ /* 0x000fe60003800000 */
[----:B------:R0:W4:Y:S01]  /*f5a0*/  SHFL.IDX PT, R9, R11, 0x1, 0x181f ;  /* 0x00381f000b097f89 */ /* 0x00012200000e0000 */
[----:B------:R-:W-:Y:S05]  /*f5b0*/  @P1 BRA `(.L_x_2423) ;  /* 0x0000000000441947 */ /* 0x000fea0003800000 */
[----:B------:R-:W-:Y:S02]  /*f5c0*/  ULDC UR6, c[0x0][0xac8] ;  /* 0x0002b20000067ab9 */ /* 0x000fe40000000800 */
[----:B------:R-:W-:Y:S02]  /*f5d0*/  ISETP.GE.AND P4, PT, R2, UR6, PT ;  /* 0x0000000602007c0c */ /* 0x000fe4000bf86270 */
[----:B------:R-:W-:Y:S02]  /*f5e0*/  ISETP.GE.AND P3, PT, R84, UR6, PT ;  /* 0x0000000654007c0c */ /* 0x000fe4000bf66270 */
[----:B------:R-:W-:Y:S02]  /*f5f0*/  ISETP.GE.AND P2, PT, R86, UR6, PT ;  /* 0x0000000656007c0c */ /* 0x000fe4000bf46270 */
[----:B------:R-:W-:-:S07]  /*f600*/  ISETP.GE.AND P1, PT, R88, UR6, PT ;  /* 0x0000000658007c0c */ /* 0x000fce000bf26270 */
[-C--:B----4-:R-:W-:Y:S02]  /*f610*/  @!P4 LEA R4, P6, R2, R9.reuse, 0x1 ;  /* 0x000000090204c211 */ /* 0x090fe400078c08ff */
        /* <DEDUP_REMOVED lines=11> */
.L_x_2423:
[----:B------:R-:W-:Y:S05]  /*f6d0*/  BSYNC B1 ;  /* 0x0000000000017941 */ /* 0x000fea0003800000 */
.L_x_2422:
[----:B---3--:R3:W0:Y:S01]  /*f6e0*/  SHFL.IDX PT, R13, R3, 0x2, 0x181f ;  /* 0x00581f00030d7f89 */ /* 0x00862200000e0000 */
[----:B------:R-:W-:Y:S03]  /*f6f0*/  BSSY B1, `(.L_x_2424) ;  /* 0x0000014000017945 */ /* 0x000fe60003800000 */
[----:B------:R3:W0:Y:S01]  /*f700*/  SHFL.IDX PT, R7, R11, 0x2, 0x181f ;  /* 0x00581f000b077f89 */ /* 0x00062200000e0000 */
[----:B------:R-:W-:Y:S05]  /*f710*/  @P0 BRA `(.L_x_2425) ;  /* 0x0000000000440947 */ /* 0x000fea0003800000 */
[----:B------:R-:W-:Y:S02]  /*f720*/  ULDC UR6, c[0x0][0xac8] ;  /* 0x0002b20000067ab9 */ /* 0x000fe40000000800 */
[----:B------:R-:W-:Y:S02]  /*f730*/  ISETP.GE.AND P3, PT, R2, UR6, PT ;  /* 0x0000000602007c0c */ /* 0x000fe4000bf66270 */
[----:B------:R-:W-:Y:S02]  /*f740*/  ISETP.GE.AND P2, PT, R84, UR6, PT ;  /* 0x0000000654007c0c */ /* 0x000fe4000bf46270 */
[----:B------:R-:W-:Y:S02]  /*f750*/  ISETP.GE.AND P1, PT, R86, UR6, PT ;  /* 0x0000000656007c0c */ /* 0x000fe4000bf26270 */
[----:B------:R-:W-:-:S07]  /*f760*/  ISETP.GE.AND P0, PT, R88, UR6, PT ;  /* 0x0000000658007c0c */ /* 0x000fce000bf06270 */
[-C--:B0-----:R-:W-:Y:S02]  /*f770*/  @!P3 LEA R4, P6, R2, R7.reuse, 0x1 ;  /* 0x000000070204b211 */ /* 0x081fe400078c08ff */
[-C--:B------:R-:W-:Y:S02]  /*f780*/  @!P2 LEA R6, P5, R84, R7.reuse, 0x1 ;  /* 0x000000075406a211 */ /* 0x080fe400078a08ff */
[----:B------:R-:W-:Y:S02]  /*f790*/  @!P1 LEA R8, P4, R86, R7, 0x1 ;  /* 0x0000000756089211 */ /* 0x000fe400078808ff */
[----:B------:R-:W-:Y:S02]  /*f7a0*/  @!P3 LEA.HI.X R5, R2, R13, R89, 0x1, P6 ;  /* 0x0000000d0205b211 */ /* 0x000fe400030f0c59 */
[----:B------:R-:W-:Y:S02]  /*f7b0*/  @!P0 LEA R12, P6, R88, R7, 0x1 ;  /* 0x00000007580c8211 */ /* 0x000fe400078c08ff */
[-C--:B------:R-:W-:Y:S01]  /*f7c0*/  @!P2 LEA.HI.X R7, R84, R13.reuse, R23, 0x1, P5 ;  /* 0x0000000d5407a211 */ /* 0x080fe200028f0c17 */
[----:B------:R0:W-:Y:S01]  /*f7d0*/  @!P3 ST.E.128 desc[UR40][R4.64], R28 ;  /* 0x0000001c0400b985 */ /* 0x0001e2000c101d28 */
[----:B----4-:R-:W-:-:S02]  /*f7e0*/  @!P1 LEA.HI.X R9, R86, R13, R85, 0x1, P4 ;  /* 0x0000000d56099211 */ /* 0x010fc400020f0c55 */
[----:B------:R-:W-:Y:S01]  /*f7f0*/  @!P0 LEA.HI.X R13, R88, R13, R87, 0x1, P6 ;  /* 0x0000000d580d8211 */ /* 0x000fe200030f0c57 */
[----:B------:R0:W-:Y:S04]  /*f800*/  @!P2 ST.E.128 desc[UR40][R6.64], R44 ;  /* 0x0000002c0600a985 */ /* 0x0001e8000c101d28 */
[----:B------:R0:W-:Y:S04]  /*f810*/  @!P1 ST.E.128 desc[UR40][R8.64], R60 ;  /* 0x0000003c08009985 */ /* 0x0001e8000c101d28 */
[----:B------:R0:W-:Y:S02]  /*f820*/  @!P0 ST.E.128 desc[UR40][R12.64], R76 ;  /* 0x0000004c0c008985 */ /* 0x0001e4000c101d28 */
.L_x_2425:
[----:B------:R-:W-:Y:S05]  /*f830*/  BSYNC B1 ;  /* 0x0000000000017941 */ /* 0x000fea0003800000 */
.L_x_2424:
[----:B------:R-:W-:Y:S01]  /*f840*/  VIADD R0, R20, 0x60 ;  /* 0x0000006014007836 */ /* 0x000fe20000000000 */
[----:B0--3--:R-:W0:Y:S04]  /*f850*/  SHFL.IDX PT, R3, R3, 0x3, 0x181f ;  /* 0x00781f0003037f89 */ /* 0x009e2800000e0000 */
[----:B------:R-:W-:Y:S01]  /*f860*/  ISETP.GE.AND P0, PT, R0, UR8, PT ;  /* 0x0000000800007c0c */ /* 0x000fe2000bf06270 */
[----:B------:R-:W3:-:S12]  /*f870*/  SHFL.IDX PT, R11, R11, 0x3, 0x181f ;  /* 0x00781f000b0b7f89 */ /* 0x000ed800000e0000 */
[----:B------:R-:W-:Y:S05]  /*f880*/  @P0 BRA `(.L_x_2426) ;  /* 0x00000024005c0947 */ /* 0x000fea0003800000 */
        /* <DEDUP_REMOVED lines=9> */
[----:B----4-:R-:W-:Y:S01]  /*f920*/  @!P5 LEA.HI.X R9, R86, R3, R85, 0x1, P2 ;  /* 0x000000035609d211 */ /* 0x010fe200010f0c55 */
        /* <DEDUP_REMOVED lines=9> */
.L_x_2419:
[----:B------:R-:W-:Y:S01]  /*f9c0*/  ULDC.64 UR6, c[0x0][0xb08] ;  /* 0x0002c20000067ab9 */ /* 0x000fe20000000a00 */
[----:B------:R-:W-:Y:S01]  /*f9d0*/  ULDC.64 UR12, c[0x0][0xb40] ;  /* 0x0002d000000c7ab9 */ /* 0x000fe20000000a00 */
[----:B------:R-:W-:Y:S01]  /*f9e0*/  IMAD R0, R0, UR6, RZ ;  /* 0x0000000600007c24 */ /* 0x000fe2000f8e02ff */
[----:B------:R-:W-:Y:S01]  /*f9f0*/  UIADD3 UR9, UR9, 0x22820, URZ ;  /* 0x0002282009097890 */ /* 0x000fe2000fffe03f */
[C---:B0-----:R-:W-:Y:S01]  /*fa00*/  IMAD.WIDE.U32 R2, R5.reuse, UR6, RZ ;  /* 0x0000000605027c25 */ /* 0x041fe2000f8e00ff */
[----:B------:R-:W-:Y:S01]  /*fa10*/  ISETP.GE.AND P0, PT, R12, UR8, PT ;  /* 0x000000080c007c0c */ /* 0x000fe2000bf06270 */
[----:B------:R-:W-:Y:S01]  /*fa20*/  BSSY B1, `(.L_x_2427) ;  /* 0x00000c9000017945 */ /* 0x000fe20003800000 */
[----:B------:R-:W-:Y:S01]  /*fa30*/  UPRMT UR9, URZ, 0x654, UR9 ;  /* 0x000006543f097896 */ /* 0x000fe20008000009 */
[----:B------:R-:W-:Y:S01]  /*fa40*/  IMAD R5, R5, UR7, R0 ;  /* 0x0000000705057c24 */ /* 0x000fe2000f8e0200 */
[----:B------:R-:W-:Y:S01]  /*fa50*/  ULDC.64 UR6, c[0x0][0xb38] ;  /* 0x0002ce0000067ab9 */ /* 0x000fe20000000a00 */
[----:B------:R-:W-:-:S02]  /*fa60*/  SHF.R.S32.HI R0, RZ, 0x1f, R205 ;  /* 0x0000001fff007819 */ /* 0x000fc400000114cd */
[----:B------:R-:W-:Y:S01]  /*fa70*/  IMAD.IADD R3, R3, 0x1, R5 ;  /* 0x0000000103037824 */ /* 0x000fe200078e0205 */
[----:B------:R-:W-:Y:S01]  /*fa80*/  SHF.R.S32.HI R153, RZ, 0x1f, R209 ;  /* 0x0000001fff997819 */ /* 0x000fe200000114d1 */
[----:B------:R-:W-:Y:S01]  /*fa90*/  IMAD.MOV.U32 R5, RZ, RZ, R152 ;  /* 0x000000ffff057224 */ /* 0x000fe200078e0098 */
[----:B------:R-:W-:Y:S01]  /*faa0*/  SHF.R.S32.HI R154, RZ, 0x1f, R210 ;  /* 0x0000001fff9a7819 */ /* 0x000fe200000114d2 */
[C---:B------:R-:W-:Y:S01]  /*fab0*/  IMAD.WIDE.U32 R2, R23.reuse, UR6, R2 ;  /* 0x0000000617027c25 */ /* 0x040fe2000f8e0002 */
[----:B------:R-:W-:Y:S01]  /*fac0*/  @UP0 ULDC UR6, c[0x0][0xbec] ;  /* 0x0002fb0000060ab9 */ /* 0x000fe20000000800 */
[----:B------:R-:W-:Y:S01]  /*fad0*/  SYNCS.ARRIVE.TRANS64.RED.A1T0 RZ, [UR9], RZ ;  /* 0x000000ffffff79a7 */ /* 0x000fe20008100409 */
[----:B------:R-:W-:Y:S01]  /*fae0*/  SHF.R.S32.HI R155, RZ, 0x1f, R211 ;  /* 0x0000001fff9b7819 */ /* 0x000fe200000114d3 */
[----:B------:R-:W-:Y:S01]  /*faf0*/  IMAD R0, R0, UR12, RZ ;  /* 0x0000000c00007c24 */ /* 0x000fe2000f8e02ff */
[----:B------:R-:W-:Y:S01]  /*fb00*/  SHF.R.S32.HI R156, RZ, 0x1f, R212 ;  /* 0x0000001fff9c7819 */ /* 0x000fe200000114d4 */
[----:B------:R-:W-:Y:S01]  /*fb10*/  IMAD R3, R23, UR7, R3 ;  /* 0x0000000717037c24 */ /* 0x000fe2000f8e0203 */
[----:B------:R-:W-:Y:S01]  /*fb20*/  SHF.R.S32.HI R157, RZ, 0x1f, R213 ;  /* 0x0000001fff9d7819 */ /* 0x000fe200000114d5 */
[----:B------:R-:W-:Y:S01]  /*fb30*/  @P4 IMAD.HI.U32 R4, R152, UR6, RZ ;  /* 0x0000000698044c27 */ /* 0x000fe2000f8e00ff */
[----:B------:R-:W-:Y:S01]  /*fb40*/  @UP0 ULDC UR6, c[0x0][0xbf0] ;  /* 0x0002fc0000060ab9 */ /* 0x000fe20000000800 */
[----:B------:R-:W-:-:S02]  /*fb50*/  SHF.R.S32.HI R158, RZ, 0x1f, R214 ;  /* 0x0000001fff9e7819 */ /* 0x000fc400000114d6 */
[C---:B------:R-:W-:Y:S01]  /*fb60*/  IMAD R7, R205.reuse, UR13, R0 ;  /* 0x0000000dcd077c24 */ /* 0x040fe2000f8e0200 */
[----:B------:R-:W-:Y:S01]  /*fb70*/  @P4 SHF.R.U32.HI R5, RZ, UR6, R4 ;  /* 0x00000006ff054c19 */ /* 0x000fe20008011604 */
[----:B------:R-:W-:Y:S01]  /*fb80*/  IMAD.WIDE.U32 R2, R205, UR12, R2 ;  /* 0x0000000ccd027c25 */ /* 0x000fe2000f8e0002 */
[----:B------:R-:W-:Y:S01]  /*fb90*/  ULDC.64 UR6, c[0x0][0xb48] ;  /* 0x0002d20000067ab9 */ /* 0x000fe20000000a00 */
[----:B------:R-:W-:Y:S01]  /*fba0*/  ULDC.64 UR12, c[0x0][0xb30] ;  /* 0x0002cc00000c7ab9 */ /* 0x000fe20000000a00 */
[----:B------:R-:W-:Y:S01]  /*fbb0*/  SHF.R.S32.HI R0, RZ, 0x1f, R5 ;  /* 0x0000001fff007819 */ /* 0x000fe20000011405 */
[----:B------:R-:W-:Y:S01]  /*fbc0*/  IMAD.IADD R3, R3, 0x1, R7 ;  /* 0x0000000103037824 */ /* 0x000fe200078e0207 */
[----:B------:R-:W-:Y:S01]  /*fbd0*/  SHF.R.S32.HI R159, RZ, 0x1f, R215 ;  /* 0x0000001fff9f7819 */ /* 0x000fe200000114d7 */
[----:B------:R-:W-:Y:S01]  /*fbe0*/  IMAD.MOV R7, RZ, RZ, -R5 ;  /* 0x000000ffff077224 */ /* 0x000fe200078e0a05 */
[----:B------:R-:W-:Y:S01]  /*fbf0*/  SHF.R.S32.HI R160, RZ, 0x1f, R216 ;  /* 0x0000001fffa07819 */ /* 0x000fe200000114d8 */
[----:B------:R-:W-:Y:S01]  /*fc00*/  IMAD.WIDE.U32 R2, R234, UR6, R2 ;  /* 0x00000006ea027c25 */ /* 0x000fe2000f8e0002 */
[----:B------:R-:W-:-:S02]  /*fc10*/  SHF.R.S32.HI R161, RZ, 0x1f, R217 ;  /* 0x0000001fffa17819 */ /* 0x000fc400000114d9 */
[----:B------:R-:W-:Y:S01]  /*fc20*/  SHF.R.S32.HI R162, RZ, 0x1f, R218 ;  /* 0x0000001fffa27819 */ /* 0x000fe200000114da */
[----:B------:R-:W-:Y:S01]  /*fc30*/  IMAD R7, R7, UR11, R152 ;  /* 0x0000000b07077c24 */ /* 0x000fe2000f8e0298 */
        /* <DEDUP_REMOVED lines=19> */
[----:B------:R-:W-:Y:S01]  /*fd70*/  IMAD.IADD R3, R3, 0x1, R5 ;  /* 0x0000000103037824 */ /* 0x000fe200078e0205 */
[----:B------:R-:W-:-:S02]  /*fd80*/  LEA R0, P1, R2, UR6, 0x2 ;  /* 0x0000000602007c11 */ /* 0x000fc4000f8210ff */
[----:B------:R-:W-:Y:S02]  /*fd90*/  SHF.R.S32.HI R171, RZ, 0x1f, R227 ;  /* 0x0000001fffab7819 */ /* 0x000fe400000114e3 */
[----:B------:R-:W-:Y:S02]  /*fda0*/  LEA.HI.X R20, R2, UR7, R3, 0x2, P1 ;  /* 0x0000000702147c11 */ /* 0x000fe400088f1403 */
[----:B------:R0:W1:Y:S01]  /*fdb0*/  SHFL.IDX PT, R2, R0, RZ, 0x1c1f ;  /* 0x001c1fff00027589 */ /* 0x00006200000e0000 */
[----:B------:R-:W-:Y:S02]  /*fdc0*/  SHF.R.S32.HI R172, RZ, 0x1f, R228 ;  /* 0x0000001fffac7819 */ /* 0x000fe400000114e4 */
[----:B------:R-:W-:Y:S01]  /*fdd0*/  SHF.R.S32.HI R173, RZ, 0x1f, R229 ;  /* 0x0000001fffad7819 */ /* 0x000fe200000114e5 */
[----:B------:R0:W2:Y:S01]  /*fde0*/  SHFL.IDX PT, R3, R20, RZ, 0x1c1f ;  /* 0x001c1fff14037589 */ /* 0x0000a200000e0000 */
[----:B------:R-:W-:Y:S02]  /*fdf0*/  SHF.R.S32.HI R174, RZ, 0x1f, R230 ;  /* 0x0000001fffae7819 */ /* 0x000fe400000114e6 */
[----:B------:R-:W-:-:S02]  /*fe00*/  SHF.R.S32.HI R175, RZ, 0x1f, R231 ;  /* 0x0000001fffaf7819 */ /* 0x000fc400000114e7 */
[----:B------:R-:W-:Y:S02]  /*fe10*/  SHF.R.S32.HI R176, RZ, 0x1f, R232 ;  /* 0x0000001fffb07819 */ /* 0x000fe400000114e8 */
[----:B------:R-:W-:Y:S01]  /*fe20*/  SHF.R.S32.HI R177, RZ, 0x1f, R233 ;  /* 0x0000001fffb17819 */ /* 0x000fe200000114e9 */
[----:B0-----:R-:W-:Y:S06]  /*fe30*/  @P0 BRA `(.L_x_2428) ;  /* 0x00000008001c0947 */ /* 0x001fec0003800000 */
[----:B------:R-:W-:Y:S01]  /*fe40*/  ULDC UR6, c[0x0][0xac8] ;  /* 0x0002b20000067ab9 */ /* 0x000fe20000000800 */
[----:B------:R-:W-:Y:S01]  /*fe50*/  VIADD R21, R19, 0xe8 ;  /* 0x000000e813157836 */ /* 0x000fe20000000000 */
[----:B------:R-:W-:Y:S02]  /*fe60*/  ISETP.GE.AND P4, PT, R233, UR6, PT ;  /* 0x00000006e9007c0c */ /* 0x000fe4000bf86270 */
[----:B------:R-:W-:Y:S02]  /*fe70*/  ISETP.GE.AND P3, PT, R232, UR6, PT ;  /* 0x00000006e8007c0c */ /* 0x000fe4000bf66270 */
[----:B------:R-:W-:Y:S02]  /*fe80*/  ISETP.GE.AND P5, PT, R19, UR6, PT ;  /* 0x0000000613007c0c */ /* 0x000fe4000bfa6270 */
[----:B------:R-:W-:Y:S02]  /*fe90*/  ISETP.GE.AND P1, PT, R230, UR6, PT ;  /* 0x00000006e6007c0c */ /* 0x000fe4000bf26270 */
[----:B------:R-:W-:-:S05]  /*fea0*/  ISETP.GE.AND P0, PT, R231, UR6, PT ;  /* 0x00000006e7007c0c */ /* 0x000fca000bf06270 */
[-C--:B-1----:R-:W-:Y:S02]  /*feb0*/  @!P4 LEA R4, P2, R233, R2.reuse, 0x2 ;  /* 0x00000002e904c211 */ /* 0x082fe400078410ff */
[C---:B------:R-:W-:Y:S02]  /*fec0*/  @!P3 LEA R6, P6, R232.reuse, R2, 0x2 ;  /* 0x00000002e806b211 */ /* 0x040fe400078c10ff */
        /* <DEDUP_REMOVED lines=9> */
[CC--:B0-----:R-:W-:Y:S02]  /*ff60*/  @!P0 LEA R4, P6, R231.reuse, R2.reuse, 0x2 ;  /* 0x00000002e7048211 */ /* 0x0c1fe400078c10ff */
[CC--:B-1----:R-:W-:Y:S02]  /*ff70*/  @!P1 LEA R6, P5, R230.reuse, R2.reuse, 0x2 ;  /* 0x00000002e6069211 */ /* 0x0c2fe400078a10ff */
        /* <DEDUP_REMOVED lines=11> */
[CC--:B-1----:R-:W-:Y:S02]  /*10030*/  @!P4 LEA R6, P2, R227.reuse, R2.reuse, 0x2 ;  /* 0x00000002e306c211 */ /* 0x0c2fe400078410ff */
[-C--:B------:R-:W-:Y:S02]  /*10040*/  @!P3 LEA.HI.X R5, R228, R3.reuse, R172, 0x2, P6 ;  /* 0x00000003e405b211 */ /* 0x080fe400030f14ac */
[----:B------:R-:W-:Y:S02]  /*10050*/  @!P4 LEA.HI.X R7, R227, R3, R171, 0x2, P2 ;  /* 0x00000003e307c211 */ /* 0x000fe400010f14ab */
[----:B--2---:R-:W-:Y:S01]  /*10060*/  @!P5 LEA R8, P6, R226, R2, 0x2 ;  /* 0x00000002e208d211 */ /* 0x004fe200078c10ff */
[----:B------:R0:W-:Y:S01]  /*10070*/  @!P3 ST.E.64 desc[UR40][R4.64], R48 ;  /* 0x000000300400b985 */ /* 0x0001e2000c101b28 */
[----:B------:R-:W-:-:S02]  /*10080*/  ISETP.GE.AND P2, PT, R223, UR6, PT ;  /* 0x00000006df007c0c */ /* 0x000fc4000bf46270 */
[----:B------:R-:W-:Y:S01]  /*10090*/  @!P5 LEA.HI.X R9, R226, R3, R170, 0x2, P6 ;  /* 0x00000003e209d211 */ /* 0x000fe200030f14aa */
[----:B------:R1:W-:Y:S01]  /*100a0*/  @!P4 ST.E.64 desc[UR40][R6.64], R52 ;  /* 0x000000340600c985 */ /* 0x0003e2000c101b28 */
[----:B------:R-:W-:-:S03]  /*100b0*/  ISETP.GE.AND P3, PT, R222, UR6, PT ;  /* 0x00000006de007c0c */ /* 0x000fc6000bf66270 */
[----:B------:R2:W-:Y:S01]  /*100c0*/  @!P5 ST.E.64 desc[UR40][R8.64], R56 ;  /* 0x000000380800d985 */ /* 0x0005e2000c101b28 */
[CC--:B0-----:R-:W-:Y:S02]  /*100d0*/  @!P0 LEA R4, P4, R225.reuse, R2.reuse, 0x2 ;  /* 0x00000002e1048211 */ /* 0x0c1fe400078810ff */
[C---:B-1----:R-:W-:Y:S02]  /*100e0*/  @!P1 LEA R6, P5, R224.reuse, R2, 0x2 ;  /* 0x00000002e0069211 */ /* 0x042fe400078a10ff */
[-C--:B------:R-:W-:Y:S02]  /*100f0*/  @!P0 LEA.HI.X R5, R225, R3.reuse, R169, 0x2, P4 ;  /* 0x00000003e1058211 */ /* 0x080fe400020f14a9 */
[----:B------:R-:W-:Y:S02]  /*10100*/  ISETP.GE.AND P4, PT, R221, UR6, PT ;  /* 0x00000006dd007c0c */ /* 0x000fe4000bf86270 */
[----:B------:R-:W-:Y:S01]  /*10110*/  @!P1 LEA.HI.X R7, R224, R3, R168, 0x2, P5 ;  /* 0x00000003e0079211 */ /* 0x000fe200028f14a8 */
[----:B------:R0:W-:Y:S01]  /*10120*/  @!P0 ST.E.64 desc[UR40][R4.64], R60 ;  /* 0x0000003c04008985 */ /* 0x0001e2000c101b28 */
[----:B------:R-:W-:-:S02]  /*10130*/  ISETP.GE.AND P5, PT, R220, UR6, PT ;  /* 0x00000006dc007c0c */ /* 0x000fc4000bfa6270 */
[C---:B--2---:R-:W-:Y:S01]  /*10140*/  @!P2 LEA R8, P6, R223.reuse, R2, 0x2 ;  /* 0x00000002df08a211 */ /* 0x044fe200078c10ff */
[----:B------:R1:W-:Y:S01]  /*10150*/  @!P1 ST.E.64 desc[UR40][R6.64], R64 ;  /* 0x0000004006009985 */ /* 0x0003e2000c101b28 */
[----:B------:R-:W-:Y:S02]  /*10160*/  ISETP.GE.AND P1, PT, R218, UR6, PT ;  /* 0x00000006da007c0c */ /* 0x000fe4000bf26270 */
[----:B------:R-:W-:Y:S02]  /*10170*/  @!P2 LEA.HI.X R9, R223, R3, R167, 0x2, P6 ;  /* 0x00000003df09a211 */ /* 0x000fe400030f14a7 */
[----:B------:R-:W-:-:S03]  /*10180*/  ISETP.GE.AND P0, PT, R219, UR6, PT ;  /* 0x00000006db007c0c */ /* 0x000fc6000bf06270 */
[----:B------:R2:W-:Y:S01]  /*10190*/  @!P2 ST.E.64 desc[UR40][R8.64], R68 ;  /* 0x000000440800a985 */ /* 0x0005e2000c101b28 */
[CC--:B0-----:R-:W-:Y:S02]  /*101a0*/  @!P3 LEA R4, P6, R222.reuse, R2.reuse, 0x2 ;  /* 0x00000002de04b211 */ /* 0x0c1fe400078c10ff */
[CC--:B-1----:R-:W-:Y:S02]  /*101b0*/  @!P4 LEA R6, P2, R221.reuse, R2.reuse, 0x2 ;  /* 0x00000002dd06c211 */ /* 0x0c2fe400078410ff */
[-C--:B------:R-:W-:Y:S02]  /*101c0*/  @!P3 LEA.HI.X R5, R222, R3.reuse, R166, 0x2, P6 ;  /* 0x00000003de05b211 */ /* 0x080fe400030f14a6 */
[----:B------:R-:W-:Y:S02]  /*101d0*/  @!P4 LEA.HI.X R7, R221, R3, R165, 0x2, P2 ;  /* 0x00000003dd07c211 */ /* 0x000fe400010f14a5 */
[----:B------:R-:W-:Y:S01]  /*101e0*/  ISETP.GE.AND P2, PT, R217, UR6, PT ;  /* 0x00000006d9007c0c */ /* 0x000fe2000bf46270 */
[----:B------:R-:W-:Y:S01]  /*101f0*/  @!P3 ST.E.64 desc[UR40][R4.64], R72 ;  /* 0x000000480400b985 */ /* 0x000fe2000c101b28 */
[----:B--2---:R-:W-:-:S02]  /*10200*/  @!P5 LEA R8, P6, R220, R2, 0x2 ;  /* 0x00000002dc08d211 */ /* 0x004fc400078c10ff */
        /* <DEDUP_REMOVED lines=13> */
[-C--:B0-----:R-:W-:Y:S01]  /*102e0*/  @!P4 LEA R6, P0, R215, R2.reuse, 0x2 ;  /* 0x00000002d706c211 */ /* 0x081fe200078010ff */
[----:B------:R0:W-:Y:S01]  /*102f0*/  @!P1 ST.E.64 desc[UR40][R14.64], R88 ;  /* 0x000000580e009985 */ /* 0x0001e2000c101b28 */
[-C--:B------:R-:W-:Y:S02]  /*10300*/  @!P5 LEA R4, P1, R216, R2.reuse, 0x2 ;  /* 0x00000002d804d211 */ /* 0x080fe400078210ff */
[----:B-1----:R-:W-:Y:S01]  /*10310*/  @!P3 LEA R8, P6, R214, R2, 0x2 ;  /* 0x00000002d608b211 */ /* 0x002fe200078c10ff */
[----:B------:R1:W-:Y:S01]  /*10320*/  @!P2 ST.E.64 desc[UR40][R16.64], R92 ;  /* 0x0000005c1000a985 */ /* 0x0003e2000c101b28 */
[----:B------:R-:W-:Y:S02]  /*10330*/  ISETP.GE.AND P2, PT, R213, UR6, PT ;  /* 0x00000006d5007c0c */ /* 0x000fe4000bf46270 */
[----:B------:R-:W-:-:S02]  /*10340*/  @!P5 LEA.HI.X R5, R216, R3, R160, 0x2, P1 ;  /* 0x00000003d805d211 */ /* 0x000fc400008f14a0 */
[----:B------:R-:W-:Y:S02]  /*10350*/  ISETP.GE.AND P1, PT, R212, UR6, PT ;  /* 0x00000006d4007c0c */ /* 0x000fe4000bf26270 */
[-C--:B------:R-:W-:Y:S01]  /*10360*/  @!P4 LEA.HI.X R7, R215, R3.reuse, R159, 0x2, P0 ;  /* 0x00000003d707c211 */ /* 0x080fe200000f149f */
[----:B------:R3:W-:Y:S01]  /*10370*/  @!P5 ST.E.64 desc[UR40][R4.64], R96 ;  /* 0x000000600400d985 */ /* 0x0007e2000c101b28 */
[----:B------:R-:W-:Y:S02]  /*10380*/  @!P3 LEA.HI.X R9, R214, R3, R158, 0x2, P6 ;  /* 0x00000003d609b211 */ /* 0x000fe400030f149e */
[----:B------:R-:W-:Y:S01]  /*10390*/  ISETP.GE.AND P0, PT, R211, UR6, PT ;  /* 0x00000006d3007c0c */ /* 0x000fe2000bf06270 */
[----:B------:R-:W-:Y:S01]  /*103a0*/  @!P4 ST.E.64 desc[UR40][R6.64], R100 ;  /* 0x000000640600c985 */ /* 0x000fe2000c101b28 */
[----:B------:R-:W-:Y:S02]  /*103b0*/  ISETP.GE.AND P4, PT, R209, UR6, PT ;  /* 0x00000006d1007c0c */ /* 0x000fe4000bf86270 */
[----:B--2---:R-:W-:Y:S01]  /*103c0*/  @!P2 LEA R12, P6, R213, R2, 0x2 ;  /* 0x00000002d50ca211 */ /* 0x004fe200078c10ff */
[----:B------:R-:W-:Y:S01]  /*103d0*/  @!P3 ST.E.64 desc[UR40][R8.64], R104 ;  /* 0x000000680800b985 */ /* 0x000fe2000c101b28 */
[----:B------:R-:W-:-:S02]  /*103e0*/  ISETP.GE.AND P3, PT, R210, UR6, PT ;  /* 0x00000006d2007c0c */ /* 0x000fc4000bf66270 */
[CC--:B0-----:R-:W-:Y:S02]  /*103f0*/  @!P1 LEA R14, P5, R212.reuse, R2.reuse, 0x2 ;  /* 0x00000002d40e9211 */ /* 0x0c1fe400078a10ff */
[-C--:B------:R-:W-:Y:S02]  /*10400*/  @!P2 LEA.HI.X R13, R213, R3.reuse, R157, 0x2, P6 ;  /* 0x00000003d50da211 */ /* 0x080fe400030f149d */
[-C--:B------:R-:W-:Y:S02]  /*10410*/  @!P1 LEA.HI.X R15, R212, R3.reuse, R156, 0x2, P5 ;  /* 0x00000003d40f9211 */ /* 0x080fe400028f149c */
[-C--:B-1----:R-:W-:Y:S01]  /*10420*/  @!P0 LEA R16, P6, R211, R2.reuse, 0x2 ;  /* 0x00000002d3108211 */ /* 0x082fe200078c10ff */
[----:B------:R-:W-:Y:S01]  /*10430*/  @!P2 ST.E.64 desc[UR40][R12.64], R108 ;  /* 0x0000006c0c00a985 */ /* 0x000fe2000c101b28 */
[-C--:B------:R-:W-:Y:S02]  /*10440*/  @!P4 LEA R28, P5, R209, R2.reuse, 0x2 ;  /* 0x00000002d11cc211 */ /* 0x080fe400078a10ff */
[----:B------:R-:W-:Y:S01]  /*10450*/  @!P0 LEA.HI.X R17, R211, R3, R155, 0x2, P6 ;  /* 0x00000003d3118211 */ /* 0x000fe200030f149b */
[----:B------:R0:W-:Y:S01]  /*10460*/  @!P1 ST.E.64 desc[UR40][R14.64], R112 ;  /* 0x000000700e009985 */ /* 0x0001e2000c101b28 */
[----:B------:R-:W-:-:S02]  /*10470*/  @!P3 LEA R24, P1, R210, R2, 0x2 ;  /* 0x00000002d218b211 */ /* 0x000fc400078210ff */
[----:B------:R-:W-:Y:S01]  /*10480*/  ISETP.GE.AND P2, PT, R208, UR6, PT ;  /* 0x00000006d0007c0c */ /* 0x000fe2000bf46270 */
[----:B------:R1:W-:Y:S01]  /*10490*/  @!P0 ST.E.64 desc[UR40][R16.64], R116 ;  /* 0x0000007410008985 */ /* 0x0003e2000c101b28 */
[-C--:B------:R-:W-:Y:S02]  /*104a0*/  @!P3 LEA.HI.X R25, R210, R3.reuse, R154, 0x2, P1 ;  /* 0x00000003d219b211 */ /* 0x080fe400008f149a */
[----:B------:R-:W-:Y:S02]  /*104b0*/  ISETP.GE.AND P1, PT, R207, UR6, PT ;  /* 0x00000006cf007c0c */ /* 0x000fe4000bf26270 */
[----:B------:R-:W-:Y:S01]  /*104c0*/  @!P4 LEA.HI.X R29, R209, R3, R153, 0x2, P5 ;  /* 0x00000003d11dc211 */ /* 0x000fe200028f1499 */
[----:B------:R4:W-:Y:S01]  /*104d0*/  @!P3 ST.E.64 desc[UR40][R24.64], R120 ;  /* 0x000000781800b985 */ /* 0x0009e2000c101b28 */
[----:B------:R-:W-:Y:S02]  /*104e0*/  ISETP.GE.AND P0, PT, R206, UR6, PT ;  /* 0x00000006ce007c0c */ /* 0x000fe4000bf06270 */
[----:B---3--:R-:W-:Y:S01]  /*104f0*/  SHF.R.S32.HI R5, RZ, 0x1f, R206 ;  /* 0x0000001fff057819 */ /* 0x008fe200000114ce */
[----:B------:R4:W-:Y:S01]  /*10500*/  @!P4 ST.E.64 desc[UR40][R28.64], R124 ;  /* 0x0000007c1c00c985 */ /* 0x0009e2000c101b28 */
[----:B------:R-:W-:Y:S01]  /*10510*/  ISETP.GE.AND P4, PT, R21, UR6, PT ;  /* 0x0000000615007c0c */ /* 0x000fe2000bf86270 */
[C---:B0-----:R-:W-:Y:S01]  /*10520*/  VIADD R15, R19.reuse, 0xf0 ;  /* 0x000000f0130f7836 */ /* 0x041fe20000000000 */
[----:B------:R-:W-:Y:S01]  /*10530*/  @!P2 LEA R8, P5, R208, R2, 0x2 ;  /* 0x00000002d008a211 */ /* 0x000fe200078a10ff */
[----:B-1----:R-:W-:Y:S01]  /*10540*/  VIADD R17, R19, 0xf8 ;  /* 0x000000f813117836 */ /* 0x002fe20000000000 */
[----:B------:R-:W-:-:S02]  /*10550*/  SHF.R.S32.HI R13, RZ, 0x1f, R21 ;  /* 0x0000001fff0d7819 */ /* 0x000fc40000011415 */
[-C--:B------:R-:W-:Y:S02]  /*10560*/  @!P1 LEA R6, P6, R207, R2.reuse, 0x2 ;  /* 0x00000002cf069211 */ /* 0x080fe400078c10ff */
[----:B------:R-:W-:Y:S02]  /*10570*/  ISETP.GE.AND P3, PT, R15, UR6, PT ;  /* 0x000000060f007c0c */ /* 0x000fe4000bf66270 */
[-C--:B------:R-:W-:Y:S02]  /*10580*/  @!P2 LEA.HI.X R9, R208, R3.reuse, R237, 0x2, P5 ;  /* 0x00000003d009a211 */ /* 0x080fe400028f14ed */
[----:B------:R-:W-:Y:S02]  /*10590*/  @!P0 LEA R4, P5, R206, R2, 0x2 ;  /* 0x00000002ce048211 */ /* 0x000fe400078a10ff */
[----:B------:R-:W-:Y:S01]  /*105a0*/  @!P1 LEA.HI.X R7, R207, R3, R236, 0x2, P6 ;  /* 0x00000003cf079211 */ /* 0x000fe200030f14ec */
[----:B------:R4:W-:Y:S01]  /*105b0*/  @!P2 ST.E.64 desc[UR40][R8.64], R128 ;  /* 0x000000800800a985 */ /* 0x0009e2000c101b28 */
[----:B------:R-:W-:-:S02]  /*105c0*/  ISETP.GE.AND P6, PT, R17, UR6, PT ;  /* 0x0000000611007c0c */ /* 0x000fc4000bfc6270 */
[-C--:B------:R-:W-:Y:S01]  /*105d0*/  @!P0 LEA.HI.X R5, R206, R3.reuse, R5, 0x2, P5 ;  /* 0x00000003ce058211 */ /* 0x080fe200028f1405 */
[----:B------:R4:W-:Y:S01]  /*105e0*/  @!P1 ST.E.64 desc[UR40][R6.64], R132 ;  /* 0x0000008406009985 */ /* 0x0009e2000c101b28 */
[CC--:B------:R-:W-:Y:S02]  /*105f0*/  @!P4 LEA R12, P5, R21.reuse, R2.reuse, 0x2 ;  /* 0x00000002150cc211 */ /* 0x0c0fe400078a10ff */
[----:B------:R-:W-:Y:S01]  /*10600*/  SHF.R.S32.HI R16, RZ, 0x1f, R15 ;  /* 0x0000001fff107819 */ /* 0x000fe2000001140f */
[----:B------:R4:W-:Y:S01]  /*10610*/  @!P0 ST.E.64 desc[UR40][R4.64], R136 ;  /* 0x0000008804008985 */ /* 0x0009e2000c101b28 */
        /* <DEDUP_REMOVED lines=9> */
.L_x_2428:
[----:B------:R-:W-:Y:S05]  /*106b0*/  BSYNC B1 ;  /* 0x0000000000017941 */ /* 0x000fea0003800000 */
.L_x_2427:
[----:B------:R-:W-:Y:S01]  /*106c0*/  ISETP.GE.AND P0, PT, R11, UR8, PT ;  /* 0x000000080b007c0c */ /* 0x000fe2000bf06270 */
[----:B--2-4-:R0:W2:Y:S04]  /*106d0*/  SHFL.IDX PT, R3, R20, 0x1, 0x1c1f ;  /* 0x003c1f0014037f89 */ /* 0x0140a800000e0000 */
[----:B-1----:R0:W1:Y:S08]  /*106e0*/  SHFL.IDX PT, R2, R0, 0x1, 0x1c1f ;  /* 0x003c1f0000027f89 */ /* 0x00207000000e0000 */
[----:B0-----:R-:W-:Y:S05]  /*106f0*/  @P0 BRA `(.L_x_2426) ;  /* 0x0000001400c00947 */ /* 0x001fea0003800000 */
        /* <DEDUP_REMOVED lines=8> */
[----:B------:R-:W-:-:S03]  /*10780*/  SHF.R.S32.HI R0, RZ, 0x1f, R21 ;  /* 0x0000001fff007819 */ /* 0x000fc60000011415 */
[-C--:B-1----:R-:W-:Y:S02]  /*10790*/  @!P5 LEA R6, P3, R233, R2.reuse, 0x2 ;  /* 0x00000002e906d211 */ /* 0x082fe400078610ff */
[----:B--2---:R-:W-:Y:S02]  /*107a0*/  @!P4 IMAD.WIDE R4, R19, 0x4, R2 ;  /* 0x000000041304c825 */ /* 0x004fe400078e0202 */
        /* <DEDUP_REMOVED lines=126> */
.L_x_2417:
[----:B------:R-:W0:Y:S01]  /*10f90*/  LDC.64 R6, c[0x0][0xc08] ;  /* 0x00030200ff067b82 */ /* 0x000e220000000a00 */
[----:B------:R-:W-:-:S07]  /*10fa0*/  IMAD.MOV.U32 R11, RZ, RZ, RZ ;  /* 0x000000ffff0b7224 */ /* 0x000fce00078e00ff */
[----:B------:R-:W1:Y:S08]  /*10fb0*/  LDC.64 R4, c[0x0][0xc00] ;  /* 0x00030000ff047b82 */ /* 0x000e700000000a00 */
[----:B------:R-:W2:Y:S01]  /*10fc0*/  LDC.64 R2, c[0x0][0xc00] ;  /* 0x00030000ff027b82 */ /* 0x000ea20000000a00 */
[----:B0-----:R-:W-:-:S04]  /*10fd0*/  ISETP.NE.U32.AND P0, PT, R6, RZ, PT ;  /* 0x000000ff0600720c */ /* 0x001fc80003f05070 */
[----:B------:R-:W-:Y:S02]  /*10fe0*/  ISETP.NE.AND.EX P1, PT, R7, RZ, PT, P0 ;  /* 0x000000ff0700720c */ /* 0x000fe40003f25300 */
[----:B-1----:R-:W-:-:S04]  /*10ff0*/  ISETP.NE.U32.AND P0, PT, R4, RZ, PT ;  /* 0x000000ff0400720c */ /* 0x002fc80003f05070 */
[----:B------:R-:W-:Y:S01]  /*11000*/  ISETP.NE.AND.EX P0, PT, R5, RZ, PT, P0 ;  /* 0x000000ff0500720c */ /* 0x000fe20003f05300 */
[----:B------:R-:W-:Y:S01]  /*11010*/  ULDC UR6, c[0x0][0xa88] ;  /* 0x0002a20000067ab9 */ /* 0x000fe20000000800 */
[----:B--2---:R-:W-:-:S05]  /*11020*/  IMAD.WIDE R2, R205, 0x4, R2 ;  /* 0x00000004cd027825 */ /* 0x004fca00078e0202 */
[----:B------:R-:W0:Y:S01]  /*11030*/  @P1 LDC.64 R4, c[0x0][0xc08] ;  /* 0x00030200ff041b82 */ /* 0x000e220000000a00 */
[----:B------:R-:W-:-:S05]  /*11040*/  IMAD.U32 R0, RZ, RZ, UR6 ;  /* 0x00000006ff007e24 */ /* 0x000fca000f8e00ff */
[----:B------:R1:W5:Y:S01]  /*11050*/  @P0 LDG.E R11, desc[UR40][R2.64] ;  /* 0x00000028020b0981 */ /* 0x000362000c1e1900 */
[----:B0-----:R-:W-:-:S05]  /*11060*/  @P1 IMAD.WIDE R4, R205, 0x4, R4 ;  /* 0x00000004cd041825 */ /* 0x001fca00078e0204 */
[----:B------:R1:W5:Y:S01]  /*11070*/  @P1 LDG.E R0, desc[UR40][R4.64] ;  /* 0x0000002804001981 */ /* 0x000362000c1e1900 */
[----:B------:R-:W-:Y:S02]  /*11080*/  ISETP.NE.AND P2, PT, R204, RZ, PT ;  /* 0x000000ffcc00720c */ /* 0x000fe40003f45270 */
[----:B------:R-:W-:Y:S01]  /*11090*/  SHF.R.S32.HI R24, RZ, 0x1f, R205 ;  /* 0x0000001fff187819 */ /* 0x000fe200000114cd */
[----:B------:R-:W0:Y:S10]  /*110a0*/  S2R R6, SR_TID.X ;  /* 0x0000000000067919 */ /* 0x000e340000002100 */
[----:B------:R-:W2:Y:S01]  /*110b0*/  @!P2 LDC R204, c[0x0][0xad4] ;  /* 0x0002b500ffccab82 */ /* 0x000ea20000000800 */
[----:B0-----:R-:W-:Y:S01]  /*110c0*/  VIADD R28, R6, 0xffffff80 ;  /* 0xffffff80061c7836 */ /* 0x001fe20000000000 */
[----:B--2---:R-:W-:-:S04]  /*110d0*/  ISETP.GT.AND P2, PT, R204, 0x1, PT ;  /* 0x00000001cc00780c */ /* 0x004fc80003f44270 */
[----:B------:R-:W-:Y:S01]  /*110e0*/  ISETP.GT.AND P3, PT, R28, 0x7f, PT ;  /* 0x0000007f1c00780c */ /* 0x000fe20003f64270 */
[----:B-1----:R-:W-:-:S12]  /*110f0*/  @P1 BRA `(.L_x_2429) ;  /* 0x0000000000101947 */ /* 0x002fd80003800000 */
[----:B------:R-:W-:Y:S05]  /*11100*/  @!P0 BRA `(.L_x_2429) ;  /* 0x00000000000c8947 */ /* 0x000fea0003800000 */
[----:B------:R-:W2:Y:S04]  /*11110*/  LDG.E R5, desc[UR40][R2.64] ;  /* 0x0000002802057981 */ /* 0x000ea8000c1e1900 */
[----:B-----5:R-:W2:Y:S02]  /*11120*/  LDG.E R0, desc[UR40][R2.64+0x4] ;  /* 0x0000042802007981 */ /* 0x020ea4000c1e1900 */
[----:B--2---:R-:W-:-:S07]  /*11130*/  IMAD.IADD R0, R0, 0x1, -R5 ;  /* 0x0000000100007824 */ /* 0x004fce00078e0a05 */
.L_x_2429:
[----:B------:R-:W-:Y:S01]  /*11140*/  BSSY B1, `(.L_x_2430) ;  /* 0x0000037000017945 */ /* 0x000fe20003800000 */
[----:B------:R-:W-:Y:S02]  /*11150*/  SEL R205, R205, RZ, !P0 ;  /* 0x000000ffcdcd7207 */ /* 0x000fe40004000000 */
[----:B------:R-:W-:Y:S02]  /*11160*/  SEL R24, R24, RZ, !P0 ;  /* 0x000000ff18187207 */ /* 0x000fe40004000000 */
[----:B-----5:R-:W-:Y:S01]  /*11170*/  SHF.R.S32.HI R20, RZ, 0x1f, R11 ;  /* 0x0000001fff147819 */ /* 0x020fe2000001140b */
[----:B------:R-:W-:Y:S06]  /*11180*/  @P3 BRA `(.L_x_2431) ;  /* 0x0000000000c83947 */ /* 0x000fec0003800000 */
[----:B------:R-:W0:Y:S01]  /*11190*/  S2R R25, SR_TID.X ;  /* 0x0000000000197919 */ /* 0x000e220000002100 */
[----:B------:R-:W1:Y:S01]  /*111a0*/  LDC R29, c[0x0][0xbe8] ;  /* 0x0002fa00ff1d7b82 */ /* 0x000e620000000800 */
[----:B------:R-:W-:Y:S02]  /*111b0*/  IMAD.U32 R4, RZ, RZ, UR42 ;  /* 0x0000002aff047e24 */ /* 0x000fe4000f8e00ff */
[----:B-1----:R-:W-:-:S03]  /*111c0*/  IMAD R2, R0, R29, RZ ;  /* 0x0000001d00027224 */ /* 0x002fc600078e02ff */
[----:B0-----:R-:W-:-:S04]  /*111d0*/  IADD3 R25, R4, -0x80, R25 ;  /* 0xffffff8004197810 */ /* 0x001fc80007ffe019 */
[----:B------:R-:W-:-:S13]  /*111e0*/  ISETP.GE.AND P0, PT, R25, R2, PT ;  /* 0x000000021900720c */ /* 0x000fda0003f06270 */
[----:B------:R-:W-:Y:S05]  /*111f0*/  @P0 BRA `(.L_x_2431) ;  /* 0x0000000000ac0947 */ /* 0x000fea0003800000 */
[----:B------:R-:W-:Y:S01]  /*11200*/  ISETP.NE.AND P1, PT, R29, 0x1, PT ;  /* 0x000000011d00780c */ /* 0x000fe20003f25270 */
[----:B------:R-:W-:Y:S01]  /*11210*/  IMAD.MOV.U32 R16, RZ, RZ, 0x9b8 ;  /* 0x000009b8ff107424 */ /* 0x000fe200078e00ff */
[----:B------:R-:W-:Y:S01]  /*11220*/  ISETP.GT.AND P0, PT, R204, 0x1, PT ;  /* 0x00000001cc00780c */ /* 0x000fe20003f04270 */
[----:B------:R-:W0:Y:S01]  /*11230*/  LDC.64 R26, c[0x0][0xba8] ;  /* 0x0002ea00ff1a7b82 */ /* 0x000e220000000a00 */
[----:B------:R-:W-:Y:S02]  /*11240*/  IMAD.MOV.U32 R15, RZ, RZ, R25 ;  /* 0x000000ffff0f7224 */ /* 0x000fe400078e0019 */
[----:B------:R-:W-:-:S05]  /*11250*/  SEL R16, R16, 0x978, P0 ;  /* 0x0000097810107807 */ /* 0x000fca0000000000 */
[----:B------:R-:W1:Y:S08]  /*11260*/  LDC.64 R4, c[0x0][R16+0x220] ;  /* 0x0000880010047b82 */ /* 0x000e700000000a00 */
[----:B------:R-:W2:Y:S08]  /*11270*/  @P1 LDC R14, c[0x0][0xbec] ;  /* 0x0002fb00ff0e1b82 */ /* 0x000eb00000000800 */
[----:B------:R-:W3:Y:S08]  /*11280*/  LDC.64 R2, c[0x0][R16+0x218] ;  /* 0x0000860010027b82 */ /* 0x000ef00000000a00 */
[----:B------:R-:W4:Y:S01]  /*11290*/  @P1 LDC R21, c[0x0][0xbf0] ;  /* 0x0002fc00ff151b82 */ /* 0x000f220000000800 */
[----:B-1----:R-:W-:-:S02]  /*112a0*/  IMAD R5, R5, R205, RZ ;  /* 0x000000cd05057224 */ /* 0x002fc400078e02ff */
[----:B------:R-:W-:-:S05]  /*112b0*/  IMAD.WIDE.U32 R12, R4, R205, RZ ;  /* 0x000000cd040c7225 */ /* 0x000fca00078e00ff */
[----:B------:R-:W1:Y:S01]  /*112c0*/  LDC.64 R6, c[0x0][R16+0x228] ;  /* 0x00008a0010067b82 */ /* 0x000e620000000a00 */
[----:B--2---:R-:W-:-:S07]  /*112d0*/  @P1 IMAD.HI.U32 R14, R25, R14, RZ ;  /* 0x0000000e190e1227 */ /* 0x004fce00078e00ff */
[----:B------:R-:W2:Y:S01]  /*112e0*/  LDC.64 R8, c[0x0][R16+0x210] ;  /* 0x0000840010087b82 */ /* 0x000ea20000000a00 */
[-C--:B---3--:R-:W-:Y:S02]  /*112f0*/  IMAD R17, R3, R23.reuse, RZ ;  /* 0x0000001703117224 */ /* 0x088fe400078e02ff */
[----:B------:R-:W-:-:S04]  /*11300*/  IMAD.WIDE.U32 R2, R2, R23, RZ ;  /* 0x0000001702027225 */ /* 0x000fc800078e00ff */
[----:B------:R-:W-:Y:S01]  /*11310*/  IMAD.IADD R17, R3, 0x1, R17 ;  /* 0x0000000103117824 */ /* 0x000fe200078e0211 */
[----:B----4-:R-:W-:Y:S01]  /*11320*/  @P1 SHF.R.U32.HI R15, RZ, R21, R14 ;  /* 0x00000015ff0f1219 */ /* 0x010fe2000001160e */
[----:B------:R-:W-:Y:S01]  /*11330*/  IMAD R21, R4, R24, R5 ;  /* 0x0000001804157224 */ /* 0x000fe200078e0205 */
[----:B------:R-:W-:Y:S01]  /*11340*/  SEL R5, R234, RZ, P0 ;  /* 0x000000ffea057207 */ /* 0x000fe20000000000 */
[----:B0-----:R-:W0:Y:S01]  /*11350*/  @!P0 LDC R26, c[0x0][0xb50] ;  /* 0x0002d400ff1a8b82 */ /* 0x001e220000000800 */
[----:B------:R-:W-:Y:S01]  /*11360*/  IADD3 R4, P1, P3, R12, R2, R11 ;  /* 0x000000020c047210 */ /* 0x000fe20007b3e00b */
[----:B------:R-:W-:Y:S02]  /*11370*/  IMAD.IADD R21, R13, 0x1, R21 ;  /* 0x000000010d157824 */ /* 0x000fe400078e0215 */
[----:B------:R-:W-:Y:S02]  /*11380*/  IMAD.MOV R12, RZ, RZ, -R15 ;  /* 0x000000ffff0c7224 */ /* 0x000fe400078e0a0f */
[----:B-1----:R-:W-:Y:S01]  /*11390*/  IMAD.WIDE.U32 R2, R6, R5, RZ ;  /* 0x0000000506027225 */ /* 0x002fe200078e00ff */
[----:B------:R-:W-:Y:S01]  /*113a0*/  IADD3.X R6, R21, R17, R20, P1, P3 ;  /* 0x0000001115067210 */ /* 0x000fe20000fe6414 */
[----:B------:R-:W1:Y:S02]  /*113b0*/  @!P0 LDC R27, c[0x0][0xb54] ;  /* 0x0002d500ff1b8b82 */ /* 0x000e640000000800 */
[----:B------:R-:W-:Y:S01]  /*113c0*/  IMAD R7, R7, R5, RZ ;  /* 0x0000000507077224 */ /* 0x000fe200078e02ff */
[----:B------:R-:W-:Y:S01]  /*113d0*/  IADD3 R2, P0, P1, R15, R4, R2 ;  /* 0x000000040f027210 */ /* 0x000fe2000791e002 */
[----:B------:R-:W-:Y:S01]  /*113e0*/  IMAD R5, R29, R12, R25 ;  /* 0x0000000c1d057224 */ /* 0x000fe200078e0219 */
[----:B------:R-:W-:Y:S01]  /*113f0*/  SHF.R.S32.HI R15, RZ, 0x1f, R15 ;  /* 0x0000001fff0f7819 */ /* 0x000fe2000001140f */
[----:B------:R-:W-:-:S02]  /*11400*/  IMAD.IADD R7, R3, 0x1, R7 ;  /* 0x0000000103077824 */ /* 0x000fc400078e0207 */
[----:B--2---:R-:W-:-:S03]  /*11410*/  IMAD R4, R9, R5, RZ ;  /* 0x0000000509047224 */ /* 0x004fc600078e02ff */
        /* <DEDUP_REMOVED lines=9> */
.L_x_2431:
[----:B------:R-:W-:Y:S05]  /*114b0*/  BSYNC B1 ;  /* 0x0000000000017941 */ /* 0x000fea0003800000 */
.L_x_2430:
[----:B------:R-:W-:Y:S05]  /*114c0*/  @P2 BRA `(.L_x_2426) ;  /* 0x00000008004c2947 */ /* 0x000fea0003800000 */
[----:B------:R-:W1:Y:S01]  /*114d0*/  LDC R13, c[0x0][0xbe8] ;  /* 0x0002fa00ff0d7b82 */ /* 0x000e620000000800 */
        /* <DEDUP_REMOVED lines=14> */
[----:B-1----:R-:W-:-:S03]  /*115c0*/  ISETP.NE.AND P0, PT, R13, 0x1, PT ;  /* 0x000000010d00780c */ /* 0x002fc60003f05270 */
[----:B------:R-:W-:Y:S02]  /*115d0*/  VIADD R9, R4, UR42 ;  /* 0x0000002a04097c36 */ /* 0x000fe40008000000 */
[----:B------:R-:W-:Y:S01]  /*115e0*/  IMAD R3, R23, UR7, R3 ;  /* 0x0000000717037c24 */ /* 0x000fe2000f8e0203 */
[----:B------:R-:W-:Y:S01]  /*115f0*/  ULDC.64 UR6, c[0x0][0xaf0] ;  /* 0x0002bc0000067ab9 */ /* 0x000fe20000000a00 */
[----:B------:R-:W-:Y:S02]  /*11600*/  IMAD.MOV.U32 R5, RZ, RZ, R9 ;  /* 0x000000ffff057224 */ /* 0x000fe400078e0009 */
[----:B------:R-:W-:-:S04]  /*11610*/  IMAD.WIDE.U32 R2, R205, UR6, R2 ;  /* 0x00000006cd027c25 */ /* 0x000fc8000f8e0002 */
[----:B------:R-:W0:Y:S08]  /*11620*/  @P0 LDC R6, c[0x0][0xbec] ;  /* 0x0002fb00ff060b82 */ /* 0x000e300000000800 */
[----:B------:R-:W1:Y:S01]  /*11630*/  @P0 LDC R7, c[0x0][0xbf0] ;  /* 0x0002fc00ff070b82 */ /* 0x000e620000000800 */
[----:B0-----:R-:W-:-:S04]  /*11640*/  @P0 IMAD.HI.U32 R4, R9, R6, RZ ;  /* 0x0000000609040227 */ /* 0x001fc800078e00ff */
[----:B------:R-:W-:Y:S01]  /*11650*/  IMAD R6, R24, UR6, RZ ;  /* 0x0000000618067c24 */ /* 0x000fe2000f8e02ff */
[----:B-1----:R-:W-:-:S03]  /*11660*/  @P0 SHF.R.U32.HI R5, RZ, R7, R4 ;  /* 0x00000007ff050219 */ /* 0x002fc60000011604 */
        /* <DEDUP_REMOVED lines=10> */
[----:B------:R-:W-:Y:S01]  /*11710*/  ULDC.64 UR6, c[0x0][0xad8] ;  /* 0x0002b60000067ab9 */ /* 0x000fe20000000a00 */
[----:B------:R-:W-:Y:S02]  /*11720*/  VIADD R6, R11, UR42 ;  /* 0x0000002a0b067c36 */ /* 0x000fe40008000000 */
        /* <DEDUP_REMOVED lines=42> */
.L_x_2433:
[----:B------:R-:W-:Y:S05]  /*119d0*/  BSYNC B1 ;  /* 0x0000000000017941 */ /* 0x000fea0003800000 */
.L_x_2432:
        /* <DEDUP_REMOVED lines=21> */
.L_x_2435:
[----:B------:R-:W-:Y:S05]  /*11b30*/  BSYNC B1 ;  /* 0x0000000000017941 */ /* 0x000fea0003800000 */
.L_x_2434:
        /* <DEDUP_REMOVED lines=21> */
.L_x_2437:
[----:B------:R-:W-:Y:S05]  /*11c90*/  BSYNC B1 ;  /* 0x0000000000017941 */ /* 0x000fea0003800000 */
.L_x_2436:
[----:B0-----:R-:W-:Y:S01]  /*11ca0*/  VIADD R0, R6, 0x60 ;  /* 0x0000006006007836 */ /* 0x001fe20000000000 */
[----:B--2-4-:R-:W2:Y:S04]  /*11cb0*/  SHFL.IDX PT, R4, R4, 0x3, 0x181f ;  /* 0x00781f0004047f89 */ /* 0x014ea800000e0000 */
[----:B------:R-:W-:Y:S01]  /*11cc0*/  ISETP.GE.AND P0, PT, R0, R13, PT ;  /* 0x0000000d0000720c */ /* 0x000fe20003f06270 */
[----:B-1-3--:R1:W3:-:S12]  /*11cd0*/  SHFL.IDX PT, R2, R5, 0x3, 0x181f ;  /* 0x00781f0005027f89 */ /* 0x00a2d800000e0000 */
[----:B-1----:R-:W-:Y:S05]  /*11ce0*/  @P0 BRA `(.L_x_2426) ;  /* 0x0000000000440947 */ /* 0x002fea0003800000 */
[----:B------:R-:W-:Y:S02]  /*11cf0*/  ULDC UR6, c[0x0][0xac8] ;  /* 0x0002b20000067ab9 */ /* 0x000fe40000000800 */
[----:B------:R-:W-:Y:S02]  /*11d00*/  ISETP.GE.AND P3, PT, R7, UR6, PT ;  /* 0x0000000607007c0c */ /* 0x000fe4000bf66270 */
[----:B------:R-:W-:Y:S02]  /*11d10*/  ISETP.GE.AND P2, PT, R9, UR6, PT ;  /* 0x0000000609007c0c */ /* 0x000fe4000bf46270 */
[----:B------:R-:W-:Y:S02]  /*11d20*/  ISETP.GE.AND P1, PT, R11, UR6, PT ;  /* 0x000000060b007c0c */ /* 0x000fe4000bf26270 */
[----:B------:R-:W-:-:S07]  /*11d30*/  ISETP.GE.AND P0, PT, R15, UR6, PT ;  /* 0x000000060f007c0c */ /* 0x000fce000bf06270 */
[----:B---3--:R-:W-:-:S04]  /*11d40*/  @!P3 LEA R6, P4, R7, R2, 0x1 ;  /* 0x000000020706b211 */ /* 0x008fc800078808ff */
[----:B--2---:R-:W-:Y:S02]  /*11d50*/  @!P3 LEA.HI.X R7, R7, R4, R12, 0x1, P4 ;  /* 0x000000040707b211 */ /* 0x004fe400020f0c0c */
        /* <DEDUP_REMOVED lines=10> */
.L_x_2426:
[----:B------:R-:W-:Y:S05]  /*11e00*/  BSYNC B0 ;  /* 0x0000000000007941 */ /* 0x000fea0003800000 */
.L_x_2416:
[----:B------:R-:W-:Y:S02]  /*11e10*/  ULDC UR6, c[0x0][0xc3c] ;  /* 0x00030f0000067ab9 */ /* 0x000fe40000000800 */
[----:B------:R-:W-:-:S06]  /*11e20*/  UISETP.GE.AND UP0, UPT, UR5, UR6, UPT ;  /* 0x000000060500728c */ /* 0x000fcc000bf06270 */
[----:B------:R-:W-:-:S13]  /*11e30*/  PLOP3.LUT P0, PT, PT, PT, UP0, 0x80, 0x0 ;  /* 0x000000000000781c */ /* 0x000fda0003f0f008 */
[----:B------:R-:W-:Y:S05]  /*11e40*/  @!P0 BRA `(.L_x_2438) ;  /* 0xfffffef000b48947 */ /* 0x000fea000383ffff */
[----:B------:R-:W-:Y:S05]  /*11e50*/  EXIT ;  /* 0x000000000000794d */ /* 0x000fea0003800000 */
.L_x_2333:
[----:B------:R-:W-:-:S08]  /*11e60*/  NOP ;  /* 0x0000000000007918 */ /* 0x000fd00000000000 */
[----:B------:R-:W0:-:S00]  /*11e70*/  USETMAXREG.DEALLOC.CTAPOOL 0x18 ;  /* 0x00000018000079c8 */ /* 0x000e0000080e0500 */
[----:B0-----:R-:W-:Y:S01]  /*11e80*/  LOP3.LUT R0, R0, 0x3, RZ, 0xc0, !PT ;  /* 0x0000000300007812 */ /* 0x001fe200078ec0ff */
[----:B------:R-:W-:Y:S01]  /*11e90*/  IMAD.MOV.U32 R7, RZ, RZ, RZ ;  /* 0x000000ffff077224 */ /* 0x000fe200078e00ff */
[----:B------:R-:W-:-:S04]  /*11ea0*/  LOP3.LUT R18, R18, 0xfffffffd, RZ, 0xc0, !PT ;  /* 0xfffffffd12127812 */ /* 0x000fc800078ec0ff */
[----:B------:R-:W0:Y:S02]  /*11eb0*/  SHFL.IDX PT, R0, R0, RZ, 0x1f ;  /* 0x00001fff00007589 */ /* 0x000e2400000e0000 */
[----:B0-----:R-:W-:-:S13]  /*11ec0*/  ISETP.NE.AND P0, PT, R0, RZ, PT ;  /* 0x000000ff0000720c */ /* 0x001fda0003f05270 */
[----:B------:R-:W-:Y:S01]  /*11ed0*/  @P0 LOP3.LUT R18, R18, 0x2, RZ, 0xfc, !PT ;  /* 0x0000000212120812 */ /* 0x000fe200078efcff */
[----:B------:R-:W-:Y:S06]  /*11ee0*/  @!P0 BRA `(.L_x_2439) ;  /* 0x0000000000248947 */ /* 0x000fec0003800000 */
[----:B------:R-:W0:Y:S08]  /*11ef0*/  S2UR UR5, SR_CgaCtaId ;  /* 0x00000000000579c3 */ /* 0x000e300000008800 */
[----:B------:R-:W-:Y:S06]  /*11f00*/  BAR.SYNC.DEFER_BLOCKING 0x5, 0x180 ;  /* 0x0146000000007b1d */ /* 0x000fec0000010000 */
[----:B------:R-:W-:-:S02]  /*11f10*/  UMOV UR4, 0x400 ;  /* 0x0000040000047882 */ /* 0x000fc40000000000 */
[----:B0-----:R-:W-:-:S09]  /*11f20*/  ULEA UR4, UR5, UR4, 0x18 ;  /* 0x0000000405047291 */ /* 0x001fd2000f8ec03f */
[----:B------:R-:W0:Y:S04]  /*11f30*/  LDS.128 R8, [UR4+0x228d0] ;  /* 0x0228d004ff087984 */ /* 0x000e280008000c00 */
[----:B0-----:R3:W-:Y:S04]  /*11f40*/  STL.64 [R1], R8 ;  /* 0x0000000801007387 */ /* 0x0017e80000100a00 */
[----:B------:R3:W-:Y:S01]  /*11f50*/  STL.64 [R1+0x8], R10 ;  /* 0x0000080a01007387 */ /* 0x0007e20000100a00 */
[----:B------:R-:W-:Y:S06]  /*11f60*/  BAR.ARV 0x4, 0x180 ;  /* 0x0106000000007b1d */ /* 0x000fec0000002000 */
[----:B------:R-:W-:Y:S05]  /*11f70*/  BRA `(.L_x_2440) ;  /* 0x0000000c00b07947 */ /* 0x000fea0003800000 */
.L_x_2439:
[----:B------:R-:W-:Y:S01]  /*11f80*/  LOP3.LUT R0, R6, 0x1f, RZ, 0xc0, !PT ;  /* 0x0000001f06007812 */ /* 0x000fe200078ec0ff */
        /* <DEDUP_REMOVED lines=42> */
.L_x_2443:
        /* <DEDUP_REMOVED lines=38> */
[----:B------:R-:W-:-:S07]  /*12490*/  IMAD.MOV.U32 R5, RZ, RZ, R2 ;  /* 0x000000ffff057224 */ /* 0x000fce00078e0002 */
.L_x_2441:
[----:B------:R-:W-:Y:S02]  /*124a0*/  IMAD.IADD R10, R9, 0x1, -R4 ;  /* 0x00000001090a7824 */ /* 0x000fe400078e0a04 */
[----:B------:R-:W-:Y:S02]  /*124b0*/  IMAD.MOV.U32 R3, RZ, RZ, RZ ;  /* 0x000000ffff037224 */ /* 0x000fe400078e00ff */
[----:B------:R-:W-:-:S05]  /*124c0*/  IMAD R2, R5, UR5, R10 ;  /* 0x0000000505027c24 */ /* 0x000fca000f8e020a */
[----:B------:R-:W-:-:S13]  /*124d0*/  ISETP.GT.AND P0, PT, R2, UR6, PT ;  /* 0x0000000602007c0c */ /* 0x000fda000bf04270 */
[----:B------:R-:W-:-:S04]  /*124e0*/  VOTE.ANY R2, PT, !P0 ;  /* 0x0000000000027806 */ /* 0x000fc800040e0100 */
[----:B------:R-:W0:Y:S01]  /*124f0*/  POPC R9, R2 ;  /* 0x0000000200097309 */ /* 0x000e220000000000 */
[----:B------:R-:W-:Y:S01]  /*12500*/  ISETP.NE.AND P0, PT, R2, RZ, PT ;  /* 0x000000ff0200720c */ /* 0x000fe20003f05270 */
[----:B0-----:R0:W1:Y:S04]  /*12510*/  SHFL.IDX PT, R8, R8, R9, 0x1f ;  /* 0x00001f0908087589 */ /* 0x00106800000e0000 */
[----:B------:R0:W2:Y:S08]  /*12520*/  SHFL.IDX PT, R4, R7, R9, 0x1f ;  /* 0x00001f0907047589 */ /* 0x0000b000000e0000 */
[----:B------:R-:W-:Y:S05]  /*12530*/  @!P0 BRA `(.L_x_2444) ;  /* 0x0000000000088947 */ /* 0x000fea0003800000 */
[----:B------:R-:W-:-:S05]  /*12540*/  VIADD R2, R9, 0xffffffff ;  /* 0xffffffff09027836 */ /* 0x000fca0000000000 */
[----:B------:R3:W4:Y:S02]  /*12550*/  SHFL.IDX PT, R3, R5, R2, 0x1f ;  /* 0x00001f0205037589 */ /* 0x00072400000e0000 */
.L_x_2444:
[----:B---34-:R-:W-:Y:S01]  /*12560*/  IMAD R2, R3, UR5, R10 ;  /* 0x0000000503027c24 */ /* 0x018fe2000f8e020a */
[----:B-1----:R-:W-:Y:S01]  /*12570*/  ISETP.NE.AND P0, PT, R8, 0x1, PT ;  /* 0x000000010800780c */ /* 0x002fe20003f05270 */
[----:B------:R-:W-:-:S03]  /*12580*/  VIADD R14, R9, UR4 ;  /* 0x00000004090e7c36 */ /* 0x000fc60008000000 */
[----:B------:R1:W-:Y:S01]  /*12590*/  STL [R1], R2 ;  /* 0x0000000201007387 */ /* 0x0003e20000100800 */
[----:B------:R-:W-:-:S03]  /*125a0*/  IADD3 R5, -R2, UR6, RZ ;  /* 0x0000000602057c10 */ /* 0x000fc6000fffe1ff */
[----:B------:R1:W-:Y:S05]  /*125b0*/  STL [R1+0xc], R14 ;  /* 0x00000c0e01007387 */ /* 0x0003ea0000100800 */
[----:B------:R-:W-:Y:S05]  /*125c0*/  @!P0 BRA `(.L_x_2445) ;  /* 0x0000000000e08947 */ /* 0x000fea0003800000 */
[----:B0-2---:R-:W-:Y:S02]  /*125d0*/  IABS R7, R4 ;  /* 0x0000000400077213 */ /* 0x005fe40000000000 */
[----:B------:R-:W-:Y:S02]  /*125e0*/  IABS R9, R8 ;  /* 0x0000000800097213 */ /* 0x000fe40000000000 */
[----:B------:R-:W0:Y:S08]  /*125f0*/  I2F.RP R10, R7 ;  /* 0x00000007000a7306 */ /* 0x000e300000209400 */
[----:B------:R-:W2:Y:S08]  /*12600*/  I2F.RP R11, R9 ;  /* 0x00000009000b7306 */ /* 0x000eb00000209400 */
[----:B0-----:R-:W1:Y:S08]  /*12610*/  MUFU.RCP R10, R10 ;  /* 0x0000000a000a7308 */ /* 0x001e700000001000 */
[----:B--2---:R-:W-:Y:S01]  /*12620*/  MUFU.RCP R11, R11 ;  /* 0x0000000b000b7308 */ /* 0x004fe20000001000 */
[----:B-1----:R-:W-:Y:S01]  /*12630*/  VIADD R2, R10, 0xffffffe ;  /* 0x0ffffffe0a027836 */ /* 0x002fe20000000000 */
[----:B------:R-:W-:-:S06]  /*12640*/  IABS R10, R4 ;  /* 0x00000004000a7213 */ /* 0x000fcc0000000000 */
[----:B------:R0:W1:Y:S02]  /*12650*/  F2I.FTZ.U32.TRUNC.NTZ R3, R2 ;  /* 0x0000000200037305 */ /* 0x000064000021f000 */
[----:B0-----:R-:W-:Y:S02]  /*12660*/  IMAD.MOV.U32 R2, RZ, RZ, RZ ;  /* 0x000000ffff027224 */ /* 0x001fe400078e00ff */
[----:B-1----:R-:W-:-:S04]  /*12670*/  IMAD.MOV R12, RZ, RZ, -R3 ;  /* 0x000000ffff0c7224 */ /* 0x002fc800078e0a03 */
[----:B------:R-:W-:-:S04]  /*12680*/  IMAD R13, R12, R7, RZ ;  /* 0x000000070c0d7224 */ /* 0x000fc800078e02ff */
[----:B------:R-:W-:Y:S01]  /*12690*/  IMAD.HI.U32 R3, R3, R13, R2 ;  /* 0x0000000d03037227 */ /* 0x000fe200078e0002 */
[----:B------:R-:W-:-:S03]  /*126a0*/  IABS R2, R5 ;  /* 0x0000000500027213 */ /* 0x000fc60000000000 */
[----:B------:R-:W-:Y:S02]  /*126b0*/  IMAD.MOV R13, RZ, RZ, -R10 ;  /* 0x000000ffff0d7224 */ /* 0x000fe400078e0a0a */
[----:B------:R-:W-:-:S04]  /*126c0*/  IMAD.HI.U32 R10, R3, R2, RZ ;  /* 0x00000002030a7227 */ /* 0x000fc800078e00ff */
[----:B------:R-:W-:Y:S02]  /*126d0*/  IMAD R2, R10, R13, R2 ;  /* 0x0000000d0a027224 */ /* 0x000fe400078e0202 */
[----:B------:R-:W-:-:S03]  /*126e0*/  VIADD R3, R11, 0xffffffe ;  /* 0x0ffffffe0b037836 */ /* 0x000fc60000000000 */
[----:B------:R-:W-:-:S03]  /*126f0*/  ISETP.GT.U32.AND P1, PT, R7, R2, PT ;  /* 0x000000020700720c */ /* 0x000fc60003f24070 */
[----:B------:R-:W0:Y:S10]  /*12700*/  F2I.FTZ.U32.TRUNC.NTZ R3, R3 ;  /* 0x0000000300037305 */ /* 0x000e34000021f000 */
[----:B------:R-:W-:-:S02]  /*12710*/  @!P1 IMAD.IADD R2, R2, 0x1, -R7 ;  /* 0x0000000102029824 */ /* 0x000fc400078e0a07 */
[----:B------:R-:W-:Y:S01]  /*12720*/  @!P1 VIADD R10, R10, 0x1 ;  /* 0x000000010a0a9836 */ /* 0x000fe20000000000 */
[----:B------:R-:W-:Y:S02]  /*12730*/  ISETP.NE.AND P1, PT, R4, RZ, PT ;  /* 0x000000ff0400720c */ /* 0x000fe40003f25270 */
[----:B------:R-:W-:Y:S01]  /*12740*/  ISETP.GE.U32.AND P0, PT, R2, R7, PT ;  /* 0x000000070200720c */ /* 0x000fe20003f06070 */
[----:B0-----:R-:W-:-:S04]  /*12750*/  IMAD.MOV R2, RZ, RZ, -R3 ;  /* 0x000000ffff027224 */ /* 0x001fc800078e0a03 */
[----:B------:R-:W-:Y:S02]  /*12760*/  IMAD R7, R2, R9, RZ ;  /* 0x0000000902077224 */ /* 0x000fe400078e02ff */
[----:B------:R-:W-:-:S04]  /*12770*/  IMAD.MOV.U32 R2, RZ, RZ, RZ ;  /* 0x000000ffff027224 */ /* 0x000fc800078e00ff */
        /* <DEDUP_REMOVED lines=17> */
[----:B------:R-:W-:Y:S01]  /*12890*/  ISETP.GE.AND P2, PT, R2, RZ, PT ;  /* 0x000000ff0200720c */ /* 0x000fe20003f46270 */
[----:B------:R-:W-:-:S04]  /*128a0*/  IMAD.MOV R2, RZ, RZ, -R10 ;  /* 0x000000ffff027224 */ /* 0x000fc800078e0a0a */
[----:B------:R-:W-:Y:S02]  /*128b0*/  IMAD R2, R4, R2, R5 ;  /* 0x0000000204027224 */ /* 0x000fe400078e0205 */
[----:B------:R-:W-:-:S06]  /*128c0*/  @P0 VIADD R7, R7, 0x1 ;  /* 0x0000000107070836 */ /* 0x000fcc0000000000 */
[----:B------:R-:W-:Y:S01]  /*128d0*/  @!P2 IMAD.MOV R7, RZ, RZ, -R7 ;  /* 0x000000ffff07a224 */ /* 0x000fe200078e0a07 */
[----:B------:R-:W-:-:S05]  /*128e0*/  @!P1 LOP3.LUT R7, RZ, R8, RZ, 0x33, !PT ;  /* 0x00000008ff079212 */ /* 0x000fca00078e33ff */
[--C-:B------:R-:W-:Y:S02]  /*128f0*/  IMAD.MOV R3, RZ, RZ, -R7.reuse ;  /* 0x000000ffff037224 */ /* 0x100fe400078e0a07 */
[C---:B------:R-:W-:Y:S02]  /*12900*/  IMAD R7, R8.reuse, 0x1000000, R7 ;  /* 0x0100000008077824 */ /* 0x040fe400078e0207 */
[----:B------:R-:W-:-:S04]  /*12910*/  IMAD R8, R8, R3, R10 ;  /* 0x0000000308087224 */ /* 0x000fc800078e020a */
[----:B------:R-:W-:-:S05]  /*12920*/  IMAD R3, R8, 0x10000, R7 ;  /* 0x0001000008037824 */ /* 0x000fca00078e0207 */
[----:B------:R0:W-:Y:S01]  /*12930*/  STL [R1+0x8], R3 ;  /* 0x0000080301007387 */ /* 0x0001e20000100800 */
[----:B------:R-:W-:Y:S05]  /*12940*/  BRA `(.L_x_2446) ;  /* 0x0000000000f47947 */ /* 0x000fea0003800000 */
.L_x_2445:
[----:B-1----:R-:W1:Y:S02]  /*12950*/  LDC.64 R2, c[0x0][0xc90] ;  /* 0x00032400ff027b82 */ /* 0x002e640000000a00 */
[----:B-1----:R-:W-:-:S05]  /*12960*/  IMAD.WIDE R2, R14, 0x4, R2 ;  /* 0x000000040e027825 */ /* 0x002fca00078e0202 */
[----:B0-----:R0:W2:Y:S02]  /*12970*/  LDG.E R7, desc[UR40][R2.64] ;  /* 0x0000002802077981 */ /* 0x0010a4000c1e1900 */
[----:B0-----:R-:W-:Y:S02]  /*12980*/  IMAD.MOV.U32 R2, RZ, RZ, RZ ;  /* 0x000000ffff027224 */ /* 0x001fe400078e00ff */
[----:B--2---:R-:W-:-:S05]  /*12990*/  IMAD R8, R4, R7, RZ ;  /* 0x0000000704087224 */ /* 0x004fca00078e02ff */
[----:B------:R-:W-:-:S04]  /*129a0*/  IABS R9, R8 ;  /* 0x0000000800097213 */ /* 0x000fc80000000000 */
[----:B------:R-:W0:Y:S08]  /*129b0*/  I2F.RP R10, R9 ;  /* 0x00000009000a7306 */ /* 0x000e300000209400 */
[----:B0-----:R-:W0:Y:S02]  /*129c0*/  MUFU.RCP R10, R10 ;  /* 0x0000000a000a7308 */ /* 0x001e240000001000 */
[----:B0-----:R-:W-:-:S06]  /*129d0*/  VIADD R11, R10, 0xffffffe ;  /* 0x0ffffffe0a0b7836 */ /* 0x001fcc0000000000 */
[----:B------:R-:W0:Y:S02]  /*129e0*/  F2I.FTZ.U32.TRUNC.NTZ R3, R11 ;  /* 0x0000000b00037305 */ /* 0x000e24000021f000 */
[----:B0-----:R-:W-:-:S04]  /*129f0*/  IMAD.MOV R12, RZ, RZ, -R3 ;  /* 0x000000ffff0c7224 */ /* 0x001fc800078e0a03 */
[----:B------:R-:W-:-:S04]  /*12a00*/  IMAD R13, R12, R9, RZ ;  /* 0x000000090c0d7224 */ /* 0x000fc800078e02ff */
[----:B------:R-:W-:Y:S01]  /*12a10*/  IMAD.HI.U32 R2, R3, R13, R2 ;  /* 0x0000000d03027227 */ /* 0x000fe200078e0002 */
[----:B------:R-:W-:Y:S02]  /*12a20*/  IABS R13, R5 ;  /* 0x00000005000d7213 */ /* 0x000fe40000000000 */
[----:B------:R-:W-:-:S03]  /*12a30*/  IABS R3, R8 ;  /* 0x0000000800037213 */ /* 0x000fc60000000000 */
[----:B------:R-:W-:-:S04]  /*12a40*/  IMAD.HI.U32 R2, R2, R13, RZ ;  /* 0x0000000d02027227 */ /* 0x000fc800078e00ff */
[----:B------:R-:W-:-:S04]  /*12a50*/  IMAD.MOV R3, RZ, RZ, -R3 ;  /* 0x000000ffff037224 */ /* 0x000fc800078e0a03 */
        /* <DEDUP_REMOVED lines=11> */
[----:B------:R-:W-:Y:S02]  /*12b10*/  IMAD R9, R7, R2, RZ ;  /* 0x0000000207097224 */ /* 0x000fe400078e02ff */
[----:B------:R-:W-:Y:S02]  /*12b20*/  IMAD.MOV R2, RZ, RZ, -R2 ;  /* 0x000000ffff027224 */ /* 0x000fe400078e0a02 */
[----:B------:R-:W-:Y:S02]  /*12b30*/  IMAD.MOV R10, RZ, RZ, -R9 ;  /* 0x000000ffff0a7224 */ /* 0x000fe400078e0a09 */
[----:B------:R-:W-:Y:S02]  /*12b40*/  IMAD R8, R8, R2, R5 ;  /* 0x0000000208087224 */ /* 0x000fe400078e0205 */
[----:B------:R-:W-:Y:S01]  /*12b50*/  IMAD.MOV.U32 R2, RZ, RZ, RZ ;  /* 0x000000ffff027224 */ /* 0x000fe200078e00ff */
[----:B------:R-:W-:Y:S02]  /*12b60*/  VIADDMNMX R7, R10, UR5, R7, PT ;  /* 0x000000050a077c46 */ /* 0x000fe4000b800107 */
[----:B------:R-:W-:-:S02]  /*12b70*/  IADD3 R9, R9, 0x1000000, R8 ;  /* 0x0100000009097810 */ /* 0x000fc40007ffe008 */
[----:B------:R-:W-:-:S04]  /*12b80*/  IABS R10, R7 ;  /* 0x00000007000a7213 */ /* 0x000fc80000000000 */
[----:B------:R-:W0:Y:S08]  /*12b90*/  I2F.RP R11, R10 ;  /* 0x0000000a000b7306 */ /* 0x000e300000209400 */
[----:B0-----:R-:W0:Y:S02]  /*12ba0*/  MUFU.RCP R11, R11 ;  /* 0x0000000b000b7308 */ /* 0x001e240000001000 */
[----:B0-----:R-:W-:Y:S01]  /*12bb0*/  VIADD R3, R11, 0xffffffe ;  /* 0x0ffffffe0b037836 */ /* 0x001fe20000000000 */
[----:B------:R-:W-:-:S05]  /*12bc0*/  IABS R11, R7 ;  /* 0x00000007000b7213 */ /* 0x000fca0000000000 */
[----:B------:R-:W0:Y:S02]  /*12bd0*/  F2I.FTZ.U32.TRUNC.NTZ R3, R3 ;  /* 0x0000000300037305 */ /* 0x000e24000021f000 */
[----:B0-----:R-:W-:-:S04]  /*12be0*/  IMAD.MOV R5, RZ, RZ, -R3 ;  /* 0x000000ffff057224 */ /* 0x001fc800078e0a03 */
[----:B------:R-:W-:-:S04]  /*12bf0*/  IMAD R5, R5, R10, RZ ;  /* 0x0000000a05057224 */ /* 0x000fc800078e02ff */
[----:B------:R-:W-:Y:S01]  /*12c00*/  IMAD.HI.U32 R2, R3, R5, R2 ;  /* 0x0000000503027227 */ /* 0x000fe200078e0002 */
[----:B------:R-:W-:-:S03]  /*12c10*/  IABS R5, R8 ;  /* 0x0000000800057213 */ /* 0x000fc60000000000 */
[----:B------:R-:W-:Y:S02]  /*12c20*/  IMAD.MOV R3, RZ, RZ, -R11 ;  /* 0x000000ffff037224 */ /* 0x000fe400078e0a0b */
        /* <DEDUP_REMOVED lines=11> */
[----:B------:R-:W-:Y:S01]  /*12ce0*/  @!P1 LOP3.LUT R2, RZ, R7, RZ, 0x33, !PT ;  /* 0x00000007ff029212 */ /* 0x000fe200078e33ff */
[----:B------:R-:W-:-:S04]  /*12cf0*/  IMAD.MOV R7, RZ, RZ, -R7 ;  /* 0x000000ffff077224 */ /* 0x000fc800078e0a07 */
[----:B------:R-:W-:-:S05]  /*12d00*/  IMAD R3, R2, R7, R9 ;  /* 0x0000000702037224 */ /* 0x000fca00078e0209 */
[----:B------:R1:W-:Y:S02]  /*12d10*/  STL [R1+0x8], R3 ;  /* 0x0000080301007387 */ /* 0x0003e40000100800 */
.L_x_2446:
[----:B01----:R-:W-:-:S05]  /*12d20*/  LOP3.LUT R3, RZ, R2, RZ, 0x33, !PT ;  /* 0x00000002ff037212 */ /* 0x003fca00078e33ff */
[----:B------:R-:W-:-:S05]  /*12d30*/  IMAD.IADD R2, R4, 0x1, R3 ;  /* 0x0000000104027824 */ /* 0x000fca00078e0203 */
[----:B------:R1:W-:Y:S01]  /*12d40*/  STL [R1+0x4], R2 ;  /* 0x0000040201007387 */ /* 0x0003e20000100800 */
[----:B------:R-:W-:Y:S05]  /*12d50*/  BRA `(.L_x_2447) ;  /* 0x0000000000107947 */ /* 0x000fea0003800000 */
.L_x_2442:
[----:B------:R-:W-:Y:S01]  /*12d60*/  IMAD.U32 R2, RZ, RZ, UR6 ;  /* 0x00000006ff027e24 */ /* 0x000fe2000f8e00ff */
[----:B------:R0:W-:Y:S04]  /*12d70*/  STL [R1+0x4], RZ ;  /* 0x000004ff01007387 */ /* 0x0001e80000100800 */
[----:B------:R0:W-:Y:S04]  /*12d80*/  STL [R1+0x8], RZ ;  /* 0x000008ff01007387 */ /* 0x0001e80000100800 */
[----:B------:R0:W-:Y:S02]  /*12d90*/  STL [R1], R2 ;  /* 0x0000000201007387 */ /* 0x0001e40000100800 */
.L_x_2447:
[----:B------:R-:W2:Y:S04]  /*12da0*/  LDL R8, [R1] ;  /* 0x0000000001087983 */ /* 0x000ea80000100800 */
[----:B------:R-:W2:Y:S04]  /*12db0*/  LDL R9, [R1+0x4] ;  /* 0x0000040001097983 */ /* 0x000ea80000100800 */
[----:B------:R-:W2:Y:S04]  /*12dc0*/  LDL R10, [R1+0x8] ;  /* 0x00000800010a7983 */ /* 0x000ea80000100800 */
[----:B------:R-:W2:Y:S01]  /*12dd0*/  LDL R11, [R1+0xc] ;  /* 0x00000c00010b7983 */ /* 0x000ea20000100800 */
[----:B------:R-:W-:-:S13]  /*12de0*/  ISETP.NE.AND P0, PT, R0, RZ, PT ;  /* 0x000000ff0000720c */ /* 0x000fda0003f05270 */
[----:B------:R-:W3:Y:S01]  /*12df0*/  @!P0 S2R R3, SR_CgaCtaId ;  /* 0x0000000000038919 */ /* 0x000ee20000008800 */
[----:B------:R-:W-:-:S04]  /*12e00*/  @!P0 MOV R0, 0x400 ;  /* 0x0000040000008802 */ /* 0x000fc80000000f00 */
[----:B---3--:R-:W-:-:S05]  /*12e10*/  @!P0 LEA R0, R3, R0, 0x18 ;  /* 0x0000000003008211 */ /* 0x008fca00078ec0ff */
[----:B--2---:R2:W-:Y:S01]  /*12e20*/  @!P0 STS.128 [R0+0x228d0], R8 ;  /* 0x0228d00800008388 */ /* 0x0045e20000000c00 */
[----:B------:R-:W-:Y:S06]  /*12e30*/  BAR.ARV 0x5, 0x180 ;  /* 0x0146000000007b1d */ /* 0x000fec0000002000 */
.L_x_2440:
[----:B--2---:R-:W2:Y:S01]  /*12e40*/  LDL R0, [R1+0xc] ;  /* 0x00000c0001007983 */ /* 0x004ea20000100800 */
[----:B------:R-:W-:-:S03]  /*12e50*/  ULDC UR4, c[0x0][0xc3c] ;  /* 0x00030f0000047ab9 */ /* 0x000fc60000000800 */
[----:B------:R4:W-:Y:S01]  /*12e60*/  STL [R1+0x10], RZ ;  /* 0x000010ff01007387 */ /* 0x0009e20000100800 */
[----:B--2---:R-:W-:Y:S01]  /*12e70*/  ISETP.GE.AND P0, PT, R0, UR4, PT ;  /* 0x0000000400007c0c */ /* 0x004fe2000bf06270 */
[----:B------:R-:W-:-:S05]  /*12e80*/  IMAD.MOV.U32 R0, RZ, RZ, 0x1 ;  /* 0x00000001ff007424 */ /* 0x000fca00078e00ff */
[----:B------:R4:W-:Y:S04]  /*12e90*/  STL [R1+0x14], R0 ;  /* 0x0000140001007387 */ /* 0x0009e80000100800 */
[----:B------:R4:W-:Y:S03]  /*12ea0*/  STL [R1+0x48], RZ ;  /* 0x000048ff01007387 */ /* 0x0009e60000100800 */
[----:B------:R-:W-:Y:S05]  /*12eb0*/  @P0 BRA `(.L_x_2448) ;  /* 0x0000005c006c0947 */ /* 0x000fea0003800000 */
[----:B------:R-:W2:Y:S01]  /*12ec0*/  S2UR UR5, SR_CgaCtaId ;  /* 0x00000000000579c3 */ /* 0x000ea20000008800 */
[C---:B----4-:R-:W-:Y:S01]  /*12ed0*/  IMAD.SHL.U32 R0, R6.reuse, 0x8, RZ ;  /* 0x0000000806007824 */ /* 0x050fe200078e00ff */
[----:B------:R-:W-:Y:S01]  /*12ee0*/  LOP3.LUT R4, R6, 0x7f, RZ, 0xc0, !PT ;  /* 0x0000007f06047812 */ /* 0x000fe200078ec0ff */
[----:B------:R-:W-:Y:S01]  /*12ef0*/  UMOV UR4, 0x400 ;  /* 0x0000040000047882 */ /* 0x000fe20000000000 */
[----:B------:R-:W-:Y:S01]  /*12f00*/  BSSY B8, `(.L_x_2448) ;  /* 0x00005d6000087945 */ /* 0x000fe20003800000 */
[----:B------:R-:W-:Y:S01]  /*12f10*/  ULDC UR37, c[0x0][0xc] ;  /* 0x0000030000257ab9 */ /* 0x000fe20000000800 */
[----:B------:R-:W-:Y:S01]  /*12f20*/  LOP3.LUT R3, R0, 0x1f8, RZ, 0xc0, !PT ;  /* 0x000001f800037812 */ /* 0x000fe200078ec0ff */
[----:B01----:R-:W-:Y:S01]  /*12f30*/  IMAD.SHL.U32 R2, R4, 0x8, RZ ;  /* 0x0000000804027824 */ /* 0x003fe200078e00ff */
[----:B------:R-:W-:Y:S01]  /*12f40*/  ULDC.64 UR38, c[0x0][0x198] ;  /* 0x0000660000267ab9 */ /* 0x000fe20000000a00 */
[----:B------:R-:W-:Y:S01]  /*12f50*/  IMAD.MOV.U32 R0, RZ, RZ, 0x1 ;  /* 0x00000001ff007424 */ /* 0x000fe200078e00ff */
[----:B------:R-:W-:Y:S01]  /*12f60*/  LOP3.LUT R3, R3, 0x38, R6, 0x78, !PT ;  /* 0x0000003803037812 */ /* 0x000fe200078e7806 */
[----:B------:R-:W-:-:S03]  /*12f70*/  IMAD.SHL.U32 R6, R6, 0x10, RZ ;  /* 0x0000001006067824 */ /* 0x000fc600078e00ff */
[----:B------:R-:W-:Y:S02]  /*12f80*/  LOP3.LUT R2, R3, 0x200, R2, 0xf8, !PT ;  /* 0x0000020003027812 */ /* 0x000fe400078ef802 */
[----:B------:R-:W-:-:S04]  /*12f90*/  SHF.R.U32.HI R3, RZ, 0x3, R4 ;  /* 0x00000003ff037819 */ /* 0x000fc80000011604 */
[----:B------:R-:W-:Y:S01]  /*12fa0*/  LOP3.LUT R3, R3, 0x70, R6, 0xf8, !PT ;  /* 0x0000007003037812 */ /* 0x000fe200078ef806 */
[----:B--2---:R-:W-:-:S06]  /*12fb0*/  ULEA UR4, UR5, UR4, 0x18 ;  /* 0x0000000405047291 */ /* 0x004fcc000f8ec03f */
[----:B------:R-:W-:-:S04]  /*12fc0*/  IMAD.U32 R19, RZ, RZ, UR4 ;  /* 0x00000004ff137e24 */ /* 0x000fc8000f8e00ff */
[----:B------:R-:W-:-:S05]  /*12fd0*/  IMAD R2, R2, 0x2, R19 ;  /* 0x0000000202027824 */ /* 0x000fca00078e0213 */
[----:B------:R0:W-:Y:S04]  /*12fe0*/  STL [R1+0x24], R2 ;  /* 0x0000240201007387 */ /* 0x0001e80000100800 */
[----:B------:R0:W-:Y:S04]  /*12ff0*/  STL [R1+0x48], RZ ;  /* 0x000048ff01007387 */ /* 0x0001e80000100800 */
[----:B------:R0:W-:Y:S04]  /*13000*/  STL [R1+0x14], R0 ;  /* 0x0000140001007387 */ /* 0x0001e80000100800 */
[----:B------:R0:W-:Y:S02]  /*13010*/  STL [R1+0x10], RZ ;  /* 0x000010ff01007387 */ /* 0x0001e40000100800 */
.L_x_2560:
[----:B--23--:R-:W2:Y:S01]  /*13020*/  LDL R9, [R1+0xc] ;  /* 0x00000c0001097983 */ /* 0x00cea20000100800 */
[----:B------:R-:W-:Y:S05]  /*13030*/  YIELD ;  /* 0x0000000000007946 */ /* 0x000fea0003800000 */
[----:B------:R-:W-:Y:S01]  /*13040*/  ULDC.64 UR4, c[0x0][0xa28] ;  /* 0x00028a0000047ab9 */ /* 0x000fe20000000a00 */
[----:B0-----:R-:W-:Y:S01]  /*13050*/  IMAD.MOV.U32 R0, RZ, RZ, RZ ;  /* 0x000000ffff007224 */ /* 0x001fe200078e00ff */
[----:B------:R-:W-:Y:S01]  /*13060*/  ISETP.NE.U32.AND P0, PT, RZ, UR4, PT ;  /* 0x00000004ff007c0c */ /* 0x000fe2000bf05070 */
[----:B-1----:R-:W0:Y:S01]  /*13070*/  LDC.64 R4, c[0x0][0xa00] ;  /* 0x00028000ff047b82 */ /* 0x002e220000000a00 */
[----:B------:R-:W-:Y:S01]  /*13080*/  IMAD.MOV.U32 R10, RZ, RZ, RZ ;  /* 0x000000ffff0a7224 */ /* 0x000fe200078e00ff */
[----:B------:R-:W-:Y:S01]  /*13090*/  ULDC.64 UR6, c[0x0][0xa08] ;  /* 0x0002820000067ab9 */ /* 0x000fe20000000a00 */
[----:B------:R-:W-:Y:S01]  /*130a0*/  ISETP.NE.AND.EX P0, PT, RZ, UR5, PT, P0 ;  /* 0x00000005ff007c0c */ /* 0x000fe2000bf05300 */
[----:B------:R-:W-:-:S12]  /*130b0*/  ULDC.64 UR4, c[0x0][0xa18] ;  /* 0x0002860000047ab9 */ /* 0x000fd80000000a00 */
[----:B------:R-:W2:Y:S02]  /*130c0*/  @P0 LDC.64 R2, c[0x0][0xa28] ;  /* 0x00028a00ff020b82 */ /* 0x000ea40000000a00 */
[----:B--2---:R-:W-:-:S05]  /*130d0*/  @P0 IMAD.WIDE R2, R9, 0x4, R2 ;  /* 0x0000000409020825 */ /* 0x004fca00078e0202 */
[----:B------:R1:W5:Y:S01]  /*130e0*/  @P0 LDG.E R0, desc[UR40][R2.64] ;  /* 0x0000002802000981 */ /* 0x000362000c1e1900 */
[----:B------:R-:W-:Y:S01]  /*130f0*/  ISETP.NE.U32.AND P0, PT, RZ, UR4, PT ;  /* 0x00000004ff007c0c */ /* 0x000fe2000bf05070 */
[----:B0-----:R-:W-:Y:S01]  /*13100*/  IMAD.WIDE R4, R9, 0x4, R4 ;  /* 0x0000000409047825 */ /* 0x001fe200078e0204 */
[----:B------:R-:W-:Y:S02]  /*13110*/  ISETP.NE.U32.AND P1, PT, RZ, UR6, PT ;  /* 0x00000006ff007c0c */ /* 0x000fe4000bf25070 */
[----:B------:R-:W-:Y:S01]  /*13120*/  ISETP.NE.AND.EX P2, PT, RZ, UR5, PT, P0 ;  /* 0x00000005ff007c0c */ /* 0x000fe2000bf45300 */
[----:B------:R-:W-:Y:S01]  /*13130*/  ULDC.64 UR4, c[0x0][0xa00] ;  /* 0x0002800000047ab9 */ /* 0x000fe20000000a00 */
[----:B------:R-:W-:Y:S01]  /*13140*/  ISETP.NE.AND.EX P1, PT, RZ, UR7, PT, P1 ;  /* 0x00000007ff007c0c */ /* 0x000fe2000bf25310 */
[----:B------:R-:W-:Y:S01]  /*13150*/  IMAD.MOV.U32 R8, RZ, RZ, RZ ;  /* 0x000000ffff087224 */ /* 0x000fe200078e00ff */
[----:B------:R-:W-:Y:S01]  /*13160*/  ISETP.NE.U32.AND P0, PT, RZ, UR4, PT ;  /* 0x00000004ff007c0c */ /* 0x000fe2000bf05070 */
[----:B-1----:R-:W0:Y:S03]  /*13170*/  LDC.64 R2, c[0x0][0xa08] ;  /* 0x00028200ff027b82 */ /* 0x002e260000000a00 */
[----:B------:R-:W-:-:S05]  /*13180*/  ISETP.NE.AND.EX P0, PT, RZ, UR5, PT, P0 ;  /* 0x00000005ff007c0c */ /* 0x000fca000bf05300 */
[----:B------:R-:W1:Y:S08]  /*13190*/  @P2 LDC.64 R6, c[0x0][0xa18] ;  /* 0x00028600ff062b82 */ /* 0x000e700000000a00 */
[----:B------:R-:W2:Y:S01]  /*131a0*/  @P0 LDG.E R10, desc[UR40][R4.64] ;  /* 0x00000028040a0981 */ /* 0x000ea2000c1e1900 */
[----:B------:R-:W-:Y:S01]  /*131b0*/  ULDC UR4, c[0x0][0x288] ;  /* 0x0000a20000047ab9 */ /* 0x000fe20000000800 */
[----:B0-----:R-:W-:-:S05]  /*131c0*/  IMAD.WIDE R2, R9, 0x4, R2 ;  /* 0x0000000409027825 */ /* 0x001fca00078e0202 */
[----:B------:R-:W5:Y:S01]  /*131d0*/  @P1 LDG.E R8, desc[UR40][R2.64] ;  /* 0x0000002802081981 */ /* 0x000f62000c1e1900 */
[----:B-1----:R-:W-:-:S03]  /*131e0*/  @P2 IMAD.WIDE R6, R9, 0x4, R6 ;  /* 0x0000000409062825 */ /* 0x002fc600078e0206 */
        /* <DEDUP_REMOVED lines=14> */
[----:B------:R-:W0:Y:S04]  /*132d0*/  LDG.E R7, desc[UR40][R4.64] ;  /* 0x0000002804077981 */ /* 0x000e28000c1e1900 */
[----:B------:R-:W0:Y:S02]  /*132e0*/  LDG.E R4, desc[UR40][R4.64+0x4] ;  /* 0x0000042804047981 */ /* 0x000e24000c1e1900 */
[----:B0-----:R-:W-:-:S05]  /*132f0*/  IMAD.IADD R10, R4, 0x1, -R7 ;  /* 0x00000001040a7824 */ /* 0x001fca00078e0a07 */
[----:B------:R1:W-:Y:S02]  /*13300*/  STL [R1+0x2c], R10 ;  /* 0x00002c0a01007387 */ /* 0x0003e40000100800 */
.L_x_2449:
[----:B------:R-:W2:Y:S01]  /*13310*/  LDL.LU R5, [R1+0x8] ;  /* 0x0000080001057983 */ /* 0x000ea20000300800 */
[----:B------:R-:W-:Y:S02]  /*13320*/  ULDC.64 UR4, c[0x0][0xa20] ;  /* 0x0002880000047ab9 */ /* 0x000fe40000000a00 */
[----:B------:R-:W-:-:S04]  /*13330*/  ISETP.NE.U32.AND P0, PT, RZ, UR4, PT ;  /* 0x00000004ff007c0c */ /* 0x000fc8000bf05070 */
[----:B------:R-:W-:Y:S02]  /*13340*/  ISETP.NE.AND.EX P0, PT, RZ, UR5, PT, P0 ;  /* 0x00000005ff007c0c */ /* 0x000fe4000bf05300 */
[C---:B--2---:R-:W-:Y:S02]  /*13350*/  LOP3.LUT R7, R5.reuse, 0xff000000, RZ, 0xc0, !PT ;  /* 0xff00000005077812 */ /* 0x044fe400078ec0ff */
[C---:B------:R-:W-:Y:S02]  /*13360*/  LOP3.LUT R4, R5.reuse, 0xff0000, RZ, 0xc0, !PT ;  /* 0x00ff000005047812 */ /* 0x040fe400078ec0ff */
[----:B------:R-:W-:Y:S02]  /*13370*/  SHF.R.U32.HI R7, RZ, 0x8, R7 ;  /* 0x00000008ff077819 */ /* 0x000fe40000011607 */
[----:B------:R-:W-:Y:S02]  /*13380*/  LOP3.LUT R17, R5, 0xffff, RZ, 0xc0, !PT ;  /* 0x0000ffff05117812 */ /* 0x000fe400078ec0ff */
[----:B------:R-:W-:Y:S01]  /*13390*/  LEA.HI R7, R4, R7, RZ, 0x10 ;  /* 0x0000000704077211 */ /* 0x000fe200078f80ff */
[----:B-----5:R-:W-:-:S05]  /*133a0*/  IMAD.IADD R4, R8, 0x1, R0 ;  /* 0x0000000108047824 */ /* 0x020fca00078e0200 */
[----:B------:R2:W-:Y:S01]  /*133b0*/  STL [R1+0x18], R4 ;  /* 0x0000180401007387 */ /* 0x0005e20000100800 */
[----:B------:R-:W-:Y:S05]  /*133c0*/  @!P0 BRA `(.L_x_2450) ;  /* 0x0000000000108947 */ /* 0x000fea0003800000 */
[----:B------:R-:W3:Y:S02]  /*133d0*/  LDC.64 R2, c[0x0][0xa20] ;  /* 0x00028800ff027b82 */ /* 0x000ee40000000a00 */
[----:B---3--:R-:W-:-:S05]  /*133e0*/  IMAD.WIDE R2, R9, 0x4, R2 ;  /* 0x0000000409027825 */ /* 0x008fca00078e0202 */
[----:B------:R3:W5:Y:S01]  /*133f0*/  LDG.E R6, desc[UR40][R2.64] ;  /* 0x0000002802067981 */ /* 0x000762000c1e1900 */
[----:B------:R-:W-:Y:S05]  /*13400*/  BRA `(.L_x_2451) ;  /* 0x0000000000107947 */ /* 0x000fea0003800000 */
.L_x_2450:
[----:B------:R-:W-:Y:S05]  /*13410*/  @!P1 BRA `(.L_x_2451) ;  /* 0x00000000000c9947 */ /* 0x000fea0003800000 */
[----:B------:R-:W3:Y:S04]  /*13420*/  LDG.E R6, desc[UR40][R2.64] ;  /* 0x0000002802067981 */ /* 0x000ee8000c1e1900 */
[----:B------:R-:W3:Y:S02]  /*13430*/  LDG.E R2, desc[UR40][R2.64+0x4] ;  /* 0x0000042802027981 */ /* 0x000ee4000c1e1900 */
[----:B---3--:R-:W-:-:S07]  /*13440*/  IMAD.IADD R6, R2, 0x1, -R6 ;  /* 0x0000000102067824 */ /* 0x008fce00078e0a06 */
.L_x_2451:
[----:B--2---:R-:W2:Y:S01]  /*13450*/  LDL.LU R4, [R1+0x4] ;  /* 0x0000040001047983 */ /* 0x004ea20000300800 */
[----:B---3--:R-:W3:Y:S01]  /*13460*/  LDC R2, c[0x0][0x448] ;  /* 0x00011200ff027b82 */ /* 0x008ee20000000800 */
[----:B-----5:R-:W-:Y:S01]  /*13470*/  IMAD.IADD R0, R6, 0x1, -R0 ;  /* 0x0000000106007824 */ /* 0x020fe200078e0a00 */
[----:B---3--:R-:W-:-:S13]  /*13480*/  ISETP.NE.AND P1, PT, R2, 0x1, PT ;  /* 0x000000010200780c */ /* 0x008fda0003f25270 */
[----:B------:R-:W3:Y:S08]  /*13490*/  @P1 LDC R3, c[0x0][0x44c] ;  /* 0x00011300ff031b82 */ /* 0x000ef00000000800 */
[----:B------:R-:W4:Y:S01]  /*134a0*/  @P1 LDC R2, c[0x0][0x450] ;  /* 0x00011400ff021b82 */ /* 0x000f220000000800 */
[----:B--2---:R-:W-:-:S04]  /*134b0*/  IMAD.SHL.U32 R11, R4, 0x80, RZ ;  /* 0x00000080040b7824 */ /* 0x004fc800078e00ff */
[----:B------:R-:W-:Y:S01]  /*134c0*/  VIADD R4, R11, 0x7f ;  /* 0x0000007f0b047836 */ /* 0x000fe20000000000 */
[----:B------:R2:W-:Y:S03]  /*134d0*/  STL [R1+0x28], R11 ;  /* 0x0000280b01007387 */ /* 0x0005e60000100800 */
[----:B---3--:R-:W-:-:S04]  /*134e0*/  @P1 IMAD.HI.U32 R3, R4, R3, RZ ;  /* 0x0000000304031227 */ /* 0x008fc800078e00ff */
[----:B------:R-:W-:Y:S01]  /*134f0*/  IMAD.MOV.U32 R6, RZ, RZ, R4 ;  /* 0x000000ffff067224 */ /* 0x000fe200078e0004 */
[----:B----4-:R-:W-:Y:S01]  /*13500*/  @P1 SHF.R.U32.HI R6, RZ, R2, R3 ;  /* 0x00000002ff061219 */ /* 0x010fe20000011603 */
[----:B------:R-:W-:-:S04]  /*13510*/  VIADD R2, R0, 0x5f ;  /* 0x0000005f00027836 */ /* 0x000fc80000000000 */
[----:B------:R-:W-:-:S05]  /*13520*/  IMAD.HI R2, R2, 0x2aaaaaab, RZ ;  /* 0x2aaaaaab02027827 */ /* 0x000fca00078e02ff */
[----:B------:R-:W-:-:S04]  /*13530*/  SHF.R.U32.HI R3, RZ, 0x1f, R2 ;  /* 0x0000001fff037819 */ /* 0x000fc80000011602 */
[----:B------:R-:W-:Y:S02]  /*13540*/  LEA.HI.SX32 R9, R2, R3, 0x1c ;  /* 0x0000000302097211 */ /* 0x000fe400078fe2ff */
[----:B------:R-:W-:-:S03]  /*13550*/  IADD3 R2, R0, 0x1, -R10 ;  /* 0x0000000100027810 */ /* 0x000fc60007ffe80a */
[----:B------:R2:W-:Y:S02]  /*13560*/  STL [R1+0x58], R9 ;  /* 0x0000580901007387 */ /* 0x0005e40000100800 */
[----:B------:R-:W-:Y:S02]  /*13570*/  IMAD.IADD R6, R2, 0x1, R6 ;  /* 0x0000000102067824 */ /* 0x000fe400078e0206 */
[----:B------:R-:W3:Y:S02]  /*13580*/  LDC.64 R2, c[0x0][0x9e0] ;  /* 0x00027800ff027b82 */ /* 0x000ee40000000a00 */
[----:B---3--:R-:W-:Y:S01]  /*13590*/  ISETP.GE.AND P2, PT, R3, 0x1, PT ;  /* 0x000000010300780c */ /* 0x008fe20003f46270 */
[----:B------:R-:W-:-:S12]  /*135a0*/  IMAD.IADD R2, R6, 0x1, R2 ;  /* 0x0000000106027824 */ /* 0x000fd800078e0202 */
[----:B--2---:R-:W-:Y:S05]  /*135b0*/  @!P2 BRA `(.L_x_2452) ;  /* 0x000000000048a947 */ /* 0x004fea0003800000 */
[C---:B------:R-:W-:Y:S01]  /*135c0*/  ISETP.GT.AND P0, PT, R6.reuse, RZ, PT ;  /* 0x000000ff0600720c */ /* 0x040fe20003f04270 */
[----:B------:R-:W-:Y:S01]  /*135d0*/  BSSY B0, `(.L_x_2453) ;  /* 0x000000e000007945 */ /* 0x000fe20003800000 */
[----:B------:R-:W-:-:S11]  /*135e0*/  VIADD R8, R6, 0xffffffff ;  /* 0xffffffff06087836 */ /* 0x000fd60000000000 */
[----:B------:R-:W-:Y:S05]  /*135f0*/  @P0 BRA `(.L_x_2454) ;  /* 0x00000000001c0947 */ /* 0x000fea0003800000 */
[----:B------:R-:W-:Y:S01]  /*13600*/  ISETP.NE.AND P0, PT, R3, 0x1, PT ;  /* 0x000000010300780c */ /* 0x000fe20003f05270 */
[----:B------:R-:W-:-:S12]  /*13610*/  IMAD.MOV R6, RZ, RZ, -R6 ;  /* 0x000000ffff067224 */ /* 0x000fd800078e0a06 */
[----:B------:R-:W2:Y:S02]  /*13620*/  @P0 LDC.64 R4, c[0x0][0x9e8] ;  /* 0x00027a00ff040b82 */ /* 0x000ea40000000a00 */
[----:B--2---:R-:W-:-:S05]  /*13630*/  @P0 IMAD.HI.U32 R4, R6, R4, RZ ;  /* 0x0000000406040227 */ /* 0x004fca00078e00ff */
[----:B------:R-:W-:-:S04]  /*13640*/  @P0 SHF.R.U32.HI R6, RZ, R5, R4 ;  /* 0x00000005ff060219 */ /* 0x000fc80000011604 */
[----:B------:R-:W-:Y:S01]  /*13650*/  LOP3.LUT R8, RZ, R6, RZ, 0x33, !PT ;  /* 0x00000006ff087212 */ /* 0x000fe200078e33ff */
[----:B------:R-:W-:Y:S06]  /*13660*/  BRA `(.L_x_2455) ;  /* 0x0000000000107947 */ /* 0x000fec0003800000 */
.L_x_2454:
[----:B------:R-:W-:-:S13]  /*13670*/  ISETP.NE.AND P0, PT, R3, 0x1, PT ;  /* 0x000000010300780c */ /* 0x000fda0003f05270 */
[----:B------:R-:W2:Y:S02]  /*13680*/  @P0 LDC.64 R4, c[0x0][0x9e8] ;  /* 0x00027a00ff040b82 */ /* 0x000ea40000000a00 */
[----:B--2---:R-:W-:-:S05]  /*13690*/  @P0 IMAD.HI.U32 R4, R8, R4, RZ ;  /* 0x0000000408040227 */ /* 0x004fca00078e00ff */
[----:B------:R-:W-:-:S07]  /*136a0*/  @P0 SHF.R.U32.HI R8, RZ, R5, R4 ;  /* 0x00000005ff080219 */ /* 0x000fce0000011604 */
.L_x_2455:
[----:B------:R-:W-:Y:S05]  /*136b0*/  BSYNC B0 ;  /* 0x0000000000007941 */ /* 0x000fea0003800000 */
.L_x_2453:
[----:B------:R-:W-:-:S05]  /*136c0*/  IMAD R8, R8, R3, R3 ;  /* 0x0000000308087224 */ /* 0x000fca00078e0203 */
[----:B------:R-:W-:-:S07]  /*136d0*/  VIMNMX R2, R2, R8, PT ;  /* 0x0000000802027248 */ /* 0x000fce0003fe0100 */
.L_x_2452:
[----:B------:R-:W2:Y:S01]  /*136e0*/  @P1 LDC R4, c[0x0][0x44c] ;  /* 0x00011300ff041b82 */ /* 0x000ea20000000800 */
[----:B------:R-:W-:Y:S01]  /*136f0*/  VIADD R2, R2, 0x5f ;  /* 0x0000005f02027836 */ /* 0x000fe20000000000 */
[----:B------:R-:W-:Y:S01]  /*13700*/  ULDC UR4, c[0x0][0x9dc] ;  /* 0x0002770000047ab9 */ /* 0x000fe20000000800 */
[----:B------:R-:W-:Y:S02]  /*13710*/  IMAD.MOV.U32 R5, RZ, RZ, R11 ;  /* 0x000000ffff057224 */ /* 0x000fe400078e000b */
[----:B------:R-:W-:-:S03]  /*13720*/  IMAD.HI R2, R2, 0x2aaaaaab, RZ ;  /* 0x2aaaaaab02027827 */ /* 0x000fc600078e02ff */
[----:B------:R-:W3:Y:S01]  /*13730*/  @P1 LDC R6, c[0x0][0x450] ;  /* 0x00011400ff061b82 */ /* 0x000ee20000000800 */
[----:B--2---:R-:W-:-:S05]  /*13740*/  @P1 IMAD.HI.U32 R4, R11, R4, RZ ;  /* 0x000000040b041227 */ /* 0x004fca00078e00ff */
[----:B---3--:R-:W-:-:S04]  /*13750*/  @P1 SHF.R.U32.HI R5, RZ, R6, R4 ;  /* 0x00000006ff051219 */ /* 0x008fc80000011604 */
[----:B------:R-:W-:Y:S02]  /*13760*/  IADD3 R6, R5, R0, -R10 ;  /* 0x0000000005067210 */ /* 0x000fe40007ffe80a */
[----:B------:R-:W-:-:S04]  /*13770*/  SHF.R.U32.HI R0, RZ, 0x1f, R2 ;  /* 0x0000001fff007819 */ /* 0x000fc80000011602 */
[----:B------:R-:W-:Y:S01]  /*13780*/  LEA.HI.SX32 R4, R2, R0, 0x1c ;  /* 0x0000000002047211 */ /* 0x000fe200078fe2ff */
[----:B------:R-:W-:-:S03]  /*13790*/  VIADD R2, R6, -UR4 ;  /* 0x8000000406027c36 */ /* 0x000fc60008000000 */
[----:B------:R-:W-:Y:S01]  /*137a0*/  VIMNMX R0, R9, R4, PT ;  /* 0x0000000409007248 */ /* 0x000fe20003fe0100 */
[----:B------:R2:W-:Y:S01]  /*137b0*/  STL [R1+0x54], R4 ;  /* 0x0000540401007387 */ /* 0x0005e20000100800 */
[----:B------:R-:W-:Y:S05]  /*137c0*/  @!P2 BRA `(.L_x_2456) ;  /* 0x000000000044a947 */ /* 0x000fea0003800000 */
[----:B------:R-:W-:Y:S01]  /*137d0*/  ISETP.GT.AND P0, PT, R6, -0x1, PT ;  /* 0xffffffff0600780c */ /* 0x000fe20003f04270 */
[----:B------:R-:W-:-:S12]  /*137e0*/  BSSY B0, `(.L_x_2457) ;  /* 0x000000d000007945 */ /* 0x000fd80003800000 */
[----:B------:R-:W-:Y:S05]  /*137f0*/  @P0 BRA `(.L_x_2458) ;  /* 0x00000000001c0947 */ /* 0x000fea0003800000 */
[----:B------:R-:W-:Y:S02]  /*13800*/  ISETP.NE.AND P0, PT, R3, 0x1, PT ;  /* 0x000000010300780c */ /* 0x000fe40003f05270 */
[----:B------:R-:W-:-:S11]  /*13810*/  LOP3.LUT R6, RZ, R6, RZ, 0x33, !PT ;  /* 0x00000006ff067212 */ /* 0x000fd600078e33ff */
[----:B--2---:R-:W2:Y:S02]  /*13820*/  @P0 LDC.64 R4, c[0x0][0x9e8] ;  /* 0x00027a00ff040b82 */ /* 0x004ea40000000a00 */
[----:B--2---:R-:W-:-:S05]  /*13830*/  @P0 IMAD.HI.U32 R4, R6, R4, RZ ;  /* 0x0000000406040227 */ /* 0x004fca00078e00ff */
[----:B------:R-:W-:-:S04]  /*13840*/  @P0 SHF.R.U32.HI R6, RZ, R5, R4 ;  /* 0x00000005ff060219 */ /* 0x000fc80000011604 */
[----:B------:R-:W-:Y:S01]  /*13850*/  LOP3.LUT R6, RZ, R6, RZ, 0x33, !PT ;  /* 0x00000006ff067212 */ /* 0x000fe200078e33ff */
[----:B------:R-:W-:Y:S06]  /*13860*/  BRA `(.L_x_2459) ;  /* 0x0000000000107947 */ /* 0x000fec0003800000 */
.L_x_2458:
[----:B------:R-:W-:-:S13]  /*13870*/  ISETP.NE.AND P0, PT, R3, 0x1, PT ;  /* 0x000000010300780c */ /* 0x000fda0003f05270 */
[----:B--2---:R-:W2:Y:S02]  /*13880*/  @P0 LDC.64 R4, c[0x0][0x9e8] ;  /* 0x00027a00ff040b82 */ /* 0x004ea40000000a00 */
[----:B--2---:R-:W-:-:S05]  /*13890*/  @P0 IMAD.HI.U32 R4, R6, R4, RZ ;  /* 0x0000000406040227 */ /* 0x004fca00078e00ff */
[----:B------:R-:W-:-:S07]  /*138a0*/  @P0 SHF.R.U32.HI R6, RZ, R5, R4 ;  /* 0x00000005ff060219 */ /* 0x000fce0000011604 */
.L_x_2459:
[----:B------:R-:W-:Y:S05]  /*138b0*/  BSYNC B0 ;  /* 0x0000000000007941 */ /* 0x000fea0003800000 */
.L_x_2457:
[----:B------:R-:W-:-:S05]  /*138c0*/  IMAD R3, R6, R3, RZ ;  /* 0x0000000306037224 */ /* 0x000fca00078e02ff */
[----:B------:R-:W-:-:S07]  /*138d0*/  VIMNMX R2, R2, R3, !PT ;  /* 0x0000000302027248 */ /* 0x000fce0007fe0100 */
.L_x_2456:
[----:B------:R-:W-:Y:S01]  /*138e0*/  IMAD.HI R2, R2, 0x2aaaaaab, RZ ;  /* 0x2aaaaaab02027827 */ /* 0x000fe200078e02ff */
[----:B--2---:R-:W-:Y:S01]  /*138f0*/  SHF.R.U32.HI R4, RZ, 0x10, R7 ;  /* 0x00000010ff047819 */ /* 0x004fe20000011607 */
[----:B------:R-:W-:Y:S01]  /*13900*/  BSSY B0, `(.L_x_2460) ;  /* 0x000002a000007945 */ /* 0x000fe20003800000 */
[----:B------:R-:W-:Y:S01]  /*13910*/  LOP3.LUT R8, R7, 0xff, RZ, 0xc0, !PT ;  /* 0x000000ff07087812 */ /* 0x000fe200078ec0ff */
[----:B------:R-:W-:Y:S01]  /*13920*/  IMAD.MOV.U32 R5, RZ, RZ, RZ ;  /* 0x000000ffff057224 */ /* 0x000fe200078e00ff */
[----:B------:R-:W-:Y:S02]  /*13930*/  SHF.R.U32.HI R3, RZ, 0x1f, R2 ;  /* 0x0000001fff037819 */ /* 0x000fe40000011602 */
[----:B------:R-:W-:Y:S01]  /*13940*/  ISETP.NE.AND P0, PT, R4, RZ, PT ;  /* 0x000000ff0400720c */ /* 0x000fe20003f05270 */
[----:B01----:R-:W-:Y:S01]  /*13950*/  IMAD.MOV.U32 R10, RZ, RZ, R5 ;  /* 0x000000ffff0a7224 */ /* 0x003fe200078e0005 */
[----:B------:R-:W-:-:S04]  /*13960*/  LEA.HI.SX32 R3, R2, R3, 0x1c ;  /* 0x0000000302037211 */ /* 0x000fc800078fe2ff */
[----:B------:R-:W-:-:S04]  /*13970*/  VIMNMX R9, RZ, R3, !PT ;  /* 0x00000003ff097248 */ /* 0x000fc80007fe0100 */
[----:B------:R-:W-:Y:S01]  /*13980*/  ISETP.GT.AND P1, PT, R0, R9, PT ;  /* 0x000000090000720c */ /* 0x000fe20003f24270 */
[----:B------:R0:W-:Y:S02]  /*13990*/  STL [R1+0x34], R9 ;  /* 0x0000340901007387 */ /* 0x0001e40000100800 */
[----:B------:R-:W1:Y:S02]  /*139a0*/  @!P0 LDC R4, c[0x0][0x9f0] ;  /* 0x00027c00ff048b82 */ /* 0x000e640000000800 */
[----:B------:R0:W-:Y:S04]  /*139b0*/  STL [R1+0x38], R5 ;  /* 0x0000380501007387 */ /* 0x0001e80000100800 */
[----:B------:R0:W-:Y:S04]  /*139c0*/  STL [R1+0x50], R8 ;  /* 0x0000500801007387 */ /* 0x0001e80000100800 */
[----:B------:R-:W-:Y:S05]  /*139d0*/  @!P1 BRA `(.L_x_2461) ;  /* 0x0000000000709947 */ /* 0x000fea0003800000 */
[-C--:B01----:R-:W-:Y:S02]  /*139e0*/  IABS R5, R4.reuse ;  /* 0x0000000400057213 */ /* 0x083fe40000000000 */
[----:B------:R-:W-:Y:S02]  /*139f0*/  IABS R7, R4 ;  /* 0x0000000400077213 */ /* 0x000fe40000000000 */
[----:B------:R-:W0:Y:S03]  /*13a00*/  I2F.RP R2, R5 ;  /* 0x0000000500027306 */ /* 0x000e260000209400 */
[----:B------:R-:W-:-:S05]  /*13a10*/  IMAD.MOV R7, RZ, RZ, -R7 ;  /* 0x000000ffff077224 */ /* 0x000fca00078e0a07 */
[----:B0-----:R-:W0:Y:S02]  /*13a20*/  MUFU.RCP R2, R2 ;  /* 0x0000000200027308 */ /* 0x001e240000001000 */
[----:B0-----:R-:W-:-:S06]  /*13a30*/  VIADD R2, R2, 0xffffffe ;  /* 0x0ffffffe02027836 */ /* 0x001fcc0000000000 */
[----:B------:R-:W0:Y:S02]  /*13a40*/  F2I.FTZ.U32.TRUNC.NTZ R3, R2 ;  /* 0x0000000200037305 */ /* 0x000e24000021f000 */
[----:B0-----:R-:W-:-:S04]  /*13a50*/  IMAD.MOV R2, RZ, RZ, -R3 ;  /* 0x000000ffff027224 */ /* 0x001fc800078e0a03 */
[----:B------:R-:W-:Y:S02]  /*13a60*/  IMAD R6, R2, R5, RZ ;  /* 0x0000000502067224 */ /* 0x000fe400078e02ff */
[----:B------:R-:W-:-:S04]  /*13a70*/  IMAD.MOV.U32 R2, RZ, RZ, RZ ;  /* 0x000000ffff027224 */ /* 0x000fc800078e00ff */
[----:B------:R-:W-:Y:S01]  /*13a80*/  IMAD.HI.U32 R6, R3, R6, R2 ;  /* 0x0000000603067227 */ /* 0x000fe200078e0002 */
[----:B------:R-:W-:-:S05]  /*13a90*/  IADD3 R3, R4, -0x1, R0 ;  /* 0xffffffff04037810 */ /* 0x000fca0007ffe000 */
[----:B------:R-:W-:-:S05]  /*13aa0*/  IMAD.IADD R3, R3, 0x1, -R9 ;  /* 0x0000000103037824 */ /* 0x000fca00078e0a09 */
[----:B------:R-:W-:Y:S02]  /*13ab0*/  IABS R2, R3 ;  /* 0x0000000300027213 */ /* 0x000fe40000000000 */
[----:B------:R-:W-:-:S03]  /*13ac0*/  LOP3.LUT R3, R3, R4, RZ, 0x3c, !PT ;  /* 0x0000000403037212 */ /* 0x000fc600078e3cff */
        /* <DEDUP_REMOVED lines=13> */
.L_x_2461:
[----:B------:R-:W-:Y:S05]  /*13ba0*/  BSYNC B0 ;  /* 0x0000000000007941 */ /* 0x000fea0003800000 */
.L_x_2460:
[----:B------:R-:W-:Y:S01]  /*13bb0*/  IMAD.MOV.U32 R3, RZ, RZ, R10 ;  /* 0x000000ffff037224 */ /* 0x000fe200078e000a */
[----:B------:R-:W-:Y:S03]  /*13bc0*/  BSSY B7, `(.L_x_2462) ;  /* 0x00003ec000077945 */ /* 0x000fe60003800000 */
[----:B------:R-:W-:-:S05]  /*13bd0*/  IMAD R2, R8, R3, R9 ;  /* 0x0000000308027224 */ /* 0x000fca00078e0209 */
        /* <DEDUP_REMOVED lines=9> */
[----:B0-----:R-:W0:Y:S01]  /*13c70*/  S2R R5, SR_LANEID ;  /* 0x0000000000057919 */ /* 0x001e220000000000 */
[----:B------:R-:W-:Y:S01]  /*13c80*/  VOTEU.ANY UR4, UPT, PT ;  /* 0x0000000000047886 */ /* 0x000fe200038e0100 */
[----:B------:R-:W3:Y:S01]  /*13c90*/  LDC.64 R2, c[0x0][0xc60] ;  /* 0x00031800ff027b82 */ /* 0x000ee20000000a00 */
[----:B------:R-:W0:Y:S02]  /*13ca0*/  FLO.U32 R0, UR4 ;  /* 0x0000000400007d00 */ /* 0x000e2400080e0000 */
[----:B0-----:R-:W-:-:S06]  /*13cb0*/  ISETP.EQ.U32.AND P0, PT, R0, R5, PT ;  /* 0x000000050000720c */ /* 0x001fcc0003f02070 */
[----:B------:R-:W3:Y:S07]  /*13cc0*/  POPC R5, UR4 ;  /* 0x0000000400057d09 */ /* 0x000eee0008000000 */
[----:B---3--:R-:W3:Y:S01]  /*13cd0*/  @P0 ATOMG.E.ADD.STRONG.GPU PT, R3, desc[UR40][R2.64], R5 ;  /* 0x00000005020309a8 */ /* 0x008ee200081ee1e8 */
[----:B-1----:R-:W0:Y:S02]  /*13ce0*/  S2R R4, SR_LTMASK ;  /* 0x0000000000047919 */ /* 0x002e240000003900 */
[----:B0-----:R-:W-:-:S04]  /*13cf0*/  LOP3.LUT R4, R4, UR4, RZ, 0xc0, !PT ;  /* 0x0000000404047c12 */ /* 0x001fc8000f8ec0ff */
[----:B------:R-:W0:Y:S01]  /*13d00*/  POPC R7, R4 ;  /* 0x0000000400077309 */ /* 0x000e220000000000 */
[----:B---3--:R-:W0:Y:S02]  /*13d10*/  SHFL.IDX PT, R0, R3, R0, 0x1f ;  /* 0x00001f0003007589 */ /* 0x008e2400000e0000 */
[----:B0-----:R-:W-:-:S05]  /*13d20*/  IADD3 R0, R0, UR37, R7 ;  /* 0x0000002500007c10 */ /* 0x001fca000fffe007 */
[----:B------:R4:W-:Y:S01]  /*13d30*/  STL [R1], R0 ;  /* 0x0000000001007387 */ /* 0x0009e20000100800 */
[----:B------:R-:W-:Y:S05]  /*13d40*/  BRA `(.L_x_2464) ;  /* 0x0000003c004c7947 */ /* 0x000fea0003800000 */
.L_x_2463:
        /* <DEDUP_REMOVED lines=13> */
[----:B--2---:R-:W-:Y:S02]  /*13e20*/  IMAD.U32 R10, RZ, RZ, UR4 ;  /* 0x00000004ff0a7e24 */ /* 0x004fe4000f8e00ff */
[----:B------:R-:W-:Y:S02]  /*13e30*/  IMAD.U32 R11, RZ, RZ, UR5 ;  /* 0x00000005ff0b7e24 */ /* 0x000fe4000f8e00ff */
[----:B------:R-:W-:Y:S02]  /*13e40*/  IMAD.MOV.U32 R8, RZ, RZ, 0x70 ;  /* 0x00000070ff087424 */ /* 0x000fe400078e00ff */
[----:B------:R-:W-:Y:S02]  /*13e50*/  IMAD.MOV.U32 R12, RZ, RZ, 0x1 ;  /* 0x00000001ff0c7424 */ /* 0x000fe400078e00ff */
[----:B------:R-:W-:-:S07]  /*13e60*/  IMAD.MOV.U32 R13, RZ, RZ, RZ ;  /* 0x000000ffff0d7224 */ /* 0x000fce00078e00ff */
[----:B------:R-:W-:-:S07]  /*13e70*/  LEPC R20, `(.L_x_2466) ;  /* 0x000000001014794e */ /* 0x000fce0000000000 */
[----:B-1----:R-:W-:Y:S05]  /*13e80*/  CALL.ABS.NOINC R2 ;  /* 0x0000000002007343 */ /* 0x002fea0003c00000 */
.L_x_2466:
[----:B------:R-:W-:Y:S05]  /*13e90*/  BSYNC B6 ;  /* 0x0000000000067941 */ /* 0x000fea0003800000 */
.L_x_2465:
        /* <DEDUP_REMOVED lines=9> */
[----:B-1----:R-:W-:Y:S02]  /*13f30*/  IMAD.U32 R4, RZ, RZ, UR6 ;  /* 0x00000006ff047e24 */ /* 0x002fe4000f8e00ff */
[----:B0-----:R-:W-:Y:S02]  /*13f40*/  IMAD.U32 R5, RZ, RZ, UR7 ;  /* 0x00000007ff057e24 */ /* 0x001fe4000f8e00ff */
[----:B------:R-:W-:Y:S02]  /*13f50*/  IMAD.U32 R6, RZ, RZ, UR8 ;  /* 0x00000008ff067e24 */ /* 0x000fe4000f8e00ff */
[----:B------:R-:W-:-:S02]  /*13f60*/  IMAD.U32 R7, RZ, RZ, UR9 ;  /* 0x00000009ff077e24 */ /* 0x000fc4000f8e00ff */
[----:B--2---:R-:W-:Y:S02]  /*13f70*/  IMAD.U32 R10, RZ, RZ, UR4 ;  /* 0x00000004ff0a7e24 */ /* 0x004fe4000f8e00ff */
[----:B------:R-:W-:Y:S02]  /*13f80*/  IMAD.U32 R11, RZ, RZ, UR5 ;  /* 0x00000005ff0b7e24 */ /* 0x000fe4000f8e00ff */
[----:B------:R-:W-:Y:S02]  /*13f90*/  IMAD.MOV.U32 R8, RZ, RZ, 0x70 ;  /* 0x00000070ff087424 */ /* 0x000fe400078e00ff */
[----:B------:R-:W-:Y:S02]  /*13fa0*/  IMAD.MOV.U32 R12, RZ, RZ, 0x1 ;  /* 0x00000001ff0c7424 */ /* 0x000fe400078e00ff */
[----:B---3--:R-:W-:-:S07]  /*13fb0*/  IMAD.MOV.U32 R13, RZ, RZ, RZ ;  /* 0x000000ffff0d7224 */ /* 0x008fce00078e00ff */
[----:B------:R-:W-:-:S07]  /*13fc0*/  LEPC R20, `(.L_x_2469) ;  /* 0x000000001014794e */ /* 0x000fce0000000000 */
[----:B----4-:R-:W-:Y:S05]  /*13fd0*/  CALL.ABS.NOINC R2 ;  /* 0x0000000002007343 */ /* 0x010fea0003c00000 */
.L_x_2469:
        /* <DEDUP_REMOVED lines=15> */
.L_x_2468:
[----:B------:R-:W-:Y:S05]  /*140d0*/  BSYNC B6 ;  /* 0x0000000000067941 */ /* 0x000fea0003800000 */
.L_x_2467:
[----:B------:R-:W3:Y:S01]  /*140e0*/  LDL R0, [R1+0xc] ;  /* 0x00000c0001007983 */ /* 0x000ee20000100800 */
[----:B------:R-:W-:Y:S02]  /*140f0*/  ULDC.64 UR4, c[0x0][0x9f8] ;  /* 0x00027e0000047ab9 */ /* 0x000fe40000000a00 */
[----:B------:R-:W-:Y:S01]  /*14100*/  ISETP.NE.U32.AND P0, PT, RZ, UR4, PT ;  /* 0x00000004ff007c0c */ /* 0x000fe2000bf05070 */
[----:B------:R-:W4:Y:S03]  /*14110*/  LDL R16, [R1+0x30] ;  /* 0x0000300001107983 */ /* 0x000f260000100800 */
[----:B------:R-:W-:Y:S01]  /*14120*/  ISETP.NE.AND.EX P0, PT, RZ, UR5, PT, P0 ;  /* 0x00000005ff007c0c */ /* 0x000fe2000bf05300 */
[----:B------:R-:W-:-:S12]  /*14130*/  ULDC.64 UR4, c[0x0][0xa08] ;  /* 0x0002820000047ab9 */ /* 0x000fd80000000a00 */
[----:B------:R-:W5:Y:S01]  /*14140*/  @P0 LDC.64 R2, c[0x0][0x9f8] ;  /* 0x00027e00ff020b82 */ /* 0x000f620000000a00 */
[----:B---3--:R-:W-:Y:S02]  /*14150*/  IMAD.MOV.U32 R7, RZ, RZ, R0 ;  /* 0x000000ffff077224 */ /* 0x008fe400078e0000 */
[----:B-----5:R-:W-:-:S05]  /*14160*/  @P0 IMAD.WIDE R2, R0, 0x4, R2 ;  /* 0x0000000400020825 */ /* 0x020fca00078e0202 */
[----:B------:R3:W0:Y:S01]  /*14170*/  @P0 LDG.E R7, desc[UR40][R2.64] ;  /* 0x0000002802070981 */ /* 0x000622000c1e1900 */
[----:B----4-:R-:W-:Y:S01]  /*14180*/  VIADD R0, R16, 0xffffffff ;  /* 0xffffffff10007836 */ /* 0x010fe20000000000 */
[----:B---3--:R-:W3:Y:S02]  /*14190*/  LDC.64 R2, c[0x0][0x418] ;  /* 0x00010600ff027b82 */ /* 0x008ee40000000a00 */
[----:B---3--:R-:W-:Y:S01]  /*141a0*/  LOP3.LUT P0, RZ, R2, UR4, RZ, 0xfc, !PT ;  /* 0x0000000402ff7c12 */ /* 0x008fe2000f80fcff */
[----:B------:R-:W-:-:S03]  /*141b0*/  UMOV UR4, 0xffffffff ;  /* 0xffffffff00047882 */ /* 0x000fc60000000000 */
[----:B------:R-:W-:Y:S02]  /*141c0*/  LOP3.LUT P0, RZ, R3, UR5, RZ, 0xfc, P0 ;  /* 0x0000000503ff7c12 */ /* 0x000fe4000800fcff */
[----:B0-----:R-:W-:Y:S01]  /*141d0*/  SHF.R.S32.HI R8, RZ, 0x1f, R7 ;  /* 0x0000001fff087819 */ /* 0x001fe20000011407 */
[----:B------:R0:W-:Y:S01]  /*141e0*/  STL [R1+0x4], R7 ;  /* 0x0000040701007387 */ /* 0x0001e20000100800 */
[----:B------:R-:W-:-:S03]  /*141f0*/  SEL R16, R7, RZ, !P0 ;  /* 0x000000ff07107207 */ /* 0x000fc60004000000 */
[----:B------:R0:W-:Y:S01]  /*14200*/  STL [R1+0x8], R8 ;  /* 0x0000080801007387 */ /* 0x0001e20000100800 */
[----:B------:R-:W-:Y:S05]  /*14210*/  BRA.DIV UR4, `(.L_x_2470) ;  /* 0x0000005204507947 */ /* 0x000fea000b800000 */
[----:B-1----:R-:W1:Y:S02]  /*14220*/  S2R R4, SR_TID.X ;  /* 0x0000000000047919 */ /* 0x002e640000002100 */
[----:B-1----:R-:W-:-:S04]  /*14230*/  SHF.R.U32.HI R4, RZ, 0x5, R4 ;  /* 0x00000005ff047819 */ /* 0x002fc80000011604 */
[----:B------:R-:W-:-:S05]  /*14240*/  LOP3.LUT R4, R4, 0x3, RZ, 0xc0, !PT ;  /* 0x0000000304047812 */ /* 0x000fca00078ec0ff */
[----:B------:R1:W3:Y:S02]  /*14250*/  SHFL.IDX PT, R14, R4, RZ, 0x1f ;  /* 0x00001fff040e7589 */ /* 0x0002e400000e0000 */
.L_x_2576:
[----:B------:R4:W-:Y:S01]  /*14260*/  STL [R1+0x20], R0 ;  /* 0x0000200001007387 */ /* 0x0009e20000100800 */
[----:B---3--:R-:W-:Y:S02]  /*14270*/  ISETP.NE.AND P0, PT, R14, RZ, PT ;  /* 0x000000ff0e00720c */ /* 0x008fe40003f05270 */
[----:B------:R-:W-:Y:S02]  /*14280*/  PLOP3.LUT P1, PT, PT, PT, PT, 0x8, 0x0 ;  /* 0x000000000000781c */ /* 0x000fe40003f2e170 */
[----:B------:R-:W-:-:S11]  /*14290*/  LOP3.LUT R18, R18, 0xfffffffe, RZ, 0xc0, !PT ;  /* 0xfffffffe12127812 */ /* 0x000fd600078ec0ff */
[----:B------:R-:W-:Y:S01]  /*142a0*/  @P1 LOP3.LUT R18, R18, 0x1, RZ, 0xfc, !PT ;  /* 0x0000000112121812 */ /* 0x000fe200078efcff */
[----:B----4-:R-:W-:Y:S06]  /*142b0*/  @P0 BRA `(.L_x_2471) ;  /* 0x00000004000c0947 */ /* 0x010fec0003800000 */
[----:B------:R-:W-:-:S03]  /*142c0*/  UMOV UR4, 0xffffffff ;  /* 0xffffffff00047882 */ /* 0x000fc60000000000 */
[----:B------:R-:W-:Y:S05]  /*142d0*/  BRA.DIV UR4, `(.L_x_2472) ;  /* 0x0000005204547947 */ /* 0x000fea000b800000 */
[----:B------:R-:W-:-:S13]  /*142e0*/  ELECT P6, URZ, PT ;  /* 0x00000000003f782f */ /* 0x000fda00038c0000 */
.L_x_2579:
[----:B------:R-:W-:Y:S05]  /*142f0*/  @!P6 BRA `(.L_x_2471) ;  /* 0x0000000000fce947 */ /* 0x000fea0003800000 */
[----:B------:R-:W-:-:S04]  /*14300*/  ISETP.NE.U32.AND P0, PT, R2, RZ, PT ;  /* 0x000000ff0200720c */ /* 0x000fc80003f05070 */
[----:B------:R-:W-:-:S13]  /*14310*/  ISETP.NE.AND.EX P0, PT, R3, RZ, PT, P0 ;  /* 0x000000ff0300720c */ /* 0x000fda0003f05300 */
[----:B------:R-:W-:Y:S05]  /*14320*/  @!P0 BRA `(.L_x_2473) ;  /* 0x0000000000508947 */ /* 0x000fea0003800000 */
[----:B------:R-:W3:Y:S01]  /*14330*/  LDC R6, c[0x0][0x43c] ;  /* 0x00010f00ff067b82 */ /* 0x000ee20000000800 */
[----:B------:R-:W-:Y:S01]  /*14340*/  IMAD.MOV.U32 R9, RZ, RZ, R0 ;  /* 0x000000ffff097224 */ /* 0x000fe200078e0000 */
[----:B------:R-:W-:-:S03]  /*14350*/  ULDC.64 UR4, c[0x0][0x428] ;  /* 0x00010a0000047ab9 */ /* 0x000fc60000000a00 */
[----:B------:R-:W-:Y:S01]  /*14360*/  IMAD.MOV.U32 R0, RZ, RZ, R9 ;  /* 0x000000ffff007224 */ /* 0x000fe200078e0009 */
[----:B---3--:R-:W-:-:S13]  /*14370*/  ISETP.NE.AND P0, PT, R6, 0x1, PT ;  /* 0x000000010600780c */ /* 0x008fda0003f05270 */
[----:B-1----:R-:W1:Y:S02]  /*14380*/  @P0 LDC.64 R4, c[0x0][0x440] ;  /* 0x00011000ff040b82 */ /* 0x002e640000000a00 */
[----:B-1----:R-:W-:-:S05]  /*14390*/  @P0 IMAD.HI.U32 R4, R9, R4, RZ ;  /* 0x0000000409040227 */ /* 0x002fca00078e00ff */
        /* <DEDUP_REMOVED lines=13> */
.L_x_2473:
[----:B------:R-:W4:Y:S04]  /*14470*/  LDL R0, [R1+0x10] ;  /* 0x0000100001007983 */ /* 0x000f280000100800 */
[----:B---3--:R-:W3:Y:S01]  /*14480*/  LDL R2, [R1+0x14] ;  /* 0x0000140001027983 */ /* 0x008ee20000100800 */
[----:B----4-:R-:W-:Y:S01]  /*14490*/  IMAD R0, R0, 0x8, R19 ;  /* 0x0000000800007824 */ /* 0x010fe200078e0213 */
[----:B---3--:R-:W-:-:S04]  /*144a0*/  SHF.L.U32 R2, R2, 0x1f, RZ ;  /* 0x0000001f02027819 */ /* 0x008fc800000006ff */
[----:B------:R-:W3:Y:S02]  /*144b0*/  SYNCS.PHASECHK.TRANS64.TRYWAIT P0, [R0+URZ+0x22840], R2 ;  /* 0x02284002000075a7 */ /* 0x000ee4000800017f */
[----:B---3--:R-:W-:Y:S05]  /*144c0*/  @!P0 BRA `(.L_x_2474) ;  /* 0x0000004c00f88947 */ /* 0x008fea0003800000 */
.L_x_2580:
[----:B------:R-:W4:Y:S02]  /*144d0*/  S2R R3, SR_TID.X ;  /* 0x0000000000037919 */ /* 0x000f240000002100 */
[----:B----4-:R-:W-:-:S04]  /*144e0*/  LOP3.LUT R3, R3, 0x7f, RZ, 0xc0, !PT ;  /* 0x0000007f03037812 */ /* 0x010fc800078ec0ff */
[----:B------:R-:W-:-:S13]  /*144f0*/  ISETP.NE.AND P0, PT, R3, RZ, PT ;  /* 0x000000ff0300720c */ /* 0x000fda0003f05270 */
[----:B------:R-:W-:Y:S05]  /*14500*/  @P0 BRA `(.L_x_2475) ;  /* 0x00000000001c0947 */ /* 0x000fea0003800000 */
[----:B------:R-:W4:Y:S01]  /*14510*/  S2R R3, SR_TID.X ;  /* 0x0000000000037919 */ /* 0x000f220000002100 */
[----:B---3--:R-:W-:-:S04]  /*14520*/  IMAD.MOV.U32 R2, RZ, RZ, 0x3000 ;  /* 0x00003000ff027424 */ /* 0x008fc800078e00ff */
[----:B------:R3:W-:Y:S01]  /*14530*/  SYNCS.ARRIVE.TRANS64 RZ, [R0+URZ+0x22830], R2 ;  /* 0x0228300200ff79a7 */ /* 0x0007e2000800003f */
[----:B----4-:R-:W-:-:S04]  /*14540*/  LOP3.LUT R3, R3, 0x1f, RZ, 0xc0, !PT ;  /* 0x0000001f03037812 */ /* 0x010fc800078ec0ff */
[----:B------:R-:W-:-:S13]  /*14550*/  ISETP.NE.AND P0, PT, R3, RZ, PT ;  /* 0x000000ff0300720c */ /* 0x000fda0003f05270 */
[----:B---3--:R-:W-:Y:S05]  /*14560*/  @!P0 BRA `(.L_x_2475) ;  /* 0x0000000000048947 */ /* 0x008fea0003800000 */
[----:B------:R-:W-:Y:S01]  /*14570*/  BPT.TRAP 0x1 ;  /* 0x000000040000795c */ /* 0x000fe20000300000 */
.L_x_2475:
[----:B-1----:R-:W4:Y:S04]  /*14580*/  LDL R4, [R1+0x10] ;  /* 0x0000100001047983 */ /* 0x002f280000100800 */
[----:B------:R-:W2:Y:S04]  /*14590*/  LDL R3, [R1+0x20] ;  /* 0x0000200001037983 */ /* 0x000ea80000100800 */
[----:B---3--:R-:W3:Y:S01]  /*145a0*/  LDL R2, [R1+0x18] ;  /* 0x0000180001027983 */ /* 0x008ee20000100800 */
[----:B------:R-:W-:Y:S01]  /*145b0*/  R2UR UR9, R0 ;  /* 0x00000000000972ca */ /* 0x000fe200000e0000 */
[----:B------:R-:W-:Y:S01]  /*145c0*/  UIADD3 UR6, UP0, UR38, 0x370, URZ ;  /* 0x0000037026067890 */ /* 0x000fe2000ff1e03f */
[----:B------:R-:W-:Y:S01]  /*145d0*/  R2UR UR12, R17 ;  /* 0x00000000110c72ca */ /* 0x000fe200000e0000 */
[----:B------:R-:W-:Y:S01]  /*145e0*/  UMOV UR5, 0x14f00000 ;  /* 0x14f0000000057882 */ /* 0x000fe20000000000 */
[----:B-----5:R-:W-:Y:S01]  /*145f0*/  R2UR UR13, R16 ;  /* 0x00000000100d72ca */ /* 0x020fe200000e0000 */
[----:B------:R-:W-:Y:S01]  /*14600*/  UIADD3.X UR7, URZ, UR39, URZ, UP0, !UPT ;  /* 0x000000273f077290 */ /* 0x000fe200087fe43f */
[----:B------:R-:W-:Y:S01]  /*14610*/  PLOP3.LUT P0, PT, PT, PT, PT, 0x80, 0x0 ;  /* 0x000000000000781c */ /* 0x000fe20003f0f070 */
[----:B------:R-:W-:Y:S01]  /*14620*/  UMOV UR10, URZ ;  /* 0x0000003f000a7c82 */ /* 0x000fe20008000000 */
[----:B------:R-:W-:-:S05]  /*14630*/  LOP3.LUT R18, R18, 0xfffffffe, RZ, 0xc0, !PT ;  /* 0xfffffffe12127812 */ /* 0x000fca00078ec0ff */
[----:B------:R-:W-:-:S06]  /*14640*/  UIADD3 UR9, UR9, 0x22830, URZ ;  /* 0x0002283009097890 */ /* 0x000fcc000fffe03f */
[----:B------:R-:W-:Y:S01]  /*14650*/  @P0 LOP3.LUT R18, R18, 0x1, RZ, 0xfc, !PT ;  /* 0x0000000112120812 */ /* 0x000fe200078efcff */
[----:B----4-:R-:W-:Y:S01]  /*14660*/  IMAD R0, R4, 0x3000, R19 ;  /* 0x0000300004007824 */ /* 0x010fe200078e0213 */
[----:B--2---:R-:W-:-:S04]  /*14670*/  R2UR UR11, R3 ;  /* 0x00000000030b72ca */ /* 0x004fc800000e0000 */
[----:B------:R-:W-:Y:S02]  /*14680*/  R2UR UR8, R0 ;  /* 0x00000000000872ca */ /* 0x000fe400000e0000 */
[----:B---3--:R-:W-:-:S11]  /*14690*/  R2UR UR4, R2 ;  /* 0x00000000020472ca */ /* 0x008fd600000e0000 */
[----:B------:R-:W-:Y:S02]  /*146a0*/  UIADD3 UR8, UR8, 0x1c400, URZ ;  /* 0x0001c40008087890 */ /* 0x000fe4000fffe03f */
[----:B------:R-:W-:-:S03]  /*146b0*/  UIMAD UR11, UR11, 0x60, UR4 ;  /* 0x000000600b0b78a4 */ /* 0x000fc6000f8e0204 */
[----:B------:R-:W-:-:S06]  /*146c0*/  UMOV UR4, 0x0 ;  /* 0x0000000000047882 */ /* 0x000fcc0000000000 */
[----:B------:R3:W-:Y:S02]  /*146d0*/  UTMALDG.4D [UR8], [UR6], desc[UR4] ;  /* 0x00000408060075b4 */ /* 0x0007e40008019000 */
[----:B---3--:R-:W-:Y:S01]  /*146e0*/  NOP ;  /* 0x0000000000007918 */ /* 0x008fe20000000000 */
.L_x_2471:
[----:B------:R-:W3:Y:S01]  /*146f0*/  LDL.LU R3, [R1+0x40] ;  /* 0x0000400001037983 */ /* 0x000ee20000300800 */
[----:B------:R-:W-:Y:S05]  /*14700*/  WARPSYNC.ALL ;  /* 0x0000000000007948 */ /* 0x000fea0003800000 */
[----:B------:R-:W-:Y:S01]  /*14710*/  ULDC.64 UR4, c[0x0][0x298] ;  /* 0x0000a60000047ab9 */ /* 0x000fe20000000a00 */
[----:B------:R-:W-:Y:S01]  /*14720*/  BSSY B6, `(.L_x_2476) ;  /* 0x000001c000067945 */ /* 0x000fe20003800000 */
[----:B------:R-:W-:Y:S01]  /*14730*/  BAR.SYNC.DEFER_BLOCKING 0x8, 0x180 ;  /* 0x0206000000007b1d */ /* 0x000fe20000010000 */
[----:B---3--:R-:W-:Y:S01]  /*14740*/  SHF.R.S32.HI R0, RZ, 0x1f, R3 ;  /* 0x0000001fff007819 */ /* 0x008fe20000011403 */
[----:B-1----:R-:W-:-:S04]  /*14750*/  IMAD.WIDE.U32 R4, R3, UR4, RZ ;  /* 0x0000000403047c25 */ /* 0x002fc8000f8e00ff */
[----:B------:R-:W-:Y:S01]  /*14760*/  IMAD R2, R0, UR4, RZ ;  /* 0x0000000400027c24 */ /* 0x000fe2000f8e02ff */
[----:B------:R1:W-:Y:S01]  /*14770*/  STL.64 [R1+0x40], R4 ;  /* 0x0000400401007387 */ /* 0x0003e20000100a00 */
[----:B------:R-:W-:Y:S02]  /*14780*/  VIADD R0, R19, 0x18400 ;  /* 0x0001840013007836 */ /* 0x000fe40000000000 */
[----:B------:R-:W-:-:S03]  /*14790*/  IMAD R2, R3, UR5, R2 ;  /* 0x0000000503027c24 */ /* 0x000fc6000f8e0202 */
[----:B------:R-:W-:Y:S01]  /*147a0*/  LOP3.LUT P0, RZ, R0, 0x3ff, RZ, 0xc0, !PT ;  /* 0x000003ff00ff7812 */ /* 0x000fe2000780c0ff */
[----:B------:R-:W-:-:S05]  /*147b0*/  IMAD.IADD R0, R5, 0x1, R2 ;  /* 0x0000000105007824 */ /* 0x000fca00078e0202 */
[----:B------:R1:W-:Y:S07]  /*147c0*/  STL [R1+0x4c], R0 ;  /* 0x00004c0001007387 */ /* 0x0003ee0000100800 */
        /* <DEDUP_REMOVED lines=9> */
[----:B0-----:R-:W-:-:S02]  /*14860*/  IMAD.U32 R7, RZ, RZ, UR9 ;  /* 0x00000009ff077e24 */ /* 0x001fc4000f8e00ff */
[----:B--2---:R-:W-:Y:S02]  /*14870*/  IMAD.U32 R10, RZ, RZ, UR4 ;  /* 0x00000004ff0a7e24 */ /* 0x004fe4000f8e00ff */
[----:B------:R-:W-:Y:S02]  /*14880*/  IMAD.U32 R11, RZ, RZ, UR5 ;  /* 0x00000005ff0b7e24 */ /* 0x000fe4000f8e00ff */
[----:B------:R-:W-:Y:S02]  /*14890*/  IMAD.MOV.U32 R8, RZ, RZ, 0x70 ;  /* 0x00000070ff087424 */ /* 0x000fe400078e00ff */
[----:B------:R-:W-:Y:S02]  /*148a0*/  IMAD.MOV.U32 R12, RZ, RZ, 0x1 ;  /* 0x00000001ff0c7424 */ /* 0x000fe400078e00ff */
[----:B------:R-:W-:-:S07]  /*148b0*/  IMAD.MOV.U32 R13, RZ, RZ, RZ ;  /* 0x000000ffff0d7224 */ /* 0x000fce00078e00ff */
[----:B------:R-:W-:-:S07]  /*148c0*/  LEPC R20, `(.L_x_2477) ;  /* 0x000000001014794e */ /* 0x000fce0000000000 */
[----:B-1----:R-:W-:Y:S05]  /*148d0*/  CALL.ABS.NOINC R2 ;  /* 0x0000000002007343 */ /* 0x002fea0003c00000 */
.L_x_2477:
[----:B------:R-:W-:Y:S05]  /*148e0*/  BSYNC B6 ;  /* 0x0000000000067941 */ /* 0x000fea0003800000 */
.L_x_2476:
[----:B-1----:R-:W3:Y:S01]  /*148f0*/  LDL.LU R0, [R1+0x4c] ;  /* 0x00004c0001007983 */ /* 0x002ee20000300800 */
[----:B------:R-:W-:Y:S01]  /*14900*/  ULDC.64 UR6, c[0x0][0xa00] ;  /* 0x0002800000067ab9 */ /* 0x000fe20000000a00 */
[----:B------:R-:W-:Y:S01]  /*14910*/  ULDC.64 UR4, c[0x0][0x2d8] ;  /* 0x0000b60000047ab9 */ /* 0x000fe20000000a00 */
[----:B0-----:R-:W0:Y:S01]  /*14920*/  LDC R7, c[0x0][0x448] ;  /* 0x00011200ff077b82 */ /* 0x001e220000000800 */
[----:B------:R-:W3:Y:S04]  /*14930*/  LDL.LU.64 R2, [R1+0x40] ;  /* 0x0000400001027983 */ /* 0x000ee80000300a00 */
[----:B------:R-:W4:Y:S04]  /*14940*/  LDL R5, [R1+0xc] ;  /* 0x00000c0001057983 */ /* 0x000f280000100800 */
[----:B------:R-:W2:Y:S01]  /*14950*/  LDL R12, [R1+0x28] ;  /* 0x00002800010c7983 */ /* 0x000ea20000100800 */
[----:B------:R-:W-:Y:S01]  /*14960*/  ISETP.NE.U32.AND P0, PT, RZ, UR6, PT ;  /* 0x00000006ff007c0c */ /* 0x000fe2000bf05070 */
[----:B------:R-:W-:-:S03]  /*14970*/  ULDC UR6, c[0x0][0x2b8] ;  /* 0x0000ae0000067ab9 */ /* 0x000fc60000000800 */
[----:B------:R-:W-:Y:S01]  /*14980*/  ISETP.NE.AND.EX P0, PT, RZ, UR7, PT, P0 ;  /* 0x00000007ff007c0c */ /* 0x000fe2000bf05300 */
[----:B------:R-:W1:Y:S02]  /*14990*/  S2R R8, SR_TID.X ;  /* 0x0000000000087919 */ /* 0x000e640000002100 */
[----:B-1----:R-:W-:Y:S02]  /*149a0*/  IMAD.SHL.U32 R8, R8, 0x10, RZ ;  /* 0x0000001008087824 */ /* 0x002fe400078e00ff */
[----:B---3--:R-:W-:Y:S01]  /*149b0*/  IMAD.MOV.U32 R3, RZ, RZ, R0 ;  /* 0x000000ffff037224 */ /* 0x008fe200078e0000 */
[----:B----4-:R-:W-:-:S04]  /*149c0*/  SHF.R.S32.HI R0, RZ, 0x1f, R5 ;  /* 0x0000001fff007819 */ /* 0x010fc80000011405 */
[----:B------:R-:W-:Y:S02]  /*149d0*/  SEL R4, R0, RZ, !P0 ;  /* 0x000000ff00047207 */ /* 0x000fe40004000000 */
[----:B------:R-:W-:Y:S02]  /*149e0*/  SEL R0, R5, RZ, !P0 ;  /* 0x000000ff05007207 */ /* 0x000fe40004000000 */
[----:B------:R-:W1:Y:S01]  /*149f0*/  S2R R5, SR_TID.X ;  /* 0x0000000000057919 */ /* 0x000e620000002100 */
[----:B------:R-:W-:-:S04]  /*14a00*/  IMAD.WIDE.U32 R2, R17, UR4, R2 ;  /* 0x0000000411027c25 */ /* 0x000fc8000f8e0002 */
[----:B------:R-:W-:Y:S01]  /*14a10*/  IMAD R3, R17, UR5, R3 ;  /* 0x0000000511037c24 */ /* 0x000fe2000f8e0203 */
[----:B------:R-:W-:Y:S02]  /*14a20*/  ULDC.64 UR4, c[0x0][0x2e0] ;  /* 0x0000b80000047ab9 */ /* 0x000fe40000000a00 */
[----:B------:R-:W-:Y:S02]  /*14a30*/  IMAD R4, R4, UR4, RZ ;  /* 0x0000000404047c24 */ /* 0x000fe4000f8e02ff */
[----:B------:R-:W-:-:S04]  /*14a40*/  IMAD.WIDE.U32 R2, R0, UR4, R2 ;  /* 0x0000000400027c25 */ /* 0x000fc8000f8e0002 */
[----:B------:R-:W-:Y:S01]  /*14a50*/  IMAD R0, R0, UR5, R4 ;  /* 0x0000000500007c24 */ /* 0x000fe2000f8e0204 */
[----:B0-----:R-:W-:Y:S01]  /*14a60*/  ISETP.NE.AND P0, PT, R7, 0x1, PT ;  /* 0x000000010700780c */ /* 0x001fe20003f05270 */
[----:B------:R-:W0:Y:S01]  /*14a70*/  S2R R9, SR_TID.X ;  /* 0x0000000000097919 */ /* 0x000e220000002100 */
[----:B------:R-:W-:-:S11]  /*14a80*/  ULDC.64 UR4, c[0x0][0x2d0] ;  /* 0x0000b40000047ab9 */ /* 0x000fd60000000a00 */
[----:B------:R-:W3:Y:S01]  /*14a90*/  @P0 LDC R6, c[0x0][0x450] ;  /* 0x00011400ff060b82 */ /* 0x000ee20000000800 */
[----:B-1----:R-:W-:-:S04]  /*14aa0*/  LOP3.LUT R5, R5, 0x7f, RZ, 0xc0, !PT ;  /* 0x0000007f05057812 */ /* 0x002fc800078ec0ff */
[----:B------:R-:W-:-:S04]  /*14ab0*/  SHF.R.U32.HI R5, RZ, 0x3, R5 ;  /* 0x00000003ff057819 */ /* 0x000fc80000011605 */
[----:B------:R-:W-:Y:S02]  /*14ac0*/  LOP3.LUT R8, R5, 0x70, R8, 0xf8, !PT ;  /* 0x0000007005087812 */ /* 0x000fe400078ef808 */
[----:B------:R-:W1:Y:S03]  /*14ad0*/  @P0 LDC R5, c[0x0][0x44c] ;  /* 0x00011300ff050b82 */ /* 0x000e660000000800 */
[----:B--2---:R-:W-:Y:S02]  /*14ae0*/  IMAD.IADD R4, R8, 0x1, R12 ;  /* 0x0000000108047824 */ /* 0x004fe400078e020c */
[----:B------:R2:W5:Y:S01]  /*14af0*/  LDL R8, [R1+0x24] ;  /* 0x0000240001087983 */ /* 0x0005620000100800 */
[----:B------:R-:W-:Y:S02]  /*14b00*/  IMAD.IADD R3, R3, 0x1, R0 ;  /* 0x0000000103037824 */ /* 0x000fe400078e0200 */
[----:B------:R-:W-:Y:S01]  /*14b10*/  IMAD.MOV.U32 R0, RZ, RZ, R4 ;  /* 0x000000ffff007224 */ /* 0x000fe200078e0004 */
[----:B------:R-:W4:Y:S01]  /*14b20*/  S2R R10, SR_TID.X ;  /* 0x00000000000a7919 */ /* 0x000f220000002100 */
[----:B-1----:R-:W-:-:S05]  /*14b30*/  @P0 IMAD.HI.U32 R5, R4, R5, RZ ;  /* 0x0000000504050227 */ /* 0x002fca00078e00ff */
        /* <DEDUP_REMOVED lines=9> */
[----:B------:R-:W-:Y:S01]  /*14bd0*/  SHF.R.S32.HI R0, RZ, 0x1f, R4 ;  /* 0x0000001fff007819 */ /* 0x000fe20000011404 */
[----:B0-----:R-:W-:-:S04]  /*14be0*/  IMAD.SHL.U32 R9, R9, 0x8, RZ ;  /* 0x0000000809097824 */ /* 0x001fc800078e00ff */
[----:B------:R-:W-:Y:S02]  /*14bf0*/  IMAD R0, R0, UR4, RZ ;  /* 0x0000000400007c24 */ /* 0x000fe4000f8e02ff */
[----:B------:R-:W-:-:S04]  /*14c00*/  IMAD.WIDE.U32 R2, R4, UR4, R2 ;  /* 0x0000000404027c25 */ /* 0x000fc8000f8e0002 */
[----:B------:R-:W-:Y:S01]  /*14c10*/  IMAD R4, R4, UR5, R0 ;  /* 0x0000000504047c24 */ /* 0x000fe2000f8e0200 */
[----:B------:R-:W-:Y:S01]  /*14c20*/  ULDC.64 UR4, c[0x0][0x280] ;  /* 0x0000a00000047ab9 */ /* 0x000fe20000000a00 */
[----:B------:R-:W-:Y:S02]  /*14c30*/  LOP3.LUT R9, R9, 0x38, RZ, 0xc0, !PT ;  /* 0x0000003809097812 */ /* 0x000fe400078ec0ff */
[----:B------:R-:W-:Y:S01]  /*14c40*/  IMAD.IADD R4, R3, 0x1, R4 ;  /* 0x0000000103047824 */ /* 0x000fe200078e0204 */
[----:B------:R-:W-:Y:S01]  /*14c50*/  LEA R0, P1, R2, UR4, 0x1 ;  /* 0x0000000402007c11 */ /* 0x000fe2000f8208ff */
[----:B------:R-:W-:Y:S01]  /*14c60*/  UMOV UR4, 0xffffffff ;  /* 0xffffffff00047882 */ /* 0x000fe20000000000 */
[----:B----4-:R-:W-:Y:S02]  /*14c70*/  LOP3.LUT R10, R10, 0x7f, RZ, 0xc0, !PT ;  /* 0x0000007f0a0a7812 */ /* 0x010fe400078ec0ff */
[----:B------:R-:W-:Y:S02]  /*14c80*/  ISETP.GE.AND P0, PT, R9, UR6, PT ;  /* 0x0000000609007c0c */ /* 0x000fe4000bf06270 */
[----:B------:R-:W-:-:S02]  /*14c90*/  LEA.HI.X R2, R2, UR5, R4, 0x1, P1 ;  /* 0x0000000502027c11 */ /* 0x000fc400088f0c04 */
[----:B------:R-:W-:Y:S01]  /*14ca0*/  SHF.R.U32.HI R10, RZ, 0x3, R10 ;  /* 0x00000003ff0a7819 */ /* 0x000fe2000001160a */
[----:B--2---:R-:W-:Y:S08]  /*14cb0*/  BRA.DIV UR4, `(.L_x_2478) ;  /* 0x0000004a04107947 */ /* 0x004ff0000b800000 */
[----:B------:R-:W2:Y:S04]  /*14cc0*/  LDL.LU R6, [R1+0x2c] ;  /* 0x00002c0001067983 */ /* 0x000ea80000300800 */
[----:B------:R-:W3:Y:S01]  /*14cd0*/  LDL.LU R11, [R1+0x28] ;  /* 0x00002800010b7983 */ /* 0x000ee20000300800 */
[----:B--2---:R-:W-:-:S03]  /*14ce0*/  IMAD R4, R6, R7, RZ ;  /* 0x0000000706047224 */ /* 0x004fc600078e02ff */
[----:B------:R-:W0:Y:S01]  /*14cf0*/  SHFL.IDX PT, R7, R0, RZ, 0x181f ;  /* 0x00181fff00077589 */ /* 0x000e2200000e0000 */
[----:B---3--:R-:W-:-:S03]  /*14d00*/  IMAD.IADD R3, R10, 0x1, R11 ;  /* 0x000000010a037824 */ /* 0x008fc600078e020b */
[----:B------:R-:W1:Y:S01]  /*14d10*/  SHFL.IDX PT, R6, R2, RZ, 0x181f ;  /* 0x00181fff02067589 */ /* 0x000e6200000e0000 */
[C---:B------:R-:W-:Y:S01]  /*14d20*/  VIADD R5, R3.reuse, 0x10 ;  /* 0x0000001003057836 */ /* 0x040fe20000000000 */
        /* <DEDUP_REMOVED lines=55> */
[----:B------:R-:W-:Y:S04]  /*150a0*/  SHFL.IDX PT, R0, R0, 0x7, 0x181f ;  /* 0x00f81f0000007f89 */ /* 0x000fe800000e0000 */
[----:B0-----:R-:W0:Y:S03]  /*150b0*/  SHFL.IDX PT, R6, R2, 0x6, 0x181f ;  /* 0x00d81f0002067f89 */ /* 0x001e2600000e0000 */
[----:B-1----:R-:W-:-:S05]  /*150c0*/  @!P1 LEA R5, P2, R9, R5, 0x1 ;  /* 0x0000000509059211 */ /* 0x002fca00078408ff */
[----:B0-----:R-:W-:-:S04]  /*150d0*/  @!P1 IMAD.X R6, RZ, RZ, R6, P2 ;  /* 0x000000ffff069224 */ /* 0x001fc800010e0606 */
[----:B------:R-:W-:Y:S02]  /*150e0*/  @!P1 IMAD.MOV.U32 R7, RZ, RZ, R6 ;  /* 0x000000ffff079224 */ /* 0x000fe400078e0006 */
[----:B------:R-:W-:Y:S02]  /*150f0*/  @!P1 IMAD.MOV.U32 R6, RZ, RZ, R5 ;  /* 0x000000ffff069224 */ /* 0x000fe400078e0005 */
[----:B------:R0:W1:Y:S04]  /*15100*/  SHFL.IDX PT, R5, R2, 0x7, 0x181f ;  /* 0x00f81f0002057f89 */ /* 0x00006800000e0000 */
[----:B------:R0:W-:Y:S02]  /*15110*/  @!P1 LDGSTS.E.BYPASS.LTC128B.128 [R8+0x1b400], desc[UR40][R6.64], !P0 ;  /* 0x1b40000006089fae */ /* 0x0001e4000c101d68 */
.L_x_2597:
[----:B------:R-:W-:-:S05]  /*15120*/  VIADD R3, R3, 0x70 ;  /* 0x0000007003037836 */ /* 0x000fca0000000000 */
[----:B------:R-:W-:-:S13]  /*15130*/  ISETP.GE.AND P1, PT, R3, R4, PT ;  /* 0x000000040300720c */ /* 0x000fda0003f26270 */
[----:B0-----:R-:W-:-:S05]  /*15140*/  @!P1 LEA R2, P2, R9, R0, 0x1 ;  /* 0x0000000009029211 */ /* 0x001fca00078408ff */
[----:B-1----:R-:W-:-:S05]  /*15150*/  @!P1 IMAD.X R3, RZ, RZ, R5, P2 ;  /* 0x000000ffff039224 */ /* 0x002fca00010e0605 */
[----:B------:R-:W-:Y:S01]  /*15160*/  @!PT LDS RZ, [RZ] ;  /* 0x00000000fffff984 */ /* 0x000fe20000000800 */
[----:B------:R-:W-:Y:S01]  /*15170*/  @!PT LDS RZ, [RZ] ;  /* 0x00000000fffff984 */ /* 0x000fe20000000800 */
[----:B------:R-:W-:Y:S01]  /*15180*/  @!PT LDS RZ, [RZ] ;  /* 0x00000000fffff984 */ /* 0x000fe20000000800 */
[----:B------:R0:W-:Y:S01]  /*15190*/  @!P1 LDGSTS.E.BYPASS.LTC128B.128 [R8+0x1bc00], desc[UR40][R2.64], !P0 ;  /* 0x1bc0000002089fae */ /* 0x0001e2000c101d68 */
[----:B------:R-:W-:Y:S01]  /*151a0*/  PLOP3.LUT P0, PT, PT, PT, PT, 0x80, 0x0 ;  /* 0x000000000000781c */ /* 0x000fe20003f0f070 */
[----:B------:R-:W-:-:S12]  /*151b0*/  NOP ;  /* 0x0000000000007918 */ /* 0x000fd80000000000 */
.L_x_2479:
        /* <DEDUP_REMOVED lines=18> */
.L_x_2598:
[----:B------:R-:W-:Y:S05]  /*152e0*/  BSYNC B0 ;  /* 0x0000000000007941 */ /* 0x000fea0003800000 */
.L_x_2480:
[----:B------:R-:W-:Y:S01]  /*152f0*/  LOP3.LUT P0, RZ, R18, 0x1, RZ, 0xc0, !PT ;  /* 0x0000000112ff7812 */ /* 0x000fe2000780c0ff */
[----:B------:R-:W-:-:S12]  /*15300*/  BSSY B0, `(.L_x_2482) ;  /* 0x000005b000007945 */ /* 0x000fd80003800000 */
[----:B------:R-:W-:Y:S05]  /*15310*/  @!P0 BRA `(.L_x_2483) ;  /* 0x0000000400648947 */ /* 0x000fea0003800000 */
[----:B------:R-:W2:Y:S04]  /*15320*/  LDL R2, [R1+0x10] ;  /* 0x0000100001027983 */ /* 0x000ea80000100800 */
[----:B------:R-:W0:Y:S01]  /*15330*/  LDL R4, [R1+0x14] ;  /* 0x0000140001047983 */ /* 0x000e220000100800 */
[----:B------:R-:W-:Y:S01]  /*15340*/  BSSY B1, `(.L_x_2484) ;  /* 0x0000008000017945 */ /* 0x000fe20003800000 */
[----:B------:R-:W1:Y:S02]  /*15350*/  S2R R3, SR_TID.X ;  /* 0x0000000000037919 */ /* 0x000e640000002100 */
[----:B-1----:R-:W-:-:S04]  /*15360*/  LOP3.LUT R3, R3, 0x7f, RZ, 0xc0, !PT ;  /* 0x0000007f03037812 */ /* 0x002fc800078ec0ff */
[----:B------:R-:W-:Y:S01]  /*15370*/  ISETP.NE.AND P1, PT, R3, RZ, PT ;  /* 0x000000ff0300720c */ /* 0x000fe20003f25270 */
[----:B--2---:R-:W-:Y:S01]  /*15380*/  IMAD R2, R2, 0x8, R19 ;  /* 0x0000000802027824 */ /* 0x004fe200078e0213 */
[----:B0-----:R-:W-:-:S04]  /*15390*/  SHF.L.U32 R0, R4, 0x1f, RZ ;  /* 0x0000001f04007819 */ /* 0x001fc800000006ff */
[----:B------:R-:W0:Y:S02]  /*153a0*/  SYNCS.PHASECHK.TRANS64.TRYWAIT P0, [R2+URZ+0x22860], R0 ;  /* 0x02286000020075a7 */ /* 0x000e24000800017f */
[----:B0-----:R-:W-:Y:S05]  /*153b0*/  @!P0 BRA `(.L_x_2485) ;  /* 0x0000004800f88947 */ /* 0x001fea0003800000 */
.L_x_2599:
[----:B------:R-:W-:Y:S05]  /*153c0*/  BSYNC B1 ;  /* 0x0000000000017941 */ /* 0x000fea0003800000 */
.L_x_2484:
        /* <DEDUP_REMOVED lines=9> */
.L_x_2487:
[----:B------:R-:W-:Y:S05]  /*15460*/  BSYNC B1 ;  /* 0x0000000000017941 */ /* 0x000fea0003800000 */
.L_x_2486:
[----:B0-----:R-:W2:Y:S04]  /*15470*/  LDL R0, [R1+0x10] ;  /* 0x0000100001007983 */ /* 0x001ea80000100800 */
[----:B------:R-:W3:Y:S04]  /*15480*/  LDL R4, [R1+0x18] ;  /* 0x0000180001047983 */ /* 0x000ee80000100800 */
[----:B------:R-:W3:Y:S01]  /*15490*/  LDL.LU R3, [R1+0x20] ;  /* 0x0000200001037983 */ /* 0x000ee20000300800 */
        /* <DEDUP_REMOVED lines=8> */
[----:B---3--:R-:W-:Y:S02]  /*15520*/  IMAD R3, R3, 0x60, R4 ;  /* 0x0000006003037824 */ /* 0x008fe400078e0204 */
[----:B------:R-:W-:-:S07]  /*15530*/  VIADD R4, R0, 0x400 ;  /* 0x0000040000047836 */ /* 0x000fce0000000000 */
.L_x_2488:
        /* <DEDUP_REMOVED lines=15> */
.L_x_2489:
        /* <DEDUP_REMOVED lines=15> */
.L_x_2490:
        /* <DEDUP_REMOVED lines=15> */
.L_x_2491:
        /* <DEDUP_REMOVED lines=10> */
.L_x_2483:
[----:B------:R-:W-:Y:S05]  /*158b0*/  BSYNC B0 ;  /* 0x0000000000007941 */ /* 0x000fea0003800000 */
.L_x_2482:
        /* <DEDUP_REMOVED lines=8> */
[----:B------:R-:W4:Y:S04]  /*15940*/  LDL.LU R7, [R1+0x54] ;  /* 0x0000540001077983 */ /* 0x000f280000300800 */
[----:B------:R-:W5:Y:S04]  /*15950*/  LDL.LU R6, [R1+0x34] ;  /* 0x0000340001067983 */ /* 0x000f680000300800 */
[----:B------:R-:W5:Y:S01]  /*15960*/  LDL.LU R4, [R1+0x58] ;  /* 0x0000580001047983 */ /* 0x000f620000300800 */
[----:B------:R-:W-:Y:S01]  /*15970*/  BSSY B2, `(.L_x_2494) ;  /* 0x00000b0000027945 */ /* 0x000fe20003800000 */
[----:B--2---:R-:W-:-:S04]  /*15980*/  VIADD R2, R9, 0x1 ;  /* 0x0000000109027836 */ /* 0x004fc80000000000 */
[----:B---3--:R-:W-:Y:S01]  /*15990*/  IMAD R2, R2, R8, RZ ;  /* 0x0000000802027224 */ /* 0x008fe200078e02ff */
[----:B------:R-:W-:Y:S02]  /*159a0*/  LOP3.LUT R8, RZ, R5, RZ, 0x33, !PT ;  /* 0x00000005ff087212 */ /* 0x000fe400078e33ff */
[----:B----4-:R-:W-:Y:S02]  /*159b0*/  LOP3.LUT R3, RZ, R7, RZ, 0x33, !PT ;  /* 0x00000007ff037212 */ /* 0x010fe400078e33ff */
[----:B------:R-:W-:-:S04]  /*159c0*/  LOP3.LUT R2, RZ, R2, RZ, 0x33, !PT ;  /* 0x00000002ff027212 */ /* 0x000fc800078e33ff */
[----:B-----5:R-:W-:Y:S02]  /*159d0*/  VIADDMNMX R2, R2, -R6, R3, !PT ;  /* 0x8000000602027246 */ /* 0x020fe40007800103 */
[----:B------:R-:W-:-:S04]  /*159e0*/  LOP3.LUT R4, RZ, R4, RZ, 0x33, !PT ;  /* 0x00000004ff047212 */ /* 0x000fc800078e33ff */
[----:B------:R-:W-:-:S04]  /*159f0*/  VIMNMX R4, R2, R4, !PT ;  /* 0x0000000402047248 */ /* 0x000fc80007fe0100 */
[----:B------:R-:W-:Y:S02]  /*15a00*/  VIADDMNMX R8, R4, 0x2, R8, !PT ;  /* 0x0000000204087846 */ /* 0x000fe40007800108 */
[----:B------:R-:W-:-:S05]  /*15a10*/  LOP3.LUT R2, RZ, R4, RZ, 0x33, !PT ;  /* 0x00000004ff027212 */ /* 0x000fca00078e33ff */
[----:B------:R-:W-:-:S05]  /*15a20*/  IMAD.IADD R2, R8, 0x1, R2 ;  /* 0x0000000108027824 */ /* 0x000fca00078e0202 */
[----:B------:R-:W-:-:S04]  /*15a30*/  LOP3.LUT R2, R2, 0x1, RZ, 0xc0, !PT ;  /* 0x0000000102027812 */ /* 0x000fc800078ec0ff */
[----:B------:R-:W-:-:S13]  /*15a40*/  ISETP.NE.U32.AND P0, PT, R2, 0x1, PT ;  /* 0x000000010200780c */ /* 0x000fda0003f05070 */
[----:B------:R-:W-:Y:S05]  /*15a50*/  @P0 BRA `(.L_x_2495) ;  /* 0x0000000800840947 */ /* 0x000fea0003800000 */
[----:B------:R-:W2:Y:S04]  /*15a60*/  LDL.LU R5, [R1+0x10] ;  /* 0x0000100001057983 */ /* 0x000ea80000300800 */
[----:B------:R-:W3:Y:S01]  /*15a70*/  LDL.LU R9, [R1+0x14] ;  /* 0x0000140001097983 */ /* 0x000ee20000300800 */
[----:B------:R-:W-:Y:S01]  /*15a80*/  LOP3.LUT P2, RZ, R18, 0x1, RZ, 0xc0, !PT ;  /* 0x0000000112ff7812 */ /* 0x000fe2000784c0ff */
[----:B------:R-:W-:Y:S01]  /*15a90*/  BSSY B1, `(.L_x_2496) ;  /* 0x000009b000017945 */ /* 0x000fe20003800000 */
[----:B--2---:R-:W-:-:S05]  /*15aa0*/  VIADD R2, R5, 0x1 ;  /* 0x0000000105027836 */ /* 0x004fca0000000000 */
[----:B------:R-:W-:-:S04]  /*15ab0*/  ISETP.NE.AND P0, PT, R2, 0x2, PT ;  /* 0x000000020200780c */ /* 0x000fc80003f05270 */
[----:B------:R-:W-:Y:S02]  /*15ac0*/  SEL R3, RZ, 0x1, P0 ;  /* 0x00000001ff037807 */ /* 0x000fe40000000000 */
[----:B------:R-:W-:Y:S02]  /*15ad0*/  SEL R10, R2, RZ, P0 ;  /* 0x000000ff020a7207 */ /* 0x000fe40000000000 */
[----:B---3--:R-:W-:-:S05]  /*15ae0*/  LOP3.LUT R9, R9, R3, RZ, 0x3c, !PT ;  /* 0x0000000309097212 */ /* 0x008fca00078e3cff */
[----:B------:R0:W-:Y:S04]  /*15af0*/  STL [R1+0x14], R9 ;  /* 0x0000140901007387 */ /* 0x0001e80000100800 */
[----:B------:R0:W-:Y:S01]  /*15b00*/  STL [R1+0x10], R10 ;  /* 0x0000100a01007387 */ /* 0x0001e20000100800 */
        /* <DEDUP_REMOVED lines=24> */
.L_x_2498:
        /* <DEDUP_REMOVED lines=8> */
.L_x_2600:
[----:B------:R-:W-:Y:S05]  /*15d10*/  BSYNC B3 ;  /* 0x0000000000037941 */ /* 0x000fea0003800000 */
.L_x_2499:
        /* <DEDUP_REMOVED lines=9> */
.L_x_2502:
[----:B------:R-:W-:Y:S05]  /*15db0*/  BSYNC B3 ;  /* 0x0000000000037941 */ /* 0x000fea0003800000 */
.L_x_2501:
[----:B------:R-:W3:Y:S04]  /*15dc0*/  LDL R5, [R1+0x10] ;  /* 0x0000100001057983 */ /* 0x000ee80000100800 */
[----:B-1----:R-:W4:Y:S01]  /*15dd0*/  LDL R6, [R1+0x18] ;  /* 0x0000180001067983 */ /* 0x002f220000100800 */
[----:B0-----:R-:W-:Y:S01]  /*15de0*/  IMAD.MOV.U32 R9, RZ, RZ, RZ ;  /* 0x000000ffff097224 */ /* 0x001fe200078e00ff */
[----:B------:R-:W-:Y:S01]  /*15df0*/  UIADD3 UR4, UP0, UR38, 0x370, URZ ;  /* 0x0000037026047890 */ /* 0x000fe2000ff1e03f */
[----:B------:R-:W-:Y:S01]  /*15e00*/  PLOP3.LUT P0, PT, PT, PT, PT, 0x80, 0x0 ;  /* 0x000000000000781c */ /* 0x000fe20003f0f070 */
[----:B------:R-:W-:Y:S01]  /*15e10*/  UMOV UR6, 0x0 ;  /* 0x0000000000067882 */ /* 0x000fe20000000000 */
[----:B------:R-:W-:Y:S01]  /*15e20*/  UMOV UR7, 0x14f00000 ;  /* 0x14f0000000077882 */ /* 0x000fe20000000000 */
[----:B------:R-:W-:Y:S01]  /*15e30*/  R2UR UR10, R9 ;  /* 0x00000000090a72ca */ /* 0x000fe200000e0000 */
[----:B------:R-:W-:Y:S01]  /*15e40*/  UIADD3.X UR5, URZ, UR39, URZ, UP0, !UPT ;  /* 0x000000273f057290 */ /* 0x000fe200087fe43f */
[----:B---3--:R-:W-:-:S02]  /*15e50*/  IMAD R5, R5, 0x3000, R19 ;  /* 0x0000300005057824 */ /* 0x008fc400078e0213 */
[----:B----4-:R-:W-:Y:S02]  /*15e60*/  IMAD R0, R0, 0x60, R6 ;  /* 0x0000006000007824 */ /* 0x010fe400078e0206 */
[----:B------:R-:W-:Y:S02]  /*15e70*/  VIADD R5, R5, 0x1c400 ;  /* 0x0001c40005057836 */ /* 0x000fe40000000000 */
[----:B------:R-:W-:-:S07]  /*15e80*/  VIADD R6, R3, 0x22830 ;  /* 0x0002283003067836 */ /* 0x000fce0000000000 */
.L_x_2503:
        /* <DEDUP_REMOVED lines=13> */
.L_x_2601:
[----:B------:R-:W-:Y:S05]  /*15f60*/  BSYNC B3 ;  /* 0x0000000000037941 */ /* 0x000fea0003800000 */
.L_x_2504:
        /* <DEDUP_REMOVED lines=11> */
.L_x_2507:
[----:B------:R-:W-:Y:S05]  /*16020*/  BSYNC B3 ;  /* 0x0000000000037941 */ /* 0x000fea0003800000 */
.L_x_2506:
[----:B0-2---:R-:W2:Y:S01]  /*16030*/  LDL R2, [R1+0x10] ;  /* 0x0000100001027983 */ /* 0x005ea20000100800 */
        /* <DEDUP_REMOVED lines=9> */
.L_x_2508:
        /* <DEDUP_REMOVED lines=15> */
.L_x_2509:
        /* <DEDUP_REMOVED lines=15> */
.L_x_2510:
        /* <DEDUP_REMOVED lines=15> */
.L_x_2511:
        /* <DEDUP_REMOVED lines=10> */
.L_x_2497:
[----:B------:R-:W-:Y:S05]  /*16440*/  BSYNC B1 ;  /* 0x0000000000017941 */ /* 0x000fea0003800000 */
.L_x_2496:
[----:B------:R-:W2:Y:S02]  /*16450*/  LDL.LU R5, [R1+0x30] ;  /* 0x0000300001057983 */ /* 0x000ea40000300800 */
[----:B--2---:R-:W-:-:S07]  /*16460*/  VIADD R0, R5, 0xfffffffd ;  /* 0xfffffffd05007836 */ /* 0x004fce0000000000 */
.L_x_2495:
[----:B------:R-:W-:Y:S05]  /*16470*/  BSYNC B2 ;  /* 0x0000000000027941 */ /* 0x000fea0003800000 */
.L_x_2494:
[----:B------:R-:W-:-:S05]  /*16480*/  VIADD R8, R8, 0xfffffffe ;  /* 0xfffffffe08087836 */ /* 0x000fca0000000000 */
[----:B------:R-:W-:-:S13]  /*16490*/  ISETP.NE.AND P0, PT, R8, R4, PT ;  /* 0x000000040800720c */ /* 0x000fda0003f05270 */
[----:B------:R-:W-:Y:S05]  /*164a0*/  @!P0 BRA `(.L_x_2493) ;  /* 0x0000001400008947 */ /* 0x000fea0003800000 */
.L_x_2544:
[----:B------:R-:W2:Y:S04]  /*164b0*/  LDL.LU R3, [R1+0x10] ;  /* 0x0000100001037983 */ /* 0x000ea80000300800 */
[----:B------:R-:W3:Y:S01]  /*164c0*/  LDL.LU R2, [R1+0x14] ;  /* 0x0000140001027983 */ /* 0x000ee20000300800 */
[----:B------:R-:W-:Y:S01]  /*164d0*/  LOP3.LUT P1, RZ, R18, 0x1, RZ, 0xc0, !PT ;  /* 0x0000000112ff7812 */ /* 0x000fe2000782c0ff */
[----:B------:R-:W-:Y:S05]  /*164e0*/  YIELD ;  /* 0x0000000000007946 */ /* 0x000fea0003800000 */
[----:B------:R-:W-:Y:S01]  /*164f0*/  BSSY B1, `(.L_x_2512) ;  /* 0x0000098000017945 */ /* 0x000fe20003800000 */
[----:B--2---:R-:W-:-:S05]  /*16500*/  VIADD R7, R3, 0x1 ;  /* 0x0000000103077836 */ /* 0x004fca0000000000 */
[----:B------:R-:W-:-:S04]  /*16510*/  ISETP.NE.AND P0, PT, R7, 0x2, PT ;  /* 0x000000020700780c */ /* 0x000fc80003f05270 */
[----:B------:R-:W-:Y:S02]  /*16520*/  SEL R6, RZ, 0x1, P0 ;  /* 0x00000001ff067807 */ /* 0x000fe40000000000 */
[----:B------:R-:W-:Y:S02]  /*16530*/  SEL R7, R7, RZ, P0 ;  /* 0x000000ff07077207 */ /* 0x000fe40000000000 */
[----:B---3--:R-:W-:Y:S01]  /*16540*/  LOP3.LUT R6, R2, R6, RZ, 0x3c, !PT ;  /* 0x0000000602067212 */ /* 0x008fe200078e3cff */
[----:B0-----:R-:W-:Y:S06]  /*16550*/  @!P1 BRA `(.L_x_2513) ;  /* 0x0000000800449947 */ /* 0x001fec0003800000 */
        /* <DEDUP_REMOVED lines=24> */
.L_x_2514:
        /* <DEDUP_REMOVED lines=8> */
.L_x_2602:
[----:B------:R-:W-:Y:S05]  /*16760*/  BSYNC B2 ;  /* 0x0000000000027941 */ /* 0x000fea0003800000 */
.L_x_2515:
        /* <DEDUP_REMOVED lines=9> */
.L_x_2518:
[----:B------:R-:W-:Y:S05]  /*16800*/  BSYNC B2 ;  /* 0x0000000000027941 */ /* 0x000fea0003800000 */
.L_x_2517:
        /* <DEDUP_REMOVED lines=12> */
.L_x_2519:
        /* <DEDUP_REMOVED lines=13> */
.L_x_2603:
[----:B------:R-:W-:Y:S05]  /*169a0*/  BSYNC B2 ;  /* 0x0000000000027941 */ /* 0x000fea0003800000 */
.L_x_2520:
        /* <DEDUP_REMOVED lines=11> */
.L_x_2523:
[----:B------:R-:W-:Y:S05]  /*16a60*/  BSYNC B2 ;  /* 0x0000000000027941 */ /* 0x000fea0003800000 */
.L_x_2522:
        /* <DEDUP_REMOVED lines=9> */
.L_x_2524:
        /* <DEDUP_REMOVED lines=15> */
.L_x_2525:
        /* <DEDUP_REMOVED lines=15> */
.L_x_2526:
        /* <DEDUP_REMOVED lines=15> */
.L_x_2527:
        /* <DEDUP_REMOVED lines=10> */
.L_x_2513:
[----:B------:R-:W-:Y:S05]  /*16e70*/  BSYNC B1 ;  /* 0x0000000000017941 */ /* 0x000fea0003800000 */
.L_x_2512:
[----:B------:R-:W-:Y:S01]  /*16e80*/  VIADD R7, R7, 0x1 ;  /* 0x0000000107077836 */ /* 0x000fe20000000000 */
[----:B------:R-:W-:Y:S01]  /*16e90*/  LOP3.LUT P2, RZ, R18, 0x1, RZ, 0xc0, !PT ;  /* 0x0000000112ff7812 */ /* 0x000fe2000784c0ff */
[----:B------:R-:W-:Y:S03]  /*16ea0*/  BSSY B1, `(.L_x_2528) ;  /* 0x000009c000017945 */ /* 0x000fe60003800000 */
[----:B------:R-:W-:-:S04]  /*16eb0*/  ISETP.NE.AND P0, PT, R7, 0x2, PT ;  /* 0x000000020700780c */ /* 0x000fc80003f05270 */
[----:B------:R-:W-:Y:S02]  /*16ec0*/  SEL R2, RZ, 0x1, P0 ;  /* 0x00000001ff027807 */ /* 0x000fe40000000000 */
[----:B0-----:R-:W-:Y:S02]  /*16ed0*/  SEL R9, R7, RZ, P0 ;  /* 0x000000ff07097207 */ /* 0x001fe40000000000 */
[----:B------:R-:W-:Y:S01]  /*16ee0*/  LOP3.LUT R8, R6, R2, RZ, 0x3c, !PT ;  /* 0x0000000206087212 */ /* 0x000fe200078e3cff */
[----:B------:R-:W-:-:S04]  /*16ef0*/  VIADD R6, R0, 0xffffffff ;  /* 0xffffffff00067836 */ /* 0x000fc80000000000 */
[----:B------:R0:W-:Y:S04]  /*16f00*/  STL [R1+0x14], R8 ;  /* 0x0000140801007387 */ /* 0x0001e80000100800 */
[----:B------:R0:W-:Y:S01]  /*16f10*/  STL [R1+0x10], R9 ;  /* 0x0000100901007387 */ /* 0x0001e20000100800 */
[----:B------:R-:W-:Y:S05]  /*16f20*/  @!P2 BRA `(.L_x_2529) ;  /* 0x00000008004ca947 */ /* 0x000fea0003800000 */
        /* <DEDUP_REMOVED lines=24> */
.L_x_2530:
        /* <DEDUP_REMOVED lines=8> */
.L_x_2604:
[----:B------:R-:W-:Y:S05]  /*17130*/  BSYNC B2 ;  /* 0x0000000000027941 */ /* 0x000fea0003800000 */
.L_x_2531:
        /* <DEDUP_REMOVED lines=9> */
.L_x_2534:
[----:B------:R-:W-:Y:S05]  /*171d0*/  BSYNC B2 ;  /* 0x0000000000027941 */ /* 0x000fea0003800000 */
.L_x_2533:
[----:B------:R-:W2:Y:S04]  /*171e0*/  LDL R5, [R1+0x10] ;  /* 0x0000100001057983 */ /* 0x000ea80000100800 */
[----:B------:R-:W3:Y:S01]  /*171f0*/  LDL R4, [R1+0x18] ;  /* 0x0000180001047983 */ /* 0x000ee20000100800 */
[----:B------:R-:W-:Y:S01]  /*17200*/  IMAD.MOV.U32 R10, RZ, RZ, RZ ;  /* 0x000000ffff0a7224 */ /* 0x000fe200078e00ff */
[----:B------:R-:W-:Y:S01]  /*17210*/  UIADD3 UR4, UP0, UR38, 0x370, URZ ;  /* 0x0000037026047890 */ /* 0x000fe2000ff1e03f */
[----:B------:R-:W-:Y:S01]  /*17220*/  PLOP3.LUT P0, PT, PT, PT, PT, 0x80, 0x0 ;  /* 0x000000000000781c */ /* 0x000fe20003f0f070 */
[----:B------:R-:W-:Y:S01]  /*17230*/  UMOV UR6, 0x0 ;  /* 0x0000000000067882 */ /* 0x000fe20000000000 */
[----:B------:R-:W-:Y:S01]  /*17240*/  UMOV UR7, 0x14f00000 ;  /* 0x14f0000000077882 */ /* 0x000fe20000000000 */
[----:B------:R-:W-:Y:S01]  /*17250*/  R2UR UR10, R10 ;  /* 0x000000000a0a72ca */ /* 0x000fe200000e0000 */
[----:B------:R-:W-:Y:S01]  /*17260*/  UIADD3.X UR5, URZ, UR39, URZ, UP0, !UPT ;  /* 0x000000273f057290 */ /* 0x000fe200087fe43f */
[----:B--2---:R-:W-:-:S02]  /*17270*/  IMAD R5, R5, 0x3000, R19 ;  /* 0x0000300005057824 */ /* 0x004fc400078e0213 */
[----:B---3--:R-:W-:Y:S02]  /*17280*/  IMAD R4, R7, 0x60, R4 ;  /* 0x0000006007047824 */ /* 0x008fe400078e0204 */
[----:B------:R-:W-:Y:S02]  /*17290*/  VIADD R5, R5, 0x1c400 ;  /* 0x0001c40005057836 */ /* 0x000fe40000000000 */
[----:B------:R-:W-:-:S07]  /*172a0*/  VIADD R7, R2, 0x22830 ;  /* 0x0002283002077836 */ /* 0x000fce0000000000 */
.L_x_2535:
        /* <DEDUP_REMOVED lines=13> */
.L_x_2605:
[----:B------:R-:W-:Y:S05]  /*17380*/  BSYNC B2 ;  /* 0x0000000000027941 */ /* 0x000fea0003800000 */
.L_x_2536:
[----:B------:R-:W-:Y:S01]  /*17390*/  BSSY B2, `(.L_x_2538) ;  /* 0x000000b000027945 */ /* 0x000fe20003800000 */
[----:B0-----:R-:W-:Y:S02]  /*173a0*/  IMAD.MOV.U32 R8, RZ, RZ, 0x0 ;  /* 0x00000000ff087424 */ /* 0x001fe400078e00ff */
[----:B------:R-:W-:Y:S01]  /*173b0*/  IMAD.MOV.U32 R9, RZ, RZ, 0x14f00000 ;  /* 0x14f00000ff097424 */ /* 0x000fe200078e00ff */
        /* <DEDUP_REMOVED lines=8> */
.L_x_2539:
[----:B------:R-:W-:Y:S05]  /*17440*/  BSYNC B2 ;  /* 0x0000000000027941 */ /* 0x000fea0003800000 */
.L_x_2538:
[----:B-12---:R-:W2:Y:S01]  /*17450*/  LDL R3, [R1+0x10] ;  /* 0x0000100001037983 */ /* 0x006ea20000100800 */
        /* <DEDUP_REMOVED lines=9> */
.L_x_2540:
        /* <DEDUP_REMOVED lines=15> */
.L_x_2541:
        /* <DEDUP_REMOVED lines=15> */
.L_x_2542:
        /* <DEDUP_REMOVED lines=15> */
.L_x_2543:
        /* <DEDUP_REMOVED lines=10> */
.L_x_2529:
[----:B------:R-:W-:Y:S05]  /*17860*/  BSYNC B1 ;  /* 0x0000000000017941 */ /* 0x000fea0003800000 */
.L_x_2528:
[----:B------:R-:W2:Y:S01]  /*17870*/  LDL R5, [R1+0x1c] ;  /* 0x00001c0001057983 */ /* 0x000ea20000100800 */
[----:B------:R-:W-:Y:S01]  /*17880*/  VIADD R0, R0, 0xfffffffe ;  /* 0xfffffffe00007836 */ /* 0x000fe20000000000 */
[----:B--2---:R-:W-:-:S13]  /*17890*/  ISETP.GT.AND P0, PT, R6, R5, PT ;  /* 0x000000050600720c */ /* 0x004fda0003f04270 */
[----:B------:R-:W-:Y:S05]  /*178a0*/  @P0 BRA `(.L_x_2544) ;  /* 0xffffffec00000947 */ /* 0x000fea000383ffff */
.L_x_2493:
[----:B------:R-:W-:Y:S05]  /*178b0*/  BSYNC B0 ;  /* 0x0000000000007941 */ /* 0x000fea0003800000 */
.L_x_2492:
[----:B------:R-:W2:Y:S04]  /*178c0*/  LDL.LU R4, [R1+0x10] ;  /* 0x0000100001047983 */ /* 0x000ea80000300800 */
[----:B------:R-:W3:Y:S01]  /*178d0*/  LDL.LU R3, [R1+0x14] ;  /* 0x0000140001037983 */ /* 0x000ee20000300800 */
[----:B------:R-:W1:Y:S01]  /*178e0*/  S2R R2, SR_TID.X ;  /* 0x0000000000027919 */ /* 0x000e620000002100 */
[----:B------:R-:W-:Y:S01]  /*178f0*/  BSSY B0, `(.L_x_2545) ;  /* 0x0000016000007945 */ /* 0x000fe20003800000 */
[----:B-1----:R-:W-:-:S04]  /*17900*/  LOP3.LUT R2, R2, 0x7f, RZ, 0xc0, !PT ;  /* 0x0000007f02027812 */ /* 0x002fc800078ec0ff */
[----:B------:R-:W-:Y:S01]  /*17910*/  ISETP.NE.AND P1, PT, R2, RZ, PT ;  /* 0x000000ff0200720c */ /* 0x000fe20003f25270 */
[----:B--2---:R-:W-:-:S05]  /*17920*/  VIADD R0, R4, 0x1 ;  /* 0x0000000104007836 */ /* 0x004fca0000000000 */
[----:B------:R-:W-:-:S04]  /*17930*/  ISETP.NE.AND P0, PT, R0, 0x2, PT ;  /* 0x000000020000780c */ /* 0x000fc80003f05270 */
[----:B------:R-:W-:-:S04]  /*17940*/  SEL R2, RZ, 0x1, P0 ;  /* 0x00000001ff027807 */ /* 0x000fc80000000000 */
[----:B---3--:R-:W-:-:S05]  /*17950*/  LOP3.LUT R3, R3, R2, RZ, 0x3c, !PT ;  /* 0x0000000203037212 */ /* 0x008fca00078e3cff */
[----:B------:R1:W-:Y:S01]  /*17960*/  STL [R1+0x14], R3 ;  /* 0x0000140301007387 */ /* 0x0003e20000100800 */
        /* <DEDUP_REMOVED lines=14> */
.L_x_2546:
[----:B------:R-:W-:Y:S05]  /*17a50*/  BSYNC B0 ;  /* 0x0000000000007941 */ /* 0x000fea0003800000 */
.L_x_2545:
[----:B------:R-:W-:-:S05]  /*17a60*/  SEL R0, R0, RZ, P0 ;  /* 0x000000ff00007207 */ /* 0x000fca0000000000 */
[----:B------:R3:W-:Y:S02]  /*17a70*/  STL [R1+0x10], R0 ;  /* 0x0000100001007387 */ /* 0x0007e40000100800 */
.L_x_2464:
[----:B------:R-:W-:Y:S05]  /*17a80*/  BSYNC B7 ;  /* 0x0000000000077941 */ /* 0x000fea0003800000 */
.L_x_2462:
[----:B------:R-:W-:-:S13]  /*17a90*/  LOP3.LUT P0, RZ, R18, 0x2, RZ, 0xc0, !PT ;  /* 0x0000000212ff7812 */ /* 0x000fda000780c0ff */
[----:B------:R-:W-:Y:S05]  /*17aa0*/  @!P0 BRA `(.L_x_2547) ;  /* 0x00000000002c8947 */ /* 0x000fea0003800000 */
[----:B------:R-:W-:Y:S05]  /*17ab0*/  WARPSYNC.ALL ;  /* 0x0000000000007948 */ /* 0x000fea0003800000 */
[----:B------:R-:W5:Y:S08]  /*17ac0*/  S2UR UR5, SR_CgaCtaId ;  /* 0x00000000000579c3 */ /* 0x000f700000008800 */
[----:B------:R-:W-:Y:S06]  /*17ad0*/  BAR.SYNC.DEFER_BLOCKING 0x5, 0x180 ;  /* 0x0146000000007b1d */ /* 0x000fec0000010000 */
[----:B------:R-:W-:-:S02]  /*17ae0*/  UMOV UR4, 0x400 ;  /* 0x0000040000047882 */ /* 0x000fc40000000000 */
[----:B-----5:R-:W-:-:S06]  /*17af0*/  ULEA UR4, UR5, UR4, 0x18 ;  /* 0x0000000405047291 */ /* 0x020fcc000f8ec03f */
[----:B------:R-:W-:-:S05]  /*17b00*/  IMAD.U32 R19, RZ, RZ, UR4 ;  /* 0x00000004ff137e24 */ /* 0x000fca000f8e00ff */
[----:B01----:R-:W0:Y:S04]  /*17b10*/  LDS.128 R4, [R19+0x228d0] ;  /* 0x0228d00013047984 */ /* 0x003e280000000c00 */
[----:B0-----:R0:W-:Y:S04]  /*17b20*/  STL.64 [R1], R4 ;  /* 0x0000000401007387 */ /* 0x0011e80000100a00 */
[----:B------:R0:W-:Y:S01]  /*17b30*/  STL.64 [R1+0x8], R6 ;  /* 0x0000080601007387 */ /* 0x0001e20000100a00 */
[----:B------:R-:W-:Y:S06]  /*17b40*/  BAR.ARV 0x4, 0x180 ;  /* 0x0106000000007b1d */ /* 0x000fec0000002000 */
[----:B------:R-:W-:Y:S05]  /*17b50*/  BRA `(.L_x_2548) ;  /* 0x0000001000307947 */ /* 0x000fea0003800000 */
.L_x_2547:
[----:B------:R-:W5:Y:S01]  /*17b60*/  S2R R16, SR_TID.X ;  /* 0x0000000000107919 */ /* 0x000f620000002100 */
[----:B------:R-:W-:Y:S01]  /*17b70*/  UMOV UR4, 0xffffffff ;  /* 0xffffffff00047882 */ /* 0x000fe20000000000 */
[----:B-----5:R-:W-:-:S04]  /*17b80*/  LOP3.LUT R16, R16, 0x1f, RZ, 0xc0, !PT ;  /* 0x0000001f10107812 */ /* 0x020fc800078ec0ff */
[----:B------:R-:W-:Y:S01]  /*17b90*/  ISETP.NE.AND P0, PT, R16, 0x1f, PT ;  /* 0x0000001f1000780c */ /* 0x000fe20003f05270 */
[----:B------:R-:W-:-:S12]  /*17ba0*/  BRA.DIV UR4, `(.L_x_2549) ;  /* 0x0000002604887947 */ /* 0x000fd8000b800000 */
[----:B-1----:R-:W0:Y:S01]  /*17bb0*/  LDL.LU R3, [R1] ;  /* 0x0000000001037983 */ /* 0x002e220000300800 */
[----:B------:R-:W-:-:S03]  /*17bc0*/  ULDC UR4, c[0x0][0xc3c] ;  /* 0x00030f0000047ab9 */ /* 0x000fc60000000800 */
[----:B------:R-:W3:Y:S01]  /*17bd0*/  LDL R4, [R1+0xc] ;  /* 0x00000c0001047983 */ /* 0x000ee20000100800 */
[----:B0-2---:R-:W-:Y:S02]  /*17be0*/  IMAD.MOV.U32 R10, RZ, RZ, R3 ;  /* 0x000000ffff0a7224 */ /* 0x005fe400078e0003 */
[----:B---34-:R-:W-:-:S05]  /*17bf0*/  IMAD.IADD R0, R4, 0x1, R16 ;  /* 0x0000000104007824 */ /* 0x018fca00078e0210 */
        /* <DEDUP_REMOVED lines=36> */
.L_x_2615:
[----:B------:R-:W-:Y:S02]  /*17e40*/  ULDC UR4, c[0x0][0xc38] ;  /* 0x00030e0000047ab9 */ /* 0x000fe40000000800 */
[----:B------:R-:W-:-:S04]  /*17e50*/  IMAD.U32 R7, RZ, RZ, UR4 ;  /* 0x00000004ff077e24 */ /* 0x000fc8000f8e00ff */
[----:B-1----:R-:W-:-:S04]  /*17e60*/  IMAD R10, R14, R7, RZ ;  /* 0x000000070e0a7224 */ /* 0x002fc800078e02ff */
[----:B------:R-:W-:-:S05]  /*17e70*/  IMAD.IADD R4, R9, 0x1, R10 ;  /* 0x0000000109047824 */ /* 0x000fca00078e020a */
[----:B------:R-:W-:-:S13]  /*17e80*/  ISETP.GT.AND P6, PT, R4, R0, PT ;  /* 0x000000000400720c */ /* 0x000fda0003fc4270 */
[----:B------:R-:W-:Y:S05]  /*17e90*/  @P6 BRA `(.L_x_2550) ;  /* 0x0000000000ac6947 */ /* 0x000fea0003800000 */
.L_x_2553:
        /* <DEDUP_REMOVED lines=37> */
.L_x_2623:
[----:B------:R-:W-:Y:S02]  /*180f0*/  ULDC UR4, c[0x0][0xc38] ;  /* 0x00030e0000047ab9 */ /* 0x000fe40000000800 */
[----:B------:R-:W-:-:S04]  /*18100*/  IMAD.U32 R7, RZ, RZ, UR4 ;  /* 0x00000004ff077e24 */ /* 0x000fc8000f8e00ff */
[----:B-1----:R-:W-:-:S04]  /*18110*/  IMAD R10, R14, R7, RZ ;  /* 0x000000070e0a7224 */ /* 0x002fc800078e02ff */
[----:B------:R-:W-:-:S05]  /*18120*/  IMAD.IADD R4, R10, 0x1, R4 ;  /* 0x000000010a047824 */ /* 0x000fca00078e0204 */
[----:B------:R-:W-:-:S13]  /*18130*/  ISETP.GT.AND P6, PT, R4, R0, PT ;  /* 0x000000000400720c */ /* 0x000fda0003fc4270 */
[----:B------:R-:W-:Y:S05]  /*18140*/  @!P6 BRA `(.L_x_2553) ;  /* 0xfffffffc0054e947 */ /* 0x000fea000383ffff */
.L_x_2550:
[----:B------:R-:W-:Y:S01]  /*18150*/  IMAD.IADD R10, R4, 0x1, -R10 ;  /* 0x00000001040a7824 */ /* 0x000fe200078e0a0a */
[----:B------:R-:W-:-:S03]  /*18160*/  UMOV UR4, 0xffffffff ;  /* 0xffffffff00047882 */ /* 0x000fc60000000000 */
[----:B------:R-:W-:-:S05]  /*18170*/  IMAD R3, R2, R7, R10 ;  /* 0x0000000702037224 */ /* 0x000fca00078e020a */
[----:B------:R-:W-:Y:S01]  /*18180*/  ISETP.GT.AND P6, PT, R3, R0, PT ;  /* 0x000000000300720c */ /* 0x000fe20003fc4270 */
[----:B------:R-:W-:-:S12]  /*18190*/  BRA.DIV UR4, `(.L_x_2554) ;  /* 0x0000002a04147947 */ /* 0x000fd8000b800000 */
[----:B------:R-:W2:Y:S01]  /*181a0*/  LDL.LU R11, [R1+0xc] ;  /* 0x00000c00010b7983 */ /* 0x000ea20000300800 */
[----:B------:R-:W-:-:S04]  /*181b0*/  VOTE.ANY R3, PT, !P6 ;  /* 0x0000000000037806 */ /* 0x000fc800070e0100 */
[----:B------:R-:W1:Y:S02]  /*181c0*/  POPC R9, R3 ;  /* 0x0000000300097309 */ /* 0x000e640000000000 */
[----:B-1----:R2:W1:Y:S04]  /*181d0*/  SHFL.IDX PT, R4, R5, R9, 0x1f ;  /* 0x00001f0905047589 */ /* 0x00246800000e0000 */
[----:B------:R3:W4:Y:S01]  /*181e0*/  SHFL.IDX PT, R6, R6, R9, 0x1f ;  /* 0x00001f0906067589 */ /* 0x00072200000e0000 */
[----:B--2---:R-:W-:-:S05]  /*181f0*/  IMAD.IADD R5, R9, 0x1, R11 ;  /* 0x0000000109057824 */ /* 0x004fca00078e020b */
[----:B-1--4-:R3:W-:Y:S02]  /*18200*/  STL [R1+0xc], R5 ;  /* 0x00000c0501007387 */ /* 0x0127e40000100800 */
.L_x_2628:
[----:B------:R-:W-:-:S13]  /*18210*/  ISETP.NE.AND P0, PT, R3, RZ, PT ;  /* 0x000000ff0300720c */ /* 0x000fda0003f05270 */
[----:B------:R-:W-:Y:S05]  /*18220*/  @!P0 BRA `(.L_x_2555) ;  /* 0x0000000000108947 */ /* 0x000fea0003800000 */
[----:B------:R-:W-:Y:S01]  /*18230*/  UMOV UR4, 0xffffffff ;  /* 0xffffffff00047882 */ /* 0x000fe20000000000 */
[----:B------:R-:W-:Y:S02]  /*18240*/  VIADD R12, R9, 0xffffffff ;  /* 0xffffffff090c7836 */ /* 0x000fe40000000000 */
[----:B------:R-:W-:Y:S05]  /*18250*/  BRA.DIV UR4, `(.L_x_2556) ;  /* 0x0000002a044c7947 */ /* 0x000fea000b800000 */
[----:B------:R1:W2:Y:S02]  /*18260*/  SHFL.IDX PT, R8, R2, R12, 0x1f ;  /* 0x00001f0c02087589 */ /* 0x0002a400000e0000 */
.L_x_2555:
[----:B--2---:R-:W-:Y:S01]  /*18270*/  IMAD R3, R8, R7, R10 ;  /* 0x0000000708037224 */ /* 0x004fe200078e020a */
[----:B------:R-:W-:-:S03]  /*18280*/  ISETP.NE.AND P0, PT, R6, 0x1, PT ;  /* 0x000000010600780c */ /* 0x000fc60003f05270 */
[----:B------:R-:W-:Y:S01]  /*18290*/  IMAD.IADD R0, R0, 0x1, -R3 ;  /* 0x0000000100007824 */ /* 0x000fe200078e0a03 */
[----:B------:R2:W-:Y:S09]  /*182a0*/  STL [R1], R3 ;  /* 0x0000000301007387 */ /* 0x0005f20000100800 */
[----:B------:R-:W-:Y:S05]  /*182b0*/  @!P0 BRA `(.L_x_2557) ;  /* 0x0000000000e48947 */ /* 0x000fea0003800000 */
[----:B0--3--:R-:W-:-:S04]  /*182c0*/  IABS R5, R4 ;  /* 0x0000000400057213 */ /* 0x009fc80000000000 */
[----:B------:R-:W0:Y:S08]  /*182d0*/  I2F.RP R7, R5 ;  /* 0x0000000500077306 */ /* 0x000e300000209400 */
[----:B0-----:R-:W0:Y:S02]  /*182e0*/  MUFU.RCP R7, R7 ;  /* 0x0000000700077308 */ /* 0x001e240000001000 */
[----:B0-----:R-:W-:-:S06]  /*182f0*/  VIADD R9, R7, 0xffffffe ;  /* 0x0ffffffe07097836 */ /* 0x001fcc0000000000 */
[----:B--2---:R-:W1:Y:S02]  /*18300*/  F2I.FTZ.U32.TRUNC.NTZ R3, R9 ;  /* 0x0000000900037305 */ /* 0x004e64000021f000 */
[----:B-1----:R-:W-:-:S04]  /*18310*/  IMAD.MOV R2, RZ, RZ, -R3 ;  /* 0x000000ffff027224 */ /* 0x002fc800078e0a03 */
[----:B------:R-:W-:Y:S02]  /*18320*/  IMAD R11, R2, R5, RZ ;  /* 0x00000005020b7224 */ /* 0x000fe400078e02ff */
[----:B------:R-:W-:-:S04]  /*18330*/  IMAD.MOV.U32 R2, RZ, RZ, RZ ;  /* 0x000000ffff027224 */ /* 0x000fc800078e00ff */
[----:B------:R-:W-:Y:S01]  /*18340*/  IMAD.HI.U32 R8, R3, R11, R2 ;  /* 0x0000000b03087227 */ /* 0x000fe200078e0002 */
[----:B------:R-:W-:Y:S02]  /*18350*/  IABS R3, R0 ;  /* 0x0000000000037213 */ /* 0x000fe40000000000 */
[----:B------:R-:W-:-:S03]  /*18360*/  IABS R2, R4 ;  /* 0x0000000400027213 */ /* 0x000fc60000000000 */
[----:B------:R-:W-:-:S04]  /*18370*/  IMAD.HI.U32 R8, R8, R3, RZ ;  /* 0x0000000308087227 */ /* 0x000fc800078e00ff */
[----:B------:R-:W-:-:S04]  /*18380*/  IMAD.MOV R2, RZ, RZ, -R2 ;  /* 0x000000ffff027224 */ /* 0x000fc800078e0a02 */
[----:B------:R-:W-:-:S05]  /*18390*/  IMAD R2, R8, R2, R3 ;  /* 0x0000000208027224 */ /* 0x000fca00078e0203 */
[----:B------:R-:W-:-:S13]  /*183a0*/  ISETP.GT.U32.AND P1, PT, R5, R2, PT ;  /* 0x000000020500720c */ /* 0x000fda0003f24070 */
[----:B------:R-:W-:Y:S02]  /*183b0*/  @!P1 IMAD.IADD R2, R2, 0x1, -R5 ;  /* 0x0000000102029824 */ /* 0x000fe400078e0a05 */
[----:B------:R-:W-:Y:S01]  /*183c0*/  @!P1 VIADD R8, R8, 0x1 ;  /* 0x0000000108089836 */ /* 0x000fe20000000000 */
[----:B------:R-:W-:Y:S02]  /*183d0*/  ISETP.NE.AND P1, PT, R4, RZ, PT ;  /* 0x000000ff0400720c */ /* 0x000fe40003f25270 */
[----:B------:R-:W-:Y:S02]  /*183e0*/  ISETP.GE.U32.AND P0, PT, R2, R5, PT ;  /* 0x000000050200720c */ /* 0x000fe40003f06070 */
[----:B------:R-:W-:-:S04]  /*183f0*/  IABS R5, R6 ;  /* 0x0000000600057213 */ /* 0x000fc80000000000 */
        /* <DEDUP_REMOVED lines=9> */
[----:B------:R-:W-:-:S03]  /*18490*/  LOP3.LUT R2, R0, R4, RZ, 0x3c, !PT ;  /* 0x0000000400027212 */ /* 0x000fc600078e3cff */
[----:B------:R-:W-:Y:S01]  /*184a0*/  IMAD.MOV.U32 R3, RZ, RZ, R8 ;  /* 0x000000ffff037224 */ /* 0x000fe200078e0008 */
[----:B------:R-:W-:Y:S02]  /*184b0*/  ISETP.GE.AND P2, PT, R2, RZ, PT ;  /* 0x000000ff0200720c */ /* 0x000fe40003f46270 */
[----:B------:R-:W-:-:S05]  /*184c0*/  IABS R8, R6 ;  /* 0x0000000600087213 */ /* 0x000fca0000000000 */
[----:B------:R-:W-:-:S06]  /*184d0*/  IMAD.MOV R8, RZ, RZ, -R8 ;  /* 0x000000ffff087224 */ /* 0x000fcc00078e0a08 */
        /* <DEDUP_REMOVED lines=9> */
[----:B------:R-:W-:Y:S01]  /*18570*/  ISETP.GE.U32.AND P0, PT, R2, R5, PT ;  /* 0x000000050200720c */ /* 0x000fe20003f06070 */
[----:B------:R-:W-:Y:S01]  /*18580*/  IMAD.MOV R5, RZ, RZ, -R3 ;  /* 0x000000ffff057224 */ /* 0x000fe200078e0a03 */
[----:B------:R-:W-:-:S03]  /*18590*/  LOP3.LUT R2, R3, R6, RZ, 0x3c, !PT ;  /* 0x0000000603027212 */ /* 0x000fc600078e3cff */
[----:B------:R-:W-:Y:S01]  /*185a0*/  IMAD R0, R4, R5, R0 ;  /* 0x0000000504007224 */ /* 0x000fe200078e0200 */
[----:B------:R-:W-:-:S07]  /*185b0*/  ISETP.GE.AND P2, PT, R2, RZ, PT ;  /* 0x000000ff0200720c */ /* 0x000fce0003f46270 */
[----:B------:R-:W-:-:S06]  /*185c0*/  @P0 VIADD R7, R7, 0x1 ;  /* 0x0000000107070836 */ /* 0x000fcc0000000000 */
[----:B------:R-:W-:Y:S01]  /*185d0*/  @!P2 IMAD.MOV R7, RZ, RZ, -R7 ;  /* 0x000000ffff07a224 */ /* 0x000fe200078e0a07 */
[----:B------:R-:W-:-:S05]  /*185e0*/  @!P1 LOP3.LUT R7, RZ, R6, RZ, 0x33, !PT ;  /* 0x00000006ff079212 */ /* 0x000fca00078e33ff */
[----:B------:R-:W-:-:S04]  /*185f0*/  IMAD.MOV R2, RZ, RZ, -R7 ;  /* 0x000000ffff027224 */ /* 0x000fc800078e0a07 */
[C---:B------:R-:W-:Y:S02]  /*18600*/  IMAD R3, R6.reuse, R2, R3 ;  /* 0x0000000206037224 */ /* 0x040fe400078e0203 */
[----:B------:R-:W-:-:S04]  /*18610*/  IMAD R6, R6, 0x1000000, R7 ;  /* 0x0100000006067824 */ /* 0x000fc800078e0207 */
[----:B------:R-:W-:-:S05]  /*18620*/  IMAD R2, R3, 0x10000, R6 ;  /* 0x0001000003027824 */ /* 0x000fca00078e0206 */
[----:B------:R1:W-:Y:S01]  /*18630*/  STL [R1+0x8], R2 ;  /* 0x0000080201007387 */ /* 0x0003e20000100800 */
[----:B------:R-:W-:Y:S05]  /*18640*/  BRA `(.L_x_2558) ;  /* 0x0000000000fc7947 */ /* 0x000fea0003800000 */
.L_x_2557:
[----:B0--3--:R-:W3:Y:S01]  /*18650*/  LDL R5, [R1+0xc] ;  /* 0x00000c0001057983 */ /* 0x009ee20000100800 */
[----:B-12---:R-:W3:Y:S02]  /*18660*/  LDC.64 R2, c[0x0][0xc90] ;  /* 0x00032400ff027b82 */ /* 0x006ee40000000a00 */
[----:B---3--:R-:W-:-:S05]  /*18670*/  IMAD.WIDE R2, R5, 0x4, R2 ;  /* 0x0000000405027825 */ /* 0x008fca00078e0202 */
[----:B------:R-:W2:Y:S02]  /*18680*/  LDG.E R6, desc[UR40][R2.64] ;  /* 0x0000002802067981 */ /* 0x000ea4000c1e1900 */
[----:B--2---:R-:W-:-:S05]  /*18690*/  IMAD R5, R4, R6, RZ ;  /* 0x0000000604057224 */ /* 0x004fca00078e02ff */
[----:B------:R-:W-:-:S04]  /*186a0*/  IABS R8, R5 ;  /* 0x0000000500087213 */ /* 0x000fc80000000000 */
[----:B------:R-:W0:Y:S08]  /*186b0*/  I2F.RP R10, R8 ;  /* 0x00000008000a7306 */ /* 0x000e300000209400 */
[----:B0-----:R-:W0:Y:S02]  /*186c0*/  MUFU.RCP R10, R10 ;  /* 0x0000000a000a7308 */ /* 0x001e240000001000 */
[----:B0-----:R-:W-:-:S06]  /*186d0*/  VIADD R11, R10, 0xffffffe ;  /* 0x0ffffffe0a0b7836 */ /* 0x001fcc0000000000 */
[----:B------:R-:W0:Y:S02]  /*186e0*/  F2I.FTZ.U32.TRUNC.NTZ R3, R11 ;  /* 0x0000000b00037305 */ /* 0x000e24000021f000 */
[----:B0-----:R-:W-:-:S04]  /*186f0*/  IMAD.MOV R2, RZ, RZ, -R3 ;  /* 0x000000ffff027224 */ /* 0x001fc800078e0a03 */
        /* <DEDUP_REMOVED lines=18> */
[----:B------:R-:W-:Y:S02]  /*18820*/  IMAD R8, R6, R2, RZ ;  /* 0x0000000206087224 */ /* 0x000fe400078e02ff */
[----:B------:R-:W-:Y:S02]  /*18830*/  IMAD.MOV R2, RZ, RZ, -R2 ;  /* 0x000000ffff027224 */ /* 0x000fe400078e0a02 */
[----:B------:R-:W-:Y:S02]  /*18840*/  IMAD.MOV R3, RZ, RZ, -R8 ;  /* 0x000000ffff037224 */ /* 0x000fe400078e0a08 */
[----:B------:R-:W-:-:S03]  /*18850*/  IMAD R0, R5, R2, R0 ;  /* 0x0000000205007224 */ /* 0x000fc600078e0200 */
[----:B------:R-:W-:-:S04]  /*18860*/  VIADDMNMX R6, R3, R7, R6, PT ;  /* 0x0000000703067246 */ /* 0x000fc80003800106 */
        /* <DEDUP_REMOVED lines=16> */
[----:B------:R-:W-:Y:S02]  /*18970*/  ISETP.GE.AND P2, PT, R3, RZ, PT ;  /* 0x000000ff0300720c */ /* 0x000fe40003f46270 */
[----:B------:R-:W-:-:S09]  /*18980*/  IADD3 R3, R8, 0x1000000, R0 ;  /* 0x0100000008037810 */ /* 0x000fd20007ffe000 */
[----:B------:R-:W-:Y:S02]  /*18990*/  @!P1 IMAD.IADD R10, R10, 0x1, -R7 ;  /* 0x000000010a0a9824 */ /* 0x000fe400078e0a07 */
[----:B------:R-:W-:Y:S01]  /*189a0*/  @!P1 VIADD R2, R2, 0x1 ;  /* 0x0000000102029836 */ /* 0x000fe20000000000 */
[----:B------:R-:W-:Y:S02]  /*189b0*/  ISETP.NE.AND P1, PT, R6, RZ, PT ;  /* 0x000000ff0600720c */ /* 0x000fe40003f25270 */
[----:B------:R-:W-:-:S13]  /*189c0*/  ISETP.GE.U32.AND P0, PT, R10, R7, PT ;  /* 0x000000070a00720c */ /* 0x000fda0003f06070 */
[----:B------:R-:W-:-:S04]  /*189d0*/  @P0 VIADD R2, R2, 0x1 ;  /* 0x0000000102020836 */ /* 0x000fc80000000000 */
[----:B------:R-:W-:Y:S01]  /*189e0*/  @!P2 IMAD.MOV R2, RZ, RZ, -R2 ;  /* 0x000000ffff02a224 */ /* 0x000fe200078e0a02 */
[----:B------:R-:W-:Y:S01]  /*189f0*/  @!P1 LOP3.LUT R2, RZ, R6, RZ, 0x33, !PT ;  /* 0x00000006ff029212 */ /* 0x000fe200078e33ff */
[----:B------:R-:W-:-:S04]  /*18a00*/  IMAD.MOV R6, RZ, RZ, -R6 ;  /* 0x000000ffff067224 */ /* 0x000fc800078e0a06 */
[----:B------:R-:W-:Y:S02]  /*18a10*/  IMAD R3, R2, R6, R3 ;  /* 0x0000000602037224 */ /* 0x000fe400078e0203 */
[----:B------:R-:W-:-:S03]  /*18a20*/  IMAD.MOV.U32 R0, RZ, RZ, R2 ;  /* 0x000000ffff007224 */ /* 0x000fc600078e0002 */
[----:B------:R0:W-:Y:S04]  /*18a30*/  STL [R1+0x8], R3 ;  /* 0x0000080301007387 */ /* 0x0001e80000100800 */
.L_x_2558:
[----:B0-----:R-:W-:-:S05]  /*18a40*/  LOP3.LUT R3, RZ, R0, RZ, 0x33, !PT ;  /* 0x00000000ff037212 */ /* 0x001fca00078e33ff */
[----:B------:R-:W-:-:S05]  /*18a50*/  IMAD.IADD R0, R4, 0x1, R3 ;  /* 0x0000000104007824 */ /* 0x000fca00078e0203 */
[----:B------:R0:W-:Y:S01]  /*18a60*/  STL [R1+0x4], R0 ;  /* 0x0000040001007387 */ /* 0x0001e20000100800 */
[----:B------:R-:W-:Y:S05]  /*18a70*/  BRA `(.L_x_2559) ;  /* 0x0000000000287947 */ /* 0x000fea0003800000 */
.L_x_2551:
        /* <DEDUP_REMOVED lines=10> */
.L_x_2559:
[----:B--2---:R-:W2:Y:S04]  /*18b20*/  LDL R3, [R1+0x8] ;  /* 0x0000080001037983 */ /* 0x004ea80000100800 */
[----:B-1----:R-:W3:Y:S04]  /*18b30*/  LDL R2, [R1+0xc] ;  /* 0x00000c0001027983 */ /* 0x002ee80000100800 */
[----:B------:R-:W4:Y:S04]  /*18b40*/  LDL R5, [R1+0x4] ;  /* 0x0000040001057983 */ /* 0x000f280000100800 */
[----:B------:R-:W4:Y:S01]  /*18b50*/  LDL R4, [R1] ;  /* 0x0000000001047983 */ /* 0x000f220000100800 */
[----:B0-----:R-:W0:Y:S01]  /*18b60*/  S2R R0, SR_TID.X ;  /* 0x0000000000007919 */ /* 0x001e220000002100 */
        /* <DEDUP_REMOVED lines=11> */
.L_x_2548:
[----:B---34-:R-:W3:Y:S01]  /*18c20*/  LDL R0, [R1+0xc] ;  /* 0x00000c0001007983 */ /* 0x018ee20000100800 */
[----:B------:R-:W-:Y:S02]  /*18c30*/  ULDC UR4, c[0x0][0xc3c] ;  /* 0x00030f0000047ab9 */ /* 0x000fe40000000800 */
[----:B---3--:R-:W-:-:S13]  /*18c40*/  ISETP.GE.AND P0, PT, R0, UR4, PT ;  /* 0x0000000400007c0c */ /* 0x008fda000bf06270 */
[----:B------:R-:W-:Y:S05]  /*18c50*/  @!P0 BRA `(.L_x_2560) ;  /* 0xffffffa000f08947 */ /* 0x000fea000383ffff */
[----:B------:R-:W-:Y:S05]  /*18c60*/  BSYNC B8 ;  /* 0x0000000000087941 */ /* 0x000fea0003800000 */
.L_x_2448:
[----:B----4-:R-:W4:Y:S01]  /*18c70*/  LDL.LU R0, [R1+0x48] ;  /* 0x0000480001007983 */ /* 0x010f220000300800 */
[----:B------:R-:W-:Y:S01]  /*18c80*/  BSSY B0, `(.L_x_2561) ;  /* 0x000000b000007945 */ /* 0x000fe20003800000 */
[----:B01----:R-:W0:Y:S01]  /*18c90*/  S2R R5, SR_CgaCtaId ;  /* 0x0000000000057919 */ /* 0x003e220000008800 */
[----:B----4-:R-:W-:-:S05]  /*18ca0*/  VIADD R0, R0, 0x1 ;  /* 0x0000000100007836 */ /* 0x010fca0000000000 */
[----:B--2---:R-:W-:-:S04]  /*18cb0*/  LEA.HI R2, R0, R0, RZ, 0x1 ;  /* 0x0000000000027211 */ /* 0x004fc800078f08ff */
[----:B------:R-:W-:-:S05]  /*18cc0*/  LOP3.LUT R3, R2, 0xfffffffe, RZ, 0xc0, !PT ;  /* 0xfffffffe02037812 */ /* 0x000fca00078ec0ff */
[----:B------:R-:W-:Y:S01]  /*18cd0*/  IMAD.IADD R3, R0, 0x1, -R3 ;  /* 0x0000000100037824 */ /* 0x000fe200078e0a03 */
[----:B------:R-:W-:-:S04]  /*18ce0*/  MOV R0, 0x400 ;  /* 0x0000040000007802 */ /* 0x000fc80000000f00 */
[----:B0-----:R-:W-:Y:S02]  /*18cf0*/  LEA R0, R5, R0, 0x18 ;  /* 0x0000000005007211 */ /* 0x001fe400078ec0ff */
[----:B------:R-:W-:-:S04]  /*18d00*/  SHF.L.U32 R3, R3, 0x1f, RZ ;  /* 0x0000001f03037819 */ /* 0x000fc800000006ff */
[----:B------:R-:W0:Y:S02]  /*18d10*/  SYNCS.PHASECHK.TRANS64.TRYWAIT P0, [R0+URZ+0x22820], R3 ;  /* 0x02282003000075a7 */ /* 0x000e24000800017f */
[----:B0-----:R-:W-:Y:S05]  /*18d20*/  @!P0 BRA `(.L_x_2562) ;  /* 0x0000001c00c08947 */ /* 0x001fea0003800000 */
.L_x_2631:
[----:B------:R-:W-:Y:S05]  /*18d30*/  BSYNC B0 ;  /* 0x0000000000007941 */ /* 0x000fea0003800000 */
.L_x_2561:
[----:B------:R-:W-:-:S03]  /*18d40*/  UMOV UR4, 0xffffffff ;  /* 0xffffffff00047882 */ /* 0x000fc60000000000 */
[----:B------:R-:W-:Y:S05]  /*18d50*/  BRA.DIV UR4, `(.L_x_2563) ;  /* 0x0000001e04c87947 */ /* 0x000fea000b800000 */
[----:B------:R-:W1:Y:S02]  /*18d60*/  S2R R2, SR_TID.X ;  /* 0x0000000000027919 */ /* 0x000e640000002100 */
[----:B-1----:R-:W-:-:S04]  /*18d70*/  SHF.R.U32.HI R2, RZ, 0x5, R2 ;  /* 0x00000005ff027819 */ /* 0x002fc80000011602 */
[----:B------:R-:W-:-:S05]  /*18d80*/  LOP3.LUT R2, R2, 0x3, RZ, 0xc0, !PT ;  /* 0x0000000302027812 */ /* 0x000fca00078ec0ff */
[----:B------:R1:W2:Y:S02]  /*18d90*/  SHFL.IDX PT, R14, R2, RZ, 0x1f ;  /* 0x00001fff020e7589 */ /* 0x0002a400000e0000 */
.L_x_2634:
[----:B--2---:R-:W-:Y:S01]  /*18da0*/  ISETP.NE.AND P0, PT, R14, RZ, PT ;  /* 0x000000ff0e00720c */ /* 0x004fe20003f05270 */
[----:B------:R-:W-:-:S12]  /*18db0*/  BSSY B0, `(.L_x_2564) ;  /* 0x0000027000007945 */ /* 0x000fd80003800000 */
[----:B------:R-:W-:Y:S05]  /*18dc0*/  @P0 BRA `(.L_x_2565) ;  /* 0x0000000000940947 */ /* 0x000fea0003800000 */
[----:B------:R-:W-:-:S03]  /*18dd0*/  UMOV UR4, 0xffffffff ;  /* 0xffffffff00047882 */ /* 0x000fc60000000000 */
[----:B------:R-:W-:Y:S05]  /*18de0*/  BRA.DIV UR4, `(.L_x_2566) ;  /* 0x0000001e04d87947 */ /* 0x000fea000b800000 */
[----:B------:R-:W-:-:S13]  /*18df0*/  ELECT P6, URZ, PT ;  /* 0x00000000003f782f */ /* 0x000fda00038c0000 */
.L_x_2637:
[----:B------:R-:W-:Y:S05]  /*18e00*/  @!P6 BRA `(.L_x_2565) ;  /* 0x000000000084e947 */ /* 0x000fea0003800000 */
[----:B------:R-:W-:-:S06]  /*18e10*/  ULOP3.LUT UR4, UR36, 0x2, URZ, 0xfc, !UPT ;  /* 0x0000000224047892 */ /* 0x000fcc000f8efc3f */
[----:B-1----:R-:W-:-:S05]  /*18e20*/  IMAD.U32 R2, RZ, RZ, UR4 ;  /* 0x00000004ff027e24 */ /* 0x002fca000f8e00ff */
[----:B------:R-:W-:-:S13]  /*18e30*/  ISETP.NE.AND P2, PT, R2, 0x3, PT ;  /* 0x000000030200780c */ /* 0x000fda0003f45270 */
[----:B------:R-:W-:Y:S05]  /*18e40*/  @!P2 BRA `(.L_x_2567) ;  /* 0x000000000004a947 */ /* 0x000fea0003800000 */
[----:B------:R-:W-:Y:S01]  /*18e50*/  BPT.TRAP 0x1 ;  /* 0x000000040000795c */ /* 0x000fe20000300000 */
.L_x_2567:
[----:B0-----:R-:W2:Y:S04]  /*18e60*/  LDL R3, [R1+0x10] ;  /* 0x0000100001037983 */ /* 0x001ea80000100800 */
[----:B------:R-:W4:Y:S01]  /*18e70*/  LDL.LU R7, [R1+0x14] ;  /* 0x0000140001077983 */ /* 0x000f220000300800 */
[----:B------:R-:W-:-:S04]  /*18e80*/  VIADD R2, R0, 0x22840 ;  /* 0x0002284000027836 */ /* 0x000fc80000000000 */
[C---:B--2---:R-:W-:Y:S02]  /*18e90*/  IMAD R6, R3.reuse, 0x8, R2 ;  /* 0x0000000803067824 */ /* 0x044fe400078e0202 */
[----:B------:R-:W-:Y:S01]  /*18ea0*/  VIADD R3, R3, 0x1 ;  /* 0x0000000103037836 */ /* 0x000fe20000000000 */
[----:B----4-:R-:W-:-:S04]  /*18eb0*/  SHF.L.U32 R5, R7, 0x1f, RZ ;  /* 0x0000001f07057819 */ /* 0x010fc800000006ff */
        /* <DEDUP_REMOVED lines=8> */
.L_x_2638:
[----:B------:R-:W1:Y:S02]  /*18f40*/  SYNCS.PHASECHK.TRANS64.TRYWAIT P0, [R7+URZ], R2 ;  /* 0x00000002070075a7 */ /* 0x000e64000800017f */
[----:B-1----:R-:W-:Y:S05]  /*18f50*/  @!P0 BRA `(.L_x_2569) ;  /* 0x0000001c00b08947 */ /* 0x002fea0003800000 */
.L_x_2639:
[----:B------:R-:W-:Y:S05]  /*18f60*/  @!P2 BRA `(.L_x_2570) ;  /* 0x000000000004a947 */ /* 0x000fea0003800000 */
[----:B------:R-:W-:Y:S01]  /*18f70*/  BPT.TRAP 0x1 ;  /* 0x000000040000795c */ /* 0x000fe20000300000 */
.L_x_2570:
[----:B------:R-:W2:Y:S01]  /*18f80*/  LDL.LU R4, [R1+0x10] ;  /* 0x0000100001047983 */ /* 0x000ea20000300800 */
[----:B------:R-:W-:-:S04]  /*18f90*/  VIADD R0, R0, 0x22860 ;  /* 0x0002286000007836 */ /* 0x000fc80000000000 */
[----:B--2---:R-:W-:-:S04]  /*18fa0*/  IMAD R4, R4, 0x8, R0 ;  /* 0x0000000804047824 */ /* 0x004fc800078e0200 */
[----:B------:R-:W2:Y:S02]  /*18fb0*/  SYNCS.PHASECHK.TRANS64.TRYWAIT P0, [R4+URZ], R5 ;  /* 0x00000005040075a7 */ /* 0x000ea4000800017f */
[----:B--2---:R-:W-:Y:S05]  /*18fc0*/  @!P0 BRA `(.L_x_2571) ;  /* 0x0000001c00a88947 */ /* 0x004fea0003800000 */
.L_x_2640:
[----:B------:R-:W-:-:S07]  /*18fd0*/  IMAD R3, R3, 0x8, R0 ;  /* 0x0000000803037824 */ /* 0x000fce00078e0200 */
.L_x_2572:
[----:B----4-:R4:W0:Y:S02]  /*18fe0*/  SYNCS.PHASECHK.TRANS64.TRYWAIT P0, [R3+URZ], R2 ;  /* 0x00000002030075a7 */ /* 0x010824000800017f */
[----:B0-----:R-:W-:Y:S05]  /*18ff0*/  @!P0 NANOSLEEP.SYNCS 0x989680 ;  /* 0x009896800000895d */ /* 0x001fea0003900000 */
[----:B------:R-:W0:Y:S02]  /*19000*/  @!P0 SYNCS.PHASECHK.TRANS64 P0, [R3+URZ], R2 ;  /* 0x00000002030085a7 */ /* 0x000e24000800007f */
[----:B0-----:R-:W-:Y:S05]  /*19010*/  @!P0 BRA `(.L_x_2572) ;  /* 0xfffffffc00f08947 */ /* 0x001fea000383ffff */
.L_x_2565:
[----:B------:R-:W-:Y:S05]  /*19020*/  BSYNC B0 ;  /* 0x0000000000007941 */ /* 0x000fea0003800000 */
.L_x_2564:
[----:B------:R-:W-:Y:S05]  /*19030*/  EXIT ;  /* 0x000000000000794d */ /* 0x000fea0003800000 */
.L_x_2347:
[----:B0-----:R0:W1:Y:S02]  /*19040*/  SYNCS.PHASECHK.TRANS64.TRYWAIT P0, [R5+URZ+0x22800], R0 ;  /* 0x02280000050075a7 */ /* 0x001064000800017f */
[----:B-1----:R-:W-:Y:S05]  /*19050*/  @!P0 NANOSLEEP.SYNCS 0x989680 ;  /* 0x009896800000895d */ /* 0x002fea0003900000 */
[----:B------:R-:W1:Y:S02]  /*19060*/  @!P0 SYNCS.PHASECHK.TRANS64 P0, [R5+URZ+0x22800], R0 ;  /* 0x02280000050085a7 */ /* 0x000e64000800007f */
[----:B-1----:R-:W-:Y:S05]  /*19070*/  @!P0 BRA `(.L_x_2347) ;  /* 0xfffffffc00f08947 */ /* 0x002fea000383ffff */
[----:B------:R-:W-:Y:S05]  /*19080*/  BRA `(.L_x_2573) ;  /* 0xfffffe9000e07947 */ /* 0x000fea000383ffff */
.L_x_2351:
[----:B-1----:R-:W-:-:S04]  /*19090*/  IMAD.U32 R3, RZ, RZ, UR21 ;  /* 0x00000015ff037e24 */ /* 0x002fc8000f8e00ff */
[----:B------:R1:W2:Y:S03]  /*190a0*/  SYNCS.PHASECHK.TRANS64.TRYWAIT P1, [R3+URZ+0x22830], R8 ;  /* 0x02283008030075a7 */ /* 0x0002a6000802017f */
[----:B--2---:R-:W-:Y:S05]  /*190b0*/  @!P1 NANOSLEEP.SYNCS 0x989680 ;  /* 0x009896800000995d */ /* 0x004fea0003900000 */
[----:B------:R-:W2:Y:S02]  /*190c0*/  @!P1 SYNCS.PHASECHK.TRANS64 P1, [R3+URZ+0x22830], R8 ;  /* 0x02283008030095a7 */ /* 0x000ea4000802007f */
[----:B--2---:R-:W-:Y:S05]  /*190d0*/  @!P1 BRA `(.L_x_2351) ;  /* 0xfffffffc00ec9947 */ /* 0x004fea000383ffff */
[----:B------:R-:W-:Y:S05]  /*190e0*/  BRA `(.L_x_2350) ;  /* 0xfffffe9400087947 */ /* 0x000fea000383ffff */
.L_x_2363:
[----:B-1----:R-:W-:-:S04]  /*190f0*/  IMAD.U32 R9, RZ, RZ, UR21 ;  /* 0x00000015ff097e24 */ /* 0x002fc8000f8e00ff */
[----:B------:R1:W2:Y:S03]  /*19100*/  SYNCS.PHASECHK.TRANS64.TRYWAIT P2, [R9+URZ+0x22850], R8 ;  /* 0x02285008090075a7 */ /* 0x0002a6000804017f */
[----:B--2---:R-:W-:Y:S05]  /*19110*/  @!P2 NANOSLEEP.SYNCS 0x989680 ;  /* 0x009896800000a95d */ /* 0x004fea0003900000 */
[----:B------:R-:W2:Y:S02]  /*19120*/  @!P2 SYNCS.PHASECHK.TRANS64 P2, [R9+URZ+0x22850], R8 ;  /* 0x022850080900a5a7 */ /* 0x000ea4000804007f */
[----:B--2---:R-:W-:Y:S05]  /*19130*/  @!P2 BRA `(.L_x_2363) ;  /* 0xfffffffc00eca947 */ /* 0x004fea000383ffff */
[----:B------:R-:W-:Y:S05]  /*19140*/  BRA `(.L_x_2362) ;  /* 0xfffffeb400c07947 */ /* 0x000fea000383ffff */
.L_x_2371:
[----:B-1----:R-:W-:-:S04]  /*19150*/  IMAD.U32 R4, RZ, RZ, UR30 ;  /* 0x0000001eff047e24 */ /* 0x002fc8000f8e00ff */
[----:B------:R1:W2:Y:S03]  /*19160*/  SYNCS.PHASECHK.TRANS64.TRYWAIT P2, [R4+URZ+0x22830], R7 ;  /* 0x02283007040075a7 */ /* 0x0002a6000804017f */
[----:B--2---:R-:W-:Y:S05]  /*19170*/  @!P2 NANOSLEEP.SYNCS 0x989680 ;  /* 0x009896800000a95d */ /* 0x004fea0003900000 */
[----:B------:R-:W2:Y:S02]  /*19180*/  @!P2 SYNCS.PHASECHK.TRANS64 P2, [R4+URZ+0x22830], R7 ;  /* 0x022830070400a5a7 */ /* 0x000ea4000804007f */
[----:B--2---:R-:W-:Y:S05]  /*19190*/  @!P2 BRA `(.L_x_2371) ;  /* 0xfffffffc00eca947 */ /* 0x004fea000383ffff */
[----:B------:R-:W-:Y:S05]  /*191a0*/  BRA `(.L_x_2370) ;  /* 0xfffffebc004c7947 */ /* 0x000fea000383ffff */
.L_x_2383:
[----:B--2---:R2:W3:Y:S02]  /*191b0*/  SYNCS.PHASECHK.TRANS64.TRYWAIT P2, [R10+URZ+0x22850], R7 ;  /* 0x022850070a0075a7 */ /* 0x0044e4000804017f */
[----:B---3--:R-:W-:Y:S05]  /*191c0*/  @!P2 NANOSLEEP.SYNCS 0x989680 ;  /* 0x009896800000a95d */ /* 0x008fea0003900000 */
[----:B------:R-:W3:Y:S02]  /*191d0*/  @!P2 SYNCS.PHASECHK.TRANS64 P2, [R10+URZ+0x22850], R7 ;  /* 0x022850070a00a5a7 */ /* 0x000ee4000804007f */
[----:B---3--:R-:W-:Y:S05]  /*191e0*/  @!P2 BRA `(.L_x_2383) ;  /* 0xfffffffc00f0a947 */ /* 0x008fea000383ffff */
[----:B------:R-:W-:Y:S05]  /*191f0*/  BRA `(.L_x_2382) ;  /* 0xfffffee800287947 */ /* 0x000fea000383ffff */
.L_x_2392:
[----:B-1----:R-:W-:-:S04]  /*19200*/  IMAD.U32 R0, RZ, RZ, UR22 ;  /* 0x00000016ff007e24 */ /* 0x002fc8000f8e00ff */
[----:B------:R1:W3:Y:S03]  /*19210*/  SYNCS.PHASECHK.TRANS64.TRYWAIT P3, [R0+URZ+0x22830], R5 ;  /* 0x02283005000075a7 */ /* 0x0002e6000806017f */
[----:B---3--:R-:W-:Y:S05]  /*19220*/  @!P3 NANOSLEEP.SYNCS 0x989680 ;  /* 0x009896800000b95d */ /* 0x008fea0003900000 */
[----:B------:R-:W3:Y:S02]  /*19230*/  @!P3 SYNCS.PHASECHK.TRANS64 P3, [R0+URZ+0x22830], R5 ;  /* 0x022830050000b5a7 */ /* 0x000ee4000806007f */
[----:B---3--:R-:W-:Y:S05]  /*19240*/  @!P3 BRA `(.L_x_2392) ;  /* 0xfffffffc00ecb947 */ /* 0x008fea000383ffff */
[----:B------:R-:W-:Y:S05]  /*19250*/  BRA `(.L_x_2391) ;  /* 0xfffffeec00e07947 */ /* 0x000fea000383ffff */
.L_x_2396:
[----:B--2---:R2:W3:Y:S02]  /*19260*/  SYNCS.PHASECHK.TRANS64.TRYWAIT P3, [R10+URZ+0x22850], R5 ;  /* 0x022850050a0075a7 */ /* 0x0044e4000806017f */
[----:B---3--:R-:W-:Y:S05]  /*19270*/  @!P3 NANOSLEEP.SYNCS 0x989680 ;  /* 0x009896800000b95d */ /* 0x008fea0003900000 */
[----:B------:R-:W3:Y:S02]  /*19280*/  @!P3 SYNCS.PHASECHK.TRANS64 P3, [R10+URZ+0x22850], R5 ;  /* 0x022850050a00b5a7 */ /* 0x000ee4000806007f */
[----:B---3--:R-:W-:Y:S05]  /*19290*/  @!P3 BRA `(.L_x_2396) ;  /* 0xfffffffc00f0b947 */ /* 0x008fea000383ffff */
[----:B------:R-:W-:Y:S05]  /*192a0*/  BRA `(.L_x_2395) ;  /* 0xffffff0800047947 */ /* 0x000fea000383ffff */
.L_x_2402:
[----:B-1----:R-:W-:-:S04]  /*192b0*/  IMAD.U32 R7, RZ, RZ, UR21 ;  /* 0x00000015ff077e24 */ /* 0x002fc8000f8e00ff */
[----:B------:R1:W2:Y:S03]  /*192c0*/  SYNCS.PHASECHK.TRANS64.TRYWAIT P2, [R7+URZ+0x22830], R8 ;  /* 0x02283008070075a7 */ /* 0x0002a6000804017f */
[----:B--2---:R-:W-:Y:S05]  /*192d0*/  @!P2 NANOSLEEP.SYNCS 0x989680 ;  /* 0x009896800000a95d */ /* 0x004fea0003900000 */
[----:B------:R-:W2:Y:S02]  /*192e0*/  @!P2 SYNCS.PHASECHK.TRANS64 P2, [R7+URZ+0x22830], R8 ;  /* 0x022830080700a5a7 */ /* 0x000ea4000804007f */
[----:B--2---:R-:W-:Y:S05]  /*192f0*/  @!P2 BRA `(.L_x_2402) ;  /* 0xfffffffc00eca947 */ /* 0x004fea000383ffff */
[----:B------:R-:W-:Y:S05]  /*19300*/  BRA `(.L_x_2401) ;  /* 0xffffff0c00147947 */ /* 0x000fea000383ffff */
.L_x_2414:
[----:B--2---:R2:W3:Y:S02]  /*19310*/  SYNCS.PHASECHK.TRANS64.TRYWAIT P2, [R9+URZ+0x22850], R8 ;  /* 0x02285008090075a7 */ /* 0x0044e4000804017f */
[----:B---3--:R-:W-:Y:S05]  /*19320*/  @!P2 NANOSLEEP.SYNCS 0x989680 ;  /* 0x009896800000a95d */ /* 0x008fea0003900000 */
[----:B------:R-:W3:Y:S02]  /*19330*/  @!P2 SYNCS.PHASECHK.TRANS64 P2, [R9+URZ+0x22850], R8 ;  /* 0x022850080900a5a7 */ /* 0x000ee4000804007f */
[----:B---3--:R-:W-:Y:S05]  /*19340*/  @!P2 BRA `(.L_x_2414) ;  /* 0xfffffffc00f0a947 */ /* 0x008fea000383ffff */
[----:B------:R-:W-:Y:S05]  /*19350*/  BRA `(.L_x_2413) ;  /* 0xffffff3400e87947 */ /* 0x000fea000383ffff */
.L_x_2470:
[----:B-1----:R-:W1:Y:S01]  /*19360*/  S2R R4, SR_TID.X ;  /* 0x0000000000047919 */ /* 0x002e620000002100 */
        /* <DEDUP_REMOVED lines=8> */
[----:B------:R1:W3:Y:S02]  /*193f0*/  SHFL.IDX P6, R14, R13, R12, R11 ;  /* 0x0000000c0d0e7389 */ /* 0x0002e400000c000b */
[----:B0123--:R-:W-:Y:S01]  /*19400*/  ENDCOLLECTIVE ;  /* 0x000000000000791b */ /* 0x00ffe20003800000 */
.L_x_2575:
[----:B------:R-:W-:Y:S05]  /*19410*/  BSYNC B0 ;  /* 0x0000000000007941 */ /* 0x000fea0003800000 */
.L_x_2574:
[----:B------:R-:W-:Y:S05]  /*19420*/  BRA `(.L_x_2576) ;  /* 0xffffffac008c7947 */ /* 0x000fea000383ffff */
.L_x_2472:
[----:B------:R-:W-:Y:S01]  /*19430*/  BSSY B0, `(.L_x_2577) ;  /* 0x0000006000007945 */ /* 0x000fe20003800000 */
[----:B------:R-:W-:-:S07]  /*19440*/  IMAD.MOV.U32 R15, RZ, RZ, -0x1 ;  /* 0xffffffffff0f7424 */ /* 0x000fce00078e00ff */
[----:B012---:R-:W-:Y:S05]  /*19450*/  WARPSYNC.COLLECTIVE R15, `(.L_x_2578) ;  /* 0x000000000f0c7348 */ /* 0x007fea0003c00000 */
[----:B------:R-:W-:Y:S02]  /*19460*/  ELECT P6, UR62, PT ;  /* 0x00000000003e782f */ /* 0x000fe400038c0000 */
[----:B------:R-:W-:Y:S01]  /*19470*/  MOV R14, UR62 ;  /* 0x0000003e000e7c02 */ /* 0x000fe20008000f00 */
[----:B012---:R-:W-:Y:S10]  /*19480*/  ENDCOLLECTIVE ;  /* 0x000000000000791b */ /* 0x007ff40003800000 */
.L_x_2578:
[----:B------:R-:W-:Y:S05]  /*19490*/  BSYNC B0 ;  /* 0x0000000000007941 */ /* 0x000fea0003800000 */
.L_x_2577:
[----:B------:R-:W-:Y:S05]  /*194a0*/  BRA `(.L_x_2579) ;  /* 0xffffffac00907947 */ /* 0x000fea000383ffff */
.L_x_2474:
[----:B---3--:R3:W4:Y:S02]  /*194b0*/  SYNCS.PHASECHK.TRANS64.TRYWAIT P0, [R0+URZ+0x22840], R2 ;  /* 0x02284002000075a7 */ /* 0x008724000800017f */
[----:B----4-:R-:W-:Y:S05]  /*194c0*/  @!P0 NANOSLEEP.SYNCS 0x989680 ;  /* 0x009896800000895d */ /* 0x010fea0003900000 */
[----:B------:R-:W4:Y:S02]  /*194d0*/  @!P0 SYNCS.PHASECHK.TRANS64 P0, [R0+URZ+0x22840], R2 ;  /* 0x02284002000085a7 */ /* 0x000f24000800007f */
[----:B----4-:R-:W-:Y:S05]  /*194e0*/  @!P0 BRA `(.L_x_2474) ;  /* 0xfffffffc00f08947 */ /* 0x010fea000383ffff */
[----:B------:R-:W-:Y:S05]  /*194f0*/  BRA `(.L_x_2580) ;  /* 0xffffffac00f47947 */ /* 0x000fea000383ffff */
.L_x_2478:
[----:B------:R-:W2:Y:S01]  /*19500*/  LDL.LU R11, [R1+0x2c] ;  /* 0x00002c00010b7983 */ /* 0x000ea20000300800 */
[----:B------:R-:W-:Y:S02]  /*19510*/  IMAD.MOV.U32 R5, RZ, RZ, R12 ;  /* 0x000000ffff057224 */ /* 0x000fe400078e000c */
[----:B------:R-:W-:Y:S02]  /*19520*/  IMAD.MOV.U32 R13, RZ, RZ, R2 ;  /* 0x000000ffff0d7224 */ /* 0x000fe400078e0002 */
[----:B------:R-:W-:Y:S02]  /*19530*/  IMAD.MOV.U32 R12, RZ, RZ, RZ ;  /* 0x000000ffff0c7224 */ /* 0x000fe400078e00ff */
[----:B------:R-:W-:Y:S02]  /*19540*/  IMAD.MOV.U32 R15, RZ, RZ, -0x1 ;  /* 0xffffffffff0f7424 */ /* 0x000fe400078e00ff */
        /* <DEDUP_REMOVED lines=8> */
.L_x_2581:
[----:B------:R-:W-:Y:S02]  /*195d0*/  IMAD.MOV.U32 R13, RZ, RZ, R0 ;  /* 0x000000ffff0d7224 */ /* 0x000fe400078e0000 */
[----:B------:R-:W-:-:S07]  /*195e0*/  IMAD.MOV.U32 R6, RZ, RZ, R14 ;  /* 0x000000ffff067224 */ /* 0x000fce00078e000e */
[----:B------:R-:W-:Y:S05]  /*195f0*/  WARPSYNC.COLLECTIVE R15, `(.L_x_2582) ;  /* 0x000000000f087348 */ /* 0x000fea0003c00000 */
[----:B------:R0:W1:Y:S02]  /*19600*/  SHFL.IDX P6, R14, R13, R12, R11 ;  /* 0x0000000c0d0e7389 */ /* 0x00006400000c000b */
[----:B01----:R-:W-:Y:S01]  /*19610*/  ENDCOLLECTIVE ;  /* 0x000000000000791b */ /* 0x003fe20003800000 */
.L_x_2582:
[----:B------:R-:W-:Y:S02]  /*19620*/  IMAD.MOV.U32 R13, RZ, RZ, R2 ;  /* 0x000000ffff0d7224 */ /* 0x000fe400078e0002 */
[----:B------:R-:W-:Y:S02]  /*19630*/  IMAD.MOV.U32 R12, RZ, RZ, 0x1 ;  /* 0x00000001ff0c7424 */ /* 0x000fe400078e00ff */
[----:B------:R-:W-:-:S07]  /*19640*/  IMAD.MOV.U32 R7, RZ, RZ, R14 ;  /* 0x000000ffff077224 */ /* 0x000fce00078e000e */
[----:B------:R-:W-:Y:S05]  /*19650*/  WARPSYNC.COLLECTIVE R15, `(.L_x_2583) ;  /* 0x000000000f087348 */ /* 0x000fea0003c00000 */
[----:B------:R0:W1:Y:S02]  /*19660*/  SHFL.IDX P6, R14, R13, R12, R11 ;  /* 0x0000000c0d0e7389 */ /* 0x00006400000c000b */
[----:B01----:R-:W-:Y:S01]  /*19670*/  ENDCOLLECTIVE ;  /* 0x000000000000791b */ /* 0x003fe20003800000 */
.L_x_2583:
        /* <DEDUP_REMOVED lines=15> */
.L_x_2584:
[----:B------:R-:W-:Y:S02]  /*19770*/  IMAD.MOV.U32 R13, RZ, RZ, R2 ;  /* 0x000000ffff0d7224 */ /* 0x000fe400078e0002 */
[----:B------:R-:W-:Y:S02]  /*19780*/  IMAD.MOV.U32 R12, RZ, RZ, 0x2 ;  /* 0x00000002ff0c7424 */ /* 0x000fe400078e00ff */
[----:B------:R-:W-:-:S07]  /*19790*/  IMAD.MOV.U32 R5, RZ, RZ, R14 ;  /* 0x000000ffff057224 */ /* 0x000fce00078e000e */
[----:B------:R-:W-:Y:S05]  /*197a0*/  WARPSYNC.COLLECTIVE R15, `(.L_x_2585) ;  /* 0x000000000f087348 */ /* 0x000fea0003c00000 */
[----:B------:R0:W1:Y:S02]  /*197b0*/  SHFL.IDX P6, R14, R13, R12, R11 ;  /* 0x0000000c0d0e7389 */ /* 0x00006400000c000b */
[----:B01----:R-:W-:Y:S01]  /*197c0*/  ENDCOLLECTIVE ;  /* 0x000000000000791b */ /* 0x003fe20003800000 */
.L_x_2585:
        /* <DEDUP_REMOVED lines=15> */
.L_x_2586:
[----:B------:R-:W-:Y:S02]  /*198c0*/  IMAD.MOV.U32 R13, RZ, RZ, R2 ;  /* 0x000000ffff0d7224 */ /* 0x000fe400078e0002 */
[----:B------:R-:W-:Y:S02]  /*198d0*/  IMAD.MOV.U32 R12, RZ, RZ, 0x3 ;  /* 0x00000003ff0c7424 */ /* 0x000fe400078e00ff */
[----:B------:R-:W-:-:S07]  /*198e0*/  IMAD.MOV.U32 R5, RZ, RZ, R14 ;  /* 0x000000ffff057224 */ /* 0x000fce00078e000e */
[----:B------:R-:W-:Y:S05]  /*198f0*/  WARPSYNC.COLLECTIVE R15, `(.L_x_2587) ;  /* 0x000000000f087348 */ /* 0x000fea0003c00000 */
[----:B------:R0:W1:Y:S02]  /*19900*/  SHFL.IDX P6, R14, R13, R12, R11 ;  /* 0x0000000c0d0e7389 */ /* 0x00006400000c000b */
[----:B01----:R-:W-:Y:S01]  /*19910*/  ENDCOLLECTIVE ;  /* 0x000000000000791b */ /* 0x003fe20003800000 */
.L_x_2587:
        /* <DEDUP_REMOVED lines=15> */
.L_x_2588:
[----:B------:R-:W-:Y:S02]  /*19a10*/  IMAD.MOV.U32 R13, RZ, RZ, R2 ;  /* 0x000000ffff0d7224 */ /* 0x000fe400078e0002 */
[----:B------:R-:W-:Y:S02]  /*19a20*/  IMAD.MOV.U32 R12, RZ, RZ, 0x4 ;  /* 0x00000004ff0c7424 */ /* 0x000fe400078e00ff */
[----:B------:R-:W-:-:S07]  /*19a30*/  IMAD.MOV.U32 R5, RZ, RZ, R14 ;  /* 0x000000ffff057224 */ /* 0x000fce00078e000e */
[----:B------:R-:W-:Y:S05]  /*19a40*/  WARPSYNC.COLLECTIVE R15, `(.L_x_2589) ;  /* 0x000000000f087348 */ /* 0x000fea0003c00000 */
[----:B------:R0:W1:Y:S02]  /*19a50*/  SHFL.IDX P6, R14, R13, R12, R11 ;  /* 0x0000000c0d0e7389 */ /* 0x00006400000c000b */
[----:B01----:R-:W-:Y:S01]  /*19a60*/  ENDCOLLECTIVE ;  /* 0x000000000000791b */ /* 0x003fe20003800000 */
.L_x_2589:
        /* <DEDUP_REMOVED lines=15> */
.L_x_2590:
[----:B------:R-:W-:Y:S02]  /*19b60*/  IMAD.MOV.U32 R13, RZ, RZ, R2 ;  /* 0x000000ffff0d7224 */ /* 0x000fe400078e0002 */
[----:B------:R-:W-:Y:S02]  /*19b70*/  IMAD.MOV.U32 R12, RZ, RZ, 0x5 ;  /* 0x00000005ff0c7424 */ /* 0x000fe400078e00ff */
[----:B------:R-:W-:-:S07]  /*19b80*/  IMAD.MOV.U32 R5, RZ, RZ, R14 ;  /* 0x000000ffff057224 */ /* 0x000fce00078e000e */
[----:B------:R-:W-:Y:S05]  /*19b90*/  WARPSYNC.COLLECTIVE R15, `(.L_x_2591) ;  /* 0x000000000f087348 */ /* 0x000fea0003c00000 */
[----:B------:R0:W1:Y:S02]  /*19ba0*/  SHFL.IDX P6, R14, R13, R12, R11 ;  /* 0x0000000c0d0e7389 */ /* 0x00006400000c000b */
[----:B01----:R-:W-:Y:S01]  /*19bb0*/  ENDCOLLECTIVE ;  /* 0x000000000000791b */ /* 0x003fe20003800000 */
.L_x_2591:
        /* <DEDUP_REMOVED lines=15> */
.L_x_2592:
[----:B------:R-:W-:Y:S02]  /*19cb0*/  IMAD.MOV.U32 R13, RZ, RZ, R2 ;  /* 0x000000ffff0d7224 */ /* 0x000fe400078e0002 */
[----:B------:R-:W-:Y:S02]  /*19cc0*/  IMAD.MOV.U32 R12, RZ, RZ, 0x6 ;  /* 0x00000006ff0c7424 */ /* 0x000fe400078e00ff */
[----:B------:R-:W-:-:S07]  /*19cd0*/  IMAD.MOV.U32 R5, RZ, RZ, R14 ;  /* 0x000000ffff057224 */ /* 0x000fce00078e000e */
[----:B------:R-:W-:Y:S05]  /*19ce0*/  WARPSYNC.COLLECTIVE R15, `(.L_x_2593) ;  /* 0x000000000f087348 */ /* 0x000fea0003c00000 */
[----:B------:R0:W1:Y:S02]  /*19cf0*/  SHFL.IDX P6, R14, R13, R12, R11 ;  /* 0x0000000c0d0e7389 */ /* 0x00006400000c000b */
[----:B01----:R-:W-:Y:S01]  /*19d00*/  ENDCOLLECTIVE ;  /* 0x000000000000791b */ /* 0x003fe20003800000 */
.L_x_2593:
        /* <DEDUP_REMOVED lines=13> */
.L_x_2594:
        /* <DEDUP_REMOVED lines=8> */
.L_x_2595:
        /* <DEDUP_REMOVED lines=13> */
.L_x_2596:
[----:B------:R-:W-:Y:S01]  /*19f30*/  IMAD.MOV.U32 R0, RZ, RZ, R14 ;  /* 0x000000ffff007224 */ /* 0x000fe200078e000e */
[----:B------:R-:W-:Y:S06]  /*19f40*/  BRA `(.L_x_2597) ;  /* 0xffffffb000747947 */ /* 0x000fec000383ffff */
.L_x_2481:
[----:B0-----:R0:W1:Y:S02]  /*19f50*/  SYNCS.PHASECHK.TRANS64.TRYWAIT P0, [R19+URZ+0x22820], R0 ;  /* 0x02282000130075a7 */ /* 0x001064000800017f */
[----:B-1----:R-:W-:Y:S05]  /*19f60*/  @!P0 NANOSLEEP.SYNCS 0x989680 ;  /* 0x009896800000895d */ /* 0x002fea0003900000 */
[----:B------:R-:W1:Y:S02]  /*19f70*/  @!P0 SYNCS.PHASECHK.TRANS64 P0, [R19+URZ+0x22820], R0 ;  /* 0x02282000130085a7 */ /* 0x000e64000800007f */
[----:B-1----:R-:W-:Y:S05]  /*19f80*/  @!P0 BRA `(.L_x_2481) ;  /* 0xfffffffc00f08947 */ /* 0x002fea000383ffff */
[----:B------:R-:W-:Y:S05]  /*19f90*/  BRA `(.L_x_2598) ;  /* 0xffffffb000d07947 */ /* 0x000fea000383ffff */
.L_x_2485:
[----:B0-----:R0:W1:Y:S02]  /*19fa0*/  SYNCS.PHASECHK.TRANS64.TRYWAIT P0, [R2+URZ+0x22860], R0 ;  /* 0x02286000020075a7 */ /* 0x001064000800017f */
[----:B-1----:R-:W-:Y:S05]  /*19fb0*/  @!P0 NANOSLEEP.SYNCS 0x989680 ;  /* 0x009896800000895d */ /* 0x002fea0003900000 */
[----:B------:R-:W1:Y:S02]  /*19fc0*/  @!P0 SYNCS.PHASECHK.TRANS64 P0, [R2+URZ+0x22860], R0 ;  /* 0x02286000020085a7 */ /* 0x000e64000800007f */
[----:B-1----:R-:W-:Y:S05]  /*19fd0*/  @!P0 BRA `(.L_x_2485) ;  /* 0xfffffffc00f08947 */ /* 0x002fea000383ffff */
[----:B------:R-:W-:Y:S05]  /*19fe0*/  BRA `(.L_x_2599) ;  /* 0xffffffb000f47947 */ /* 0x000fea000383ffff */
.L_x_2500:
[----:B--2---:R2:W3:Y:S02]  /*19ff0*/  SYNCS.PHASECHK.TRANS64.TRYWAIT P0, [R3+URZ+0x22840], R2 ;  /* 0x02284002030075a7 */ /* 0x0044e4000800017f */
[----:B---3--:R-:W-:Y:S05]  /*1a000*/  @!P0 NANOSLEEP.SYNCS 0x989680 ;  /* 0x009896800000895d */ /* 0x008fea0003900000 */
[----:B------:R-:W3:Y:S02]  /*1a010*/  @!P0 SYNCS.PHASECHK.TRANS64 P0, [R3+URZ+0x22840], R2 ;  /* 0x02284002030085a7 */ /* 0x000ee4000800007f */
[----:B---3--:R-:W-:Y:S05]  /*1a020*/  @!P0 BRA `(.L_x_2500) ;  /* 0xfffffffc00f08947 */ /* 0x008fea000383ffff */
[----:B------:R-:W-:Y:S05]  /*1a030*/  BRA `(.L_x_2600) ;  /* 0xffffffbc00347947 */ /* 0x000fea000383ffff */
.L_x_2505:
[----:B0-----:R0:W1:Y:S02]  /*1a040*/  SYNCS.PHASECHK.TRANS64.TRYWAIT P0, [R3+URZ+0x22860], R2 ;  /* 0x02286002030075a7 */ /* 0x001064000800017f */
[----:B-1----:R-:W-:Y:S05]  /*1a050*/  @!P0 NANOSLEEP.SYNCS 0x989680 ;  /* 0x009896800000895d */ /* 0x002fea0003900000 */
[----:B------:R-:W1:Y:S02]  /*1a060*/  @!P0 SYNCS.PHASECHK.TRANS64 P0, [R3+URZ+0x22860], R2 ;  /* 0x02286002030085a7 */ /* 0x000e64000800007f */
[----:B-1----:R-:W-:Y:S05]  /*1a070*/  @!P0 BRA `(.L_x_2505) ;  /* 0xfffffffc00f08947 */ /* 0x002fea000383ffff */
[----:B------:R-:W-:Y:S05]  /*1a080*/  BRA `(.L_x_2601) ;  /* 0xffffffbc00b47947 */ /* 0x000fea000383ffff */
.L_x_2516:
[----:B-1----:R1:W2:Y:S02]  /*1a090*/  SYNCS.PHASECHK.TRANS64.TRYWAIT P0, [R4+URZ+0x22840], R2 ;  /* 0x02284002040075a7 */ /* 0x0022a4000800017f */
[----:B--2---:R-:W-:Y:S05]  /*1a0a0*/  @!P0 NANOSLEEP.SYNCS 0x989680 ;  /* 0x009896800000895d */ /* 0x004fea0003900000 */
[----:B------:R-:W2:Y:S02]  /*1a0b0*/  @!P0 SYNCS.PHASECHK.TRANS64 P0, [R4+URZ+0x22840], R2 ;  /* 0x02284002040085a7 */ /* 0x000ea4000800007f */
[----:B--2---:R-:W-:Y:S05]  /*1a0c0*/  @!P0 BRA `(.L_x_2516) ;  /* 0xfffffffc00f08947 */ /* 0x004fea000383ffff */
[----:B------:R-:W-:Y:S05]  /*1a0d0*/  BRA `(.L_x_2602) ;  /* 0xffffffc400a07947 */ /* 0x000fea000383ffff */
.L_x_2521:
[----:B0-----:R0:W2:Y:S02]  /*1a0e0*/  SYNCS.PHASECHK.TRANS64.TRYWAIT P0, [R4+URZ+0x22860], R2 ;  /* 0x02286002040075a7 */ /* 0x0010a4000800017f */
[----:B--2---:R-:W-:Y:S05]  /*1a0f0*/  @!P0 NANOSLEEP.SYNCS 0x989680 ;  /* 0x009896800000895d */ /* 0x004fea0003900000 */
[----:B------:R-:W2:Y:S02]  /*1a100*/  @!P0 SYNCS.PHASECHK.TRANS64 P0, [R4+URZ+0x22860], R2 ;  /* 0x02286002040085a7 */ /* 0x000ea4000800007f */
[----:B--2---:R-:W-:Y:S05]  /*1a110*/  @!P0 BRA `(.L_x_2521) ;  /* 0xfffffffc00f08947 */ /* 0x004fea000383ffff */
[----:B------:R-:W-:Y:S05]  /*1a120*/  BRA `(.L_x_2603) ;  /* 0xffffffc8001c7947 */ /* 0x000fea000383ffff */
.L_x_2532:
[----:B-1----:R1:W2:Y:S02]  /*1a130*/  SYNCS.PHASECHK.TRANS64.TRYWAIT P0, [R2+URZ+0x22840], R3 ;  /* 0x02284003020075a7 */ /* 0x0022a4000800017f */
[----:B--2---:R-:W-:Y:S05]  /*1a140*/  @!P0 NANOSLEEP.SYNCS 0x989680 ;  /* 0x009896800000895d */ /* 0x004fea0003900000 */
[----:B------:R-:W2:Y:S02]  /*1a150*/  @!P0 SYNCS.PHASECHK.TRANS64 P0, [R2+URZ+0x22840], R3 ;  /* 0x02284003020085a7 */ /* 0x000ea4000800007f */
[----:B--2---:R-:W-:Y:S05]  /*1a160*/  @!P0 BRA `(.L_x_2532) ;  /* 0xfffffffc00f08947 */ /* 0x004fea000383ffff */
[----:B------:R-:W-:Y:S05]  /*1a170*/  BRA `(.L_x_2604) ;  /* 0xffffffcc00ec7947 */ /* 0x000fea000383ffff */
.L_x_2537:
[----:B--2---:R2:W3:Y:S02]  /*1a180*/  SYNCS.PHASECHK.TRANS64.TRYWAIT P0, [R2+URZ+0x22860], R3 ;  /* 0x02286003020075a7 */ /* 0x0044e4000800017f */
[----:B---3--:R-:W-:Y:S05]  /*1a190*/  @!P0 NANOSLEEP.SYNCS 0x989680 ;  /* 0x009896800000895d */ /* 0x008fea0003900000 */
[----:B------:R-:W3:Y:S02]  /*1a1a0*/  @!P0 SYNCS.PHASECHK.TRANS64 P0, [R2+URZ+0x22860], R3 ;  /* 0x02286003020085a7 */ /* 0x000ee4000800007f */
[----:B---3--:R-:W-:Y:S05]  /*1a1b0*/  @!P0 BRA `(.L_x_2537) ;  /* 0xfffffffc00f08947 */ /* 0x008fea000383ffff */
[----:B------:R-:W-:Y:S05]  /*1a1c0*/  BRA `(.L_x_2605) ;  /* 0xffffffd0006c7947 */ /* 0x000fea000383ffff */
.L_x_2549:
[----:B-1----:R-:W5:Y:S01]  /*1a1d0*/  LDL R3, [R1] ;  /* 0x0000000001037983 */ /* 0x002f620000100800 */
[----:B------:R-:W-:Y:S01]  /*1a1e0*/  BSSY B0, `(.L_x_2606) ;  /* 0x0000008000007945 */ /* 0x000fe20003800000 */
[----:B------:R-:W-:Y:S02]  /*1a1f0*/  IMAD.MOV.U32 R12, RZ, RZ, RZ ;  /* 0x000000ffff0c7224 */ /* 0x000fe400078e00ff */
[----:B------:R-:W-:Y:S02]  /*1a200*/  IMAD.MOV.U32 R11, RZ, RZ, 0x1f ;  /* 0x0000001fff0b7424 */ /* 0x000fe400078e00ff */
[----:B------:R-:W-:Y:S02]  /*1a210*/  IMAD.MOV.U32 R15, RZ, RZ, -0x1 ;  /* 0xffffffffff0f7424 */ /* 0x000fe400078e00ff */
[----:B-----5:R-:W-:-:S07]  /*1a220*/  IMAD.MOV.U32 R13, RZ, RZ, R3 ;  /* 0x000000ffff0d7224 */ /* 0x020fce00078e0003 */
[----:B0-234-:R-:W-:Y:S05]  /*1a230*/  WARPSYNC.COLLECTIVE R15, `(.L_x_2607) ;  /* 0x000000000f087348 */ /* 0x01dfea0003c00000 */
[----:B------:R1:W0:Y:S02]  /*1a240*/  SHFL.IDX P6, R14, R13, R12, R11 ;  /* 0x0000000c0d0e7389 */ /* 0x00022400000c000b */
[----:B01234-:R-:W-:Y:S01]  /*1a250*/  ENDCOLLECTIVE ;  /* 0x000000000000791b */ /* 0x01ffe20003800000 */
.L_x_2607:
[----:B------:R-:W-:Y:S05]  /*1a260*/  BSYNC B0 ;  /* 0x0000000000007941 */ /* 0x000fea0003800000 */
.L_x_2606:
        /* <DEDUP_REMOVED lines=9> */
.L_x_2608:
        /* <DEDUP_REMOVED lines=26> */
.L_x_2609:
[----:B------:R-:W-:Y:S01]  /*1a4a0*/  IMAD.MOV.U32 R12, RZ, RZ, 0x2 ;  /* 0x00000002ff0c7424 */ /* 0x000fe200078e00ff */
[----:B------:R-:W-:-:S05]  /*1a4b0*/  SEL R3, R14, RZ, P1 ;  /* 0x000000ff0e037207 */ /* 0x000fca0000800000 */
[----:B------:R-:W-:-:S04]  /*1a4c0*/  IMAD.IADD R2, R2, 0x1, R3 ;  /* 0x0000000102027824 */ /* 0x000fc800078e0203 */
[----:B------:R-:W-:-:S07]  /*1a4d0*/  IMAD.MOV.U32 R13, RZ, RZ, R2 ;  /* 0x000000ffff0d7224 */ /* 0x000fce00078e0002 */
[----:B------:R-:W-:Y:S05]  /*1a4e0*/  WARPSYNC.COLLECTIVE R15, `(.L_x_2610) ;  /* 0x000000000f087348 */ /* 0x000fea0003c00000 */
[----:B------:R0:W1:Y:S02]  /*1a4f0*/  SHFL.UP P6, R14, R13, R12, R11 ;  /* 0x0400000c0d0e7389 */ /* 0x00006400000c000b */
[----:B01----:R-:W-:Y:S01]  /*1a500*/  ENDCOLLECTIVE ;  /* 0x000000000000791b */ /* 0x003fe20003800000 */
.L_x_2610:
[----:B------:R-:W-:Y:S01]  /*1a510*/  IMAD.MOV.U32 R12, RZ, RZ, 0x4 ;  /* 0x00000004ff0c7424 */ /* 0x000fe200078e00ff */
[----:B------:R-:W-:-:S05]  /*1a520*/  SEL R3, R14, RZ, P2 ;  /* 0x000000ff0e037207 */ /* 0x000fca0001000000 */
[----:B------:R-:W-:-:S04]  /*1a530*/  IMAD.IADD R2, R2, 0x1, R3 ;  /* 0x0000000102027824 */ /* 0x000fc800078e0203 */
[----:B------:R-:W-:-:S07]  /*1a540*/  IMAD.MOV.U32 R13, RZ, RZ, R2 ;  /* 0x000000ffff0d7224 */ /* 0x000fce00078e0002 */
[----:B------:R-:W-:Y:S05]  /*1a550*/  WARPSYNC.COLLECTIVE R15, `(.L_x_2611) ;  /* 0x000000000f087348 */ /* 0x000fea0003c00000 */
[----:B------:R0:W1:Y:S02]  /*1a560*/  SHFL.UP P6, R14, R13, R12, R11 ;  /* 0x0400000c0d0e7389 */ /* 0x00006400000c000b */
[----:B01----:R-:W-:Y:S01]  /*1a570*/  ENDCOLLECTIVE ;  /* 0x000000000000791b */ /* 0x003fe20003800000 */
.L_x_2611:
[----:B------:R-:W-:Y:S01]  /*1a580*/  IMAD.MOV.U32 R12, RZ, RZ, 0x8 ;  /* 0x00000008ff0c7424 */ /* 0x000fe200078e00ff */
[----:B------:R-:W-:-:S05]  /*1a590*/  SEL R3, R14, RZ, P3 ;  /* 0x000000ff0e037207 */ /* 0x000fca0001800000 */
[----:B------:R-:W-:-:S04]  /*1a5a0*/  IMAD.IADD R2, R2, 0x1, R3 ;  /* 0x0000000102027824 */ /* 0x000fc800078e0203 */
[----:B------:R-:W-:-:S07]  /*1a5b0*/  IMAD.MOV.U32 R13, RZ, RZ, R2 ;  /* 0x000000ffff0d7224 */ /* 0x000fce00078e0002 */
[----:B------:R-:W-:Y:S05]  /*1a5c0*/  WARPSYNC.COLLECTIVE R15, `(.L_x_2612) ;  /* 0x000000000f087348 */ /* 0x000fea0003c00000 */
[----:B------:R0:W1:Y:S02]  /*1a5d0*/  SHFL.UP P6, R14, R13, R12, R11 ;  /* 0x0400000c0d0e7389 */ /* 0x00006400000c000b */
[----:B01----:R-:W-:Y:S01]  /*1a5e0*/  ENDCOLLECTIVE ;  /* 0x000000000000791b */ /* 0x003fe20003800000 */
.L_x_2612:
[----:B------:R-:W-:Y:S01]  /*1a5f0*/  IMAD.MOV.U32 R12, RZ, RZ, 0x10 ;  /* 0x00000010ff0c7424 */ /* 0x000fe200078e00ff */
[----:B------:R-:W-:-:S05]  /*1a600*/  SEL R3, R14, RZ, P4 ;  /* 0x000000ff0e037207 */ /* 0x000fca0002000000 */
[----:B------:R-:W-:-:S04]  /*1a610*/  IMAD.IADD R2, R2, 0x1, R3 ;  /* 0x0000000102027824 */ /* 0x000fc800078e0203 */
[----:B------:R-:W-:-:S07]  /*1a620*/  IMAD.MOV.U32 R13, RZ, RZ, R2 ;  /* 0x000000ffff0d7224 */ /* 0x000fce00078e0002 */
[----:B------:R-:W-:Y:S05]  /*1a630*/  WARPSYNC.COLLECTIVE R15, `(.L_x_2613) ;  /* 0x000000000f087348 */ /* 0x000fea0003c00000 */
[----:B------:R0:W1:Y:S02]  /*1a640*/  SHFL.UP P6, R14, R13, R12, R11 ;  /* 0x0400000c0d0e7389 */ /* 0x00006400000c000b */
[----:B01----:R-:W-:Y:S01]  /*1a650*/  ENDCOLLECTIVE ;  /* 0x000000000000791b */ /* 0x003fe20003800000 */
.L_x_2613:
        /* <DEDUP_REMOVED lines=8> */
.L_x_2614:
[----:B------:R-:W-:Y:S05]  /*1a6e0*/  BRA `(.L_x_2615) ;  /* 0xffffffd400d47947 */ /* 0x000fea000383ffff */
.L_x_2552:
        /* <DEDUP_REMOVED lines=8> */
.L_x_2617:
[----:B------:R-:W-:Y:S05]  /*1a770*/  BSYNC B0 ;  /* 0x0000000000007941 */ /* 0x000fea0003800000 */
.L_x_2616:
        /* <DEDUP_REMOVED lines=9> */
.L_x_2618:
[----:B------:R-:W-:Y:S01]  /*1a810*/  IMAD.MOV.U32 R12, RZ, RZ, 0x4 ;  /* 0x00000004ff0c7424 */ /* 0x000fe200078e00ff */
[----:B------:R-:W-:-:S05]  /*1a820*/  SEL R3, R14, RZ, P2 ;  /* 0x000000ff0e037207 */ /* 0x000fca0001000000 */
[----:B------:R-:W-:-:S04]  /*1a830*/  IMAD.IADD R2, R2, 0x1, R3 ;  /* 0x0000000102027824 */ /* 0x000fc800078e0203 */
[----:B------:R-:W-:-:S07]  /*1a840*/  IMAD.MOV.U32 R13, RZ, RZ, R2 ;  /* 0x000000ffff0d7224 */ /* 0x000fce00078e0002 */
[----:B------:R-:W-:Y:S05]  /*1a850*/  WARPSYNC.COLLECTIVE R15, `(.L_x_2619) ;  /* 0x000000000f087348 */ /* 0x000fea0003c00000 */
[----:B------:R0:W1:Y:S02]  /*1a860*/  SHFL.UP P6, R14, R13, R12, R11 ;  /* 0x0400000c0d0e7389 */ /* 0x00006400000c000b */
[----:B01----:R-:W-:Y:S01]  /*1a870*/  ENDCOLLECTIVE ;  /* 0x000000000000791b */ /* 0x003fe20003800000 */
.L_x_2619:
[----:B------:R-:W-:Y:S01]  /*1a880*/  IMAD.MOV.U32 R12, RZ, RZ, 0x8 ;  /* 0x00000008ff0c7424 */ /* 0x000fe200078e00ff */
[----:B------:R-:W-:-:S05]  /*1a890*/  SEL R3, R14, RZ, P3 ;  /* 0x000000ff0e037207 */ /* 0x000fca0001800000 */
[----:B------:R-:W-:-:S04]  /*1a8a0*/  IMAD.IADD R2, R2, 0x1, R3 ;  /* 0x0000000102027824 */ /* 0x000fc800078e0203 */
[----:B------:R-:W-:-:S07]  /*1a8b0*/  IMAD.MOV.U32 R13, RZ, RZ, R2 ;  /* 0x000000ffff0d7224 */ /* 0x000fce00078e0002 */
[----:B------:R-:W-:Y:S05]  /*1a8c0*/  WARPSYNC.COLLECTIVE R15, `(.L_x_2620) ;  /* 0x000000000f087348 */ /* 0x000fea0003c00000 */
[----:B------:R0:W1:Y:S02]  /*1a8d0*/  SHFL.UP P6, R14, R13, R12, R11 ;  /* 0x0400000c0d0e7389 */ /* 0x00006400000c000b */
[----:B01----:R-:W-:Y:S01]  /*1a8e0*/  ENDCOLLECTIVE ;  /* 0x000000000000791b */ /* 0x003fe20003800000 */
.L_x_2620:
[----:B------:R-:W-:Y:S01]  /*1a8f0*/  IMAD.MOV.U32 R12, RZ, RZ, 0x10 ;  /* 0x00000010ff0c7424 */ /* 0x000fe200078e00ff */
[----:B------:R-:W-:-:S05]  /*1a900*/  SEL R3, R14, RZ, P4 ;  /* 0x000000ff0e037207 */ /* 0x000fca0002000000 */
[----:B------:R-:W-:-:S04]  /*1a910*/  IMAD.IADD R2, R2, 0x1, R3 ;  /* 0x0000000102027824 */ /* 0x000fc800078e0203 */
[----:B------:R-:W-:-:S07]  /*1a920*/  IMAD.MOV.U32 R13, RZ, RZ, R2 ;  /* 0x000000ffff0d7224 */ /* 0x000fce00078e0002 */
[----:B------:R-:W-:Y:S05]  /*1a930*/  WARPSYNC.COLLECTIVE R15, `(.L_x_2621) ;  /* 0x000000000f087348 */ /* 0x000fea0003c00000 */
[----:B------:R0:W1:Y:S02]  /*1a940*/  SHFL.UP P6, R14, R13, R12, R11 ;  /* 0x0400000c0d0e7389 */ /* 0x00006400000c000b */
[----:B01----:R-:W-:Y:S01]  /*1a950*/  ENDCOLLECTIVE ;  /* 0x000000000000791b */ /* 0x003fe20003800000 */
.L_x_2621:
        /* <DEDUP_REMOVED lines=8> */
.L_x_2622:
[----:B------:R-:W-:Y:S05]  /*1a9e0*/  BRA `(.L_x_2623) ;  /* 0xffffffd400c07947 */ /* 0x000fea000383ffff */
.L_x_2554:
[----:B------:R-:W-:Y:S01]  /*1a9f0*/  BSSY B0, `(.L_x_2624) ;  /* 0x0000006000007945 */ /* 0x000fe20003800000 */
[----:B------:R-:W-:Y:S01]  /*1aa00*/  PLOP3.LUT P6, PT, P6, PT, PT, 0x8, 0x0 ;  /* 0x000000000000781c */ /* 0x000fe200037ce170 */
[----:B------:R-:W-:-:S12]  /*1aa10*/  IMAD.MOV.U32 R15, RZ, RZ, -0x1 ;  /* 0xffffffffff0f7424 */ /* 0x000fd800078e00ff */
[----:B0-----:R-:W-:Y:S05]  /*1aa20*/  WARPSYNC.COLLECTIVE R15, `(.L_x_2625) ;  /* 0x000000000f087348 */ /* 0x001fea0003c00000 */
[----:B------:R-:W-:Y:S01]  /*1aa30*/  VOTE.ANY R14, PT, P6 ;  /* 0x00000000000e7806 */ /* 0x000fe200030e0100 */
[----:B0-----:R-:W-:Y:S06]  /*1aa40*/  ENDCOLLECTIVE ;  /* 0x000000000000791b */ /* 0x001fec0003800000 */
.L_x_2625:
[----:B------:R-:W-:Y:S05]  /*1aa50*/  BSYNC B0 ;  /* 0x0000000000007941 */ /* 0x000fea0003800000 */
.L_x_2624:
[----:B------:R0:W5:Y:S01]  /*1aa60*/  LDL.LU R16, [R1+0xc] ;  /* 0x00000c0001107983 */ /* 0x0001620000300800 */
[----:B------:R-:W-:Y:S02]  /*1aa70*/  IMAD.MOV.U32 R3, RZ, RZ, R14 ;  /* 0x000000ffff037224 */ /* 0x000fe400078e000e */
[----:B------:R-:W-:Y:S02]  /*1aa80*/  IMAD.MOV.U32 R13, RZ, RZ, R5 ;  /* 0x000000ffff0d7224 */ /* 0x000fe400078e0005 */
[----:B------:R-:W1:Y:S01]  /*1aa90*/  POPC R9, R3 ;  /* 0x0000000300097309 */ /* 0x000e620000000000 */
[----:B------:R-:W-:Y:S02]  /*1aaa0*/  IMAD.MOV.U32 R11, RZ, RZ, 0x1f ;  /* 0x0000001fff0b7424 */ /* 0x000fe400078e00ff */
[----:B------:R-:W-:Y:S02]  /*1aab0*/  IMAD.MOV.U32 R15, RZ, RZ, -0x1 ;  /* 0xffffffffff0f7424 */ /* 0x000fe400078e00ff */
[----:B01----:R-:W-:-:S07]  /*1aac0*/  IMAD.MOV.U32 R12, RZ, RZ, R9 ;  /* 0x000000ffff0c7224 */ /* 0x003fce00078e0009 */
[----:B-----5:R-:W-:Y:S05]  /*1aad0*/  WARPSYNC.COLLECTIVE R15, `(.L_x_2626) ;  /* 0x000000000f087348 */ /* 0x020fea0003c00000 */
[----:B------:R0:W1:Y:S02]  /*1aae0*/  SHFL.IDX P6, R14, R13, R12, R11 ;  /* 0x0000000c0d0e7389 */ /* 0x00006400000c000b */
[----:B01---5:R-:W-:Y:S01]  /*1aaf0*/  ENDCOLLECTIVE ;  /* 0x000000000000791b */ /* 0x023fe20003800000 */
.L_x_2626:
[----:B------:R-:W-:Y:S02]  /*1ab00*/  IMAD.MOV.U32 R13, RZ, RZ, R6 ;  /* 0x000000ffff0d7224 */ /* 0x000fe400078e0006 */
[----:B------:R-:W-:-:S07]  /*1ab10*/  IMAD.MOV.U32 R4, RZ, RZ, R14 ;  /* 0x000000ffff047224 */ /* 0x000fce00078e000e */
[----:B------:R-:W-:Y:S05]  /*1ab20*/  WARPSYNC.COLLECTIVE R15, `(.L_x_2627) ;  /* 0x000000000f087348 */ /* 0x000fea0003c00000 */
[----:B------:R0:W1:Y:S02]  /*1ab30*/  SHFL.IDX P6, R14, R13, R12, R11 ;  /* 0x0000000c0d0e7389 */ /* 0x00006400000c000b */
[----:B01----:R-:W-:Y:S01]  /*1ab40*/  ENDCOLLECTIVE ;  /* 0x000000000000791b */ /* 0x003fe20003800000 */
.L_x_2627:
[----:B------:R-:W-:Y:S02]  /*1ab50*/  IMAD.MOV.U32 R6, RZ, RZ, R14 ;  /* 0x000000ffff067224 */ /* 0x000fe400078e000e */
[----:B------:R-:W-:-:S05]  /*1ab60*/  IMAD.IADD R5, R9, 0x1, R16 ;  /* 0x0000000109057824 */ /* 0x000fca00078e0210 */
[----:B------:R0:W-:Y:S01]  /*1ab70*/  STL [R1+0xc], R5 ;  /* 0x00000c0501007387 */ /* 0x0001e20000100800 */
[----:B------:R-:W-:Y:S05]  /*1ab80*/  BRA `(.L_x_2628) ;  /* 0xffffffd400a07947 */ /* 0x000fea000383ffff */
.L_x_2556:
[----:B------:R-:W-:Y:S01]  /*1ab90*/  BSSY B0, `(.L_x_2629) ;  /* 0x0000007000007945 */ /* 0x000fe20003800000 */
[----:B------:R-:W-:Y:S02]  /*1aba0*/  IMAD.MOV.U32 R13, RZ, RZ, R2 ;  /* 0x000000ffff0d7224 */ /* 0x000fe400078e0002 */
[----:B------:R-:W-:Y:S02]  /*1abb0*/  IMAD.MOV.U32 R11, RZ, RZ, 0x1f ;  /* 0x0000001fff0b7424 */ /* 0x000fe400078e00ff */
[----:B------:R-:W-:-:S07]  /*1abc0*/  IMAD.MOV.U32 R15, RZ, RZ, -0x1 ;  /* 0xffffffffff0f7424 */ /* 0x000fce00078e00ff */
[----:B0--3--:R-:W-:Y:S05]  /*1abd0*/  WARPSYNC.COLLECTIVE R15, `(.L_x_2630) ;  /* 0x000000000f087348 */ /* 0x009fea0003c00000 */
[----:B------:R1:W2:Y:S02]  /*1abe0*/  SHFL.IDX P6, R14, R13, R12, R11 ;  /* 0x0000000c0d0e7389 */ /* 0x0002a400000c000b */
[----:B0123--:R-:W-:Y:S01]  /*1abf0*/  ENDCOLLECTIVE ;  /* 0x000000000000791b */ /* 0x00ffe20003800000 */
.L_x_2630:
[----:B------:R-:W-:Y:S05]  /*1ac00*/  BSYNC B0 ;  /* 0x0000000000007941 */ /* 0x000fea0003800000 */
.L_x_2629:
[----:B------:R-:W-:Y:S01]  /*1ac10*/  IMAD.MOV.U32 R8, RZ, RZ, R14 ;  /* 0x000000ffff087224 */ /* 0x000fe200078e000e */
[----:B------:R-:W-:Y:S06]  /*1ac20*/  BRA `(.L_x_2555) ;  /* 0xffffffd400907947 */ /* 0x000fec000383ffff */
.L_x_2562:
[----:B0-----:R0:W1:Y:S02]  /*1ac30*/  SYNCS.PHASECHK.TRANS64.TRYWAIT P0, [R0+URZ+0x22820], R3 ;  /* 0x02282003000075a7 */ /* 0x001064000800017f */
[----:B-1----:R-:W-:Y:S05]  /*1ac40*/  @!P0 NANOSLEEP.SYNCS 0x989680 ;  /* 0x009896800000895d */ /* 0x002fea0003900000 */
[----:B------:R-:W1:Y:S02]  /*1ac50*/  @!P0 SYNCS.PHASECHK.TRANS64 P0, [R0+URZ+0x22820], R3 ;  /* 0x02282003000085a7 */ /* 0x000e64000800007f */
[----:B-1----:R-:W-:Y:S05]  /*1ac60*/  @!P0 BRA `(.L_x_2562) ;  /* 0xfffffffc00f08947 */ /* 0x002fea000383ffff */
[----:B------:R-:W-:Y:S05]  /*1ac70*/  BRA `(.L_x_2631) ;  /* 0xffffffe0002c7947 */ /* 0x000fea000383ffff */
.L_x_2563:
[----:B------:R-:W1:Y:S01]  /*1ac80*/  S2R R2, SR_TID.X ;  /* 0x0000000000027919 */ /* 0x000e620000002100 */
[----:B------:R-:W-:Y:S01]  /*1ac90*/  BSSY B0, `(.L_x_2632) ;  /* 0x000000a000007945 */ /* 0x000fe20003800000 */
[----:B------:R-:W-:Y:S02]  /*1aca0*/  IMAD.MOV.U32 R12, RZ, RZ, RZ ;  /* 0x000000ffff0c7224 */ /* 0x000fe400078e00ff */
[----:B---3--:R-:W-:Y:S02]  /*1acb0*/  IMAD.MOV.U32 R11, RZ, RZ, 0x1f ;  /* 0x0000001fff0b7424 */ /* 0x008fe400078e00ff */
[----:B------:R-:W-:Y:S01]  /*1acc0*/  IMAD.MOV.U32 R15, RZ, RZ, -0x1 ;  /* 0xffffffffff0f7424 */ /* 0x000fe200078e00ff */
[----:B-1----:R-:W-:-:S04]  /*1acd0*/  SHF.R.U32.HI R2, RZ, 0x5, R2 ;  /* 0x00000005ff027819 */ /* 0x002fc80000011602 */
[----:B------:R-:W-:-:S05]  /*1ace0*/  LOP3.LUT R2, R2, 0x3, RZ, 0xc0, !PT ;  /* 0x0000000302027812 */ /* 0x000fca00078ec0ff */
[----:B------:R-:W-:-:S07]  /*1acf0*/  IMAD.MOV.U32 R13, RZ, RZ, R2 ;  /* 0x000000ffff0d7224 */ /* 0x000fce00078e0002 */
[----:B0-----:R-:W-:Y:S05]  /*1ad00*/  WARPSYNC.COLLECTIVE R15, `(.L_x_2633) ;  /* 0x000000000f087348 */ /* 0x001fea0003c00000 */
[----:B------:R1:W2:Y:S02]  /*1ad10*/  SHFL.IDX P6, R14, R13, R12, R11 ;  /* 0x0000000c0d0e7389 */ /* 0x0002a400000c000b */
[----:B012---:R-:W-:Y:S01]  /*1ad20*/  ENDCOLLECTIVE ;  /* 0x000000000000791b */ /* 0x007fe20003800000 */
.L_x_2633:
[----:B------:R-:W-:Y:S05]  /*1ad30*/  BSYNC B0 ;  /* 0x0000000000007941 */ /* 0x000fea0003800000 */
.L_x_2632:
[----:B------:R-:W-:Y:S05]  /*1ad40*/  BRA `(.L_x_2634) ;  /* 0xffffffe000147947 */ /* 0x000fea000383ffff */
.L_x_2566:
[----:B------:R-:W-:Y:S01]  /*1ad50*/  BSSY B1, `(.L_x_2635) ;  /* 0x0000006000017945 */ /* 0x000fe20003800000 */
[----:B------:R-:W-:-:S07]  /*1ad60*/  IMAD.MOV.U32 R15, RZ, RZ, -0x1 ;  /* 0xffffffffff0f7424 */ /* 0x000fce00078e00ff */
[----:B01-3--:R-:W-:Y:S05]  /*1ad70*/  WARPSYNC.COLLECTIVE R15, `(.L_x_2636) ;  /* 0x000000000f0c7348 */ /* 0x00bfea0003c00000 */
[----:B------:R-:W-:Y:S02]  /*1ad80*/  ELECT P6, UR62, PT ;  /* 0x00000000003e782f */ /* 0x000fe400038c0000 */
[----:B------:R-:W-:Y:S01]  /*1ad90*/  MOV R14, UR62 ;  /* 0x0000003e000e7c02 */ /* 0x000fe20008000f00 */
[----:B01-3--:R-:W-:Y:S10]  /*1ada0*/  ENDCOLLECTIVE ;  /* 0x000000000000791b */ /* 0x00bff40003800000 */
.L_x_2636:
[----:B------:R-:W-:Y:S05]  /*1adb0*/  BSYNC B1 ;  /* 0x0000000000017941 */ /* 0x000fea0003800000 */
.L_x_2635:
[----:B------:R-:W-:Y:S05]  /*1adc0*/  BRA `(.L_x_2637) ;  /* 0xffffffe0000c7947 */ /* 0x000fea000383ffff */
.L_x_2568:
[----:B0-----:R0:W1:Y:S02]  /*1add0*/  SYNCS.PHASECHK.TRANS64.TRYWAIT P0, [R6+URZ], R5 ;  /* 0x00000005060075a7 */ /* 0x001064000800017f */
[----:B-1----:R-:W-:Y:S05]  /*1ade0*/  @!P0 NANOSLEEP.SYNCS 0x989680 ;  /* 0x009896800000895d */ /* 0x002fea0003900000 */
[----:B------:R-:W1:Y:S02]  /*1adf0*/  @!P0 SYNCS.PHASECHK.TRANS64 P0, [R6+URZ], R5 ;  /* 0x00000005060085a7 */ /* 0x000e64000800007f */
[----:B-1----:R-:W-:Y:S05]  /*1ae00*/  @!P0 BRA `(.L_x_2568) ;  /* 0xfffffffc00f08947 */ /* 0x002fea000383ffff */
[----:B------:R-:W-:Y:S05]  /*1ae10*/  BRA `(.L_x_2638) ;  /* 0xffffffe000487947 */ /* 0x000fea000383ffff */
.L_x_2569:
[----:B-1----:R1:W2:Y:S02]  /*1ae20*/  SYNCS.PHASECHK.TRANS64.TRYWAIT P0, [R7+URZ], R2 ;  /* 0x00000002070075a7 */ /* 0x0022a4000800017f */
[----:B--2---:R-:W-:Y:S05]  /*1ae30*/  @!P0 NANOSLEEP.SYNCS 0x989680 ;  /* 0x009896800000895d */ /* 0x004fea0003900000 */
[----:B------:R-:W2:Y:S02]  /*1ae40*/  @!P0 SYNCS.PHASECHK.TRANS64 P0, [R7+URZ], R2 ;  /* 0x00000002070085a7 */ /* 0x000ea4000800007f */
[----:B--2---:R-:W-:Y:S05]  /*1ae50*/  @!P0 BRA `(.L_x_2569) ;  /* 0xfffffffc00f08947 */ /* 0x004fea000383ffff */
[----:B------:R-:W-:Y:S05]  /*1ae60*/  BRA `(.L_x_2639) ;  /* 0xffffffe0003c7947 */ /* 0x000fea000383ffff */
.L_x_2571:
[----:B--2---:R2:W4:Y:S02]  /*1ae70*/  SYNCS.PHASECHK.TRANS64.TRYWAIT P0, [R4+URZ], R5 ;  /* 0x00000005040075a7 */ /* 0x004524000800017f */
[----:B----4-:R-:W-:Y:S05]  /*1ae80*/  @!P0 NANOSLEEP.SYNCS 0x989680 ;  /* 0x009896800000895d */ /* 0x010fea0003900000 */
[----:B------:R-:W4:Y:S02]  /*1ae90*/  @!P0 SYNCS.PHASECHK.TRANS64 P0, [R4+URZ], R5 ;  /* 0x00000005040085a7 */ /* 0x000f24000800007f */
[----:B----4-:R-:W-:Y:S05]  /*1aea0*/  @!P0 BRA `(.L_x_2571) ;  /* 0xfffffffc00f08947 */ /* 0x010fea000383ffff */
[----:B------:R-:W-:Y:S05]  /*1aeb0*/  BRA `(.L_x_2640) ;  /* 0xffffffe000447947 */ /* 0x000fea000383ffff */
.L_x_2641:
        /* <DEDUP_REMOVED lines=12> */
.L_x_6137:


//--------------------- .text._ZN7cutlass13device_kernelIN5flash11enable_sm90INS1_16FlashAttnFwdSm90INS1_25CollectiveMainloopFwdSm90ILi2EN4cute5tupleIJNS5_1CILi1EEES8_S8_EEENS6_IJNS7_ILi128EEENS7_ILi96EEENS7_ILi64EEEEEELi256ENS_6half_tEfNS_4arch4Sm90ELb0ELb1ELb0ELb1ELb0ELb1ELb0ELb1ELb0ELb1ELb1ELb0EEENS1_21CollectiveEpilogueFwdINS6_IJSA_NS7_ILi256EEESB_EEES9_SE_SG_Li256ELb1ELb1ELb1ELb0EEENS1_36VarlenDynamicPersistentTileSchedulerILi128ELi96ELi256ELi128ELb1ELb1ELb1ELb1ELb0ELb1EEEEEEEEEvNT_6ParamsE --------------------------
	.section	.text._ZN7cutlass13device_kernelIN5flash11enable_sm90INS1_16FlashAttnFwdSm90INS1_25CollectiveMainloopFwdSm90ILi2EN4cute5tupleIJNS5_1CILi1EEES8_S8_EEENS6_IJNS7_ILi128EEENS7_ILi96EEENS7_ILi64EEEEEELi256ENS_6half_tEfNS_4arch4Sm90ELb0ELb1ELb0ELb1ELb0ELb1ELb0ELb1ELb0ELb1ELb1ELb0EEENS1_21CollectiveEpilogueFwdINS6_IJSA_NS7_ILi256EEESB_EEES9_SE_SG_Li256ELb1ELb1ELb1ELb0EEENS1_36VarlenDynamicPersistentTileSchedulerILi128ELi96ELi256ELi128ELb1ELb1ELb1ELb1ELb0ELb1EEEEEEEEEvNT_6ParamsE,"ax",@progbits
	.align	128
.text._ZN7cutlass13device_kernelIN5flash11enable_sm90INS1_16FlashAttnFwdSm90INS1_25CollectiveMainloopFwdSm90ILi2EN4cute5tupleIJNS5_1CILi1EEES8_S8_EEENS6_IJNS7_ILi128EEENS7_ILi96EEENS7_ILi64EEEEEELi256ENS_6half_tEfNS_4arch4Sm90ELb0ELb1ELb0ELb1ELb0ELb1ELb0ELb1ELb0ELb1ELb1ELb0EEENS1_21CollectiveEpilogueFwdINS6_IJSA_NS7_ILi256EEESB_EEES9_SE_SG_Li256ELb1ELb1ELb1ELb0EEENS1_36VarlenDynamicPersistentTileSchedulerILi128ELi96ELi256ELi128ELb1ELb1ELb1ELb1ELb0ELb1EEEEEEEEEvNT_6ParamsE:
        .type           _ZN7cutlass13device_kernelIN5flash11enable_sm90INS1_16FlashAttnFwdSm90INS1_25CollectiveMainloopFwdSm90ILi2EN4cute5tupleIJNS5_1CILi1EEES8_S8_EEENS6_IJNS7_ILi128EEENS7_ILi96EEENS7_ILi64EEEEEELi256ENS_6half_tEfNS_4arch4Sm90ELb0ELb1ELb0ELb1ELb0ELb1ELb0ELb1ELb0ELb1ELb1ELb0EEENS1_21CollectiveEpilogueFwdINS6_IJSA_NS7_ILi256EEESB_EEES9_SE_SG_Li256ELb1ELb1ELb1ELb0EEENS1_36VarlenDynamicPersistentTileSchedulerILi128ELi96ELi256ELi128ELb1ELb1ELb1ELb1ELb0ELb1EEEEEEEEEvNT_6ParamsE,@function
        .size           _ZN7cutlass13device_kernelIN5flash11enable_sm90INS1_16FlashAttnFwdSm90INS1_25CollectiveMainloopFwdSm90ILi2EN4cute5tupleIJNS5_1CILi1EEES8_S8_EEENS6_IJNS7_ILi128EEENS7_ILi96EEENS7_ILi64EEEEEELi256ENS_6half_tEfNS_4arch4Sm90ELb0ELb1ELb0ELb1ELb0ELb1ELb0ELb1ELb0ELb1ELb1ELb0EEENS1_21CollectiveEpilogueFwdINS6_IJSA_NS7_ILi256EEESB_EEES9_SE_SG_Li256ELb1ELb1ELb1ELb0EEENS1_36VarlenDynamicPersistentTileSchedulerILi128ELi96ELi256ELi128ELb1ELb1ELb1ELb1ELb0ELb1EEEEEEEEEvNT_6ParamsE,(.L_x_6138 - _ZN7cutlass13device_kernelIN5flash11enable_sm90INS1_16FlashAttnFwdSm90INS1_25CollectiveMainloopFwdSm90ILi2EN4cute5tupleIJNS5_1CILi1EEES8_S8_EEENS6_IJNS7_ILi128EEENS7_ILi96EEENS7_ILi64EEEEEELi256ENS_6half_tEfNS_4arch4Sm90ELb0ELb1ELb0ELb1ELb0ELb1ELb0ELb1ELb0ELb1ELb1ELb0EEENS1_21CollectiveEpilogueFwdINS6_IJSA_NS7_ILi256EEESB_EEES9_SE_SG_Li256ELb1ELb1ELb1ELb0EEENS1_36VarlenDynamicPersistentTileSchedulerILi128ELi96ELi256ELi128ELb1ELb1ELb1ELb1ELb0ELb1EEEEEEEEEvNT_6ParamsE)
        .other          _ZN7cutlass13device_kernelIN5flash11enable_sm90INS1_16FlashAttnFwdSm90INS1_25CollectiveMainloopFwdSm90ILi2EN4cute5tupleIJNS5_1CILi1EEES8_S8_EEENS6_IJNS7_ILi128EEENS7_ILi96EEENS7_ILi64EEEEEELi256ENS_6half_tEfNS_4arch4Sm90ELb0ELb1ELb0ELb1ELb0ELb1ELb0ELb1ELb0ELb1ELb1ELb0EEENS1_21CollectiveEpilogueFwdINS6_IJSA_NS7_ILi256EEESB_EEES9_SE_SG_Li256ELb1ELb1ELb1ELb0EEENS1_36VarlenDynamicPersistentTileSchedulerILi128ELi96ELi256ELi128ELb1ELb1ELb1ELb1ELb0ELb1EEEEEEEEEvNT_6ParamsE,@"STO_CUDA_ENTRY STV_DEFAULT"
_ZN7cutlass13device_kernelIN5flash11enable_sm90INS1_16FlashAttnFwdSm90INS1_25CollectiveMainloopFwdSm90ILi2EN4cute5tupleIJNS5_1CILi1EEES8_S8_EEENS6_IJNS7_ILi128EEENS7_ILi96EEENS7_ILi64EEEEEELi256ENS_6half_tEfNS_4arch4Sm90ELb0ELb1ELb0ELb1ELb0ELb1ELb0ELb1ELb0ELb1ELb1ELb0EEENS1_21CollectiveEpilogueFwdINS6_IJSA_NS7_ILi256EEESB_EEES9_SE_SG_Li256ELb1ELb1ELb1ELb0EEENS1_36VarlenDynamicPersistentTileSchedulerILi128ELi96ELi256ELi128ELb1ELb1ELb1ELb1ELb0ELb1EEEEEEEEEvNT_6ParamsE:
        /* <DEDUP_REMOVED lines=24> */
.L_x_2643:
[----:B------:R-:W-:Y:S05]  /*0180*/  BSYNC B0 ;  /* 0x0000000000007941 */ /* 0x000fea0003800000 */
.L_x_2642:
        /* <DEDUP_REMOVED lines=41> */
.L_x_2644:
        /* <DEDUP_REMOVED lines=22> */
.L_x_2645:
        /* <DEDUP_REMOVED lines=18> */
.L_x_2646:
        /* <DEDUP_REMOVED lines=22> */
.L_x_2647:
        /* <DEDUP_REMOVED lines=22> */
.L_x_2648:
        /* <DEDUP_REMOVED lines=8> */
.L_x_2651:
        /* <DEDUP_REMOVED lines=8> */
[----:B------:R-:W-:Y:S01]  /*0a60*/  UMOV UR4, 0x400 ;  /* 0x0000040000047882 */ /* 0x000fe20000000000 */
[----:B------:R-:W-:-:S11]  /*0a70*/  LOP3.LUT R18, R18, 0xffbfffff, RZ, 0xc0, !PT ;  /* 0xffbfffff12127812 */ /* 0x000fd600078ec0ff */
[----:B------:R-:W-:Y:S06]  /*0a80*/  @!P0 BAR.ARV 0x9, 0x100 ;  /* 0x0244000000008b1d */ /* 0x000fec0000002000 */
[----:B0-----:R-:W-:Y:S01]  /*0a90*/  ULEA UR4, UR5, UR4, 0x18 ;  /* 0x0000000405047291 */ /* 0x001fe2000f8ec03f */
[----:B------:R-:W-:Y:S01]  /*0aa0*/  @P0 LOP3.LUT R18, R18, 0x400000, RZ, 0xfc, !PT ;  /* 0x0040000012120812 */ /* 0x000fe200078efcff */
        /* <DEDUP_REMOVED lines=8> */
[----:B------:R-:W-:Y:S01]  /*0b30*/  ULOP3.LUT UR54, UR36, 0x1, URZ, 0xfc, !UPT ;  /* 0x0000000124367892 */ /* 0x000fe2000f8efc3f */
[----:B------:R-:W-:Y:S02]  /*0b40*/  IMAD.MOV.U32 R234, RZ, RZ, RZ ;  /* 0x000000ffffea7224 */ /* 0x000fe400078e00ff */
[----:B------:R-:W-:Y:S01]  /*0b50*/  IMAD.MOV.U32 R22, RZ, RZ, RZ ;  /* 0x000000ffff167224 */ /* 0x000fe200078e00ff */
[----:B------:R-:W-:Y:S01]  /*0b60*/  SHF.R.S32.HI R3, RZ, 0x1f, R6 ;  /* 0x0000001fff037819 */ /* 0x000fe20000011406 */
[----:B------:R-:W-:Y:S02]  /*0b70*/  IMAD.MOV.U32 R210, RZ, RZ, RZ ;  /* 0x000000ffffd27224 */ /* 0x000fe400078e00ff */
[----:B------:R-:W-:Y:S01]  /*0b80*/  IMAD.MOV.U32 R206, RZ, RZ, RZ ;  /* 0x000000ffffce7224 */ /* 0x000fe200078e00ff */
[CC--:B------:R-:W-:Y:S02]  /*0b90*/  LEA.HI R0, R3.reuse, R6.reuse, RZ, 0x7 ;  /* 0x0000000603007211 */ /* 0x0c0fe400078f38ff */
[----:B------:R-:W-:-:S02]  /*0ba0*/  LEA.HI R2, R3, R6, RZ, 0x4 ;  /* 0x0000000603027211 */ /* 0x000fc400078f20ff */
[----:B------:R-:W-:Y:S02]  /*0bb0*/  LOP3.LUT R5, R0, 0xffffff80, RZ, 0xc0, !PT ;  /* 0xffffff8000057812 */ /* 0x000fe400078ec0ff */
[----:B------:R-:W-:Y:S02]  /*0bc0*/  SHF.R.S32.HI R7, RZ, 0x4, R2 ;  /* 0x00000004ff077819 */ /* 0x000fe40000011402 */
[----:B------:R-:W-:Y:S01]  /*0bd0*/  LEA.HI R220, R3, R6, RZ, 0x5 ;  /* 0x0000000603dc7211 */ /* 0x000fe200078f28ff */
[----:B------:R-:W-:Y:S01]  /*0be0*/  IMAD.IADD R13, R6, 0x1, -R5 ;  /* 0x00000001060d7824 */ /* 0x000fe200078e0a05 */
[----:B------:R-:W-:Y:S02]  /*0bf0*/  SHF.R.S32.HI R5, RZ, 0x7, R0 ;  /* 0x00000007ff057819 */ /* 0x000fe40000011400 */
[----:B------:R-:W-:Y:S02]  /*0c00*/  LEA.HI R4, R2, R7, RZ, 0x1 ;  /* 0x0000000702047211 */ /* 0x000fe400078f08ff */
[----:B------:R-:W-:Y:S01]  /*0c10*/  SHF.R.S32.HI R8, RZ, 0x1f, R13 ;  /* 0x0000001fff087819 */ /* 0x000fe2000001140d */
[----:B------:R0:W-:Y:S01]  /*0c20*/  STL [R1+0x64], R13 ;  /* 0x0000640d01007387 */ /* 0x0001e20000100800 */
[----:B------:R-:W-:-:S02]  /*0c30*/  LEA.HI R0, R0, R5, RZ, 0x1 ;  /* 0x0000000500007211 */ /* 0x000fc400078f08ff */
[----:B------:R-:W-:Y:S02]  /*0c40*/  LEA.HI R9, R8, R13, RZ, 0x2 ;  /* 0x0000000d08097211 */ /* 0x000fe400078f10ff */
[----:B------:R-:W-:Y:S02]  /*0c50*/  LOP3.LUT R0, R0, 0x3fffffe, RZ, 0xc0, !PT ;  /* 0x03fffffe00007812 */ /* 0x000fe400078ec0ff */
[--C-:B------:R-:W-:Y:S02]  /*0c60*/  SHF.R.S32.HI R10, RZ, 0x2, R9.reuse ;  /* 0x00000002ff0a7819 */ /* 0x100fe40000011409 */
[----:B------:R-:W-:Y:S01]  /*0c70*/  SHF.R.S32.HI R11, RZ, 0x1f, R9 ;  /* 0x0000001fff0b7819 */ /* 0x000fe20000011409 */
[----:B------:R-:W-:Y:S01]  /*0c80*/  IMAD.IADD R0, R5, 0x1, -R0 ;  /* 0x0000000105007824 */ /* 0x000fe200078e0a00 */
[----:B------:R-:W-:Y:S02]  /*0c90*/  LOP3.LUT R4, R4, 0x1ffffffe, RZ, 0xc0, !PT ;  /* 0x1ffffffe04047812 */ /* 0x000fe400078ec0ff */
[----:B------:R-:W-:-:S02]  /*0ca0*/  LEA.HI R23, R3, R6, RZ, 0x2 ;  /* 0x0000000603177211 */ /* 0x000fc400078f10ff */
[----:B------:R-:W-:Y:S01]  /*0cb0*/  LEA.HI R3, R3, R6, RZ, 0x3 ;  /* 0x0000000603037211 */ /* 0x000fe200078f18ff */
[----:B------:R-:W-:Y:S01]  /*0cc0*/  IMAD.IADD R4, R7, 0x1, -R4 ;  /* 0x0000000107047824 */ /* 0x000fe200078e0a04 */
[----:B------:R-:W-:Y:S02]  /*0cd0*/  LEA.HI R11, R11, R10, RZ, 0x3 ;  /* 0x0000000a0b0b7211 */ /* 0x000fe400078f18ff */
[----:B------:R-:W-:Y:S01]  /*0ce0*/  LOP3.LUT R5, R2, 0x3fffff0, RZ, 0xc0, !PT ;  /* 0x03fffff002057812 */ /* 0x000fe200078ec0ff */
[----:B------:R-:W-:Y:S01]  /*0cf0*/  IMAD.MOV.U32 R2, RZ, RZ, RZ ;  /* 0x000000ffff027224 */ /* 0x000fe200078e00ff */
[----:B------:R-:W-:Y:S02]  /*0d00*/  LOP3.LUT R7, R3, 0xfffffff8, RZ, 0xc0, !PT ;  /* 0xfffffff803077812 */ /* 0x000fe400078ec0ff */
        /* <DEDUP_REMOVED lines=22> */
[----:B------:R-:W-:Y:S01]  /*0e70*/  IMAD.SHL.U32 R16, R3, 0x8, RZ ;  /* 0x0000000803107824 */ /* 0x000fe200078e00ff */
[----:B------:R-:W-:Y:S01]  /*0e80*/  LOP3.LUT R0, R0, 0x1ffffffe, RZ, 0xc0, !PT ;  /* 0x1ffffffe00007812 */ /* 0x000fe200078ec0ff */
[----:B------:R-:W-:Y:S01]  /*0e90*/  IMAD.IADD R9, R13, 0x1, -R9 ;  /* 0x000000010d097824 */ /* 0x000fe200078e0a09 */
[----:B------:R-:W-:Y:S01]  /*0ea0*/  LOP3.LUT R218, R218, 0x1c0, RZ, 0xc0, !PT ;  /* 0x000001c0dada7812 */ /* 0x000fe200078ec0ff */
[----:B------:R-:W-:Y:S01]  /*0eb0*/  IMAD.SHL.U32 R4, R4, 0x40, RZ ;  /* 0x0000004004047824 */ /* 0x000fe200078e00ff */
[----:B------:R-:W-:Y:S01]  /*0ec0*/  STL [R1+0x6c], R12 ;  /* 0x00006c0c01007387 */ /* 0x000fe20000100800 */
[C---:B------:R-:W-:Y:S01]  /*0ed0*/  IMAD.SHL.U32 R204, R3.reuse, 0x4, RZ ;  /* 0x0000000403cc7824 */ /* 0x040fe200078e00ff */
[----:B------:R-:W-:Y:S01]  /*0ee0*/  LOP3.LUT R6, R218, 0x38, R16, 0xf8, !PT ;  /* 0x00000038da067812 */ /* 0x000fe200078ef810 */
[----:B------:R-:W-:Y:S01]  /*0ef0*/  IMAD.IADD R0, R3, 0x1, -R0 ;  /* 0x0000000103007824 */ /* 0x000fe200078e0a00 */
[----:B------:R-:W-:Y:S01]  /*0f00*/  SHF.R.S32.HI R3, RZ, 0x1f, R212 ;  /* 0x0000001fff037819 */ /* 0x000fe200000114d4 */
[----:B------:R-:W-:Y:S01]  /*0f10*/  IMAD.SHL.U32 R209, R9, 0x2, RZ ;  /* 0x0000000209d17824 */ /* 0x000fe200078e00ff */
[----:B------:R-:W-:Y:S01]  /*0f20*/  SHF.R.U32.HI R3, RZ, 0x3, R218 ;  /* 0x00000003ff037819 */ /* 0x000fe200000116da */
[----:B------:R-:W-:Y:S01]  /*0f30*/  VIADD R223, R212, 0x40 ;  /* 0x00000040d4df7836 */ /* 0x000fe20000000000 */
[----:B------:R-:W-:Y:S01]  /*0f40*/  LOP3.LUT R221, R4, 0xfffffe00, RZ, 0xc0, !PT ;  /* 0xfffffe0004dd7812 */ /* 0x000fe200078ec0ff */
[----:B------:R-:W-:-:S02]  /*0f50*/  VIADD R39, R209, 0x10 ;  /* 0x00000010d1277836 */ /* 0x000fc40000000000 */
[----:B------:R-:W-:Y:S01]  /*0f60*/  VIADD R37, R209, 0x20 ;  /* 0x00000020d1257836 */ /* 0x000fe20000000000 */
[----:B------:R-:W-:Y:S01]  /*0f70*/  LOP3.LUT R6, R221, R6, R3, 0xf6, !PT ;  /* 0x00000006dd067212 */ /* 0x000fe200078ef603 */
[C---:B------:R-:W-:Y:S01]  /*0f80*/  VIADD R34, R209.reuse, 0x38 ;  /* 0x00000038d1227836 */ /* 0x040fe20000000000 */
[----:B------:R-:W-:Y:S01]  /*0f90*/  SHF.R.S32.HI R4, RZ, 0x1f, R223 ;  /* 0x0000001fff047819 */ /* 0x000fe200000114df */
[----:B------:R-:W-:Y:S02]  /*0fa0*/  VIADD R31, R209, 0x50 ;  /* 0x00000050d11f7836 */ /* 0x000fe40000000000 */
[----:B------:R-:W-:Y:S02]  /*0fb0*/  IMAD.SHL.U32 R4, R5, 0x8, RZ ;  /* 0x0000000805047824 */ /* 0x000fe400078e00ff */
[----:B------:R-:W-:Y:S01]  /*0fc0*/  IMAD R3, R6, 0x2, R19 ;  /* 0x0000000206037824 */ /* 0x000fe200078e0213 */
[----:B------:R-:W-:Y:S01]  /*0fd0*/  SHF.R.S32.HI R6, RZ, 0x1f, R39 ;  /* 0x0000001fff067819 */ /* 0x000fe20000011427 */
[C---:B------:R-:W-:Y:S01]  /*0fe0*/  VIADD R28, R209.reuse, 0x68 ;  /* 0x00000068d11c7836 */ /* 0x040fe20000000000 */
[----:B------:R-:W-:Y:S01]  /*0ff0*/  SHF.R.S32.HI R6, RZ, 0x1f, R37 ;  /* 0x0000001fff067819 */ /* 0x000fe20000011425 */
[C---:B------:R-:W-:Y:S01]  /*1000*/  VIADD R25, R209.reuse, 0x80 ;  /* 0x00000080d1197836 */ /* 0x040fe20000000000 */
[----:B------:R-:W-:Y:S01]  /*1010*/  SHF.R.S32.HI R6, RZ, 0x1f, R34 ;  /* 0x0000001fff067819 */ /* 0x000fe20000011422 */
[----:B------:R-:W-:Y:S01]  /*1020*/  VIADD R222, R212, 0x80 ;  /* 0x00000080d4de7836 */ /* 0x000fe20000000000 */
[----:B------:R-:W-:Y:S01]  /*1030*/  SHF.R.S32.HI R6, RZ, 0x1f, R31 ;  /* 0x0000001fff067819 */ /* 0x000fe2000001141f */
[C---:B------:R-:W-:Y:S01]  /*1040*/  VIADD R20, R209.reuse, 0x98 ;  /* 0x00000098d1147836 */ /* 0x040fe20000000000 */
[----:B------:R1:W-:Y:S01]  /*1050*/  STL [R1+0x70], R4 ;  /* 0x0000700401007387 */ /* 0x0003e20000100800 */
[C---:B0-----:R-:W-:Y:S01]  /*1060*/  VIADD R13, R209.reuse, 0xb0 ;  /* 0x000000b0d10d7836 */ /* 0x041fe20000000000 */
        /* <DEDUP_REMOVED lines=9> */
[C---:B-1----:R-:W-:Y:S01]  /*1100*/  VIADD R4, R209.reuse, 0xe8 ;  /* 0x000000e8d1047836 */ /* 0x042fe20000000000 */
[----:B------:R-:W-:Y:S01]  /*1110*/  SHF.R.S32.HI R6, RZ, 0x1f, R13 ;  /* 0x0000001fff067819 */ /* 0x000fe2000001140d */
[C---:B------:R-:W-:Y:S01]  /*1120*/  VIADD R36, R209.reuse, 0x28 ;  /* 0x00000028d1247836 */ /* 0x040fe20000000000 */
[----:B------:R-:W-:Y:S01]  /*1130*/  SHF.R.S32.HI R6, RZ, 0x1f, R9 ;  /* 0x0000001fff067819 */ /* 0x000fe20000011409 */
[C---:B0-----:R-:W-:Y:S01]  /*1140*/  VIADD R3, R209.reuse, 0xf0 ;  /* 0x000000f0d1037836 */ /* 0x041fe20000000000 */
        /* <DEDUP_REMOVED lines=32> */
[----:B------:R-:W-:Y:S01]  /*1350*/  SHF.R.S32.HI R14, RZ, 0x1f, R14 ;  /* 0x0000001fff0e7819 */ /* 0x000fe2000001140e */
[----:B------:R-:W-:Y:S01]  /*1360*/  VIADD R211, R204, 0x10 ;  /* 0x00000010ccd37836 */ /* 0x000fe20000000000 */
[----:B------:R-:W-:Y:S01]  /*1370*/  SHF.R.S32.HI R11, RZ, 0x1f, R11 ;  /* 0x0000001fff0b7819 */ /* 0x000fe2000001140b */
[----:B------:R-:W-:Y:S01]  /*1380*/  IMAD R215, R0, 0x8, R12 ;  /* 0x0000000800d77824 */ /* 0x000fe200078e020c */
[----:B------:R-:W-:-:S02]  /*1390*/  SHF.R.S32.HI R10, RZ, 0x1f, R10 ;  /* 0x0000001fff0a7819 */ /* 0x000fc4000001140a */
[----:B------:R-:W-:Y:S02]  /*13a0*/  SHF.R.S32.HI R8, RZ, 0x1f, R8 ;  /* 0x0000001fff087819 */ /* 0x000fe40000011408 */
[----:B------:R-:W-:Y:S02]  /*13b0*/  SHF.R.S32.HI R7, RZ, 0x1f, R7 ;  /* 0x0000001fff077819 */ /* 0x000fe40000011407 */
[----:B------:R-:W-:-:S07]  /*13c0*/  SHF.R.S32.HI R3, RZ, 0x1f, R237 ;  /* 0x0000001fff037819 */ /* 0x000fce00000114ed */
.L_x_2871:
[----:B------:R-:W-:Y:S05]  /*13d0*/  YIELD ;  /* 0x0000000000007946 */ /* 0x000fea0003800000 */
[----:B------:R-:W-:Y:S01]  /*13e0*/  ULDC.64 UR4, c[0x0][0xa28] ;  /* 0x00028a0000047ab9 */ /* 0x000fe20000000a00 */
[----:B01----:R-:W0:Y:S01]  /*13f0*/  LDC.64 R6, c[0x0][0xa08] ;  /* 0x00028200ff067b82 */ /* 0x003e220000000a00 */
[----:B------:R-:W-:Y:S01]  /*1400*/  ISETP.NE.U32.AND P1, PT, RZ, UR4, PT ;  /* 0x00000004ff007c0c */ /* 0x000fe2000bf25070 */
[----:B------:R-:W-:Y:S02]  /*1410*/  IMAD.MOV.U32 R12, RZ, RZ, RZ ;  /* 0x000000ffff0c7224 */ /* 0x000fe400078e00ff */
[----:B------:R-:W-:Y:S01]  /*1420*/  IMAD.MOV.U32 R30, RZ, RZ, RZ ;  /* 0x000000ffff1e7224 */ /* 0x000fe200078e00ff */
[----:B------:R-:W-:Y:S01]  /*1430*/  ISETP.NE.AND.EX P1, PT, RZ, UR5, PT, P1 ;  /* 0x00000005ff007c0c */ /* 0x000fe2000bf25310 */
[----:B------:R-:W-:-:S02]  /*1440*/  ULDC.64 UR4, c[0x0][0xa18] ;  /* 0x0002860000047ab9 */ /* 0x000fc40000000a00 */
[----:B------:R-:W-:-:S04]  /*1450*/  ISETP.NE.U32.AND P2, PT, RZ, UR4, PT ;  /* 0x00000004ff007c0c */ /* 0x000fc8000bf45070 */
[----:B------:R-:W-:Y:S01]  /*1460*/  ISETP.NE.AND.EX P2, PT, RZ, UR5, PT, P2 ;  /* 0x00000005ff007c0c */ /* 0x000fe2000bf45320 */
[----:B------:R-:W-:Y:S02]  /*1470*/  ULDC.64 UR4, c[0x0][0xa08] ;  /* 0x0002820000047ab9 */ /* 0x000fe40000000a00 */
[----:B------:R-:W-:-:S03]  /*1480*/  ISETP.NE.U32.AND P0, PT, RZ, UR4, PT ;  /* 0x00000004ff007c0c */ /* 0x000fc6000bf05070 */
[----:B---3--:R-:W1:Y:S01]  /*1490*/  @P1 LDC.64 R4, c[0x0][0xa28] ;  /* 0x00028a00ff041b82 */ /* 0x008e620000000a00 */
[----:B------:R-:W-:Y:S01]  /*14a0*/  ISETP.NE.AND.EX P0, PT, RZ, UR5, PT, P0 ;  /* 0x00000005ff007c0c */ /* 0x000fe2000bf05300 */
[----:B0---4-:R-:W-:-:S06]  /*14b0*/  IMAD.WIDE R10, R155, 0x4, R6 ;  /* 0x000000049b0a7825 */ /* 0x011fcc00078e0206 */
[----:B------:R-:W0:Y:S01]  /*14c0*/  @P2 LDC.64 R8, c[0x0][0xa18] ;  /* 0x00028600ff082b82 */ /* 0x000e220000000a00 */
[----:B------:R-:W-:Y:S02]  /*14d0*/  ULDC UR4, c[0x0][0x288] ;  /* 0x0000a20000047ab9 */ /* 0x000fe40000000800 */
[----:B------:R-:W-:Y:S01]  /*14e0*/  IMAD.U32 R207, RZ, RZ, UR4 ;  /* 0x00000004ffcf7e24 */ /* 0x000fe2000f8e00ff */
[----:B------:R-:W-:Y:S02]  /*14f0*/  ULDC.64 UR4, c[0x0][0x418] ;  /* 0x0001060000047ab9 */ /* 0x000fe40000000a00 */
[----:B------:R2:W5:Y:S01]  /*1500*/  @P0 LDG.E R30, desc[UR38][R10.64] ;  /* 0x000000260a1e0981 */ /* 0x000562000c1e1900 */
[----:B-1----:R-:W-:-:S05]  /*1510*/  @P1 IMAD.WIDE R4, R155, 0x4, R4 ;  /* 0x000000049b041825 */ /* 0x002fca00078e0204 */
[----:B------:R2:W5:Y:S01]  /*1520*/  @P1 LDG.E R12, desc[UR38][R4.64] ;  /* 0x00000026040c1981 */ /* 0x000562000c1e1900 */
[----:B0-----:R-:W-:-:S05]  /*1530*/  @P2 IMAD.WIDE R6, R155, 0x4, R8 ;  /* 0x000000049b062825 */ /* 0x001fca00078e0208 */
        /* <DEDUP_REMOVED lines=10> */
[----:B--2---:R-:W-:Y:S06]  /*15e0*/  @P2 BRA `(.L_x_2653) ;  /* 0x0000000000242947 */ /* 0x004fec0003800000 */
        /* <DEDUP_REMOVED lines=9> */
.L_x_2653:
        /* <DEDUP_REMOVED lines=10> */
[----:B------:R-:W0:Y:S02]  /*1720*/  LDC.64 R4, c[0x0][0xa20] ;  /* 0x00028800ff047b82 */ /* 0x000e240000000a00 */
[----:B0-----:R-:W-:-:S05]  /*1730*/  IMAD.WIDE R4, R155, 0x4, R4 ;  /* 0x000000049b047825 */ /* 0x001fca00078e0204 */
[----:B------:R0:W5:Y:S01]  /*1740*/  LDG.E R31, desc[UR38][R4.64] ;  /* 0x00000026041f7981 */ /* 0x000162000c1e1900 */
[----:B------:R-:W-:Y:S05]  /*1750*/  BRA `(.L_x_2655) ;  /* 0x0000000000107947 */ /* 0x000fea0003800000 */
.L_x_2654:
[----:B------:R-:W-:Y:S05]  /*1760*/  @!P0 BRA `(.L_x_2655) ;  /* 0x00000000000c8947 */ /* 0x000fea0003800000 */
[----:B------:R-:W2:Y:S04]  /*1770*/  LDG.E R0, desc[UR38][R10.64] ;  /* 0x000000260a007981 */ /* 0x000ea8000c1e1900 */
[----:B------:R-:W2:Y:S02]  /*1780*/  LDG.E R31, desc[UR38][R10.64+0x4] ;  /* 0x000004260a1f7981 */ /* 0x000ea4000c1e1900 */
[----:B--2---:R-:W-:-:S07]  /*1790*/  IMAD.IADD R31, R31, 0x1, -R0 ;  /* 0x000000011f1f7824 */ /* 0x004fce00078e0a00 */
.L_x_2655:
[----:B------:R-:W-:Y:S01]  /*17a0*/  ULDC.64 UR4, c[0x0][0xa10] ;  /* 0x0002840000047ab9 */ /* 0x000fe20000000a00 */
[----:B0-----:R-:W0:Y:S01]  /*17b0*/  LDC R4, c[0x0][0x448] ;  /* 0x00011200ff047b82 */ /* 0x001e220000000800 */
[----:B------:R-:W-:-:S04]  /*17c0*/  ISETP.NE.U32.AND P0, PT, RZ, UR4, PT ;  /* 0x00000004ff007c0c */ /* 0x000fc8000bf05070 */
[----:B------:R-:W-:Y:S01]  /*17d0*/  ISETP.NE.AND.EX P0, PT, RZ, UR5, PT, P0 ;  /* 0x00000005ff007c0c */ /* 0x000fe2000bf05300 */
[----:B------:R-:W-:Y:S02]  /*17e0*/  ULDC.64 UR4, c[0x0][0xa30] ;  /* 0x00028c0000047ab9 */ /* 0x000fe40000000a00 */
[----:B------:R-:W-:-:S04]  /*17f0*/  ISETP.NE.U32.AND P1, PT, RZ, UR4, PT ;  /* 0x00000004ff007c0c */ /* 0x000fc8000bf25070 */
[----:B------:R-:W-:-:S06]  /*1800*/  ISETP.NE.AND.EX P1, PT, RZ, UR5, PT, P1 ;  /* 0x00000005ff007c0c */ /* 0x000fcc000bf25310 */
[----:B------:R-:W1:Y:S08]  /*1810*/  @P0 LDC.64 R6, c[0x0][0xa10] ;  /* 0x00028400ff060b82 */ /* 0x000e700000000a00 */
[----:B------:R-:W2:Y:S01]  /*1820*/  @P1 LDC.64 R8, c[0x0][0xa30] ;  /* 0x00028c00ff081b82 */ /* 0x000ea20000000a00 */
[----:B-1----:R-:W-:-:S05]  /*1830*/  @P0 IMAD.WIDE R6, R155, 0x4, R6 ;  /* 0x000000049b060825 */ /* 0x002fca00078e0206 */
[----:B------:R-:W3:Y:S04]  /*1840*/  @P0 LDG.E R0, desc[UR38][R6.64] ;  /* 0x0000002606000981 */ /* 0x000ee8000c1e1900 */
[----:B------:R-:W3:Y:S01]  /*1850*/  @P0 LDG.E R3, desc[UR38][R6.64+0x4] ;  /* 0x0000042606030981 */ /* 0x000ee2000c1e1900 */
[----:B-----5:R-:W-:Y:S02]  /*1860*/  IMAD.MOV.U32 R152, RZ, RZ, R31 ;  /* 0x000000ffff987224 */ /* 0x020fe400078e001f */
[----:B--2---:R-:W-:-:S05]  /*1870*/  @P1 IMAD.WIDE R8, R155, 0x4, R8 ;  /* 0x000000049b081825 */ /* 0x004fca00078e0208 */
[----:B------:R1:W5:Y:S01]  /*1880*/  @P1 LDG.E R152, desc[UR38][R8.64] ;  /* 0x0000002608981981 */ /* 0x000362000c1e1900 */
[----:B0-----:R-:W-:Y:S01]  /*1890*/  ISETP.NE.AND P1, PT, R4, 0x1, PT ;  /* 0x000000010400780c */ /* 0x001fe20003f25270 */
[----:B------:R-:W-:Y:S01]  /*18a0*/  IMAD.SHL.U32 R213, R153, 0x80, RZ ;  /* 0x0000008099d57824 */ /* 0x000fe200078e00ff */
[----:B------:R-:W0:Y:S01]  /*18b0*/  LDC.64 R4, c[0x0][0x9e0] ;  /* 0x00027800ff047b82 */ /* 0x000e220000000a00 */
[----:B------:R-:W-:-:S10]  /*18c0*/  IMAD.IADD R13, R31, 0x1, -R12 ;  /* 0x000000011f0d7824 */ /* 0x000fd400078e0a0c */
[----:B------:R-:W2:Y:S08]  /*18d0*/  @P1 LDC R10, c[0x0][0x44c] ;  /* 0x00011300ff0a1b82 */ /* 0x000eb00000000800 */
[----:B------:R-:W4:Y:S01]  /*18e0*/  @P1 LDC R11, c[0x0][0x450] ;  /* 0x00011400ff0b1b82 */ /* 0x000f220000000800 */
[----:B0-----:R-:W-:Y:S01]  /*18f0*/  ISETP.GE.AND P2, PT, R5, 0x1, PT ;  /* 0x000000010500780c */ /* 0x001fe20003f46270 */
[----:B---3--:R-:W-:-:S02]  /*1900*/  @P0 IMAD.IADD R24, R3, 0x1, -R0 ;  /* 0x0000000103180824 */ /* 0x008fc400078e0a00 */
[----:B------:R-:W-:Y:S02]  /*1910*/  VIADD R3, R213, 0x7f ;  /* 0x0000007fd5037836 */ /* 0x000fe40000000000 */
[----:B------:R-:W-:Y:S02]  /*1920*/  IMAD.IADD R208, R13, 0x1, R24 ;  /* 0x000000010dd07824 */ /* 0x000fe400078e0218 */
[----:B--2---:R-:W-:-:S04]  /*1930*/  @P1 IMAD.HI.U32 R6, R3, R10, RZ ;  /* 0x0000000a03061227 */ /* 0x004fc800078e00ff */
[C---:B------:R-:W-:Y:S01]  /*1940*/  VIADD R0, R208.reuse, 0x5f ;  /* 0x0000005fd0007836 */ /* 0x040fe20000000000 */
[----:B----4-:R-:W-:Y:S02]  /*1950*/  @P1 SHF.R.U32.HI R3, RZ, R11, R6 ;  /* 0x0000000bff031219 */ /* 0x010fe40000011606 */
[----:B------:R-:W-:Y:S01]  /*1960*/  IADD3 R6, R208, 0x1, -R207 ;  /* 0x00000001d0067810 */ /* 0x000fe20007ffe8cf */
[----:B------:R-:W-:-:S04]  /*1970*/  IMAD.HI R0, R0, 0x2aaaaaab, RZ ;  /* 0x2aaaaaab00007827 */ /* 0x000fc800078e02ff */
[----:B------:R-:W-:Y:S01]  /*1980*/  IMAD.IADD R3, R6, 0x1, R3 ;  /* 0x0000000106037824 */ /* 0x000fe200078e0203 */
[----:B------:R-:W-:-:S03]  /*1990*/  SHF.R.U32.HI R29, RZ, 0x1f, R0 ;  /* 0x0000001fff1d7819 */ /* 0x000fc60000011600 */
[----:B------:R-:W-:Y:S01]  /*19a0*/  IMAD.IADD R4, R3, 0x1, R4 ;  /* 0x0000000103047824 */ /* 0x000fe200078e0204 */
[----:B------:R-:W-:Y:S01]  /*19b0*/  LEA.HI.SX32 R29, R0, R29, 0x1c ;  /* 0x0000001d001d7211 */ /* 0x000fe200078fe2ff */
[----:B-1----:R-:W-:Y:S06]  /*19c0*/  @!P2 BRA `(.L_x_2656) ;  /* 0x000000000048a947 */ /* 0x002fec0003800000 */
[C---:B------:R-:W-:Y:S01]  /*19d0*/  ISETP.GT.AND P0, PT, R3.reuse, RZ, PT ;  /* 0x000000ff0300720c */ /* 0x040fe20003f04270 */
[----:B------:R-:W-:Y:S01]  /*19e0*/  BSSY B0, `(.L_x_2657) ;  /* 0x000000e000007945 */ /* 0x000fe20003800000 */
[----:B------:R-:W-:-:S11]  /*19f0*/  VIADD R0, R3, 0xffffffff ;  /* 0xffffffff03007836 */ /* 0x000fd60000000000 */
        /* <DEDUP_REMOVED lines=8> */
.L_x_2658:
[----:B------:R-:W-:-:S13]  /*1a80*/  ISETP.NE.AND P0, PT, R5, 0x1, PT ;  /* 0x000000010500780c */ /* 0x000fda0003f05270 */
[----:B------:R-:W0:Y:S02]  /*1a90*/  @P0 LDC.64 R6, c[0x0][0x9e8] ;  /* 0x00027a00ff060b82 */ /* 0x000e240000000a00 */
[----:B0-----:R-:W-:-:S05]  /*1aa0*/  @P0 IMAD.HI.U32 R6, R0, R6, RZ ;  /* 0x0000000600060227 */ /* 0x001fca00078e00ff */
[----:B------:R-:W-:-:S07]  /*1ab0*/  @P0 SHF.R.U32.HI R0, RZ, R7, R6 ;  /* 0x00000007ff000219 */ /* 0x000fce0000011606 */
.L_x_2659:
[----:B------:R-:W-:Y:S05]  /*1ac0*/  BSYNC B0 ;  /* 0x0000000000007941 */ /* 0x000fea0003800000 */
.L_x_2657:
[----:B------:R-:W-:-:S05]  /*1ad0*/  IMAD R3, R0, R5, R5 ;  /* 0x0000000500037224 */ /* 0x000fca00078e0205 */
[----:B------:R-:W-:-:S07]  /*1ae0*/  VIMNMX R4, R4, R3, PT ;  /* 0x0000000304047248 */ /* 0x000fce0003fe0100 */
.L_x_2656:
[----:B------:R-:W0:Y:S01]  /*1af0*/  @P1 LDC R6, c[0x0][0x44c] ;  /* 0x00011300ff061b82 */ /* 0x000e220000000800 */
[----:B------:R-:W-:Y:S01]  /*1b00*/  VIADD R4, R4, 0x5f ;  /* 0x0000005f04047836 */ /* 0x000fe20000000000 */
[----:B------:R-:W-:Y:S01]  /*1b10*/  ULDC UR4, c[0x0][0x9dc] ;  /* 0x0002770000047ab9 */ /* 0x000fe20000000800 */
[----:B------:R-:W-:Y:S02]  /*1b20*/  IMAD.MOV.U32 R0, RZ, RZ, R213 ;  /* 0x000000ffff007224 */ /* 0x000fe400078e00d5 */
[----:B------:R-:W-:-:S03]  /*1b30*/  IMAD.HI R4, R4, 0x2aaaaaab, RZ ;  /* 0x2aaaaaab04047827 */ /* 0x000fc600078e02ff */
[----:B------:R-:W1:Y:S02]  /*1b40*/  @P1 LDC R7, c[0x0][0x450] ;  /* 0x00011400ff071b82 */ /* 0x000e640000000800 */
[----:B------:R-:W-:-:S04]  /*1b50*/  SHF.R.U32.HI R3, RZ, 0x1f, R4 ;  /* 0x0000001fff037819 */ /* 0x000fc80000011604 */
[----:B------:R-:W-:-:S04]  /*1b60*/  LEA.HI.SX32 R4, R4, R3, 0x1c ;  /* 0x0000000304047211 */ /* 0x000fc800078fe2ff */
[----:B------:R-:W-:Y:S01]  /*1b70*/  VIMNMX R8, R29, R4, PT ;  /* 0x000000041d087248 */ /* 0x000fe20003fe0100 */
[----:B0-----:R-:W-:-:S05]  /*1b80*/  @P1 IMAD.HI.U32 R6, R213, R6, RZ ;  /* 0x00000006d5061227 */ /* 0x001fca00078e00ff */
[----:B-1----:R-:W-:-:S04]  /*1b90*/  @P1 SHF.R.U32.HI R0, RZ, R7, R6 ;  /* 0x00000007ff001219 */ /* 0x002fc80000011606 */
[----:B------:R-:W-:-:S05]  /*1ba0*/  IADD3 R0, R0, R208, -R207 ;  /* 0x000000d000007210 */ /* 0x000fca0007ffe8cf */
[----:B------:R-:W-:Y:S01]  /*1bb0*/  VIADD R3, R0, -UR4 ;  /* 0x8000000400037c36 */ /* 0x000fe20008000000 */
[----:B------:R-:W-:Y:S06]  /*1bc0*/  @!P2 BRA `(.L_x_2660) ;  /* 0x000000000044a947 */ /* 0x000fec0003800000 */
        /* <DEDUP_REMOVED lines=10> */
.L_x_2662:
[----:B------:R-:W-:-:S13]  /*1c70*/  ISETP.NE.AND P0, PT, R5, 0x1, PT ;  /* 0x000000010500780c */ /* 0x000fda0003f05270 */
[----:B------:R-:W0:Y:S02]  /*1c80*/  @P0 LDC.64 R6, c[0x0][0x9e8] ;  /* 0x00027a00ff060b82 */ /* 0x000e240000000a00 */
[----:B0-----:R-:W-:-:S05]  /*1c90*/  @P0 IMAD.HI.U32 R4, R0, R6, RZ ;  /* 0x0000000600040227 */ /* 0x001fca00078e00ff */
[----:B------:R-:W-:-:S07]  /*1ca0*/  @P0 SHF.R.U32.HI R0, RZ, R7, R4 ;  /* 0x00000007ff000219 */ /* 0x000fce0000011604 */
.L_x_2663:
[----:B------:R-:W-:Y:S05]  /*1cb0*/  BSYNC B0 ;  /* 0x0000000000007941 */ /* 0x000fea0003800000 */
.L_x_2661:
[----:B------:R-:W-:-:S05]  /*1cc0*/  IMAD R0, R0, R5, RZ ;  /* 0x0000000500007224 */ /* 0x000fca00078e02ff */
[----:B------:R-:W-:-:S07]  /*1cd0*/  VIMNMX R3, R3, R0, !PT ;  /* 0x0000000003037248 */ /* 0x000fce0007fe0100 */
.L_x_2660:
[----:B------:R-:W-:Y:S01]  /*1ce0*/  IMAD.HI R3, R3, 0x2aaaaaab, RZ ;  /* 0x2aaaaaab03037827 */ /* 0x000fe200078e02ff */
[----:B------:R-:W-:Y:S01]  /*1cf0*/  BSSY B0, `(.L_x_2664) ;  /* 0x0000028000007945 */ /* 0x000fe20003800000 */
[----:B------:R-:W-:Y:S02]  /*1d00*/  LOP3.LUT R235, R231, 0xff, RZ, 0xc0, !PT ;  /* 0x000000ffe7eb7812 */ /* 0x000fe400078ec0ff */
[----:B------:R-:W-:Y:S02]  /*1d10*/  SHF.R.U32.HI R231, RZ, 0x10, R231 ;  /* 0x00000010ffe77819 */ /* 0x000fe400000116e7 */
[----:B------:R-:W-:-:S04]  /*1d20*/  SHF.R.U32.HI R0, RZ, 0x1f, R3 ;  /* 0x0000001fff007819 */ /* 0x000fc80000011603 */
[----:B------:R-:W-:-:S04]  /*1d30*/  LEA.HI.SX32 R0, R3, R0, 0x1c ;  /* 0x0000000003007211 */ /* 0x000fc800078fe2ff */
[----:B------:R-:W-:Y:S01]  /*1d40*/  VIMNMX R9, RZ, R0, !PT ;  /* 0x00000000ff097248 */ /* 0x000fe20007fe0100 */
[----:B------:R-:W-:-:S03]  /*1d50*/  IMAD.MOV.U32 R0, RZ, RZ, RZ ;  /* 0x000000ffff007224 */ /* 0x000fc600078e00ff */
[----:B------:R-:W-:-:S13]  /*1d60*/  ISETP.GT.AND P0, PT, R8, R9, PT ;  /* 0x000000090800720c */ /* 0x000fda0003f04270 */
[----:B------:R-:W-:Y:S05]  /*1d70*/  @!P0 BRA `(.L_x_2665) ;  /* 0x00000000007c8947 */ /* 0x000fea0003800000 */
[----:B------:R-:W-:Y:S01]  /*1d80*/  ISETP.NE.AND P0, PT, R231, RZ, PT ;  /* 0x000000ffe700720c */ /* 0x000fe20003f05270 */
[----:B------:R-:W-:-:S03]  /*1d90*/  ULDC UR4, c[0x0][0x9f0] ;  /* 0x00027c0000047ab9 */ /* 0x000fc60000000800 */
[----:B------:R-:W-:-:S04]  /*1da0*/  SEL R11, R231, UR4, P0 ;  /* 0x00000004e70b7c07 */ /* 0x000fc80008000000 */
[-C--:B------:R-:W-:Y:S02]  /*1db0*/  IABS R6, R11.reuse ;  /* 0x0000000b00067213 */ /* 0x080fe40000000000 */
[----:B------:R-:W-:Y:S02]  /*1dc0*/  IADD3 R0, R11, -0x1, R8 ;  /* 0xffffffff0b007810 */ /* 0x000fe40007ffe008 */
[----:B------:R-:W0:Y:S01]  /*1dd0*/  I2F.RP R3, R6 ;  /* 0x0000000600037306 */ /* 0x000e220000209400 */
[----:B------:R-:W-:Y:S02]  /*1de0*/  IABS R12, R11 ;  /* 0x0000000b000c7213 */ /* 0x000fe40000000000 */
[----:B------:R-:W-:-:S05]  /*1df0*/  IMAD.IADD R0, R0, 0x1, -R9 ;  /* 0x0000000100007824 */ /* 0x000fca00078e0a09 */
        /* <DEDUP_REMOVED lines=23> */
.L_x_2665:
[----:B------:R-:W-:Y:S05]  /*1f70*/  BSYNC B0 ;  /* 0x0000000000007941 */ /* 0x000fea0003800000 */
.L_x_2664:
[----:B------:R-:W-:-:S05]  /*1f80*/  IMAD R3, R235, R0, R9 ;  /* 0x00000000eb037224 */ /* 0x000fca00078e0209 */
        /* <DEDUP_REMOVED lines=36> */
.L_x_2668:
[----:B------:R-:W-:Y:S05]  /*21d0*/  BSYNC B6 ;  /* 0x0000000000067941 */ /* 0x000fea0003800000 */
.L_x_2667:
        /* <DEDUP_REMOVED lines=20> */
.L_x_2670:
[----:B------:R-:W-:Y:S05]  /*2320*/  BSYNC B6 ;  /* 0x0000000000067941 */ /* 0x000fea0003800000 */
.L_x_2669:
[----:B------:R-:W-:Y:S01]  /*2330*/  ULDC.64 UR4, c[0x0][0x9f8] ;  /* 0x00027e0000047ab9 */ /* 0x000fe20000000a00 */
[----:B------:R-:W0:Y:S01]  /*2340*/  LDC.64 R8, c[0x0][0x300] ;  /* 0x0000c000ff087b82 */ /* 0x000e220000000a00 */
[----:B------:R-:W-:-:S04]  /*2350*/  ISETP.NE.U32.AND P0, PT, RZ, UR4, PT ;  /* 0x00000004ff007c0c */ /* 0x000fc8000bf05070 */
[----:B------:R-:W-:Y:S01]  /*2360*/  ISETP.NE.AND.EX P0, PT, RZ, UR5, PT, P0 ;  /* 0x00000005ff007c0c */ /* 0x000fe2000bf05300 */
[----:B------:R-:W1:Y:S01]  /*2370*/  S2R R36, SR_TID.X ;  /* 0x0000000000247919 */ /* 0x000e620000002100 */
[----:B------:R-:W2:Y:S01]  /*2380*/  S2R R10, SR_TID.X ;  /* 0x00000000000a7919 */ /* 0x000ea20000002100 */
[----:B------:R-:W-:Y:S01]  /*2390*/  IMAD.IADD R58, R30, 0x1, R31 ;  /* 0x000000011e3a7824 */ /* 0x000fe200078e021f */
[----:B------:R-:W-:Y:S01]  /*23a0*/  ULDC.64 UR4, c[0x0][0xa08] ;  /* 0x0002820000047ab9 */ /* 0x000fe20000000a00 */
[----:B------:R-:W-:Y:S01]  /*23b0*/  SHF.R.S32.HI R17, RZ, 0x1f, R16 ;  /* 0x0000001fff117819 */ /* 0x000fe20000011410 */
[C---:B------:R-:W-:Y:S01]  /*23c0*/  VIADD R14, R16.reuse, 0xe0 ;  /* 0x000000e0100e7836 */ /* 0x040fe20000000000 */
[----:B------:R-:W3:Y:S08]  /*23d0*/  LDC R41, c[0x0][0x3f4] ;  /* 0x0000fd00ff297b82 */ /* 0x000ef00000000800 */
[----:B------:R-:W4:Y:S01]  /*23e0*/  @P0 LDC.64 R4, c[0x0][0x9f8] ;  /* 0x00027e00ff040b82 */ /* 0x000f220000000a00 */
[----:B------:R-:W-:-:S02]  /*23f0*/  VIADD R62, R16, 0x40 ;  /* 0x00000040103e7836 */ /* 0x000fc40000000000 */
[C---:B------:R-:W-:Y:S02]  /*2400*/  VIADD R63, R16.reuse, 0x60 ;  /* 0x00000060103f7836 */ /* 0x040fe40000000000 */
[C---:B------:R-:W-:Y:S02]  /*2410*/  VIADD R12, R16.reuse, 0xc0 ;  /* 0x000000c0100c7836 */ /* 0x040fe40000000000 */
[----:B------:R-:W-:Y:S01]  /*2420*/  VIADD R64, R16, 0x80 ;  /* 0x0000008010407836 */ /* 0x000fe20000000000 */
[----:B------:R-:W3:Y:S01]  /*2430*/  LDC.64 R56, c[0x0][0x408] ;  /* 0x00010200ff387b82 */ /* 0x000ee20000000a00 */
[----:B----4-:R-:W-:-:S05]  /*2440*/  @P0 IMAD.WIDE R4, R155, 0x4, R4 ;  /* 0x000000049b040825 */ /* 0x010fca00078e0204 */
[----:B------:R4:W3:Y:S01]  /*2450*/  @P0 LDG.E R155, desc[UR38][R4.64] ;  /* 0x00000026049b0981 */ /* 0x0008e2000c1e1900 */
[----:B------:R-:W-:Y:S01]  /*2460*/  SHF.R.S32.HI R43, RZ, 0x1f, R58 ;  /* 0x0000001fff2b7819 */ /* 0x000fe2000001143a */
[-C--:B0-----:R-:W-:Y:S01]  /*2470*/  IMAD.WIDE.U32 R6, R58, R8.reuse, RZ ;  /* 0x000000083a067225 */ /* 0x081fe200078e00ff */
[----:B------:R-:W-:Y:S02]  /*2480*/  ISETP.NE.U32.AND P0, PT, RZ, UR4, PT ;  /* 0x00000004ff007c0c */ /* 0x000fe4000bf05070 */
[----:B-1----:R-:W-:Y:S01]  /*2490*/  SHF.R.U32.HI R36, RZ, 0x7, R36 ;  /* 0x00000007ff247819 */ /* 0x002fe20000011624 */
[----:B------:R-:W-:Y:S01]  /*24a0*/  IMAD R0, R43, R8, RZ ;  /* 0x000000082b007224 */ /* 0x000fe200078e02ff */
[----:B------:R-:W-:Y:S01]  /*24b0*/  ISETP.NE.AND.EX P0, PT, RZ, UR5, PT, P0 ;  /* 0x00000005ff007c0c */ /* 0x000fe2000bf05300 */
[----:B------:R-:W-:Y:S01]  /*24c0*/  ULDC.64 UR4, c[0x0][0x308] ;  /* 0x0000c20000047ab9 */ /* 0x000fe20000000a00 */
[----:B--2---:R-:W-:Y:S01]  /*24d0*/  VIADD R10, R10, 0xffffff80 ;  /* 0xffffff800a0a7836 */ /* 0x004fe20000000000 */
[----:B------:R-:W-:Y:S01]  /*24e0*/  ISETP.NE.AND P6, PT, R36, 0x1, PT ;  /* 0x000000012400780c */ /* 0x000fe20003fc5270 */
[----:B------:R-:W-:Y:S01]  /*24f0*/  IMAD R3, R58, R9, R0 ;  /* 0x000000093a037224 */ /* 0x000fe200078e0200 */
[----:B------:R-:W-:Y:S01]  /*2500*/  SHF.R.S32.HI R205, RZ, 0x1f, R204 ;  /* 0x0000001fffcd7819 */ /* 0x000fe200000114cc */
[----:B------:R-:W-:Y:S01]  /*2510*/  VIADD R65, R16, 0xa0 ;  /* 0x000000a010417836 */ /* 0x000fe20000000000 */
[----:B------:R-:W-:Y:S01]  /*2520*/  SHF.L.U64.HI R66, R8, 0x6, R9 ;  /* 0x0000000608427819 */ /* 0x000fe20000010209 */
[----:B------:R-:W-:Y:S01]  /*2530*/  IMAD.IADD R7, R7, 0x1, R3 ;  /* 0x0000000107077824 */ /* 0x000fe200078e0203 */
[----:B------:R-:W-:Y:S01]  /*2540*/  SHF.R.S32.HI R3, RZ, 0x1f, R10 ;  /* 0x0000001fff037819 */ /* 0x000fe2000001140a */
[----:B------:R-:W-:Y:S01]  /*2550*/  VIADD R73, R36, 0x8 ;  /* 0x0000000824497836 */ /* 0x000fe20000000000 */
[----:B------:R-:W-:Y:S01]  /*2560*/  SHF.R.U32.HI R36, RZ, 0x3, R218 ;  /* 0x00000003ff247819 */ /* 0x000fe200000116da */
[----:B----4-:R-:W-:Y:S01]  /*2570*/  IMAD.WIDE.U32 R4, R224, UR4, R6 ;  /* 0x00000004e0047c25 */ /* 0x010fe2000f8e0006 */
[----:B------:R-:W-:-:S02]  /*2580*/  LEA.HI R34, R3, R10, RZ, 0x2 ;  /* 0x0000000a03227211 */ /* 0x000fc400078f10ff */
[----:B---3--:R-:W-:Y:S01]  /*2590*/  SHF.L.U64.HI R70, R56, 0x6, R57 ;  /* 0x0000000638467819 */ /* 0x008fe20000010239 */
[----:B------:R-:W-:Y:S01]  /*25a0*/  IMAD R5, R224, UR5, R5 ;  /* 0x00000005e0057c24 */ /* 0x000fe2000f8e0205 */
[----:B------:R-:W-:Y:S01]  /*25b0*/  ULDC.64 UR4, c[0x0][0x310] ;  /* 0x0000c40000047ab9 */ /* 0x000fe20000000a00 */
[-C--:B------:R-:W-:Y:S01]  /*25c0*/  IMAD R10, R236, R8.reuse, RZ ;  /* 0x00000008ec0a7224 */ /* 0x080fe200078e02ff */
[----:B------:R-:W-:Y:S01]  /*25d0*/  SHF.R.S32.HI R34, RZ, 0x1f, R34 ;  /* 0x0000001fff227819 */ /* 0x000fe20000011422 */
[C---:B------:R-:W-:Y:S01]  /*25e0*/  IMAD.WIDE.U32 R6, R23.reuse, R8, R16 ;  /* 0x0000000817067225 */ /* 0x040fe200078e0010 */
[----:B------:R-:W-:Y:S02]  /*25f0*/  SHF.R.S32.HI R72, RZ, 0x1f, R233 ;  /* 0x0000001fff487819 */ /* 0x000fe400000114e9 */
[----:B------:R-:W-:Y:S01]  /*2600*/  LEA.HI R34, R34, R23, RZ, 0x3 ;  /* 0x0000001722227211 */ /* 0x000fe200078f18ff */
[C---:B------:R-:W-:Y:S02]  /*2610*/  IMAD R61, R23.reuse, R9, R10 ;  /* 0x00000009173d7224 */ /* 0x040fe400078e020a */
[-C--:B------:R-:W-:Y:S01]  /*2620*/  IMAD R30, R236, R56.reuse, RZ ;  /* 0x00000038ec1e7224 */ /* 0x080fe200078e02ff */
[----:B------:R-:W-:Y:S01]  /*2630*/  LOP3.LUT R34, R34, 0xfffffff8, RZ, 0xc0, !PT ;  /* 0xfffffff822227812 */ /* 0x000fe200078ec0ff */
[----:B------:R-:W-:-:S04]  /*2640*/  IMAD.WIDE.U32 R20, R23, R56, R204 ;  /* 0x0000003817147225 */ /* 0x000fc800078e00cc */
[C---:B------:R-:W-:Y:S02]  /*2650*/  IMAD.IADD R34, R23.reuse, 0x1, -R34 ;  /* 0x0000000117227824 */ /* 0x040fe400078e0a22 */
[C---:B------:R-:W-:Y:S02]  /*2660*/  IMAD R37, R23.reuse, R57, R30 ;  /* 0x0000003917257224 */ /* 0x040fe400078e021e */
[----:B------:R-:W-:Y:S02]  /*2670*/  IMAD.SHL.U32 R82, R34, 0x40, RZ ;  /* 0x0000004022527824 */ /* 0x000fe400078e00ff */
[----:B------:R-:W-:-:S03]  /*2680*/  IMAD.WIDE.U32 R30, R23, R56, R16 ;  /* 0x00000038171e7225 */ /* 0x000fc600078e0010 */
[----:B------:R-:W-:Y:S01]  /*2690*/  LOP3.LUT R82, R82, 0x1c0, RZ, 0xc0, !PT ;  /* 0x000001c052527812 */ /* 0x000fe200078ec0ff */
[----:B------:R-:W-:Y:S02]  /*26a0*/  IMAD.MOV.U32 R88, RZ, RZ, 0x20 ;  /* 0x00000020ff587424 */ /* 0x000fe400078e00ff */
[----:B------:R-:W-:Y:S01]  /*26b0*/  IMAD.IADD R21, R21, 0x1, R37 ;  /* 0x0000000115157824 */ /* 0x000fe200078e0225 */
[----:B------:R-:W-:Y:S01]  /*26c0*/  SHF.R.U32.HI R85, RZ, 0x3, R82 ;  /* 0x00000003ff557819 */ /* 0x000fe20000011652 */
[----:B------:R-:W-:Y:S02]  /*26d0*/  IMAD.IADD R31, R37, 0x1, R31 ;  /* 0x00000001251f7824 */ /* 0x000fe400078e021f */
[----:B------:R-:W-:Y:S02]  /*26e0*/  IMAD R75, R9, 0x60, RZ ;  /* 0x00000060094b7824 */ /* 0x000fe400078e02ff */
[----:B------:R-:W-:Y:S02]  /*26f0*/  IMAD.SHL.U32 R67, R8, 0x40, RZ ;  /* 0x0000004008437824 */ /* 0x000fe400078e00ff */
[----:B------:R-:W-:-:S02]  /*2700*/  IMAD R77, R57, 0x60, RZ ;  /* 0x00000060394d7824 */ /* 0x000fc400078e02ff */
[----:B------:R-:W-:Y:S02]  /*2710*/  IMAD.SHL.U32 R71, R56, 0x40, RZ ;  /* 0x0000004038477824 */ /* 0x000fe400078e00ff */
[----:B-----5:R-:W-:-:S04]  /*2720*/  IMAD.WIDE.U32 R20, R152, R56, R20 ;  /* 0x0000003898147225 */ /* 0x020fc800078e0014 */
[----:B------:R-:W-:-:S04]  /*2730*/  IMAD.WIDE.U32 R30, R152, R56, R30 ;  /* 0x00000038981e7225 */ /* 0x000fc800078e001e */
[----:B------:R-:W-:-:S04]  /*2740*/  IMAD.WIDE.U32 R8, R8, 0x60, RZ ;  /* 0x0000006008087825 */ /* 0x000fc800078e00ff */
[----:B------:R-:W-:Y:S02]  /*2750*/  IMAD.SHL.U32 R74, R41, 0x2, RZ ;  /* 0x00000002294a7824 */ /* 0x000fe400078e00ff */
[----:B------:R-:W-:Y:S01]  /*2760*/  IMAD.IADD R75, R9, 0x1, R75 ;  /* 0x00000001094b7824 */ /* 0x000fe200078e024b */
[----:B------:R-:W-:Y:S02]  /*2770*/  SHF.R.S32.HI R0, RZ, 0x1f, R155 ;  /* 0x0000001fff007819 */ /* 0x000fe4000001149b */
[----:B------:R-:W-:Y:S02]  /*2780*/  SEL R155, R155, RZ, !P0 ;  /* 0x000000ff9b9b7207 */ /* 0x000fe40004000000 */
[----:B------:R-:W-:-:S03]  /*2790*/  SEL R13, R0, RZ, !P0 ;  /* 0x000000ff000d7207 */ /* 0x000fc60004000000 */
[----:B------:R-:W-:-:S04]  /*27a0*/  IMAD.WIDE.U32 R4, R155, UR4, R4 ;  /* 0x000000049b047c25 */ /* 0x000fc8000f8e0004 */
[----:B------:R-:W-:-:S04]  /*27b0*/  IMAD R0, R13, UR4, RZ ;  /* 0x000000040d007c24 */ /* 0x000fc8000f8e02ff */
[----:B------:R-:W-:Y:S01]  /*27c0*/  IMAD R3, R155, UR5, R0 ;  /* 0x000000059b037c24 */ /* 0x000fe2000f8e0200 */
[----:B------:R-:W-:Y:S05]  /*27d0*/  @!P6 WARPSYNC.ALL ;  /* 0x000000000000e948 */ /* 0x000fea0003800000 */
[----:B------:R-:W-:Y:S01]  /*27e0*/  VIADD R0, R16, 0x20 ;  /* 0x0000002010007836 */ /* 0x000fe20000000000 */
[----:B------:R-:W-:Y:S01]  /*27f0*/  ULDC UR4, c[0x0][0x320] ;  /* 0x0000c80000047ab9 */ /* 0x000fe20000000800 */
[----:B------:R-:W-:Y:S01]  /*2800*/  IMAD.IADD R3, R5, 0x1, R3 ;  /* 0x0000000105037824 */ /* 0x000fe200078e0203 */
[----:B------:R-:W-:Y:S01]  /*2810*/  @!P6 BAR.SYNC.DEFER_BLOCKING 0x9, 0x100 ;  /* 0x024400000000eb1d */ /* 0x000fe20000010000 */
[----:B------:R-:W-:-:S02]  /*2820*/  ISETP.GE.AND P3, PT, R14, UR4, PT ;  /* 0x000000040e007c0c */ /* 0x000fc4000bf66270 */
[----:B------:R-:W-:Y:S02]  /*2830*/  ISETP.GE.AND P1, PT, R0, UR4, PT ;  /* 0x0000000400007c0c */ /* 0x000fe4000bf26270 */
[----:B------:R-:W-:-:S03]  /*2840*/  ISETP.GE.AND P0, PT, R16, UR4, PT ;  /* 0x0000000410007c0c */ /* 0x000fc6000bf06270 */
[----:B------:R-:W0:Y:S01]  /*2850*/  LDC.64 R14, c[0x0][0x3f8] ;  /* 0x0000fe00ff0e7b82 */ /* 0x000e220000000a00 */
[----:B------:R-:W-:Y:S01]  /*2860*/  SEL R10, RZ, 0xffffffff, P1 ;  /* 0xffffffffff0a7807 */ /* 0x000fe20000800000 */
[----:B------:R-:W-:Y:S01]  /*2870*/  ULDC.64 UR6, c[0x0][0x330] ;  /* 0x0000cc0000067ab9 */ /* 0x000fe20000000a00 */
[----:B------:R-:W-:Y:S02]  /*2880*/  IADD3 R60, P1, R4, R6, RZ ;  /* 0x00000006043c7210 */ /* 0x000fe40007f3e0ff */
[----:B------:R-:W-:Y:S01]  /*2890*/  SEL R6, RZ, 0x1, P0 ;  /* 0x00000001ff067807 */ /* 0x000fe20000000000 */
[----:B------:R-:W-:Y:S01]  /*28a0*/  IMAD.SHL.U32 R11, R10, 0x2, RZ ;  /* 0x000000020a0b7824 */ /* 0x000fe200078e00ff */
[----:B------:R-:W-:Y:S02]  /*28b0*/  IADD3.X R61, R3, R7, R61, P1, !PT ;  /* 0x00000007033d7210 */ /* 0x000fe40000ffe43d */
[----:B------:R-:W-:Y:S02]  /*28c0*/  ISETP.GE.AND P0, PT, R62, UR4, PT ;  /* 0x000000043e007c0c */ /* 0x000fe4000bf06270 */
[----:B------:R-:W-:-:S02]  /*28d0*/  ISETP.GE.AND P1, PT, R63, UR4, PT ;  /* 0x000000043f007c0c */ /* 0x000fc4000bf26270 */
[----:B------:R-:W-:Y:S02]  /*28e0*/  ISETP.GE.AND P2, PT, R12, UR4, PT ;  /* 0x000000040c007c0c */ /* 0x000fe4000bf46270 */
[----:B------:R-:W-:Y:S01]  /*28f0*/  LOP3.LUT R10, R11, 0x2, R6, 0xe2, !PT ;  /* 0x000000020b0a7812 */ /* 0x000fe200078ee206 */
[C---:B------:R-:W-:Y:S01]  /*2900*/  IMAD.WIDE.U32 R6, R224.reuse, UR6, R16 ;  /* 0x00000006e0067c25 */ /* 0x040fe2000f8e0010 */
[----:B------:R-:W-:Y:S02]  /*2910*/  SEL R11, RZ, 0x4, P0 ;  /* 0x00000004ff0b7807 */ /* 0x000fe40000000000 */
        /* <DEDUP_REMOVED lines=8> */
[----:B0-----:R-:W-:Y:S01]  /*29a0*/  IMAD R37, R15, 0x60, RZ ;  /* 0x000000600f257824 */ /* 0x001fe200078e02ff */
[----:B------:R-:W-:Y:S01]  /*29b0*/  SEL R12, RZ, 0x20, P1 ;  /* 0x00000020ff0c7807 */ /* 0x000fe20000800000 */
[----:B------:R-:W-:Y:S01]  /*29c0*/  IMAD R39, R155, UR5, R13 ;  /* 0x000000059b277c24 */ /* 0x000fe2000f8e020d */
[----:B------:R-:W-:Y:S01]  /*29d0*/  ISETP.GE.AND P0, PT, R16, R41, PT ;  /* 0x000000291000720c */ /* 0x000fe20003f06270 */
[----:B------:R-:W-:Y:S01]  /*29e0*/  IMAD.SHL.U32 R69, R14, 0x40, RZ ;  /* 0x000000400e457824 */ /* 0x000fe200078e00ff */
[----:B------:R-:W-:Y:S01]  /*29f0*/  LOP3.LUT R11, R12, R10, R11, 0xfe, !PT ;  /* 0x0000000a0c0b7212 */ /* 0x000fe200078efe0b */
[----:B------:R-:W-:Y:S01]  /*2a00*/  IMAD.WIDE.U32 R12, R23, R14, R16 ;  /* 0x0000000e170c7225 */ /* 0x000fe200078e0010 */
[----:B------:R-:W-:-:S02]  /*2a10*/  SEL R10, RZ, 0x40, P2 ;  /* 0x00000040ff0a7807 */ /* 0x000fc40001000000 */
[----:B------:R-:W-:Y:S01]  /*2a20*/  SEL R33, R41, RZ, P0 ;  /* 0x000000ff29217207 */ /* 0x000fe20000000000 */
[----:B------:R-:W-:Y:S01]  /*2a30*/  IMAD.WIDE.U32 R6, R155, UR4, R6 ;  /* 0x000000049b067c25 */ /* 0x000fe2000f8e0006 */
[----:B------:R-:W-:Y:S01]  /*2a40*/  LOP3.LUT R94, R11, R10, RZ, 0xfc, !PT ;  /* 0x0000000a0b5e7212 */ /* 0x000fe200078efcff */
[----:B------:R-:W-:Y:S01]  /*2a50*/  ULDC UR4, c[0x0][0x2f4] ;  /* 0x0000bd0000047ab9 */ /* 0x000fe20000000800 */
[C---:B------:R-:W-:Y:S01]  /*2a60*/  IADD3 R58, P1, R23.reuse, R58, RZ ;  /* 0x0000003a173a7210 */ /* 0x040fe20007f3e0ff */
[-C--:B------:R-:W-:Y:S01]  /*2a70*/  IMAD R10, R236, R14.reuse, RZ ;  /* 0x0000000eec0a7224 */ /* 0x080fe200078e02ff */
[----:B------:R-:W-:Y:S01]  /*2a80*/  SHF.L.U64.HI R68, R14, 0x6, R15 ;  /* 0x000000060e447819 */ /* 0x000fe2000001020f */
[----:B------:R-:W-:Y:S01]  /*2a90*/  IMAD.IADD R33, R16, 0x1, R33 ;  /* 0x0000000110217824 */ /* 0x000fe200078e0221 */
[----:B------:R-:W-:Y:S01]  /*2aa0*/  SEL R93, RZ, 0xffffff80, P3 ;  /* 0xffffff80ff5d7807 */ /* 0x000fe20001800000 */
[C---:B------:R-:W-:Y:S01]  /*2ab0*/  IMAD R35, R23.reuse, R15, R10 ;  /* 0x0000000f17237224 */ /* 0x040fe200078e020a */
[----:B------:R-:W-:Y:S01]  /*2ac0*/  ISETP.GE.AND P2, PT, R0, UR4, PT ;  /* 0x0000000400007c0c */ /* 0x000fe2000bf46270 */
[----:B------:R-:W-:Y:S01]  /*2ad0*/  IMAD.WIDE.U32 R10, R23, R14, R204 ;  /* 0x0000000e170a7225 */ /* 0x000fe200078e00cc */
[----:B------:R-:W-:-:S02]  /*2ae0*/  SHF.R.S32.HI R32, RZ, 0x1f, R33 ;  /* 0x0000001fff207819 */ /* 0x000fc40000011421 */
[----:B------:R-:W-:Y:S01]  /*2af0*/  LOP3.LUT R93, R94, 0x80, R93, 0xc8, !PT ;  /* 0x000000805e5d7812 */ /* 0x000fe200078ec85d */
[----:B------:R-:W-:Y:S01]  /*2b00*/  IMAD.IADD R11, R11, 0x1, R35 ;  /* 0x000000010b0b7824 */ /* 0x000fe200078e0223 */
[----:B------:R-:W-:Y:S01]  /*2b10*/  LEA.HI R33, R32, R33, RZ, 0x3 ;  /* 0x0000002120217211 */ /* 0x000fe200078f18ff */
[----:B------:R-:W-:Y:S01]  /*2b20*/  IMAD.IADD R13, R35, 0x1, R13 ;  /* 0x00000001230d7824 */ /* 0x000fe200078e020d */
[----:B------:R-:W-:Y:S01]  /*2b30*/  SHF.R.S32.HI R35, RZ, 0x1f, R152 ;  /* 0x0000001fff237819 */ /* 0x000fe20000011498 */
[----:B------:R-:W-:Y:S01]  /*2b40*/  IMAD.X R59, R236, 0x1, R43, P1 ;  /* 0x00000001ec3b7824 */ /* 0x000fe200008e062b */
[----:B------:R-:W-:Y:S01]  /*2b50*/  LOP3.LUT P1, RZ, R34, 0x4, RZ, 0xc0, !PT ;  /* 0x0000000422ff7812 */ /* 0x000fe2000782c0ff */
[-C--:B------:R-:W-:Y:S01]  /*2b60*/  IMAD.WIDE.U32 R10, R152, R14.reuse, R10 ;  /* 0x0000000e980a7225 */ /* 0x080fe200078e000a */
[----:B------:R-:W-:Y:S02]  /*2b70*/  LOP3.LUT R34, R82, 0x18, R16, 0xf8, !PT ;  /* 0x0000001852227812 */ /* 0x000fe400078ef810 */
[--C-:B------:R-:W-:Y:S01]  /*2b80*/  SHF.R.S32.HI R83, RZ, 0x3, R33.reuse ;  /* 0x00000003ff537819 */ /* 0x100fe20000011421 */
[C---:B------:R-:W-:Y:S01]  /*2b90*/  IMAD R32, R35.reuse, R14, RZ ;  /* 0x0000000e23207224 */ /* 0x040fe200078e02ff */
[----:B------:R-:W-:Y:S01]  /*2ba0*/  LOP3.LUT R89, R34, R85, RZ, 0x3c, !PT ;  /* 0x0000005522597212 */ /* 0x000fe200078e3cff */
[----:B------:R-:W-:Y:S01]  /*2bb0*/  IMAD R35, R35, R56, RZ ;  /* 0x0000003823237224 */ /* 0x000fe200078e02ff */
[----:B------:R-:W-:Y:S01]  /*2bc0*/  LOP3.LUT R84, R33, 0xfffffff8, RZ, 0xc0, !PT ;  /* 0xfffffff821547812 */ /* 0x000fe200078ec0ff */
[----:B------:R-:W-:Y:S01]  /*2bd0*/  IMAD R79, R152, R15, R32 ;  /* 0x0000000f984f7224 */ /* 0x000fe200078e0220 */
[----:B------:R-:W-:Y:S01]  /*2be0*/  LOP3.LUT R32, R218, 0x38, R33, 0xf8, !PT ;  /* 0x00000038da207812 */ /* 0x000fe200078ef821 */
[----:B------:R-:W-:Y:S01]  /*2bf0*/  IMAD.WIDE.U32 R12, R152, R14, R12 ;  /* 0x0000000e980c7225 */ /* 0x000fe200078e000c */
[----:B------:R-:W-:-:S02]  /*2c00*/  SEL R88, R88, 0xffffffe0, !P1 ;  /* 0xffffffe058587807 */ /* 0x000fc40004800000 */
[----:B------:R-:W-:Y:S01]  /*2c10*/  LOP3.LUT R32, R32, R36, RZ, 0x3c, !PT ;  /* 0x0000002420207212 */ /* 0x000fe200078e3cff */
[----:B------:R-:W-:Y:S01]  /*2c20*/  IMAD R35, R152, R57, R35 ;  /* 0x0000003998237224 */ /* 0x000fe200078e0223 */
[----:B------:R-:W-:Y:S01]  /*2c30*/  SHF.R.S32.HI R86, RZ, 0x1f, R84 ;  /* 0x0000001fff567819 */ /* 0x000fe20000011454 */
[----:B------:R-:W-:Y:S01]  /*2c40*/  IMAD.WIDE.U32 R14, R14, 0x60, RZ ;  /* 0x000000600e0e7825 */ /* 0x000fe200078e00ff */
[----:B------:R-:W-:Y:S02]  /*2c50*/  ISETP.GE.AND P1, PT, R16, UR4, PT ;  /* 0x0000000410007c0c */ /* 0x000fe4000bf26270 */
[----:B------:R-:W-:Y:S01]  /*2c60*/  LOP3.LUT R94, R94, 0x40, RZ, 0xc0, !PT ;  /* 0x000000405e5e7812 */ /* 0x000fe200078ec0ff */
[----:B------:R-:W-:Y:S01]  /*2c70*/  IMAD.IADD R87, R221, 0x1, R32 ;  /* 0x00000001dd577824 */ /* 0x000fe200078e0220 */
[----:B------:R-:W-:Y:S01]  /*2c80*/  LOP3.LUT R32, R82, 0x38, R33, 0xf8, !PT ;  /* 0x0000003852207812 */ /* 0x000fe200078ef821 */
[----:B------:R-:W-:-:S03]  /*2c90*/  IMAD.WIDE.U32 R56, R56, 0x60, RZ ;  /* 0x0000006038387825 */ /* 0x000fc600078e00ff */
[----:B------:R-:W-:Y:S01]  /*2ca0*/  LOP3.LUT R33, R32, R85, RZ, 0x3c, !PT ;  /* 0x0000005520217212 */ /* 0x000fe200078e3cff */
        /* <DEDUP_REMOVED lines=10> */
.L_x_2718:
[----:B------:R-:W0:Y:S01]  /*2d50*/  LDC.64 R98, c[0x0][0x2e8] ;  /* 0x0000ba00ff627b82 */ /* 0x000e220000000a00 */
[----:B------:R-:W-:Y:S01]  /*2d60*/  VIADD R45, R27, 0xffffffff ;  /* 0xffffffff1b2d7836 */ /* 0x000fe20000000000 */
[----:B------:R-:W-:Y:S05]  /*2d70*/  YIELD ;  /* 0x0000000000007946 */ /* 0x000fea0003800000 */
[----:B------:R-:W-:Y:S01]  /*2d80*/  SHF.R.S32.HI R39, RZ, 0x1f, R45 ;  /* 0x0000001fff277819 */ /* 0x000fe2000001142d */
[----:B-1----:R-:W1:Y:S01]  /*2d90*/  LDC R102, c[0x0][0x3f4] ;  /* 0x0000fd00ff667b82 */ /* 0x002e620000000800 */
[-C--:B------:R-:W-:Y:S01]  /*2da0*/  IMAD R27, R75, R45.reuse, RZ ;  /* 0x0000002d4b1b7224 */ /* 0x080fe200078e02ff */
[----:B------:R-:W-:Y:S01]  /*2db0*/  BSSY B0, `(.L_x_2671) ;  /* 0x00002a7000007945 */ /* 0x000fe20003800000 */
[----:B------:R-:W-:-:S04]  /*2dc0*/  IMAD.WIDE.U32 R100, R8, R45, RZ ;  /* 0x0000002d08647225 */ /* 0x000fc800078e00ff */
[----:B------:R-:W-:Y:S01]  /*2dd0*/  IMAD R27, R39, R8, R27 ;  /* 0x00000008271b7224 */ /* 0x000fe200078e021b */
[-C--:B------:R-:W-:Y:S01]  /*2de0*/  IADD3 R33, P5, R60, R100.reuse, RZ ;  /* 0x000000643c217210 */ /* 0x080fe20007fbe0ff */
[----:B------:R-:W-:Y:S02]  /*2df0*/  IMAD R103, R22, 0x1800, R91 ;  /* 0x0000180016677824 */ /* 0x000fe400078e025b */
[----:B------:R-:W-:Y:S01]  /*2e00*/  IMAD.IADD R50, R101, 0x1, R27 ;  /* 0x0000000165327824 */ /* 0x000fe200078e021b */
[----:B------:R-:W-:Y:S01]  /*2e10*/  IADD3 R27, P3, P4, R60, R100, R67 ;  /* 0x000000643c1b7210 */ /* 0x000fe20007c7e043 */
[----:B------:R-:W-:Y:S02]  /*2e20*/  IMAD R103, R103, 0x2, R26 ;  /* 0x0000000267677824 */ /* 0x000fe400078e021a */
[----:B------:R-:W-:Y:S01]  /*2e30*/  IMAD.X R34, R50, 0x1, R61, P5 ;  /* 0x0000000132227824 */ /* 0x000fe200028e063d */
[----:B------:R-:W-:Y:S02]  /*2e40*/  IADD3.X R32, R61, R50, R66, P3, P4 ;  /* 0x000000323d207210 */ /* 0x000fe40001fe8442 */
[----:B0-----:R-:W-:-:S02]  /*2e50*/  LEA R40, P3, R27, R98, 0x1 ;  /* 0x000000621b287211 */ /* 0x001fc400078608ff */
[----:B------:R-:W-:Y:S02]  /*2e60*/  LEA R42, P5, R33, R98, 0x1 ;  /* 0x00000062212a7211 */ /* 0x000fe400078a08ff */
[-C--:B------:R-:W-:Y:S01]  /*2e70*/  LEA.HI.X R41, R27, R99.reuse, R32, 0x1, P3 ;  /* 0x000000631b297211 */ /* 0x080fe200018f0c20 */
[----:B------:R-:W-:Y:S01]  /*2e80*/  IMAD R27, R22, 0x1800, R89 ;  /* 0x00001800161b7824 */ /* 0x000fe200078e0259 */
[----:B-1----:R-:W-:Y:S02]  /*2e90*/  ISETP.GE.AND P3, PT, R102, 0x1, PT ;  /* 0x000000016600780c */ /* 0x002fe40003f66270 */
[----:B------:R-:W-:Y:S01]  /*2ea0*/  ISETP.GT.AND P4, PT, R45, R28, PT ;  /* 0x0000001c2d00720c */ /* 0x000fe20003f84270 */
[----:B------:R-:W-:Y:S01]  /*2eb0*/  IMAD R104, R27, 0x2, R26 ;  /* 0x000000021b687824 */ /* 0x000fe200078e021a */
[----:B------:R-:W-:Y:S01]  /*2ec0*/  LEA.HI.X R43, R33, R99, R34, 0x1, P5 ;  /* 0x00000063212b7211 */ /* 0x000fe200028f0c22 */
[----:B------:R-:W-:Y:S01]  /*2ed0*/  IMAD.MOV.U32 R27, RZ, RZ, R45 ;  /* 0x000000ffff1b7224 */ /* 0x000fe200078e002d */
[----:B------:R-:W-:-:S07]  /*2ee0*/  P2R R96, PR, RZ, 0x10 ;  /* 0x00000010ff607803 */ /* 0x000fce0000000000 */
        /* <DEDUP_REMOVED lines=20> */
[----:B------:R-:W-:-:S03]  /*3030*/  CS2R R54, SRZ ;  /* 0x0000000000367805 */ /* 0x000fc6000001ff00 */
[----:B------:R-:W-:Y:S05]  /*3040*/  @P4 BRA `(.L_x_2675) ;  /* 0x0000000000504947 */ /* 0x000fea0003800000 */
[----:B------:R-:W-:Y:S01]  /*3050*/  IADD3 R37, P3, R10, R32, RZ ;  /* 0x000000200a257210 */ /* 0x000fe20007f7e0ff */
[----:B------:R-:W-:Y:S01]  /*3060*/  ULDC.64 UR4, c[0x0][0x3e8] ;  /* 0x0000fa0000047ab9 */ /* 0x000fe20000000a00 */
[----:B------:R-:W-:Y:S02]  /*3070*/  CS2R R52, SRZ ;  /* 0x0000000000347805 */ /* 0x000fe4000001ff00 */
[----:B------:R-:W-:Y:S01]  /*3080*/  CS2R R54, SRZ ;  /* 0x0000000000367805 */ /* 0x000fe2000001ff00 */
[----:B------:R-:W-:Y:S01]  /*3090*/  IMAD.X R44, R95, 0x1, R78, P3 ;  /* 0x000000015f2c7824 */ /* 0x000fe200018e064e */
[----:B------:R-:W-:-:S04]  /*30a0*/  LEA R36, P3, R37, UR4, 0x1 ;  /* 0x0000000425247c11 */ /* 0x000fc8000f8608ff */
[----:B------:R-:W-:Y:S01]  /*30b0*/  LEA.HI.X R37, R37, UR5, R44, 0x1, P3 ;  /* 0x0000000525257c11 */ /* 0x000fe200098f0c2c */
[----:B------:R-:W-:Y:S01]  /*30c0*/  ULDC.64 UR4, c[0x0][0x400] ;  /* 0x0001000000047ab9 */ /* 0x000fe20000000a00 */
[----:B------:R-:W-:-:S05]  /*30d0*/  IADD3 R45, P3, R20, R34, RZ ;  /* 0x00000022142d7210 */ /* 0x000fca0007f7e0ff */
[----:B------:R-:W-:Y:S01]  /*30e0*/  IMAD.X R46, R105, 0x1, R80, P3 ;  /* 0x00000001692e7824 */ /* 0x000fe200018e0650 */
        /* <DEDUP_REMOVED lines=10> */
.L_x_2675:
[----:B------:R-:W-:Y:S05]  /*3190*/  BSYNC B1 ;  /* 0x0000000000017941 */ /* 0x000fea0003800000 */
.L_x_2674:
[----:B------:R-:W-:Y:S01]  /*31a0*/  ISETP.GE.AND P5, PT, R233, R97, PT ;  /* 0x00000061e900720c */ /* 0x000fe20003fa6270 */
[----:B------:R-:W-:Y:S01]  /*31b0*/  BSSY B1, `(.L_x_2676) ;  /* 0x000001b000017945 */ /* 0x000fe20003800000 */
[----:B0-----:R-:W-:Y:S02]  /*31c0*/  CS2R R44, SRZ ;  /* 0x00000000002c7805 */ /* 0x001fe4000001ff00 */
[----:B------:R-:W-:Y:S01]  /*31d0*/  CS2R R36, SRZ ;  /* 0x0000000000247805 */ /* 0x000fe2000001ff00 */
[----:B-----5:R-:W-:Y:S01]  /*31e0*/  IMAD.MOV.U32 R98, RZ, RZ, R50 ;  /* 0x000000ffff627224 */ /* 0x020fe200078e0032 */
[----:B------:R-:W-:Y:S01]  /*31f0*/  CS2R R46, SRZ ;  /* 0x00000000002e7805 */ /* 0x000fe2000001ff00 */
[----:B------:R-:W-:-:S06]  /*3200*/  IMAD.MOV.U32 R99, RZ, RZ, R51 ;  /* 0x000000ffff637224 */ /* 0x000fcc00078e0033 */
        /* <DEDUP_REMOVED lines=21> */
.L_x_2677:
[----:B------:R-:W-:Y:S05]  /*3360*/  BSYNC B1 ;  /* 0x0000000000017941 */ /* 0x000fea0003800000 */
.L_x_2676:
        /* <DEDUP_REMOVED lines=14> */
[----:B------:R-:W-:Y:S01]  /*3450*/  IMAD.MOV.U32 R32, RZ, RZ, R38 ;  /* 0x000000ffff207224 */ /* 0x000fe200078e0026 */
[----:B------:R-:W-:Y:S01]  /*3460*/  PRMT R101, R101, 0x5410, R34 ;  /* 0x0000541065657816 */ /* 0x000fe20000000022 */
[----:B------:R-:W-:Y:S01]  /*3470*/  IMAD.MOV.U32 R33, RZ, RZ, R39 ;  /* 0x000000ffff217224 */ /* 0x000fe200078e0027 */
[----:B------:R-:W-:Y:S01]  /*3480*/  PRMT R100, R35, 0x7610, R100 ;  /* 0x0000761023647816 */ /* 0x000fe20000000064 */
[----:B------:R-:W-:Y:S02]  /*3490*/  IMAD.MOV.U32 R34, RZ, RZ, R46 ;  /* 0x000000ffff227224 */ /* 0x000fe400078e002e */
[----:B------:R-:W-:Y:S01]  /*34a0*/  IMAD.MOV.U32 R35, RZ, RZ, R47 ;  /* 0x000000ffff237224 */ /* 0x000fe200078e002f */
[----:B------:R-:W-:Y:S01]  /*34b0*/  PRMT R98, R32, 0x5410, R33 ;  /* 0x0000541020627816 */ /* 0x000fe20000000021 */
[----:B------:R-:W-:Y:S01]  /*34c0*/  IMAD.MOV.U32 R32, RZ, RZ, R36 ;  /* 0x000000ffff207224 */ /* 0x000fe200078e0024 */
[----:B------:R-:W-:Y:S01]  /*34d0*/  PRMT R101, R34, 0x7610, R101 ;  /* 0x0000761022657816 */ /* 0x000fe20000000065 */
[----:B------:R-:W-:Y:S01]  /*34e0*/  IMAD.MOV.U32 R33, RZ, RZ, R37 ;  /* 0x000000ffff217224 */ /* 0x000fe200078e0025 */
[----:B------:R-:W-:-:S04]  /*34f0*/  PRMT R100, R100, 0x5410, R35 ;  /* 0x0000541064647816 */ /* 0x000fc80000000023 */
[----:B------:R-:W-:Y:S01]  /*3500*/  PRMT R99, R32, 0x5410, R33 ;  /* 0x0000541020637816 */ /* 0x000fe20000000021 */
[----:B------:R-:W-:Y:S06]  /*3510*/  @!P3 BRA `(.L_x_2678) ;  /* 0x000000000004b947 */ /* 0x000fec0003800000 */
[----:B------:R-:W-:Y:S01]  /*3520*/  BPT.TRAP 0x1 ;  /* 0x000000040000795c */ /* 0x000fe20000300000 */
.L_x_2678:
[----:B------:R-:W-:Y:S01]  /*3530*/  IMAD R95, R22, 0x8, R19 ;  /* 0x00000008165f7824 */ /* 0x000fe200078e0213 */
[----:B------:R-:W-:Y:S01]  /*3540*/  SHF.L.U32 R106, R210, 0x1f, RZ ;  /* 0x0000001fd26a7819 */ /* 0x000fe200000006ff */
[----:B------:R-:W-:Y:S03]  /*3550*/  BSSY B1, `(.L_x_2679) ;  /* 0x0000003000017945 */ /* 0x000fe60003800000 */
[----:B------:R-:W0:Y:S02]  /*3560*/  SYNCS.PHASECHK.TRANS64.TRYWAIT P6, [R95+URZ+0x22890], R106 ;  /* 0x0228906a5f0075a7 */ /* 0x000e2400080c017f */
[----:B0-----:R-:W-:Y:S05]  /*3570*/  @!P6 BRA `(.L_x_2680) ;  /* 0x000001fc00d4e947 */ /* 0x001fea0003800000 */
.L_x_3052:
[----:B------:R-:W-:Y:S05]  /*3580*/  BSYNC B1 ;  /* 0x0000000000017941 */ /* 0x000fea0003800000 */
.L_x_2679:
        /* <DEDUP_REMOVED lines=20> */
[----:B------:R-:W-:Y:S02]  /*36d0*/  HADD2.F32 R35, -RZ, R35.H0_H0 ;  /* 0x20000023ff237230 */ /* 0x000fe40000004100 */
[----:B------:R-:W-:Y:S01]  /*36e0*/  FMUL.FTZ R55, R33, R55 ;  /* 0x0000003721377220 */ /* 0x000fe20000410000 */
[----:B------:R-:W-:Y:S02]  /*36f0*/  HADD2.F32 R108, -RZ, R108.H0_H0 ;  /* 0x2000006cff6c7230 */ /* 0x000fe40000004100 */
[----:B------:R-:W-:Y:S01]  /*3700*/  FMUL.FTZ R114, R53, R110 ;  /* 0x0000006e35727220 */ /* 0x000fe20000410000 */
[----:B------:R-:W-:Y:S01]  /*3710*/  FFMA.FTZ R112, R33, R54, -R112 ;  /* 0x0000003621707223 */ /* 0x000fe20000010870 */
[----:B------:R-:W-:Y:S01]  /*3720*/  FMUL.FTZ R110, R35, R110 ;  /* 0x0000006e236e7220 */ /* 0x000fe20000410000 */
[----:B------:R-:W-:Y:S01]  /*3730*/  FFMA.FTZ R107, R34, R54, R55 ;  /* 0x00000036226b7223 */ /* 0x000fe20000010037 */
[----:B------:R-:W-:-:S02]  /*3740*/  HADD2.F32 R54, -RZ, R116.H0_H0 ;  /* 0x20000074ff367230 */ /* 0x000fc40000004100 */
[-C--:B------:R-:W-:Y:S01]  /*3750*/  FFMA.FTZ R114, R35, R108.reuse, -R114 ;  /* 0x0000006c23727223 */ /* 0x080fe20000010872 */
[----:B------:R-:W-:Y:S02]  /*3760*/  HADD2.F32 R55, -RZ, R116.H1_H1 ;  /* 0x30000074ff377230 */ /* 0x000fe40000004100 */
[----:B------:R-:W-:Y:S01]  /*3770*/  FFMA.FTZ R111, R53, R108, R110 ;  /* 0x0000006c356f7223 */ /* 0x000fe2000001006e */
        /* <DEDUP_REMOVED lines=18> */
.L_x_2686:
[----:B------:R-:W-:Y:S05]  /*38a0*/  BSYNC B3 ;  /* 0x0000000000037941 */ /* 0x000fea0003800000 */
.L_x_2685:
[----:B--2---:R1:W-:Y:S02]  /*38b0*/  STG.E.128 desc[UR38][R42.64], R32 ;  /* 0x000000202a007986 */ /* 0x0043e4000c101d26 */
.L_x_2684:
[----:B------:R-:W-:Y:S05]  /*38c0*/  BSYNC B2 ;  /* 0x0000000000027941 */ /* 0x000fea0003800000 */
.L_x_2683:
        /* <DEDUP_REMOVED lines=46> */
.L_x_2688:
[----:B------:R-:W-:Y:S05]  /*3bb0*/  BSYNC B2 ;  /* 0x0000000000027941 */ /* 0x000fea0003800000 */
.L_x_2687:
[----:B--2---:R2:W-:Y:S02]  /*3bc0*/  STG.E.128 desc[UR38][R42.64+0x40], R32 ;  /* 0x000040202a007986 */ /* 0x0045e4000c101d26 */
.L_x_2682:
[----:B------:R-:W-:Y:S05]  /*3bd0*/  BSYNC B1 ;  /* 0x0000000000017941 */ /* 0x000fea0003800000 */
.L_x_2681:
        /* <DEDUP_REMOVED lines=14> */
[----:B------:R-:W-:Y:S02]  /*3cc0*/  HADD2.F32 R43, -RZ, R35.H1_H1 ;  /* 0x30000023ff2b7230 */ /* 0x000fe40000004100 */
[----:B------:R-:W-:Y:S02]  /*3cd0*/  HADD2.F32 R45, -RZ, R45.H0_H0 ;  /* 0x2000002dff2d7230 */ /* 0x000fe40000004100 */
[----:B------:R-:W-:-:S02]  /*3ce0*/  HADD2.F32 R48, -RZ, R48.H0_H0 ;  /* 0x20000030ff307230 */ /* 0x000fc40000004100 */
[----:B------:R-:W-:Y:S02]  /*3cf0*/  HADD2.F32 R44, -RZ, R44.H0_H0 ;  /* 0x2000002cff2c7230 */ /* 0x000fe40000004100 */
[CC--:B------:R-:W-:Y:S01]  /*3d00*/  FMUL.FTZ R50, R34.reuse, R45.reuse ;  /* 0x0000002d22327220 */ /* 0x0c0fe20000410000 */
[----:B------:R-:W-:Y:S02]  /*3d10*/  HADD2.F32 R35, -RZ, R35.H0_H0 ;  /* 0x20000023ff237230 */ /* 0x000fe40000004100 */
[----:B------:R-:W-:Y:S01]  /*3d20*/  FMUL.FTZ R45, R33, R45 ;  /* 0x0000002d212d7220 */ /* 0x000fe20000410000 */
[----:B------:R-:W-:Y:S02]  /*3d30*/  HADD2.F32 R46, -RZ, R49.H0_H0 ;  /* 0x20000031ff2e7230 */ /* 0x000fe40000004100 */
[----:B------:R-:W-:Y:S01]  /*3d40*/  FMUL.FTZ R52, R43, R48 ;  /* 0x000000302b347220 */ /* 0x000fe20000410000 */
[----:B------:R-:W-:Y:S01]  /*3d50*/  FFMA.FTZ R50, R33, R44, -R50 ;  /* 0x0000002c21327223 */ /* 0x000fe20000010832 */
[C---:B------:R-:W-:Y:S01]  /*3d60*/  FMUL.FTZ R48, R35.reuse, R48 ;  /* 0x0000003023307220 */ /* 0x040fe20000410000 */
[----:B------:R-:W-:Y:S01]  /*3d70*/  FFMA.FTZ R49, R34, R44, R45 ;  /* 0x0000002c22317223 */ /* 0x000fe2000001002d */
[----:B------:R-:W-:Y:S01]  /*3d80*/  FFMA.FTZ R52, R35, R46, -R52 ;  /* 0x0000002e23347223 */ /* 0x000fe20000010834 */
[----:B------:R-:W-:-:S02]  /*3d90*/  HADD2.F32 R35, -RZ, R101.H1_H1 ;  /* 0x30000065ff237230 */ /* 0x000fc40000004100 */
[----:B------:R-:W-:Y:S01]  /*3da0*/  FFMA.FTZ R53, R43, R46, R48 ;  /* 0x0000002e2b357223 */ /* 0x000fe20000010030 */
[----:B------:R-:W-:Y:S02]  /*3db0*/  HADD2.F32 R45, -RZ, R100.H1_H1 ;  /* 0x30000064ff2d7230 */ /* 0x000fe40000004100 */
[----:B------:R-:W-:Y:S02]  /*3dc0*/  HADD2.F32 R33, -RZ, R32.H1_H1 ;  /* 0x30000020ff217230 */ /* 0x000fe40000004100 */
[----:B------:R-:W-:Y:S02]  /*3dd0*/  HADD2.F32 R34, -RZ, R42.H1_H1 ;  /* 0x3000002aff227230 */ /* 0x000fe40000004100 */
[----:B------:R-:W-:Y:S02]  /*3de0*/  HADD2.F32 R101, -RZ, R101.H0_H0 ;  /* 0x20000065ff657230 */ /* 0x000fe40000004100 */
[----:B------:R-:W-:Y:S02]  /*3df0*/  HADD2.F32 R32, -RZ, R32.H0_H0 ;  /* 0x20000020ff207230 */ /* 0x000fe40000004100 */
[----:B------:R-:W-:Y:S01]  /*3e00*/  FMUL.FTZ R51, R34, R45 ;  /* 0x0000002d22337220 */ /* 0x000fe20000410000 */
[----:B------:R-:W-:-:S02]  /*3e10*/  HADD2.F32 R42, -RZ, R42.H0_H0 ;  /* 0x2000002aff2a7230 */ /* 0x000fc40000004100 */
[CC--:B------:R-:W-:Y:S01]  /*3e20*/  FMUL.FTZ R47, R33.reuse, R101.reuse ;  /* 0x00000065212f7220 */ /* 0x0c0fe20000410000 */
[----:B------:R-:W-:Y:S02]  /*3e30*/  HADD2.F32 R43, -RZ, R100.H0_H0 ;  /* 0x20000064ff2b7230 */ /* 0x000fe40000004100 */
[----:B------:R-:W-:Y:S01]  /*3e40*/  FMUL.FTZ R44, R32, R101 ;  /* 0x00000065202c7220 */ /* 0x000fe20000410000 */
[----:B------:R-:W-:Y:S01]  /*3e50*/  FMUL.FTZ R45, R42, R45 ;  /* 0x0000002d2a2d7220 */ /* 0x000fe20000410000 */
[-C--:B------:R-:W-:Y:S02]  /*3e60*/  FFMA.FTZ R47, R32, R35.reuse, -R47 ;  /* 0x00000023202f7223 */ /* 0x080fe4000001082f */
[----:B------:R-:W-:Y:S01]  /*3e70*/  FFMA.FTZ R44, R33, R35, R44 ;  /* 0x00000023212c7223 */ /* 0x000fe2000001002c */
[-C--:B------:R-:W-:Y:S01]  /*3e80*/  FFMA.FTZ R51, R42, R43.reuse, -R51 ;  /* 0x0000002b2a337223 */ /* 0x080fe20000010833 */
[----:B------:R-:W-:Y:S01]  /*3e90*/  FFMA.FTZ R34, R34, R43, R45 ;  /* 0x0000002b22227223 */ /* 0x000fe2000001002d */
[----:B------:R-:W-:-:S02]  /*3ea0*/  F2FP.F16.F32.PACK_AB R33, R49, R50 ;  /* 0x000000323121723e */ /* 0x000fc400000000ff */
[----:B------:R-:W-:Y:S02]  /*3eb0*/  F2FP.F16.F32.PACK_AB R35, R53, R52 ;  /* 0x000000343523723e */ /* 0x000fe400000000ff */
[----:B------:R-:W-:Y:S02]  /*3ec0*/  F2FP.F16.F32.PACK_AB R32, R44, R47 ;  /* 0x0000002f2c20723e */ /* 0x000fe400000000ff */
[----:B------:R-:W-:-:S07]  /*3ed0*/  F2FP.F16.F32.PACK_AB R34, R34, R51 ;  /* 0x000000332222723e */ /* 0x000fce00000000ff */
.L_x_2693:
[----:B------:R-:W-:Y:S05]  /*3ee0*/  BSYNC B2 ;  /* 0x0000000000027941 */ /* 0x000fea0003800000 */
.L_x_2692:
[----:B--2---:R3:W-:Y:S02]  /*3ef0*/  STG.E.128 desc[UR38][R40.64], R32 ;  /* 0x0000002028007986 */ /* 0x0047e4000c101d26 */
.L_x_2691:
[----:B------:R-:W-:Y:S05]  /*3f00*/  BSYNC B1 ;  /* 0x0000000000017941 */ /* 0x000fea0003800000 */
.L_x_2690:
        /* <DEDUP_REMOVED lines=46> */
.L_x_2695:
[----:B------:R-:W-:Y:S05]  /*41f0*/  BSYNC B1 ;  /* 0x0000000000017941 */ /* 0x000fea0003800000 */
.L_x_2694:
[----:B--2---:R1:W-:Y:S01]  /*4200*/  STG.E.128 desc[UR38][R40.64+0x40], R32 ;  /* 0x0000402028007986 */ /* 0x0043e2000c101d26 */
[----:B------:R-:W-:Y:S05]  /*4210*/  BRA `(.L_x_2689) ;  /* 0x0000001400807947 */ /* 0x000fea0003800000 */
.L_x_2673:
[----:B------:R-:W-:-:S04]  /*4220*/  ISETP.GE.AND P3, PT, R233, R97, PT ;  /* 0x00000061e900720c */ /* 0x000fc80003f66270 */
        /* <DEDUP_REMOVED lines=20> */
[----:B------:R-:W-:Y:S02]  /*4370*/  CS2R R32, SRZ ;  /* 0x0000000000207805 */ /* 0x000fe4000001ff00 */
[----:B------:R-:W-:-:S04]  /*4380*/  CS2R R38, SRZ ;  /* 0x0000000000267805 */ /* 0x000fc8000001ff00 */
[----:B------:R2:W3:Y:S02]  /*4390*/  @!P4 LDG.E.128 R32, desc[UR38][R36.64] ;  /* 0x000000262420c981 */ /* 0x0004e4000c1e1d00 */
[----:B--2---:R-:W-:-:S06]  /*43a0*/  CS2R R36, SRZ ;  /* 0x0000000000247805 */ /* 0x004fcc000001ff00 */
[----:B------:R2:W4:Y:S01]  /*43b0*/  @!P4 LDG.E.128 R36, desc[UR38][R40.64] ;  /* 0x000000262824c981 */ /* 0x000522000c1e1d00 */
[----:B0-----:R-:W-:-:S04]  /*43c0*/  @!P3 LEA R44, P4, R42, R44, 0x1 ;  /* 0x0000002c2a2cb211 */ /* 0x001fc800078808ff */
[----:B------:R-:W-:Y:S02]  /*43d0*/  @!P3 LEA.HI.X R45, R42, R45, R43, 0x1, P4 ;  /* 0x0000002d2a2db211 */ /* 0x000fe400020f0c2b */
[----:B------:R-:W-:Y:S02]  /*43e0*/  CS2R R42, SRZ ;  /* 0x00000000002a7805 */ /* 0x000fe4000001ff00 */
[C---:B-1----:R-:W-:Y:S02]  /*43f0*/  @!P3 LEA R48, P4, R46.reuse, R48, 0x1 ;  /* 0x000000302e30b211 */ /* 0x042fe400078808ff */
[----:B--2---:R-:W-:Y:S02]  /*4400*/  CS2R R40, SRZ ;  /* 0x0000000000287805 */ /* 0x004fe4000001ff00 */
[----:B------:R-:W-:Y:S02]  /*4410*/  @!P3 LEA.HI.X R49, R46, R49, R47, 0x1, P4 ;  /* 0x000000312e31b211 */ /* 0x000fe400020f0c2f */
[----:B------:R-:W-:-:S02]  /*4420*/  CS2R R46, SRZ ;  /* 0x00000000002e7805 */ /* 0x000fc4000001ff00 */
[----:B------:R0:W2:Y:S02]  /*4430*/  @!P3 LDG.E.128 R40, desc[UR38][R44.64] ;  /* 0x000000262c28b981 */ /* 0x0000a4000c1e1d00 */
[----:B0-----:R-:W-:-:S06]  /*4440*/  CS2R R44, SRZ ;  /* 0x00000000002c7805 */ /* 0x001fcc000001ff00 */
[----:B------:R0:W5:Y:S01]  /*4450*/  @!P3 LDG.E.128 R44, desc[UR38][R48.64] ;  /* 0x00000026302cb981 */ /* 0x000162000c1e1d00 */
[----:B------:R-:W-:Y:S01]  /*4460*/  UISETP.NE.AND UP0, UPT, UR54, 0x3, UPT ;  /* 0x000000033600788c */ /* 0x000fe2000bf05270 */
[----:B------:R-:W-:-:S05]  /*4470*/  ISETP.GE.AND P4, PT, R16, R102, PT ;  /* 0x000000661000720c */ /* 0x000fca0003f86270 */
[----:B------:R-:W-:Y:S01]  /*4480*/  PLOP3.LUT P3, PT, PT, PT, UP0, 0x80, 0x0 ;  /* 0x000000000000781c */ /* 0x000fe20003f6f008 */
[----:B---3--:R-:W-:Y:S02]  /*4490*/  IMAD.MOV.U32 R51, RZ, RZ, R34 ;  /* 0x000000ffff337224 */ /* 0x008fe400078e0022 */
[----:B------:R-:W-:Y:S02]  /*44a0*/  IMAD.MOV.U32 R52, RZ, RZ, R35 ;  /* 0x000000ffff347224 */ /* 0x000fe400078e0023 */
[----:B------:R-:W-:Y:S01]  /*44b0*/  IMAD.MOV.U32 R53, RZ, RZ, R32 ;  /* 0x000000ffff357224 */ /* 0x000fe200078e0020 */
[----:B------:R-:W-:Y:S01]  /*44c0*/  PRMT R121, R51, 0x7610, R121 ;  /* 0x0000761033797816 */ /* 0x000fe20000000079 */
[----:B------:R-:W-:-:S03]  /*44d0*/  IMAD.MOV.U32 R54, RZ, RZ, R33 ;  /* 0x000000ffff367224 */ /* 0x000fc600078e0021 */
[----:B------:R-:W-:Y:S02]  /*44e0*/  PRMT R123, R52, 0x5410, R53 ;  /* 0x00005410347b7816 */ /* 0x000fe40000000035 */
[----:B------:R-:W-:Y:S01]  /*44f0*/  PRMT R118, R54, 0x7610, R118 ;  /* 0x0000761036767816 */ /* 0x000fe20000000076 */
[----:B----4-:R-:W-:Y:S02]  /*4500*/  IMAD.MOV.U32 R51, RZ, RZ, R38 ;  /* 0x000000ffff337224 */ /* 0x010fe400078e0026 */
[----:B0-----:R-:W-:Y:S02]  /*4510*/  IMAD.MOV.U32 R48, RZ, RZ, R39 ;  /* 0x000000ffff307224 */ /* 0x001fe400078e0027 */
[----:B------:R-:W-:Y:S01]  /*4520*/  IMAD.MOV.U32 R49, RZ, RZ, R36 ;  /* 0x000000ffff317224 */ /* 0x000fe200078e0024 */
[----:B------:R-:W-:Y:S01]  /*4530*/  PRMT R121, R121, 0x5410, R51 ;  /* 0x0000541079797816 */ /* 0x000fe20000000033 */
[----:B------:R-:W-:-:S03]  /*4540*/  IMAD.MOV.U32 R52, RZ, RZ, R37 ;  /* 0x000000ffff347224 */ /* 0x000fc600078e0025 */
[----:B------:R-:W-:Y:S02]  /*4550*/  PRMT R125, R48, 0x5410, R49 ;  /* 0x00005410307d7816 */ /* 0x000fe40000000031 */
[----:B------:R-:W-:Y:S01]  /*4560*/  PRMT R122, R52, 0x7610, R122 ;  /* 0x00007610347a7816 */ /* 0x000fe2000000007a */
[----:B--2---:R-:W-:Y:S02]  /*4570*/  IMAD.MOV.U32 R48, RZ, RZ, R42 ;  /* 0x000000ffff307224 */ /* 0x004fe400078e002a */
        /* <DEDUP_REMOVED lines=15> */
.L_x_2696:
        /* <DEDUP_REMOVED lines=9> */
.L_x_3053:
[----:B------:R-:W-:Y:S05]  /*4700*/  BSYNC B1 ;  /* 0x0000000000017941 */ /* 0x000fea0003800000 */
.L_x_2697:
        /* <DEDUP_REMOVED lines=29> */
[--C-:B------:R-:W-:Y:S02]  /*48e0*/  SHF.R.U64 R32, R32, 0x10, R33.reuse ;  /* 0x0000001020207819 */ /* 0x100fe40000001221 */
[----:B------:R-:W-:Y:S01]  /*48f0*/  SHF.R.U32.HI R114, RZ, 0x10, R33 ;  /* 0x00000010ff727819 */ /* 0x000fe20000011621 */
[----:B------:R-:W-:Y:S01]  /*4900*/  HADD2.F32 R124, -RZ, R37.H0_H0 ;  /* 0x20000025ff7c7230 */ /* 0x000fe20000004100 */
[----:B------:R-:W-:Y:S02]  /*4910*/  SHF.R.U64 R33, R34, 0x10, R35 ;  /* 0x0000001022217819 */ /* 0x000fe40000001223 */
[--C-:B------:R-:W-:Y:S01]  /*4920*/  SHF.R.U64 R34, R38, 0x10, R39.reuse ;  /* 0x0000001026227819 */ /* 0x100fe20000001227 */
[----:B-1----:R-:W-:Y:S01]  /*4930*/  HADD2.F32 R38, -RZ, R49.H0_H0 ;  /* 0x20000031ff267230 */ /* 0x002fe20000004100 */
[----:B------:R-:W-:Y:S01]  /*4940*/  SHF.R.U32.HI R113, RZ, 0x10, R39 ;  /* 0x00000010ff717819 */ /* 0x000fe20000011627 */
[--C-:B--2---:R-:W-:Y:S01]  /*4950*/  HADD2.F32 R39, -RZ, R53.reuse.H0_H0 ;  /* 0x20000035ff277230 */ /* 0x104fe20000004100 */
[----:B------:R-:W-:Y:S01]  /*4960*/  SHF.R.U32.HI R35, RZ, 0x10, R35 ;  /* 0x00000010ff237819 */ /* 0x000fe20000011623 */
[----:B------:R-:W-:-:S02]  /*4970*/  HADD2.F32 R53, -RZ, R53.H1_H1 ;  /* 0x30000035ff357230 */ /* 0x000fc40000004100 */
[----:B------:R-:W-:Y:S02]  /*4980*/  HADD2.F32 R49, -RZ, R49.H1_H1 ;  /* 0x30000031ff317230 */ /* 0x000fe40000004100 */
[-C--:B------:R-:W-:Y:S01]  /*4990*/  FMUL.FTZ R37, R39, R122.reuse ;  /* 0x0000007a27257220 */ /* 0x080fe20000410000 */
[----:B------:R-:W-:Y:S02]  /*49a0*/  HADD2.F32 R120, -RZ, R114.H0_H0 ;  /* 0x20000072ff787230 */ /* 0x000fe40000004100 */
[C---:B------:R-:W-:Y:S01]  /*49b0*/  FMUL.FTZ R122, R38.reuse, R122 ;  /* 0x0000007a267a7220 */ /* 0x040fe20000410000 */
[-C--:B------:R-:W-:Y:S01]  /*49c0*/  FMUL.FTZ R114, R53, R124.reuse ;  /* 0x0000007c35727220 */ /* 0x080fe20000410000 */
[----:B------:R-:W-:Y:S01]  /*49d0*/  FMUL.FTZ R124, R49, R124 ;  /* 0x0000007c317c7220 */ /* 0x000fe20000410000 */
[-C--:B------:R-:W-:Y:S01]  /*49e0*/  FFMA.FTZ R37, R38, R118.reuse, -R37 ;  /* 0x0000007626257223 */ /* 0x080fe20000010825 */
[----:B------:R-:W-:Y:S01]  /*49f0*/  FFMA.FTZ R38, R39, R118, R122 ;  /* 0x0000007627267223 */ /* 0x000fe2000001007a */
[-C--:B------:R-:W-:Y:S01]  /*4a00*/  FFMA.FTZ R114, R49, R120.reuse, -R114 ;  /* 0x0000007831727223 */ /* 0x080fe20000010872 */
[----:B------:R-:W-:Y:S01]  /*4a10*/  FFMA.FTZ R39, R53, R120, R124 ;  /* 0x0000007835277223 */ /* 0x000fe2000001007c */
[----:B------:R-:W-:-:S02]  /*4a20*/  HADD2.F32 R122, -RZ, R125.H0_H0 ;  /* 0x2000007dff7a7230 */ /* 0x000fc40000004100 */
[----:B------:R-:W-:Y:S01]  /*4a30*/  HADD2.F32 R53, -RZ, R55.H0_H0 ;  /* 0x20000037ff357230 */ /* 0x000fe20000004100 */
[----:B------:R-:W-:Y:S01]  /*4a40*/  F2FP.F16.F32.PACK_AB R37, R114, R37 ;  /* 0x000000257225723e */ /* 0x000fe200000000ff */
[----:B------:R-:W-:Y:S01]  /*4a50*/  HADD2.F32 R49, -RZ, R51.H0_H0 ;  /* 0x20000033ff317230 */ /* 0x000fe20000004100 */
[----:B------:R-:W-:Y:S01]  /*4a60*/  F2FP.F16.F32.PACK_AB R38, R39, R38 ;  /* 0x000000262726723e */ /* 0x000fe200000000ff */
[----:B------:R-:W-:Y:S02]  /*4a70*/  HADD2.F32 R55, -RZ, R55.H1_H1 ;  /* 0x30000037ff377230 */ /* 0x000fe40000004100 */
[-C--:B------:R-:W-:Y:S01]  /*4a80*/  FMUL.FTZ R126, R53, R122.reuse ;  /* 0x0000007a357e7220 */ /* 0x080fe20000410000 */
[----:B------:R-:W-:Y:S02]  /*4a90*/  HADD2.F32 R124, -RZ, R113.H0_H0 ;  /* 0x20000071ff7c7230 */ /* 0x000fe40000004100 */
[----:B------:R-:W-:Y:S01]  /*4aa0*/  FMUL.FTZ R122, R49, R122 ;  /* 0x0000007a317a7220 */ /* 0x000fe20000410000 */
[----:B------:R-:W-:-:S02]  /*4ab0*/  HADD2.F32 R118, -RZ, R123.H0_H0 ;  /* 0x2000007bff767230 */ /* 0x000fc40000004100 */
[----:B------:R-:W-:Y:S02]  /*4ac0*/  HADD2.F32 R51, -RZ, R51.H1_H1 ;  /* 0x30000033ff337230 */ /* 0x000fe40000004100 */
[----:B------:R-:W-:Y:S01]  /*4ad0*/  FMUL.FTZ R128, R55, R124 ;  /* 0x0000007c37807220 */ /* 0x000fe20000410000 */
[----:B------:R-:W-:Y:S02]  /*4ae0*/  HADD2.F32 R120, -RZ, R35.H0_H0 ;  /* 0x20000023ff787230 */ /* 0x000fe40000004100 */
[-C--:B------:R-:W-:Y:S01]  /*4af0*/  FFMA.FTZ R35, R49, R118.reuse, -R126 ;  /* 0x0000007631237223 */ /* 0x080fe2000001087e */
[----:B------:R-:W-:Y:S01]  /*4b00*/  FFMA.FTZ R49, R53, R118, R122 ;  /* 0x0000007635317223 */ /* 0x000fe2000001007a */
[----:B------:R-:W-:Y:S02]  /*4b10*/  HADD2.F32 R53, -RZ, R123.H1_H1 ;  /* 0x3000007bff357230 */ /* 0x000fe40000004100 */
[C---:B------:R-:W-:Y:S01]  /*4b20*/  FMUL.FTZ R124, R51.reuse, R124 ;  /* 0x0000007c337c7220 */ /* 0x040fe20000410000 */
[----:B------:R-:W-:Y:S01]  /*4b30*/  FFMA.FTZ R118, R51, R120, -R128 ;  /* 0x0000007833767223 */ /* 0x000fe20000010880 */
[----:B------:R-:W-:-:S02]  /*4b40*/  HADD2.F32 R123, -RZ, R36.H0_H0 ;  /* 0x20000024ff7b7230 */ /* 0x000fc40000004100 */
[----:B------:R-:W-:Y:S02]  /*4b50*/  HADD2.F32 R113, -RZ, R125.H1_H1 ;  /* 0x3000007dff717230 */ /* 0x000fe40000004100 */
[----:B------:R-:W-:Y:S01]  /*4b60*/  FFMA.FTZ R120, R55, R120, R124 ;  /* 0x0000007837787223 */ /* 0x000fe2000001007c */
[----:B------:R-:W-:Y:S01]  /*4b70*/  HADD2.F32 R51, -RZ, R52.H0_H0 ;  /* 0x20000034ff337230 */ /* 0x000fe20000004100 */
[----:B------:R-:W-:Y:S01]  /*4b80*/  F2FP.F16.F32.PACK_AB R35, R118, R35 ;  /* 0x000000237623723e */ /* 0x000fe200000000ff */
[----:B------:R-:W-:Y:S02]  /*4b90*/  HADD2.F32 R36, -RZ, R48.H0_H0 ;  /* 0x20000030ff247230 */ /* 0x000fe40000004100 */
[----:B------:R-:W-:Y:S02]  /*4ba0*/  HADD2.F32 R52, -RZ, R52.H1_H1 ;  /* 0x30000034ff347230 */ /* 0x000fe40000004100 */
[----:B------:R-:W-:Y:S01]  /*4bb0*/  FMUL.FTZ R125, R51, R113 ;  /* 0x00000071337d7220 */ /* 0x000fe20000410000 */
[----:B------:R-:W-:-:S02]  /*4bc0*/  HADD2.F32 R48, -RZ, R48.H1_H1 ;  /* 0x30000030ff307230 */ /* 0x000fc40000004100 */
[----:B------:R-:W-:Y:S01]  /*4bd0*/  FMUL.FTZ R122, R36, R113 ;  /* 0x00000071247a7220 */ /* 0x000fe20000410000 */
[----:B------:R-:W-:Y:S02]  /*4be0*/  HADD2.F32 R55, -RZ, R32.H0_H0 ;  /* 0x20000020ff377230 */ /* 0x000fe40000004100 */
[----:B------:R-:W-:Y:S01]  /*4bf0*/  FMUL.FTZ R113, R52, R123 ;  /* 0x0000007b34717220 */ /* 0x000fe20000410000 */
[----:B------:R-:W-:Y:S01]  /*4c00*/  FFMA.FTZ R32, R36, R53, -R125 ;  /* 0x0000003524207223 */ /* 0x000fe2000001087d */
[C---:B------:R-:W-:Y:S01]  /*4c10*/  FMUL.FTZ R123, R48.reuse, R123 ;  /* 0x0000007b307b7220 */ /* 0x040fe20000410000 */
[----:B------:R-:W-:Y:S01]  /*4c20*/  FFMA.FTZ R36, R51, R53, R122 ;  /* 0x0000003533247223 */ /* 0x000fe2000001007a */
[-C--:B------:R-:W-:Y:S01]  /*4c30*/  FFMA.FTZ R51, R48, R55.reuse, -R113 ;  /* 0x0000003730337223 */ /* 0x080fe20000010871 */
[----:B------:R-:W-:Y:S02]  /*4c40*/  HADD2.F32 R113, -RZ, R34.H0_H0 ;  /* 0x20000022ff717230 */ /* 0x000fe40000004100 */
[----:B------:R-:W-:Y:S01]  /*4c50*/  FFMA.FTZ R53, R52, R55, R123 ;  /* 0x0000003734357223 */ /* 0x000fe2000001007b */
[----:B------:R-:W-:-:S02]  /*4c60*/  HADD2.F32 R55, -RZ, R121.H0_H0 ;  /* 0x20000079ff377230 */ /* 0x000fc40000004100 */
[----:B------:R-:W-:Y:S02]  /*4c70*/  HADD2.F32 R48, -RZ, R54.H0_H0 ;  /* 0x20000036ff307230 */ /* 0x000fe40000004100 */
[----:B------:R-:W-:Y:S01]  /*4c80*/  HADD2.F32 R121, -RZ, R121.H1_H1 ;  /* 0x30000079ff797230 */ /* 0x000fe20000004100 */
[----:B------:R-:W-:Y:S01]  /*4c90*/  F2FP.F16.F32.PACK_AB R52, R53, R36 ;  /* 0x000000243534723e */ /* 0x000fe200000000ff */
[----:B------:R-:W-:Y:S02]  /*4ca0*/  HADD2.F32 R34, -RZ, R50.H0_H0 ;  /* 0x20000032ff227230 */ /* 0x000fe40000004100 */
[----:B------:R-:W-:Y:S02]  /*4cb0*/  HADD2.F32 R54, -RZ, R54.H1_H1 ;  /* 0x30000036ff367230 */ /* 0x000fe40000004100 */
[-C--:B------:R-:W-:Y:S01]  /*4cc0*/  FMUL.FTZ R123, R48, R121.reuse ;  /* 0x00000079307b7220 */ /* 0x080fe20000410000 */
[----:B------:R-:W-:Y:S02]  /*4cd0*/  HADD2.F32 R50, -RZ, R50.H1_H1 ;  /* 0x30000032ff327230 */ /* 0x000fe40000004100 */
[----:B------:R-:W-:Y:S01]  /*4ce0*/  FMUL.FTZ R121, R34, R121 ;  /* 0x0000007922797220 */ /* 0x000fe20000410000 */
[----:B------:R-:W-:-:S02]  /*4cf0*/  HADD2.F32 R33, -RZ, R33.H0_H0 ;  /* 0x20000021ff217230 */ /* 0x000fc40000004100 */
[----:B------:R-:W-:Y:S01]  /*4d00*/  FMUL.FTZ R125, R54, R113 ;  /* 0x00000071367d7220 */ /* 0x000fe20000410000 */
[----:B------:R-:W-:Y:S01]  /*4d10*/  FFMA.FTZ R123, R34, R55, -R123 ;  /* 0x00000037227b7223 */ /* 0x000fe2000001087b */
[----:B------:R-:W-:Y:S01]  /*4d20*/  FMUL.FTZ R113, R50, R113 ;  /* 0x0000007132717220 */ /* 0x000fe20000410000 */
[----:B------:R-:W-:Y:S01]  /*4d30*/  FFMA.FTZ R121, R48, R55, R121 ;  /* 0x0000003730797223 */ /* 0x000fe20000010079 */
[----:B------:R-:W-:Y:S01]  /*4d40*/  FFMA.FTZ R50, R50, R33, -R125 ;  /* 0x0000002132327223 */ /* 0x000fe2000001087d */
[----:B------:R-:W-:Y:S01]  /*4d50*/  F2FP.F16.F32.PACK_AB R55, R120, R49 ;  /* 0x000000317837723e */ /* 0x000fe200000000ff */
[----:B------:R-:W-:Y:S01]  /*4d60*/  FFMA.FTZ R54, R54, R33, R113 ;  /* 0x0000002136367223 */ /* 0x000fe20000010071 */
[----:B------:R-:W-:Y:S01]  /*4d70*/  F2FP.F16.F32.PACK_AB R48, R51, R32 ;  /* 0x000000203330723e */ /* 0x000fe200000000ff */
[----:B------:R-:W-:Y:S01]  /*4d80*/  IMAD.MOV.U32 R49, RZ, RZ, R37 ;  /* 0x000000ffff317224 */ /* 0x000fe200078e0025 */
[----:B------:R-:W-:Y:S01]  /*4d90*/  F2FP.F16.F32.PACK_AB R50, R50, R123 ;  /* 0x0000007b3232723e */ /* 0x000fe200000000ff */
[----:B------:R-:W-:Y:S01]  /*4da0*/  IMAD.MOV.U32 R53, RZ, RZ, R38 ;  /* 0x000000ffff357224 */ /* 0x000fe200078e0026 */
[----:B------:R-:W-:Y:S01]  /*4db0*/  F2FP.F16.F32.PACK_AB R54, R54, R121 ;  /* 0x000000793636723e */ /* 0x000fe200000000ff */
[----:B------:R-:W-:-:S07]  /*4dc0*/  IMAD.MOV.U32 R51, RZ, RZ, R35 ;  /* 0x000000ffff337224 */ /* 0x000fce00078e0023 */
.L_x_2702:
[----:B------:R-:W-:Y:S05]  /*4dd0*/  BSYNC B2 ;  /* 0x0000000000027941 */ /* 0x000fea0003800000 */
.L_x_2701:
        /* <DEDUP_REMOVED lines=12> */
.L_x_2700:
[----:B------:R-:W-:Y:S05]  /*4ea0*/  BSYNC B1 ;  /* 0x0000000000017941 */ /* 0x000fea0003800000 */
.L_x_2699:
        /* <DEDUP_REMOVED lines=18> */
[----:B------:R-:W-:-:S05]  /*4fd0*/  LOP3.LUT R32, R32, R34, RZ, 0x3c, !PT ;  /* 0x0000002220207212 */ /* 0x000fca00078e3cff */
[----:B------:R-:W-:Y:S02]  /*4fe0*/  IMAD.IADD R33, R221, 0x1, R32 ;  /* 0x00000001dd217824 */ /* 0x000fe400078e0220 */
[C---:B------:R-:W-:Y:S02]  /*4ff0*/  IMAD R32, R22.reuse, 0x1800, R87 ;  /* 0x0000180016207824 */ /* 0x040fe400078e0257 */
[----:B------:R-:W-:Y:S02]  /*5000*/  IMAD R34, R22, 0x1800, R33 ;  /* 0x0000180016227824 */ /* 0x000fe400078e0221 */
[--C-:B------:R-:W-:Y:S02]  /*5010*/  IMAD R32, R32, 0x2, R19.reuse ;  /* 0x0000000220207824 */ /* 0x100fe400078e0213 */
[----:B------:R-:W-:-:S04]  /*5020*/  IMAD R36, R34, 0x2, R19 ;  /* 0x0000000222247824 */ /* 0x000fc800078e0213 */
[----:B------:R-:W1:Y:S04]  /*5030*/  LDS.128 R32, [R32+0x1c400] ;  /* 0x01c4000020207984 */ /* 0x000e680000000c00 */
[----:B------:R-:W2:Y:S01]  /*5040*/  LDS.128 R36, [R36+0x1c400] ;  /* 0x01c4000024247984 */ /* 0x000ea20000000c00 */
[----:B------:R-:W-:Y:S05]  /*5050*/  @P4 BRA `(.L_x_2704) ;  /* 0x00000004005c4947 */ /* 0x000fea0003800000 */
[----:B------:R-:W-:Y:S02]  /*5060*/  SHF.R.U64 R52, R40, 0x10, R41 ;  /* 0x0000001028347819 */ /* 0x000fe40000001229 */
[----:B------:R-:W-:Y:S01]  /*5070*/  SHF.R.U64 R40, R42, 0x10, R43 ;  /* 0x000000102a287819 */ /* 0x000fe2000000122b */
[----:B-1----:R-:W-:Y:S01]  /*5080*/  IMAD.MOV.U32 R42, RZ, RZ, R32 ;  /* 0x000000ffff2a7224 */ /* 0x002fe200078e0020 */
[----:B------:R-:W-:Y:S01]  /*5090*/  SHF.R.U32.HI R54, RZ, 0x10, R45 ;  /* 0x00000010ff367819 */ /* 0x000fe2000001162d */
[----:B--2---:R-:W-:Y:S01]  /*50a0*/  IMAD.MOV.U32 R32, RZ, RZ, R37 ;  /* 0x000000ffff207224 */ /* 0x004fe200078e0025 */
[----:B------:R-:W-:Y:S01]  /*50b0*/  SHF.R.U32.HI R53, RZ, 0x10, R41 ;  /* 0x00000010ff357819 */ /* 0x000fe20000011629 */
[----:B------:R-:W-:Y:S01]  /*50c0*/  IMAD.MOV.U32 R37, RZ, RZ, R35 ;  /* 0x000000ffff257224 */ /* 0x000fe200078e0023 */
[----:B------:R-:W-:Y:S01]  /*50d0*/  SHF.R.U64 R44, R44, 0x10, R45 ;  /* 0x000000102c2c7819 */ /* 0x000fe2000000122d */
[----:B------:R-:W-:Y:S01]  /*50e0*/  IMAD.MOV.U32 R45, RZ, RZ, R39 ;  /* 0x000000ffff2d7224 */ /* 0x000fe200078e0027 */
[----:B------:R-:W-:Y:S01]  /*50f0*/  SHF.R.U32.HI R103, RZ, 0x10, R43 ;  /* 0x00000010ff677819 */ /* 0x000fe2000001162b */
[----:B------:R-:W-:Y:S01]  /*5100*/  IMAD.MOV.U32 R43, RZ, RZ, R36 ;  /* 0x000000ffff2b7224 */ /* 0x000fe200078e0024 */
[--C-:B------:R-:W-:Y:S01]  /*5110*/  SHF.R.U64 R41, R46, 0x10, R47.reuse ;  /* 0x000000102e297819 */ /* 0x100fe2000000122f */
[----:B------:R-:W-:Y:S01]  /*5120*/  HADD2.F32 R36, -RZ, R32.H0_H0 ;  /* 0x20000020ff247230 */ /* 0x000fe20000004100 */
[----:B------:R-:W-:Y:S01]  /*5130*/  SHF.R.U32.HI R55, RZ, 0x10, R47 ;  /* 0x00000010ff377819 */ /* 0x000fe2000001162f */
[----:B------:R-:W-:-:S02]  /*5140*/  HADD2.F32 R47, -RZ, R119.H0_H0 ;  /* 0x20000077ff2f7230 */ /* 0x000fc40000004100 */
[----:B------:R-:W-:Y:S02]  /*5150*/  HADD2.F32 R119, -RZ, R119.H1_H1 ;  /* 0x30000077ff777230 */ /* 0x000fe40000004100 */
[----:B------:R-:W-:Y:S02]  /*5160*/  HADD2.F32 R39, -RZ, R32.H1_H1 ;  /* 0x30000020ff277230 */ /* 0x000fe40000004100 */
[--C-:B------:R-:W-:Y:S02]  /*5170*/  HADD2.F32 R32, -RZ, R33.reuse.H0_H0 ;  /* 0x20000021ff207230 */ /* 0x100fe40000004100 */
[----:B------:R-:W-:Y:S02]  /*5180*/  HADD2.F32 R54, -RZ, R54.H0_H0 ;  /* 0x20000036ff367230 */ /* 0x000fe40000004100 */
[----:B------:R-:W-:Y:S02]  /*5190*/  HADD2.F32 R35, -RZ, R33.H1_H1 ;  /* 0x30000021ff237230 */ /* 0x000fe40000004100 */
[----:B------:R-:W-:Y:S01]  /*51a0*/  FMUL.FTZ R33, R36, R119 ;  /* 0x0000007724217220 */ /* 0x000fe20000410000 */
[----:B------:R-:W-:-:S02]  /*51b0*/  HADD2.F32 R46, -RZ, R53.H0_H0 ;  /* 0x20000035ff2e7230 */ /* 0x000fc40000004100 */
[C---:B------:R-:W-:Y:S01]  /*51c0*/  FMUL.FTZ R119, R32.reuse, R119 ;  /* 0x0000007720777220 */ /* 0x040fe20000410000 */
[-C--:B------:R-:W-:Y:S01]  /*51d0*/  FMUL.FTZ R102, R39, R54.reuse ;  /* 0x0000003627667220 */ /* 0x080fe20000410000 */
[C---:B------:R-:W-:Y:S01]  /*51e0*/  FMUL.FTZ R54, R35.reuse, R54 ;  /* 0x0000003623367220 */ /* 0x040fe20000410000 */
[-C--:B------:R-:W-:Y:S01]  /*51f0*/  FFMA.FTZ R32, R32, R47.reuse, -R33 ;  /* 0x0000002f20207223 */ /* 0x080fe20000010821 */
[----:B------:R-:W-:Y:S01]  /*5200*/  FFMA.FTZ R33, R36, R47, R119 ;  /* 0x0000002f24217223 */ /* 0x000fe20000010077 */
[-C--:B------:R-:W-:Y:S01]  /*5210*/  FFMA.FTZ R35, R35, R46.reuse, -R102 ;  /* 0x0000002e23237223 */ /* 0x080fe20000010866 */
[----:B------:R-:W-:Y:S01]  /*5220*/  FFMA.FTZ R36, R39, R46, R54 ;  /* 0x0000002e27247223 */ /* 0x000fe20000010036 */
[--C-:B------:R-:W-:Y:S02]  /*5230*/  HADD2.F32 R53, -RZ, R117.reuse.H0_H0 ;  /* 0x20000075ff357230 */ /* 0x100fe40000004100 */
[----:B------:R-:W-:Y:S01]  /*5240*/  HADD2.F32 R117, -RZ, R117.H1_H1 ;  /* 0x30000075ff757230 */ /* 0x000fe20000004100 */
[----:B------:R-:W-:Y:S01]  /*5250*/  F2FP.F16.F32.PACK_AB R35, R35, R32 ;  /* 0x000000202323723e */ /* 0x000fe200000000ff */
[----:B------:R-:W-:-:S02]  /*5260*/  HADD2.F32 R46, -RZ, R45.H0_H0 ;  /* 0x2000002dff2e7230 */ /* 0x000fc40000004100 */
[----:B------:R-:W-:Y:S02]  /*5270*/  HADD2.F32 R47, -RZ, R45.H1_H1 ;  /* 0x3000002dff2f7230 */ /* 0x000fe40000004100 */
[----:B------:R-:W-:Y:S02]  /*5280*/  HADD2.F32 R39, -RZ, R37.H0_H0 ;  /* 0x20000025ff277230 */ /* 0x000fe40000004100 */
[-C--:B------:R-:W-:Y:S01]  /*5290*/  FMUL.FTZ R104, R46, R117.reuse ;  /* 0x000000752e687220 */ /* 0x080fe20000410000 */
[----:B------:R-:W-:Y:S02]  /*52a0*/  HADD2.F32 R102, -RZ, R55.H0_H0 ;  /* 0x20000037ff667230 */ /* 0x000fe40000004100 */
        /* <DEDUP_REMOVED lines=18> */
[C---:B------:R-:W-:Y:S01]  /*53d0*/  FMUL.FTZ R54, R44.reuse, R47 ;  /* 0x0000002f2c367220 */ /* 0x040fe20000410000 */
[----:B------:R-:W-:Y:S02]  /*53e0*/  HADD2.F32 R42, -RZ, R42.H1_H1 ;  /* 0x3000002aff2a7230 */ /* 0x000fe40000004100 */
[-C--:B------:R-:W-:Y:S01]  /*53f0*/  FMUL.FTZ R47, R43, R53.reuse ;  /* 0x000000352b2f7220 */ /* 0x080fe20000410000 */
[----:B------:R-:W-:Y:S02]  /*5400*/  HADD2.F32 R52, -RZ, R52.H0_H0 ;  /* 0x20000034ff347230 */ /* 0x000fe40000004100 */
[-C--:B------:R-:W-:Y:S01]  /*5410*/  FFMA.FTZ R55, R44, R46.reuse, -R55 ;  /* 0x0000002e2c377223 */ /* 0x080fe20000010837 */
[----:B------:R-:W-:Y:S01]  /*5420*/  FFMA.FTZ R54, R45, R46, R54 ;  /* 0x0000002e2d367223 */ /* 0x000fe20000010036 */
[----:B------:R-:W-:Y:S01]  /*5430*/  FMUL.FTZ R102, R42, R53 ;  /* 0x000000352a667220 */ /* 0x000fe20000410000 */
[----:B------:R-:W-:-:S02]  /*5440*/  HADD2.F32 R45, -RZ, R41.H0_H0 ;  /* 0x20000029ff2d7230 */ /* 0x000fc40000004100 */
[-C--:B------:R-:W-:Y:S01]  /*5450*/  FFMA.FTZ R44, R42, R52.reuse, -R47 ;  /* 0x000000342a2c7223 */ /* 0x080fe2000001082f */
[----:B------:R-:W-:Y:S02]  /*5460*/  HADD2.F32 R42, -RZ, R38.H0_H0 ;  /* 0x20000026ff2a7230 */ /* 0x000fe40000004100 */
[----:B------:R-:W-:Y:S01]  /*5470*/  FFMA.FTZ R47, R43, R52, R102 ;  /* 0x000000342b2f7223 */ /* 0x000fe20000010066 */
[----:B------:R-:W-:Y:S01]  /*5480*/  HADD2.F32 R41, -RZ, R34.H0_H0 ;  /* 0x20000022ff297230 */ /* 0x000fe20000004100 */
[----:B------:R-:W-:Y:S01]  /*5490*/  F2FP.F16.F32.PACK_AB R39, R104, R39 ;  /* 0x000000276827723e */ /* 0x000fe200000000ff */
[----:B------:R-:W-:Y:S01]  /*54a0*/  HADD2.F32 R38, -RZ, R38.H1_H1 ;  /* 0x30000026ff267230 */ /* 0x000fe20000004100 */
[----:B------:R-:W-:Y:S01]  /*54b0*/  F2FP.F16.F32.PACK_AB R32, R44, R55 ;  /* 0x000000372c20723e */ /* 0x000fe200000000ff */
[----:B------:R-:W-:Y:S01]  /*54c0*/  HADD2.F32 R116, -RZ, R116.H0_H0 ;  /* 0x20000074ff747230 */ /* 0x000fe20000004100 */
[----:B------:R-:W-:Y:S01]  /*54d0*/  F2FP.F16.F32.PACK_AB R36, R47, R54 ;  /* 0x000000362f24723e */ /* 0x000fe200000000ff */
[----:B------:R-:W-:-:S02]  /*54e0*/  HADD2.F32 R34, -RZ, R34.H1_H1 ;  /* 0x30000022ff227230 */ /* 0x000fc40000004100 */
[-C--:B------:R-:W-:Y:S01]  /*54f0*/  FMUL.FTZ R103, R38, R45.reuse ;  /* 0x0000002d26677220 */ /* 0x080fe20000410000 */
[----:B------:R-:W-:Y:S02]  /*5500*/  HADD2.F32 R115, -RZ, R115.H0_H0 ;  /* 0x20000073ff737230 */ /* 0x000fe40000004100 */
[CC--:B------:R-:W-:Y:S01]  /*5510*/  FMUL.FTZ R53, R41.reuse, R116.reuse ;  /* 0x0000007429357220 */ /* 0x0c0fe20000410000 */
[----:B------:R-:W-:Y:S02]  /*5520*/  HADD2.F32 R43, -RZ, R40.H0_H0 ;  /* 0x20000028ff2b7230 */ /* 0x000fe40000004100 */
[----:B------:R-:W-:Y:S01]  /*5530*/  FMUL.FTZ R40, R42, R116 ;  /* 0x000000742a287220 */ /* 0x000fe20000410000 */
[----:B------:R-:W-:Y:S01]  /*5540*/  FMUL.FTZ R45, R34, R45 ;  /* 0x0000002d222d7220 */ /* 0x000fe20000410000 */
[-C--:B------:R-:W-:Y:S01]  /*5550*/  FFMA.FTZ R53, R42, R115.reuse, R53 ;  /* 0x000000732a357223 */ /* 0x080fe20000010035 */
[----:B------:R-:W-:Y:S02]  /*5560*/  IMAD.MOV.U32 R33, RZ, RZ, R35 ;  /* 0x000000ffff217224 */ /* 0x000fe400078e0023 */
[----:B------:R-:W-:Y:S01]  /*5570*/  FFMA.FTZ R40, R41, R115, -R40 ;  /* 0x0000007329287223 */ /* 0x000fe20000010828 */
[-C--:B------:R-:W-:Y:S01]  /*5580*/  FFMA.FTZ R103, R34, R43.reuse, -R103 ;  /* 0x0000002b22677223 */ /* 0x080fe20000010867 */
[----:B------:R-:W-:Y:S01]  /*5590*/  FFMA.FTZ R38, R38, R43, R45 ;  /* 0x0000002b26267223 */ /* 0x000fe2000001002d */
[----:B------:R-:W-:-:S03]  /*55a0*/  IMAD.MOV.U32 R35, RZ, RZ, R108 ;  /* 0x000000ffff237224 */ /* 0x000fc600078e006c */
[----:B------:R-:W-:Y:S02]  /*55b0*/  F2FP.F16.F32.PACK_AB R34, R103, R40 ;  /* 0x000000286722723e */ /* 0x000fe400000000ff */
[----:B------:R-:W-:-:S07]  /*55c0*/  F2FP.F16.F32.PACK_AB R38, R38, R53 ;  /* 0x000000352626723e */ /* 0x000fce00000000ff */
.L_x_2704:
[----:B------:R-:W-:Y:S05]  /*55d0*/  BSYNC B1 ;  /* 0x0000000000017941 */ /* 0x000fea0003800000 */
.L_x_2703:
[----:B-1----:R4:W-:Y:S01]  /*55e0*/  STG.E.128 desc[UR38][R48.64], R32 ;  /* 0x0000002030007986 */ /* 0x0029e2000c101d26 */
[----:B------:R-:W-:-:S13]  /*55f0*/  ISETP.GE.AND P4, PT, R51, R107, PT ;  /* 0x0000006b3300720c */ /* 0x000fda0003f86270 */
[----:B------:R-:W-:Y:S05]  /*5600*/  @P4 BRA `(.L_x_2689) ;  /* 0x0000000000844947 */ /* 0x000fea0003800000 */
[--C-:B----4-:R-:W-:Y:S02]  /*5610*/  SHF.R.S32.HI R32, RZ, 0x1f, R51.reuse ;  /* 0x0000001fff207819 */ /* 0x110fe40000011433 */
[----:B------:R-:W-:-:S04]  /*5620*/  IADD3 R51, P4, P5, R4, R100, R51 ;  /* 0x0000006404337210 */ /* 0x000fc80007d9e033 */
[----:B------:R-:W-:Y:S02]  /*5630*/  IADD3.X R50, R3, R50, R32, P4, P5 ;  /* 0x0000003203327210 */ /* 0x000fe400027ea420 */
[----:B------:R-:W-:-:S04]  /*5640*/  LEA R98, P4, R51, R98, 0x1 ;  /* 0x0000006233627211 */ /* 0x000fc800078808ff */
[----:B------:R-:W-:-:S05]  /*5650*/  LEA.HI.X R99, R51, R99, R50, 0x1, P4 ;  /* 0x0000006333637211 */ /* 0x000fca00020f0c32 */
[----:B--2---:R1:W-:Y:S01]  /*5660*/  STG.E.128 desc[UR38][R98.64], R36 ;  /* 0x0000002462007986 */ /* 0x0043e2000c101d26 */
[----:B------:R-:W-:Y:S05]  /*5670*/  BRA `(.L_x_2689) ;  /* 0x0000000000687947 */ /* 0x000fea0003800000 */
.L_x_2672:
[----:B------:R-:W-:-:S06]  /*5680*/  UISETP.NE.AND UP0, UPT, UR54, 0x3, UPT ;  /* 0x000000033600788c */ /* 0x000fcc000bf05270 */
[----:B------:R-:W-:-:S13]  /*5690*/  PLOP3.LUT P3, PT, PT, PT, UP0, 0x80, 0x0 ;  /* 0x000000000000781c */ /* 0x000fda0003f6f008 */
[----:B------:R-:W-:Y:S05]  /*56a0*/  @!P3 BRA `(.L_x_2705) ;  /* 0x000000000004b947 */ /* 0x000fea0003800000 */
[----:B------:R-:W-:Y:S01]  /*56b0*/  BPT.TRAP 0x1 ;  /* 0x000000040000795c */ /* 0x000fe20000300000 */
.L_x_2705:
[----:B------:R-:W-:Y:S01]  /*56c0*/  IMAD R95, R22, 0x8, R19 ;  /* 0x00000008165f7824 */ /* 0x000fe200078e0213 */
[----:B------:R-:W-:Y:S01]  /*56d0*/  SHF.L.U32 R106, R210, 0x1f, RZ ;  /* 0x0000001fd26a7819 */ /* 0x000fe200000006ff */
[----:B------:R-:W-:Y:S01]  /*56e0*/  IMAD R97, R27, -0x60, R24 ;  /* 0xffffffa01b617824 */ /* 0x000fe200078e0218 */
[----:B------:R-:W-:Y:S02]  /*56f0*/  BSSY B1, `(.L_x_2706) ;  /* 0x0000004000017945 */ /* 0x000fe40003800000 */
[----:B------:R-:W0:Y:S02]  /*5700*/  SYNCS.PHASECHK.TRANS64.TRYWAIT P4, [R95+URZ+0x22890], R106 ;  /* 0x0228906a5f0075a7 */ /* 0x000e24000808017f */
[----:B------:R-:W-:Y:S01]  /*5710*/  VIMNMX R97, R97, 0x60, PT ;  /* 0x0000006061617848 */ /* 0x000fe20003fe0100 */
[----:B0-----:R-:W-:Y:S06]  /*5720*/  @!P4 BRA `(.L_x_2707) ;  /* 0x000001dc0090c947 */ /* 0x001fec0003800000 */
.L_x_3054:
[----:B------:R-:W-:Y:S05]  /*5730*/  BSYNC B1 ;  /* 0x0000000000017941 */ /* 0x000fea0003800000 */
.L_x_2706:
[-C--:B------:R-:W-:Y:S01]  /*5740*/  ISETP.GE.AND P5, PT, R23, R97.reuse, PT ;  /* 0x000000611700720c */ /* 0x080fe20003fa6270 */
[----:B------:R-:W-:Y:S01]  /*5750*/  BSSY B1, `(.L_x_2708) ;  /* 0x0000007000017945 */ /* 0x000fe20003800000 */
[----:B------:R-:W-:-:S11]  /*5760*/  ISETP.GE.AND P4, PT, R233, R97, PT ;  /* 0x00000061e900720c */ /* 0x000fd60003f86270 */
[----:B------:R-:W-:Y:S05]  /*5770*/  @P5 BRA `(.L_x_2709) ;  /* 0x0000000000105947 */ /* 0x000fea0003800000 */
[----:B------:R-:W1:Y:S04]  /*5780*/  @!P1 LDS.128 R32, [R104] ;  /* 0x0000000068209984 */ /* 0x000e680000000c00 */
[----:B------:R-:W2:Y:S04]  /*5790*/  @!P2 LDS.128 R36, [R103] ;  /* 0x000000006724a984 */ /* 0x000ea80000000c00 */
[----:B-1----:R1:W-:Y:S04]  /*57a0*/  @!P1 STG.E.128 desc[UR38][R42.64], R32 ;  /* 0x000000202a009986 */ /* 0x0023e8000c101d26 */
[----:B--2---:R1:W-:Y:S02]  /*57b0*/  @!P2 STG.E.128 desc[UR38][R42.64+0x40], R36 ;  /* 0x000040242a00a986 */ /* 0x0043e4000c101d26 */
.L_x_2709:
[----:B------:R-:W-:Y:S05]  /*57c0*/  BSYNC B1 ;  /* 0x0000000000017941 */ /* 0x000fea0003800000 */
.L_x_2708:
[----:B------:R-:W-:Y:S05]  /*57d0*/  @P4 BRA `(.L_x_2689) ;  /* 0x0000000000104947 */ /* 0x000fea0003800000 */
[----:B-1----:R-:W1:Y:S04]  /*57e0*/  @!P1 LDS.128 R32, [R104+0x2000] ;  /* 0x0020000068209984 */ /* 0x002e680000000c00 */
[----:B------:R-:W2:Y:S04]  /*57f0*/  @!P2 LDS.128 R36, [R103+0x2000] ;  /* 0x002000006724a984 */ /* 0x000ea80000000c00 */
[----:B-1----:R3:W-:Y:S04]  /*5800*/  @!P1 STG.E.128 desc[UR38][R40.64], R32 ;  /* 0x0000002028009986 */ /* 0x0027e8000c101d26 */
[----:B--2---:R3:W-:Y:S02]  /*5810*/  @!P2 STG.E.128 desc[UR38][R40.64+0x40], R36 ;  /* 0x000040242800a986 */ /* 0x0047e4000c101d26 */
.L_x_2689:
[----:B------:R-:W-:Y:S05]  /*5820*/  BSYNC B0 ;  /* 0x0000000000007941 */ /* 0x000fea0003800000 */
.L_x_2671:
        /* <DEDUP_REMOVED lines=17> */
.L_x_2711:
[----:B------:R-:W-:Y:S05]  /*5940*/  BSYNC B0 ;  /* 0x0000000000007941 */ /* 0x000fea0003800000 */
.L_x_2710:
[----:B------:R-:W2:Y:S01]  /*5950*/  SYNCS.PHASECHK.TRANS64.TRYWAIT P3, [R95+URZ+0x228b0], R106 ;  /* 0x0228b06a5f0075a7 */ /* 0x000ea2000806017f */
[----:B------:R-:W-:Y:S01]  /*5960*/  ULDC UR52, c[0x0][0x320] ;  /* 0x0000c80000347ab9 */ /* 0x000fe20000000800 */
[----:B------:R-:W-:Y:S01]  /*5970*/  ULDC.64 UR48, c[0x0][0x328] ;  /* 0x0000ca0000307ab9 */ /* 0x000fe20000000a00 */
[----:B------:R-:W-:Y:S01]  /*5980*/  ULDC.64 UR46, c[0x0][0x318] ;  /* 0x0000c600002e7ab9 */ /* 0x000fe20000000a00 */
[----:B------:R-:W-:Y:S01]  /*5990*/  BSSY B0, `(.L_x_2712) ;  /* 0x0000003000007945 */ /* 0x000fe20003800000 */
[----:B------:R-:W-:-:S03]  /*59a0*/  IMAD R41, R22, 0x6000, R89 ;  /* 0x0000600016297824 */ /* 0x000fc600078e0259 */
[----:B--2---:R-:W-:Y:S05]  /*59b0*/  @!P3 BRA `(.L_x_2713) ;  /* 0x000001dc0000b947 */ /* 0x004fea0003800000 */
.L_x_3055:
[----:B------:R-:W-:Y:S05]  /*59c0*/  BSYNC B0 ;  /* 0x0000000000007941 */ /* 0x000fea0003800000 */
.L_x_2712:
[----:B------:R-:W-:Y:S01]  /*59d0*/  ISETP.GE.AND P3, PT, R23, R97, PT ;  /* 0x000000611700720c */ /* 0x000fe20003f66270 */
[----:B------:R-:W-:Y:S01]  /*59e0*/  IMAD.IADD R40, R88, 0x1, R41 ;  /* 0x0000000158287824 */ /* 0x000fe200078e0229 */
[----:B------:R-:W-:Y:S01]  /*59f0*/  BSSY B0, `(.L_x_2714) ;  /* 0x0000025000007945 */ /* 0x000fe20003800000 */
[----:B------:R-:W-:Y:S02]  /*5a00*/  IMAD R41, R41, 0x2, R25 ;  /* 0x0000000229297824 */ /* 0x000fe400078e0219 */
[----:B------:R-:W-:-:S04]  /*5a10*/  IMAD.WIDE R36, R27, 0x60, R58 ;  /* 0x000000601b247825 */ /* 0x000fc800078e023a */
[----:B------:R-:W-:-:S04]  /*5a20*/  IMAD R40, R40, 0x2, R25 ;  /* 0x0000000228287824 */ /* 0x000fc800078e0219 */
        /* <DEDUP_REMOVED lines=33> */
.L_x_2715:
[----:B------:R-:W-:Y:S05]  /*5c40*/  BSYNC B0 ;  /* 0x0000000000007941 */ /* 0x000fea0003800000 */
.L_x_2714:
        /* <DEDUP_REMOVED lines=37> */
.L_x_2717:
[----:B------:R-:W-:Y:S05]  /*5ea0*/  BSYNC B0 ;  /* 0x0000000000007941 */ /* 0x000fea0003800000 */
.L_x_2716:
        /* <DEDUP_REMOVED lines=12> */
[----:B---34-:R-:W-:Y:S02]  /*5f70*/  SEL R33, RZ, 0x1, P3 ;  /* 0x00000001ff217807 */ /* 0x018fe40001800000 */
[----:B------:R-:W-:Y:S02]  /*5f80*/  SEL R22, R22, RZ, P3 ;  /* 0x000000ff16167207 */ /* 0x000fe40001800000 */
[----:B------:R-:W-:Y:S01]  /*5f90*/  LOP3.LUT R210, R210, R33, RZ, 0x3c, !PT ;  /* 0x00000021d2d27212 */ /* 0x000fe200078e3cff */
[----:B------:R1:W-:Y:S01]  /*5fa0*/  @!P4 SYNCS.ARRIVE.TRANS64.RED.A1T0 RZ, [R95+URZ], RZ ;  /* 0x000000ff5fffc9a7 */ /* 0x0003e2000810043f */
[----:B------:R-:W-:Y:S05]  /*5fb0*/  @P5 BRA `(.L_x_2718) ;  /* 0xffffffcc00645947 */ /* 0x000fea000383ffff */
[----:B-1----:R-:W0:Y:S01]  /*5fc0*/  S2R R32, SR_TID.X ;  /* 0x0000000000207919 */ /* 0x002e220000002100 */
[----:B------:R-:W-:Y:S02]  /*5fd0*/  PLOP3.LUT P0, PT, PT, PT, PT, 0x8, 0x0 ;  /* 0x000000000000781c */ /* 0x000fe40003f0e170 */
[----:B0-----:R-:W-:-:S04]  /*5fe0*/  SHF.R.U32.HI R32, RZ, 0x7, R32 ;  /* 0x00000007ff207819 */ /* 0x001fc80000011620 */
[----:B------:R-:W-:-:S13]  /*5ff0*/  ISETP.NE.AND P5, PT, R32, 0x1, PT ;  /* 0x000000012000780c */ /* 0x000fda0003fa5270 */
[----:B------:R-:W-:Y:S06]  /*6000*/  @!P5 BAR.ARV 0x9, 0x100 ;  /* 0x024400000000db1d */ /* 0x000fec0000002000 */
.L_x_2666:
[----:B------:R-:W0:Y:S01]  /*6010*/  LDC R0, c[0x0][0x448] ;  /* 0x00011200ff007b82 */ /* 0x000e220000000800 */
[----:B------:R-:W-:-:S07]  /*6020*/  IADD3 R7, R208, 0x1, -R207 ;  /* 0x00000001d0077810 */ /* 0x000fce0007ffe8cf */
[----:B------:R-:W1:Y:S01]  /*6030*/  LDC.64 R4, c[0x0][0x9e0] ;  /* 0x00027800ff047b82 */ /* 0x000e620000000a00 */
[----:B0-----:R-:W-:Y:S01]  /*6040*/  ISETP.NE.AND P1, PT, R0, 0x1, PT ;  /* 0x000000010000780c */ /* 0x001fe20003f25270 */
[----:B------:R-:W-:Y:S01]  /*6050*/  VIADD R0, R213, 0x7f ;  /* 0x0000007fd5007836 */ /* 0x000fe20000000000 */
[----:B-1----:R-:W-:-:S11]  /*6060*/  ISETP.GE.AND P2, PT, R5, 0x1, PT ;  /* 0x000000010500780c */ /* 0x002fd60003f46270 */
[----:B------:R-:W0:Y:S08]  /*6070*/  @P1 LDC R3, c[0x0][0x44c] ;  /* 0x00011300ff031b82 */ /* 0x000e300000000800 */
[----:B------:R-:W1:Y:S01]  /*6080*/  @P1 LDC R6, c[0x0][0x450] ;  /* 0x00011400ff061b82 */ /* 0x000e620000000800 */
[----:B0-----:R-:W-:-:S05]  /*6090*/  @P1 IMAD.HI.U32 R3, R0, R3, RZ ;  /* 0x0000000300031227 */ /* 0x001fca00078e00ff */
[----:B-1----:R-:W-:-:S05]  /*60a0*/  @P1 SHF.R.U32.HI R0, RZ, R6, R3 ;  /* 0x00000006ff001219 */ /* 0x002fca0000011603 */
[----:B------:R-:W-:Y:S01]  /*60b0*/  IMAD.IADD R3, R7, 0x1, R0 ;  /* 0x0000000107037824 */ /* 0x000fe200078e0200 */
[----:B------:R-:W-:Y:S06]  /*60c0*/  @P0 BRA `(.L_x_2719) ;  /* 0x00000000000c0947 */ /* 0x000fec0003800000 */
[----:B------:R-:W0:Y:S01]  /*60d0*/  FENCE.VIEW.ASYNC.G ;  /* 0x00000000000073c6 */ /* 0x000e220000000100 */
[----:B------:R-:W-:Y:S05]  /*60e0*/  WARPSYNC.ALL ;  /* 0x0000000000007948 */ /* 0x000fea0003800000 */
[----:B0-----:R-:W-:Y:S06]  /*60f0*/  BAR.ARV 0xc, 0x180 ;  /* 0x0306000000007b1d */ /* 0x001fec0000002000 */
.L_x_2719:
[----:B------:R-:W-:Y:S01]  /*6100*/  IMAD.IADD R4, R3, 0x1, R4 ;  /* 0x0000000103047824 */ /* 0x000fe200078e0204 */
[----:B------:R-:W-:Y:S06]  /*6110*/  @!P2 BRA `(.L_x_2720) ;  /* 0x000000000048a947 */ /* 0x000fec0003800000 */
        /* <DEDUP_REMOVED lines=11> */
.L_x_2722:
[----:B------:R-:W-:-:S13]  /*61d0*/  ISETP.NE.AND P0, PT, R5, 0x1, PT ;  /* 0x000000010500780c */ /* 0x000fda0003f05270 */
[----:B------:R-:W0:Y:S02]  /*61e0*/  @P0 LDC.64 R6, c[0x0][0x9e8] ;  /* 0x00027a00ff060b82 */ /* 0x000e240000000a00 */
[----:B0-----:R-:W-:-:S05]  /*61f0*/  @P0 IMAD.HI.U32 R6, R0, R6, RZ ;  /* 0x0000000600060227 */ /* 0x001fca00078e00ff */
[----:B------:R-:W-:-:S07]  /*6200*/  @P0 SHF.R.U32.HI R0, RZ, R7, R6 ;  /* 0x00000007ff000219 */ /* 0x000fce0000011606 */
.L_x_2723:
[----:B------:R-:W-:Y:S05]  /*6210*/  BSYNC B0 ;  /* 0x0000000000007941 */ /* 0x000fea0003800000 */
.L_x_2721:
[----:B------:R-:W-:-:S05]  /*6220*/  IMAD R3, R0, R5, R5 ;  /* 0x0000000500037224 */ /* 0x000fca00078e0205 */
[----:B------:R-:W-:-:S07]  /*6230*/  VIMNMX R4, R4, R3, PT ;  /* 0x0000000304047248 */ /* 0x000fce0003fe0100 */
.L_x_2720:
[----:B------:R-:W0:Y:S01]  /*6240*/  @P1 LDC R0, c[0x0][0x44c] ;  /* 0x00011300ff001b82 */ /* 0x000e220000000800 */
[----:B------:R-:W-:Y:S01]  /*6250*/  VIADD R4, R4, 0x5f ;  /* 0x0000005f04047836 */ /* 0x000fe20000000000 */
[----:B------:R-:W-:-:S03]  /*6260*/  ULDC UR4, c[0x0][0x9dc] ;  /* 0x0002770000047ab9 */ /* 0x000fc60000000800 */
[----:B------:R-:W-:-:S03]  /*6270*/  IMAD.HI R4, R4, 0x2aaaaaab, RZ ;  /* 0x2aaaaaab04047827 */ /* 0x000fc600078e02ff */
[----:B------:R-:W1:Y:S02]  /*6280*/  @P1 LDC R7, c[0x0][0x450] ;  /* 0x00011400ff071b82 */ /* 0x000e640000000800 */
[----:B------:R-:W-:-:S04]  /*6290*/  SHF.R.U32.HI R3, RZ, 0x1f, R4 ;  /* 0x0000001fff037819 */ /* 0x000fc80000011604 */
[----:B------:R-:W-:-:S04]  /*62a0*/  LEA.HI.SX32 R4, R4, R3, 0x1c ;  /* 0x0000000304047211 */ /* 0x000fc800078fe2ff */
[----:B------:R-:W-:Y:S01]  /*62b0*/  VIMNMX R29, R29, R4, PT ;  /* 0x000000041d1d7248 */ /* 0x000fe20003fe0100 */
[----:B0-----:R-:W-:-:S04]  /*62c0*/  @P1 IMAD.HI.U32 R6, R213, R0, RZ ;  /* 0x00000000d5061227 */ /* 0x001fc800078e00ff */
[----:B------:R-:W-:Y:S01]  /*62d0*/  IMAD.MOV.U32 R0, RZ, RZ, R213 ;  /* 0x000000ffff007224 */ /* 0x000fe200078e00d5 */
        /* <DEDUP_REMOVED lines=14> */
.L_x_2726:
[----:B------:R-:W-:-:S13]  /*63c0*/  ISETP.NE.AND P0, PT, R5, 0x1, PT ;  /* 0x000000010500780c */ /* 0x000fda0003f05270 */
[----:B------:R-:W0:Y:S02]  /*63d0*/  @P0 LDC.64 R6, c[0x0][0x9e8] ;  /* 0x00027a00ff060b82 */ /* 0x000e240000000a00 */
[----:B0-----:R-:W-:-:S05]  /*63e0*/  @P0 IMAD.HI.U32 R4, R0, R6, RZ ;  /* 0x0000000600040227 */ /* 0x001fca00078e00ff */
[----:B------:R-:W-:-:S07]  /*63f0*/  @P0 SHF.R.U32.HI R0, RZ, R7, R4 ;  /* 0x00000007ff000219 */ /* 0x000fce0000011604 */
.L_x_2727:
[----:B------:R-:W-:Y:S05]  /*6400*/  BSYNC B0 ;  /* 0x0000000000007941 */ /* 0x000fea0003800000 */
.L_x_2725:
[----:B------:R-:W-:-:S05]  /*6410*/  IMAD R0, R0, R5, RZ ;  /* 0x0000000500007224 */ /* 0x000fca00078e02ff */
[----:B------:R-:W-:-:S07]  /*6420*/  VIMNMX R3, R3, R0, !PT ;  /* 0x0000000003037248 */ /* 0x000fce0007fe0100 */
.L_x_2724:
[----:B------:R-:W-:Y:S01]  /*6430*/  IMAD.HI R3, R3, 0x2aaaaaab, RZ ;  /* 0x2aaaaaab03037827 */ /* 0x000fe200078e02ff */
[----:B------:R-:W-:Y:S03]  /*6440*/  BSSY B0, `(.L_x_2728) ;  /* 0x0000026000007945 */ /* 0x000fe60003800000 */
[----:B------:R-:W-:Y:S01]  /*6450*/  IMAD.MOV.U32 R176, RZ, RZ, RZ ;  /* 0x000000ffffb07224 */ /* 0x000fe200078e00ff */
[----:B------:R-:W-:-:S04]  /*6460*/  SHF.R.U32.HI R0, RZ, 0x1f, R3 ;  /* 0x0000001fff007819 */ /* 0x000fc80000011603 */
[----:B------:R-:W-:-:S04]  /*6470*/  LEA.HI.SX32 R0, R3, R0, 0x1c ;  /* 0x0000000003007211 */ /* 0x000fc800078fe2ff */
[----:B------:R-:W-:-:S04]  /*6480*/  VIMNMX R219, RZ, R0, !PT ;  /* 0x00000000ffdb7248 */ /* 0x000fc80007fe0100 */
        /* <DEDUP_REMOVED lines=33> */
.L_x_2729:
[----:B------:R-:W-:Y:S05]  /*66a0*/  BSYNC B0 ;  /* 0x0000000000007941 */ /* 0x000fea0003800000 */
.L_x_2728:
[-C--:B------:R-:W-:Y:S01]  /*66b0*/  IMAD R219, R235, R176.reuse, R219 ;  /* 0x000000b0ebdb7224 */ /* 0x080fe200078e02db */
        /* <DEDUP_REMOVED lines=78> */
.L_x_3058:
        /* <DEDUP_REMOVED lines=26> */
.L_x_2733:
[----:B------:R-:W-:Y:S05]  /*6d40*/  BSYNC B6 ;  /* 0x0000000000067941 */ /* 0x000fea0003800000 */
.L_x_2732:
        /* <DEDUP_REMOVED lines=12> */
.L_x_2737:
[----:B--2---:R2:W3:Y:S02]  /*6e10*/  SYNCS.PHASECHK.TRANS64.TRYWAIT P0, [R19+URZ+0x22800], R0 ;  /* 0x02280000130075a7 */ /* 0x0044e4000800017f */
[----:B---3--:R-:W-:Y:S05]  /*6e20*/  @!P0 NANOSLEEP.SYNCS 0x989680 ;  /* 0x009896800000895d */ /* 0x008fea0003900000 */
[----:B------:R-:W3:Y:S02]  /*6e30*/  @!P0 SYNCS.PHASECHK.TRANS64 P0, [R19+URZ+0x22800], R0 ;  /* 0x02280000130085a7 */ /* 0x000ee4000800007f */
[----:B---3--:R-:W-:Y:S05]  /*6e40*/  @!P0 BRA `(.L_x_2737) ;  /* 0xfffffffc00f08947 */ /* 0x008fea000383ffff */
.L_x_2736:
[----:B------:R-:W-:Y:S05]  /*6e50*/  BSYNC B0 ;  /* 0x0000000000007941 */ /* 0x000fea0003800000 */
.L_x_2735:
[----:B------:R-:W-:Y:S05]  /*6e60*/  BRA `(.L_x_2738) ;  /* 0x0000002800f87947 */ /* 0x000fea0003800000 */
.L_x_2734:
[----:B------:R-:W-:Y:S01]  /*6e70*/  LOP3.LUT P0, RZ, R24, 0x3ff, RZ, 0xc0, !PT ;  /* 0x000003ff18ff7812 */ /* 0x000fe2000780c0ff */
[----:B------:R-:W-:Y:S01]  /*6e80*/  ULDC.64 UR4, c[0x0][0x3f8] ;  /* 0x0000fe0000047ab9 */ /* 0x000fe20000000a00 */
[----:B-----5:R-:W-:Y:S01]  /*6e90*/  SHF.R.S32.HI R0, RZ, 0x1f, R152 ;  /* 0x0000001fff007819 */ /* 0x020fe20000011498 */
[----:B------:R-:W-:Y:S01]  /*6ea0*/  ULDC.64 UR6, c[0x0][0x408] ;  /* 0x0001020000067ab9 */ /* 0x000fe20000000a00 */
[----:B------:R-:W-:Y:S01]  /*6eb0*/  IMAD.WIDE.U32 R24, R152, UR4, RZ ;  /* 0x0000000498187c25 */ /* 0x000fe2000f8e00ff */
[----:B------:R-:W-:Y:S03]  /*6ec0*/  BSSY B6, `(.L_x_2739) ;  /* 0x0000019000067945 */ /* 0x000fe60003800000 */
[C---:B------:R-:W-:Y:S02]  /*6ed0*/  IMAD R3, R0.reuse, UR4, RZ ;  /* 0x0000000400037c24 */ /* 0x040fe4000f8e02ff */
[----:B------:R-:W-:-:S02]  /*6ee0*/  IMAD R5, R0, UR6, RZ ;  /* 0x0000000600057c24 */ /* 0x000fc4000f8e02ff */
[C---:B------:R-:W-:Y:S02]  /*6ef0*/  IMAD R3, R152.reuse, UR5, R3 ;  /* 0x0000000598037c24 */ /* 0x040fe4000f8e0203 */
[C---:B------:R-:W-:Y:S02]  /*6f00*/  IMAD R5, R152.reuse, UR7, R5 ;  /* 0x0000000798057c24 */ /* 0x040fe4000f8e0205 */
[----:B------:R-:W-:-:S04]  /*6f10*/  IMAD.WIDE.U32 R152, R152, UR6, RZ ;  /* 0x0000000698987c25 */ /* 0x000fc8000f8e00ff */
[----:B------:R-:W-:Y:S02]  /*6f20*/  IMAD.IADD R27, R3, 0x1, R25 ;  /* 0x00000001031b7824 */ /* 0x000fe400078e0219 */
[----:B------:R-:W-:Y:S01]  /*6f30*/  IMAD.IADD R29, R5, 0x1, R153 ;  /* 0x00000001051d7824 */ /* 0x000fe200078e0299 */
        /* <DEDUP_REMOVED lines=17> */
.L_x_2740:
[----:B------:R-:W-:Y:S05]  /*7050*/  BSYNC B6 ;  /* 0x0000000000067941 */ /* 0x000fea0003800000 */
.L_x_2739:
[----:B------:R-:W-:Y:S01]  /*7060*/  LEA.HI R31, R31, R26, RZ, 0x2 ;  /* 0x0000001a1f1f7211 */ /* 0x000fe200078f10ff */
[----:B------:R-:W-:Y:S01]  /*7070*/  ULDC.U8 UR4, c[0x0][0x410] ;  /* 0x0001040000047ab9 */ /* 0x000fe20000000000 */
[----:B------:R-:W-:Y:S01]  /*7080*/  BSSY B0, `(.L_x_2741) ;  /* 0x0000294000007945 */ /* 0x000fe20003800000 */
[----:B------:R-:W-:Y:S01]  /*7090*/  ISETP.NE.AND P0, PT, RZ, UR4, PT ;  /* 0x00000004ff007c0c */ /* 0x000fe2000bf05270 */
[----:B------:R-:W-:Y:S01]  /*70a0*/  IMAD.IADD R39, R23, 0x1, R213 ;  /* 0x0000000117277824 */ /* 0x000fe200078e02d5 */
[----:B------:R-:W-:Y:S02]  /*70b0*/  SHF.R.S32.HI R0, RZ, 0x1f, R31 ;  /* 0x0000001fff007819 */ /* 0x000fe4000001141f */
[----:B------:R-:W-:Y:S02]  /*70c0*/  LOP3.LUT R31, R31, 0xfffffffc, RZ, 0xc0, !PT ;  /* 0xfffffffc1f1f7812 */ /* 0x000fe400078ec0ff */
[----:B------:R-:W-:-:S03]  /*70d0*/  LEA.HI R0, R0, R23, RZ, 0x3 ;  /* 0x0000001700007211 */ /* 0x000fc600078f18ff */
[----:B------:R-:W-:Y:S01]  /*70e0*/  IMAD.IADD R26, R26, 0x1, -R31 ;  /* 0x000000011a1a7824 */ /* 0x000fe200078e0a1f */
[----:B------:R-:W-:-:S05]  /*70f0*/  LOP3.LUT R0, R0, 0xfffffff8, RZ, 0xc0, !PT ;  /* 0xfffffff800007812 */ /* 0x000fca00078ec0ff */
[----:B------:R-:W-:Y:S01]  /*7100*/  IMAD.IADD R37, R23, 0x1, -R0 ;  /* 0x0000000117257824 */ /* 0x000fe200078e0a00 */
[----:B------:R-:W-:Y:S06]  /*7110*/  @!P0 BRA `(.L_x_2742) ;  /* 0x0000001400508947 */ /* 0x000fec0003800000 */
[----:B------:R-:W1:Y:S01]  /*7120*/  LDC R40, c[0x0][0x448] ;  /* 0x00011200ff287b82 */ /* 0x000e620000000800 */
[----:B------:R-:W-:Y:S01]  /*7130*/  IMAD R3, R26, 0x40, R39 ;  /* 0x000000401a037824 */ /* 0x000fe200078e0227 */
[----:B------:R-:W-:Y:S01]  /*7140*/  ULDC.64 UR4, c[0x0][0x3f8] ;  /* 0x0000fe0000047ab9 */ /* 0x000fe20000000a00 */
[----:B------:R-:W-:Y:S01]  /*7150*/  ULDC.64 UR6, c[0x0][0x408] ;  /* 0x0001020000067ab9 */ /* 0x000fe20000000a00 */
[----:B------:R-:W-:Y:S01]  /*7160*/  IMAD.MOV.U32 R8, RZ, RZ, R24 ;  /* 0x000000ffff087224 */ /* 0x000fe200078e0018 */
[----:B------:R-:W-:Y:S01]  /*7170*/  SHF.R.S32.HI R32, RZ, 0x1f, R211 ;  /* 0x0000001fff207819 */ /* 0x000fe200000114d3 */
[----:B------:R-:W-:Y:S02]  /*7180*/  IMAD.MOV.U32 R9, RZ, RZ, R27 ;  /* 0x000000ffff097224 */ /* 0x000fe400078e001b */
[----:B------:R-:W-:Y:S02]  /*7190*/  IMAD.MOV.U32 R10, RZ, RZ, R152 ;  /* 0x000000ffff0a7224 */ /* 0x000fe400078e0098 */
[----:B------:R-:W-:Y:S01]  /*71a0*/  IMAD.MOV.U32 R11, RZ, RZ, R29 ;  /* 0x000000ffff0b7224 */ /* 0x000fe200078e001d */
[----:B-1----:R-:W-:-:S13]  /*71b0*/  ISETP.NE.AND P0, PT, R40, 0x1, PT ;  /* 0x000000012800780c */ /* 0x002fda0003f05270 */
[----:B------:R-:W1:Y:S08]  /*71c0*/  @P0 LDC R0, c[0x0][0x44c] ;  /* 0x00011300ff000b82 */ /* 0x000e700000000800 */
[----:B------:R-:W2:Y:S01]  /*71d0*/  @P0 LDC R5, c[0x0][0x450] ;  /* 0x00011400ff050b82 */ /* 0x000ea20000000800 */
[----:B-1----:R-:W-:-:S05]  /*71e0*/  @P0 IMAD.HI.U32 R0, R3, R0, RZ ;  /* 0x0000000003000227 */ /* 0x002fca00078e00ff */
[----:B--2---:R-:W-:-:S04]  /*71f0*/  @P0 SHF.R.U32.HI R3, RZ, R5, R0 ;  /* 0x00000005ff030219 */ /* 0x004fc80000011600 */
[----:B------:R-:W-:Y:S01]  /*7200*/  SHF.R.S32.HI R0, RZ, 0x1f, R3 ;  /* 0x0000001fff007819 */ /* 0x000fe20000011403 */
[----:B------:R-:W-:-:S04]  /*7210*/  IMAD.WIDE.U32 R8, R3, UR4, R8 ;  /* 0x0000000403087c25 */ /* 0x000fc8000f8e0008 */
[C---:B------:R-:W-:Y:S02]  /*7220*/  IMAD R4, R0.reuse, UR4, RZ ;  /* 0x0000000400047c24 */ /* 0x040fe4000f8e02ff */
[----:B------:R-:W-:Y:S02]  /*7230*/  IMAD R0, R0, UR6, RZ ;  /* 0x0000000600007c24 */ /* 0x000fe4000f8e02ff */
[C---:B------:R-:W-:Y:S01]  /*7240*/  IMAD R7, R3.reuse, UR5, R4 ;  /* 0x0000000503077c24 */ /* 0x040fe2000f8e0204 */
[----:B------:R-:W-:Y:S01]  /*7250*/  ULDC.64 UR4, c[0x0][0x3e8] ;  /* 0x0000fa0000047ab9 */ /* 0x000fe20000000a00 */
[C---:B------:R-:W-:Y:S01]  /*7260*/  IMAD.WIDE.U32 R10, R3.reuse, UR6, R10 ;  /* 0x00000006030a7c25 */ /* 0x040fe2000f8e000a */
[----:B------:R-:W-:Y:S01]  /*7270*/  LEA R6, P0, R8, UR4, 0x1 ;  /* 0x0000000408067c11 */ /* 0x000fe2000f8008ff */
[----:B------:R-:W-:Y:S02]  /*7280*/  UMOV UR4, 0xffffffff ;  /* 0xffffffff00047882 */ /* 0x000fe40000000000 */
[----:B------:R-:W-:Y:S01]  /*7290*/  IMAD R3, R3, UR7, R0 ;  /* 0x0000000703037c24 */ /* 0x000fe2000f8e0200 */
[----:B------:R-:W-:Y:S01]  /*72a0*/  ULDC.64 UR6, c[0x0][0x400] ;  /* 0x0001000000067ab9 */ /* 0x000fe20000000a00 */
[----:B------:R-:W-:Y:S01]  /*72b0*/  IMAD.IADD R7, R9, 0x1, R7 ;  /* 0x0000000109077824 */ /* 0x000fe200078e0207 */
[----:B------:R-:W-:Y:S01]  /*72c0*/  LEA R4, P1, R10, UR6, 0x1 ;  /* 0x000000060a047c11 */ /* 0x000fe2000f8208ff */
[----:B------:R-:W-:-:S03]  /*72d0*/  IMAD.IADD R3, R11, 0x1, R3 ;  /* 0x000000010b037824 */ /* 0x000fc600078e0203 */
[----:B------:R-:W-:Y:S02]  /*72e0*/  LEA.HI.X R7, R8, UR5, R7, 0x1, P0 ;  /* 0x0000000508077c11 */ /* 0x000fe400080f0c07 */
[----:B------:R-:W-:Y:S01]  /*72f0*/  LEA.HI.X R10, R10, UR7, R3, 0x1, P1 ;  /* 0x000000070a0a7c11 */ /* 0x000fe200088f0c03 */
[----:B------:R-:W-:Y:S06]  /*7300*/  BRA.DIV UR4, `(.L_x_2743) ;  /* 0x000001c204e47947 */ /* 0x000fec000b800000 */
[----:B------:R1:W2:Y:S04]  /*7310*/  SHFL.IDX PT, R3, R7, RZ, 0x1c1f ;  /* 0x001c1fff07037589 */ /* 0x0002a800000e0000 */
[----:B------:R1:W3:Y:S04]  /*7320*/  SHFL.IDX PT, R0, R6, RZ, 0x1c1f ;  /* 0x001c1fff06007589 */ /* 0x0002e800000e0000 */
[----:B------:R1:W4:Y:S04]  /*7330*/  SHFL.IDX PT, R5, R10, RZ, 0x1c1f ;  /* 0x001c1fff0a057589 */ /* 0x00032800000e0000 */
[----:B------:R1:W0:Y:S02]  /*7340*/  SHFL.IDX PT, R14, R4, RZ, 0x1c1f ;  /* 0x001c1fff040e7589 */ /* 0x00022400000e0000 */
.L_x_3064:
[----:B------:R-:W-:Y:S01]  /*7350*/  IMAD R40, R207, R40, RZ ;  /* 0x00000028cf287224 */ /* 0x000fe200078e02ff */
[----:B------:R-:W-:Y:S01]  /*7360*/  BSSY B1, `(.L_x_2744) ;  /* 0x000001d000017945 */ /* 0x000fe20003800000 */
[----:B------:R-:W-:Y:S02]  /*7370*/  CS2R R26, SRZ ;  /* 0x00000000001a7805 */ /* 0x000fe4000001ff00 */
[----:B------:R-:W-:Y:S02]  /*7380*/  CS2R R24, SRZ ;  /* 0x0000000000187805 */ /* 0x000fe4000001ff00 */
[----:B------:R-:W-:Y:S02]  /*7390*/  CS2R R28, SRZ ;  /* 0x00000000001c7805 */ /* 0x000fe4000001ff00 */
[----:B------:R-:W-:Y:S02]  /*73a0*/  ISETP.GE.AND P0, PT, R39, R40, PT ;  /* 0x000000282700720c */ /* 0x000fe40003f06270 */
[----:B------:R-:W-:-:S11]  /*73b0*/  CS2R R20, SRZ ;  /* 0x0000000000147805 */ /* 0x000fd6000001ff00 */
[----:B------:R-:W-:Y:S05]  /*73c0*/  @P0 BRA `(.L_x_2745) ;  /* 0x0000000000580947 */ /* 0x000fea0003800000 */
[----:B------:R-:W-:Y:S01]  /*73d0*/  ULDC UR4, c[0x0][0x3f4] ;  /* 0x0000fd0000047ab9 */ /* 0x000fe20000000800 */
[----:B---3--:R-:W-:Y:S01]  /*73e0*/  IMAD.MOV.U32 R8, RZ, RZ, R0 ;  /* 0x000000ffff087224 */ /* 0x008fe200078e0000 */
[----:B------:R-:W-:Y:S01]  /*73f0*/  ISETP.GE.AND P3, PT, R211, UR4, PT ;  /* 0x00000004d3007c0c */ /* 0x000fe2000bf66270 */
[----:B--2---:R-:W-:Y:S01]  /*7400*/  IMAD.MOV.U32 R9, RZ, RZ, R3 ;  /* 0x000000ffff097224 */ /* 0x004fe200078e0003 */
[----:B------:R-:W-:Y:S01]  /*7410*/  ISETP.GE.AND P2, PT, R204, UR4, PT ;  /* 0x00000004cc007c0c */ /* 0x000fe2000bf46270 */
[----:B----4-:R-:W-:Y:S01]  /*7420*/  IMAD.MOV.U32 R15, RZ, RZ, R5 ;  /* 0x000000ffff0f7224 */ /* 0x010fe200078e0005 */
[----:B------:R-:W-:-:S09]  /*7430*/  CS2R R28, SRZ ;  /* 0x00000000001c7805 */ /* 0x000fd2000001ff00 */
[C---:B0-----:R-:W-:Y:S01]  /*7440*/  @!P3 IMAD.SHL.U32 R13, R211.reuse, 0x2, RZ ;  /* 0x00000002d30db824 */ /* 0x041fe200078e00ff */
[----:B------:R-:W-:Y:S01]  /*7450*/  @!P3 SHF.L.U64.HI R24, R211, 0x1, R32 ;  /* 0x00000001d318b819 */ /* 0x000fe20000010220 */
[----:B------:R-:W-:-:S03]  /*7460*/  @!P2 IMAD.WIDE R30, R204, 0x2, R8 ;  /* 0x00000002cc1ea825 */ /* 0x000fc600078e0208 */
        /* <DEDUP_REMOVED lines=12> */
.L_x_2745:
[----:B------:R-:W-:Y:S05]  /*7530*/  BSYNC B1 ;  /* 0x0000000000017941 */ /* 0x000fea0003800000 */
.L_x_2744:
[----:B--2--5:R-:W-:Y:S01]  /*7540*/  IMAD.MOV.U32 R3, RZ, RZ, R27 ;  /* 0x000000ffff037224 */ /* 0x024fe200078e001b */
[----:B------:R-:W-:Y:S01]  /*7550*/  UMOV UR4, 0xffffffff ;  /* 0xffffffff00047882 */ /* 0x000fe20000000000 */
[----:B----4-:R-:W-:Y:S02]  /*7560*/  IMAD.MOV.U32 R5, RZ, RZ, R24 ;  /* 0x000000ffff057224 */ /* 0x010fe400078e0018 */
[----:B0-----:R-:W-:Y:S02]  /*7570*/  IMAD.MOV.U32 R8, RZ, RZ, R25 ;  /* 0x000000ffff087224 */ /* 0x001fe400078e0019 */
[----:B---3--:R-:W-:Y:S01]  /*7580*/  IMAD.MOV.U32 R0, RZ, RZ, R26 ;  /* 0x000000ffff007224 */ /* 0x008fe200078e001a */
[----:B------:R-:W-:Y:S01]  /*7590*/  PRMT R41, R3, 0x5410, R5 ;  /* 0x0000541003297816 */ /* 0x000fe20000000005 */
[----:B------:R-:W-:Y:S01]  /*75a0*/  IMAD.MOV.U32 R5, RZ, RZ, R20 ;  /* 0x000000ffff057224 */ /* 0x000fe200078e0014 */
[----:B------:R-:W-:Y:S01]  /*75b0*/  PRMT R43, R8, 0x7610, R43 ;  /* 0x00007610082b7816 */ /* 0x000fe2000000002b */
[----:B------:R-:W-:Y:S01]  /*75c0*/  IMAD.MOV.U32 R8, RZ, RZ, R21 ;  /* 0x000000ffff087224 */ /* 0x000fe200078e0015 */
[----:B------:R-:W-:Y:S01]  /*75d0*/  PRMT R35, R0, 0x7610, R35 ;  /* 0x0000761000237816 */ /* 0x000fe20000000023 */
[----:B------:R-:W-:-:S02]  /*75e0*/  IMAD.MOV.U32 R0, RZ, RZ, R28 ;  /* 0x000000ffff007224 */ /* 0x000fc400078e001c */
[----:B------:R-:W-:Y:S01]  /*75f0*/  IMAD.MOV.U32 R3, RZ, RZ, R29 ;  /* 0x000000ffff037224 */ /* 0x000fe200078e001d */
[----:B------:R-:W-:Y:S02]  /*7600*/  PRMT R44, R5, 0x5410, R8 ;  /* 0x00005410052c7816 */ /* 0x000fe40000000008 */
[----:B------:R-:W-:Y:S02]  /*7610*/  CS2R R8, SRZ ;  /* 0x0000000000087805 */ /* 0x000fe4000001ff00 */
[----:B------:R-:W-:Y:S02]  /*7620*/  PRMT R35, R35, 0x5410, R0 ;  /* 0x0000541023237816 */ /* 0x000fe40000000000 */
[----:B------:R-:W-:Y:S01]  /*7630*/  PRMT R43, R43, 0x5410, R3 ;  /* 0x000054102b2b7816 */ /* 0x000fe20000000003 */
[----:B------:R-:W-:Y:S06]  /*7640*/  BRA.DIV UR4, `(.L_x_2746) ;  /* 0x000001c204847947 */ /* 0x000fec000b800000 */
[----:B------:R0:W2:Y:S04]  /*7650*/  SHFL.IDX PT, R3, R7, 0x1, 0x1c1f ;  /* 0x003c1f0007037f89 */ /* 0x0000a800000e0000 */
[----:B------:R0:W3:Y:S04]  /*7660*/  SHFL.IDX PT, R0, R6, 0x1, 0x1c1f ;  /* 0x003c1f0006007f89 */ /* 0x0000e800000e0000 */
[----:B------:R0:W4:Y:S04]  /*7670*/  SHFL.IDX PT, R5, R10, 0x1, 0x1c1f ;  /* 0x003c1f000a057f89 */ /* 0x00012800000e0000 */
[----:B-1----:R-:W1:Y:S02]  /*7680*/  SHFL.IDX PT, R4, R4, 0x1, 0x1c1f ;  /* 0x003c1f0004047f89 */ /* 0x002e6400000e0000 */
.L_x_3070:
[----:B------:R-:W-:Y:S01]  /*7690*/  VIADD R39, R39, 0x40 ;  /* 0x0000004027277836 */ /* 0x000fe20000000000 */
[----:B0-----:R-:W-:Y:S01]  /*76a0*/  LEA.HI R6, R234, R234, RZ, 0x1 ;  /* 0x000000eaea067211 */ /* 0x001fe200078f08ff */
[----:B------:R-:W-:Y:S01]  /*76b0*/  BSSY B1, `(.L_x_2747) ;  /* 0x000001e000017945 */ /* 0x000fe20003800000 */
[----:B------:R-:W-:Y:S02]  /*76c0*/  CS2R R10, SRZ ;  /* 0x00000000000a7805 */ /* 0x000fe4000001ff00 */
[----:B------:R-:W-:Y:S02]  /*76d0*/  CS2R R14, SRZ ;  /* 0x00000000000e7805 */ /* 0x000fe4000001ff00 */
[----:B------:R-:W-:Y:S02]  /*76e0*/  ISETP.GE.AND P0, PT, R39, R40, PT ;  /* 0x000000282700720c */ /* 0x000fe40003f06270 */
[----:B------:R-:W-:Y:S02]  /*76f0*/  CS2R R12, SRZ ;  /* 0x00000000000c7805 */ /* 0x000fe4000001ff00 */
[----:B------:R-:W-:-:S05]  /*7700*/  LOP3.LUT R7, R6, 0xfffffffe, RZ, 0xc0, !PT ;  /* 0xfffffffe06077812 */ /* 0x000fca00078ec0ff */
[----:B------:R-:W-:-:S05]  /*7710*/  IMAD.IADD R7, R234, 0x1, -R7 ;  /* 0x00000001ea077824 */ /* 0x000fca00078e0a07 */
[----:B------:R-:W-:Y:S01]  /*7720*/  SHF.L.U32 R36, R7, 0x1f, RZ ;  /* 0x0000001f07247819 */ /* 0x000fe200000006ff */
[----:B------:R-:W-:Y:S06]  /*7730*/  @P0 BRA `(.L_x_2748) ;  /* 0x0000000000540947 */ /* 0x000fec0003800000 */
[----:B------:R-:W-:Y:S01]  /*7740*/  ULDC UR4, c[0x0][0x3f4] ;  /* 0x0000fd0000047ab9 */ /* 0x000fe20000000800 */
[----:B---3--:R-:W-:Y:S01]  /*7750*/  IMAD.MOV.U32 R6, RZ, RZ, R0 ;  /* 0x000000ffff067224 */ /* 0x008fe200078e0000 */
[----:B------:R-:W-:Y:S01]  /*7760*/  ISETP.GE.AND P2, PT, R204, UR4, PT ;  /* 0x00000004cc007c0c */ /* 0x000fe2000bf46270 */
[----:B--2---:R-:W-:Y:S01]  /*7770*/  IMAD.MOV.U32 R7, RZ, RZ, R3 ;  /* 0x000000ffff077224 */ /* 0x004fe200078e0003 */
[----:B------:R-:W-:Y:S02]  /*7780*/  ISETP.GE.AND P3, PT, R211, UR4, PT ;  /* 0x00000004d3007c0c */ /* 0x000fe4000bf66270 */
[----:B------:R-:W-:-:S09]  /*7790*/  CS2R R14, SRZ ;  /* 0x00000000000e7805 */ /* 0x000fd2000001ff00 */
[C---:B------:R-:W-:Y:S02]  /*77a0*/  @!P2 IMAD.WIDE R38, R204.reuse, 0x2, R6 ;  /* 0x00000002cc26a825 */ /* 0x040fe400078e0206 */
[C---:B------:R-:W-:Y:S02]  /*77b0*/  @!P3 SHF.L.U64.HI R10, R211.reuse, 0x1, R32 ;  /* 0x00000001d30ab819 */ /* 0x040fe40000010220 */
[----:B------:R-:W-:Y:S01]  /*77c0*/  @!P3 IMAD.SHL.U32 R7, R211, 0x2, RZ ;  /* 0x00000002d307b824 */ /* 0x000fe200078e00ff */
[----:B------:R-:W-:Y:S02]  /*77d0*/  CS2R R8, SRZ ;  /* 0x0000000000087805 */ /* 0x000fe4000001ff00 */
[----:B------:R-:W-:Y:S01]  /*77e0*/  CS2R R12, SRZ ;  /* 0x00000000000c7805 */ /* 0x000fe2000001ff00 */
[----:B------:R0:W5:Y:S01]  /*77f0*/  @!P2 LD.E.64 R14, desc[UR38][R38.64] ;  /* 0x00000026260ea980 */ /* 0x000162000c101b00 */
[----:B-1--4-:R-:W-:Y:S01]  /*7800*/  @!P2 IMAD.WIDE R32, R204, 0x2, R4 ;  /* 0x00000002cc20a825 */ /* 0x012fe200078e0204 */
[----:B------:R-:W-:-:S02]  /*7810*/  @!P3 IADD3 R30, P0, R0, R7, RZ ;  /* 0x00000007001eb210 */ /* 0x000fc40007f1e0ff */
[----:B------:R-:W-:Y:S02]  /*7820*/  @!P3 IADD3 R6, P1, R4, R7, RZ ;  /* 0x000000070406b210 */ /* 0x000fe40007f3e0ff */
[----:B------:R0:W5:Y:S01]  /*7830*/  @!P2 LD.E.64 R8, desc[UR38][R32.64] ;  /* 0x000000262008a980 */ /* 0x000162000c101b00 */
[--C-:B------:R-:W-:Y:S02]  /*7840*/  @!P3 IMAD.X R31, R3, 0x1, R10.reuse, P0 ;  /* 0x00000001031fb824 */ /* 0x100fe400000e060a */
[----:B------:R-:W-:Y:S01]  /*7850*/  @!P3 IMAD.X R7, R5, 0x1, R10, P1 ;  /* 0x000000010507b824 */ /* 0x000fe200008e060a */
[----:B------:R-:W-:Y:S02]  /*7860*/  CS2R R10, SRZ ;  /* 0x00000000000a7805 */ /* 0x000fe4000001ff00 */
[----:B------:R0:W5:Y:S04]  /*7870*/  @!P3 LD.E.64 R12, desc[UR38][R30.64] ;  /* 0x000000261e0cb980 */ /* 0x000168000c101b00 */
[----:B------:R0:W5:Y:S02]  /*7880*/  @!P3 LD.E.64 R10, desc[UR38][R6.64] ;  /* 0x00000026060ab980 */ /* 0x000164000c101b00 */
.L_x_2748:
[----:B------:R-:W-:Y:S05]  /*7890*/  BSYNC B1 ;  /* 0x0000000000017941 */ /* 0x000fea0003800000 */
.L_x_2747:
[----:B------:R-:W0:Y:S01]  /*78a0*/  SYNCS.PHASECHK.TRANS64.TRYWAIT P0, [R19+URZ+0x22800], R36 ;  /* 0x02280024130075a7 */ /* 0x000e22000800017f */
[----:B---3--:R-:W-:Y:S01]  /*78b0*/  IMAD.SHL.U32 R0, R37, 0x40, RZ ;  /* 0x0000004025007824 */ /* 0x008fe200078e00ff */
[----:B------:R-:W-:Y:S01]  /*78c0*/  VIADDMNMX R42, R40, -R213, 0x80, PT ;  /* 0x00000080282a7446 */ /* 0x000fe200038009d5 */
[----:B-1---5:R-:W-:Y:S01]  /*78d0*/  IMAD.MOV.U32 R4, RZ, RZ, R8 ;  /* 0x000000ffff047224 */ /* 0x022fe200078e0008 */
[----:B------:R-:W-:Y:S01]  /*78e0*/  BSSY B1, `(.L_x_2749) ;  /* 0x0000019000017945 */ /* 0x000fe20003800000 */
[----:B----4-:R-:W-:Y:S01]  /*78f0*/  IMAD.MOV.U32 R5, RZ, RZ, R11 ;  /* 0x000000ffff057224 */ /* 0x010fe200078e000b */
[----:B--2---:R-:W-:Y:S01]  /*7900*/  LOP3.LUT R3, R0, 0x1c0, RZ, 0xc0, !PT ;  /* 0x000001c000037812 */ /* 0x004fe200078ec0ff */
[----:B0-----:R-:W-:Y:S01]  /*7910*/  IMAD.MOV.U32 R6, RZ, RZ, R14 ;  /* 0x000000ffff067224 */ /* 0x001fe200078e000e */
[----:B------:R-:W-:Y:S01]  /*7920*/  PRMT R45, R4, 0x7610, R45 ;  /* 0x00007610042d7816 */ /* 0x000fe2000000002d */
[----:B------:R-:W-:Y:S01]  /*7930*/  IMAD.MOV.U32 R4, RZ, RZ, R10 ;  /* 0x000000ffff047224 */ /* 0x000fe200078e000a */
[----:B------:R-:W-:-:S02]  /*7940*/  LOP3.LUT R0, R3, 0x18, R16, 0xf8, !PT ;  /* 0x0000001803007812 */ /* 0x000fc400078ef810 */
[----:B------:R-:W-:Y:S02]  /*7950*/  SHF.R.U32.HI R3, RZ, 0x3, R3 ;  /* 0x00000003ff037819 */ /* 0x000fe40000011603 */
[----:B------:R-:W-:Y:S01]  /*7960*/  PRMT R46, R4, 0x5410, R5 ;  /* 0x00005410042e7816 */ /* 0x000fe20000000005 */
[----:B------:R-:W-:Y:S01]  /*7970*/  IMAD.MOV.U32 R4, RZ, RZ, R15 ;  /* 0x000000ffff047224 */ /* 0x000fe200078e000f */
[----:B------:R-:W-:Y:S01]  /*7980*/  LOP3.LUT R3, R0, R3, RZ, 0x3c, !PT ;  /* 0x0000000300037212 */ /* 0x000fe200078e3cff */
[----:B------:R-:W-:Y:S01]  /*7990*/  IMAD.MOV.U32 R0, RZ, RZ, R9 ;  /* 0x000000ffff007224 */ /* 0x000fe200078e0009 */
[----:B------:R-:W-:Y:S01]  /*79a0*/  PRMT R47, R6, 0x7610, R47 ;  /* 0x00007610062f7816 */ /* 0x000fe2000000002f */
[----:B------:R-:W-:Y:S01]  /*79b0*/  IMAD.MOV.U32 R5, RZ, RZ, R12 ;  /* 0x000000ffff057224 */ /* 0x000fe200078e000c */
[----:B------:R-:W-:Y:S02]  /*79c0*/  LOP3.LUT P2, RZ, R37, 0x4, RZ, 0xc0, !PT ;  /* 0x0000000425ff7812 */ /* 0x000fe4000784c0ff */
[----:B------:R-:W-:Y:S01]  /*79d0*/  PRMT R45, R45, 0x5410, R0 ;  /* 0x000054102d2d7816 */ /* 0x000fe20000000000 */
[----:B------:R-:W-:Y:S01]  /*79e0*/  IMAD R0, R220, 0x200, R3 ;  /* 0x00000200dc007824 */ /* 0x000fe200078e0203 */
[----:B------:R-:W-:-:S02]  /*79f0*/  PRMT R47, R47, 0x5410, R4 ;  /* 0x000054102f2f7816 */ /* 0x000fc40000000004 */
[----:B------:R-:W-:Y:S01]  /*7a00*/  PRMT R48, R5, 0x7610, R48 ;  /* 0x0000761005307816 */ /* 0x000fe20000000030 */
[----:B------:R-:W-:Y:S01]  /*7a10*/  IMAD R3, R0, 0x2, R19 ;  /* 0x0000000200037824 */ /* 0x000fe200078e0213 */
[----:B------:R-:W-:Y:S01]  /*7a20*/  ISETP.GE.AND P1, PT, R23, R42, PT ;  /* 0x0000002a1700720c */ /* 0x000fe20003f26270 */
[----:B------:R-:W-:Y:S02]  /*7a30*/  IMAD.MOV.U32 R5, RZ, RZ, R13 ;  /* 0x000000ffff057224 */ /* 0x000fe400078e000d */
[C---:B------:R-:W-:Y:S02]  /*7a40*/  VIADD R4, R3.reuse, 0x18400 ;  /* 0x0001840003047836 */ /* 0x040fe40000000000 */
[----:B------:R-:W-:Y:S01]  /*7a50*/  VIADD R0, R3, 0x18440 ;  /* 0x0001844003007836 */ /* 0x000fe20000000000 */
[----:B------:R-:W-:Y:S07]  /*7a60*/  @!P0 BRA `(.L_x_2750) ;  /* 0x000001bc00f08947 */ /* 0x000fee0003800000 */
.L_x_3071:
[----:B------:R-:W-:Y:S05]  /*7a70*/  BSYNC B1 ;  /* 0x0000000000017941 */ /* 0x000fea0003800000 */
.L_x_2749:
[----:B------:R-:W-:Y:S01]  /*7a80*/  BSSY B1, `(.L_x_2751) ;  /* 0x000005f000017945 */ /* 0x000fe20003800000 */
[----:B------:R-:W-:Y:S01]  /*7a90*/  PRMT R48, R48, 0x5410, R5 ;  /* 0x0000541030307816 */ /* 0x000fe20000000005 */
[----:B------:R-:W-:Y:S02]  /*7aa0*/  @P2 VIADD R0, R4, 0xffffffc0 ;  /* 0xffffffc004002836 */ /* 0x000fe40000000000 */
[----:B------:R-:W-:Y:S05]  /*7ab0*/  @P1 BRA `(.L_x_2752) ;  /* 0x00000004006c1947 */ /* 0x000fea0003800000 */
[----:B------:R-:W1:Y:S01]  /*7ac0*/  LDC R4, c[0x0][0x3f4] ;  /* 0x0000fd00ff047b82 */ /* 0x000e620000000800 */
[----:B------:R-:W-:Y:S01]  /*7ad0*/  BSSY B2, `(.L_x_2753) ;  /* 0x000002e000027945 */ /* 0x000fe20003800000 */
[-C--:B-1----:R-:W-:Y:S02]  /*7ae0*/  ISETP.GE.AND P0, PT, R204, R4.reuse, PT ;  /* 0x00000004cc00720c */ /* 0x082fe40003f06270 */
[----:B------:R-:W-:-:S11]  /*7af0*/  ISETP.GE.AND P1, PT, R211, R4, PT ;  /* 0x00000004d300720c */ /* 0x000fd60003f26270 */
[----:B------:R-:W-:Y:S05]  /*7b00*/  @P0 BRA `(.L_x_2754) ;  /* 0x0000000000a80947 */ /* 0x000fea0003800000 */
[----:B------:R-:W1:Y:S01]  /*7b10*/  LDS.128 R4, [R3+0x18400] ;  /* 0x0184000003047984 */ /* 0x000e620000000c00 */
[----:B------:R-:W-:Y:S01]  /*7b20*/  SHF.R.U32.HI R31, RZ, 0x10, R29 ;  /* 0x00000010ff1f7819 */ /* 0x000fe2000001161d */
[--C-:B------:R-:W-:Y:S01]  /*7b30*/  HADD2.F32 R32, -RZ, R35.reuse.H0_H0 ;  /* 0x20000023ff207230 */ /* 0x100fe20000004100 */
[----:B------:R-:W-:Y:S01]  /*7b40*/  SHF.R.U32.HI R33, RZ, 0x10, R27 ;  /* 0x00000010ff217819 */ /* 0x000fe2000001161b */
[----:B------:R-:W-:Y:S01]  /*7b50*/  HADD2.F32 R30, -RZ, R35.H1_H1 ;  /* 0x30000023ff1e7230 */ /* 0x000fe20000004100 */
[----:B------:R-:W-:Y:S01]  /*7b60*/  SHF.R.U64 R39, R28, 0x10, R29 ;  /* 0x000000101c277819 */ /* 0x000fe2000000121d */
[----:B------:R-:W-:Y:S01]  /*7b70*/  HADD2.F32 R31, -RZ, R31.H0_H0 ;  /* 0x2000001fff1f7230 */ /* 0x000fe20000004100 */
[----:B------:R-:W-:Y:S01]  /*7b80*/  SHF.R.U64 R37, R26, 0x10, R27 ;  /* 0x000000101a257819 */ /* 0x000fe2000000121b */
[----:B------:R-:W-:Y:S02]  /*7b90*/  HADD2.F32 R33, -RZ, R33.H0_H0 ;  /* 0x20000021ff217230 */ /* 0x000fe40000004100 */
[----:B-1----:R-:W-:-:S02]  /*7ba0*/  HADD2.F32 R28, -RZ, R7.H0_H0 ;  /* 0x20000007ff1c7230 */ /* 0x002fc40000004100 */
[----:B------:R-:W-:Y:S02]  /*7bb0*/  HADD2.F32 R29, -RZ, R7.H1_H1 ;  /* 0x30000007ff1d7230 */ /* 0x000fe40000004100 */
[--C-:B------:R-:W-:Y:S02]  /*7bc0*/  HADD2.F32 R7, -RZ, R4.reuse.H0_H0 ;  /* 0x20000004ff077230 */ /* 0x100fe40000004100 */
[----:B------:R-:W-:Y:S02]  /*7bd0*/  HADD2.F32 R4, -RZ, R4.H1_H1 ;  /* 0x30000004ff047230 */ /* 0x000fe40000004100 */
[C---:B------:R-:W-:Y:S01]  /*7be0*/  FMUL.FTZ R38, R29.reuse, R31 ;  /* 0x0000001f1d267220 */ /* 0x040fe20000410000 */
[-C--:B------:R-:W-:Y:S01]  /*7bf0*/  FMUL.FTZ R35, R29, R33.reuse ;  /* 0x000000211d237220 */ /* 0x080fe20000410000 */
[--C-:B------:R-:W-:Y:S02]  /*7c00*/  HADD2.F32 R26, -RZ, R6.reuse.H0_H0 ;  /* 0x20000006ff1a7230 */ /* 0x100fe40000004100 */
[----:B0-----:R-:W-:Y:S01]  /*7c10*/  FMUL.FTZ R36, R4, R32 ;  /* 0x0000002004247220 */ /* 0x001fe20000410000 */
[----:B------:R-:W-:Y:S01]  /*7c20*/  FFMA.FTZ R40, R28, R33, R38 ;  /* 0x000000211c287223 */ /* 0x000fe20000010026 */
[----:B------:R-:W-:-:S02]  /*7c30*/  HADD2.F32 R27, -RZ, R6.H1_H1 ;  /* 0x30000006ff1b7230 */ /* 0x000fc40000004100 */
[-C--:B------:R-:W-:Y:S01]  /*7c40*/  FMUL.FTZ R38, R4, R30.reuse ;  /* 0x0000001e04267220 */ /* 0x080fe20000410000 */
[C---:B------:R-:W-:Y:S01]  /*7c50*/  FFMA.FTZ R36, R7.reuse, R30, -R36 ;  /* 0x0000001e07247223 */ /* 0x040fe20000010824 */
[----:B------:R-:W-:Y:S02]  /*7c60*/  HADD2.F32 R6, -RZ, R5.H0_H0 ;  /* 0x20000005ff067230 */ /* 0x000fe40000004100 */
[----:B------:R-:W-:Y:S01]  /*7c70*/  FFMA.FTZ R35, R28, R31, -R35 ;  /* 0x0000001f1c237223 */ /* 0x000fe20000010823 */
[----:B------:R-:W-:Y:S02]  /*7c80*/  HADD2.F32 R30, -RZ, R41.H0_H0 ;  /* 0x20000029ff1e7230 */ /* 0x000fe40000004100 */
[----:B------:R-:W-:Y:S01]  /*7c90*/  FFMA.FTZ R31, R7, R32, R38 ;  /* 0x00000020071f7223 */ /* 0x000fe20000010026 */
[----:B------:R-:W-:Y:S02]  /*7ca0*/  HADD2.F32 R5, -RZ, R5.H1_H1 ;  /* 0x30000005ff057230 */ /* 0x000fe40000004100 */
[----:B------:R-:W-:-:S02]  /*7cb0*/  HADD2.F32 R28, -RZ, R43.H1_H1 ;  /* 0x3000002bff1c7230 */ /* 0x000fc40000004100 */
[C---:B------:R-:W-:Y:S01]  /*7cc0*/  FMUL.FTZ R33, R27.reuse, R30 ;  /* 0x0000001e1b217220 */ /* 0x040fe20000410000 */
[----:B------:R-:W-:Y:S02]  /*7cd0*/  HADD2.F32 R29, -RZ, R37.H0_H0 ;  /* 0x20000025ff1d7230 */ /* 0x000fe40000004100 */
[----:B------:R-:W-:Y:S02]  /*7ce0*/  HADD2.F32 R4, -RZ, R39.H0_H0 ;  /* 0x20000027ff047230 */ /* 0x000fe40000004100 */
[-C--:B------:R-:W-:Y:S01]  /*7cf0*/  FMUL.FTZ R27, R27, R28.reuse ;  /* 0x0000001c1b1b7220 */ /* 0x080fe20000410000 */
[C---:B------:R-:W-:Y:S01]  /*7d00*/  FFMA.FTZ R33, R26.reuse, R28, -R33 ;  /* 0x0000001c1a217223 */ /* 0x040fe20000010821 */
[C---:B------:R-:W-:Y:S01]  /*7d10*/  FMUL.FTZ R7, R5.reuse, R29 ;  /* 0x0000001d05077220 */ /* 0x040fe20000410000 */
[----:B------:R-:W-:Y:S01]  /*7d20*/  FMUL.FTZ R32, R5, R4 ;  /* 0x0000000405207220 */ /* 0x000fe20000410000 */
[----:B------:R-:W-:Y:S02]  /*7d30*/  FFMA.FTZ R26, R26, R30, R27 ;  /* 0x0000001e1a1a7223 */ /* 0x000fe4000001001b */
[----:B------:R-:W-:Y:S01]  /*7d40*/  FFMA.FTZ R5, R6, R4, -R7 ;  /* 0x0000000406057223 */ /* 0x000fe20000010807 */
[----:B------:R-:W-:Y:S01]  /*7d50*/  F2FP.F16.F32.PACK_AB R7, R40, R35 ;  /* 0x000000232807723e */ /* 0x000fe200000000ff */
[----:B------:R-:W-:Y:S01]  /*7d60*/  FFMA.FTZ R32, R6, R29, R32 ;  /* 0x0000001d06207223 */ /* 0x000fe20000010020 */
[----:B------:R-:W-:-:S02]  /*7d70*/  F2FP.F16.F32.PACK_AB R4, R31, R36 ;  /* 0x000000241f04723e */ /* 0x000fc400000000ff */
[----:B------:R-:W-:Y:S02]  /*7d80*/  F2FP.F16.F32.PACK_AB R6, R26, R33 ;  /* 0x000000211a06723e */ /* 0x000fe400000000ff */
[----:B------:R-:W-:-:S05]  /*7d90*/  F2FP.F16.F32.PACK_AB R5, R32, R5 ;  /* 0x000000052005723e */ /* 0x000fca00000000ff */
[----:B------:R1:W-:Y:S02]  /*7da0*/  STS.128 [R3+0x18400], R4 ;  /* 0x0184000403007388 */ /* 0x0003e40000000c00 */
.L_x_2754:
[----:B------:R-:W-:Y:S05]  /*7db0*/  BSYNC B2 ;  /* 0x0000000000027941 */ /* 0x000fea0003800000 */
.L_x_2753:
[----:B------:R-:W-:Y:S05]  /*7dc0*/  @P1 BRA `(.L_x_2752) ;  /* 0x0000000000a81947 */ /* 0x000fea0003800000 */
[----:B-1----:R-:W1:Y:S01]  /*7dd0*/  LDS.128 R4, [R0] ;  /* 0x0000000000047984 */ /* 0x002e620000000c00 */
[----:B------:R-:W-:Y:S01]  /*7de0*/  SHF.R.U32.HI R27, RZ, 0x10, R21 ;  /* 0x00000010ff1b7819 */ /* 0x000fe20000011615 */
[----:B------:R-:W-:Y:S01]  /*7df0*/  HADD2.F32 R28, -RZ, R41.H1_H1 ;  /* 0x30000029ff1c7230 */ /* 0x000fe20000004100 */
[--C-:B------:R-:W-:Y:S01]  /*7e00*/  SHF.R.U32.HI R29, RZ, 0x10, R25.reuse ;  /* 0x00000010ff1d7819 */ /* 0x100fe20000011619 */
[----:B------:R-:W-:Y:S01]  /*7e10*/  HADD2.F32 R26, -RZ, R44.H0_H0 ;  /* 0x2000002cff1a7230 */ /* 0x000fe20000004100 */
        /* <DEDUP_REMOVED lines=11> */
[----:B------:R-:W-:Y:S01]  /*7ed0*/  FMUL.FTZ R30, R4, R28 ;  /* 0x0000001c041e7220 */ /* 0x000fe20000410000 */
[----:B0-----:R-:W-:Y:S01]  /*7ee0*/  FFMA.FTZ R36, R24, R29, R32 ;  /* 0x0000001d18247223 */ /* 0x001fe20000010020 */
        /* <DEDUP_REMOVED lines=23> */
[----:B------:R2:W-:Y:S02]  /*8060*/  STS.128 [R0], R4 ;  /* 0x0000000400007388 */ /* 0x0005e40000000c00 */
.L_x_2752:
[----:B------:R-:W-:Y:S05]  /*8070*/  BSYNC B1 ;  /* 0x0000000000017941 */ /* 0x000fea0003800000 */
.L_x_2751:
[----:B------:R-:W-:-:S13]  /*8080*/  ISETP.GE.AND P0, PT, R233, R42, PT ;  /* 0x0000002ae900720c */ /* 0x000fda0003f06270 */
[----:B------:R-:W-:Y:S05]  /*8090*/  @P0 BRA `(.L_x_2755) ;  /* 0x0000001800480947 */ /* 0x000fea0003800000 */
[----:B-12---:R-:W1:Y:S01]  /*80a0*/  LDC R4, c[0x0][0x3f4] ;  /* 0x0000fd00ff047b82 */ /* 0x006e620000000800 */
[----:B------:R-:W-:Y:S01]  /*80b0*/  BSSY B1, `(.L_x_2756) ;  /* 0x000002e000017945 */ /* 0x000fe20003800000 */
[-C--:B-1----:R-:W-:Y:S02]  /*80c0*/  ISETP.GE.AND P0, PT, R204, R4.reuse, PT ;  /* 0x00000004cc00720c */ /* 0x082fe40003f06270 */
[----:B------:R-:W-:-:S11]  /*80d0*/  ISETP.GE.AND P1, PT, R211, R4, PT ;  /* 0x00000004d300720c */ /* 0x000fd60003f26270 */
[----:B------:R-:W-:Y:S05]  /*80e0*/  @P0 BRA `(.L_x_2757) ;  /* 0x0000000000a80947 */ /* 0x000fea0003800000 */
[----:B------:R-:W1:Y:S01]  /*80f0*/  LDS.128 R4, [R3+0x1a400] ;  /* 0x01a4000003047984 */ /* 0x000e620000000c00 */
[----:B------:R-:W-:Y:S01]  /*8100*/  SHF.R.U32.HI R21, RZ, 0x10, R15 ;  /* 0x00000010ff157819 */ /* 0x000fe2000001160f */
[----:B------:R-:W-:Y:S01]  /*8110*/  HADD2.F32 R24, -RZ, R45.H0_H0 ;  /* 0x2000002dff187230 */ /* 0x000fe20000004100 */
[----:B------:R-:W-:Y:S01]  /*8120*/  SHF.R.U32.HI R25, RZ, 0x10, R9 ;  /* 0x00000010ff197819 */ /* 0x000fe20000011609 */
        /* <DEDUP_REMOVED lines=13> */
[----:B------:R-:W-:Y:S01]  /*8200*/  FFMA.FTZ R30, R14, R25, R28 ;  /* 0x000000190e1e7223 */ /* 0x000fe2000001001c */
[----:B------:R-:W-:-:S02]  /*8210*/  HADD2.F32 R9, -RZ, R6.H1_H1 ;  /* 0x30000006ff097230 */ /* 0x000fc40000004100 */
[-C--:B------:R-:W-:Y:S01]  /*8220*/  FMUL.FTZ R28, R4, R20.reuse ;  /* 0x00000014041c7220 */ /* 0x080fe20000410000 */
[C---:B------:R-:W-:Y:S01]  /*8230*/  FFMA.FTZ R26, R7.reuse, R20, -R26 ;  /* 0x00000014071a7223 */ /* 0x040fe2000001081a */
[----:B------:R-:W-:Y:S02]  /*8240*/  HADD2.F32 R6, -RZ, R5.H0_H0 ;  /* 0x20000005ff067230 */ /* 0x000fe40000004100 */
[----:B------:R-:W-:Y:S01]  /*8250*/  FFMA.FTZ R27, R14, R21, -R27 ;  /* 0x000000150e1b7223 */ /* 0x000fe2000001081b */
[----:B------:R-:W-:Y:S02]  /*8260*/  HADD2.F32 R20, -RZ, R45.H1_H1 ;  /* 0x3000002dff147230 */ /* 0x000fe40000004100 */
        /* <DEDUP_REMOVED lines=18> */
.L_x_2757:
[----:B------:R-:W-:Y:S05]  /*8390*/  BSYNC B1 ;  /* 0x0000000000017941 */ /* 0x000fea0003800000 */
.L_x_2756:
[----:B------:R-:W-:Y:S05]  /*83a0*/  @P1 BRA `(.L_x_2755) ;  /* 0x0000001400841947 */ /* 0x000fea0003800000 */
[----:B-1----:R-:W1:Y:S01]  /*83b0*/  LDS.128 R4, [R0+0x2000] ;  /* 0x0020000000047984 */ /* 0x002e620000000c00 */
[--C-:B------:R-:W-:Y:S02]  /*83c0*/  SHF.R.U64 R25, R12, 0x10, R13.reuse ;  /* 0x000000100c197819 */ /* 0x100fe4000000120d */
[----:B------:R-:W-:Y:S01]  /*83d0*/  SHF.R.U32.HI R12, RZ, 0x10, R13 ;  /* 0x00000010ff0c7819 */ /* 0x000fe2000001160d */
[----:B------:R-:W-:Y:S01]  /*83e0*/  HADD2.F32 R13, -RZ, R46.H0_H0 ;  /* 0x2000002eff0d7230 */ /* 0x000fe20000004100 */
[--C-:B------:R-:W-:Y:S02]  /*83f0*/  SHF.R.U32.HI R14, RZ, 0x10, R11.reuse ;  /* 0x00000010ff0e7819 */ /* 0x100fe4000001160b */
[----:B------:R-:W-:Y:S01]  /*8400*/  SHF.R.U64 R24, R10, 0x10, R11 ;  /* 0x000000100a187819 */ /* 0x000fe2000000120b */
[----:B------:R-:W-:Y:S02]  /*8410*/  HADD2.F32 R12, -RZ, R12.H0_H0 ;  /* 0x2000000cff0c7230 */ /* 0x000fe40000004100 */
[----:B------:R-:W-:-:S02]  /*8420*/  HADD2.F32 R14, -RZ, R14.H0_H0 ;  /* 0x2000000eff0e7230 */ /* 0x000fc40000004100 */
[----:B------:R-:W-:Y:S02]  /*8430*/  HADD2.F32 R11, -RZ, R48.H0_H0 ;  /* 0x20000030ff0b7230 */ /* 0x000fe40000004100 */
[--C-:B-1----:R-:W-:Y:S02]  /*8440*/  HADD2.F32 R10, -RZ, R7.reuse.H1_H1 ;  /* 0x30000007ff0a7230 */ /* 0x102fe40000004100 */
[--C-:B------:R-:W-:Y:S02]  /*8450*/  HADD2.F32 R3, -RZ, R4.reuse.H0_H0 ;  /* 0x20000004ff037230 */ /* 0x100fe40000004100 */
[----:B------:R-:W-:Y:S02]  /*8460*/  HADD2.F32 R4, -RZ, R4.H1_H1 ;  /* 0x30000004ff047230 */ /* 0x000fe40000004100 */
[C---:B------:R-:W-:Y:S01]  /*8470*/  FMUL.FTZ R20, R10.reuse, R14 ;  /* 0x0000000e0a147220 */ /* 0x040fe20000410000 */
[----:B------:R-:W-:Y:S02]  /*8480*/  HADD2.F32 R9, -RZ, R7.H0_H0 ;  /* 0x20000007ff097230 */ /* 0x000fe40000004100 */
[----:B------:R-:W-:Y:S01]  /*8490*/  FMUL.FTZ R15, R10, R12 ;  /* 0x0000000c0a0f7220 */ /* 0x000fe20000410000 */
[----:B------:R-:W-:-:S02]  /*84a0*/  HADD2.F32 R7, -RZ, R6.H0_H0 ;  /* 0x20000006ff077230 */ /* 0x000fc40000004100 */
[C---:B------:R-:W-:Y:S01]  /*84b0*/  FMUL.FTZ R10, R4.reuse, R13 ;  /* 0x0000000d040a7220 */ /* 0x040fe20000410000 */
[----:B------:R-:W-:Y:S02]  /*84c0*/  HADD2.F32 R8, -RZ, R6.H1_H1 ;  /* 0x30000006ff087230 */ /* 0x000fe40000004100 */
[C---:B------:R-:W-:Y:S01]  /*84d0*/  FFMA.FTZ R20, R9.reuse, R12, -R20 ;  /* 0x0000000c09147223 */ /* 0x040fe20000010814 */
[----:B------:R-:W-:Y:S01]  /*84e0*/  FFMA.FTZ R21, R9, R14, R15 ;  /* 0x0000000e09157223 */ /* 0x000fe2000001000f */
[-C--:B------:R-:W-:Y:S01]  /*84f0*/  FMUL.FTZ R14, R4, R11.reuse ;  /* 0x0000000b040e7220 */ /* 0x080fe20000410000 */
[C---:B------:R-:W-:Y:S01]  /*8500*/  FFMA.FTZ R12, R3.reuse, R11, -R10 ;  /* 0x0000000b030c7223 */ /* 0x040fe2000001080a */
[--C-:B------:R-:W-:Y:S02]  /*8510*/  HADD2.F32 R6, -RZ, R5.reuse.H0_H0 ;  /* 0x20000005ff067230 */ /* 0x100fe40000004100 */
[----:B------:R-:W-:Y:S02]  /*8520*/  HADD2.F32 R11, -RZ, R46.H1_H1 ;  /* 0x3000002eff0b7230 */ /* 0x000fe40000004100 */
[----:B------:R-:W-:Y:S01]  /*8530*/  FFMA.FTZ R3, R3, R13, R14 ;  /* 0x0000000d03037223 */ /* 0x000fe2000001000e */
[----:B------:R-:W-:-:S02]  /*8540*/  HADD2.F32 R5, -RZ, R5.H1_H1 ;  /* 0x30000005ff057230 */ /* 0x000fc40000004100 */
[----:B------:R-:W-:Y:S02]  /*8550*/  HADD2.F32 R9, -RZ, R48.H1_H1 ;  /* 0x30000030ff097230 */ /* 0x000fe40000004100 */
[C---:B------:R-:W-:Y:S01]  /*8560*/  FMUL.FTZ R14, R8.reuse, R11 ;  /* 0x0000000b080e7220 */ /* 0x040fe20000410000 */
[----:B------:R-:W-:Y:S02]  /*8570*/  HADD2.F32 R10, -RZ, R24.H0_H0 ;  /* 0x20000018ff0a7230 */ /* 0x000fe40000004100 */
[----:B------:R-:W-:Y:S02]  /*8580*/  HADD2.F32 R4, -RZ, R25.H0_H0 ;  /* 0x20000019ff047230 */ /* 0x000fe40000004100 */
[-C--:B------:R-:W-:Y:S01]  /*8590*/  FMUL.FTZ R8, R8, R9.reuse ;  /* 0x0000000908087220 */ /* 0x080fe20000410000 */
[----:B------:R-:W-:Y:S01]  /*85a0*/  FFMA.FTZ R14, R7, R9, -R14 ;  /* 0x00000009070e7223 */ /* 0x000fe2000001080e */
[C---:B------:R-:W-:Y:S01]  /*85b0*/  FMUL.FTZ R13, R5.reuse, R10 ;  /* 0x0000000a050d7220 */ /* 0x040fe20000410000 */
[----:B------:R-:W-:Y:S01]  /*85c0*/  FMUL.FTZ R15, R5, R4 ;  /* 0x00000004050f7220 */ /* 0x000fe20000410000 */
[----:B------:R-:W-:-:S02]  /*85d0*/  FFMA.FTZ R11, R7, R11, R8 ;  /* 0x0000000b070b7223 */ /* 0x000fc40000010008 */
[C---:B------:R-:W-:Y:S01]  /*85e0*/  FFMA.FTZ R5, R6.reuse, R4, -R13 ;  /* 0x0000000406057223 */ /* 0x040fe2000001080d */
[----:B------:R-:W-:Y:S01]  /*85f0*/  F2FP.F16.F32.PACK_AB R7, R21, R20 ;  /* 0x000000141507723e */ /* 0x000fe200000000ff */
[----:B------:R-:W-:Y:S01]  /*8600*/  FFMA.FTZ R10, R6, R10, R15 ;  /* 0x0000000a060a7223 */ /* 0x000fe2000001000f */
[----:B------:R-:W-:Y:S02]  /*8610*/  F2FP.F16.F32.PACK_AB R4, R3, R12 ;  /* 0x0000000c0304723e */ /* 0x000fe400000000ff */
[----:B------:R-:W-:Y:S02]  /*8620*/  F2FP.F16.F32.PACK_AB R6, R11, R14 ;  /* 0x0000000e0b06723e */ /* 0x000fe400000000ff */
[----:B------:R-:W-:-:S05]  /*8630*/  F2FP.F16.F32.PACK_AB R5, R10, R5 ;  /* 0x000000050a05723e */ /* 0x000fca00000000ff */
[----:B------:R3:W-:Y:S01]  /*8640*/  STS.128 [R0+0x2000], R4 ;  /* 0x0020000400007388 */ /* 0x0007e20000000c00 */
[----:B------:R-:W-:Y:S05]  /*8650*/  BRA `(.L_x_2755) ;  /* 0x0000001000d87947 */ /* 0x000fea0003800000 */
.L_x_2742:
[----:B------:R-:W1:Y:S01]  /*8660*/  LDC R36, c[0x0][0x448] ;  /* 0x00011200ff247b82 */ /* 0x000e620000000800 */
[----:B------:R-:W-:Y:S01]  /*8670*/  IMAD R3, R26, 0x40, R39 ;  /* 0x000000401a037824 */ /* 0x000fe200078e0227 */
[----:B------:R-:W-:Y:S01]  /*8680*/  ULDC.64 UR4, c[0x0][0x3f8] ;  /* 0x0000fe0000047ab9 */ /* 0x000fe20000000a00 */
[----:B------:R-:W-:Y:S01]  /*8690*/  ULDC.64 UR6, c[0x0][0x408] ;  /* 0x0001020000067ab9 */ /* 0x000fe20000000a00 */
[----:B------:R-:W-:Y:S01]  /*86a0*/  IMAD.MOV.U32 R26, RZ, RZ, R24 ;  /* 0x000000ffff1a7224 */ /* 0x000fe200078e0018 */
[----:B------:R-:W-:Y:S01]  /*86b0*/  SHF.R.S32.HI R43, RZ, 0x1f, R16 ;  /* 0x0000001fff2b7819 */ /* 0x000fe20000011410 */
[----:B------:R-:W-:Y:S01]  /*86c0*/  IMAD.MOV.U32 R4, RZ, RZ, R152 ;  /* 0x000000ffff047224 */ /* 0x000fe200078e0098 */
[----:B-1----:R-:W-:-:S13]  /*86d0*/  ISETP.NE.AND P0, PT, R36, 0x1, PT ;  /* 0x000000012400780c */ /* 0x002fda0003f05270 */
[----:B------:R-:W1:Y:S08]  /*86e0*/  @P0 LDC R0, c[0x0][0x44c] ;  /* 0x00011300ff000b82 */ /* 0x000e700000000800 */
[----:B------:R-:W2:Y:S01]  /*86f0*/  @P0 LDC R5, c[0x0][0x450] ;  /* 0x00011400ff050b82 */ /* 0x000ea20000000800 */
[----:B-1----:R-:W-:-:S05]  /*8700*/  @P0 IMAD.HI.U32 R0, R3, R0, RZ ;  /* 0x0000000003000227 */ /* 0x002fca00078e00ff */
[----:B--2---:R-:W-:Y:S01]  /*8710*/  @P0 SHF.R.U32.HI R3, RZ, R5, R0 ;  /* 0x00000005ff030219 */ /* 0x004fe20000011600 */
[----:B------:R-:W-:-:S03]  /*8720*/  IMAD.MOV.U32 R5, RZ, RZ, R29 ;  /* 0x000000ffff057224 */ /* 0x000fc600078e001d */
        /* <DEDUP_REMOVED lines=17> */
[----:B------:R-:W1:Y:S01]  /*8840*/  LDC R41, c[0x0][0x3f4] ;  /* 0x0000fd00ff297b82 */ /* 0x000e620000000800 */
[----:B------:R-:W2:Y:S01]  /*8850*/  SHFL.IDX PT, R3, R25, RZ, 0x1c1f ;  /* 0x001c1fff19037589 */ /* 0x000ea200000e0000 */
[----:B------:R-:W-:-:S03]  /*8860*/  IMAD R36, R207, R36, RZ ;  /* 0x00000024cf247224 */ /* 0x000fc600078e02ff */
[----:B------:R-:W3:Y:S04]  /*8870*/  SHFL.IDX PT, R0, R26, RZ, 0x1c1f ;  /* 0x001c1fff1a007589 */ /* 0x000ee800000e0000 */
[----:B------:R-:W4:Y:S04]  /*8880*/  SHFL.IDX PT, R14, R27, RZ, 0x1c1f ;  /* 0x001c1fff1b0e7589 */ /* 0x000f2800000e0000 */
[----:B------:R-:W5:Y:S01]  /*8890*/  SHFL.IDX PT, R4, R24, RZ, 0x1c1f ;  /* 0x001c1fff18047589 */ /* 0x000f6200000e0000 */
[----:B-1----:R-:W-:-:S04]  /*88a0*/  ISETP.GE.AND P0, PT, R16, R41, PT ;  /* 0x000000291000720c */ /* 0x002fc80003f06270 */
[----:B------:R-:W-:-:S13]  /*88b0*/  ISETP.GE.OR P1, PT, R39, R36, P0 ;  /* 0x000000242700720c */ /* 0x000fda0000726670 */
[C---:B------:R-:W-:Y:S01]  /*88c0*/  @!P1 IMAD.SHL.U32 R5, R16.reuse, 0x2, RZ ;  /* 0x0000000210059824 */ /* 0x040fe200078e00ff */
[----:B------:R-:W-:-:S04]  /*88d0*/  @!P1 SHF.L.U64.HI R21, R16, 0x1, R43 ;  /* 0x0000000110159819 */ /* 0x000fc8000001022b */
[----:B--2---:R-:W-:-:S05]  /*88e0*/  @!P1 IADD3 R6, P2, R3, R5, RZ ;  /* 0x0000000503069210 */ /* 0x004fca0007f5e0ff */
[----:B---3--:R-:W-:-:S05]  /*88f0*/  @!P1 IMAD.X R7, R0, 0x1, R21, P2 ;  /* 0x0000000100079824 */ /* 0x008fca00010e0615 */
[----:B------:R-:W2:Y:S01]  /*8900*/  @!P1 LD.E.128 R8, desc[UR38][R6.64] ;  /* 0x0000002606089980 */ /* 0x000ea2000c101d00 */
[----:B----4-:R-:W-:-:S05]  /*8910*/  @!P1 IADD3 R14, P2, R14, R5, RZ ;  /* 0x000000050e0e9210 */ /* 0x010fca0007f5e0ff */
[----:B-----5:R-:W-:-:S04]  /*8920*/  @!P1 IMAD.X R3, R4, 0x1, R21, P2 ;  /* 0x0000000104039824 */ /* 0x020fc800010e0615 */
[----:B------:R-:W-:-:S05]  /*8930*/  @!P1 IMAD.MOV.U32 R15, RZ, RZ, R3 ;  /* 0x000000ffff0f9224 */ /* 0x000fca00078e0003 */
[----:B------:R1:W3:Y:S01]  /*8940*/  @!P1 LD.E.128 R4, desc[UR38][R14.64] ;  /* 0x000000260e049980 */ /* 0x0002e2000c101d00 */
[----:B------:R-:W-:Y:S02]  /*8950*/  CS2R R20, SRZ ;  /* 0x0000000000147805 */ /* 0x000fe4000001ff00 */
[----:B------:R-:W-:Y:S02]  /*8960*/  CS2R R30, SRZ ;  /* 0x00000000001e7805 */ /* 0x000fe4000001ff00 */
[----:B------:R-:W-:Y:S01]  /*8970*/  CS2R R32, SRZ ;  /* 0x0000000000207805 */ /* 0x000fe2000001ff00 */
[----:B------:R-:W4:Y:S01]  /*8980*/  SHFL.IDX PT, R24, R24, 0x1, 0x1c1f ;  /* 0x003c1f0018187f89 */ /* 0x000f2200000e0000 */
[----:B------:R-:W-:-:S03]  /*8990*/  CS2R R28, SRZ ;  /* 0x00000000001c7805 */ /* 0x000fc6000001ff00 */
[----:B-1----:R1:W0:Y:S01]  /*89a0*/  SHFL.IDX PT, R14, R27, 0x1, 0x1c1f ;  /* 0x003c1f001b0e7f89 */ /* 0x00222200000e0000 */
[----:B--2---:R-:W-:Y:S02]  /*89b0*/  @!P1 IMAD.MOV.U32 R20, RZ, RZ, R8 ;  /* 0x000000ffff149224 */ /* 0x004fe400078e0008 */
[----:B------:R-:W-:Y:S02]  /*89c0*/  @!P1 IMAD.MOV.U32 R21, RZ, RZ, R9 ;  /* 0x000000ffff159224 */ /* 0x000fe400078e0009 */
[----:B------:R-:W-:Y:S02]  /*89d0*/  IMAD.MOV.U32 R0, RZ, RZ, R20 ;  /* 0x000000ffff007224 */ /* 0x000fe400078e0014 */
[----:B------:R-:W-:Y:S02]  /*89e0*/  IMAD.MOV.U32 R3, RZ, RZ, R21 ;  /* 0x000000ffff037224 */ /* 0x000fe400078e0015 */
[----:B------:R-:W-:Y:S01]  /*89f0*/  @!P1 IMAD.MOV.U32 R28, RZ, RZ, R10 ;  /* 0x000000ffff1c9224 */ /* 0x000fe200078e000a */
[----:B------:R-:W-:Y:S01]  /*8a00*/  PRMT R53, R53, 0x5410, R0 ;  /* 0x0000541035357816 */ /* 0x000fe20000000000 */
[----:B------:R-:W-:Y:S01]  /*8a10*/  @!P1 IMAD.MOV.U32 R29, RZ, RZ, R11 ;  /* 0x000000ffff1d9224 */ /* 0x000fe200078e000b */
[----:B------:R-:W-:Y:S01]  /*8a20*/  PRMT R40, R40, 0x5410, R3 ;  /* 0x0000541028287816 */ /* 0x000fe20000000003 */
[----:B------:R1:W2:Y:S01]  /*8a30*/  SHFL.IDX PT, R0, R26, 0x1, 0x1c1f ;  /* 0x003c1f001a007f89 */ /* 0x0002a200000e0000 */
[----:B------:R-:W-:-:S02]  /*8a40*/  IMAD.MOV.U32 R8, RZ, RZ, R28 ;  /* 0x000000ffff087224 */ /* 0x000fc400078e001c */
[----:B---3--:R-:W-:Y:S01]  /*8a50*/  @!P1 IMAD.MOV.U32 R30, RZ, RZ, R4 ;  /* 0x000000ffff1e9224 */ /* 0x008fe200078e0004 */
[----:B------:R1:W3:Y:S01]  /*8a60*/  SHFL.IDX PT, R3, R25, 0x1, 0x1c1f ;  /* 0x003c1f0019037f89 */ /* 0x0002e200000e0000 */
[----:B------:R-:W-:Y:S02]  /*8a70*/  @!P1 IMAD.MOV.U32 R31, RZ, RZ, R5 ;  /* 0x000000ffff1f9224 */ /* 0x000fe400078e0005 */
[----:B------:R-:W-:Y:S02]  /*8a80*/  @!P1 IMAD.MOV.U32 R33, RZ, RZ, R7 ;  /* 0x000000ffff219224 */ /* 0x000fe400078e0007 */
[----:B------:R-:W-:Y:S02]  /*8a90*/  @!P1 IMAD.MOV.U32 R32, RZ, RZ, R6 ;  /* 0x000000ffff209224 */ /* 0x000fe400078e0006 */
[----:B------:R-:W-:Y:S02]  /*8aa0*/  IMAD.MOV.U32 R4, RZ, RZ, R30 ;  /* 0x000000ffff047224 */ /* 0x000fe400078e001e */
[----:B------:R-:W-:-:S02]  /*8ab0*/  IMAD.MOV.U32 R5, RZ, RZ, R31 ;  /* 0x000000ffff057224 */ /* 0x000fc400078e001f */
[----:B------:R-:W-:Y:S02]  /*8ac0*/  IMAD.MOV.U32 R7, RZ, RZ, R33 ;  /* 0x000000ffff077224 */ /* 0x000fe400078e0021 */
[----:B------:R-:W-:Y:S01]  /*8ad0*/  IMAD.MOV.U32 R9, RZ, RZ, R29 ;  /* 0x000000ffff097224 */ /* 0x000fe200078e001d */
[----:B------:R-:W-:Y:S01]  /*8ae0*/  PRMT R40, R5, 0x7610, R40 ;  /* 0x0000761005287816 */ /* 0x000fe20000000028 */
[----:B------:R-:W-:Y:S01]  /*8af0*/  IMAD.MOV.U32 R6, RZ, RZ, R32 ;  /* 0x000000ffff067224 */ /* 0x000fe200078e0020 */
[----:B------:R-:W-:Y:S02]  /*8b00*/  PRMT R46, R4, 0x5410, R7 ;  /* 0x00005410042e7816 */ /* 0x000fe40000000007 */
[----:B------:R-:W-:Y:S02]  /*8b10*/  CS2R R4, SRZ ;  /* 0x0000000000047805 */ /* 0x000fe4000001ff00 */
[----:B------:R-:W-:Y:S02]  /*8b20*/  PRMT R35, R8, 0x5410, R9 ;  /* 0x0000541008237816 */ /* 0x000fe40000000009 */
[----:B012-4-:R-:W-:-:S07]  /*8b30*/  PRMT R53, R6, 0x7610, R53 ;  /* 0x0000761006357816 */ /* 0x017fce0000000035 */
.L_x_3081:
[----:B------:R-:W-:Y:S01]  /*8b40*/  VIADD R39, R39, 0x40 ;  /* 0x0000004027277836 */ /* 0x000fe20000000000 */
[----:B------:R-:W-:Y:S01]  /*8b50*/  LEA.HI R6, R234, R234, RZ, 0x1 ;  /* 0x000000eaea067211 */ /* 0x000fe200078f08ff */
[----:B------:R-:W-:Y:S01]  /*8b60*/  BSSY B1, `(.L_x_2759) ;  /* 0x0000015000017945 */ /* 0x000fe20003800000 */
[----:B------:R-:W-:Y:S02]  /*8b70*/  CS2R R8, SRZ ;  /* 0x0000000000087805 */ /* 0x000fe4000001ff00 */
[----:B------:R-:W-:Y:S02]  /*8b80*/  CS2R R10, SRZ ;  /* 0x00000000000a7805 */ /* 0x000fe4000001ff00 */
[----:B------:R-:W-:Y:S02]  /*8b90*/  ISETP.GE.AND P1, PT, R39, R36, PT ;  /* 0x000000242700720c */ /* 0x000fe40003f26270 */
[----:B------:R-:W-:-:S05]  /*8ba0*/  LOP3.LUT R7, R6, 0xfffffffe, RZ, 0xc0, !PT ;  /* 0xfffffffe06077812 */ /* 0x000fca00078ec0ff */
[----:B------:R-:W-:Y:S01]  /*8bb0*/  IMAD.IADD R12, R234, 0x1, -R7 ;  /* 0x00000001ea0c7824 */ /* 0x000fe200078e0a07 */
[----:B------:R-:W-:-:S04]  /*8bc0*/  CS2R R6, SRZ ;  /* 0x0000000000067805 */ /* 0x000fc8000001ff00 */
[----:B------:R-:W-:Y:S01]  /*8bd0*/  SHF.L.U32 R12, R12, 0x1f, RZ ;  /* 0x0000001f0c0c7819 */ /* 0x000fe200000006ff */
[----:B------:R-:W-:Y:S06]  /*8be0*/  @P1 BRA `(.L_x_2760) ;  /* 0x0000000000301947 */ /* 0x000fec0003800000 */
[----:B------:R-:W-:Y:S02]  /*8bf0*/  CS2R R6, SRZ ;  /* 0x0000000000067805 */ /* 0x000fe4000001ff00 */
[----:B------:R-:W-:Y:S02]  /*8c00*/  CS2R R8, SRZ ;  /* 0x0000000000087805 */ /* 0x000fe4000001ff00 */
[----:B------:R-:W-:Y:S01]  /*8c10*/  CS2R R10, SRZ ;  /* 0x00000000000a7805 */ /* 0x000fe2000001ff00 */
[----:B------:R-:W-:Y:S06]  /*8c20*/  @P0 BRA `(.L_x_2760) ;  /* 0x0000000000200947 */ /* 0x000fec0003800000 */
[C---:B------:R-:W-:Y:S01]  /*8c30*/  IMAD.SHL.U32 R4, R16.reuse, 0x2, RZ ;  /* 0x0000000210047824 */ /* 0x040fe200078e00ff */
[----:B------:R-:W-:-:S04]  /*8c40*/  SHF.L.U64.HI R5, R16, 0x1, R43 ;  /* 0x0000000110057819 */ /* 0x000fc8000001022b */
[-C--:B---3--:R-:W-:Y:S02]  /*8c50*/  IADD3 R8, P1, R3, R4.reuse, RZ ;  /* 0x0000000403087210 */ /* 0x088fe40007f3e0ff */
[----:B------:R-:W-:-:S03]  /*8c60*/  IADD3 R4, P2, R14, R4, RZ ;  /* 0x000000040e047210 */ /* 0x000fc60007f5e0ff */
[--C-:B------:R-:W-:Y:S02]  /*8c70*/  IMAD.X R9, R0, 0x1, R5.reuse, P1 ;  /* 0x0000000100097824 */ /* 0x100fe400008e0605 */
[----:B------:R-:W-:-:S04]  /*8c80*/  IMAD.X R5, R24, 0x1, R5, P2 ;  /* 0x0000000118057824 */ /* 0x000fc800010e0605 */
[----:B------:R-:W5:Y:S04]  /*8c90*/  LD.E.128 R8, desc[UR38][R8.64] ;  /* 0x0000002608087980 */ /* 0x000f68000c101d00 */
[----:B------:R-:W5:Y:S02]  /*8ca0*/  LD.E.128 R4, desc[UR38][R4.64] ;  /* 0x0000002604047980 */ /* 0x000f64000c101d00 */
.L_x_2760:
[----:B------:R-:W-:Y:S05]  /*8cb0*/  BSYNC B1 ;  /* 0x0000000000017941 */ /* 0x000fea0003800000 */
.L_x_2759:
[----:B------:R-:W0:Y:S01]  /*8cc0*/  SYNCS.PHASECHK.TRANS64.TRYWAIT P1, [R19+URZ+0x22800], R12 ;  /* 0x0228000c130075a7 */ /* 0x000e22000802017f */
[----:B-----5:R-:W-:Y:S01]  /*8cd0*/  IMAD.MOV.U32 R0, RZ, RZ, R4 ;  /* 0x000000ffff007224 */ /* 0x020fe200078e0004 */
[----:B------:R-:W-:Y:S01]  /*8ce0*/  VIADDMNMX R36, R36, -R213, 0x80, PT ;  /* 0x0000008024247446 */ /* 0x000fe200038009d5 */
[----:B---3--:R-:W-:Y:S01]  /*8cf0*/  IMAD.MOV.U32 R3, RZ, RZ, R5 ;  /* 0x000000ffff037224 */ /* 0x008fe200078e0005 */
[----:B------:R-:W-:Y:S01]  /*8d00*/  BSSY B1, `(.L_x_2761) ;  /* 0x000000c000017945 */ /* 0x000fe20003800000 */
[----:B------:R-:W-:Y:S01]  /*8d10*/  IMAD.MOV.U32 R13, RZ, RZ, R8 ;  /* 0x000000ffff0d7224 */ /* 0x000fe200078e0008 */
[-C--:B------:R-:W-:Y:S01]  /*8d20*/  ISETP.GE.OR P2, PT, R23, R36.reuse, P0 ;  /* 0x000000241700720c */ /* 0x080fe20000746670 */
[----:B------:R-:W-:Y:S01]  /*8d30*/  IMAD.MOV.U32 R14, RZ, RZ, R9 ;  /* 0x000000ffff0e7224 */ /* 0x000fe200078e0009 */
[----:B------:R-:W-:Y:S01]  /*8d40*/  PRMT R54, R0, 0x5410, R3 ;  /* 0x0000541000367816 */ /* 0x000fe20000000003 */
[----:B------:R-:W-:Y:S01]  /*8d50*/  IMAD.MOV.U32 R0, RZ, RZ, R6 ;  /* 0x000000ffff007224 */ /* 0x000fe200078e0006 */
[----:B------:R-:W-:Y:S01]  /*8d60*/  ISETP.GE.OR P0, PT, R233, R36, P0 ;  /* 0x00000024e900720c */ /* 0x000fe20000706670 */
[----:B------:R-:W-:Y:S01]  /*8d70*/  IMAD.MOV.U32 R3, RZ, RZ, R7 ;  /* 0x000000ffff037224 */ /* 0x000fe200078e0007 */
[----:B------:R-:W-:Y:S01]  /*8d80*/  PRMT R56, R13, 0x5410, R14 ;  /* 0x000054100d387816 */ /* 0x000fe2000000000e */
[----:B------:R-:W-:-:S03]  /*8d90*/  IMAD.IADD R39, R16, 0x1, R41 ;  /* 0x0000000110277824 */ /* 0x000fc600078e0229 */
[----:B------:R-:W-:Y:S01]  /*8da0*/  PRMT R55, R0, 0x5410, R3 ;  /* 0x0000541000377816 */ /* 0x000fe20000000003 */
[----:B0-----:R-:W-:Y:S06]  /*8db0*/  @!P1 BRA `(.L_x_2762) ;  /* 0x000001b000989947 */ /* 0x001fec0003800000 */
.L_x_3082:
[----:B------:R-:W-:Y:S05]  /*8dc0*/  BSYNC B1 ;  /* 0x0000000000017941 */ /* 0x000fea0003800000 */
.L_x_2761:
[----:B------:R-:W-:Y:S01]  /*8dd0*/  BSSY B1, `(.L_x_2763) ;  /* 0x0000063000017945 */ /* 0x000fe20003800000 */
[----:B------:R-:W-:Y:S01]  /*8de0*/  IMAD.MOV.U32 R0, RZ, RZ, R10 ;  /* 0x000000ffff007224 */ /* 0x000fe200078e000a */
[----:B------:R-:W-:Y:S01]  /*8df0*/  LOP3.LUT R39, R39, 0x38, RZ, 0xc0, !PT ;  /* 0x0000003827277812 */ /* 0x000fe200078ec0ff */
[----:B------:R-:W-:Y:S01]  /*8e00*/  IMAD.MOV.U32 R3, RZ, RZ, R11 ;  /* 0x000000ffff037224 */ /* 0x000fe200078e000b */
[----:B------:R-:W-:Y:S06]  /*8e10*/  @P2 BRA `(.L_x_2764) ;  /* 0x0000000400782947 */ /* 0x000fec0003800000 */
[----:B------:R-:W-:Y:S01]  /*8e20*/  IMAD.SHL.U32 R37, R37, 0x40, RZ ;  /* 0x0000004025257824 */ /* 0x000fe200078e00ff */
[--C-:B------:R-:W-:Y:S01]  /*8e30*/  SHF.R.U64 R50, R30, 0x10, R31.reuse ;  /* 0x000000101e327819 */ /* 0x100fe2000000121f */
[----:B------:R-:W-:Y:S01]  /*8e40*/  HADD2.F32 R41, -RZ, R40.H0_H0 ;  /* 0x20000028ff297230 */ /* 0x000fe20000004100 */
[----:B------:R-:W-:Y:S02]  /*8e50*/  SHF.R.U32.HI R36, RZ, 0x10, R31 ;  /* 0x00000010ff247819 */ /* 0x000fe4000001161f */
[----:B------:R-:W-:Y:S02]  /*8e60*/  LOP3.LUT R37, R37, 0x1c0, RZ, 0xc0, !PT ;  /* 0x000001c025257812 */ /* 0x000fe400078ec0ff */
[----:B------:R-:W-:Y:S01]  /*8e70*/  SHF.R.U64 R52, R20, 0x10, R21 ;  /* 0x0000001014347819 */ /* 0x000fe20000001215 */
[----:B------:R-:W-:Y:S01]  /*8e80*/  HADD2.F32 R36, -RZ, R36.H0_H0 ;  /* 0x20000024ff247230 */ /* 0x000fe20000004100 */
[----:B------:R-:W-:Y:S02]  /*8e90*/  SHF.R.U32.HI R14, RZ, 0x3, R37 ;  /* 0x00000003ff0e7819 */ /* 0x000fe40000011625 */
[----:B0-----:R-:W-:-:S02]  /*8ea0*/  LOP3.LUT R12, R37, 0x38, R16, 0xf8, !PT ;  /* 0x00000038250c7812 */ /* 0x001fc400078ef810 */
[----:B------:R-:W-:Y:S01]  /*8eb0*/  LOP3.LUT R25, R14, R39, R37, 0x1e, !PT ;  /* 0x000000270e197212 */ /* 0x000fe200078e1e25 */
[----:B------:R-:W-:Y:S01]  /*8ec0*/  HADD2.F32 R37, -RZ, R40.H1_H1 ;  /* 0x30000028ff257230 */ /* 0x000fe20000004100 */
[----:B------:R-:W-:Y:S02]  /*8ed0*/  LOP3.LUT R13, R12, R14, RZ, 0x3c, !PT ;  /* 0x0000000e0c0d7212 */ /* 0x000fe400078e3cff */
[----:B------:R-:W-:Y:S01]  /*8ee0*/  SHF.R.U32.HI R38, RZ, 0x10, R21 ;  /* 0x00000010ff267819 */ /* 0x000fe20000011615 */
[----:B------:R-:W-:Y:S01]  /*8ef0*/  IMAD R24, R220, 0x200, R25 ;  /* 0x00000200dc187824 */ /* 0x000fe200078e0219 */
[----:B------:R-:W-:Y:S01]  /*8f00*/  SHF.R.U64 R49, R32, 0x10, R33 ;  /* 0x0000001020317819 */ /* 0x000fe20000001221 */
[----:B------:R-:W-:Y:S01]  /*8f10*/  IMAD R12, R220, 0x200, R13 ;  /* 0x00000200dc0c7824 */ /* 0x000fe200078e020d */
[----:B------:R-:W-:Y:S01]  /*8f20*/  SHF.R.U32.HI R42, RZ, 0x10, R33 ;  /* 0x00000010ff2a7819 */ /* 0x000fe20000011621 */
[----:B------:R-:W-:Y:S01]  /*8f30*/  IMAD R48, R24, 0x2, R19 ;  /* 0x0000000218307824 */ /* 0x000fe200078e0213 */
[----:B------:R-:W-:Y:S01]  /*8f40*/  SHF.R.U64 R51, R28, 0x10, R29 ;  /* 0x000000101c337819 */ /* 0x000fe2000000121d */
[----:B------:R-:W-:Y:S01]  /*8f50*/  IMAD R47, R12, 0x2, R19 ;  /* 0x000000020c2f7824 */ /* 0x000fe200078e0213 */
[----:B------:R-:W-:-:S02]  /*8f60*/  SHF.R.U32.HI R44, RZ, 0x10, R29 ;  /* 0x00000010ff2c7819 */ /* 0x000fc4000001161d */
[----:B------:R-:W0:Y:S04]  /*8f70*/  LDS.128 R24, [R48+0x18400] ;  /* 0x0184000030187984 */ /* 0x000e280000000c00 */
[----:B------:R-:W1:Y:S01]  /*8f80*/  LDS.128 R12, [R47+0x18400] ;  /* 0x018400002f0c7984 */ /* 0x000e620000000c00 */
[--C-:B0-----:R-:W-:Y:S02]  /*8f90*/  HADD2.F32 R30, -RZ, R25.reuse.H0_H0 ;  /* 0x20000019ff1e7230 */ /* 0x101fe40000004100 */
[----:B------:R-:W-:Y:S02]  /*8fa0*/  HADD2.F32 R31, -RZ, R25.H1_H1 ;  /* 0x30000019ff1f7230 */ /* 0x000fe40000004100 */
[----:B-1----:R-:W-:Y:S02]  /*8fb0*/  HADD2.F32 R20, -RZ, R13.H0_H0 ;  /* 0x2000000dff147230 */ /* 0x002fe40000004100 */
[C---:B------:R-:W-:Y:S01]  /*8fc0*/  FMUL.FTZ R43, R30.reuse, R41 ;  /* 0x000000291e2b7220 */ /* 0x040fe20000410000 */
[----:B------:R-:W-:Y:S01]  /*8fd0*/  FMUL.FTZ R45, R30, R37 ;  /* 0x000000251e2d7220 */ /* 0x000fe20000410000 */
[----:B------:R-:W-:-:S02]  /*8fe0*/  HADD2.F32 R30, -RZ, R38.H0_H0 ;  /* 0x20000026ff1e7230 */ /* 0x000fc40000004100 */
[C---:B------:R-:W-:Y:S01]  /*8ff0*/  FMUL.FTZ R38, R31.reuse, R36 ;  /* 0x000000241f267220 */ /* 0x040fe20000410000 */
[C---:B------:R-:W-:Y:S01]  /*9000*/  FFMA.FTZ R40, R20.reuse, R37, -R43 ;  /* 0x0000002514287223 */ /* 0x040fe2000001082b */
[----:B------:R-:W-:Y:S02]  /*9010*/  HADD2.F32 R21, -RZ, R13.H1_H1 ;  /* 0x3000000dff157230 */ /* 0x000fe40000004100 */
[----:B------:R-:W-:Y:S01]  /*9020*/  FFMA.FTZ R45, R20, R41, R45 ;  /* 0x00000029142d7223 */ /* 0x000fe2000001002d */
[----:B------:R-:W-:Y:S02]  /*9030*/  HADD2.F32 R32, -RZ, R27.H0_H0 ;  /* 0x2000001bff207230 */ /* 0x000fe40000004100 */
[-C--:B------:R-:W-:Y:S01]  /*9040*/  FMUL.FTZ R20, R31, R30.reuse ;  /* 0x0000001e1f147220 */ /* 0x080fe20000410000 */
[----:B------:R-:W-:Y:S02]  /*9050*/  HADD2.F32 R43, -RZ, R46.H1_H1 ;  /* 0x3000002eff2b7230 */ /* 0x000fe40000004100 */
[----:B------:R-:W-:Y:S01]  /*9060*/  FFMA.FTZ R41, R21, R30, -R38 ;  /* 0x0000001e15297223 */ /* 0x000fe20000010826 */
[----:B------:R-:W-:-:S02]  /*9070*/  HADD2.F32 R37, -RZ, R35.H1_H1 ;  /* 0x30000023ff257230 */ /* 0x000fc40000004100 */
[----:B------:R-:W-:Y:S02]  /*9080*/  HADD2.F32 R28, -RZ, R15.H0_H0 ;  /* 0x2000000fff1c7230 */ /* 0x000fe40000004100 */
[C---:B------:R-:W-:Y:S01]  /*9090*/  FMUL.FTZ R31, R32.reuse, R43 ;  /* 0x0000002b201f7220 */ /* 0x040fe20000410000 */
[----:B------:R-:W-:Y:S02]  /*90a0*/  HADD2.F32 R33, -RZ, R27.H1_H1 ;  /* 0x3000001bff217230 */ /* 0x000fe40000004100 */
[-C--:B------:R-:W-:Y:S01]  /*90b0*/  FMUL.FTZ R32, R32, R37.reuse ;  /* 0x0000002520207220 */ /* 0x080fe20000410000 */
[----:B------:R-:W-:Y:S02]  /*90c0*/  HADD2.F32 R38, -RZ, R42.H0_H0 ;  /* 0x2000002aff267230 */ /* 0x000fe40000004100 */
[C---:B------:R-:W-:Y:S01]  /*90d0*/  FFMA.FTZ R37, R28.reuse, R37, -R31 ;  /* 0x000000251c257223 */ /* 0x040fe2000001081f */
[----:B------:R-:W-:Y:S02]  /*90e0*/  HADD2.F32 R29, -RZ, R15.H1_H1 ;  /* 0x3000000fff1d7230 */ /* 0x000fe40000004100 */
[----:B------:R-:W-:Y:S01]  /*90f0*/  FFMA.FTZ R43, R28, R43, R32 ;  /* 0x0000002b1c2b7223 */ /* 0x000fe20000010020 */
[----:B------:R-:W-:-:S02]  /*9100*/  HADD2.F32 R30, -RZ, R44.H0_H0 ;  /* 0x2000002cff1e7230 */ /* 0x000fc40000004100 */
[----:B------:R-:W-:Y:S01]  /*9110*/  FFMA.FTZ R42, R21, R36, R20 ;  /* 0x00000024152a7223 */ /* 0x000fe20000010014 */
[----:B------:R-:W-:Y:S02]  /*9120*/  HADD2.F32 R25, -RZ, R24.H0_H0 ;  /* 0x20000018ff197230 */ /* 0x000fe40000004100 */
[C---:B------:R-:W-:Y:S01]  /*9130*/  FMUL.FTZ R28, R33.reuse, R38 ;  /* 0x00000026211c7220 */ /* 0x040fe20000410000 */
[----:B------:R-:W-:Y:S02]  /*9140*/  HADD2.F32 R32, -RZ, R46.H0_H0 ;  /* 0x2000002eff207230 */ /* 0x000fe40000004100 */
[-C--:B------:R-:W-:Y:S01]  /*9150*/  FMUL.FTZ R46, R33, R30.reuse ;  /* 0x0000001e212e7220 */ /* 0x080fe20000410000 */
[----:B------:R-:W-:Y:S02]  /*9160*/  HADD2.F32 R20, -RZ, R53.H1_H1 ;  /* 0x30000035ff147230 */ /* 0x000fe40000004100 */
[----:B------:R-:W-:Y:S01]  /*9170*/  FFMA.FTZ R44, R29, R30, -R28 ;  /* 0x0000001e1d2c7223 */ /* 0x000fe2000001081c */
[----:B------:R-:W-:-:S02]  /*9180*/  HADD2.F32 R13, -RZ, R12.H0_H0 ;  /* 0x2000000cff0d7230 */ /* 0x000fc40000004100 */
[C---:B------:R-:W-:Y:S01]  /*9190*/  FMUL.FTZ R36, R25.reuse, R32 ;  /* 0x0000002019247220 */ /* 0x040fe20000410000 */
[----:B------:R-:W-:Y:S02]  /*91a0*/  HADD2.F32 R27, -RZ, R26.H0_H0 ;  /* 0x2000001aff1b7230 */ /* 0x000fe40000004100 */
[----:B------:R-:W-:Y:S01]  /*91b0*/  FMUL.FTZ R25, R25, R20 ;  /* 0x0000001419197220 */ /* 0x000fe20000410000 */
[----:B------:R-:W-:Y:S02]  /*91c0*/  HADD2.F32 R30, -RZ, R53.H0_H0 ;  /* 0x20000035ff1e7230 */ /* 0x000fe40000004100 */
[----:B------:R-:W-:Y:S01]  /*91d0*/  FFMA.FTZ R46, R29, R38, R46 ;  /* 0x000000261d2e7223 */ /* 0x000fe2000001002e */
[----:B------:R-:W-:Y:S02]  /*91e0*/  HADD2.F32 R28, -RZ, R35.H0_H0 ;  /* 0x20000023ff1c7230 */ /* 0x000fe40000004100 */
[----:B------:R-:W-:Y:S01]  /*91f0*/  FFMA.FTZ R36, R13, R20, -R36 ;  /* 0x000000140d247223 */ /* 0x000fe20000010824 */
[----:B------:R-:W-:-:S02]  /*9200*/  HADD2.F32 R15, -RZ, R14.H0_H0 ;  /* 0x2000000eff0f7230 */ /* 0x000fc40000004100 */
[----:B------:R-:W-:Y:S01]  /*9210*/  FMUL.FTZ R38, R27, R30 ;  /* 0x0000001e1b267220 */ /* 0x000fe20000410000 */
[----:B------:R-:W-:Y:S01]  /*9220*/  FFMA.FTZ R32, R13, R32, R25 ;  /* 0x000000200d207223 */ /* 0x000fe20000010019 */
[-C--:B------:R-:W-:Y:S01]  /*9230*/  FMUL.FTZ R20, R27, R28.reuse ;  /* 0x0000001c1b147220 */ /* 0x080fe20000410000 */
[----:B------:R-:W-:Y:S02]  /*9240*/  HADD2.F32 R24, -RZ, R24.H1_H1 ;  /* 0x30000018ff187230 */ /* 0x000fe40000004100 */
[C---:B------:R-:W-:Y:S01]  /*9250*/  FFMA.FTZ R38, R15.reuse, R28, -R38 ;  /* 0x0000001c0f267223 */ /* 0x040fe20000010826 */
[----:B------:R-:W-:Y:S02]  /*9260*/  HADD2.F32 R26, -RZ, R26.H1_H1 ;  /* 0x3000001aff1a7230 */ /* 0x000fe40000004100 */
[----:B------:R-:W-:Y:S01]  /*9270*/  FFMA.FTZ R20, R15, R30, R20 ;  /* 0x0000001e0f147223 */ /* 0x000fe20000010014 */
[----:B------:R-:W-:Y:S02]  /*9280*/  HADD2.F32 R25, -RZ, R50.H0_H0 ;  /* 0x20000032ff197230 */ /* 0x000fe40000004100 */
[----:B------:R-:W-:-:S02]  /*9290*/  HADD2.F32 R27, -RZ, R49.H0_H0 ;  /* 0x20000031ff1b7230 */ /* 0x000fc40000004100 */
[----:B------:R-:W-:Y:S02]  /*92a0*/  HADD2.F32 R13, -RZ, R52.H0_H0 ;  /* 0x20000034ff0d7230 */ /* 0x000fe40000004100 */
[----:B------:R-:W-:Y:S01]  /*92b0*/  FMUL.FTZ R15, R24, R25 ;  /* 0x00000019180f7220 */ /* 0x000fe20000410000 */
[----:B------:R-:W-:Y:S02]  /*92c0*/  HADD2.F32 R21, -RZ, R51.H0_H0 ;  /* 0x20000033ff157230 */ /* 0x000fe40000004100 */
[----:B------:R-:W-:Y:S01]  /*92d0*/  FMUL.FTZ R33, R26, R27 ;  /* 0x0000001b1a217220 */ /* 0x000fe20000410000 */
[----:B------:R-:W-:Y:S02]  /*92e0*/  HADD2.F32 R12, -RZ, R12.H1_H1 ;  /* 0x3000000cff0c7230 */ /* 0x000fe40000004100 */
[----:B------:R-:W-:Y:S01]  /*92f0*/  FMUL.FTZ R24, R24, R13 ;  /* 0x0000000d18187220 */ /* 0x000fe20000410000 */
[----:B------:R-:W-:Y:S02]  /*9300*/  HADD2.F32 R14, -RZ, R14.H1_H1 ;  /* 0x3000000eff0e7230 */ /* 0x000fe40000004100 */
[----:B------:R-:W-:Y:S01]  /*9310*/  FMUL.FTZ R26, R26, R21 ;  /* 0x000000151a1a7220 */ /* 0x000fe20000410000 */
        /* <DEDUP_REMOVED lines=14> */
.L_x_2764:
[----:B------:R-:W-:Y:S05]  /*9400*/  BSYNC B1 ;  /* 0x0000000000017941 */ /* 0x000fea0003800000 */
.L_x_2763:
[----:B------:R-:W-:Y:S01]  /*9410*/  PRMT R41, R0, 0x5410, R3 ;  /* 0x0000541000297816 */ /* 0x000fe20000000003 */
[----:B------:R-:W-:Y:S06]  /*9420*/  @P0 BRA `(.L_x_2755) ;  /* 0x0000000400640947 */ /* 0x000fec0003800000 */
[----:B------:R-:W2:Y:S01]  /*9430*/  LDL R42, [R1+0x68] ;  /* 0x00006800012a7983 */ /* 0x000ea20000100800 */
[----:B01----:R-:W-:-:S04]  /*9440*/  SHF.R.U32.HI R12, RZ, 0x3, R218 ;  /* 0x00000003ff0c7819 */ /* 0x003fc800000116da */
[----:B------:R-:W-:-:S05]  /*9450*/  LOP3.LUT R0, R12, R39, R218, 0x1e, !PT ;  /* 0x000000270c007212 */ /* 0x000fca00078e1eda */
[----:B------:R-:W-:-:S04]  /*9460*/  IMAD.IADD R0, R221, 0x1, R0 ;  /* 0x00000001dd007824 */ /* 0x000fc800078e0200 */
[----:B------:R-:W-:-:S05]  /*9470*/  IMAD R0, R0, 0x2, R19 ;  /* 0x0000000200007824 */ /* 0x000fca00078e0213 */
[----:B------:R-:W0:Y:S01]  /*9480*/  LDS.128 R24, [R0+0x18400] ;  /* 0x0184000000187984 */ /* 0x000e220000000c00 */
[----:B------:R-:W-:Y:S01]  /*9490*/  SHF.R.U64 R40, R8, 0x10, R9 ;  /* 0x0000001008287819 */ /* 0x000fe20000001209 */
[----:B------:R-:W-:Y:S01]  /*94a0*/  HADD2.F32 R21, -RZ, R54.H1_H1 ;  /* 0x30000036ff157230 */ /* 0x000fe20000004100 */
[----:B------:R-:W-:Y:S02]  /*94b0*/  SHF.R.U32.HI R28, RZ, 0x10, R5 ;  /* 0x00000010ff1c7819 */ /* 0x000fe40000011605 */
[--C-:B------:R-:W-:Y:S02]  /*94c0*/  SHF.R.U64 R39, R10, 0x10, R11.reuse ;  /* 0x000000100a277819 */ /* 0x100fe4000000120b */
[----:B------:R-:W-:Y:S01]  /*94d0*/  SHF.R.U32.HI R38, RZ, 0x10, R11 ;  /* 0x00000010ff267819 */ /* 0x000fe2000001160b */
[----:B------:R-:W-:Y:S01]  /*94e0*/  HADD2.F32 R11, -RZ, R56.H1_H1 ;  /* 0x30000038ff0b7230 */ /* 0x000fe20000004100 */
[----:B------:R-:W-:Y:S01]  /*94f0*/  SHF.R.U32.HI R20, RZ, 0x10, R9 ;  /* 0x00000010ff147819 */ /* 0x000fe20000011609 */
[----:B------:R-:W-:Y:S01]  /*9500*/  HADD2.F32 R28, -RZ, R28.H0_H0 ;  /* 0x2000001cff1c7230 */ /* 0x000fe20000004100 */
[----:B------:R-:W-:-:S02]  /*9510*/  SHF.R.U64 R37, R4, 0x10, R5 ;  /* 0x0000001004257819 */ /* 0x000fc40000001205 */
[--C-:B------:R-:W-:Y:S02]  /*9520*/  SHF.R.U64 R35, R6, 0x10, R7.reuse ;  /* 0x0000001006237819 */ /* 0x100fe40000001207 */
[----:B------:R-:W-:Y:S01]  /*9530*/  SHF.R.U32.HI R33, RZ, 0x10, R7 ;  /* 0x00000010ff217819 */ /* 0x000fe20000011607 */
[--C-:B0-----:R-:W-:Y:S02]  /*9540*/  HADD2.F32 R8, -RZ, R25.reuse.H0_H0 ;  /* 0x20000019ff087230 */ /* 0x101fe40000004100 */
[----:B------:R-:W-:-:S03]  /*9550*/  HADD2.F32 R25, -RZ, R25.H1_H1 ;  /* 0x30000019ff197230 */ /* 0x000fc60000004100 */
[C---:B------:R-:W-:Y:S01]  /*9560*/  FMUL.FTZ R29, R8.reuse, R21 ;  /* 0x00000015081d7220 */ /* 0x040fe20000410000 */
[----:B------:R-:W-:Y:S01]  /*9570*/  FMUL.FTZ R31, R8, R11 ;  /* 0x0000000b081f7220 */ /* 0x000fe20000410000 */
[----:B------:R-:W-:Y:S02]  /*9580*/  HADD2.F32 R8, -RZ, R20.H0_H0 ;  /* 0x20000014ff087230 */ /* 0x000fe40000004100 */
[C---:B------:R-:W-:Y:S01]  /*9590*/  FMUL.FTZ R30, R25.reuse, R28 ;  /* 0x0000001c191e7220 */ /* 0x040fe20000410000 */
[----:B------:R-:W-:Y:S02]  /*95a0*/  HADD2.F32 R7, -RZ, R24.H0_H0 ;  /* 0x20000018ff077230 */ /* 0x000fe40000004100 */
[----:B------:R-:W-:Y:S02]  /*95b0*/  HADD2.F32 R20, -RZ, R54.H0_H0 ;  /* 0x20000036ff147230 */ /* 0x000fe40000004100 */
[----:B------:R-:W-:Y:S01]  /*95c0*/  FMUL.FTZ R36, R25, R8 ;  /* 0x0000000819247220 */ /* 0x000fe20000410000 */
[----:B------:R-:W-:-:S02]  /*95d0*/  HADD2.F32 R9, -RZ, R26.H0_H0 ;  /* 0x2000001aff097230 */ /* 0x000fc40000004100 */
[--C-:B------:R-:W-:Y:S02]  /*95e0*/  HADD2.F32 R10, -RZ, R27.reuse.H0_H0 ;  /* 0x2000001bff0a7230 */ /* 0x100fe40000004100 */
[----:B------:R-:W-:Y:S02]  /*95f0*/  HADD2.F32 R27, -RZ, R27.H1_H1 ;  /* 0x3000001bff1b7230 */ /* 0x000fe40000004100 */
[----:B------:R-:W-:Y:S02]  /*9600*/  HADD2.F32 R24, -RZ, R24.H1_H1 ;  /* 0x30000018ff187230 */ /* 0x000fe40000004100 */
[----:B------:R-:W-:Y:S01]  /*9610*/  HADD2.F32 R26, -RZ, R26.H1_H1 ;  /* 0x3000001aff1a7230 */ /* 0x000fe20000004100 */
[----:B--2---:R-:W0:Y:S02]  /*9620*/  LDS.128 R12, [R42+0x18400] ;  /* 0x018400002a0c7984 */ /* 0x004e240000000c00 */
[--C-:B0-----:R-:W-:Y:S02]  /*9630*/  HADD2.F32 R4, -RZ, R13.reuse.H0_H0 ;  /* 0x2000000dff047230 */ /* 0x101fe40000004100 */
[----:B------:R-:W-:-:S03]  /*9640*/  HADD2.F32 R13, -RZ, R13.H1_H1 ;  /* 0x3000000dff0d7230 */ /* 0x000fc60000004100 */
[C---:B------:R-:W-:Y:S01]  /*9650*/  FFMA.FTZ R29, R4.reuse, R11, -R29 ;  /* 0x0000000b041d7223 */ /* 0x040fe2000001081d */
[----:B------:R-:W-:Y:S01]  /*9660*/  FFMA.FTZ R31, R4, R21, R31 ;  /* 0x00000015041f7223 */ /* 0x000fe2000001001f */
[----:B------:R-:W-:Y:S02]  /*9670*/  HADD2.F32 R4, -RZ, R56.H0_H0 ;  /* 0x20000038ff047230 */ /* 0x000fe40000004100 */
[----:B------:R-:W-:Y:S01]  /*9680*/  FFMA.FTZ R32, R13, R8, -R30 ;  /* 0x000000080d207223 */ /* 0x000fe2000001081e */
[----:B------:R-:W-:Y:S02]  /*9690*/  HADD2.F32 R3, -RZ, R12.H0_H0 ;  /* 0x2000000cff037230 */ /* 0x000fe40000004100 */
[C---:B------:R-:W-:Y:S01]  /*96a0*/  FMUL.FTZ R30, R7.reuse, R20 ;  /* 0x00000014071e7220 */ /* 0x040fe20000410000 */
[----:B------:R-:W-:Y:S02]  /*96b0*/  HADD2.F32 R8, -RZ, R55.H0_H0 ;  /* 0x20000037ff087230 */ /* 0x000fe40000004100 */
[----:B------:R-:W-:Y:S01]  /*96c0*/  FMUL.FTZ R7, R7, R4 ;  /* 0x0000000407077220 */ /* 0x000fe20000410000 */
[----:B------:R-:W-:Y:S01]  /*96d0*/  FFMA.FTZ R36, R13, R28, R36 ;  /* 0x0000001c0d247223 */ /* 0x000fe20000010024 */
[----:B------:R-:W-:Y:S01]  /*96e0*/  FFMA.FTZ R30, R3, R4, -R30 ;  /* 0x00000004031e7223 */ /* 0x000fe2000001081e */
[----:B------:R-:W-:-:S02]  /*96f0*/  HADD2.F32 R5, -RZ, R14.H0_H0 ;  /* 0x2000000eff057230 */ /* 0x000fc40000004100 */
[----:B------:R-:W-:Y:S01]  /*9700*/  FFMA.FTZ R13, R3, R20, R7 ;  /* 0x00000014030d7223 */ /* 0x000fe20000010007 */
[--C-:B------:R-:W-:Y:S02]  /*9710*/  HADD2.F32 R4, -RZ, R41.reuse.H0_H0 ;  /* 0x20000029ff047230 */ /* 0x100fe40000004100 */
[C---:B------:R-:W-:Y:S01]  /*9720*/  FMUL.FTZ R20, R9.reuse, R8 ;  /* 0x0000000809147220 */ /* 0x040fe20000410000 */
[----:B------:R-:W-:Y:S02]  /*9730*/  HADD2.F32 R3, -RZ, R41.H1_H1 ;  /* 0x30000029ff037230 */ /* 0x000fe40000004100 */
[----:B------:R-:W-:Y:S02]  /*9740*/  HADD2.F32 R7, -RZ, R55.H1_H1 ;  /* 0x30000037ff077230 */ /* 0x000fe40000004100 */
[-C--:B------:R-:W-:Y:S01]  /*9750*/  FMUL.FTZ R28, R9, R4.reuse ;  /* 0x00000004091c7220 */ /* 0x080fe20000410000 */
[----:B------:R-:W-:Y:S01]  /*9760*/  FFMA.FTZ R21, R5, R4, -R20 ;  /* 0x0000000405157223 */ /* 0x000fe20000010814 */
[----:B------:R-:W-:-:S02]  /*9770*/  HADD2.F32 R6, -RZ, R15.H0_H0 ;  /* 0x2000000fff067230 */ /* 0x000fc40000004100 */
[----:B------:R-:W-:Y:S02]  /*9780*/  HADD2.F32 R4, -RZ, R38.H0_H0 ;  /* 0x20000026ff047230 */ /* 0x000fe40000004100 */
[C---:B------:R-:W-:Y:S01]  /*9790*/  FMUL.FTZ R9, R10.reuse, R7 ;  /* 0x000000070a097220 */ /* 0x040fe20000410000 */
[----:B------:R-:W-:Y:S02]  /*97a0*/  HADD2.F32 R20, -RZ, R33.H0_H0 ;  /* 0x20000021ff147230 */ /* 0x000fe40000004100 */
[-C--:B------:R-:W-:Y:S01]  /*97b0*/  FMUL.FTZ R38, R10, R3.reuse ;  /* 0x000000030a267220 */ /* 0x080fe20000410000 */
[----:B------:R-:W-:Y:S02]  /*97c0*/  HADD2.F32 R15, -RZ, R15.H1_H1 ;  /* 0x3000000fff0f7230 */ /* 0x000fe40000004100 */
[----:B------:R-:W-:Y:S01]  /*97d0*/  FFMA.FTZ R10, R5, R8, R28 ;  /* 0x00000008050a7223 */ /* 0x000fe2000001001c */
[C---:B------:R-:W-:Y:S01]  /*97e0*/  FFMA.FTZ R25, R6.reuse, R3, -R9 ;  /* 0x0000000306197223 */ /* 0x040fe20000010809 */
[----:B------:R-:W-:Y:S01]  /*97f0*/  FFMA.FTZ R38, R6, R7, R38 ;  /* 0x0000000706267223 */ /* 0x000fe20000010026 */
[C---:B------:R-:W-:Y:S01]  /*9800*/  FMUL.FTZ R8, R27.reuse, R20 ;  /* 0x000000141b087220 */ /* 0x040fe20000410000 */
[----:B------:R-:W-:Y:S01]  /*9810*/  FMUL.FTZ R6, R27, R4 ;  /* 0x000000041b067220 */ /* 0x000fe20000410000 */
[----:B------:R-:W-:-:S02]  /*9820*/  HADD2.F32 R7, -RZ, R37.H0_H0 ;  /* 0x20000025ff077230 */ /* 0x000fc40000004100 */
[----:B------:R-:W-:Y:S02]  /*9830*/  HADD2.F32 R9, -RZ, R35.H0_H0 ;  /* 0x20000023ff097230 */ /* 0x000fe40000004100 */
[----:B------:R-:W-:Y:S02]  /*9840*/  HADD2.F32 R3, -RZ, R40.H0_H0 ;  /* 0x20000028ff037230 */ /* 0x000fe40000004100 */
[----:B------:R-:W-:Y:S02]  /*9850*/  HADD2.F32 R5, -RZ, R39.H0_H0 ;  /* 0x20000027ff057230 */ /* 0x000fe40000004100 */
[C---:B------:R-:W-:Y:S01]  /*9860*/  FFMA.FTZ R4, R15.reuse, R4, -R8 ;  /* 0x000000040f047223 */ /* 0x040fe20000010808 */
[----:B------:R-:W-:Y:S02]  /*9870*/  HADD2.F32 R12, -RZ, R12.H1_H1 ;  /* 0x3000000cff0c7230 */ /* 0x000fe40000004100 */
[----:B------:R-:W-:Y:S01]  /*9880*/  FFMA.FTZ R27, R15, R20, R6 ;  /* 0x000000140f1b7223 */ /* 0x000fe20000010006 */
[----:B------:R-:W-:-:S02]  /*9890*/  HADD2.F32 R14, -RZ, R14.H1_H1 ;  /* 0x3000000eff0e7230 */ /* 0x000fc40000004100 */
[----:B------:R-:W-:Y:S01]  /*98a0*/  FMUL.FTZ R11, R24, R7 ;  /* 0x00000007180b7220 */ /* 0x000fe20000410000 */
[----:B------:R-:W-:Y:S01]  /*98b0*/  FMUL.FTZ R15, R26, R9 ;  /* 0x000000091a0f7220 */ /* 0x000fe20000410000 */
[----:B------:R-:W-:Y:S01]  /*98c0*/  FMUL.FTZ R24, R24, R3 ;  /* 0x0000000318187220 */ /* 0x000fe20000410000 */
[----:B------:R-:W-:Y:S01]  /*98d0*/  FMUL.FTZ R26, R26, R5 ;  /* 0x000000051a1a7220 */ /* 0x000fe20000410000 */
[----:B------:R-:W-:Y:S01]  /*98e0*/  FFMA.FTZ R3, R12, R3, -R11 ;  /* 0x000000030c037223 */ /* 0x000fe2000001080b */
[----:B------:R-:W-:Y:S01]  /*98f0*/  FFMA.FTZ R6, R14, R5, -R15 ;  /* 0x000000050e067223 */ /* 0x000fe2000001080f */
        /* <DEDUP_REMOVED lines=12> */
.L_x_2755:
[----:B------:R-:W-:Y:S05]  /*99c0*/  BSYNC B0 ;  /* 0x0000000000007941 */ /* 0x000fea0003800000 */
.L_x_2741:
        /* <DEDUP_REMOVED lines=8> */
.L_x_2738:
[----:B-1----:R-:W1:Y:S01]  /*9a50*/  S2R R3, SR_TID.X ;  /* 0x0000000000037919 */ /* 0x002e620000002100 */
[----:B--23--:R-:W-:Y:S01]  /*9a60*/  IMAD.U32 R0, RZ, RZ, UR54 ;  /* 0x00000036ff007e24 */ /* 0x00cfe2000f8e00ff */
[----:B------:R-:W-:Y:S05]  /*9a70*/  WARPSYNC.ALL ;  /* 0x0000000000007948 */ /* 0x000fea0003800000 */
[----:B------:R-:W-:Y:S02]  /*9a80*/  ISETP.NE.AND P0, PT, R0, 0x3, PT ;  /* 0x000000030000780c */ /* 0x000fe40003f05270 */
[----:B------:R-:W-:-:S11]  /*9a90*/  LOP3.LUT R18, R18, 0xfff7ffff, RZ, 0xc0, !PT ;  /* 0xfff7ffff12127812 */ /* 0x000fd600078ec0ff */
[----:B------:R-:W-:Y:S02]  /*9aa0*/  @P0 LOP3.LUT R18, R18, 0x80000, RZ, 0xfc, !PT ;  /* 0x0008000012120812 */ /* 0x000fe400078efcff */
[----:B-1----:R-:W-:-:S05]  /*9ab0*/  SHF.R.U32.HI R3, RZ, 0x7, R3 ;  /* 0x00000007ff037819 */ /* 0x002fca0000011603 */
[----:B------:R-:W-:-:S05]  /*9ac0*/  VIADD R72, R3, 0x8 ;  /* 0x0000000803487836 */ /* 0x000fca0000000000 */
[----:B------:R1:W-:Y:S06]  /*9ad0*/  BAR.SYNC.DEFER_BLOCKING R72, 0x100 ;  /* 0x000400480000751d */ /* 0x0003ec0000010000 */
[----:B------:R-:W-:Y:S05]  /*9ae0*/  @!P0 BRA `(.L_x_2765) ;  /* 0x0000000000048947 */ /* 0x000fea0003800000 */
[----:B------:R-:W-:Y:S01]  /*9af0*/  BPT.TRAP 0x1 ;  /* 0x000000040000795c */ /* 0x000fe20000300000 */
.L_x_2765:
[----:B------:R-:W-:Y:S01]  /*9b00*/  IMAD R4, R2, 0x8, R19 ;  /* 0x0000000802047824 */ /* 0x000fe200078e0213 */
[----:B------:R-:W-:-:S04]  /*9b10*/  SHF.L.U32 R73, R206, 0x1f, RZ ;  /* 0x0000001fce497819 */ /* 0x000fc800000006ff */
[----:B------:R2:W3:Y:S01]  /*9b20*/  SYNCS.PHASECHK.TRANS64.TRYWAIT P1, [R4+URZ+0x22830], R73 ;  /* 0x02283049040075a7 */ /* 0x0004e2000802017f */
[----:B------:R-:W-:Y:S05]  /*9b30*/  @!P0 BRA `(.L_x_2766) ;  /* 0x0000000000048947 */ /* 0x000fea0003800000 */
[----:B------:R-:W-:Y:S01]  /*9b40*/  BPT.TRAP 0x1 ;  /* 0x000000040000795c */ /* 0x000fe20000300000 */
.L_x_2766:
[----:B------:R-:W4:Y:S01]  /*9b50*/  S2R R3, SR_TID.X ;  /* 0x0000000000037919 */ /* 0x000f220000002100 */
[----:B------:R-:W-:-:S05]  /*9b60*/  VIADD R0, R19, 0x1c400 ;  /* 0x0001c40013007836 */ /* 0x000fca0000000000 */
[----:B------:R-:W-:-:S04]  /*9b70*/  SHF.R.U32.HI R0, RZ, 0x4, R0 ;  /* 0x00000004ff007819 */ /* 0x000fc80000011600 */
[----:B------:R-:W-:Y:S02]  /*9b80*/  LOP3.LUT R0, R0, 0x3fff, RZ, 0xc0, !PT ;  /* 0x00003fff00007812 */ /* 0x000fe400078ec0ff */
[----:B----4-:R-:W-:-:S04]  /*9b90*/  LOP3.LUT R3, R3, 0x7f, RZ, 0xc0, !PT ;  /* 0x0000007f03037812 */ /* 0x010fc800078ec0ff */
[----:B------:R-:W-:Y:S01]  /*9ba0*/  ISETP.NE.AND P0, PT, R3, RZ, PT ;  /* 0x000000ff0300720c */ /* 0x000fe20003f05270 */
[----:B---3--:R-:W-:-:S12]  /*9bb0*/  @P1 BRA `(.L_x_2767) ;  /* 0x0000000000081947 */ /* 0x008fd80003800000 */
[----:B------:R-:W3:Y:S02]  /*9bc0*/  SYNCS.PHASECHK.TRANS64.TRYWAIT P1, [R4+URZ+0x22830], R73 ;  /* 0x02283049040075a7 */ /* 0x000ee4000802017f */
[----:B---3--:R-:W-:Y:S05]  /*9bd0*/  @!P1 BRA `(.L_x_2768) ;  /* 0x000001a400249947 */ /* 0x008fea0003800000 */
.L_x_2767:
[----:B------:R-:W-:Y:S05]  /*9be0*/  WARPSYNC.ALL ;  /* 0x0000000000007948 */ /* 0x000fea0003800000 */
[----:B------:R-:W-:-:S05]  /*9bf0*/  LOP3.LUT R214, R0, 0x10000, RZ, 0xfc, !PT ;  /* 0x0001000000d67812 */ /* 0x000fca00078efcff */
[----:B------:R-:W-:Y:S01]  /*9c00*/  IMAD R8, R2, 0x300, R214 ;  /* 0x0000030002087824 */ /* 0x000fe200078e02d6 */
[----:B------:R-:W-:Y:S01]  /*9c10*/  LOP3.LUT R6, R34, 0x10000, RZ, 0xfc, !PT ;  /* 0x0001000022067812 */ /* 0x000fe200078efcff */
[----:B------:R-:W-:Y:S01]  /*9c20*/  IMAD.MOV.U32 R9, RZ, RZ, 0x40000040 ;  /* 0x40000040ff097424 */ /* 0x000fe200078e00ff */
[----:B0-----:R-:W-:Y:S01]  /*9c30*/  WARPGROUP.ARRIVE ;  /* 0x00000000000079c5 */ /* 0x001fe20000000000 */
[----:B------:R-:W-:Y:S01]  /*9c40*/  IMAD.MOV.U32 R7, RZ, RZ, 0x40000040 ;  /* 0x40000040ff077424 */ /* 0x000fe200078e00ff */
[C---:B------:R-:W-:Y:S01]  /*9c50*/  R2UR UR6, R8.reuse ;  /* 0x00000000080672ca */ /* 0x040fe200000e0000 */
[----:B------:R-:W-:Y:S01]  /*9c60*/  VIADD R10, R8, 0x2 ;  /* 0x00000002080a7836 */ /* 0x000fe20000000000 */
[----:B------:R-:W-:Y:S01]  /*9c70*/  R2UR UR7, R9 ;  /* 0x00000000090772ca */ /* 0x000fe200000e0000 */
[C---:B------:R-:W-:Y:S01]  /*9c80*/  VIADD R20, R6.reuse, 0x2 ;  /* 0x0000000206147836 */ /* 0x040fe20000000000 */
[C---:B------:R-:W-:Y:S01]  /*9c90*/  R2UR UR4, R6.reuse ;  /* 0x00000000060472ca */ /* 0x040fe200000e0000 */
[----:B------:R-:W-:Y:S01]  /*9ca0*/  IMAD.MOV.U32 R11, RZ, RZ, 0x40000040 ;  /* 0x40000040ff0b7424 */ /* 0x000fe200078e00ff */
[----:B------:R-:W-:Y:S01]  /*9cb0*/  R2UR UR5, R7 ;  /* 0x00000000070572ca */ /* 0x000fe200000e0000 */
[----:B------:R-:W-:Y:S01]  /*9cc0*/  IMAD.MOV.U32 R21, RZ, RZ, 0x40000040 ;  /* 0x40000040ff157424 */ /* 0x000fe200078e00ff */
[----:B------:R-:W0:Y:S01]  /*9cd0*/  LDC R0, c[0x0][0x448] ;  /* 0x00011200ff007b82 */ /* 0x000e220000000800 */
[C---:B------:R-:W-:Y:S01]  /*9ce0*/  VIADD R14, R6.reuse, 0x4 ;  /* 0x00000004060e7836 */ /* 0x040fe20000000000 */
[----:B------:R-:W4:Y:S01]  /*9cf0*/  S2R R5, SR_TID.X ;  /* 0x0000000000057919 */ /* 0x000f220000002100 */
[----:B------:R-:W-:Y:S01]  /*9d00*/  IMAD.MOV.U32 R15, RZ, RZ, 0x40000040 ;  /* 0x40000040ff0f7424 */ /* 0x000fe200078e00ff */
[----:B------:R-:W-:Y:S01]  /*9d10*/  ULDC.64 UR8, c[0x0][0x9e0] ;  /* 0x0002780000087ab9 */ /* 0x000fe20000000a00 */
[----:B------:R-:W-:Y:S01]  /*9d20*/  VIADD R12, R6, 0x6 ;  /* 0x00000006060c7836 */ /* 0x000fe20000000000 */
[----:B------:R-:W-:Y:S01]  /*9d30*/  UISETP.GE.AND UP0, UPT, UR9, 0x1, UPT ;  /* 0x000000010900788c */ /* 0x000fe2000bf06270 */
[----:B------:R-:W-:Y:S01]  /*9d40*/  IMAD.MOV.U32 R9, RZ, RZ, 0x40000040 ;  /* 0x40000040ff097424 */ /* 0x000fe200078e00ff */
[----:B------:R-:W-:Y:S01]  /*9d50*/  LOP3.LUT R18, R18, 0xffefffff, RZ, 0xc0, !PT ;  /* 0xffefffff12127812 */ /* 0x000fe200078ec0ff */
[----:B------:R-:W-:Y:S01]  /*9d60*/  IMAD.MOV.U32 R13, RZ, RZ, 0x40000040 ;  /* 0x40000040ff0d7424 */ /* 0x000fe200078e00ff */
[----:B------:R-:W-:Y:S01]  /*9d70*/  UP2UR UR55, UPR, URZ, 0x1 ;  /* 0x000000013f377883 */ /* 0x000fe20008000000 */
[----:B------:R-:W-:Y:S01]  /*9d80*/  HGMMA.64x96x16.F32 R24, gdesc[UR4], RZ, !UPT, gsb0 ;  /* 0x01600000041879f0 */ /* 0x000fe2000c0008ff */
[----:B------:R-:W-:Y:S01]  /*9d90*/  R2UR UR6, R10 ;  /* 0x000000000a0672ca */ /* 0x000fe200000e0000 */
[----:B------:R-:W-:Y:S01]  /*9da0*/  VIADD R10, R8, 0x4 ;  /* 0x00000004080a7836 */ /* 0x000fe20000000000 */
[----:B------:R-:W-:Y:S01]  /*9db0*/  R2UR UR7, R11 ;  /* 0x000000000b0772ca */ /* 0x000fe200000e0000 */
[----:B------:R-:W-:Y:S01]  /*9dc0*/  IMAD.MOV.U32 R11, RZ, RZ, 0x40000040 ;  /* 0x40000040ff0b7424 */ /* 0x000fe200078e00ff */
[----:B------:R-:W-:Y:S01]  /*9dd0*/  R2UR UR4, R20 ;  /* 0x00000000140472ca */ /* 0x000fe200000e0000 */
[----:B------:R-:W-:Y:S01]  /*9de0*/  VIADD R8, R8, 0x6 ;  /* 0x0000000608087836 */ /* 0x000fe20000000000 */
[----:B------:R-:W-:-:S02]  /*9df0*/  R2UR UR5, R21 ;  /* 0x00000000150572ca */ /* 0x000fc400000e0000 */
[----:B0-----:R-:W-:Y:S01]  /*9e00*/  ISETP.NE.AND P1, PT, R0, 0x1, PT ;  /* 0x000000010000780c */ /* 0x001fe20003f25270 */
[----:B------:R-:W-:Y:S01]  /*9e10*/  IMAD.IADD R0, R215, 0x1, R213 ;  /* 0x00000001d7007824 */ /* 0x000fe200078e02d5 */
[----:B----4-:R-:W-:-:S11]  /*9e20*/  SHF.R.U32.HI R5, RZ, 0x7, R5 ;  /* 0x00000007ff057819 */ /* 0x010fd60000011605 */
[----:B------:R-:W0:Y:S01]  /*9e30*/  @P1 LDC R3, c[0x0][0x44c] ;  /* 0x00011300ff031b82 */ /* 0x000e220000000800 */
[----:B------:R-:W-:Y:S01]  /*9e40*/  @P1 LOP3.LUT R18, R18, 0x100000, RZ, 0xfc, !PT ;  /* 0x0010000012121812 */ /* 0x000fe200078efcff */
[----:B0-----:R-:W-:Y:S01]  /*9e50*/  @P1 IMAD.HI.U32 R3, R0, R3, RZ ;  /* 0x0000000300031227 */ /* 0x001fe200078e00ff */
[----:B------:R-:W-:Y:S02]  /*9e60*/  WARPGROUP.DEPBAR.LE gsb0, 0x0 ;  /* 0x00008000000079c5 */ /* 0x000fe40000010000 */
[----:B------:R-:W-:-:S06]  /*9e70*/  WARPGROUP.ARRIVE ;  /* 0x00000000000079c5 */ /* 0x000fcc0000000000 */
[----:B------:R-:W-:Y:S01]  /*9e80*/  HGMMA.64x96x16.F32 R24, gdesc[UR4], R24, gsb0 ;  /* 0x01600000041879f0 */ /* 0x000fe20008000818 */
[----:B------:R-:W-:Y:S02]  /*9e90*/  R2UR UR6, R10 ;  /* 0x000000000a0672ca */ /* 0x000fe400000e0000 */
[----:B------:R-:W-:Y:S02]  /*9ea0*/  R2UR UR7, R11 ;  /* 0x000000000b0772ca */ /* 0x000fe400000e0000 */
[----:B------:R-:W-:Y:S02]  /*9eb0*/  R2UR UR4, R14 ;  /* 0x000000000e0472ca */ /* 0x000fe400000e0000 */
[----:B------:R-:W-:Y:S02]  /*9ec0*/  R2UR UR5, R15 ;  /* 0x000000000f0572ca */ /* 0x000fe400000e0000 */
[----:B------:R-:W-:Y:S01]  /*9ed0*/  IADD3 R10, -R5, 0xb, RZ ;  /* 0x0000000b050a7810 */ /* 0x000fe20007ffe1ff */
[----:B------:R-:W-:-:S04]  /*9ee0*/  IMAD.MOV.U32 R5, RZ, RZ, -0x60 ;  /* 0xffffffa0ff057424 */ /* 0x000fc800078e00ff */
[----:B------:R-:W-:-:S04]  /*9ef0*/  IMAD R92, R176, R5, 0x60 ;  /* 0x00000060b05c7424 */ /* 0x000fc800078e0205 */
[----:B------:R-:W-:Y:S01]  /*9f00*/  IMAD.IADD R79, R92, 0x1, -R209 ;  /* 0x000000015c4f7824 */ /* 0x000fe200078e0ad1 */
[----:B------:R-:W-:Y:S02]  /*9f10*/  WARPGROUP.DEPBAR.LE gsb0, 0x0 ;  /* 0x00008000000079c5 */ /* 0x000fe40000010000 */
[----:B------:R-:W-:-:S06]  /*9f20*/  WARPGROUP.ARRIVE ;  /* 0x00000000000079c5 */ /* 0x000fcc0000000000 */
[----:B------:R-:W-:Y:S01]  /*9f30*/  HGMMA.64x96x16.F32 R24, gdesc[UR4], R24, gsb0 ;  /* 0x01600000041879f0 */ /* 0x000fe20008000818 */
[----:B------:R-:W-:Y:S02]  /*9f40*/  R2UR UR6, R8 ;  /* 0x00000000080672ca */ /* 0x000fe400000e0000 */
[----:B------:R-:W-:Y:S01]  /*9f50*/  R2UR UR7, R9 ;  /* 0x00000000090772ca */ /* 0x000fe200000e0000 */
[----:B------:R-:W0:Y:S01]  /*9f60*/  @P1 LDC R8, c[0x0][0x450] ;  /* 0x00011400ff081b82 */ /* 0x000e220000000800 */
[----:B------:R-:W-:Y:S01]  /*9f70*/  R2UR UR4, R12 ;  /* 0x000000000c0472ca */ /* 0x000fe200000e0000 */
[----:B------:R-:W-:Y:S01]  /*9f80*/  IMAD.MOV.U32 R9, RZ, RZ, R0 ;  /* 0x000000ffff097224 */ /* 0x000fe200078e0000 */
[----:B------:R-:W-:Y:S01]  /*9f90*/  R2UR UR5, R13 ;  /* 0x000000000d0572ca */ /* 0x000fe200000e0000 */
[----:B------:R-:W-:-:S05]  /*9fa0*/  @!P0 VIADD R0, R4, 0x22840 ;  /* 0x0002284004008836 */ /* 0x000fca0000000000 */
[----:B------:R-:W-:Y:S02]  /*9fb0*/  @!P0 PRMT R0, RZ, 0x654, R0 ;  /* 0x00000654ff008816 */ /* 0x000fe40000000000 */
[----:B0-----:R-:W-:Y:S01]  /*9fc0*/  @P1 SHF.R.U32.HI R9, RZ, R8, R3 ;  /* 0x00000008ff091219 */ /* 0x001fe20000011603 */
[----:B------:R-:W-:Y:S01]  /*9fd0*/  IMAD R8, R176, -0x60, R208 ;  /* 0xffffffa0b0087824 */ /* 0x000fe200078e02d0 */
[----:B------:R-:W-:-:S03]  /*9fe0*/  PLOP3.LUT P1, PT, PT, PT, UP0, 0x40, 0x0 ;  /* 0x000000000000781c */ /* 0x000fc60003f2e808 */
[----:B------:R-:W0:Y:S01]  /*9ff0*/  SHFL.IDX PT, R74, R9, RZ, 0x1c1f ;  /* 0x001c1fff094a7589 */ /* 0x000e2200000e0000 */
[----:B------:R-:W-:Y:S01]  /*a000*/  IADD3 R75, -R209, 0x60, R8 ;  /* 0x00000060d14b7810 */ /* 0x000fe20007ffe108 */
[----:B------:R-:W-:Y:S02]  /*a010*/  WARPGROUP.DEPBAR.LE gsb0, 0x0 ;  /* 0x00008000000079c5 */ /* 0x000fe40000010000 */
[----:B------:R-:W-:-:S06]  /*a020*/  WARPGROUP.ARRIVE ;  /* 0x00000000000079c5 */ /* 0x000fcc0000000000 */
[----:B------:R-:W-:Y:S01]  /*a030*/  HGMMA.64x96x16.F32 R24, gdesc[UR4], R24, gsb0 ;  /* 0x01600000041879f0 */ /* 0x000fe20008000818 */
[----:B------:R-:W-:Y:S02]  /*a040*/  ULDC UR4, c[0x0][0x9dc] ;  /* 0x0002770000047ab9 */ /* 0x000fe40000000800 */
[----:B------:R-:W-:-:S05]  /*a050*/  IMAD.U32 R11, RZ, RZ, UR4 ;  /* 0x00000004ff0b7e24 */ /* 0x000fca000f8e00ff */
[----:B------:R-:W-:Y:S01]  /*a060*/  LOP3.LUT R3, RZ, R11, RZ, 0x33, !PT ;  /* 0x0000000bff037212 */ /* 0x000fe200078e33ff */
[----:B------:R-:W-:Y:S02]  /*a070*/  WARPGROUP.DEPBAR.LE gsb0, 0x0 ;  /* 0x00008000000079c5 */ /* 0x000fe40000010000 */
[----:B------:R4:W-:Y:S06]  /*a080*/  BAR.ARV R10, 0x100 ;  /* 0x0004000a0000751d */ /* 0x0009ec0000002000 */
[----:B------:R1:W-:Y:S02]  /*a090*/  @!P0 SYNCS.ARRIVE.TRANS64.RED.A1T0 RZ, [R0+URZ], RZ ;  /* 0x000000ff00ff89a7 */ /* 0x0003e4000810043f */
[----:B-1----:R-:W-:-:S05]  /*a0a0*/  IADD3 R0, -R209, 0x61, R8 ;  /* 0x00000061d1007810 */ /* 0x002fca0007ffe108 */
[----:B------:R-:W-:-:S04]  /*a0b0*/  IMAD.IADD R0, R0, 0x1, -R207 ;  /* 0x0000000100007824 */ /* 0x000fc800078e0acf */
[C---:B------:R-:W-:Y:S02]  /*a0c0*/  VIADD R90, R0.reuse, UR8 ;  /* 0x00000008005a7c36 */ /* 0x040fe40008000000 */
[----:B------:R-:W-:-:S03]  /*a0d0*/  IMAD.IADD R77, R0, 0x1, R3 ;  /* 0x00000001004d7824 */ /* 0x000fc600078e0203 */
[----:B0-----:R-:W-:Y:S01]  /*a0e0*/  VIADDMNMX R0, R74, R90, R75, PT ;  /* 0x0000005a4a007246 */ /* 0x001fe2000380014b */
[----:B------:R-:W-:Y:S01]  /*a0f0*/  IMAD.IADD R3, R77, 0x1, R74 ;  /* 0x000000014d037824 */ /* 0x000fe200078e024a */
[----:B----4-:R-:W-:Y:S06]  /*a100*/  @P1 BRA `(.L_x_2769) ;  /* 0x0000000000541947 */ /* 0x010fec0003800000 */
        /* <DEDUP_REMOVED lines=12> */
.L_x_2771:
[----:B------:R-:W-:-:S06]  /*a1d0*/  UISETP.NE.AND UP0, UPT, UR9, 0x1, UPT ;  /* 0x000000010900788c */ /* 0x000fcc000bf05270 */
[----:B------:R-:W-:-:S05]  /*a1e0*/  PLOP3.LUT P1, PT, PT, PT, UP0, 0x80, 0x0 ;  /* 0x000000000000781c */ /* 0x000fca0003f2f008 */
[----:B------:R-:W-:-:S08]  /*a1f0*/  @UP0 ULDC.64 UR4, c[0x0][0x9e8] ;  /* 0x00027a0000040ab9 */ /* 0x000fd00000000a00 */
[----:B------:R-:W-:-:S05]  /*a200*/  @P1 IMAD.HI.U32 R8, R5, UR4, RZ ;  /* 0x0000000405081c27 */ /* 0x000fca000f8e00ff */
[----:B------:R-:W-:-:S07]  /*a210*/  @P1 SHF.R.U32.HI R5, RZ, UR5, R8 ;  /* 0x00000005ff051c19 */ /* 0x000fce0008011608 */
.L_x_2772:
[----:B------:R-:W-:Y:S05]  /*a220*/  BSYNC B0 ;  /* 0x0000000000007941 */ /* 0x000fea0003800000 */
.L_x_2770:
[----:B------:R-:W-:-:S05]  /*a230*/  IMAD R5, R5, UR9, R79 ;  /* 0x0000000905057c24 */ /* 0x000fca000f8e024f */
[----:B------:R-:W-:Y:S02]  /*a240*/  VIMNMX R3, R3, R5, !PT ;  /* 0x0000000503037248 */ /* 0x000fe40007fe0100 */
[----:B------:R-:W-:-:S07]  /*a250*/  VIADDMNMX R0, R5, UR9, R0, PT ;  /* 0x0000000905007c46 */ /* 0x000fce000b800100 */
.L_x_2769:
[C---:B------:R-:W-:Y:S01]  /*a260*/  ISETP.GE.AND P1, PT, R92.reuse, 0x2, PT ;  /* 0x000000025c00780c */ /* 0x040fe20003f26270 */
[----:B------:R-:W-:Y:S01]  /*a270*/  UISETP.NE.AND UP0, UPT, UR55, URZ, UPT ;  /* 0x0000003f3700728c */ /* 0x000fe2000bf05270 */
[C---:B------:R-:W-:Y:S02]  /*a280*/  ISETP.GE.AND P6, PT, R92.reuse, 0x9, PT ;  /* 0x000000095c00780c */ /* 0x040fe40003fc6270 */
[----:B------:R-:W-:Y:S02]  /*a290*/  ISETP.GT.AND P2, PT, R3, 0x1, !P1 ;  /* 0x000000010300780c */ /* 0x000fe40004f44270 */
[----:B------:R-:W-:Y:S02]  /*a2a0*/  ISETP.GE.AND P3, PT, R92, 0xa, PT ;  /* 0x0000000a5c00780c */ /* 0x000fe40003f66270 */
[----:B------:R-:W-:Y:S02]  /*a2b0*/  ISETP.LT.OR P2, PT, R0, 0x2, P2 ;  /* 0x000000020000780c */ /* 0x000fe40001741670 */
[----:B------:R-:W-:-:S02]  /*a2c0*/  ISETP.GE.AND P5, PT, R92, 0x1, PT ;  /* 0x000000015c00780c */ /* 0x000fc40003fa6270 */
[----:B------:R-:W-:Y:S02]  /*a2d0*/  FSEL R112, R25, -INF , !P2 ;  /* 0xff80000019707808 */ /* 0x000fe40005000000 */
[----:B------:R-:W-:Y:S02]  /*a2e0*/  ISETP.GT.AND P2, PT, R3, 0x8, !P6 ;  /* 0x000000080300780c */ /* 0x000fe40007744270 */
[----:B------:R-:W-:Y:S02]  /*a2f0*/  P2R R25, PR, RZ, 0x8 ;  /* 0x00000008ff197803 */ /* 0x000fe40000000000 */
[----:B------:R-:W-:-:S04]  /*a300*/  ISETP.LT.OR P2, PT, R0, 0x9, P2 ;  /* 0x000000090000780c */ /* 0x000fc80001741670 */
[----:B------:R-:W-:Y:S02]  /*a310*/  FSEL R110, R28, -INF , !P2 ;  /* 0xff8000001c6e7808 */ /* 0x000fe40005000000 */
[----:B------:R-:W-:Y:S02]  /*a320*/  ISETP.GT.AND P2, PT, R3, 0x9, !P3 ;  /* 0x000000090300780c */ /* 0x000fe40005f44270 */
[----:B------:R-:W-:Y:S02]  /*a330*/  ISETP.GE.AND P3, PT, R92, 0x11, PT ;  /* 0x000000115c00780c */ /* 0x000fe40003f66270 */
[----:B------:R-:W-:-:S04]  /*a340*/  ISETP.LT.OR P2, PT, R0, 0xa, P2 ;  /* 0x0000000a0000780c */ /* 0x000fc80001741670 */
        /* <DEDUP_REMOVED lines=98> */
[----:B------:R-:W-:-:S04]  /*a970*/  ISETP.GT.AND P4, PT, R3, 0x59, !P4 ;  /* 0x000000590300780c */ /* 0x000fc80006784270 */
[----:B------:R-:W-:Y:S02]  /*a980*/  ISETP.LT.OR P4, PT, R0, 0x5a, P4 ;  /* 0x0000005a0000780c */ /* 0x000fe40002781670 */
[----:B------:R-:W0:Y:S02]  /*a990*/  SHFL.IDX PT, R0, R9, 0x1, 0x1c1f ;  /* 0x003c1f0009007f89 */ /* 0x000e2400000e0000 */
[----:B------:R-:W-:Y:S02]  /*a9a0*/  FSEL R24, R69, -INF , !P4 ;  /* 0xff80000045187808 */ /* 0x000fe40006000000 */
[----:B------:R-:W-:Y:S02]  /*a9b0*/  PLOP3.LUT P4, PT, PT, PT, UP0, 0x40, 0x0 ;  /* 0x000000000000781c */ /* 0x000fe40003f8e808 */
[----:B0-----:R-:W-:Y:S01]  /*a9c0*/  VIADDMNMX R3, R0, R90, R75, PT ;  /* 0x0000005a00037246 */ /* 0x001fe2000380014b */
[----:B------:R-:W-:-:S10]  /*a9d0*/  IMAD.IADD R5, R77, 0x1, R0 ;  /* 0x000000014d057824 */ /* 0x000fd400078e0200 */
        /* <DEDUP_REMOVED lines=14> */
.L_x_2775:
[----:B------:R-:W-:-:S06]  /*aac0*/  UISETP.NE.AND UP0, UPT, UR9, 0x1, UPT ;  /* 0x000000010900788c */ /* 0x000fcc000bf05270 */
[----:B------:R-:W-:-:S05]  /*aad0*/  PLOP3.LUT P4, PT, PT, PT, UP0, 0x80, 0x0 ;  /* 0x000000000000781c */ /* 0x000fca0003f8f008 */
[----:B------:R-:W-:-:S08]  /*aae0*/  @UP0 ULDC.64 UR4, c[0x0][0x9e8] ;  /* 0x00027a0000040ab9 */ /* 0x000fd00000000a00 */
[----:B------:R-:W-:Y:S01]  /*aaf0*/  @P4 IMAD.HI.U32 R9, R0, UR4, RZ ;  /* 0x0000000400094c27 */ /* 0x000fe2000f8e00ff */
[----:B------:R-:W-:-:S13]  /*ab00*/  PLOP3.LUT P4, PT, PT, PT, UP0, 0x80, 0x0 ;  /* 0x000000000000781c */ /* 0x000fda0003f8f008 */
[----:B------:R-:W-:-:S07]  /*ab10*/  @P4 SHF.R.U32.HI R0, RZ, UR5, R9 ;  /* 0x00000005ff004c19 */ /* 0x000fce0008011609 */
.L_x_2776:
[----:B------:R-:W-:Y:S05]  /*ab20*/  BSYNC B0 ;  /* 0x0000000000007941 */ /* 0x000fea0003800000 */
.L_x_2774:
[----:B------:R-:W-:-:S05]  /*ab30*/  IMAD R0, R0, UR9, R79 ;  /* 0x0000000900007c24 */ /* 0x000fca000f8e024f */
[----:B------:R-:W-:Y:S02]  /*ab40*/  VIMNMX R5, R5, R0, !PT ;  /* 0x0000000005057248 */ /* 0x000fe40007fe0100 */
[----:B------:R-:W-:-:S07]  /*ab50*/  VIADDMNMX R3, R0, UR9, R3, PT ;  /* 0x0000000900037c46 */ /* 0x000fce000b800103 */
.L_x_2773:
[----:B------:R-:W-:Y:S01]  /*ab60*/  ISETP.GT.AND P1, PT, R5, 0x1, !P1 ;  /* 0x000000010500780c */ /* 0x000fe20004f24270 */
[----:B------:R-:W-:Y:S01]  /*ab70*/  ULDC UR4, c[0x0][0x988] ;  /* 0x0002620000047ab9 */ /* 0x000fe20000000800 */
[----:B------:R-:W-:Y:S01]  /*ab80*/  FMNMX.FTZ R9, R114, R112, !PT ;  /* 0x0000007072097209 */ /* 0x000fe20007810000 */
[----:B------:R-:W-:Y:S01]  /*ab90*/  IMAD.U32 R65, RZ, RZ, UR54 ;  /* 0x00000036ff417e24 */ /* 0x000fe2000f8e00ff */
[----:B------:R-:W-:Y:S02]  /*aba0*/  ISETP.LT.OR P1, PT, R3, 0x2, P1 ;  /* 0x000000020300780c */ /* 0x000fe40000f21670 */
[----:B------:R-:W-:Y:S02]  /*abb0*/  FMNMX.FTZ R9, R110, R9, !PT ;  /* 0x000000096e097209 */ /* 0x000fe40007810000 */
[----:B------:R-:W-:Y:S02]  /*abc0*/  FSEL R106, R27, -INF , !P1 ;  /* 0xff8000001b6a7808 */ /* 0x000fe40004800000 */
[----:B------:R-:W-:-:S02]  /*abd0*/  ISETP.NE.AND P1, PT, R25, RZ, PT ;  /* 0x000000ff1900720c */ /* 0x000fc40003f25270 */
[C---:B------:R-:W-:Y:S02]  /*abe0*/  ISETP.GT.AND P6, PT, R5.reuse, 0x8, !P6 ;  /* 0x000000080500780c */ /* 0x040fe400077c4270 */
[----:B------:R-:W-:Y:S02]  /*abf0*/  ISETP.GT.AND P1, PT, R5, 0x9, !P1 ;  /* 0x000000090500780c */ /* 0x000fe40004f24270 */
[----:B------:R-:W-:Y:S02]  /*ac00*/  FMNMX.FTZ R9, R88, R9, !PT ;  /* 0x0000000958097209 */ /* 0x000fe40007810000 */
[C---:B------:R-:W-:Y:S02]  /*ac10*/  ISETP.LT.OR P1, PT, R3.reuse, 0xa, P1 ;  /* 0x0000000a0300780c */ /* 0x040fe40000f21670 */
[----:B------:R-:W-:Y:S02]  /*ac20*/  ISETP.LT.OR P6, PT, R3, 0x9, P6 ;  /* 0x000000090300780c */ /* 0x000fe400037c1670 */
[----:B------:R-:W-:-:S02]  /*ac30*/  FSEL R104, R31, -INF , !P1 ;  /* 0xff8000001f687808 */ /* 0x000fc40004800000 */
[----:B------:R-:W-:Y:S02]  /*ac40*/  ISETP.NE.AND P1, PT, R29, RZ, PT ;  /* 0x000000ff1d00720c */ /* 0x000fe40003f25270 */
[----:B------:R-:W-:Y:S02]  /*ac50*/  FMNMX.FTZ R9, R84, R9, !PT ;  /* 0x0000000954097209 */ /* 0x000fe40007810000 */
[----:B------:R-:W-:Y:S02]  /*ac60*/  ISETP.GT.AND P1, PT, R5, 0x10, !P1 ;  /* 0x000000100500780c */ /* 0x000fe40004f24270 */
[----:B------:R-:W-:Y:S02]  /*ac70*/  FSEL R30, R30, -INF , !P6 ;  /* 0xff8000001e1e7808 */ /* 0x000fe40007000000 */
[----:B------:R-:W-:Y:S02]  /*ac80*/  ISETP.LT.OR P1, PT, R3, 0x11, P1 ;  /* 0x000000110300780c */ /* 0x000fe40000f21670 */
[----:B------:R-:W-:-:S02]  /*ac90*/  ISETP.NE.AND P6, PT, R85, RZ, PT ;  /* 0x000000ff5500720c */ /* 0x000fc40003fc5270 */
[----:B------:R-:W-:Y:S02]  /*aca0*/  FSEL R34, R34, -INF , !P1 ;  /* 0xff80000022227808 */ /* 0x000fe40004800000 */
[----:B------:R-:W-:Y:S02]  /*acb0*/  ISETP.NE.AND P1, PT, R81, RZ, PT ;  /* 0x000000ff5100720c */ /* 0x000fe40003f25270 */
[----:B------:R-:W-:Y:S02]  /*acc0*/  FMNMX.FTZ R9, R80, R9, !PT ;  /* 0x0000000950097209 */ /* 0x000fe40007810000 */
[----:B------:R-:W-:Y:S02]  /*acd0*/  ISETP.GT.AND P1, PT, R5, 0x11, !P1 ;  /* 0x000000110500780c */ /* 0x000fe40004f24270 */
[----:B------:R-:W-:Y:S02]  /*ace0*/  FMNMX.FTZ R9, R82, R9, !PT ;  /* 0x0000000952097209 */ /* 0x000fe40007810000 */
[----:B------:R-:W-:-:S02]  /*acf0*/  ISETP.LT.OR P1, PT, R3, 0x12, P1 ;  /* 0x000000120300780c */ /* 0x000fc40000f21670 */
[----:B------:R-:W-:Y:S02]  /*ad00*/  ISETP.NE.AND P4, PT, R37, RZ, PT ;  /* 0x000000ff2500720c */ /* 0x000fe40003f85270 */
        /* <DEDUP_REMOVED lines=40> */
[----:B------:R-:W-:Y:S01]  /*af90*/  FMNMX.FTZ R25, R24, R9, !PT ;  /* 0x0000000918197209 */ /* 0x000fe20007810000 */
[----:B------:R-:W-:Y:S01]  /*afa0*/  IMAD.U32 R9, RZ, RZ, UR4 ;  /* 0x00000004ff097e24 */ /* 0x000fe2000f8e00ff */
[----:B------:R-:W-:-:S02]  /*afb0*/  ISETP.GT.AND P1, PT, R5, 0x30, !P1 ;  /* 0x000000300500780c */ /* 0x000fc40004f24270 */
[----:B------:R-:W-:Y:S01]  /*afc0*/  ISETP.GT.AND P5, PT, R5, RZ, !P5 ;  /* 0x000000ff0500720c */ /* 0x000fe20006fa4270 */
[----:B------:R-:W0:Y:S01]  /*afd0*/  SHFL.BFLY PT, R0, R25, 0x2, 0x1f ;  /* 0x0c401f0019007f89 */ /* 0x000e2200000e0000 */
[C---:B------:R-:W-:Y:S02]  /*afe0*/  ISETP.LT.OR P1, PT, R3.reuse, 0x31, P1 ;  /* 0x000000310300780c */ /* 0x040fe40000f21670 */
[----:B------:R-:W-:Y:S02]  /*aff0*/  ISETP.LT.OR P5, PT, R3, 0x1, P5 ;  /* 0x000000010300780c */ /* 0x000fe40002fa1670 */
[----:B------:R-:W-:Y:S02]  /*b000*/  FSEL R92, R50, -INF , !P1 ;  /* 0xff800000325c7808 */ /* 0x000fe40004800000 */
[----:B------:R-:W-:Y:S02]  /*b010*/  ISETP.NE.AND P1, PT, R91, RZ, PT ;  /* 0x000000ff5b00720c */ /* 0x000fe40003f25270 */
[----:B------:R-:W-:-:S02]  /*b020*/  FSEL R26, R26, -INF , !P5 ;  /* 0xff8000001a1a7808 */ /* 0x000fc40006800000 */
[----:B------:R-:W-:Y:S02]  /*b030*/  ISETP.GT.AND P1, PT, R5, 0x31, !P1 ;  /* 0x000000310500780c */ /* 0x000fe40004f24270 */
[----:B------:R-:W-:Y:S02]  /*b040*/  ISETP.NE.AND P4, PT, R94, RZ, PT ;  /* 0x000000ff5e00720c */ /* 0x000fe40003f85270 */
[----:B------:R-:W-:Y:S02]  /*b050*/  ISETP.LT.OR P1, PT, R3, 0x32, P1 ;  /* 0x000000320300780c */ /* 0x000fe40000f21670 */
[----:B------:R-:W-:Y:S02]  /*b060*/  ISETP.NE.AND P6, PT, R57, RZ, PT ;  /* 0x000000ff3900720c */ /* 0x000fe40003fc5270 */
[----:B------:R-:W-:Y:S02]  /*b070*/  FSEL R50, R51, -INF , !P1 ;  /* 0xff80000033327808 */ /* 0x000fe40004800000 */
[----:B------:R-:W-:-:S02]  /*b080*/  ISETP.NE.AND P1, PT, R49, RZ, PT ;  /* 0x000000ff3100720c */ /* 0x000fc40003f25270 */
[C---:B------:R-:W-:Y:S02]  /*b090*/  ISETP.GT.AND P2, PT, R5.reuse, 0x51, !P2 ;  /* 0x000000510500780c */ /* 0x040fe40005744270 */
[----:B------:R-:W-:Y:S02]  /*b0a0*/  ISETP.GT.AND P1, PT, R5, 0x38, !P1 ;  /* 0x000000380500780c */ /* 0x000fe40004f24270 */
[----:B0-----:R-:W-:Y:S02]  /*b0b0*/  FMNMX.FTZ R27, R25, R0, !PT ;  /* 0x00000000191b7209 */ /* 0x001fe40007810000 */
[----:B------:R-:W-:Y:S02]  /*b0c0*/  ISETP.LT.OR P1, PT, R3, 0x39, P1 ;  /* 0x000000390300780c */ /* 0x000fe40000f21670 */
[----:B------:R-:W-:Y:S01]  /*b0d0*/  FMNMX.FTZ R25, R26, R106, !PT ;  /* 0x0000006a1a197209 */ /* 0x000fe20007810000 */
[----:B------:R-:W0:Y:S01]  /*b0e0*/  SHFL.BFLY PT, R0, R27, 0x1, 0x1f ;  /* 0x0c201f001b007f89 */ /* 0x000e2200000e0000 */
[----:B------:R-:W-:-:S02]  /*b0f0*/  FSEL R54, R54, -INF , !P1 ;  /* 0xff80000036367808 */ /* 0x000fc40004800000 */
[----:B------:R-:W-:Y:S02]  /*b100*/  ISETP.NE.AND P1, PT, R93, RZ, PT ;  /* 0x000000ff5d00720c */ /* 0x000fe40003f25270 */
[----:B------:R-:W-:Y:S02]  /*b110*/  FMNMX.FTZ R25, R30, R25, !PT ;  /* 0x000000191e197209 */ /* 0x000fe40007810000 */
[----:B------:R-:W-:Y:S02]  /*b120*/  ISETP.GT.AND P1, PT, R5, 0x39, !P1 ;  /* 0x000000390500780c */ /* 0x000fe40004f24270 */
[----:B------:R-:W-:Y:S02]  /*b130*/  FMNMX.FTZ R25, R104, R25, !PT ;  /* 0x0000001968197209 */ /* 0x000fe40007810000 */
[----:B------:R-:W-:Y:S02]  /*b140*/  ISETP.LT.OR P1, PT, R3, 0x3a, P1 ;  /* 0x0000003a0300780c */ /* 0x000fe40000f21670 */
[----:B------:R-:W-:-:S02]  /*b150*/  ISETP.GT.AND P3, PT, R5, 0x58, !P3 ;  /* 0x000000580500780c */ /* 0x000fc40005f64270 */
[----:B------:R-:W-:Y:S02]  /*b160*/  FSEL R90, R55, -INF , !P1 ;  /* 0xff800000375a7808 */ /* 0x000fe40004800000 */
[----:B------:R-:W-:Y:S02]  /*b170*/  ISETP.NE.AND P1, PT, R53, RZ, PT ;  /* 0x000000ff3500720c */ /* 0x000fe40003f25270 */
[----:B------:R-:W-:Y:S02]  /*b180*/  ISETP.LT.OR P2, PT, R3, 0x52, P2 ;  /* 0x000000520300780c */ /* 0x000fe40001741670 */
[----:B------:R-:W-:Y:S02]  /*b190*/  ISETP.GT.AND P1, PT, R5, 0x40, !P1 ;  /* 0x000000400500780c */ /* 0x000fe40004f24270 */
[C---:B------:R-:W-:Y:S02]  /*b1a0*/  ISETP.LT.OR P3, PT, R3.reuse, 0x59, P3 ;  /* 0x000000590300780c */ /* 0x040fe40001f61670 */
[----:B------:R-:W-:-:S02]  /*b1b0*/  ISETP.LT.OR P1, PT, R3, 0x41, P1 ;  /* 0x000000410300780c */ /* 0x000fc40000f21670 */
[----:B0-----:R-:W-:Y:S02]  /*b1c0*/  FMNMX.FTZ R0, R27, R0, !PT ;  /* 0x000000001b007209 */ /* 0x001fe40007810000 */
[----:B------:R-:W-:Y:S02]  /*b1d0*/  FSEL R94, R58, -INF , !P1 ;  /* 0xff8000003a5e7808 */ /* 0x000fe40004800000 */
[----:B------:R-:W-:Y:S01]  /*b1e0*/  ISETP.NE.AND P1, PT, R95, RZ, PT ;  /* 0x000000ff5f00720c */ /* 0x000fe20003f25270 */
[----:B------:R-:W-:Y:S01]  /*b1f0*/  FMUL.FTZ R29, R0, R9 ;  /* 0x00000009001d7220 */ /* 0x000fe20000410000 */
        /* <DEDUP_REMOVED lines=16> */
[----:B------:R-:W-:Y:S02]  /*b300*/  FSETP.NEU.FTZ.AND P1, PT, R0, -INF , PT ;  /* 0xff8000000000780b */ /* 0x000fe40003f3d000 */
[----:B------:R-:W-:Y:S02]  /*b310*/  ISETP.NE.AND P4, PT, R61, RZ, PT ;  /* 0x000000ff3d00720c */ /* 0x000fe40003f85270 */
[----:B------:R-:W-:Y:S02]  /*b320*/  FMNMX.FTZ R31, R96, R31, !PT ;  /* 0x0000001f601f7209 */ /* 0x000fe40007810000 */
[----:B------:R-:W-:Y:S02]  /*b330*/  FSEL R29, R29, RZ, P1 ;  /* 0x000000ff1d1d7208 */ /* 0x000fe40000800000 */
[----:B------:R-:W-:-:S02]  /*b340*/  ISETP.GT.AND P1, PT, R5, 0x50, !P4 ;  /* 0x000000500500780c */ /* 0x000fc40006724270 */
[----:B------:R-:W-:Y:S01]  /*b350*/  ISETP.NE.AND P4, PT, R33, RZ, PT ;  /* 0x000000ff2100720c */ /* 0x000fe20003f85270 */
[--C-:B------:R-:W-:Y:S01]  /*b360*/  FFMA.FTZ R78, R78, R9, -R29.reuse ;  /* 0x000000094e4e7223 */ /* 0x100fe2000001081d */
[----:B------:R-:W-:Y:S01]  /*b370*/  FMNMX.FTZ R33, R92, R31, !PT ;  /* 0x0000001f5c217209 */ /* 0x000fe20007810000 */
[-CC-:B------:R-:W-:Y:S01]  /*b380*/  FFMA.FTZ R37, R76, R9.reuse, -R29.reuse ;  /* 0x000000094c257223 */ /* 0x180fe2000001081d */
[----:B------:R-:W-:Y:S01]  /*b390*/  ISETP.LT.OR P1, PT, R3, 0x51, P1 ;  /* 0x000000510300780c */ /* 0x000fe20000f21670 */
[--C-:B-----5:R-:W-:Y:S01]  /*b3a0*/  FFMA.FTZ R152, R114, R9, -R29.reuse ;  /* 0x0000000972987223 */ /* 0x120fe2000001081d */
[----:B------:R-:W-:Y:S01]  /*b3b0*/  FMNMX.FTZ R33, R50, R33, !PT ;  /* 0x0000002132217209 */ /* 0x000fe20007810000 */
[-CC-:B------:R-:W-:Y:S01]  /*b3c0*/  FFMA.FTZ R112, R112, R9.reuse, -R29.reuse ;  /* 0x0000000970707223 */ /* 0x180fe2000001081d */
[----:B------:R-:W-:Y:S01]  /*b3d0*/  FSEL R66, R66, -INF , !P1 ;  /* 0xff80000042427808 */ /* 0x000fe20004800000 */
[--C-:B------:R-:W-:Y:S01]  /*b3e0*/  FFMA.FTZ R154, R110, R9, -R29.reuse ;  /* 0x000000096e9a7223 */ /* 0x100fe2000001081d */
[----:B------:R-:W-:Y:S01]  /*b3f0*/  FMNMX.FTZ R33, R54, R33, !PT ;  /* 0x0000002136217209 */ /* 0x000fe20007810000 */
[----:B------:R-:W-:Y:S01]  /*b400*/  MUFU.EX2 R152, R152 ;  /* 0x0000009800987308 */ /* 0x000fe20000000800 */
[----:B------:R-:W-:Y:S01]  /*b410*/  ISETP.GT.AND P1, PT, R5, 0x59, !P4 ;  /* 0x000000590500780c */ /* 0x000fe20006724270 */
[--C-:B------:R-:W-:Y:S01]  /*b420*/  FFMA.FTZ R5, R8, R9, -R29.reuse ;  /* 0x0000000908057223 */ /* 0x100fe2000001081d */
[----:B------:R-:W-:Y:S01]  /*b430*/  FMNMX.FTZ R33, R90, R33, !PT ;  /* 0x000000215a217209 */ /* 0x000fe20007810000 */
[-CC-:B------:R-:W-:Y:S01]  /*b440*/  FFMA.FTZ R88, R88, R9.reuse, -R29.reuse ;  /* 0x0000000958587223 */ /* 0x180fe2000001081d */
[----:B------:R-:W-:Y:S01]  /*b450*/  ISETP.LT.OR P1, PT, R3, 0x5a, P1 ;  /* 0x0000005a0300780c */ /* 0x000fe20000f21670 */
[--C-:B------:R-:W-:Y:S01]  /*b460*/  FFMA.FTZ R156, R84, R9, -R29.reuse ;  /* 0x00000009549c7223 */ /* 0x100fe2000001081d */
[----:B------:R-:W-:Y:S01]  /*b470*/  FMNMX.FTZ R35, R94, R33, !PT ;  /* 0x000000215e237209 */ /* 0x000fe20007810000 */
[----:B------:R0:W-:Y:S01]  /*b480*/  MUFU.EX2 R3, R37 ;  /* 0x0000002500037308 */ /* 0x0001e20000000800 */
[----:B------:R-:W-:Y:S01]  /*b490*/  FSEL R70, R70, -INF , !P3 ;  /* 0xff80000046467808 */ /* 0x000fe20005800000 */
[--C-:B------:R-:W-:Y:S01]  /*b4a0*/  FFMA.FTZ R80, R80, R9, -R29.reuse ;  /* 0x0000000950507223 */ /* 0x100fe2000001081d */
[----:B------:R-:W-:Y:S01]  /*b4b0*/  FMNMX.FTZ R35, R58, R35, !PT ;  /* 0x000000233a237209 */ /* 0x000fe20007810000 */
[-CC-:B------:R-:W-:Y:S01]  /*b4c0*/  FFMA.FTZ R158, R82, R9.reuse, -R29.reuse ;  /* 0x00000009529e7223 */ /* 0x180fe2000001081d */
[----:B------:R-:W-:Y:S01]  /*b4d0*/  FSEL R76, R71, -INF , !P1 ;  /* 0xff800000474c7808 */ /* 0x000fe20004800000 */
[--C-:B------:R-:W-:Y:S01]  /*b4e0*/  FFMA.FTZ R160, R86, R9, -R29.reuse ;  /* 0x0000000956a07223 */ /* 0x100fe2000001081d */
[----:B------:R-:W-:Y:S01]  /*b4f0*/  FMNMX.FTZ R35, R62, R35, !PT ;  /* 0x000000233e237209 */ /* 0x000fe20007810000 */
[----:B------:R1:W-:Y:S01]  /*b500*/  MUFU.EX2 R33, R78 ;  /* 0x0000004e00217308 */ /* 0x0003e20000000800 */
[-CC-:B0-----:R-:W-:Y:S01]  /*b510*/  FFMA.FTZ R37, R40, R9.reuse, -R29.reuse ;  /* 0x0000000928257223 */ /* 0x181fe2000001081d */
[--C-:B------:R-:W-:Y:S01]  /*b520*/  FFMA.FTZ R162, R44, R9, -R29.reuse ;  /* 0x000000092ca27223 */ /* 0x100fe2000001081d */
[----:B------:R-:W-:Y:S01]  /*b530*/  FMNMX.FTZ R35, R108, R35, !PT ;  /* 0x000000236c237209 */ /* 0x000fe20007810000 */
[-CC-:B------:R-:W-:Y:S01]  /*b540*/  FFMA.FTZ R164, R48, R9.reuse, -R29.reuse ;  /* 0x0000000930a47223 */ /* 0x180fe2000001081d */
[-CC-:B------:R-:W-:Y:S01]  /*b550*/  FFMA.FTZ R166, R52, R9.reuse, -R29.reuse ;  /* 0x0000000934a67223 */ /* 0x180fe2000001081d */
[--C-:B------:R-:W-:Y:S01]  /*b560*/  FFMA.FTZ R168, R56, R9, -R29.reuse ;  /* 0x0000000938a87223 */ /* 0x100fe2000001081d */
[----:B------:R-:W-:Y:S01]  /*b570*/  FMNMX.FTZ R35, R66, R35, !PT ;  /* 0x0000002342237209 */ /* 0x000fe20007810000 */
[----:B------:R-:W0:Y:S01]  /*b580*/  MUFU.EX2 R25, R112 ;  /* 0x0000007000197308 */ /* 0x000e220000000800 */
[----:B-1----:R-:W-:Y:S01]  /*b590*/  FSEL R78, R67, -INF , !P2 ;  /* 0xff800000434e7808 */ /* 0x002fe20005000000 */
[-CC-:B------:R-:W-:Y:S01]  /*b5a0*/  FFMA.FTZ R170, R60, R9.reuse, -R29.reuse ;  /* 0x000000093caa7223 */ /* 0x180fe2000001081d */
[-CC-:B------:R-:W-:Y:S01]  /*b5b0*/  FFMA.FTZ R41, R32, R9.reuse, -R29.reuse ;  /* 0x0000000920297223 */ /* 0x180fe2000001081d */
[--C-:B------:R-:W-:Y:S01]  /*b5c0*/  FFMA.FTZ R172, R64, R9, -R29.reuse ;  /* 0x0000000940ac7223 */ /* 0x100fe2000001081d */
[----:B------:R-:W-:Y:S01]  /*b5d0*/  FMNMX.FTZ R35, R78, R35, !PT ;  /* 0x000000234e237209 */ /* 0x000fe20007810000 */
[-CC-:B------:R-:W-:Y:S01]  /*b5e0*/  FFMA.FTZ R43, R28, R9.reuse, -R29.reuse ;  /* 0x000000091c2b7223 */ /* 0x180fe2000001081d */
[----:B------:R-:W-:Y:S01]  /*b5f0*/  FFMA.FTZ R174, R68, R9, -R29 ;  /* 0x0000000944ae7223 */ /* 0x000fe2000001081d */
[----:B------:R-:W1:Y:S01]  /*b600*/  MUFU.EX2 R154, R154 ;  /* 0x0000009a009a7308 */ /* 0x000e620000000800 */
[----:B------:R-:W-:-:S02]  /*b610*/  FMNMX.FTZ R35, R70, R35, !PT ;  /* 0x0000002346237209 */ /* 0x000fc40007810000 */
[----:B------:R-:W-:Y:S02]  /*b620*/  ISETP.NE.AND P4, PT, R65, 0x3, PT ;  /* 0x000000034100780c */ /* 0x000fe40003f85270 */
[----:B------:R-:W-:Y:S01]  /*b630*/  FMNMX.FTZ R39, R76, R35, !PT ;  /* 0x000000234c277209 */ /* 0x000fe20007810000 */
[----:B------:R-:W-:Y:S02]  /*b640*/  FFMA.FTZ R35, R74, R9, -R29 ;  /* 0x000000094a237223 */ /* 0x000fe4000001081d */
[----:B------:R-:W4:Y:S01]  /*b650*/  MUFU.EX2 R27, R88 ;  /* 0x00000058001b7308 */ /* 0x000f220000000800 */
[----:B0-----:R-:W-:Y:S01]  /*b660*/  FADD.FTZ R47, R152, R25 ;  /* 0x00000019982f7221 */ /* 0x001fe20000010000 */
[----:B------:R-:W0:Y:S01]  /*b670*/  SHFL.BFLY PT, R8, R39, 0x2, 0x1f ;  /* 0x0c401f0027087f89 */ /* 0x000e2200000e0000 */
[----:B------:R-:W-:-:S05]  /*b680*/  F2FP.F16.F32.PACK_AB R152, R25, R152 ;  /* 0x000000981998723e */ /* 0x000fca00000000ff */
[----:B------:R-:W2:Y:S08]  /*b690*/  MUFU.EX2 R156, R156 ;  /* 0x0000009c009c7308 */ /* 0x000eb00000000800 */
[----:B------:R-:W3:Y:S08]  /*b6a0*/  MUFU.EX2 R31, R80 ;  /* 0x00000050001f7308 */ /* 0x000ef00000000800 */
[----:B------:R-:W3:Y:S01]  /*b6b0*/  MUFU.EX2 R158, R158 ;  /* 0x0000009e009e7308 */ /* 0x000ee20000000800 */
[----:B0-----:R-:W-:Y:S01]  /*b6c0*/  FMNMX.FTZ R40, R39, R8, !PT ;  /* 0x0000000827287209 */ /* 0x001fe20007810000 */
[-CC-:B------:R-:W-:Y:S01]  /*b6d0*/  FFMA.FTZ R39, R36, R9.reuse, -R29.reuse ;  /* 0x0000000924277223 */ /* 0x180fe2000001081d */
[----:B------:R-:W-:-:S03]  /*b6e0*/  FFMA.FTZ R29, R24, R9, -R29 ;  /* 0x00000009181d7223 */ /* 0x000fc6000001081d */
[----:B------:R-:W0:Y:S02]  /*b6f0*/  SHFL.BFLY PT, R45, R40, 0x1, 0x1f ;  /* 0x0c201f00282d7f89 */ /* 0x000e2400000e0000 */
[----:B------:R-:W-:Y:S08]  /*b700*/  MUFU.EX2 R160, R160 ;  /* 0x000000a000a07308 */ /* 0x000ff00000000800 */
[----:B------:R-:W-:Y:S08]  /*b710*/  MUFU.EX2 R162, R162 ;  /* 0x000000a200a27308 */ /* 0x000ff00000000800 */
[----:B------:R-:W-:Y:S01]  /*b720*/  MUFU.EX2 R5, R5 ;  /* 0x0000000500057308 */ /* 0x000fe20000000800 */
[----:B0-----:R-:W-:-:S07]  /*b730*/  FMNMX.FTZ R8, R40, R45, !PT ;  /* 0x0000002d28087209 */ /* 0x001fce0007810000 */
[----:B------:R-:W-:Y:S01]  /*b740*/  MUFU.EX2 R164, R164 ;  /* 0x000000a400a47308 */ /* 0x000fe20000000800 */
[C---:B------:R-:W-:Y:S01]  /*b750*/  FSETP.NEU.FTZ.AND P1, PT, R8.reuse, -INF , PT ;  /* 0xff8000000800780b */ /* 0x040fe20003f3d000 */
[----:B------:R-:W-:-:S06]  /*b760*/  FMUL.FTZ R45, R8, R9 ;  /* 0x00000009082d7220 */ /* 0x000fcc0000410000 */
[----:B------:R-:W-:Y:S01]  /*b770*/  MUFU.EX2 R35, R35 ;  /* 0x0000002300237308 */ /* 0x000fe20000000800 */
[----:B------:R-:W-:-:S05]  /*b780*/  FSEL R45, R45, RZ, P1 ;  /* 0x000000ff2d2d7208 */ /* 0x000fca0000800000 */
[-CC-:B------:R-:W-:Y:S01]  /*b790*/  FFMA.FTZ R153, R26, R9.reuse, -R45.reuse ;  /* 0x000000091a997223 */ /* 0x180fe2000001082d */
[-CC-:B------:R-:W-:Y:S01]  /*b7a0*/  FFMA.FTZ R24, R106, R9.reuse, -R45.reuse ;  /* 0x000000096a187223 */ /* 0x180fe2000001082d */
[-CC-:B------:R-:W-:Y:S01]  /*b7b0*/  FFMA.FTZ R155, R30, R9.reuse, -R45.reuse ;  /* 0x000000091e9b7223 */ /* 0x180fe2000001082d */
[-CC-:B------:R-:W-:Y:S01]  /*b7c0*/  FFMA.FTZ R26, R104, R9.reuse, -R45.reuse ;  /* 0x00000009681a7223 */ /* 0x180fe2000001082d */
[-CC-:B------:R-:W-:Y:S01]  /*b7d0*/  FFMA.FTZ R157, R34, R9.reuse, -R45.reuse ;  /* 0x00000009229d7223 */ /* 0x180fe2000001082d */
[-C--:B------:R-:W-:Y:S01]  /*b7e0*/  FFMA.FTZ R159, R38, R9.reuse, -R45 ;  /* 0x00000009269f7223 */ /* 0x080fe2000001082d */
[----:B------:R-:W-:Y:S01]  /*b7f0*/  MUFU.EX2 R153, R153 ;  /* 0x0000009900997308 */ /* 0x000fe20000000800 */
[----:B-1----:R-:W-:Y:S01]  /*b800*/  FADD.FTZ R38, R154, R47 ;  /* 0x0000002f9a267221 */ /* 0x002fe20000010000 */
[-CC-:B------:R-:W-:Y:S01]  /*b810*/  FFMA.FTZ R28, R102, R9.reuse, -R45.reuse ;  /* 0x00000009661c7223 */ /* 0x180fe2000001082d */
[-CC-:B------:R-:W-:Y:S01]  /*b820*/  FFMA.FTZ R30, R100, R9.reuse, -R45.reuse ;  /* 0x00000009641e7223 */ /* 0x180fe2000001082d */
[-CC-:B------:R-:W-:Y:S01]  /*b830*/  FFMA.FTZ R161, R42, R9.reuse, -R45.reuse ;  /* 0x000000092aa17223 */ /* 0x180fe2000001082d */
[----:B----4-:R-:W-:Y:S01]  /*b840*/  FADD.FTZ R47, R27, R38 ;  /* 0x000000261b2f7221 */ /* 0x010fe20000010000 */
[-CC-:B------:R-:W-:Y:S01]  /*b850*/  FFMA.FTZ R32, R98, R9.reuse, -R45.reuse ;  /* 0x0000000962207223 */ /* 0x180fe2000001082d */
[-C--:B------:R-:W-:Y:S01]  /*b860*/  FFMA.FTZ R163, R46, R9.reuse, -R45 ;  /* 0x000000092ea37223 */ /* 0x080fe2000001082d */
[----:B------:R-:W0:Y:S01]  /*b870*/  MUFU.EX2 R24, R24 ;  /* 0x0000001800187308 */ /* 0x000e220000000800 */
[----:B--2---:R-:W-:Y:S01]  /*b880*/  FADD.FTZ R38, R156, R47 ;  /* 0x0000002f9c267221 */ /* 0x004fe20000010000 */
[-CC-:B------:R-:W-:Y:S01]  /*b890*/  FFMA.FTZ R34, R96, R9.reuse, -R45.reuse ;  /* 0x0000000960227223 */ /* 0x180fe2000001082d */
[-CC-:B------:R-:W-:Y:S01]  /*b8a0*/  FFMA.FTZ R165, R92, R9.reuse, -R45.reuse ;  /* 0x000000095ca57223 */ /* 0x180fe2000001082d */
[-CC-:B------:R-:W-:Y:S01]  /*b8b0*/  FFMA.FTZ R36, R50, R9.reuse, -R45.reuse ;  /* 0x0000000932247223 */ /* 0x180fe2000001082d */
[----:B---3--:R-:W-:Y:S01]  /*b8c0*/  FADD.FTZ R49, R31, R38 ;  /* 0x000000261f317221 */ /* 0x008fe20000010000 */
[-CC-:B------:R-:W-:Y:S01]  /*b8d0*/  FFMA.FTZ R167, R54, R9.reuse, -R45.reuse ;  /* 0x0000000936a77223 */ /* 0x180fe2000001082d */
[-C--:B------:R-:W-:Y:S01]  /*b8e0*/  FFMA.FTZ R38, R90, R9.reuse, -R45 ;  /* 0x000000095a267223 */ /* 0x080fe2000001082d */
[----:B------:R-:W1:Y:S01]  /*b8f0*/  MUFU.EX2 R155, R155 ;  /* 0x0000009b009b7308 */ /* 0x000e620000000800 */
[----:B------:R-:W-:Y:S01]  /*b900*/  FADD.FTZ R42, R158, R49 ;  /* 0x000000319e2a7221 */ /* 0x000fe20000010000 */
[-CC-:B------:R-:W-:Y:S01]  /*b910*/  FFMA.FTZ R169, R94, R9.reuse, -R45.reuse ;  /* 0x000000095ea97223 */ /* 0x180fe2000001082d */
[-CC-:B------:R-:W-:Y:S01]  /*b920*/  FFMA.FTZ R58, R58, R9.reuse, -R45.reuse ;  /* 0x000000093a3a7223 */ /* 0x180fe2000001082d */
[-CC-:B------:R-:W-:Y:S01]  /*b930*/  FFMA.FTZ R62, R62, R9.reuse, -R45.reuse ;  /* 0x000000093e3e7223 */ /* 0x180fe2000001082d */
[----:B------:R-:W-:Y:S01]  /*b940*/  FADD.FTZ R49, R33, R42 ;  /* 0x0000002a21317221 */ /* 0x000fe20000010000 */
[----:B------:R-:W-:Y:S01]  /*b950*/  F2FP.F16.F32.PACK_AB R154, R27, R154 ;  /* 0x0000009a1b9a723e */ /* 0x000fe200000000ff */
[-C--:B------:R-:W-:Y:S01]  /*b960*/  FFMA.FTZ R108, R108, R9.reuse, -R45 ;  /* 0x000000096c6c7223 */ /* 0x080fe2000001082d */
[----:B------:R-:W2:Y:S01]  /*b970*/  MUFU.EX2 R26, R26 ;  /* 0x0000001a001a7308 */ /* 0x000ea20000000800 */
[----:B0-----:R-:W-:Y:S01]  /*b980*/  FADD.FTZ R40, R153, R24 ;  /* 0x0000001899287221 */ /* 0x001fe20000010000 */
[----:B------:R-:W-:Y:S01]  /*b990*/  FADD.FTZ R42, R160, R49 ;  /* 0x00000031a02a7221 */ /* 0x000fe20000010000 */
[-CC-:B------:R-:W-:Y:S01]  /*b9a0*/  FFMA.FTZ R66, R66, R9.reuse, -R45.reuse ;  /* 0x0000000942427223 */ /* 0x180fe2000001082d */
[-CC-:B------:R-:W-:Y:S01]  /*b9b0*/  FFMA.FTZ R78, R78, R9.reuse, -R45.reuse ;  /* 0x000000094e4e7223 */ /* 0x180fe2000001082d */
[C---:B------:R-:W-:Y:S01]  /*b9c0*/  F2FP.F16.F32.PACK_AB R160, R3.reuse, R160 ;  /* 0x000000a003a0723e */ /* 0x040fe200000000ff */
[----:B------:R-:W-:Y:S01]  /*b9d0*/  FADD.FTZ R49, R3, R42 ;  /* 0x0000002a03317221 */ /* 0x000fe20000010000 */
[-C--:B------:R-:W-:Y:S01]  /*b9e0*/  FFMA.FTZ R70, R70, R9.reuse, -R45 ;  /* 0x0000000946467223 */ /* 0x080fe2000001082d */
[----:B------:R-:W0:Y:S01]  /*b9f0*/  MUFU.EX2 R157, R157 ;  /* 0x0000009d009d7308 */ /* 0x000e220000000800 */
[----:B-1----:R-:W-:Y:S01]  /*ba00*/  FADD.FTZ R47, R155, R40 ;  /* 0x000000289b2f7221 */ /* 0x002fe20000010000 */
[----:B------:R-:W-:Y:S01]  /*ba10*/  FADD.FTZ R42, R162, R49 ;  /* 0x00000031a22a7221 */ /* 0x000fe20000010000 */
[----:B------:R-:W-:Y:S01]  /*ba20*/  FFMA.FTZ R45, R76, R9, -R45 ;  /* 0x000000094c2d7223 */ /* 0x000fe2000001082d */
[----:B------:R-:W-:-:S02]  /*ba30*/  F2FP.F16.F32.PACK_AB R162, R5, R162 ;  /* 0x000000a205a2723e */ /* 0x000fc400000000ff */
[----:B------:R-:W-:Y:S01]  /*ba40*/  FADD.FTZ R49, R5, R42 ;  /* 0x0000002a05317221 */ /* 0x000fe20000010000 */
[----:B------:R-:W-:Y:S01]  /*ba50*/  F2FP.F16.F32.PACK_AB R153, R24, R153 ;  /* 0x000000991899723e */ /* 0x000fe200000000ff */
[----:B------:R-:W1:Y:S01]  /*ba60*/  MUFU.EX2 R28, R28 ;  /* 0x0000001c001c7308 */ /* 0x000e620000000800 */
[----:B--2---:R-:W-:Y:S01]  /*ba70*/  FADD.FTZ R40, R26, R47 ;  /* 0x0000002f1a287221 */ /* 0x004fe20000010000 */
[----:B------:R-:W-:Y:S01]  /*ba80*/  FADD.FTZ R42, R164, R49 ;  /* 0x00000031a42a7221 */ /* 0x000fe20000010000 */
[----:B------:R-:W-:Y:S02]  /*ba90*/  F2FP.F16.F32.PACK_AB R156, R31, R156 ;  /* 0x0000009c1f9c723e */ /* 0x000fe400000000ff */
[----:B------:R-:W-:Y:S01]  /*baa0*/  F2FP.F16.F32.PACK_AB R158, R33, R158 ;  /* 0x0000009e219e723e */ /* 0x000fe200000000ff */
[C---:B------:R-:W-:Y:S01]  /*bab0*/  FADD.FTZ R49, R35.reuse, R42 ;  /* 0x0000002a23317221 */ /* 0x040fe20000010000 */
[----:B------:R-:W-:Y:S01]  /*bac0*/  F2FP.F16.F32.PACK_AB R164, R35, R164 ;  /* 0x000000a423a4723e */ /* 0x000fe200000000ff */
        /* <DEDUP_REMOVED lines=69> */
[----:B0-----:R-:W-:Y:S01]  /*bf20*/  FADD.FTZ R24, R70, R3 ;  /* 0x0000000346187221 */ /* 0x001fe20000010000 */
[C---:B-1----:R-:W-:Y:S01]  /*bf30*/  FADD.FTZ R5, R29.reuse, R42 ;  /* 0x0000002a1d057221 */ /* 0x042fe20000010000 */
[----:B------:R-:W-:Y:S02]  /*bf40*/  F2FP.F16.F32.PACK_AB R174, R29, R174 ;  /* 0x000000ae1dae723e */ /* 0x000fe400000000ff */
[C---:B--2---:R-:W-:Y:S01]  /*bf50*/  FADD.FTZ R3, R45.reuse, R24 ;  /* 0x000000182d037221 */ /* 0x044fe20000010000 */
[----:B------:R-:W-:Y:S01]  /*bf60*/  F2FP.F16.F32.PACK_AB R175, R45, R70 ;  /* 0x000000462daf723e */ /* 0x000fe200000000ff */
[----:B------:R-:W-:Y:S06]  /*bf70*/  @!P4 BRA `(.L_x_2777) ;  /* 0x000000000004c947 */ /* 0x000fec0003800000 */
[----:B------:R-:W-:Y:S01]  /*bf80*/  BPT.TRAP 0x1 ;  /* 0x000000040000795c */ /* 0x000fe20000300000 */
.L_x_2777:
[----:B------:R0:W1:Y:S01]  /*bf90*/  SYNCS.PHASECHK.TRANS64.TRYWAIT P1, [R4+URZ+0x22850], R73 ;  /* 0x02285049040075a7 */ /* 0x000062000802017f */
[----:B------:R-:W-:Y:S05]  /*bfa0*/  @!P4 BRA `(.L_x_2778) ;  /* 0x000000000004c947 */ /* 0x000fea0003800000 */
[----:B------:R-:W-:Y:S01]  /*bfb0*/  BPT.TRAP 0x1 ;  /* 0x000000040000795c */ /* 0x000fe20000300000 */
.L_x_2778:
[----:B------:R-:W-:Y:S04]  /*bfc0*/  BSSY B0, `(.L_x_2779) ;  /* 0x0000004000007945 */ /* 0x000fe80003800000 */
[----:B-1----:R-:W-:Y:S05]  /*bfd0*/  @P1 BRA `(.L_x_2780) ;  /* 0x0000000000081947 */ /* 0x002fea0003800000 */
[----:B------:R-:W1:Y:S02]  /*bfe0*/  SYNCS.PHASECHK.TRANS64.TRYWAIT P1, [R4+URZ+0x22850], R73 ;  /* 0x02285049040075a7 */ /* 0x000e64000802017f */
[----:B-1----:R-:W-:Y:S05]  /*bff0*/  @!P1 BRA `(.L_x_2781) ;  /* 0x0000018000309947 */ /* 0x002fea0003800000 */
.L_x_2780:
[----:B------:R-:W-:Y:S05]  /*c000*/  BSYNC B0 ;  /* 0x0000000000007941 */ /* 0x000fea0003800000 */
.L_x_2779:
[----:B------:R-:W-:Y:S05]  /*c010*/  WARPSYNC.ALL ;  /* 0x0000000000007948 */ /* 0x000fea0003800000 */
[----:B------:R-:W2:Y:S01]  /*c020*/  LDC R24, c[0x0][0x448] ;  /* 0x00011200ff187b82 */ /* 0x000ea20000000800 */
[----:B------:R-:W-:Y:S01]  /*c030*/  R2UR UR4, R19 ;  /* 0x00000000130472ca */ /* 0x000fe200000e0000 */
[----:B------:R-:W-:Y:S01]  /*c040*/  IMAD.MOV.U32 R27, RZ, RZ, 0xc00 ;  /* 0x00000c00ff1b7424 */ /* 0x000fe200078e00ff */
[----:B------:R-:W-:Y:S01]  /*c050*/  UISETP.NE.AND UP0, UPT, UR55, URZ, UPT ;  /* 0x0000003f3700728c */ /* 0x000fe2000bf05270 */
[----:B------:R-:W-:Y:S02]  /*c060*/  IMAD.MOV.U32 R177, RZ, RZ, R213 ;  /* 0x000000ffffb17224 */ /* 0x000fe400078e00d5 */
[----:B------:R-:W-:-:S02]  /*c070*/  IMAD.MOV.U32 R29, RZ, RZ, 0x40000040 ;  /* 0x40000040ff1d7424 */ /* 0x000fc400078e00ff */
[----:B------:R-:W-:Y:S02]  /*c080*/  IMAD.MOV.U32 R31, RZ, RZ, 0x40000040 ;  /* 0x40000040ff1f7424 */ /* 0x000fe400078e00ff */
[----:B01----:R-:W-:Y:S01]  /*c090*/  @!P0 VIADD R4, R4, 0x22860 ;  /* 0x0002286004048836 */ /* 0x003fe20000000000 */
[C---:B------:R-:W-:Y:S02]  /*c0a0*/  R2UR UR11, R29.reuse ;  /* 0x000000001d0b72ca */ /* 0x040fe400000e0000 */
[----:B------:R-:W-:Y:S01]  /*c0b0*/  R2UR UR19, R29 ;  /* 0x000000001d1372ca */ /* 0x000fe200000e0000 */
[----:B------:R-:W-:Y:S01]  /*c0c0*/  UIADD3 UR4, UR4, 0x400, URZ ;  /* 0x0000040004047890 */ /* 0x000fe2000fffe03f */
[----:B------:R-:W-:Y:S02]  /*c0d0*/  R2UR UR23, R31 ;  /* 0x000000001f1772ca */ /* 0x000fe400000e0000 */
[----:B------:R-:W-:Y:S01]  /*c0e0*/  @!P0 PRMT R4, RZ, 0x654, R4 ;  /* 0x00000654ff048816 */ /* 0x000fe20000000004 */
[----:B------:R-:W-:-:S04]  /*c0f0*/  USHF.R.U32.HI UR4, URZ, 0x4, UR4 ;  /* 0x000000043f047899 */ /* 0x000fc80008011604 */
[----:B------:R-:W-:Y:S01]  /*c100*/  ULOP3.LUT UR4, UR4, 0x3fff, URZ, 0xc0, !UPT ;  /* 0x00003fff04047892 */ /* 0x000fe2000f8ec03f */
[----:B------:R0:W-:Y:S01]  /*c110*/  BAR.SYNC.DEFER_BLOCKING R72, 0x100 ;  /* 0x000400480000751d */ /* 0x0001e20000010000 */
[----:B--2---:R-:W-:Y:S02]  /*c120*/  ISETP.NE.AND P1, PT, R24, 0x1, PT ;  /* 0x000000011800780c */ /* 0x004fe40003f25270 */
[----:B------:R-:W-:-:S06]  /*c130*/  ULOP3.LUT UR53, UR4, 0x3000000, URZ, 0xfc, !UPT ;  /* 0x0300000004357892 */ /* 0x000fcc000f8efc3f */
[----:B------:R-:W-:Y:S02]  /*c140*/  IMAD R24, R2, R27, UR53 ;  /* 0x0000003502187e24 */ /* 0x000fe4000f8e021b */
[----:B------:R-:W-:Y:S02]  /*c150*/  IMAD.MOV.U32 R27, RZ, RZ, 0x40000040 ;  /* 0x40000040ff1b7424 */ /* 0x000fe400078e00ff */
[C---:B------:R-:W-:Y:S01]  /*c160*/  VIADD R28, R24.reuse, 0x80 ;  /* 0x00000080181c7836 */ /* 0x040fe20000000000 */
[----:B------:R-:W1:Y:S01]  /*c170*/  @P1 LDC R26, c[0x0][0x44c] ;  /* 0x00011300ff1a1b82 */ /* 0x000e620000000800 */
[C---:B------:R-:W-:Y:S01]  /*c180*/  R2UR UR6, R24.reuse ;  /* 0x00000000180672ca */ /* 0x040fe200000e0000 */
[----:B------:R-:W-:Y:S01]  /*c190*/  VIADD R30, R24, 0x200 ;  /* 0x00000200181e7836 */ /* 0x000fe20000000000 */
[----:B------:R-:W-:Y:S02]  /*c1a0*/  R2UR UR15, R27 ;  /* 0x000000001b0f72ca */ /* 0x000fe400000e0000 */
[----:B------:R-:W-:Y:S01]  /*c1b0*/  R2UR UR10, R28 ;  /* 0x000000001c0a72ca */ /* 0x000fe200000e0000 */
[----:B------:R-:W-:Y:S01]  /*c1c0*/  VIADD R28, R24, 0x180 ;  /* 0x00000180181c7836 */ /* 0x000fe20000000000 */
[----:B------:R-:W-:Y:S01]  /*c1d0*/  R2UR UR22, R30 ;  /* 0x000000001e1672ca */ /* 0x000fe200000e0000 */
[----:B------:R-:W2:Y:S03]  /*c1e0*/  @P1 LDC R25, c[0x0][0x450] ;  /* 0x00011400ff191b82 */ /* 0x000ea60000000800 */
[----:B------:R-:W-:Y:S01]  /*c1f0*/  R2UR UR18, R28 ;  /* 0x000000001c1272ca */ /* 0x000fe200000e0000 */
[----:B-1----:R-:W-:-:S05]  /*c200*/  @P1 IMAD.HI.U32 R26, R213, R26, RZ ;  /* 0x0000001ad51a1227 */ /* 0x002fca00078e00ff */
[----:B--2---:R-:W-:Y:S01]  /*c210*/  @P1 SHF.R.U32.HI R177, RZ, R25, R26 ;  /* 0x00000019ffb11219 */ /* 0x004fe2000001161a */
[----:B------:R-:W-:Y:S01]  /*c220*/  IMAD.MOV.U32 R25, RZ, RZ, 0x40000040 ;  /* 0x40000040ff197424 */ /* 0x000fe200078e00ff */
[----:B------:R-:W-:Y:S01]  /*c230*/  PLOP3.LUT P1, PT, PT, PT, UP0, 0x40, 0x0 ;  /* 0x000000000000781c */ /* 0x000fe20003f2e808 */
[C---:B------:R-:W-:Y:S02]  /*c240*/  VIADD R26, R24.reuse, 0x100 ;  /* 0x00000100181a7836 */ /* 0x040fe40000000000 */
[----:B------:R-:W-:Y:S01]  /*c250*/  VIADD R24, R24, 0x280 ;  /* 0x0000028018187836 */ /* 0x000fe20000000000 */
[----:B------:R-:W-:Y:S02]  /*c260*/  R2UR UR7, R25 ;  /* 0x00000000190772ca */ /* 0x000fe400000e0000 */
[----:B------:R-:W-:Y:S02]  /*c270*/  R2UR UR14, R26 ;  /* 0x000000001a0e72ca */ /* 0x000fe400000e0000 */
[----:B------:R-:W-:-:S02]  /*c280*/  R2UR UR26, R24 ;  /* 0x00000000181a72ca */ /* 0x000fc400000e0000 */
[----:B------:R-:W-:Y:S02]  /*c290*/  R2UR UR27, R25 ;  /* 0x00000000191b72ca */ /* 0x000fe400000e0000 */
[----:B0-----:R-:W-:-:S06]  /*c2a0*/  WARPGROUP.ARRIVE ;  /* 0x00000000000079c5 */ /* 0x001fcc0000000000 */
[----:B------:R-:W-:Y:S03]  /*c2b0*/  HGMMA.64x256x16.F32 R24, R152, gdesc[UR4].tnspB, RZ, !UPT, gsb0 ;  /* 0x43e0000498187df0 */ /* 0x000fe6000c0008ff */
[----:B------:R-:W-:Y:S02]  /*c2c0*/  WARPGROUP.DEPBAR.LE gsb0, 0x0 ;  /* 0x00008000000079c5 */ /* 0x000fe40000010000 */
[----:B------:R-:W-:Y:S01]  /*c2d0*/  WARPGROUP.ARRIVE ;  /* 0x00000000000079c5 */ /* 0x000fe20000000000 */
[----:B------:R-:W-:-:S15]  /*c2e0*/  IADD3 R152, R177, R208, -R207 ;  /* 0x000000d0b1987210 */ /* 0x000fde0007ffe8cf */
[----:B------:R-:W-:-:S07]  /*c2f0*/  NOP ;  /* 0x0000000000007918 */ /* 0x000fce0000000000 */
[----:B------:R-:W-:Y:S01]  /*c300*/  HGMMA.64x256x16.F32 R24, R156, gdesc[UR8].tnspB, R24, gsb0 ;  /* 0x43e000089c187df0 */ /* 0x000fe20008000818 */
[----:B------:R-:W-:Y:S02]  /*c310*/  VIADD R153, R152, UR8 ;  /* 0x0000000898997c36 */ /* 0x000fe40008000000 */
        /* <DEDUP_REMOVED lines=18> */
[----:B0-----:R-:W-:Y:S01]  /*c440*/  VIADD R4, R176, 0xfffffffe ;  /* 0xfffffffeb0047836 */ /* 0x001fe20000000000 */
[----:B------:R-:W-:Y:S06]  /*c450*/  @P1 BRA `(.L_x_2782) ;  /* 0x0000000000541947 */ /* 0x000fec0003800000 */
[C---:B------:R-:W-:Y:S01]  /*c460*/  ISETP.GT.AND P1, PT, R152.reuse, RZ, PT ;  /* 0x000000ff9800720c */ /* 0x040fe20003f24270 */
[----:B------:R-:W-:Y:S01]  /*c470*/  BSSY B0, `(.L_x_2783) ;  /* 0x0000010000007945 */ /* 0x000fe20003800000 */
[----:B------:R-:W-:-:S11]  /*c480*/  VIADD R154, R152, 0xffffffff ;  /* 0xffffffff989a7836 */ /* 0x000fd60000000000 */
[----:B------:R-:W-:Y:S05]  /*c490*/  @P1 BRA `(.L_x_2784) ;  /* 0x0000000000201947 */ /* 0x000fea0003800000 */
[----:B------:R-:W-:Y:S01]  /*c4a0*/  UISETP.NE.AND UP0, UPT, UR9, 0x1, UPT ;  /* 0x000000010900788c */ /* 0x000fe2000bf05270 */
[----:B------:R-:W-:-:S05]  /*c4b0*/  IMAD.MOV R152, RZ, RZ, -R152 ;  /* 0x000000ffff987224 */ /* 0x000fca00078e0a98 */
[----:B------:R-:W-:-:S05]  /*c4c0*/  PLOP3.LUT P1, PT, PT, PT, UP0, 0x80, 0x0 ;  /* 0x000000000000781c */ /* 0x000fca0003f2f008 */
[----:B------:R-:W-:-:S08]  /*c4d0*/  @UP0 ULDC.64 UR4, c[0x0][0x9e8] ;  /* 0x00027a0000040ab9 */ /* 0x000fd00000000a00 */
[----:B------:R-:W-:-:S05]  /*c4e0*/  @P1 IMAD.HI.U32 R154, R152, UR4, RZ ;  /* 0x00000004989a1c27 */ /* 0x000fca000f8e00ff */
[----:B------:R-:W-:-:S04]  /*c4f0*/  @P1 SHF.R.U32.HI R152, RZ, UR5, R154 ;  /* 0x00000005ff981c19 */ /* 0x000fc8000801169a */
[----:B------:R-:W-:Y:S01]  /*c500*/  LOP3.LUT R154, RZ, R152, RZ, 0x33, !PT ;  /* 0x00000098ff9a7212 */ /* 0x000fe200078e33ff */
[----:B------:R-:W-:Y:S06]  /*c510*/  BRA `(.L_x_2785) ;  /* 0x0000000000147947 */ /* 0x000fec0003800000 */
.L_x_2784:
[----:B------:R-:W-:-:S06]  /*c520*/  UISETP.NE.AND UP0, UPT, UR9, 0x1, UPT ;  /* 0x000000010900788c */ /* 0x000fcc000bf05270 */
[----:B------:R-:W-:-:S05]  /*c530*/  PLOP3.LUT P1, PT, PT, PT, UP0, 0x80, 0x0 ;  /* 0x000000000000781c */ /* 0x000fca0003f2f008 */
[----:B------:R-:W-:-:S08]  /*c540*/  @UP0 ULDC.64 UR4, c[0x0][0x9e8] ;  /* 0x00027a0000040ab9 */ /* 0x000fd00000000a00 */
[----:B------:R-:W-:-:S05]  /*c550*/  @P1 IMAD.HI.U32 R152, R154, UR4, RZ ;  /* 0x000000049a981c27 */ /* 0x000fca000f8e00ff */
[----:B------:R-:W-:-:S07]  /*c560*/  @P1 SHF.R.U32.HI R154, RZ, UR5, R152 ;  /* 0x00000005ff9a1c19 */ /* 0x000fce0008011698 */
.L_x_2785:
[----:B------:R-:W-:Y:S05]  /*c570*/  BSYNC B0 ;  /* 0x0000000000007941 */ /* 0x000fea0003800000 */
.L_x_2783:
[----:B------:R-:W-:-:S04]  /*c580*/  IMAD.U32 R152, RZ, RZ, UR9 ;  /* 0x00000009ff987e24 */ /* 0x000fc8000f8e00ff */
[----:B------:R-:W-:-:S05]  /*c590*/  IMAD R152, R154, R152, UR9 ;  /* 0x000000099a987e24 */ /* 0x000fca000f8e0298 */
[----:B------:R-:W-:-:S07]  /*c5a0*/  VIMNMX R153, R153, R152, PT ;  /* 0x0000009899997248 */ /* 0x000fce0003fe0100 */
.L_x_2782:
[----:B------:R-:W-:Y:S01]  /*c5b0*/  IMAD.HI R153, R153, 0x2aaaaaab, RZ ;  /* 0x2aaaaaab99997827 */ /* 0x000fe200078e02ff */
[----:B------:R-:W-:Y:S01]  /*c5c0*/  ULDC UR43, c[0x0][0x9e4] ;  /* 0x00027900002b7ab9 */ /* 0x000fe20000000800 */
[----:B------:R-:W-:Y:S01]  /*c5d0*/  ULDC UR40, c[0x0][0x9e4] ;  /* 0x0002790000287ab9 */ /* 0x000fe20000000800 */
[----:B------:R-:W-:Y:S01]  /*c5e0*/  ULDC UR44, c[0x0][0x9dc] ;  /* 0x00027700002c7ab9 */ /* 0x000fe20000000800 */
[----:B------:R-:W-:Y:S01]  /*c5f0*/  ULDC UR50, c[0x0][0x9dc] ;  /* 0x0002770000327ab9 */ /* 0x000fe20000000800 */
[----:B------:R-:W-:Y:S01]  /*c600*/  SHF.R.U32.HI R152, RZ, 0x1f, R153 ;  /* 0x0000001fff987819 */ /* 0x000fe20000011699 */
[----:B------:R-:W-:Y:S01]  /*c610*/  ULDC UR37, c[0x0][0x988] ;  /* 0x0002620000257ab9 */ /* 0x000fe20000000800 */
[----:B------:R-:W-:Y:S01]  /*c620*/  ULDC UR42, c[0x0][0x988] ;  /* 0x00026200002a7ab9 */ /* 0x000fe20000000800 */
[----:B------:R-:W-:Y:S01]  /*c630*/  ULDC UR41, c[0x0][0x988] ;  /* 0x0002620000297ab9 */ /* 0x000fe20000000800 */
[----:B------:R-:W-:Y:S01]  /*c640*/  LEA.HI.SX32 R152, R153, R152, 0x1c ;  /* 0x0000009899987211 */ /* 0x000fe200078fe2ff */
[----:B------:R-:W-:Y:S01]  /*c650*/  ULDC UR51, c[0x0][0x9e0] ;  /* 0x0002780000337ab9 */ /* 0x000fe20000000800 */
[----:B------:R-:W-:-:S02]  /*c660*/  ULDC UR45, c[0x0][0x9e0] ;  /* 0x00027800002d7ab9 */ /* 0x000fc40000000800 */
[----:B------:R-:W-:-:S04]  /*c670*/  VIMNMX R216, R219, R152, !PT ;  /* 0x00000098dbd87248 */ /* 0x000fc80007fe0100 */
[----:B------:R-:W-:-:S13]  /*c680*/  ISETP.GE.AND P1, PT, R4, R216, PT ;  /* 0x000000d80400720c */ /* 0x000fda0003f26270 */
[----:B------:R-:W-:Y:S05]  /*c690*/  @!P1 BRA `(.L_x_2786) ;  /* 0x0000003000789947 */ /* 0x000fea0003800000 */
.L_x_2804:
[----:B------:R-:W-:Y:S01]  /*c6a0*/  IMAD.U32 R10, RZ, RZ, UR54 ;  /* 0x00000036ff0a7e24 */ /* 0x000fe2000f8e00ff */
[----:B------:R-:W-:Y:S05]  /*c6b0*/  YIELD ;  /* 0x0000000000007946 */ /* 0x000fea0003800000 */
[----:B------:R-:W-:Y:S01]  /*c6c0*/  ISETP.NE.AND P2, PT, R10, 0x3, PT ;  /* 0x000000030a00780c */ /* 0x000fe20003f45270 */
[----:B------:R-:W-:-:S05]  /*c6d0*/  VIADD R2, R2, 0x1 ;  /* 0x0000000102027836 */ /* 0x000fca0000000000 */
[----:B------:R-:W-:-:S04]  /*c6e0*/  ISETP.NE.AND P1, PT, R2, 0x2, PT ;  /* 0x000000020200780c */ /* 0x000fc80003f25270 */
[----:B------:R-:W-:Y:S02]  /*c6f0*/  SEL R9, RZ, 0x1, P1 ;  /* 0x00000001ff097807 */ /* 0x000fe40000800000 */
[----:B------:R-:W-:Y:S02]  /*c700*/  SEL R2, R2, RZ, P1 ;  /* 0x000000ff02027207 */ /* 0x000fe40000800000 */
[----:B------:R-:W-:Y:S01]  /*c710*/  LOP3.LUT R206, R206, R9, RZ, 0x3c, !PT ;  /* 0x00000009cece7212 */ /* 0x000fe200078e3cff */
[----:B0-----:R-:W-:Y:S06]  /*c720*/  @!P2 BRA `(.L_x_2787) ;  /* 0x000000000004a947 */ /* 0x001fec0003800000 */
[----:B------:R-:W-:Y:S01]  /*c730*/  BPT.TRAP 0x1 ;  /* 0x000000040000795c */ /* 0x000fe20000300000 */
.L_x_2787:
[----:B------:R-:W-:Y:S01]  /*c740*/  IMAD R200, R2, 0x8, R19 ;  /* 0x0000000802c87824 */ /* 0x000fe200078e0213 */
[----:B------:R-:W-:-:S04]  /*c750*/  SHF.L.U32 R201, R206, 0x1f, RZ ;  /* 0x0000001fcec97819 */ /* 0x000fc800000006ff */
[----:B------:R0:W1:Y:S01]  /*c760*/  SYNCS.PHASECHK.TRANS64.TRYWAIT P1, [R200+URZ+0x22830], R201 ;  /* 0x022830c9c80075a7 */ /* 0x000062000802017f */
[----:B------:R-:W-:Y:S05]  /*c770*/  @!P2 BRA `(.L_x_2788) ;  /* 0x000000000004a947 */ /* 0x000fea0003800000 */
[----:B------:R-:W-:Y:S01]  /*c780*/  BPT.TRAP 0x1 ;  /* 0x000000040000795c */ /* 0x000fe20000300000 */
.L_x_2788:
[----:B------:R-:W-:Y:S02]  /*c790*/  IMAD R10, R2, 0x300, R214 ;  /* 0x00000300020a7824 */ /* 0x000fe400078e02d6 */
[----:B------:R-:W-:Y:S01]  /*c7a0*/  IMAD.MOV.U32 R11, RZ, RZ, 0x40000040 ;  /* 0x40000040ff0b7424 */ /* 0x000fe200078e00ff */
[----:B-1----:R-:W-:Y:S06]  /*c7b0*/  @P1 BRA `(.L_x_2789) ;  /* 0x0000000000081947 */ /* 0x002fec0003800000 */
[----:B------:R-:W1:Y:S02]  /*c7c0*/  SYNCS.PHASECHK.TRANS64.TRYWAIT P1, [R200+URZ+0x22830], R201 ;  /* 0x022830c9c80075a7 */ /* 0x000e64000802017f */
[----:B-1----:R-:W-:Y:S05]  /*c7d0*/  @!P1 BRA `(.L_x_2790) ;  /* 0x00000178004c9947 */ /* 0x002fea0003800000 */
.L_x_2789:
[----:B------:R-:W-:Y:S05]  /*c7e0*/  WARPSYNC.ALL ;  /* 0x0000000000007948 */ /* 0x000fea0003800000 */
[C---:B------:R-:W-:Y:S01]  /*c7f0*/  R2UR UR6, R10.reuse ;  /* 0x000000000a0672ca */ /* 0x040fe200000e0000 */
[----:B------:R-:W-:Y:S01]  /*c800*/  WARPGROUP.ARRIVE ;  /* 0x00000000000079c5 */ /* 0x000fe20000000000 */
[----:B------:R-:W-:Y:S01]  /*c810*/  R2UR UR7, R11 ;  /* 0x000000000b0772ca */ /* 0x000fe200000e0000 */
[----:B------:R-:W-:Y:S01]  /*c820*/  VIADD R202, R10, 0x2 ;  /* 0x000000020aca7836 */ /* 0x000fe20000000000 */
[----:B------:R-:W-:Y:S01]  /*c830*/  R2UR UR4, R6 ;  /* 0x00000000060472ca */ /* 0x000fe200000e0000 */
[----:B------:R-:W-:Y:S01]  /*c840*/  IMAD.MOV.U32 R203, RZ, RZ, 0x40000040 ;  /* 0x40000040ffcb7424 */ /* 0x000fe200078e00ff */
[----:B------:R-:W-:Y:S01]  /*c850*/  R2UR UR5, R7 ;  /* 0x00000000070572ca */ /* 0x000fe200000e0000 */
[----:B------:R-:W-:Y:S01]  /*c860*/  IMAD.MOV.U32 R11, RZ, RZ, 0x40000040 ;  /* 0x40000040ff0b7424 */ /* 0x000fe200078e00ff */
[----:B------:R-:W2:Y:S01]  /*c870*/  LDC R9, c[0x0][0x448] ;  /* 0x00011200ff097b82 */ /* 0x000ea20000000800 */
[----:B------:R-:W3:Y:S01]  /*c880*/  S2R R217, SR_TID.X ;  /* 0x0000000000d97919 */ /* 0x000ee20000002100 */
[----:B------:R-:W-:Y:S01]  /*c890*/  IMAD.IADD R228, R215, 0x1, R213 ;  /* 0x00000001d7e47824 */ /* 0x000fe200078e02d5 */
[----:B------:R-:W-:-:S08]  /*c8a0*/  UISETP.NE.AND UP0, UPT, UR55, URZ, UPT ;  /* 0x0000003f3700728c */ /* 0x000fd0000bf05270 */
[----:B------:R-:W-:Y:S01]  /*c8b0*/  HGMMA.64x96x16.F32 R152, gdesc[UR4], RZ, !UPT, gsb0 ;  /* 0x01600000049879f0 */ /* 0x000fe2000c0008ff */
[----:B------:R-:W-:Y:S01]  /*c8c0*/  R2UR UR6, R202 ;  /* 0x00000000ca0672ca */ /* 0x000fe200000e0000 */
[----:B------:R-:W-:Y:S01]  /*c8d0*/  VIADD R202, R10, 0x4 ;  /* 0x000000040aca7836 */ /* 0x000fe20000000000 */
[----:B------:R-:W-:Y:S01]  /*c8e0*/  R2UR UR7, R203 ;  /* 0x00000000cb0772ca */ /* 0x000fe200000e0000 */
[----:B------:R-:W-:Y:S01]  /*c8f0*/  IMAD.MOV.U32 R203, RZ, RZ, 0x40000040 ;  /* 0x40000040ffcb7424 */ /* 0x000fe200078e00ff */
[----:B------:R-:W-:Y:S01]  /*c900*/  R2UR UR4, R20 ;  /* 0x00000000140472ca */ /* 0x000fe200000e0000 */
[----:B------:R-:W-:Y:S01]  /*c910*/  VIADD R10, R10, 0x6 ;  /* 0x000000060a0a7836 */ /* 0x000fe20000000000 */
[----:B------:R-:W-:Y:S02]  /*c920*/  R2UR UR5, R21 ;  /* 0x00000000150572ca */ /* 0x000fe400000e0000 */
[----:B--2---:R-:W-:Y:S02]  /*c930*/  ISETP.NE.AND P1, PT, R9, 0x1, PT ;  /* 0x000000010900780c */ /* 0x004fe40003f25270 */
[----:B---3--:R-:W-:-:S11]  /*c940*/  SHF.R.U32.HI R217, RZ, 0x7, R217 ;  /* 0x00000007ffd97819 */ /* 0x008fd600000116d9 */
[----:B------:R-:W2:Y:S01]  /*c950*/  @P1 LDC R9, c[0x0][0x450] ;  /* 0x00011400ff091b82 */ /* 0x000ea20000000800 */
[----:B------:R-:W-:Y:S02]  /*c960*/  WARPGROUP.DEPBAR.LE gsb0, 0x0 ;  /* 0x00008000000079c5 */ /* 0x000fe40000010000 */
[----:B------:R-:W-:-:S06]  /*c970*/  WARPGROUP.ARRIVE ;  /* 0x00000000000079c5 */ /* 0x000fcc0000000000 */
        /* <DEDUP_REMOVED lines=9> */
[----:B------:R-:W-:Y:S01]  /*ca10*/  R2UR UR7, R11 ;  /* 0x000000000b0772ca */ /* 0x000fe200000e0000 */
[----:B------:R-:W3:Y:S01]  /*ca20*/  @P1 LDC R10, c[0x0][0x44c] ;  /* 0x00011300ff0a1b82 */ /* 0x000ee20000000800 */
[----:B------:R-:W-:Y:S01]  /*ca30*/  R2UR UR4, R12 ;  /* 0x000000000c0472ca */ /* 0x000fe200000e0000 */
[----:B------:R-:W-:Y:S01]  /*ca40*/  IMAD.U32 R11, RZ, RZ, UR44 ;  /* 0x0000002cff0b7e24 */ /* 0x000fe2000f8e00ff */
[----:B------:R-:W-:-:S04]  /*ca50*/  R2UR UR5, R13 ;  /* 0x000000000d0572ca */ /* 0x000fc800000e0000 */
[----:B------:R-:W-:Y:S01]  /*ca60*/  LOP3.LUT R227, RZ, R11, RZ, 0x33, !PT ;  /* 0x0000000bffe37212 */ /* 0x000fe200078e33ff */
[----:B---3--:R-:W-:-:S05]  /*ca70*/  @P1 IMAD.HI.U32 R10, R228, R10, RZ ;  /* 0x0000000ae40a1227 */ /* 0x008fca00078e00ff */
[----:B--2---:R-:W-:Y:S01]  /*ca80*/  @P1 SHF.R.U32.HI R228, RZ, R9, R10 ;  /* 0x00000009ffe41219 */ /* 0x004fe2000001160a */
[----:B------:R-:W-:Y:S01]  /*ca90*/  @!P0 VIADD R9, R200, 0x22840 ;  /* 0x00022840c8098836 */ /* 0x000fe20000000000 */
[----:B------:R-:W-:Y:S02]  /*caa0*/  IADD3 R10, -R217, 0xb, RZ ;  /* 0x0000000bd90a7810 */ /* 0x000fe40007ffe1ff */
[----:B------:R-:W-:Y:S01]  /*cab0*/  PLOP3.LUT P1, PT, PT, PT, UP0, 0x40, 0x0 ;  /* 0x000000000000781c */ /* 0x000fe20003f2e808 */
[----:B------:R-:W2:Y:S01]  /*cac0*/  SHFL.IDX PT, R229, R228, RZ, 0x1c1f ;  /* 0x001c1fffe4e57589 */ /* 0x000ea200000e0000 */
[----:B------:R-:W-:Y:S01]  /*cad0*/  @!P0 PRMT R9, RZ, 0x654, R9 ;  /* 0x00000654ff098816 */ /* 0x000fe20000000009 */
[----:B------:R-:W-:Y:S02]  /*cae0*/  WARPGROUP.DEPBAR.LE gsb0, 0x0 ;  /* 0x00008000000079c5 */ /* 0x000fe40000010000 */
[----:B------:R-:W-:-:S06]  /*caf0*/  WARPGROUP.ARRIVE ;  /* 0x00000000000079c5 */ /* 0x000fcc0000000000 */
[----:B------:R-:W-:Y:S03]  /*cb00*/  HGMMA.64x96x16.F32 R152, gdesc[UR4], R152, gsb0 ;  /* 0x01600000049879f0 */ /* 0x000fe60008000898 */
[----:B------:R-:W-:Y:S02]  /*cb10*/  WARPGROUP.DEPBAR.LE gsb0, 0x0 ;  /* 0x00008000000079c5 */ /* 0x000fe40000010000 */
[----:B------:R3:W-:Y:S06]  /*cb20*/  BAR.ARV R10, 0x100 ;  /* 0x0004000a0000751d */ /* 0x0007ec0000002000 */
[----:B------:R4:W-:Y:S02]  /*cb30*/  @!P0 SYNCS.ARRIVE.TRANS64.RED.A1T0 RZ, [R9+URZ], RZ ;  /* 0x000000ff09ff89a7 */ /* 0x0009e4000810043f */
[----:B----4-:R-:W-:-:S05]  /*cb40*/  IMAD R9, R4, -0x60, RZ ;  /* 0xffffffa004097824 */ /* 0x010fca00078e02ff */
[----:B------:R-:W-:-:S04]  /*cb50*/  IADD3 R226, -R209, 0x1, R9 ;  /* 0x00000001d1e27810 */ /* 0x000fc80007ffe109 */
[----:B------:R-:W-:-:S05]  /*cb60*/  IADD3 R226, -R207, R226, R208 ;  /* 0x000000e2cfe27210 */ /* 0x000fca0007ffe1d0 */
[----:B------:R-:W-:Y:S02]  /*cb70*/  IMAD.IADD R227, R227, 0x1, R226 ;  /* 0x00000001e3e37824 */ /* 0x000fe400078e02e2 */
[----:B------:R-:W-:Y:S02]  /*cb80*/  VIADD R226, R226, UR51 ;  /* 0x00000033e2e27c36 */ /* 0x000fe40008000000 */
[C---:B--2---:R-:W-:Y:S02]  /*cb90*/  IMAD.IADD R217, R229.reuse, 0x1, R227 ;  /* 0x00000001e5d97824 */ /* 0x044fe400078e02e3 */
[----:B------:R-:W-:Y:S01]  /*cba0*/  IMAD.IADD R225, R229, 0x1, R226 ;  /* 0x00000001e5e17824 */ /* 0x000fe200078e02e2 */
[----:B---3--:R-:W-:Y:S06]  /*cbb0*/  @P1 BRA `(.L_x_2791) ;  /* 0x0000000000581947 */ /* 0x008fec0003800000 */
[----:B------:R-:W-:Y:S01]  /*cbc0*/  IADD3 R229, -R207, R208, R229 ;  /* 0x000000d0cfe57210 */ /* 0x000fe20007ffe1e5 */
[----:B------:R-:W-:Y:S03]  /*cbd0*/  BSSY B0, `(.L_x_2792) ;  /* 0x0000010000007945 */ /* 0x000fe60003800000 */
[----:B------:R-:W-:-:S13]  /*cbe0*/  ISETP.GT.AND P1, PT, R229, -0x1, PT ;  /* 0xffffffffe500780c */ /* 0x000fda0003f24270 */
[----:B------:R-:W-:Y:S05]  /*cbf0*/  @P1 BRA `(.L_x_2793) ;  /* 0x0000000000201947 */ /* 0x000fea0003800000 */
[----:B------:R-:W-:Y:S01]  /*cc00*/  IMAD.U32 R230, RZ, RZ, UR43 ;  /* 0x0000002bffe67e24 */ /* 0x000fe2000f8e00ff */
[----:B------:R-:W-:-:S04]  /*cc10*/  LOP3.LUT R229, RZ, R229, RZ, 0x33, !PT ;  /* 0x000000e5ffe57212 */ /* 0x000fc800078e33ff */
[----:B------:R-:W-:-:S13]  /*cc20*/  ISETP.NE.AND P1, PT, R230, 0x1, PT ;  /* 0x00000001e600780c */ /* 0x000fda0003f25270 */
[----:B------:R-:W2:Y:S02]  /*cc30*/  @P1 LDC.64 R202, c[0x0][0x9e8] ;  /* 0x00027a00ffca1b82 */ /* 0x000ea40000000a00 */
[----:B--2---:R-:W-:-:S05]  /*cc40*/  @P1 IMAD.HI.U32 R202, R229, R202, RZ ;  /* 0x000000cae5ca1227 */ /* 0x004fca00078e00ff */
[----:B------:R-:W-:-:S04]  /*cc50*/  @P1 SHF.R.U32.HI R229, RZ, R203, R202 ;  /* 0x000000cbffe51219 */ /* 0x000fc800000116ca */
[----:B------:R-:W-:Y:S01]  /*cc60*/  LOP3.LUT R229, RZ, R229, RZ, 0x33, !PT ;  /* 0x000000e5ffe57212 */ /* 0x000fe200078e33ff */
[----:B------:R-:W-:Y:S06]  /*cc70*/  BRA `(.L_x_2794) ;  /* 0x0000000000147947 */ /* 0x000fec0003800000 */
.L_x_2793:
[----:B------:R-:W-:-:S05]  /*cc80*/  IMAD.U32 R230, RZ, RZ, UR43 ;  /* 0x0000002bffe67e24 */ /* 0x000fca000f8e00ff */
[----:B------:R-:W-:-:S13]  /*cc90*/  ISETP.NE.AND P1, PT, R230, 0x1, PT ;  /* 0x00000001e600780c */ /* 0x000fda0003f25270 */
[----:B------:R-:W2:Y:S02]  /*cca0*/  @P1 LDC.64 R202, c[0x0][0x9e8] ;  /* 0x00027a00ffca1b82 */ /* 0x000ea40000000a00 */
[----:B--2---:R-:W-:-:S05]  /*ccb0*/  @P1 IMAD.HI.U32 R202, R229, R202, RZ ;  /* 0x000000cae5ca1227 */ /* 0x004fca00078e00ff */
[----:B------:R-:W-:-:S07]  /*ccc0*/  @P1 SHF.R.U32.HI R229, RZ, R203, R202 ;  /* 0x000000cbffe51219 */ /* 0x000fce00000116ca */
.L_x_2794:
[----:B------:R-:W-:Y:S05]  /*ccd0*/  BSYNC B0 ;  /* 0x0000000000007941 */ /* 0x000fea0003800000 */
.L_x_2792:
[----:B------:R-:W-:-:S04]  /*cce0*/  IMAD.IADD R202, R9, 0x1, -R209 ;  /* 0x0000000109ca7824 */ /* 0x000fc800078e0ad1 */
[----:B------:R-:W-:-:S05]  /*ccf0*/  IMAD R202, R229, R230, R202 ;  /* 0x000000e6e5ca7224 */ /* 0x000fca00078e02ca */
[----:B------:R-:W-:Y:S02]  /*cd00*/  VIADDMNMX R225, R202, R230, R225, PT ;  /* 0x000000e6cae17246 */ /* 0x000fe400038001e1 */
[----:B------:R-:W-:-:S07]  /*cd10*/  VIMNMX R217, R217, R202, !PT ;  /* 0x000000cad9d97248 */ /* 0x000fce0007fe0100 */
.L_x_2791:
[C---:B------:R-:W-:Y:S01]  /*cd20*/  ISETP.GE.AND P1, PT, R9.reuse, 0x1, PT ;  /* 0x000000010900780c */ /* 0x040fe20003f26270 */
[----:B------:R-:W-:Y:S01]  /*cd30*/  UISETP.NE.AND UP0, UPT, UR55, URZ, UPT ;  /* 0x0000003f3700728c */ /* 0x000fe2000bf05270 */
[----:B------:R-:W-:Y:S02]  /*cd40*/  LOP3.LUT R18, R18, 0xfffbffff, RZ, 0xc0, !PT ;  /* 0xfffbffff12127812 */ /* 0x000fe400078ec0ff */
[----:B------:R-:W-:-:S09]  /*cd50*/  ISETP.GE.AND P3, PT, R9, 0x9, PT ;  /* 0x000000090900780c */ /* 0x000fd20003f66270 */
[----:B------:R-:W-:Y:S02]  /*cd60*/  @P1 LOP3.LUT R18, R18, 0x40000, RZ, 0xfc, !PT ;  /* 0x0004000012121812 */ /* 0x000fe400078efcff */
[----:B------:R-:W-:Y:S02]  /*cd70*/  ISETP.GT.AND P1, PT, R217, RZ, !P1 ;  /* 0x000000ffd900720c */ /* 0x000fe40004f24270 */
[----:B------:R-:W-:Y:S02]  /*cd80*/  LOP3.LUT R18, R18, 0xfffffffd, RZ, 0xc0, !PT ;  /* 0xfffffffd12127812 */ /* 0x000fe400078ec0ff */
[----:B------:R-:W-:Y:S02]  /*cd90*/  ISETP.LT.OR P2, PT, R225, 0x1, P1 ;  /* 0x00000001e100780c */ /* 0x000fe40000f41670 */
[----:B------:R-:W-:Y:S02]  /*cda0*/  ISETP.GE.AND P1, PT, R9, 0x2, PT ;  /* 0x000000020900780c */ /* 0x000fe40003f26270 */
[----:B------:R-:W-:-:S02]  /*cdb0*/  FSEL R152, R152, -INF , !P2 ;  /* 0xff80000098987808 */ /* 0x000fc40005000000 */
[----:B------:R-:W-:Y:S02]  /*cdc0*/  ISETP.GT.AND P2, PT, R217, 0x1, !P1 ;  /* 0x00000001d900780c */ /* 0x000fe40004f44270 */
[----:B------:R-:W-:Y:S02]  /*cdd0*/  @P3 LOP3.LUT R18, R18, 0x2, RZ, 0xfc, !PT ;  /* 0x0000000212123812 */ /* 0x000fe400078efcff */
[----:B------:R-:W-:Y:S02]  /*cde0*/  ISETP.LT.OR P2, PT, R225, 0x2, P2 ;  /* 0x00000002e100780c */ /* 0x000fe40001741670 */
[----:B------:R-:W-:Y:S02]  /*cdf0*/  LOP3.LUT R18, R18, 0xfffffffb, RZ, 0xc0, !PT ;  /* 0xfffffffb12127812 */ /* 0x000fe400078ec0ff */
[----:B------:R-:W-:Y:S02]  /*ce00*/  FSEL R153, R153, -INF , !P2 ;  /* 0xff80000099997808 */ /* 0x000fe40005000000 */
[----:B------:R-:W-:-:S02]  /*ce10*/  ISETP.GT.AND P2, PT, R217, 0x8, !P3 ;  /* 0x00000008d900780c */ /* 0x000fc40005f44270 */
[----:B------:R-:W-:Y:S02]  /*ce20*/  ISETP.GE.AND P3, PT, R9, 0xa, PT ;  /* 0x0000000a0900780c */ /* 0x000fe40003f66270 */
[----:B------:R-:W-:-:S04]  /*ce30*/  ISETP.LT.OR P2, PT, R225, 0x9, P2 ;  /* 0x00000009e100780c */ /* 0x000fc80001741670 */
        /* <DEDUP_REMOVED lines=134> */
.L_x_2797:
[----:B------:R-:W-:-:S05]  /*d6a0*/  IMAD.U32 R225, RZ, RZ, UR43 ;  /* 0x0000002bffe17e24 */ /* 0x000fca000f8e00ff */
[----:B------:R-:W-:-:S13]  /*d6b0*/  ISETP.NE.AND P6, PT, R225, 0x1, PT ;  /* 0x00000001e100780c */ /* 0x000fda0003fc5270 */
[----:B------:R-:W2:Y:S02]  /*d6c0*/  @P6 LDC.64 R156, c[0x0][0x9e8] ;  /* 0x00027a00ff9c6b82 */ /* 0x000ea40000000a00 */
[----:B--2---:R-:W-:-:S05]  /*d6d0*/  @P6 IMAD.HI.U32 R156, R217, R156, RZ ;  /* 0x0000009cd99c6227 */ /* 0x004fca00078e00ff */
[----:B------:R-:W-:-:S07]  /*d6e0*/  @P6 SHF.R.U32.HI R217, RZ, R157, R156 ;  /* 0x0000009dffd96219 */ /* 0x000fce000001169c */
.L_x_2798:
[----:B------:R-:W-:Y:S05]  /*d6f0*/  BSYNC B0 ;  /* 0x0000000000007941 */ /* 0x000fea0003800000 */
.L_x_2796:
[----:B------:R-:W-:-:S04]  /*d700*/  IMAD.IADD R9, R9, 0x1, -R209 ;  /* 0x0000000109097824 */ /* 0x000fc800078e0ad1 */
[----:B------:R-:W-:-:S05]  /*d710*/  IMAD R9, R217, R225, R9 ;  /* 0x000000e1d9097224 */ /* 0x000fca00078e0209 */
[----:B------:R-:W-:Y:S02]  /*d720*/  VIMNMX R227, R227, R9, !PT ;  /* 0x00000009e3e37248 */ /* 0x000fe40007fe0100 */
[----:B------:R-:W-:-:S07]  /*d730*/  VIADDMNMX R226, R9, R225, R226, PT ;  /* 0x000000e109e27246 */ /* 0x000fce00038001e2 */
.L_x_2795:
[----:B------:R-:W-:Y:S02]  /*d740*/  ISETP.GT.AND P1, PT, R227, 0x1, !P1 ;  /* 0x00000001e300780c */ /* 0x000fe40004f24270 */
[----:B------:R-:W-:Y:S02]  /*d750*/  FMNMX.FTZ R9, R152, R0, !PT ;  /* 0x0000000098097209 */ /* 0x000fe40007810000 */
        /* <DEDUP_REMOVED lines=58> */
[----:B------:R-:W2:Y:S01]  /*db00*/  SHFL.BFLY PT, R157, R9, 0x2, 0x1f ;  /* 0x0c401f00099d7f89 */ /* 0x000ea200000e0000 */
[----:B------:R-:W-:-:S02]  /*db10*/  LOP3.LUT P6, RZ, R18, 0x20, RZ, 0xc0, !PT ;  /* 0x0000002012ff7812 */ /* 0x000fc400078cc0ff */
[C---:B------:R-:W-:Y:S02]  /*db20*/  ISETP.GT.AND P1, PT, R227.reuse, 0x28, !P1 ;  /* 0x00000028e300780c */ /* 0x040fe40004f24270 */
[----:B------:R-:W-:Y:S02]  /*db30*/  ISETP.GT.AND P2, PT, R227, 0x49, !P2 ;  /* 0x00000049e300780c */ /* 0x000fe40005744270 */
[C---:B------:R-:W-:Y:S02]  /*db40*/  ISETP.LT.OR P1, PT, R226.reuse, 0x29, P1 ;  /* 0x00000029e200780c */ /* 0x040fe40000f21670 */
[----:B------:R-:W-:Y:S02]  /*db50*/  ISETP.LT.OR P2, PT, R226, 0x4a, P2 ;  /* 0x0000004ae200780c */ /* 0x000fe40001741670 */
[----:B------:R-:W-:Y:S02]  /*db60*/  FSEL R174, R174, -INF , !P1 ;  /* 0xff800000aeae7808 */ /* 0x000fe40004800000 */
[----:B------:R-:W-:-:S02]  /*db70*/  LOP3.LUT P1, RZ, R18, 0x1000, RZ, 0xc0, !PT ;  /* 0x0000100012ff7812 */ /* 0x000fc4000782c0ff */
[----:B------:R-:W-:Y:S02]  /*db80*/  FSEL R191, R191, -INF , !P2 ;  /* 0xff800000bfbf7808 */ /* 0x000fe40005000000 */
[C---:B------:R-:W-:Y:S02]  /*db90*/  ISETP.GT.AND P1, PT, R227.reuse, 0x29, !P1 ;  /* 0x00000029e300780c */ /* 0x040fe40004f24270 */
[----:B------:R-:W-:Y:S02]  /*dba0*/  LOP3.LUT P2, RZ, R18, 0x40000, RZ, 0xc0, !PT ;  /* 0x0004000012ff7812 */ /* 0x000fe4000784c0ff */
[----:B------:R-:W-:Y:S02]  /*dbb0*/  ISETP.LT.OR P1, PT, R226, 0x2a, P1 ;  /* 0x0000002ae200780c */ /* 0x000fe40000f21670 */
[----:B------:R-:W-:Y:S02]  /*dbc0*/  ISETP.GT.AND P3, PT, R227, 0x50, !P3 ;  /* 0x00000050e300780c */ /* 0x000fe40005f64270 */
[----:B------:R-:W-:-:S02]  /*dbd0*/  FSEL R175, R175, -INF , !P1 ;  /* 0xff800000afaf7808 */ /* 0x000fc40004800000 */
[----:B------:R-:W-:Y:S02]  /*dbe0*/  LOP3.LUT P1, RZ, R18, 0x800, RZ, 0xc0, !PT ;  /* 0x0000080012ff7812 */ /* 0x000fe4000782c0ff */
[----:B--2---:R-:W-:Y:S01]  /*dbf0*/  FMNMX.FTZ R157, R9, R157, !PT ;  /* 0x0000009d099d7209 */ /* 0x004fe20007810000 */
[----:B------:R-:W-:Y:S01]  /*dc00*/  IMAD.U32 R9, RZ, RZ, UR42 ;  /* 0x0000002aff097e24 */ /* 0x000fe2000f8e00ff */
[C---:B------:R-:W-:Y:S02]  /*dc10*/  ISETP.GT.AND P1, PT, R227.reuse, 0x30, !P1 ;  /* 0x00000030e300780c */ /* 0x040fe40004f24270 */
[C---:B------:R-:W-:Y:S02]  /*dc20*/  ISETP.LT.OR P3, PT, R226.reuse, 0x51, P3 ;  /* 0x00000051e200780c */ /* 0x040fe40001f61670 */
[----:B------:R-:W-:Y:S02]  /*dc30*/  ISETP.LT.OR P1, PT, R226, 0x31, P1 ;  /* 0x00000031e200780c */ /* 0x000fe40000f21670 */
[----:B------:R-:W-:-:S02]  /*dc40*/  ISETP.GT.AND P4, PT, R227, 0x51, !P4 ;  /* 0x00000051e300780c */ /* 0x000fc40006784270 */
[----:B------:R-:W-:Y:S02]  /*dc50*/  FSEL R156, R178, -INF , !P1 ;  /* 0xff800000b29c7808 */ /* 0x000fe40004800000 */
[----:B------:R-:W-:Y:S01]  /*dc60*/  LOP3.LUT P1, RZ, R18, 0x400, RZ, 0xc0, !PT ;  /* 0x0000040012ff7812 */ /* 0x000fe2000782c0ff */
[----:B------:R-:W2:Y:S01]  /*dc70*/  SHFL.BFLY PT, R178, R157, 0x1, 0x1f ;  /* 0x0c201f009db27f89 */ /* 0x000ea200000e0000 */
[----:B------:R-:W-:Y:S02]  /*dc80*/  FSEL R194, R194, -INF , !P3 ;  /* 0xff800000c2c27808 */ /* 0x000fe40005800000 */
[C---:B------:R-:W-:Y:S02]  /*dc90*/  ISETP.GT.AND P1, PT, R227.reuse, 0x31, !P1 ;  /* 0x00000031e300780c */ /* 0x040fe40004f24270 */
[----:B------:R-:W-:Y:S02]  /*dca0*/  ISETP.GT.AND P5, PT, R227, 0x58, !P5 ;  /* 0x00000058e300780c */ /* 0x000fe40006fa4270 */
[----:B------:R-:W-:-:S02]  /*dcb0*/  ISETP.LT.OR P1, PT, R226, 0x32, P1 ;  /* 0x00000032e200780c */ /* 0x000fc40000f21670 */
[----:B------:R-:W-:Y:S02]  /*dcc0*/  ISETP.LT.OR P4, PT, R226, 0x52, P4 ;  /* 0x00000052e200780c */ /* 0x000fe40002781670 */
[----:B------:R-:W-:Y:S02]  /*dcd0*/  FSEL R179, R179, -INF , !P1 ;  /* 0xff800000b3b37808 */ /* 0x000fe40004800000 */
[----:B------:R-:W-:Y:S02]  /*dce0*/  LOP3.LUT P1, RZ, R18, 0x200, RZ, 0xc0, !PT ;  /* 0x0000020012ff7812 */ /* 0x000fe4000782c0ff */
[----:B------:R-:W-:Y:S02]  /*dcf0*/  ISETP.LT.OR P5, PT, R226, 0x59, P5 ;  /* 0x00000059e200780c */ /* 0x000fe40002fa1670 */
[----:B------:R-:W-:Y:S02]  /*dd00*/  ISETP.GT.AND P1, PT, R227, 0x38, !P1 ;  /* 0x00000038e300780c */ /* 0x000fe40004f24270 */
[----:B------:R-:W-:-:S02]  /*dd10*/  FSEL R195, R195, -INF , !P4 ;  /* 0xff800000c3c37808 */ /* 0x000fc40006000000 */
[----:B------:R-:W-:Y:S02]  /*dd20*/  ISETP.LT.OR P1, PT, R226, 0x39, P1 ;  /* 0x00000039e200780c */ /* 0x000fe40000f21670 */
[----:B------:R-:W-:Y:S02]  /*dd30*/  FSEL R198, R198, -INF , !P5 ;  /* 0xff800000c6c67808 */ /* 0x000fe40006800000 */
[----:B------:R-:W-:Y:S02]  /*dd40*/  FSEL R182, R182, -INF , !P1 ;  /* 0xff800000b6b67808 */ /* 0x000fe40004800000 */
[----:B------:R-:W-:Y:S02]  /*dd50*/  LOP3.LUT P1, RZ, R18, 0x100, RZ, 0xc0, !PT ;  /* 0x0000010012ff7812 */ /* 0x000fe4000782c0ff */
[----:B--2---:R-:W-:Y:S02]  /*dd60*/  FMNMX.FTZ R178, R157, R178, !PT ;  /* 0x000000b29db27209 */ /* 0x004fe40007810000 */
        /* <DEDUP_REMOVED lines=18> */
[----:B------:R-:W-:-:S05]  /*de90*/  FMUL.FTZ R0, R178, R9 ;  /* 0x00000009b2007220 */ /* 0x000fca0000410000 */
[----:B------:R-:W-:Y:S02]  /*dea0*/  FSEL R0, R0, RZ, P1 ;  /* 0x000000ff00007208 */ /* 0x000fe40000800000 */
[----:B------:R-:W-:-:S03]  /*deb0*/  ISETP.GT.AND P1, PT, R227, RZ, !P2 ;  /* 0x000000ffe300720c */ /* 0x000fc60005724270 */
        /* <DEDUP_REMOVED lines=23> */
[-C--:B------:R-:W-:Y:S01]  /*e030*/  FFMA.FTZ R197, R197, R9.reuse, -R0 ;  /* 0x00000009c5c57223 */ /* 0x080fe20000010800 */
[----:B------:R-:W-:Y:S01]  /*e040*/  FMUL.FTZ R0, R157, R9 ;  /* 0x000000099d007220 */ /* 0x000fe20000410000 */
[----:B------:R-:W-:Y:S01]  /*e050*/  MUFU.EX2 R152, R152 ;  /* 0x0000009800987308 */ /* 0x000fe20000000800 */
[----:B------:R-:W-:-:S04]  /*e060*/  ISETP.LT.OR P1, PT, R226, 0x1, P1 ;  /* 0x00000001e200780c */ /* 0x000fc80000f21670 */
[----:B------:R-:W-:Y:S02]  /*e070*/  FSEL R154, R154, -INF , !P1 ;  /* 0xff8000009a9a7808 */ /* 0x000fe40004800000 */
[----:B------:R-:W-:Y:S01]  /*e080*/  ISETP.GT.AND P1, PT, R227, 0x59, !P6 ;  /* 0x00000059e300780c */ /* 0x000fe20007724270 */
[----:B------:R-:W2:Y:S03]  /*e090*/  MUFU.EX2 R0, R0 ;  /* 0x0000000000007308 */ /* 0x000ea60000000800 */
[----:B------:R-:W-:-:S04]  /*e0a0*/  ISETP.LT.OR P1, PT, R226, 0x5a, P1 ;  /* 0x0000005ae200780c */ /* 0x000fc80000f21670 */
[----:B------:R-:W-:Y:S01]  /*e0b0*/  FSEL R199, R199, -INF , !P1 ;  /* 0xff800000c7c77808 */ /* 0x000fe20004800000 */
[----:B------:R-:W3:Y:S08]  /*e0c0*/  MUFU.EX2 R153, R153 ;  /* 0x0000009900997308 */ /* 0x000ef00000000800 */
        /* <DEDUP_REMOVED lines=9> */
[C---:B---3--:R-:W-:Y:S01]  /*e160*/  FADD.FTZ R5, R153.reuse, R5 ;  /* 0x0000000599057221 */ /* 0x048fe20000010000 */
[----:B------:R-:W-:Y:S01]  /*e170*/  F2FP.F16.F32.PACK_AB R152, R153, R152 ;  /* 0x000000989998723e */ /* 0x000fe200000000ff */
[----:B------:R-:W-:Y:S01]  /*e180*/  FMUL.FTZ R36, R36, R0 ;  /* 0x0000000024247220 */ /* 0x000fe20000410000 */
[----:B------:R-:W-:Y:S01]  /*e190*/  FMNMX.FTZ R153, R154, R8, !PT ;  /* 0x000000089a997209 */ /* 0x000fe20007810000 */
[-C--:B------:R-:W-:Y:S01]  /*e1a0*/  FMUL.FTZ R37, R37, R0.reuse ;  /* 0x0000000025257220 */ /* 0x080fe20000410000 */
[-C--:B------:R-:W-:Y:S01]  /*e1b0*/  FMUL.FTZ R40, R40, R0.reuse ;  /* 0x0000000028287220 */ /* 0x080fe20000410000 */
[-C--:B------:R-:W-:Y:S01]  /*e1c0*/  FMUL.FTZ R41, R41, R0.reuse ;  /* 0x0000000029297220 */ /* 0x080fe20000410000 */
[----:B------:R-:W-:Y:S01]  /*e1d0*/  FMNMX.FTZ R153, R155, R153, !PT ;  /* 0x000000999b997209 */ /* 0x000fe20007810000 */
[----:B------:R-:W3:Y:S01]  /*e1e0*/  MUFU.EX2 R160, R160 ;  /* 0x000000a000a07308 */ /* 0x000ee20000000800 */
[----:B----4-:R-:W-:Y:S01]  /*e1f0*/  FADD.FTZ R5, R202, R5 ;  /* 0x00000005ca057221 */ /* 0x010fe20000010000 */
[-C--:B------:R-:W-:Y:S01]  /*e200*/  FMUL.FTZ R44, R44, R0.reuse ;  /* 0x000000002c2c7220 */ /* 0x080fe20000410000 */
[----:B------:R-:W-:Y:S01]  /*e210*/  FMNMX.FTZ R153, R158, R153, !PT ;  /* 0x000000999e997209 */ /* 0x000fe20007810000 */
[-C--:B------:R-:W-:Y:S01]  /*e220*/  FMUL.FTZ R45, R45, R0.reuse ;  /* 0x000000002d2d7220 */ /* 0x080fe20000410000 */
[-C--:B------:R-:W-:Y:S01]  /*e230*/  FMUL.FTZ R48, R48, R0.reuse ;  /* 0x0000000030307220 */ /* 0x080fe20000410000 */
[-C--:B------:R-:W-:Y:S01]  /*e240*/  FMUL.FTZ R49, R49, R0.reuse ;  /* 0x0000000031317220 */ /* 0x080fe20000410000 */
[----:B------:R-:W-:Y:S01]  /*e250*/  FMNMX.FTZ R153, R159, R153, !PT ;  /* 0x000000999f997209 */ /* 0x000fe20007810000 */
[----:B------:R-:W-:Y:S01]  /*e260*/  MUFU.EX2 R217, R176 ;  /* 0x000000b000d97308 */ /* 0x000fe20000000800 */
[----:B--2---:R-:W-:Y:S01]  /*e270*/  FADD.FTZ R5, R203, R5 ;  /* 0x00000005cb057221 */ /* 0x004fe20000010000 */
[-C--:B------:R-:W-:Y:S01]  /*e280*/  FMUL.FTZ R52, R52, R0.reuse ;  /* 0x0000000034347220 */ /* 0x080fe20000410000 */
[----:B------:R-:W-:Y:S01]  /*e290*/  FMNMX.FTZ R153, R162, R153, !PT ;  /* 0x00000099a2997209 */ /* 0x000fe20007810000 */
[-C--:B------:R-:W-:Y:S01]  /*e2a0*/  FMUL.FTZ R53, R53, R0.reuse ;  /* 0x0000000035357220 */ /* 0x080fe20000410000 */
[-C--:B------:R-:W-:Y:S01]  /*e2b0*/  FMUL.FTZ R56, R56, R0.reuse ;  /* 0x0000000038387220 */ /* 0x080fe20000410000 */
[-C--:B------:R-:W-:Y:S01]  /*e2c0*/  FMUL.FTZ R57, R57, R0.reuse ;  /* 0x0000000039397220 */ /* 0x080fe20000410000 */
[----:B------:R-:W-:Y:S01]  /*e2d0*/  FMNMX.FTZ R153, R163, R153, !PT ;  /* 0x00000099a3997209 */ /* 0x000fe20007810000 */
[----:B------:R-:W2:Y:S01]  /*e2e0*/  MUFU.EX2 R161, R161 ;  /* 0x000000a100a17308 */ /* 0x000ea20000000800 */
[----:B---3--:R-:W-:Y:S01]  /*e2f0*/  FADD.FTZ R5, R160, R5 ;  /* 0x00000005a0057221 */ /* 0x008fe20000010000 */
[-C--:B------:R-:W-:Y:S01]  /*e300*/  FMUL.FTZ R60, R60, R0.reuse ;  /* 0x000000003c3c7220 */ /* 0x080fe20000410000 */
[----:B------:R-:W-:Y:S01]  /*e310*/  FMNMX.FTZ R153, R166, R153, !PT ;  /* 0x00000099a6997209 */ /* 0x000fe20007810000 */
[-C--:B------:R-:W-:Y:S01]  /*e320*/  FMUL.FTZ R61, R61, R0.reuse ;  /* 0x000000003d3d7220 */ /* 0x080fe20000410000 */
[-C--:B------:R-:W-:Y:S01]  /*e330*/  FMUL.FTZ R64, R64, R0.reuse ;  /* 0x0000000040407220 */ /* 0x080fe20000410000 */
[-C--:B------:R-:W-:Y:S01]  /*e340*/  FMUL.FTZ R65, R65, R0.reuse ;  /* 0x0000000041417220 */ /* 0x080fe20000410000 */
[----:B------:R-:W-:Y:S01]  /*e350*/  FMNMX.FTZ R153, R167, R153, !PT ;  /* 0x00000099a7997209 */ /* 0x000fe20007810000 */
[----:B------:R-:W3:Y:S01]  /*e360*/  MUFU.EX2 R164, R164 ;  /* 0x000000a400a47308 */ /* 0x000ee20000000800 */
[-C--:B------:R-:W-:Y:S01]  /*e370*/  FMUL.FTZ R68, R68, R0.reuse ;  /* 0x0000000044447220 */ /* 0x080fe20000410000 */
[-C--:B------:R-:W-:Y:S01]  /*e380*/  FMUL.FTZ R69, R69, R0.reuse ;  /* 0x0000000045457220 */ /* 0x080fe20000410000 */
[----:B------:R-:W-:Y:S01]  /*e390*/  FMNMX.FTZ R153, R170, R153, !PT ;  /* 0x00000099aa997209 */ /* 0x000fe20007810000 */
[-C--:B------:R-:W-:Y:S01]  /*e3a0*/  FMUL.FTZ R72, R72, R0.reuse ;  /* 0x0000000048487220 */ /* 0x080fe20000410000 */
[-C--:B------:R-:W-:Y:S01]  /*e3b0*/  FMUL.FTZ R73, R73, R0.reuse ;  /* 0x0000000049497220 */ /* 0x080fe20000410000 */
[-C--:B------:R-:W-:Y:S01]  /*e3c0*/  FMUL.FTZ R76, R76, R0.reuse ;  /* 0x000000004c4c7220 */ /* 0x080fe20000410000 */
[----:B------:R-:W-:Y:S01]  /*e3d0*/  FMNMX.FTZ R153, R171, R153, !PT ;  /* 0x00000099ab997209 */ /* 0x000fe20007810000 */
[----:B------:R-:W4:Y:S01]  /*e3e0*/  MUFU.EX2 R165, R165 ;  /* 0x000000a500a57308 */ /* 0x000f220000000800 */
        /* <DEDUP_REMOVED lines=52> */
[----:B------:R-:W-:Y:S01]  /*e730*/  FADD.FTZ R5, R217, R5 ;  /* 0x00000005d9057221 */ /* 0x000fe20000010000 */
[-C--:B------:R-:W-:Y:S01]  /*e740*/  FMUL.FTZ R129, R129, R0.reuse ;  /* 0x0000000081817220 */ /* 0x080fe20000410000 */
[----:B------:R-:W-:Y:S01]  /*e750*/  FMNMX.FTZ R153, R199, R153, !PT ;  /* 0x00000099c7997209 */ /* 0x000fe20007810000 */
[----:B------:R-:W2:Y:S01]  /*e760*/  MUFU.EX2 R181, R181 ;  /* 0x000000b500b57308 */ /* 0x000ea20000000800 */
[----:B---3--:R-:W-:Y:S01]  /*e770*/  FADD.FTZ R5, R177, R5 ;  /* 0x00000005b1057221 */ /* 0x008fe20000010000 */
[-C--:B------:R-:W-:Y:S01]  /*e780*/  FMUL.FTZ R132, R132, R0.reuse ;  /* 0x0000000084847220 */ /* 0x080fe20000410000 */
[-C--:B------:R-:W-:Y:S01]  /*e790*/  FMUL.FTZ R133, R133, R0.reuse ;  /* 0x0000000085857220 */ /* 0x080fe20000410000 */
[----:B------:R-:W3:Y:S01]  /*e7a0*/  SHFL.BFLY PT, R157, R153, 0x2, 0x1f ;  /* 0x0c401f00999d7f89 */ /* 0x000ee200000e0000 */
[-C--:B------:R-:W-:Y:S01]  /*e7b0*/  FMUL.FTZ R136, R136, R0.reuse ;  /* 0x0000000088887220 */ /* 0x080fe20000410000 */
[-C--:B------:R-:W-:Y:S01]  /*e7c0*/  FMUL.FTZ R137, R137, R0.reuse ;  /* 0x0000000089897220 */ /* 0x080fe20000410000 */
[-C--:B------:R-:W-:Y:S01]  /*e7d0*/  FMUL.FTZ R140, R140, R0.reuse ;  /* 0x000000008c8c7220 */ /* 0x080fe20000410000 */
[----:B------:R-:W5:Y:S01]  /*e7e0*/  MUFU.EX2 R184, R184 ;  /* 0x000000b800b87308 */ /* 0x000f620000000800 */
[----:B----4-:R-:W-:Y:S01]  /*e7f0*/  FADD.FTZ R5, R180, R5 ;  /* 0x00000005b4057221 */ /* 0x010fe20000010000 */
[-C--:B------:R-:W-:Y:S01]  /*e800*/  FMUL.FTZ R141, R141, R0.reuse ;  /* 0x000000008d8d7220 */ /* 0x080fe20000410000 */
[-C--:B------:R-:W-:Y:S01]  /*e810*/  FMUL.FTZ R144, R144, R0.reuse ;  /* 0x0000000090907220 */ /* 0x080fe20000410000 */
[-C--:B------:R-:W-:Y:S01]  /*e820*/  FMUL.FTZ R145, R145, R0.reuse ;  /* 0x0000000091917220 */ /* 0x080fe20000410000 */
[-C--:B------:R-:W-:Y:S01]  /*e830*/  FMUL.FTZ R148, R148, R0.reuse ;  /* 0x0000000094947220 */ /* 0x080fe20000410000 */
[----:B------:R-:W-:-:S02]  /*e840*/  FMUL.FTZ R149, R149, R0 ;  /* 0x0000000095957220 */ /* 0x000fc40000410000 */
[----:B------:R-:W4:Y:S01]  /*e850*/  MUFU.EX2 R185, R185 ;  /* 0x000000b900b97308 */ /* 0x000f220000000800 */
[----:B--2---:R-:W-:-:S07]  /*e860*/  FADD.FTZ R5, R181, R5 ;  /* 0x00000005b5057221 */ /* 0x004fce0000010000 */
[----:B------:R-:W2:Y:S01]  /*e870*/  MUFU.EX2 R188, R188 ;  /* 0x000000bc00bc7308 */ /* 0x000ea20000000800 */
[----:B-----5:R-:W-:Y:S01]  /*e880*/  FADD.FTZ R5, R184, R5 ;  /* 0x00000005b8057221 */ /* 0x020fe20000010000 */
[----:B---3--:R-:W-:-:S06]  /*e890*/  FMNMX.FTZ R153, R153, R157, !PT ;  /* 0x0000009d99997209 */ /* 0x008fcc0007810000 */
[----:B------:R-:W3:Y:S01]  /*e8a0*/  MUFU.EX2 R189, R189 ;  /* 0x000000bd00bd7308 */ /* 0x000ee20000000800 */
[----:B------:R-:W5:Y:S01]  /*e8b0*/  SHFL.BFLY PT, R157, R153, 0x1, 0x1f ;  /* 0x0c201f00999d7f89 */ /* 0x000f6200000e0000 */
[----:B----4-:R-:W-:-:S06]  /*e8c0*/  FADD.FTZ R5, R185, R5 ;  /* 0x00000005b9057221 */ /* 0x010fcc0000010000 */
[----:B------:R-:W4:Y:S01]  /*e8d0*/  MUFU.EX2 R192, R192 ;  /* 0x000000c000c07308 */ /* 0x000f220000000800 */
[----:B--2---:R-:W-:-:S07]  /*e8e0*/  FADD.FTZ R5, R188, R5 ;  /* 0x00000005bc057221 */ /* 0x004fce0000010000 */
[----:B------:R-:W2:Y:S01]  /*e8f0*/  MUFU.EX2 R193, R193 ;  /* 0x000000c100c17308 */ /* 0x000ea20000000800 */
[----:B---3--:R-:W-:-:S07]  /*e900*/  FADD.FTZ R5, R189, R5 ;  /* 0x00000005bd057221 */ /* 0x008fce0000010000 */
[----:B------:R-:W-:Y:S01]  /*e910*/  MUFU.EX2 R197, R197 ;  /* 0x000000c500c57308 */ /* 0x000fe20000000800 */
[----:B-----5:R-:W-:Y:S01]  /*e920*/  FMNMX.FTZ R176, R153, R157, !PT ;  /* 0x0000009d99b07209 */ /* 0x020fe20007810000 */
[----:B----4-:R-:W-:-:S03]  /*e930*/  FADD.FTZ R5, R192, R5 ;  /* 0x00000005c0057221 */ /* 0x010fc60000010000 */
[C---:B------:R-:W-:Y:S01]  /*e940*/  FSETP.NEU.FTZ.AND P1, PT, R176.reuse, -INF , PT ;  /* 0xff800000b000780b */ /* 0x040fe20003f3d000 */
[----:B------:R-:W-:Y:S01]  /*e950*/  FMUL.FTZ R226, R176, R9 ;  /* 0x00000009b0e27220 */ /* 0x000fe20000410000 */
[----:B--2---:R-:W-:-:S04]  /*e960*/  FADD.FTZ R5, R193, R5 ;  /* 0x00000005c1057221 */ /* 0x004fc80000010000 */
[----:B------:R-:W-:-:S05]  /*e970*/  FSEL R226, R226, RZ, P1 ;  /* 0x000000ffe2e27208 */ /* 0x000fca0000800000 */
[-CC-:B------:R-:W-:Y:S01]  /*e980*/  FFMA.FTZ R153, R170, R9.reuse, -R226.reuse ;  /* 0x00000009aa997223 */ /* 0x180fe200000108e2 */
[-CC-:B------:R-:W-:Y:S01]  /*e990*/  FFMA.FTZ R230, R156, R9.reuse, -R226.reuse ;  /* 0x000000099ce67223 */ /* 0x180fe200000108e2 */
[----:B------:R-:W-:Y:S01]  /*e9a0*/  F2FP.F16.F32.PACK_AB R156, R161, R160 ;  /* 0x000000a0a19c723e */ /* 0x000fe200000000ff */
[-CC-:B------:R-:W-:Y:S01]  /*e9b0*/  FFMA.FTZ R229, R154, R9.reuse, -R226.reuse ;  /* 0x000000099ae57223 */ /* 0x180fe200000108e2 */
[----:B------:R2:W-:Y:S01]  /*e9c0*/  MUFU.EX2 R161, R153 ;  /* 0x0000009900a17308 */ /* 0x0005e20000000800 */
[-CC-:B------:R-:W-:Y:S01]  /*e9d0*/  FFMA.FTZ R157, R155, R9.reuse, -R226.reuse ;  /* 0x000000099b9d7223 */ /* 0x180fe200000108e2 */
[-CC-:B------:R-:W-:Y:S01]  /*e9e0*/  FFMA.FTZ R228, R158, R9.reuse, -R226.reuse ;  /* 0x000000099ee47223 */ /* 0x180fe200000108e2 */
[-CC-:B------:R-:W-:Y:S01]  /*e9f0*/  FFMA.FTZ R159, R159, R9.reuse, -R226.reuse ;  /* 0x000000099f9f7223 */ /* 0x180fe200000108e2 */
[-CC-:B------:R-:W-:Y:S01]  /*ea00*/  FFMA.FTZ R227, R162, R9.reuse, -R226.reuse ;  /* 0x00000009a2e37223 */ /* 0x180fe200000108e2 */
[-CC-:B------:R-:W-:Y:S01]  /*ea10*/  FFMA.FTZ R163, R163, R9.reuse, -R226.reuse ;  /* 0x00000009a3a37223 */ /* 0x180fe200000108e2 */
[-CC-:B------:R-:W-:Y:S01]  /*ea20*/  FFMA.FTZ R225, R166, R9.reuse, -R226.reuse ;  /* 0x00000009a6e17223 */ /* 0x180fe200000108e2 */
[-CC-:B------:R-:W-:Y:S01]  /*ea30*/  FFMA.FTZ R167, R167, R9.reuse, -R226.reuse ;  /* 0x00000009a7a77223 */ /* 0x180fe200000108e2 */
[----:B------:R-:W-:Y:S01]  /*ea40*/  MUFU.EX2 R229, R229 ;  /* 0x000000e500e57308 */ /* 0x000fe20000000800 */
[----:B--2---:R-:W-:Y:S01]  /*ea50*/  FSEL R153, R176, RZ, P1 ;  /* 0x000000ffb0997208 */ /* 0x004fe20000800000 */
[-CC-:B------:R-:W-:Y:S01]  /*ea60*/  FFMA.FTZ R171, R171, R9.reuse, -R226.reuse ;  /* 0x00000009abab7223 */ /* 0x180fe200000108e2 */
[-CC-:B------:R-:W-:Y:S01]  /*ea70*/  FFMA.FTZ R155, R174, R9.reuse, -R226.reuse ;  /* 0x00000009ae9b7223 */ /* 0x180fe200000108e2 */
[-C--:B------:R-:W-:Y:S01]  /*ea80*/  FFMA.FTZ R175, R175, R9.reuse, -R226 ;  /* 0x00000009afaf7223 */ /* 0x080fe200000108e2 */
[----:B------:R-:W-:Y:S01]  /*ea90*/  F2FP.F16.F32.PACK_AB R158, R165, R164 ;  /* 0x000000a4a59e723e */ /* 0x000fe200000000ff */
[----:B------:R-:W-:Y:S01]  /*eaa0*/  FADD.FTZ R8, -R153, R8 ;  /* 0x0000000899087221 */ /* 0x000fe20000010100 */
[-CC-:B------:R-:W-:Y:S01]  /*eab0*/  FFMA.FTZ R179, R179, R9.reuse, -R226.reuse ;  /* 0x00000009b3b37223 */ /* 0x180fe200000108e2 */
[----:B------:R-:W2:Y:S01]  /*eac0*/  MUFU.EX2 R157, R157 ;  /* 0x0000009d009d7308 */ /* 0x000ea20000000800 */
[-CC-:B------:R-:W-:Y:S01]  /*ead0*/  FFMA.FTZ R182, R182, R9.reuse, -R226.reuse ;  /* 0x00000009b6b67223 */ /* 0x180fe200000108e2 */
[-C--:B------:R-:W-:Y:S01]  /*eae0*/  FMUL.FTZ R8, R8, R9.reuse ;  /* 0x0000000908087220 */ /* 0x080fe20000410000 */
[-CC-:B------:R-:W-:Y:S01]  /*eaf0*/  FFMA.FTZ R183, R183, R9.reuse, -R226.reuse ;  /* 0x00000009b7b77223 */ /* 0x180fe200000108e2 */
[-CC-:B------:R-:W-:Y:S01]  /*eb00*/  FFMA.FTZ R186, R186, R9.reuse, -R226.reuse ;  /* 0x00000009baba7223 */ /* 0x180fe200000108e2 */
[-CC-:B------:R-:W-:Y:S01]  /*eb10*/  FFMA.FTZ R187, R187, R9.reuse, -R226.reuse ;  /* 0x00000009bbbb7223 */ /* 0x180fe200000108e2 */
[----:B------:R-:W-:Y:S01]  /*eb20*/  F2FP.F16.F32.PACK_AB R160, R169, R168 ;  /* 0x000000a8a9a0723e */ /* 0x000fe200000000ff */
[-CC-:B------:R-:W-:Y:S01]  /*eb30*/  FFMA.FTZ R190, R190, R9.reuse, -R226.reuse ;  /* 0x00000009bebe7223 */ /* 0x180fe200000108e2 */
[----:B------:R-:W3:Y:S01]  /*eb40*/  MUFU.EX2 R8, R8 ;  /* 0x0000000800087308 */ /* 0x000ee20000000800 */
[-CC-:B------:R-:W-:Y:S01]  /*eb50*/  FFMA.FTZ R191, R191, R9.reuse, -R226.reuse ;  /* 0x00000009bfbf7223 */ /* 0x180fe200000108e2 */
[-CC-:B------:R-:W-:Y:S01]  /*eb60*/  FFMA.FTZ R194, R194, R9.reuse, -R226.reuse ;  /* 0x00000009c2c27223 */ /* 0x180fe200000108e2 */
[-CC-:B------:R-:W-:Y:S01]  /*eb70*/  FFMA.FTZ R195, R195, R9.reuse, -R226.reuse ;  /* 0x00000009c3c37223 */ /* 0x180fe200000108e2 */
[----:B------:R-:W-:Y:S01]  /*eb80*/  F2FP.F16.F32.PACK_AB R162, R173, R172 ;  /* 0x000000acada2723e */ /* 0x000fe200000000ff */
[-CC-:B------:R-:W-:Y:S01]  /*eb90*/  FFMA.FTZ R198, R198, R9.reuse, -R226.reuse ;  /* 0x00000009c6c67223 */ /* 0x180fe200000108e2 */
[----:B------:R-:W-:Y:S01]  /*eba0*/  FFMA.FTZ R199, R199, R9, -R226 ;  /* 0x00000009c7c77223 */ /* 0x000fe200000108e2 */
[----:B------:R-:W-:Y:S01]  /*ebb0*/  IMAD.U32 R226, RZ, RZ, UR54 ;  /* 0x00000036ffe27e24 */ /* 0x000fe2000f8e00ff */
[----:B------:R-:W4:Y:S01]  /*ebc0*/  MUFU.EX2 R228, R228 ;  /* 0x000000e400e47308 */ /* 0x000f220000000800 */
[----:B--2---:R-:W-:-:S02]  /*ebd0*/  F2FP.F16.F32.PACK_AB R153, R157, R229 ;  /* 0x000000e59d99723e */ /* 0x004fc400000000ff */
[----:B------:R-:W-:Y:S02]  /*ebe0*/  F2FP.F16.F32.PACK_AB R154, R203, R202 ;  /* 0x000000cacb9a723e */ /* 0x000fe400000000ff */
[----:B------:R-:W-:Y:S02]  /*ebf0*/  ISETP.NE.AND P2, PT, R226, 0x3, PT ;  /* 0x00000003e200780c */ /* 0x000fe40003f45270 */
[----:B------:R-:W-:Y:S01]  /*ec00*/  F2FP.F16.F32.PACK_AB R164, R177, R217 ;  /* 0x000000d9b1a4723e */ /* 0x000fe200000000ff */
[----:B------:R-:W2:Y:S01]  /*ec10*/  MUFU.EX2 R159, R159 ;  /* 0x0000009f009f7308 */ /* 0x000ea20000000800 */
[----:B---3--:R-:W-:Y:S01]  /*ec20*/  FFMA.FTZ R3, R8, R3, R229 ;  /* 0x0000000308037223 */ /* 0x008fe200000100e5 */
[----:B------:R-:W-:Y:S01]  /*ec30*/  F2FP.F16.F32.PACK_AB R166, R181, R180 ;  /* 0x000000b4b5a6723e */ /* 0x000fe200000000ff */
[----:B------:R-:W-:Y:S01]  /*ec40*/  FMUL.FTZ R26, R26, R8 ;  /* 0x000000081a1a7220 */ /* 0x000fe20000410000 */
[----:B------:R-:W-:Y:S01]  /*ec50*/  F2FP.F16.F32.PACK_AB R168, R185, R184 ;  /* 0x000000b8b9a8723e */ /* 0x000fe200000000ff */
[----:B------:R-:W-:Y:S01]  /*ec60*/  FADD.FTZ R3, R157, R3 ;  /* 0x000000039d037221 */ /* 0x000fe20000010000 */
[----:B------:R-:W-:Y:S01]  /*ec70*/  F2FP.F16.F32.PACK_AB R170, R189, R188 ;  /* 0x000000bcbdaa723e */ /* 0x000fe200000000ff */
[----:B------:R-:W-:Y:S01]  /*ec80*/  FMUL.FTZ R27, R27, R8 ;  /* 0x000000081b1b7220 */ /* 0x000fe20000410000 */
[----:B------:R-:W3:Y:S01]  /*ec90*/  MUFU.EX2 R227, R227 ;  /* 0x000000e300e37308 */ /* 0x000ee20000000800 */
[----:B----4-:R-:W-:Y:S01]  /*eca0*/  FADD.FTZ R3, R228, R3 ;  /* 0x00000003e4037221 */ /* 0x010fe20000010000 */
[----:B------:R-:W-:Y:S01]  /*ecb0*/  F2FP.F16.F32.PACK_AB R172, R193, R192 ;  /* 0x000000c0c1ac723e */ /* 0x000fe200000000ff */
[-C--:B------:R-:W-:Y:S01]  /*ecc0*/  FMUL.FTZ R30, R30, R8.reuse ;  /* 0x000000081e1e7220 */ /* 0x080fe20000410000 */
        /* <DEDUP_REMOVED lines=36> */
[----:B------:R2:W5:Y:S01]  /*ef10*/  MUFU.EX2 R165, R155 ;  /* 0x0000009b00a57308 */ /* 0x0005620000000800 */
[----:B---3--:R-:W-:Y:S01]  /*ef20*/  FADD.FTZ R3, R167, R3 ;  /* 0x00000003a7037221 */ /* 0x008fe20000010000 */
[-C--:B------:R-:W-:Y:S01]  /*ef30*/  FMUL.FTZ R86, R86, R8.reuse ;  /* 0x0000000856567220 */ /* 0x080fe20000410000 */
[-C--:B------:R-:W-:Y:S01]  /*ef40*/  FMUL.FTZ R87, R87, R8.reuse ;  /* 0x0000000857577220 */ /* 0x080fe20000410000 */
[-C--:B------:R-:W-:Y:S01]  /*ef50*/  FMUL.FTZ R90, R90, R8.reuse ;  /* 0x000000085a5a7220 */ /* 0x080fe20000410000 */
[----:B------:R-:W-:Y:S01]  /*ef60*/  FADD.FTZ R3, R161, R3 ;  /* 0x00000003a1037221 */ /* 0x000fe20000010000 */
[-C--:B------:R-:W-:Y:S01]  /*ef70*/  FMUL.FTZ R91, R91, R8.reuse ;  /* 0x000000085b5b7220 */ /* 0x080fe20000410000 */
[----:B------:R-:W-:Y:S01]  /*ef80*/  FMUL.FTZ R94, R94, R8 ;  /* 0x000000085e5e7220 */ /* 0x000fe20000410000 */
[----:B------:R-:W3:Y:S01]  /*ef90*/  MUFU.EX2 R175, R175 ;  /* 0x000000af00af7308 */ /* 0x000ee20000000800 */
[----:B----4-:R-:W-:Y:S01]  /*efa0*/  FADD.FTZ R3, R171, R3 ;  /* 0x00000003ab037221 */ /* 0x010fe20000010000 */
[----:B--2---:R-:W-:Y:S01]  /*efb0*/  F2FP.F16.F32.PACK_AB R155, R159, R228 ;  /* 0x000000e49f9b723e */ /* 0x004fe200000000ff */
[-C--:B------:R-:W-:Y:S01]  /*efc0*/  FMUL.FTZ R95, R95, R8.reuse ;  /* 0x000000085f5f7220 */ /* 0x080fe20000410000 */
[----:B------:R-:W-:Y:S01]  /*efd0*/  F2FP.F16.F32.PACK_AB R159, R167, R225 ;  /* 0x000000e1a79f723e */ /* 0x000fe200000000ff */
[-C--:B------:R-:W-:Y:S01]  /*efe0*/  FMUL.FTZ R98, R98, R8.reuse ;  /* 0x0000000862627220 */ /* 0x080fe20000410000 */
[----:B------:R-:W-:Y:S01]  /*eff0*/  F2FP.F16.F32.PACK_AB R161, R171, R161 ;  /* 0x000000a1aba1723e */ /* 0x000fe200000000ff */
[-C--:B------:R-:W-:Y:S01]  /*f000*/  FMUL.FTZ R99, R99, R8.reuse ;  /* 0x0000000863637220 */ /* 0x080fe20000410000 */
[----:B------:R-:W2:Y:S01]  /*f010*/  MUFU.EX2 R230, R230 ;  /* 0x000000e600e67308 */ /* 0x000ea20000000800 */
        /* <DEDUP_REMOVED lines=32> */
[----:B---3--:R-:W-:Y:S01]  /*f220*/  FADD.FTZ R3, R182, R3 ;  /* 0x00000003b6037221 */ /* 0x008fe20000010000 */
[-C--:B------:R-:W-:Y:S01]  /*f230*/  FMUL.FTZ R146, R146, R8.reuse ;  /* 0x0000000892927220 */ /* 0x080fe20000410000 */
[-C--:B------:R-:W-:Y:S01]  /*f240*/  FMUL.FTZ R147, R147, R8.reuse ;  /* 0x0000000893937220 */ /* 0x080fe20000410000 */
[-C--:B------:R-:W-:Y:S01]  /*f250*/  FMUL.FTZ R150, R150, R8.reuse ;  /* 0x0000000896967220 */ /* 0x080fe20000410000 */
[----:B------:R-:W-:-:S03]  /*f260*/  FMUL.FTZ R151, R151, R8 ;  /* 0x0000000897977220 */ /* 0x000fc60000410000 */
[----:B------:R-:W3:Y:S01]  /*f270*/  MUFU.EX2 R187, R187 ;  /* 0x000000bb00bb7308 */ /* 0x000ee20000000800 */
[C---:B--2---:R-:W-:Y:S01]  /*f280*/  FADD.FTZ R3, R183.reuse, R3 ;  /* 0x00000003b7037221 */ /* 0x044fe20000010000 */
[----:B------:R-:W-:-:S06]  /*f290*/  F2FP.F16.F32.PACK_AB R167, R183, R182 ;  /* 0x000000b6b7a7723e */ /* 0x000fcc00000000ff */
[----:B------:R-:W2:Y:S01]  /*f2a0*/  MUFU.EX2 R190, R190 ;  /* 0x000000be00be7308 */ /* 0x000ea20000000800 */
[----:B----4-:R-:W-:-:S07]  /*f2b0*/  FADD.FTZ R3, R169, R3 ;  /* 0x00000003a9037221 */ /* 0x010fce0000010000 */
[----:B------:R-:W4:Y:S01]  /*f2c0*/  MUFU.EX2 R191, R191 ;  /* 0x000000bf00bf7308 */ /* 0x000f220000000800 */
[C---:B---3--:R-:W-:Y:S01]  /*f2d0*/  FADD.FTZ R3, R187.reuse, R3 ;  /* 0x00000003bb037221 */ /* 0x048fe20000010000 */
[----:B------:R-:W-:-:S06]  /*f2e0*/  F2FP.F16.F32.PACK_AB R169, R187, R169 ;  /* 0x000000a9bba9723e */ /* 0x000fcc00000000ff */
[----:B------:R-:W3:Y:S01]  /*f2f0*/  MUFU.EX2 R173, R194 ;  /* 0x000000c200ad7308 */ /* 0x000ee20000000800 */
[----:B--2---:R-:W-:-:S07]  /*f300*/  FADD.FTZ R3, R190, R3 ;  /* 0x00000003be037221 */ /* 0x004fce0000010000 */
[----:B------:R-:W2:Y:S01]  /*f310*/  MUFU.EX2 R195, R195 ;  /* 0x000000c300c37308 */ /* 0x000ea20000000800 */
[C---:B----4-:R-:W-:Y:S01]  /*f320*/  FADD.FTZ R3, R191.reuse, R3 ;  /* 0x00000003bf037221 */ /* 0x050fe20000010000 */
[----:B------:R-:W-:-:S06]  /*f330*/  F2FP.F16.F32.PACK_AB R171, R191, R190 ;  /* 0x000000bebfab723e */ /* 0x000fcc00000000ff */
[----:B------:R-:W4:Y:S01]  /*f340*/  MUFU.EX2 R174, R196 ;  /* 0x000000c400ae7308 */ /* 0x000f220000000800 */
[----:B---3--:R-:W-:-:S07]  /*f350*/  FADD.FTZ R3, R173, R3 ;  /* 0x00000003ad037221 */ /* 0x008fce0000010000 */
[----:B------:R-:W3:Y:S01]  /*f360*/  MUFU.EX2 R198, R198 ;  /* 0x000000c600c67308 */ /* 0x000ee20000000800 */
[C---:B--2---:R-:W-:Y:S01]  /*f370*/  FADD.FTZ R3, R195.reuse, R3 ;  /* 0x00000003c3037221 */ /* 0x044fe20000010000 */
[----:B------:R-:W-:-:S06]  /*f380*/  F2FP.F16.F32.PACK_AB R173, R195, R173 ;  /* 0x000000adc3ad723e */ /* 0x000fcc00000000ff */
[----:B------:R-:W2:Y:S01]  /*f390*/  MUFU.EX2 R199, R199 ;  /* 0x000000c700c77308 */ /* 0x000ea20000000800 */
[----:B----4-:R-:W-:Y:S01]  /*f3a0*/  FADD.FTZ R5, R174, R5 ;  /* 0x00000005ae057221 */ /* 0x010fe20000010000 */
[----:B------:R-:W-:-:S03]  /*f3b0*/  F2FP.F16.F32.PACK_AB R174, R197, R174 ;  /* 0x000000aec5ae723e */ /* 0x000fc600000000ff */
[----:B------:R-:W-:Y:S01]  /*f3c0*/  FADD.FTZ R5, R197, R5 ;  /* 0x00000005c5057221 */ /* 0x000fe20000010000 */
[----:B---3--:R-:W-:-:S04]  /*f3d0*/  FADD.FTZ R3, R198, R3 ;  /* 0x00000003c6037221 */ /* 0x008fc80000010000 */
[C---:B--2---:R-:W-:Y:S01]  /*f3e0*/  FADD.FTZ R3, R199.reuse, R3 ;  /* 0x00000003c7037221 */ /* 0x044fe20000010000 */
[----:B------:R-:W-:Y:S01]  /*f3f0*/  F2FP.F16.F32.PACK_AB R175, R199, R198 ;  /* 0x000000c6c7af723e */ /* 0x000fe200000000ff */
[----:B------:R-:W-:Y:S06]  /*f400*/  @!P2 BRA `(.L_x_2799) ;  /* 0x000000000004a947 */ /* 0x000fec0003800000 */
[----:B------:R-:W-:Y:S01]  /*f410*/  BPT.TRAP 0x1 ;  /* 0x000000040000795c */ /* 0x000fe20000300000 */
.L_x_2799:
[----:B------:R2:W3:Y:S01]  /*f420*/  SYNCS.PHASECHK.TRANS64.TRYWAIT P1, [R200+URZ+0x22850], R201 ;  /* 0x022850c9c80075a7 */ /* 0x0004e2000802017f */
[----:B------:R-:W-:Y:S05]  /*f430*/  @!P2 BRA `(.L_x_2800) ;  /* 0x000000000004a947 */ /* 0x000fea0003800000 */
[----:B------:R-:W-:Y:S01]  /*f440*/  BPT.TRAP 0x1 ;  /* 0x000000040000795c */ /* 0x000fe20000300000 */
.L_x_2800:
[----:B------:R-:W-:Y:S04]  /*f450*/  BSSY B0, `(.L_x_2801) ;  /* 0x0000004000007945 */ /* 0x000fe80003800000 */
[----:B---3--:R-:W-:Y:S05]  /*f460*/  @P1 BRA `(.L_x_2802) ;  /* 0x0000000000081947 */ /* 0x008fea0003800000 */
[----:B------:R-:W3:Y:S02]  /*f470*/  SYNCS.PHASECHK.TRANS64.TRYWAIT P1, [R200+URZ+0x22850], R201 ;  /* 0x022850c9c80075a7 */ /* 0x000ee4000802017f */
[----:B---3--:R-:W-:Y:S05]  /*f480*/  @!P1 BRA `(.L_x_2803) ;  /* 0x0000014c00349947 */ /* 0x008fea0003800000 */
.L_x_2802:
[----:B------:R-:W-:Y:S05]  /*f490*/  BSYNC B0 ;  /* 0x0000000000007941 */ /* 0x000fea0003800000 */
.L_x_2801:
[----:B------:R-:W4:Y:S01]  /*f4a0*/  S2R R0, SR_TID.X ;  /* 0x0000000000007919 */ /* 0x000f220000002100 */
[----:B------:R-:W-:Y:S05]  /*f4b0*/  WARPSYNC.ALL ;  /* 0x0000000000007948 */ /* 0x000fea0003800000 */
[----:B------:R-:W-:Y:S01]  /*f4c0*/  IMAD.MOV.U32 R180, RZ, RZ, 0xc00 ;  /* 0x00000c00ffb47424 */ /* 0x000fe200078e00ff */
[----:B------:R-:W-:Y:S01]  /*f4d0*/  ISETP.GT.AND P1, PT, R4, R216, PT ;  /* 0x000000d80400720c */ /* 0x000fe20003f24270 */
[----:B------:R-:W-:Y:S02]  /*f4e0*/  IMAD.MOV.U32 R181, RZ, RZ, 0x40000040 ;  /* 0x40000040ffb57424 */ /* 0x000fe400078e00ff */
[----:B------:R-:W-:-:S02]  /*f4f0*/  IMAD R180, R2, R180, UR53 ;  /* 0x0000003502b47e24 */ /* 0x000fc4000f8e02b4 */
[----:B0123--:R-:W-:Y:S01]  /*f500*/  @!P0 VIADD R200, R200, 0x22860 ;  /* 0x00022860c8c88836 */ /* 0x00ffe20000000000 */
[----:B------:R-:W-:Y:S01]  /*f510*/  R2UR UR7, R181 ;  /* 0x00000000b50772ca */ /* 0x000fe200000e0000 */
[----:B------:R-:W-:Y:S01]  /*f520*/  IMAD.MOV.U32 R181, RZ, RZ, 0x40000040 ;  /* 0x40000040ffb57424 */ /* 0x000fe200078e00ff */
[----:B------:R-:W-:Y:S01]  /*f530*/  R2UR UR6, R180 ;  /* 0x00000000b40672ca */ /* 0x000fe200000e0000 */
[----:B------:R-:W-:Y:S01]  /*f540*/  VIADD R4, R4, 0xffffffff ;  /* 0xffffffff04047836 */ /* 0x000fe20000000000 */
[----:B------:R-:W-:Y:S01]  /*f550*/  @!P0 PRMT R200, RZ, 0x654, R200 ;  /* 0x00000654ffc88816 */ /* 0x000fe200000000c8 */
[----:B------:R-:W-:Y:S01]  /*f560*/  IMAD.MOV.U32 R8, RZ, RZ, R176 ;  /* 0x000000ffff087224 */ /* 0x000fe200078e00b0 */
[----:B----4-:R-:W-:-:S05]  /*f570*/  SHF.R.U32.HI R0, RZ, 0x7, R0 ;  /* 0x00000007ff007819 */ /* 0x010fca0000011600 */
[----:B------:R-:W-:-:S05]  /*f580*/  VIADD R0, R0, 0x8 ;  /* 0x0000000800007836 */ /* 0x000fca0000000000 */
[----:B------:R0:W-:Y:S02]  /*f590*/  BAR.SYNC.DEFER_BLOCKING R0, 0x100 ;  /* 0x000400000000751d */ /* 0x0001e40000010000 */
[----:B0-----:R-:W-:-:S04]  /*f5a0*/  IMAD.MOV.U32 R0, RZ, RZ, R178 ;  /* 0x000000ffff007224 */ /* 0x001fc800078e00b2 */
[----:B------:R-:W-:-:S06]  /*f5b0*/  WARPGROUP.ARRIVE ;  /* 0x00000000000079c5 */ /* 0x000fcc0000000000 */
        /* <DEDUP_REMOVED lines=42> */
[----:B------:R-:W-:Y:S02]  /*f860*/  IMAD.MOV.U32 R8, RZ, RZ, R176 ;  /* 0x000000ffff087224 */ /* 0x000fe400078e00b0 */
[----:B------:R-:W-:-:S07]  /*f870*/  IMAD.MOV.U32 R0, RZ, RZ, R178 ;  /* 0x000000ffff007224 */ /* 0x000fce00078e00b2 */
.L_x_2786:
[----:B------:R-:W1:Y:S01]  /*f880*/  LDC R152, c[0x0][0x448] ;  /* 0x00011200ff987b82 */ /* 0x000e620000000800 */
[----:B------:R-:W-:Y:S01]  /*f890*/  VIADD R153, R213, 0x7f ;  /* 0x0000007fd5997836 */ /* 0x000fe20000000000 */
[----:B------:R-:W-:-:S06]  /*f8a0*/  LOP3.LUT R18, R18, 0xffefffff, RZ, 0xc0, !PT ;  /* 0xffefffff12127812 */ /* 0x000fcc00078ec0ff */
[----:B------:R-:W2:Y:S01]  /*f8b0*/  LDC R230, c[0x0][0x9e4] ;  /* 0x00027900ffe67b82 */ /* 0x000ea20000000800 */
[----:B-1----:R-:W-:-:S13]  /*f8c0*/  ISETP.NE.AND P1, PT, R152, 0x1, PT ;  /* 0x000000019800780c */ /* 0x002fda0003f25270 */
[----:B------:R-:W1:Y:S01]  /*f8d0*/  @P1 LDC R154, c[0x0][0x44c] ;  /* 0x00011300ff9a1b82 */ /* 0x000e620000000800 */
[----:B------:R-:W-:-:S04]  /*f8e0*/  @P1 LOP3.LUT R18, R18, 0x100000, RZ, 0xfc, !PT ;  /* 0x0010000012121812 */ /* 0x000fc800078efcff */
[----:B------:R-:W-:-:S03]  /*f8f0*/  LOP3.LUT R18, R18, 0xffdfffff, RZ, 0xc0, !PT ;  /* 0xffdfffff12127812 */ /* 0x000fc600078ec0ff */
[----:B------:R-:W3:Y:S01]  /*f900*/  @P1 LDC R152, c[0x0][0x450] ;  /* 0x00011400ff981b82 */ /* 0x000ee20000000800 */
[----:B-1----:R-:W-:-:S05]  /*f910*/  @P1 IMAD.HI.U32 R154, R153, R154, RZ ;  /* 0x0000009a999a1227 */ /* 0x002fca00078e00ff */
[----:B---3--:R-:W-:Y:S02]  /*f920*/  @P1 SHF.R.U32.HI R153, RZ, R152, R154 ;  /* 0x00000098ff991219 */ /* 0x008fe4000001169a */
[----:B--2---:R-:W-:Y:S02]  /*f930*/  ISETP.GE.AND P1, PT, R230, 0x1, PT ;  /* 0x00000001e600780c */ /* 0x004fe40003f26270 */
[----:B------:R-:W-:-:S05]  /*f940*/  IADD3 R154, R208, 0x1, -R207 ;  /* 0x00000001d09a7810 */ /* 0x000fca0007ffe8cf */
[----:B------:R-:W-:-:S04]  /*f950*/  IMAD.IADD R154, R154, 0x1, R153 ;  /* 0x000000019a9a7824 */ /* 0x000fc800078e0299 */
[----:B------:R-:W-:Y:S02]  /*f960*/  IMAD.IADD R11, R154, 0x1, -R11 ;  /* 0x000000019a0b7824 */ /* 0x000fe400078e0a0b */
[----:B------:R-:W-:Y:S01]  /*f970*/  @P1 LOP3.LUT R18, R18, 0x200000, RZ, 0xfc, !PT ;  /* 0x0020000012121812 */ /* 0x000fe200078efcff */
[----:B------:R-:W-:Y:S06]  /*f980*/  @!P1 BRA `(.L_x_2805) ;  /* 0x0000000000449947 */ /* 0x000fec0003800000 */
[----:B------:R-:W-:Y:S01]  /*f990*/  ISETP.GT.AND P1, PT, R154, -0x1, PT ;  /* 0xffffffff9a00780c */ /* 0x000fe20003f24270 */
[----:B------:R-:W-:-:S12]  /*f9a0*/  BSSY B0, `(.L_x_2806) ;  /* 0x000000d000007945 */ /* 0x000fd80003800000 */
[----:B------:R-:W-:Y:S05]  /*f9b0*/  @P1 BRA `(.L_x_2807) ;  /* 0x00000000001c1947 */ /* 0x000fea0003800000 */
[----:B------:R-:W-:Y:S02]  /*f9c0*/  ISETP.NE.AND P1, PT, R230, 0x1, PT ;  /* 0x00000001e600780c */ /* 0x000fe40003f25270 */
[----:B------:R-:W-:-:S11]  /*f9d0*/  LOP3.LUT R154, RZ, R154, RZ, 0x33, !PT ;  /* 0x0000009aff9a7212 */ /* 0x000fd600078e33ff */
[----:B------:R-:W1:Y:S02]  /*f9e0*/  @P1 LDC.64 R152, c[0x0][0x9e8] ;  /* 0x00027a00ff981b82 */ /* 0x000e640000000a00 */
[----:B-1----:R-:W-:-:S05]  /*f9f0*/  @P1 IMAD.HI.U32 R152, R154, R152, RZ ;  /* 0x000000989a981227 */ /* 0x002fca00078e00ff */
[----:B------:R-:W-:-:S04]  /*fa00*/  @P1 SHF.R.U32.HI R154, RZ, R153, R152 ;  /* 0x00000099ff9a1219 */ /* 0x000fc80000011698 */
[----:B------:R-:W-:Y:S01]  /*fa10*/  LOP3.LUT R154, RZ, R154, RZ, 0x33, !PT ;  /* 0x0000009aff9a7212 */ /* 0x000fe200078e33ff */
[----:B------:R-:W-:Y:S06]  /*fa20*/  BRA `(.L_x_2808) ;  /* 0x0000000000107947 */ /* 0x000fec0003800000 */
.L_x_2807:
[----:B------:R-:W-:-:S13]  /*fa30*/  ISETP.NE.AND P1, PT, R230, 0x1, PT ;  /* 0x00000001e600780c */ /* 0x000fda0003f25270 */
[----:B------:R-:W1:Y:S02]  /*fa40*/  @P1 LDC.64 R152, c[0x0][0x9e8] ;  /* 0x00027a00ff981b82 */ /* 0x000e640000000a00 */
[----:B-1----:R-:W-:-:S05]  /*fa50*/  @P1 IMAD.HI.U32 R152, R154, R152, RZ ;  /* 0x000000989a981227 */ /* 0x002fca00078e00ff */
[----:B------:R-:W-:-:S07]  /*fa60*/  @P1 SHF.R.U32.HI R154, RZ, R153, R152 ;  /* 0x00000099ff9a1219 */ /* 0x000fce0000011698 */
.L_x_2808:
[----:B------:R-:W-:Y:S05]  /*fa70*/  BSYNC B0 ;  /* 0x0000000000007941 */ /* 0x000fea0003800000 */
.L_x_2806:
[----:B------:R-:W-:-:S05]  /*fa80*/  IMAD R154, R154, R230, RZ ;  /* 0x000000e69a9a7224 */ /* 0x000fca00078e02ff */
[----:B------:R-:W-:-:S07]  /*fa90*/  VIMNMX R11, R11, R154, !PT ;  /* 0x0000009a0b0b7248 */ /* 0x000fce0007fe0100 */
.L_x_2805:
[----:B------:R-:W-:-:S04]  /*faa0*/  VIADD R11, R11, 0x5f ;  /* 0x0000005f0b0b7836 */ /* 0x000fc80000000000 */
[----:B------:R-:W-:-:S05]  /*fab0*/  IMAD.HI R11, R11, 0x2aaaaaab, RZ ;  /* 0x2aaaaaab0b0b7827 */ /* 0x000fca00078e02ff */
[----:B------:R-:W-:-:S04]  /*fac0*/  SHF.R.U32.HI R152, RZ, 0x1f, R11 ;  /* 0x0000001fff987819 */ /* 0x000fc8000001160b */
[----:B------:R-:W-:-:S04]  /*fad0*/  LEA.HI.SX32 R11, R11, R152, 0x1c ;  /* 0x000000980b0b7211 */ /* 0x000fc800078fe2ff */
[----:B------:R-:W-:-:S04]  /*fae0*/  VIMNMX R11, R219, R11, !PT ;  /* 0x0000000bdb0b7248 */ /* 0x000fc80007fe0100 */
[----:B------:R-:W-:-:S13]  /*faf0*/  ISETP.GE.AND P1, PT, R4, R11, PT ;  /* 0x0000000b0400720c */ /* 0x000fda0003f26270 */
[----:B------:R-:W-:Y:S05]  /*fb00*/  @!P1 BRA `(.L_x_2809) ;  /* 0x0000001c00d09947 */ /* 0x000fea0003800000 */
[----:B------:R-:W-:Y:S02]  /*fb10*/  IMAD.MOV.U32 R201, RZ, RZ, R8 ;  /* 0x000000ffffc97224 */ /* 0x000fe400078e0008 */
[----:B0-----:R-:W-:Y:S02]  /*fb20*/  IMAD.MOV.U32 R200, RZ, RZ, R0 ;  /* 0x000000ffffc87224 */ /* 0x001fe400078e0000 */
[----:B------:R-:W-:-:S07]  /*fb30*/  IMAD.MOV.U32 R217, RZ, RZ, R4 ;  /* 0x000000ffffd97224 */ /* 0x000fce00078e0004 */
.L_x_2819:
[----:B0-----:R-:W-:Y:S01]  /*fb40*/  IMAD.U32 R4, RZ, RZ, UR54 ;  /* 0x00000036ff047e24 */ /* 0x001fe2000f8e00ff */
[----:B------:R-:W-:Y:S05]  /*fb50*/  YIELD ;  /* 0x0000000000007946 */ /* 0x000fea0003800000 */
[----:B------:R-:W-:Y:S01]  /*fb60*/  ISETP.NE.AND P3, PT, R4, 0x3, PT ;  /* 0x000000030400780c */ /* 0x000fe20003f65270 */
[----:B------:R-:W-:Y:S02]  /*fb70*/  VIADD R2, R2, 0x1 ;  /* 0x0000000102027836 */ /* 0x000fe40000000000 */
[----:B------:R-:W-:Y:S02]  /*fb80*/  IMAD.MOV.U32 R0, RZ, RZ, R217 ;  /* 0x000000ffff007224 */ /* 0x000fe400078e00d9 */
[----:B------:R-:W-:Y:S01]  /*fb90*/  VIADD R217, R217, 0xffffffff ;  /* 0xffffffffd9d97836 */ /* 0x000fe20000000000 */
[----:B------:R-:W-:-:S02]  /*fba0*/  ISETP.NE.AND P2, PT, R2, 0x2, PT ;  /* 0x000000020200780c */ /* 0x000fc40003f45270 */
[----:B------:R-:W-:Y:S02]  /*fbb0*/  ISETP.GT.AND P1, PT, R0, R11, PT ;  /* 0x0000000b0000720c */ /* 0x000fe40003f24270 */
[----:B------:R-:W-:Y:S02]  /*fbc0*/  SEL R0, RZ, 0x1, P2 ;  /* 0x00000001ff007807 */ /* 0x000fe40001000000 */
[----:B------:R-:W-:Y:S02]  /*fbd0*/  SEL R2, R2, RZ, P2 ;  /* 0x000000ff02027207 */ /* 0x000fe40001000000 */
[----:B------:R-:W-:Y:S01]  /*fbe0*/  LOP3.LUT R206, R206, R0, RZ, 0x3c, !PT ;  /* 0x00000000cece7212 */ /* 0x000fe200078e3cff */
[----:B------:R-:W-:Y:S06]  /*fbf0*/  @!P3 BRA `(.L_x_2810) ;  /* 0x000000000004b947 */ /* 0x000fec0003800000 */
[----:B------:R-:W-:Y:S01]  /*fc00*/  BPT.TRAP 0x1 ;  /* 0x000000040000795c */ /* 0x000fe20000300000 */
.L_x_2810:
[----:B------:R-:W-:Y:S01]  /*fc10*/  IMAD R4, R2, 0x8, R19 ;  /* 0x0000000802047824 */ /* 0x000fe200078e0213 */
[----:B------:R-:W-:-:S04]  /*fc20*/  SHF.L.U32 R216, R206, 0x1f, RZ ;  /* 0x0000001fced87819 */ /* 0x000fc800000006ff */
[----:B------:R0:W1:Y:S01]  /*fc30*/  SYNCS.PHASECHK.TRANS64.TRYWAIT P2, [R4+URZ+0x22830], R216 ;  /* 0x022830d8040075a7 */ /* 0x000062000804017f */
[----:B------:R-:W-:Y:S05]  /*fc40*/  @!P3 BRA `(.L_x_2811) ;  /* 0x000000000004b947 */ /* 0x000fea0003800000 */
[----:B------:R-:W-:Y:S01]  /*fc50*/  BPT.TRAP 0x1 ;  /* 0x000000040000795c */ /* 0x000fe20000300000 */
.L_x_2811:
[----:B------:R-:W-:Y:S02]  /*fc60*/  IMAD R154, R2, 0x300, R214 ;  /* 0x00000300029a7824 */ /* 0x000fe400078e02d6 */
[----:B------:R-:W-:Y:S01]  /*fc70*/  IMAD.MOV.U32 R155, RZ, RZ, 0x40000040 ;  /* 0x40000040ff9b7424 */ /* 0x000fe200078e00ff */
[----:B-1----:R-:W-:Y:S06]  /*fc80*/  @P2 BRA `(.L_x_2812) ;  /* 0x0000000000082947 */ /* 0x002fec0003800000 */
[----:B------:R-:W1:Y:S02]  /*fc90*/  SYNCS.PHASECHK.TRANS64.TRYWAIT P2, [R4+URZ+0x22830], R216 ;  /* 0x022830d8040075a7 */ /* 0x000e64000804017f */
[----:B-1----:R-:W-:Y:S05]  /*fca0*/  @!P2 BRA `(.L_x_2813) ;  /* 0x000001440040a947 */ /* 0x002fea0003800000 */
.L_x_2812:
        /* <DEDUP_REMOVED lines=13> */
[----:B------:R-:W-:Y:S01]  /*fd80*/  R2UR UR11, R153 ;  /* 0x00000000990b72ca */ /* 0x000fe200000e0000 */
[----:B------:R-:W2:Y:S01]  /*fd90*/  S2R R225, SR_TID.X ;  /* 0x0000000000e17919 */ /* 0x000ea20000002100 */
[----:B------:R-:W-:-:S02]  /*fda0*/  R2UR UR19, R155 ;  /* 0x000000009b1372ca */ /* 0x000fc400000e0000 */
[----:B------:R-:W-:Y:S01]  /*fdb0*/  WARPGROUP.ARRIVE ;  /* 0x00000000000079c5 */ /* 0x000fe20000000000 */
[----:B------:R-:W-:Y:S02]  /*fdc0*/  R2UR UR8, R20 ;  /* 0x00000000140872ca */ /* 0x000fe400000e0000 */
[----:B------:R-:W-:Y:S02]  /*fdd0*/  R2UR UR9, R21 ;  /* 0x00000000150972ca */ /* 0x000fe400000e0000 */
[----:B------:R-:W-:Y:S01]  /*fde0*/  R2UR UR14, R8 ;  /* 0x00000000080e72ca */ /* 0x000fe200000e0000 */
[----:B------:R-:W-:Y:S01]  /*fdf0*/  HGMMA.64x96x16.F32 R152, gdesc[UR4], RZ, !UPT, gsb0 ;  /* 0x01600000049879f0 */ /* 0x000fe2000c0008ff */
[----:B------:R-:W-:Y:S01]  /*fe00*/  R2UR UR15, R9 ;  /* 0x00000000090f72ca */ /* 0x000fe200000e0000 */
[----:B------:R-:W-:Y:S01]  /*fe10*/  IMAD.U32 R9, RZ, RZ, UR41 ;  /* 0x00000029ff097e24 */ /* 0x000fe2000f8e00ff */
[----:B------:R-:W-:Y:S02]  /*fe20*/  R2UR UR12, R14 ;  /* 0x000000000e0c72ca */ /* 0x000fe400000e0000 */
[----:B------:R-:W-:-:S02]  /*fe30*/  R2UR UR13, R15 ;  /* 0x000000000f0d72ca */ /* 0x000fc400000e0000 */
[----:B------:R-:W-:Y:S02]  /*fe40*/  R2UR UR16, R12 ;  /* 0x000000000c1072ca */ /* 0x000fe400000e0000 */
[----:B------:R-:W-:Y:S02]  /*fe50*/  R2UR UR17, R13 ;  /* 0x000000000d1172ca */ /* 0x000fe400000e0000 */
[----:B--2---:R-:W-:Y:S01]  /*fe60*/  SHF.R.U32.HI R225, RZ, 0x7, R225 ;  /* 0x00000007ffe17819 */ /* 0x004fe200000116e1 */
        /* <DEDUP_REMOVED lines=37> */
[----:B--2---:R-:W-:-:S05]  /*100c0*/  FMNMX.FTZ R0, R0, R8, !PT ;  /* 0x0000000800007209 */ /* 0x004fca0007810000 */
[C---:B------:R-:W-:Y:S01]  /*100d0*/  FMUL.FTZ R8, R0.reuse, R9 ;  /* 0x0000000900087220 */ /* 0x040fe20000410000 */
[----:B------:R-:W-:-:S03]  /*100e0*/  FADD.FTZ R10, -R0, R200 ;  /* 0x000000c8000a7221 */ /* 0x000fc60000010100 */
        /* <DEDUP_REMOVED lines=24> */
[----:B------:R-:W-:Y:S01]  /*10270*/  FMNMX.FTZ R8, R154, R201, !PT ;  /* 0x000000c99a087209 */ /* 0x000fe20007810000 */
[----:B------:R-:W-:Y:S01]  /*10280*/  FMUL.FTZ R10, R10, R9 ;  /* 0x000000090a0a7220 */ /* 0x000fe20000410000 */
[----:B------:R-:W-:Y:S02]  /*10290*/  MUFU.EX2 R152, R152 ;  /* 0x0000009800987308 */ /* 0x000fe40000000800 */
[----:B------:R-:W-:-:S04]  /*102a0*/  FMNMX.FTZ R8, R155, R8, !PT ;  /* 0x000000089b087209 */ /* 0x000fc80007810000 */
[----:B------:R-:W-:Y:S02]  /*102b0*/  FMNMX.FTZ R8, R158, R8, !PT ;  /* 0x000000089e087209 */ /* 0x000fe40007810000 */
[----:B------:R-:W2:Y:S02]  /*102c0*/  MUFU.EX2 R10, R10 ;  /* 0x0000000a000a7308 */ /* 0x000ea40000000800 */
[----:B------:R-:W-:-:S04]  /*102d0*/  FMNMX.FTZ R8, R159, R8, !PT ;  /* 0x000000089f087209 */ /* 0x000fc80007810000 */
[----:B------:R-:W-:Y:S02]  /*102e0*/  FMNMX.FTZ R8, R162, R8, !PT ;  /* 0x00000008a2087209 */ /* 0x000fe40007810000 */
[----:B------:R-:W3:Y:S02]  /*102f0*/  MUFU.EX2 R153, R153 ;  /* 0x0000009900997308 */ /* 0x000ee40000000800 */
[----:B------:R-:W-:-:S04]  /*10300*/  FMNMX.FTZ R8, R163, R8, !PT ;  /* 0x00000008a3087209 */ /* 0x000fc80007810000 */
[----:B------:R-:W-:Y:S02]  /*10310*/  FMNMX.FTZ R8, R166, R8, !PT ;  /* 0x00000008a6087209 */ /* 0x000fe40007810000 */
[----:B------:R-:W4:Y:S01]  /*10320*/  MUFU.EX2 R156, R156 ;  /* 0x0000009c009c7308 */ /* 0x000f220000000800 */
[----:B--2---:R-:W-:Y:S01]  /*10330*/  FMUL.FTZ R24, R24, R10 ;  /* 0x0000000a18187220 */ /* 0x004fe20000410000 */
        /* <DEDUP_REMOVED lines=81> */
[C---:B---3--:R-:W-:Y:S01]  /*10850*/  F2FP.F16.F32.PACK_AB R200, R153.reuse, R152 ;  /* 0x0000009899c8723e */ /* 0x048fe200000000ff */
[----:B------:R-:W2:Y:S01]  /*10860*/  SHFL.BFLY PT, R10, R8, 0x2, 0x1f ;  /* 0x0c401f00080a7f89 */ /* 0x000ea200000e0000 */
[----:B------:R-:W3:Y:S01]  /*10870*/  MUFU.EX2 R157, R157 ;  /* 0x0000009d009d7308 */ /* 0x000ee20000000800 */
[----:B------:R-:W-:-:S04]  /*10880*/  FADD.FTZ R5, R153, R5 ;  /* 0x0000000599057221 */ /* 0x000fc80000010000 */
[----:B----4-:R-:W-:-:S03]  /*10890*/  FADD.FTZ R5, R156, R5 ;  /* 0x000000059c057221 */ /* 0x010fc60000010000 */
[----:B------:R-:W4:Y:S08]  /*108a0*/  MUFU.EX2 R152, R160 ;  /* 0x000000a000987308 */ /* 0x000f300000000800 */
[----:B------:R-:W5:Y:S01]  /*108b0*/  MUFU.EX2 R161, R161 ;  /* 0x000000a100a17308 */ /* 0x000f620000000800 */
[C---:B---3--:R-:W-:Y:S01]  /*108c0*/  FADD.FTZ R5, R157.reuse, R5 ;  /* 0x000000059d057221 */ /* 0x048fe20000010000 */
[----:B------:R-:W-:-:S02]  /*108d0*/  F2FP.F16.F32.PACK_AB R202, R157, R156 ;  /* 0x0000009c9dca723e */ /* 0x000fc400000000ff */
[----:B--2---:R-:W-:-:S04]  /*108e0*/  FMNMX.FTZ R8, R8, R10, !PT ;  /* 0x0000000a08087209 */ /* 0x004fc80007810000 */
[----:B------:R-:W-:Y:S01]  /*108f0*/  MUFU.EX2 R160, R176 ;  /* 0x000000b000a07308 */ /* 0x000fe20000000800 */
[----:B----4-:R-:W-:Y:S01]  /*10900*/  FADD.FTZ R5, R152, R5 ;  /* 0x0000000598057221 */ /* 0x010fe20000010000 */
[----:B------:R-:W2:Y:S06]  /*10910*/  SHFL.BFLY PT, R10, R8, 0x1, 0x1f ;  /* 0x0c201f00080a7f89 */ /* 0x000eac00000e0000 */
[----:B------:R-:W3:Y:S01]  /*10920*/  MUFU.EX2 R164, R164 ;  /* 0x000000a400a47308 */ /* 0x000ee20000000800 */
[C---:B-----5:R-:W-:Y:S01]  /*10930*/  FADD.FTZ R5, R161.reuse, R5 ;  /* 0x00000005a1057221 */ /* 0x060fe20000010000 */
[----:B------:R-:W-:-:S06]  /*10940*/  F2FP.F16.F32.PACK_AB R152, R161, R152 ;  /* 0x00000098a198723e */ /* 0x000fcc00000000ff */
[----:B------:R-:W4:Y:S08]  /*10950*/  MUFU.EX2 R165, R165 ;  /* 0x000000a500a57308 */ /* 0x000f300000000800 */
[----:B------:R-:W5:Y:S01]  /*10960*/  MUFU.EX2 R156, R168 ;  /* 0x000000a8009c7308 */ /* 0x000f620000000800 */
[----:B---3--:R-:W-:Y:S01]  /*10970*/  FADD.FTZ R5, R164, R5 ;  /* 0x00000005a4057221 */ /* 0x008fe20000010000 */
[----:B--2---:R-:W-:-:S06]  /*10980*/  FMNMX.FTZ R8, R8, R10, !PT ;  /* 0x0000000a08087209 */ /* 0x004fcc0007810000 */
[----:B------:R-:W2:Y:S01]  /*10990*/  MUFU.EX2 R169, R169 ;  /* 0x000000a900a97308 */ /* 0x000ea20000000800 */
        /* <DEDUP_REMOVED lines=20> */
[----:B-----5:R-:W-:Y:S01]  /*10ae0*/  FADD.FTZ R5, R156, R5 ;  /* 0x000000059c057221 */ /* 0x020fe20000010000 */
[----:B------:R-:W-:Y:S01]  /*10af0*/  FFMA.FTZ R182, R182, R9, -R10 ;  /* 0x00000009b6b67223 */ /* 0x000fe2000001080a */
[----:B---3--:R-:W-:-:S02]  /*10b00*/  @!P0 VIADD R154, R4, 0x22840 ;  /* 0x00022840049a8836 */ /* 0x008fc40000000000 */
[-CC-:B------:R-:W-:Y:S01]  /*10b10*/  FFMA.FTZ R183, R183, R9.reuse, -R10.reuse ;  /* 0x00000009b7b77223 */ /* 0x180fe2000001080a */
[----:B------:R-:W3:Y:S01]  /*10b20*/  MUFU.EX2 R155, R155 ;  /* 0x0000009b009b7308 */ /* 0x000ee20000000800 */
[----:B--2---:R-:W-:Y:S01]  /*10b30*/  FADD.FTZ R5, R169, R5 ;  /* 0x00000005a9057221 */ /* 0x004fe20000010000 */
[-CC-:B------:R-:W-:Y:S01]  /*10b40*/  FFMA.FTZ R186, R186, R9.reuse, -R10.reuse ;  /* 0x00000009baba7223 */ /* 0x180fe2000001080a */
[-CC-:B------:R-:W-:Y:S01]  /*10b50*/  FFMA.FTZ R187, R187, R9.reuse, -R10.reuse ;  /* 0x00000009bbbb7223 */ /* 0x180fe2000001080a */
[-CC-:B------:R-:W-:Y:S01]  /*10b60*/  FFMA.FTZ R190, R190, R9.reuse, -R10.reuse ;  /* 0x00000009bebe7223 */ /* 0x180fe2000001080a */
[-CC-:B------:R-:W-:Y:S01]  /*10b70*/  FFMA.FTZ R191, R191, R9.reuse, -R10.reuse ;  /* 0x00000009bfbf7223 */ /* 0x180fe2000001080a */
[-CC-:B------:R-:W-:Y:S01]  /*10b80*/  FFMA.FTZ R194, R194, R9.reuse, -R10.reuse ;  /* 0x00000009c2c27223 */ /* 0x180fe2000001080a */
[--C-:B------:R-:W-:Y:S01]  /*10b90*/  FFMA.FTZ R195, R195, R9, -R10.reuse ;  /* 0x00000009c3c37223 */ /* 0x100fe2000001080a */
[----:B------:R-:W2:Y:S01]  /*10ba0*/  MUFU.EX2 R203, R158 ;  /* 0x0000009e00cb7308 */ /* 0x000ea20000000800 */
[----:B----4-:R-:W-:Y:S01]  /*10bb0*/  FFMA.FTZ R3, R153, R3, R201 ;  /* 0x0000000399037223 */ /* 0x010fe200000100c9 */
[-CC-:B------:R-:W-:Y:S01]  /*10bc0*/  FFMA.FTZ R198, R198, R9.reuse, -R10.reuse ;  /* 0x00000009c6c67223 */ /* 0x180fe2000001080a */
[----:B------:R-:W-:Y:S01]  /*10bd0*/  FFMA.FTZ R199, R199, R9, -R10 ;  /* 0x00000009c7c77223 */ /* 0x000fe2000001080a */
[----:B------:R-:W-:Y:S01]  /*10be0*/  IADD3 R10, -R225, 0xb, RZ ;  /* 0x0000000be10a7810 */ /* 0x000fe20007ffe1ff */
[-C--:B------:R-:W-:Y:S01]  /*10bf0*/  FMUL.FTZ R26, R26, R153.reuse ;  /* 0x000000991a1a7220 */ /* 0x080fe20000410000 */
[----:B------:R-:W-:Y:S01]  /*10c00*/  @!P0 PRMT R154, RZ, 0x654, R154 ;  /* 0x00000654ff9a8816 */ /* 0x000fe2000000009a */
[-C--:B------:R-:W-:Y:S01]  /*10c10*/  FMUL.FTZ R27, R27, R153.reuse ;  /* 0x000000991b1b7220 */ /* 0x080fe20000410000 */
[----:B------:R-:W4:Y:S01]  /*10c20*/  MUFU.EX2 R159, R159 ;  /* 0x0000009f009f7308 */ /* 0x000f220000000800 */
[----:B---3--:R-:W-:Y:S01]  /*10c30*/  FADD.FTZ R3, R155, R3 ;  /* 0x000000039b037221 */ /* 0x008fe20000010000 */
[----:B------:R3:W-:Y:S06]  /*10c40*/  BAR.ARV R10, 0x100 ;  /* 0x0004000a0000751d */ /* 0x0007ec0000002000 */
[----:B------:R-:W5:Y:S01]  /*10c50*/  MUFU.EX2 R176, R162 ;  /* 0x000000a200b07308 */ /* 0x000f620000000800 */
[----:B--2---:R-:W-:Y:S01]  /*10c60*/  FADD.FTZ R3, R203, R3 ;  /* 0x00000003cb037221 */ /* 0x004fe20000010000 */
[----:B------:R2:W-:Y:S01]  /*10c70*/  @!P0 SYNCS.ARRIVE.TRANS64.RED.A1T0 RZ, [R154+URZ], RZ ;  /* 0x000000ff9aff89a7 */ /* 0x0005e2000810043f */
[----:B------:R-:W-:Y:S01]  /*10c80*/  F2FP.F16.F32.PACK_AB R156, R169, R156 ;  /* 0x0000009ca99c723e */ /* 0x000fe200000000ff */
[-C--:B------:R-:W-:Y:S01]  /*10c90*/  FMUL.FTZ R30, R30, R153.reuse ;  /* 0x000000991e1e7220 */ /* 0x080fe20000410000 */
[-C--:B------:R-:W-:Y:S01]  /*10ca0*/  FMUL.FTZ R31, R31, R153.reuse ;  /* 0x000000991f1f7220 */ /* 0x080fe20000410000 */
[-C--:B------:R-:W-:Y:S01]  /*10cb0*/  FMUL.FTZ R34, R34, R153.reuse ;  /* 0x0000009922227220 */ /* 0x080fe20000410000 */
[-C--:B------:R-:W-:Y:S01]  /*10cc0*/  FMUL.FTZ R35, R35, R153.reuse ;  /* 0x0000009923237220 */ /* 0x080fe20000410000 */
[----:B------:R-:W0:Y:S01]  /*10cd0*/  MUFU.EX2 R163, R163 ;  /* 0x000000a300a37308 */ /* 0x000e220000000800 */
[----:B----4-:R-:W-:Y:S01]  /*10ce0*/  FADD.FTZ R3, R159, R3 ;  /* 0x000000039f037221 */ /* 0x010fe20000010000 */
[----:B--2---:R-:W-:Y:S01]  /*10cf0*/  F2FP.F16.F32.PACK_AB R154, R165, R164 ;  /* 0x000000a4a59a723e */ /* 0x004fe200000000ff */
[-C--:B------:R-:W-:Y:S01]  /*10d00*/  FMUL.FTZ R38, R38, R153.reuse ;  /* 0x0000009926267220 */ /* 0x080fe20000410000 */
[-C--:B------:R-:W-:Y:S01]  /*10d10*/  FMUL.FTZ R39, R39, R153.reuse ;  /* 0x0000009927277220 */ /* 0x080fe20000410000 */
[-C--:B------:R-:W-:Y:S01]  /*10d20*/  FMUL.FTZ R42, R42, R153.reuse ;  /* 0x000000992a2a7220 */ /* 0x080fe20000410000 */
[-C--:B------:R-:W-:Y:S01]  /*10d30*/  FMUL.FTZ R43, R43, R153.reuse ;  /* 0x000000992b2b7220 */ /* 0x080fe20000410000 */
        /* <DEDUP_REMOVED lines=40> */
[----:B------:R-:W-:Y:S01]  /*10fc0*/  FMUL.FTZ R106, R106, R153 ;  /* 0x000000996a6a7220 */ /* 0x000fe20000410000 */
[----:B------:R-:W0:Y:S01]  /*10fd0*/  MUFU.EX2 R174, R174 ;  /* 0x000000ae00ae7308 */ /* 0x000e220000000800 */
        /* <DEDUP_REMOVED lines=28> */
[----:B------:R-:W-:Y:S01]  /*111a0*/  FADD.FTZ R5, R160, R5 ;  /* 0x00000005a0057221 */ /* 0x000fe20000010000 */
[-C--:B------:R-:W-:Y:S01]  /*111b0*/  FMUL.FTZ R147, R147, R153.reuse ;  /* 0x0000009993937220 */ /* 0x080fe20000410000 */
[-C--:B------:R-:W-:Y:S01]  /*111c0*/  FMUL.FTZ R150, R150, R153.reuse ;  /* 0x0000009996967220 */ /* 0x080fe20000410000 */
[----:B------:R-:W2:Y:S01]  /*111d0*/  MUFU.EX2 R177, R177 ;  /* 0x000000b100b17308 */ /* 0x000ea20000000800 */
[----:B----4-:R-:W-:Y:S01]  /*111e0*/  FADD.FTZ R3, R175, R3 ;  /* 0x00000003af037221 */ /* 0x010fe20000010000 */
[----:B------:R-:W-:Y:S01]  /*111f0*/  FMUL.FTZ R151, R151, R153 ;  /* 0x0000009997977220 */ /* 0x000fe20000410000 */
[----:B------:R-:W-:-:S02]  /*11200*/  F2FP.F16.F32.PACK_AB R201, R155, R201 ;  /* 0x000000c99bc9723e */ /* 0x000fc400000000ff */
[----:B------:R-:W-:Y:S02]  /*11210*/  F2FP.F16.F32.PACK_AB R203, R159, R203 ;  /* 0x000000cb9fcb723e */ /* 0x000fe400000000ff */
[----:B------:R-:W-:Y:S01]  /*11220*/  F2FP.F16.F32.PACK_AB R153, R163, R176 ;  /* 0x000000b0a399723e */ /* 0x000fe200000000ff */
[----:B------:R-:W4:Y:S01]  /*11230*/  MUFU.EX2 R179, R179 ;  /* 0x000000b300b37308 */ /* 0x000f220000000800 */
[----:B0-----:R-:W-:Y:S01]  /*11240*/  FADD.FTZ R3, R178, R3 ;  /* 0x00000003b2037221 */ /* 0x001fe20000010000 */
[----:B------:R-:W-:Y:S02]  /*11250*/  F2FP.F16.F32.PACK_AB R155, R167, R161 ;  /* 0x000000a1a79b723e */ /* 0x000fe400000000ff */
[----:B------:R-:W-:Y:S02]  /*11260*/  F2FP.F16.F32.PACK_AB R158, R173, R172 ;  /* 0x000000acad9e723e */ /* 0x000fe400000000ff */
[----:B------:R-:W-:Y:S02]  /*11270*/  F2FP.F16.F32.PACK_AB R159, R175, R174 ;  /* 0x000000aeaf9f723e */ /* 0x000fe400000000ff */
[----:B------:R-:W0:Y:S01]  /*11280*/  MUFU.EX2 R180, R180 ;  /* 0x000000b400b47308 */ /* 0x000e220000000800 */
[C---:B--2---:R-:W-:Y:S01]  /*11290*/  FADD.FTZ R5, R177.reuse, R5 ;  /* 0x00000005b1057221 */ /* 0x044fe20000010000 */
[----:B------:R-:W-:-:S06]  /*112a0*/  F2FP.F16.F32.PACK_AB R160, R177, R160 ;  /* 0x000000a0b1a0723e */ /* 0x000fcc00000000ff */
[----:B------:R-:W2:Y:S01]  /*112b0*/  MUFU.EX2 R182, R182 ;  /* 0x000000b600b67308 */ /* 0x000ea20000000800 */
[C---:B----4-:R-:W-:Y:S01]  /*112c0*/  FADD.FTZ R3, R179.reuse, R3 ;  /* 0x00000003b3037221 */ /* 0x050fe20000010000 */
[----:B------:R-:W-:-:S06]  /*112d0*/  F2FP.F16.F32.PACK_AB R161, R179, R178 ;  /* 0x000000b2b3a1723e */ /* 0x000fcc00000000ff */
[----:B------:R-:W4:Y:S01]  /*112e0*/  MUFU.EX2 R181, R181 ;  /* 0x000000b500b57308 */ /* 0x000f220000000800 */
[----:B0-----:R-:W-:-:S07]  /*112f0*/  FADD.FTZ R5, R180, R5 ;  /* 0x00000005b4057221 */ /* 0x001fce0000010000 */
[----:B------:R-:W0:Y:S01]  /*11300*/  MUFU.EX2 R183, R183 ;  /* 0x000000b700b77308 */ /* 0x000e220000000800 */
[----:B--2---:R-:W-:-:S07]  /*11310*/  FADD.FTZ R3, R182, R3 ;  /* 0x00000003b6037221 */ /* 0x004fce0000010000 */
[----:B------:R-:W2:Y:S01]  /*11320*/  MUFU.EX2 R184, R184 ;  /* 0x000000b800b87308 */ /* 0x000ea20000000800 */
[C---:B----4-:R-:W-:Y:S01]  /*11330*/  FADD.FTZ R5, R181.reuse, R5 ;  /* 0x00000005b5057221 */ /* 0x050fe20000010000 */
[----:B------:R-:W-:-:S06]  /*11340*/  F2FP.F16.F32.PACK_AB R162, R181, R180 ;  /* 0x000000b4b5a2723e */ /* 0x000fcc00000000ff */
[----:B------:R-:W4:Y:S01]  /*11350*/  MUFU.EX2 R165, R186 ;  /* 0x000000ba00a57308 */ /* 0x000f220000000800 */
[C---:B0-----:R-:W-:Y:S01]  /*11360*/  FADD.FTZ R3, R183.reuse, R3 ;  /* 0x00000003b7037221 */ /* 0x041fe20000010000 */
[----:B------:R-:W-:-:S06]  /*11370*/  F2FP.F16.F32.PACK_AB R163, R183, R182 ;  /* 0x000000b6b7a3723e */ /* 0x000fcc00000000ff */
[----:B------:R-:W0:Y:S01]  /*11380*/  MUFU.EX2 R185, R185 ;  /* 0x000000b900b97308 */ /* 0x000e220000000800 */
[----:B--2---:R-:W-:-:S07]  /*11390*/  FADD.FTZ R5, R184, R5 ;  /* 0x00000005b8057221 */ /* 0x004fce0000010000 */
[----:B------:R-:W2:Y:S01]  /*113a0*/  MUFU.EX2 R187, R187 ;  /* 0x000000bb00bb7308 */ /* 0x000ea20000000800 */
[----:B----4-:R-:W-:-:S07]  /*113b0*/  FADD.FTZ R3, R165, R3 ;  /* 0x00000003a5037221 */ /* 0x010fce0000010000 */
[----:B------:R-:W4:Y:S01]  /*113c0*/  MUFU.EX2 R188, R188 ;  /* 0x000000bc00bc7308 */ /* 0x000f220000000800 */
[C---:B0-----:R-:W-:Y:S01]  /*113d0*/  FADD.FTZ R5, R185.reuse, R5 ;  /* 0x00000005b9057221 */ /* 0x041fe20000010000 */
[----:B------:R-:W-:-:S06]  /*113e0*/  F2FP.F16.F32.PACK_AB R164, R185, R184 ;  /* 0x000000b8b9a4723e */ /* 0x000fcc00000000ff */
[----:B------:R-:W0:Y:S01]  /*113f0*/  MUFU.EX2 R190, R190 ;  /* 0x000000be00be7308 */ /* 0x000e220000000800 */
[C---:B--2---:R-:W-:Y:S01]  /*11400*/  FADD.FTZ R3, R187.reuse, R3 ;  /* 0x00000003bb037221 */ /* 0x044fe20000010000 */
[----:B------:R-:W-:-:S06]  /*11410*/  F2FP.F16.F32.PACK_AB R165, R187, R165 ;  /* 0x000000a5bba5723e */ /* 0x000fcc00000000ff */
[----:B------:R-:W2:Y:S01]  /*11420*/  MUFU.EX2 R189, R189 ;  /* 0x000000bd00bd7308 */ /* 0x000ea20000000800 */
[----:B----4-:R-:W-:-:S07]  /*11430*/  FADD.FTZ R5, R188, R5 ;  /* 0x00000005bc057221 */ /* 0x010fce0000010000 */
[----:B------:R-:W4:Y:S01]  /*11440*/  MUFU.EX2 R191, R191 ;  /* 0x000000bf00bf7308 */ /* 0x000f220000000800 */
[----:B0-----:R-:W-:-:S07]  /*11450*/  FADD.FTZ R3, R190, R3 ;  /* 0x00000003be037221 */ /* 0x001fce0000010000 */
[----:B------:R0:W5:Y:S01]  /*11460*/  MUFU.EX2 R168, R192 ;  /* 0x000000c000a87308 */ /* 0x0001620000000800 */
[C---:B--2---:R-:W-:Y:S01]  /*11470*/  FADD.FTZ R5, R189.reuse, R5 ;  /* 0x00000005bd057221 */ /* 0x044fe20000010000 */
[----:B------:R-:W-:-:S06]  /*11480*/  F2FP.F16.F32.PACK_AB R166, R189, R188 ;  /* 0x000000bcbda6723e */ /* 0x000fcc00000000ff */
[----:B------:R-:W2:Y:S01]  /*11490*/  MUFU.EX2 R169, R194 ;  /* 0x000000c200a97308 */ /* 0x000ea20000000800 */
[----:B0-----:R-:W-:Y:S02]  /*114a0*/  IMAD.U32 R192, RZ, RZ, UR54 ;  /* 0x00000036ffc07e24 */ /* 0x001fe4000f8e00ff */
[C---:B----4-:R-:W-:Y:S01]  /*114b0*/  FADD.FTZ R3, R191.reuse, R3 ;  /* 0x00000003bf037221 */ /* 0x050fe20000010000 */
[----:B------:R-:W-:Y:S02]  /*114c0*/  F2FP.F16.F32.PACK_AB R167, R191, R190 ;  /* 0x000000bebfa7723e */ /* 0x000fe400000000ff */
[----:B------:R-:W-:Y:S02]  /*114d0*/  ISETP.NE.AND P3, PT, R192, 0x3, PT ;  /* 0x00000003c000780c */ /* 0x000fe40003f65270 */
[----:B------:R-:W0:Y:S01]  /*114e0*/  MUFU.EX2 R193, R193 ;  /* 0x000000c100c17308 */ /* 0x000e220000000800 */
[----:B-----5:R-:W-:-:S07]  /*114f0*/  FADD.FTZ R5, R168, R5 ;  /* 0x00000005a8057221 */ /* 0x020fce0000010000 */
[----:B------:R-:W4:Y:S01]  /*11500*/  MUFU.EX2 R195, R195 ;  /* 0x000000c300c37308 */ /* 0x000f220000000800 */
[----:B--2---:R-:W-:-:S07]  /*11510*/  FADD.FTZ R3, R169, R3 ;  /* 0x00000003a9037221 */ /* 0x004fce0000010000 */
[----:B------:R-:W2:Y:S01]  /*11520*/  MUFU.EX2 R196, R196 ;  /* 0x000000c400c47308 */ /* 0x000ea20000000800 */
[C---:B0-----:R-:W-:Y:S01]  /*11530*/  FADD.FTZ R5, R193.reuse, R5 ;  /* 0x00000005c1057221 */ /* 0x041fe20000010000 */
[----:B------:R-:W-:-:S06]  /*11540*/  F2FP.F16.F32.PACK_AB R168, R193, R168 ;  /* 0x000000a8c1a8723e */ /* 0x000fcc00000000ff */
[----:B------:R-:W0:Y:S01]  /*11550*/  MUFU.EX2 R171, R198 ;  /* 0x000000c600ab7308 */ /* 0x000e220000000800 */
[C---:B----4-:R-:W-:Y:S01]  /*11560*/  FADD.FTZ R3, R195.reuse, R3 ;  /* 0x00000003c3037221 */ /* 0x050fe20000010000 */
[----:B------:R-:W-:-:S06]  /*11570*/  F2FP.F16.F32.PACK_AB R169, R195, R169 ;  /* 0x000000a9c3a9723e */ /* 0x000fcc00000000ff */
[----:B------:R-:W4:Y:S01]  /*11580*/  MUFU.EX2 R170, R197 ;  /* 0x000000c500aa7308 */ /* 0x000f220000000800 */
[----:B--2---:R-:W-:-:S07]  /*11590*/  FADD.FTZ R5, R196, R5 ;  /* 0x00000005c4057221 */ /* 0x004fce0000010000 */
[----:B------:R-:W2:Y:S01]  /*115a0*/  MUFU.EX2 R199, R199 ;  /* 0x000000c700c77308 */ /* 0x000ea20000000800 */
[----:B0-----:R-:W-:Y:S01]  /*115b0*/  FADD.FTZ R3, R171, R3 ;  /* 0x00000003ab037221 */ /* 0x001fe20000010000 */
[C---:B----4-:R-:W-:Y:S01]  /*115c0*/  FADD.FTZ R5, R170.reuse, R5 ;  /* 0x00000005aa057221 */ /* 0x050fe20000010000 */
[----:B------:R-:W-:Y:S02]  /*115d0*/  F2FP.F16.F32.PACK_AB R170, R170, R196 ;  /* 0x000000c4aaaa723e */ /* 0x000fe400000000ff */
[C---:B--2---:R-:W-:Y:S01]  /*115e0*/  FADD.FTZ R3, R199.reuse, R3 ;  /* 0x00000003c7037221 */ /* 0x044fe20000010000 */
[----:B------:R-:W-:Y:S01]  /*115f0*/  F2FP.F16.F32.PACK_AB R171, R199, R171 ;  /* 0x000000abc7ab723e */ /* 0x000fe200000000ff */
[----:B---3--:R-:W-:Y:S06]  /*11600*/  @!P3 BRA `(.L_x_2814) ;  /* 0x000000000004b947 */ /* 0x008fec0003800000 */
[----:B------:R-:W-:Y:S01]  /*11610*/  BPT.TRAP 0x1 ;  /* 0x000000040000795c */ /* 0x000fe20000300000 */
.L_x_2814:
[----:B------:R0:W2:Y:S01]  /*11620*/  SYNCS.PHASECHK.TRANS64.TRYWAIT P2, [R4+URZ+0x22850], R216 ;  /* 0x022850d8040075a7 */ /* 0x0000a2000804017f */
[----:B------:R-:W-:Y:S05]  /*11630*/  @!P3 BRA `(.L_x_2815) ;  /* 0x000000000004b947 */ /* 0x000fea0003800000 */
[----:B------:R-:W-:Y:S01]  /*11640*/  BPT.TRAP 0x1 ;  /* 0x000000040000795c */ /* 0x000fe20000300000 */
.L_x_2815:
[----:B------:R-:W-:Y:S04]  /*11650*/  BSSY B0, `(.L_x_2816) ;  /* 0x0000004000007945 */ /* 0x000fe80003800000 */
[----:B--2---:R-:W-:Y:S05]  /*11660*/  @P2 BRA `(.L_x_2817) ;  /* 0x0000000000082947 */ /* 0x004fea0003800000 */
[----:B------:R-:W2:Y:S02]  /*11670*/  SYNCS.PHASECHK.TRANS64.TRYWAIT P2, [R4+URZ+0x22850], R216 ;  /* 0x022850d8040075a7 */ /* 0x000ea4000804017f */
[----:B--2---:R-:W-:Y:S05]  /*11680*/  @!P2 BRA `(.L_x_2818) ;  /* 0x0000012800dca947 */ /* 0x004fea0003800000 */
.L_x_2817:
[----:B------:R-:W-:Y:S05]  /*11690*/  BSYNC B0 ;  /* 0x0000000000007941 */ /* 0x000fea0003800000 */
.L_x_2816:
[----:B------:R-:W3:Y:S01]  /*116a0*/  S2R R174, SR_TID.X ;  /* 0x0000000000ae7919 */ /* 0x000ee20000002100 */
[----:B------:R-:W-:Y:S01]  /*116b0*/  IMAD.MOV.U32 R173, RZ, RZ, 0x40000040 ;  /* 0x40000040ffad7424 */ /* 0x000fe200078e00ff */
[----:B------:R-:W-:Y:S05]  /*116c0*/  WARPSYNC.ALL ;  /* 0x0000000000007948 */ /* 0x000fea0003800000 */
[----:B------:R-:W-:Y:S01]  /*116d0*/  R2UR UR7, R173 ;  /* 0x00000000ad0772ca */ /* 0x000fe200000e0000 */
[----:B------:R-:W-:Y:S02]  /*116e0*/  IMAD.MOV.U32 R172, RZ, RZ, 0xc00 ;  /* 0x00000c00ffac7424 */ /* 0x000fe400078e00ff */
[----:B------:R-:W-:-:S02]  /*116f0*/  IMAD.MOV.U32 R175, RZ, RZ, 0x40000040 ;  /* 0x40000040ffaf7424 */ /* 0x000fc400078e00ff */
[----:B------:R-:W-:Y:S02]  /*11700*/  IMAD R172, R2, R172, UR53 ;  /* 0x0000003502ac7e24 */ /* 0x000fe4000f8e02ac */
[----:B012---:R-:W-:-:S03]  /*11710*/  @!P0 VIADD R4, R4, 0x22860 ;  /* 0x0002286004048836 */ /* 0x007fc60000000000 */
[----:B------:R-:W-:Y:S02]  /*11720*/  R2UR UR6, R172 ;  /* 0x00000000ac0672ca */ /* 0x000fe400000e0000 */
[----:B------:R-:W-:Y:S02]  /*11730*/  @!P0 PRMT R4, RZ, 0x654, R4 ;  /* 0x00000654ff048816 */ /* 0x000fe40000000004 */
[----:B---3--:R-:W-:-:S05]  /*11740*/  SHF.R.U32.HI R174, RZ, 0x7, R174 ;  /* 0x00000007ffae7819 */ /* 0x008fca00000116ae */
[----:B------:R-:W-:Y:S02]  /*11750*/  VIADD R173, R174, 0x8 ;  /* 0x00000008aead7836 */ /* 0x000fe40000000000 */
[----:B------:R-:W-:-:S03]  /*11760*/  VIADD R174, R172, 0x80 ;  /* 0x00000080acae7836 */ /* 0x000fc60000000000 */
[----:B------:R0:W-:Y:S02]  /*11770*/  BAR.SYNC.DEFER_BLOCKING R173, 0x100 ;  /* 0x000400ad0000751d */ /* 0x0001e40000010000 */
[----:B0-----:R-:W-:-:S04]  /*11780*/  IMAD.MOV.U32 R173, RZ, RZ, 0x40000040 ;  /* 0x40000040ffad7424 */ /* 0x001fc800078e00ff */
        /* <DEDUP_REMOVED lines=43> */
[----:B0-----:R-:W-:-:S07]  /*11a40*/  IMAD.MOV.U32 R4, RZ, RZ, R217 ;  /* 0x000000ffff047224 */ /* 0x001fce00078e00d9 */
.L_x_2809:
[----:B------:R-:W-:-:S13]  /*11a50*/  ISETP.GE.AND P1, PT, R4, R219, PT ;  /* 0x000000db0400720c */ /* 0x000fda0003f26270 */
[----:B------:R-:W-:Y:S05]  /*11a60*/  @!P1 BRA `(.L_x_2820) ;  /* 0x0000003000689947 */ /* 0x000fea0003800000 */
[----:B------:R-:W-:Y:S02]  /*11a70*/  IMAD.MOV.U32 R201, RZ, RZ, R8 ;  /* 0x000000ffffc97224 */ /* 0x000fe400078e0008 */
[----:B------:R-:W-:-:S07]  /*11a80*/  IMAD.MOV.U32 R216, RZ, RZ, R0 ;  /* 0x000000ffffd87224 */ /* 0x000fce00078e0000 */
.L_x_2838:
        /* <DEDUP_REMOVED lines=8> */
[----:B-1----:R-:W-:Y:S06]  /*11b10*/  @!P2 BRA `(.L_x_2821) ;  /* 0x000000000004a947 */ /* 0x002fec0003800000 */
[----:B------:R-:W-:Y:S01]  /*11b20*/  BPT.TRAP 0x1 ;  /* 0x000000040000795c */ /* 0x000fe20000300000 */
.L_x_2821:
[----:B------:R-:W-:Y:S01]  /*11b30*/  IMAD R11, R2, 0x8, R19 ;  /* 0x00000008020b7824 */ /* 0x000fe200078e0213 */
[----:B0-----:R-:W-:-:S04]  /*11b40*/  SHF.L.U32 R200, R206, 0x1f, RZ ;  /* 0x0000001fcec87819 */ /* 0x001fc800000006ff */
[----:B------:R0:W1:Y:S01]  /*11b50*/  SYNCS.PHASECHK.TRANS64.TRYWAIT P1, [R11+URZ+0x22830], R200 ;  /* 0x022830c80b0075a7 */ /* 0x000062000802017f */
[----:B------:R-:W-:Y:S05]  /*11b60*/  @!P2 BRA `(.L_x_2822) ;  /* 0x000000000004a947 */ /* 0x000fea0003800000 */
[----:B------:R-:W-:Y:S01]  /*11b70*/  BPT.TRAP 0x1 ;  /* 0x000000040000795c */ /* 0x000fe20000300000 */
.L_x_2822:
[----:B------:R-:W-:Y:S02]  /*11b80*/  IMAD R8, R2, 0x300, R214 ;  /* 0x0000030002087824 */ /* 0x000fe400078e02d6 */
[----:B------:R-:W-:Y:S01]  /*11b90*/  IMAD.MOV.U32 R9, RZ, RZ, 0x40000040 ;  /* 0x40000040ff097424 */ /* 0x000fe200078e00ff */
[----:B-1----:R-:W-:Y:S06]  /*11ba0*/  @P1 BRA `(.L_x_2823) ;  /* 0x0000000000081947 */ /* 0x002fec0003800000 */
[----:B------:R-:W1:Y:S02]  /*11bb0*/  SYNCS.PHASECHK.TRANS64.TRYWAIT P1, [R11+URZ+0x22830], R200 ;  /* 0x022830c80b0075a7 */ /* 0x000e64000802017f */
[----:B-1----:R-:W-:Y:S05]  /*11bc0*/  @!P1 BRA `(.L_x_2824) ;  /* 0x0000012400a09947 */ /* 0x002fea0003800000 */
.L_x_2823:
        /* <DEDUP_REMOVED lines=11> */
[----:B------:R-:W-:-:S02]  /*11c80*/  IMAD.IADD R227, R215, 0x1, R213 ;  /* 0x00000001d7e37824 */ /* 0x000fc400078e02d5 */
[----:B------:R-:W-:-:S05]  /*11c90*/  IMAD R226, R4, -0x60, RZ ;  /* 0xffffffa004e27824 */ /* 0x000fca00078e02ff */
[----:B------:R-:W-:Y:S02]  /*11ca0*/  IADD3 R217, -R209, 0x1, R226 ;  /* 0x00000001d1d97810 */ /* 0x000fe40007ffe1e2 */
        /* <DEDUP_REMOVED lines=8> */
[----:B------:R-:W-:-:S02]  /*11d30*/  IADD3 R217, -R207, R217, R208 ;  /* 0x000000d9cfd97210 */ /* 0x000fc40007ffe1d0 */
[----:B--2---:R-:W-:-:S03]  /*11d40*/  ISETP.NE.AND P1, PT, R0, 0x1, PT ;  /* 0x000000010000780c */ /* 0x004fc60003f25270 */
[----:B------:R-:W-:Y:S01]  /*11d50*/  VIADD R225, R217, UR45 ;  /* 0x0000002dd9e17c36 */ /* 0x000fe20008000000 */
[----:B---3--:R-:W-:-:S09]  /*11d60*/  SHF.R.U32.HI R10, RZ, 0x7, R10 ;  /* 0x00000007ff0a7819 */ /* 0x008fd2000001160a */
[----:B------:R-:W2:Y:S01]  /*11d70*/  @P1 LDC R0, c[0x0][0x450] ;  /* 0x00011400ff001b82 */ /* 0x000ea20000000800 */
[----:B------:R-:W-:Y:S01]  /*11d80*/  IADD3 R10, -R10, 0xb, RZ ;  /* 0x0000000b0a0a7810 */ /* 0x000fe20007ffe1ff */
        /* <DEDUP_REMOVED lines=13> */
[----:B------:R-:W-:Y:S02]  /*11e60*/  R2UR UR4, R12 ;  /* 0x000000000c0472ca */ /* 0x000fe400000e0000 */
[----:B------:R-:W-:Y:S01]  /*11e70*/  R2UR UR5, R13 ;  /* 0x000000000d0572ca */ /* 0x000fe200000e0000 */
[----:B---3--:R-:W-:-:S05]  /*11e80*/  @P1 IMAD.HI.U32 R8, R227, R8, RZ ;  /* 0x00000008e3081227 */ /* 0x008fca00078e00ff */
[----:B--2---:R-:W-:Y:S01]  /*11e90*/  @P1 SHF.R.U32.HI R227, RZ, R0, R8 ;  /* 0x00000000ffe31219 */ /* 0x004fe20000011608 */
[----:B------:R-:W-:Y:S01]  /*11ea0*/  @!P0 VIADD R0, R11, 0x22840 ;  /* 0x000228400b008836 */ /* 0x000fe20000000000 */
[----:B------:R-:W-:-:S03]  /*11eb0*/  ISETP.GE.AND P1, PT, R230, 0x1, PT ;  /* 0x00000001e600780c */ /* 0x000fc60003f26270 */
[----:B------:R-:W2:Y:S01]  /*11ec0*/  SHFL.IDX PT, R228, R227, RZ, 0x1c1f ;  /* 0x001c1fffe3e47589 */ /* 0x000ea200000e0000 */
[----:B------:R-:W-:Y:S01]  /*11ed0*/  @!P0 PRMT R0, RZ, 0x654, R0 ;  /* 0x00000654ff008816 */ /* 0x000fe20000000000 */
[----:B--2---:R-:W-:Y:S01]  /*11ee0*/  IMAD.IADD R203, R228, 0x1, R225 ;  /* 0x00000001e4cb7824 */ /* 0x004fe200078e02e1 */
[----:B------:R-:W-:Y:S02]  /*11ef0*/  WARPGROUP.DEPBAR.LE gsb0, 0x0 ;  /* 0x00008000000079c5 */ /* 0x000fe40000010000 */
[----:B------:R-:W-:-:S06]  /*11f00*/  WARPGROUP.ARRIVE ;  /* 0x00000000000079c5 */ /* 0x000fcc0000000000 */
[----:B------:R-:W-:Y:S01]  /*11f10*/  HGMMA.64x96x16.F32 R152, gdesc[UR4], R152, gsb0 ;  /* 0x01600000049879f0 */ /* 0x000fe20008000898 */
[----:B------:R-:W-:-:S06]  /*11f20*/  ULOP3.LUT UR4, URZ, UR50, URZ, 0x33, !UPT ;  /* 0x000000323f047292 */ /* 0x000fcc000f8e333f */
[----:B------:R-:W-:-:S04]  /*11f30*/  VIADD R217, R217, UR4 ;  /* 0x00000004d9d97c36 */ /* 0x000fc80008000000 */
[----:B------:R-:W-:Y:S01]  /*11f40*/  IMAD.IADD R202, R228, 0x1, R217 ;  /* 0x00000001e4ca7824 */ /* 0x000fe200078e02d9 */
[----:B------:R-:W-:Y:S02]  /*11f50*/  WARPGROUP.DEPBAR.LE gsb0, 0x0 ;  /* 0x00008000000079c5 */ /* 0x000fe40000010000 */
[----:B------:R2:W-:Y:S06]  /*11f60*/  BAR.ARV R10, 0x100 ;  /* 0x0004000a0000751d */ /* 0x0005ec0000002000 */
[----:B------:R3:W-:Y:S02]  /*11f70*/  @!P0 SYNCS.ARRIVE.TRANS64.RED.A1T0 RZ, [R0+URZ], RZ ;  /* 0x000000ff00ff89a7 */ /* 0x0007e4000810043f */
[----:B---3--:R-:W-:Y:S01]  /*11f80*/  IMAD.IADD R0, R226, 0x1, -R209 ;  /* 0x00000001e2007824 */ /* 0x008fe200078e0ad1 */
[----:B--2---:R-:W-:Y:S06]  /*11f90*/  @!P1 BRA `(.L_x_2825) ;  /* 0x0000000000549947 */ /* 0x004fec0003800000 */
        /* <DEDUP_REMOVED lines=12> */
.L_x_2827:
[----:B------:R-:W-:-:S05]  /*12060*/  IMAD.U32 R229, RZ, RZ, UR40 ;  /* 0x00000028ffe57e24 */ /* 0x000fca000f8e00ff */
[----:B------:R-:W-:-:S13]  /*12070*/  ISETP.NE.AND P1, PT, R229, 0x1, PT ;  /* 0x00000001e500780c */ /* 0x000fda0003f25270 */
[----:B------:R-:W2:Y:S02]  /*12080*/  @P1 LDC.64 R8, c[0x0][0x9e8] ;  /* 0x00027a00ff081b82 */ /* 0x000ea40000000a00 */
[----:B--2---:R-:W-:-:S05]  /*12090*/  @P1 IMAD.HI.U32 R8, R228, R8, RZ ;  /* 0x00000008e4081227 */ /* 0x004fca00078e00ff */
[----:B------:R-:W-:-:S07]  /*120a0*/  @P1 SHF.R.U32.HI R228, RZ, R9, R8 ;  /* 0x00000009ffe41219 */ /* 0x000fce0000011608 */
.L_x_2828:
[----:B------:R-:W-:Y:S05]  /*120b0*/  BSYNC B0 ;  /* 0x0000000000007941 */ /* 0x000fea0003800000 */
.L_x_2826:
[----:B------:R-:W-:-:S05]  /*120c0*/  IMAD R228, R228, R229, R0 ;  /* 0x000000e5e4e47224 */ /* 0x000fca00078e0200 */
[----:B------:R-:W-:Y:S02]  /*120d0*/  VIMNMX R202, R202, R228, !PT ;  /* 0x000000e4caca7248 */ /* 0x000fe40007fe0100 */
[----:B------:R-:W-:-:S07]  /*120e0*/  VIADDMNMX R203, R228, R229, R203, PT ;  /* 0x000000e5e4cb7246 */ /* 0x000fce00038001cb */
.L_x_2825:
[C---:B------:R-:W-:Y:S02]  /*120f0*/  ISETP.GE.AND P1, PT, R226.reuse, 0x2, PT ;  /* 0x00000002e200780c */ /* 0x040fe40003f26270 */
[----:B------:R-:W-:Y:S02]  /*12100*/  ISETP.GE.AND P4, PT, R226, 0xa, PT ;  /* 0x0000000ae200780c */ /* 0x000fe40003f86270 */
        /* <DEDUP_REMOVED lines=10> */
[----:B------:R-:W-:Y:S02]  /*121b0*/  ISETP.GT.AND P3, PT, R202, 0x9, !P4 ;  /* 0x00000009ca00780c */ /* 0x000fe40006764270 */
        /* <DEDUP_REMOVED lines=122> */
[----:B------:R-:W-:Y:S01]  /*12960*/  ISETP.GE.AND P6, PT, R230, 0x1, PT ;  /* 0x00000001e600780c */ /* 0x000fe20003fc6270 */
[--C-:B--2---:R-:W-:Y:S02]  /*12970*/  IMAD.IADD R225, R225, 0x1, R202.reuse ;  /* 0x00000001e1e17824 */ /* 0x104fe400078e02ca */
[----:B------:R-:W-:-:S10]  /*12980*/  IMAD.IADD R217, R217, 0x1, R202 ;  /* 0x00000001d9d97824 */ /* 0x000fd400078e02ca */
[----:B------:R-:W-:Y:S05]  /*12990*/  @!P6 BRA `(.L_x_2829) ;  /* 0x000000000054e947 */ /* 0x000fea0003800000 */
        /* <DEDUP_REMOVED lines=12> */
.L_x_2831:
[----:B------:R-:W-:-:S05]  /*12a60*/  IMAD.U32 R203, RZ, RZ, UR40 ;  /* 0x00000028ffcb7e24 */ /* 0x000fca000f8e00ff */
[----:B------:R-:W-:-:S13]  /*12a70*/  ISETP.NE.AND P6, PT, R203, 0x1, PT ;  /* 0x00000001cb00780c */ /* 0x000fda0003fc5270 */
[----:B------:R-:W2:Y:S02]  /*12a80*/  @P6 LDC.64 R8, c[0x0][0x9e8] ;  /* 0x00027a00ff086b82 */ /* 0x000ea40000000a00 */
[----:B--2---:R-:W-:-:S05]  /*12a90*/  @P6 IMAD.HI.U32 R8, R202, R8, RZ ;  /* 0x00000008ca086227 */ /* 0x004fca00078e00ff */
[----:B------:R-:W-:-:S07]  /*12aa0*/  @P6 SHF.R.U32.HI R202, RZ, R9, R8 ;  /* 0x00000009ffca6219 */ /* 0x000fce0000011608 */
.L_x_2832:
[----:B------:R-:W-:Y:S05]  /*12ab0*/  BSYNC B0 ;  /* 0x0000000000007941 */ /* 0x000fea0003800000 */
.L_x_2830:
[----:B------:R-:W-:-:S05]  /*12ac0*/  IMAD R0, R202, R203, R0 ;  /* 0x000000cbca007224 */ /* 0x000fca00078e0200 */
[----:B------:R-:W-:Y:S02]  /*12ad0*/  VIMNMX R217, R217, R0, !PT ;  /* 0x00000000d9d97248 */ /* 0x000fe40007fe0100 */
[----:B------:R-:W-:-:S07]  /*12ae0*/  VIADDMNMX R225, R0, R203, R225, PT ;  /* 0x000000cb00e17246 */ /* 0x000fce00038001e1 */
.L_x_2829:
[C---:B------:R-:W-:Y:S01]  /*12af0*/  ISETP.GT.AND P1, PT, R217.reuse, 0x1, !P1 ;  /* 0x00000001d900780c */ /* 0x040fe20004f24270 */
[----:B------:R-:W-:Y:S01]  /*12b00*/  IMAD.U32 R9, RZ, RZ, UR37 ;  /* 0x00000025ff097e24 */ /* 0x000fe2000f8e00ff */
[----:B------:R-:W-:Y:S01]  /*12b10*/  ISETP.GT.AND P2, PT, R217, 0x8, !P2 ;  /* 0x00000008d900780c */ /* 0x000fe20005744270 */
[----:B------:R-:W-:Y:S01]  /*12b20*/  IMAD.U32 R228, RZ, RZ, UR54 ;  /* 0x00000036ffe47e24 */ /* 0x000fe2000f8e00ff */
        /* <DEDUP_REMOVED lines=10> */
[C---:B------:R-:W-:Y:S02]  /*12bd0*/  LOP3.LUT P1, RZ, R18.reuse, 0x8, RZ, 0xc0, !PT ;  /* 0x0000000812ff7812 */ /* 0x040fe4000782c0ff */
[----:B------:R-:W-:Y:S02]  /*12be0*/  FMNMX.FTZ R0, R153, R0, !PT ;  /* 0x0000000099007209 */ /* 0x000fe40007810000 */
[----:B------:R-:W-:Y:S02]  /*12bf0*/  ISETP.GT.AND P1, PT, R217, 0x10, !P1 ;  /* 0x00000010d900780c */ /* 0x000fe40004f24270 */
[----:B------:R-:W-:Y:S02]  /*12c00*/  LOP3.LUT P6, RZ, R18, 0x10000, RZ, 0xc0, !PT ;  /* 0x0001000012ff7812 */ /* 0x000fe400078cc0ff */
        /* <DEDUP_REMOVED lines=59> */
[----:B------:R-:W-:Y:S02]  /*12fc0*/  ISETP.GT.AND P3, PT, R217, 0x50, !P3 ;  /* 0x00000050d900780c */ /* 0x000fe40005f64270 */
[C---:B------:R-:W-:Y:S02]  /*12fd0*/  ISETP.LT.OR P1, PT, R225.reuse, 0x32, P1 ;  /* 0x00000032e100780c */ /* 0x040fe40000f21670 */
[----:B------:R-:W-:Y:S02]  /*12fe0*/  ISETP.LT.OR P3, PT, R225, 0x51, P3 ;  /* 0x00000051e100780c */ /* 0x000fe40001f61670 */
[----:B------:R-:W-:-:S02]  /*12ff0*/  FSEL R179, R179, -INF , !P1 ;  /* 0xff800000b3b37808 */ /* 0x000fc40004800000 */
[----:B------:R-:W-:Y:S02]  /*13000*/  LOP3.LUT P1, RZ, R18, 0x400, RZ, 0xc0, !PT ;  /* 0x0000040012ff7812 */ /* 0x000fe4000782c0ff */
[C---:B------:R-:W-:Y:S02]  /*13010*/  ISETP.GT.AND P4, PT, R217.reuse, 0x51, !P4 ;  /* 0x00000051d900780c */ /* 0x040fe40006784270 */
[----:B------:R-:W-:Y:S02]  /*13020*/  ISETP.GT.AND P1, PT, R217, 0x38, !P1 ;  /* 0x00000038d900780c */ /* 0x000fe40004f24270 */
[----:B------:R-:W-:Y:S02]  /*13030*/  FSEL R194, R194, -INF , !P3 ;  /* 0xff800000c2c27808 */ /* 0x000fe40005800000 */
[----:B------:R-:W-:Y:S02]  /*13040*/  ISETP.LT.OR P1, PT, R225, 0x39, P1 ;  /* 0x00000039e100780c */ /* 0x000fe40000f21670 */
[----:B--2---:R-:W-:-:S02]  /*13050*/  FMNMX.FTZ R0, R0, R8, !PT ;  /* 0x0000000800007209 */ /* 0x004fc40007810000 */
[----:B------:R-:W-:Y:S02]  /*13060*/  FSEL R182, R182, -INF , !P1 ;  /* 0xff800000b6b67808 */ /* 0x000fe40004800000 */
[----:B------:R-:W-:Y:S01]  /*13070*/  LOP3.LUT P1, RZ, R18, 0x200, RZ, 0xc0, !PT ;  /* 0x0000020012ff7812 */ /* 0x000fe2000782c0ff */
[----:B------:R-:W2:Y:S01]  /*13080*/  SHFL.BFLY PT, R8, R0, 0x1, 0x1f ;  /* 0x0c201f0000087f89 */ /* 0x000ea200000e0000 */
[----:B------:R-:W-:Y:S02]  /*13090*/  ISETP.LT.OR P4, PT, R225, 0x52, P4 ;  /* 0x00000052e100780c */ /* 0x000fe40002781670 */
[C---:B------:R-:W-:Y:S02]  /*130a0*/  ISETP.GT.AND P1, PT, R217.reuse, 0x39, !P1 ;  /* 0x00000039d900780c */ /* 0x040fe40004f24270 */
[----:B------:R-:W-:Y:S02]  /*130b0*/  ISETP.GT.AND P5, PT, R217, 0x58, !P5 ;  /* 0x00000058d900780c */ /* 0x000fe40006fa4270 */
[----:B------:R-:W-:-:S02]  /*130c0*/  ISETP.LT.OR P1, PT, R225, 0x3a, P1 ;  /* 0x0000003ae100780c */ /* 0x000fc40000f21670 */
[----:B------:R-:W-:Y:S02]  /*130d0*/  FSEL R195, R195, -INF , !P4 ;  /* 0xff800000c3c37808 */ /* 0x000fe40006000000 */
[----:B------:R-:W-:Y:S02]  /*130e0*/  FSEL R183, R183, -INF , !P1 ;  /* 0xff800000b7b77808 */ /* 0x000fe40004800000 */
[----:B------:R-:W-:Y:S02]  /*130f0*/  LOP3.LUT P1, RZ, R18, 0x100, RZ, 0xc0, !PT ;  /* 0x0000010012ff7812 */ /* 0x000fe4000782c0ff */
[----:B------:R-:W-:Y:S02]  /*13100*/  ISETP.LT.OR P5, PT, R225, 0x59, P5 ;  /* 0x00000059e100780c */ /* 0x000fe40002fa1670 */
[----:B------:R-:W-:Y:S02]  /*13110*/  ISETP.GT.AND P1, PT, R217, 0x40, !P1 ;  /* 0x00000040d900780c */ /* 0x000fe40004f24270 */
[----:B------:R-:W-:-:S02]  /*13120*/  FSEL R198, R198, -INF , !P5 ;  /* 0xff800000c6c67808 */ /* 0x000fc40006800000 */
[----:B------:R-:W-:Y:S02]  /*13130*/  ISETP.LT.OR P1, PT, R225, 0x41, P1 ;  /* 0x00000041e100780c */ /* 0x000fe40000f21670 */
[----:B--2---:R-:W-:Y:S02]  /*13140*/  FMNMX.FTZ R0, R0, R8, !PT ;  /* 0x0000000800007209 */ /* 0x004fe40007810000 */
[----:B------:R-:W-:Y:S02]  /*13150*/  FSEL R186, R186, -INF , !P1 ;  /* 0xff800000baba7808 */ /* 0x000fe40004800000 */
[----:B------:R-:W-:Y:S01]  /*13160*/  LOP3.LUT P1, RZ, R18, 0x80, RZ, 0xc0, !PT ;  /* 0x0000008012ff7812 */ /* 0x000fe2000782c0ff */
[----:B------:R-:W-:-:S03]  /*13170*/  FMUL.FTZ R8, R0, R9 ;  /* 0x0000000900087220 */ /* 0x000fc60000410000 */
[----:B------:R-:W-:-:S04]  /*13180*/  ISETP.GT.AND P1, PT, R217, 0x41, !P1 ;  /* 0x00000041d900780c */ /* 0x000fc80004f24270 */
[----:B------:R-:W-:-:S04]  /*13190*/  ISETP.LT.OR P1, PT, R225, 0x42, P1 ;  /* 0x00000042e100780c */ /* 0x000fc80000f21670 */
[----:B------:R-:W-:Y:S02]  /*131a0*/  FSEL R187, R187, -INF , !P1 ;  /* 0xff800000bbbb7808 */ /* 0x000fe40004800000 */
[----:B------:R-:W-:Y:S02]  /*131b0*/  ISETP.GT.AND P1, PT, R217, 0x48, !P2 ;  /* 0x00000048d900780c */ /* 0x000fe40005724270 */
[----:B------:R-:W-:Y:S02]  /*131c0*/  LOP3.LUT P2, RZ, R18, 0x2, RZ, 0xc0, !PT ;  /* 0x0000000212ff7812 */ /* 0x000fe4000784c0ff */
[----:B------:R-:W-:-:S04]  /*131d0*/  ISETP.LT.OR P1, PT, R225, 0x49, P1 ;  /* 0x00000049e100780c */ /* 0x000fc80000f21670 */
[----:B------:R-:W-:Y:S02]  /*131e0*/  FSEL R190, R190, -INF , !P1 ;  /* 0xff800000bebe7808 */ /* 0x000fe40004800000 */
[----:B------:R-:W-:Y:S02]  /*131f0*/  ISETP.GT.AND P1, PT, R217, 0x49, !P6 ;  /* 0x00000049d900780c */ /* 0x000fe40007724270 */
[----:B------:R-:W-:Y:S02]  /*13200*/  LOP3.LUT P6, RZ, R18, 0x1, RZ, 0xc0, !PT ;  /* 0x0000000112ff7812 */ /* 0x000fe400078cc0ff */
[----:B------:R-:W-:-:S04]  /*13210*/  ISETP.LT.OR P1, PT, R225, 0x4a, P1 ;  /* 0x0000004ae100780c */ /* 0x000fc80000f21670 */
[----:B------:R-:W-:Y:S02]  /*13220*/  FSEL R191, R191, -INF , !P1 ;  /* 0xff800000bfbf7808 */ /* 0x000fe40004800000 */
[----:B------:R-:W-:-:S04]  /*13230*/  FSETP.NEU.FTZ.AND P1, PT, R0, -INF , PT ;  /* 0xff8000000000780b */ /* 0x000fc80003f3d000 */
[----:B------:R-:W-:Y:S02]  /*13240*/  FSEL R202, R0, RZ, P1 ;  /* 0x000000ff00ca7208 */ /* 0x000fe40000800000 */
[----:B------:R-:W-:Y:S02]  /*13250*/  FSEL R8, R8, RZ, P1 ;  /* 0x000000ff08087208 */ /* 0x000fe40000800000 */
[----:B------:R-:W-:Y:S01]  /*13260*/  ISETP.GT.AND P1, PT, R217, RZ, !P2 ;  /* 0x000000ffd900720c */ /* 0x000fe20005724270 */
[----:B------:R-:W-:Y:S01]  /*13270*/  FADD.FTZ R202, -R202, R216 ;  /* 0x000000d8caca7221 */ /* 0x000fe20000010100 */
[----:B------:R-:W-:Y:S01]  /*13280*/  ISETP.NE.AND P2, PT, R228, 0x3, PT ;  /* 0x00000003e400780c */ /* 0x000fe20003f45270 */
[-CC-:B------:R-:W-:Y:S01]  /*13290*/  FFMA.FTZ R152, R152, R9.reuse, -R8.reuse ;  /* 0x0000000998987223 */ /* 0x180fe20000010808 */
[----:B------:R-:W-:Y:S01]  /*132a0*/  ISETP.LT.OR P1, PT, R225, 0x1, P1 ;  /* 0x00000001e100780c */ /* 0x000fe20000f21670 */
[-CC-:B------:R-:W-:Y:S01]  /*132b0*/  FFMA.FTZ R153, R153, R9.reuse, -R8.reuse ;  /* 0x0000000999997223 */ /* 0x180fe20000010808 */
[-CC-:B------:R-:W-:Y:S01]  /*132c0*/  FFMA.FTZ R156, R156, R9.reuse, -R8.reuse ;  /* 0x000000099c9c7223 */ /* 0x180fe20000010808 */
[-CC-:B------:R-:W-:Y:S01]  /*132d0*/  FFMA.FTZ R157, R157, R9.reuse, -R8.reuse ;  /* 0x000000099d9d7223 */ /* 0x180fe20000010808 */
[----:B------:R-:W-:Y:S01]  /*132e0*/  FSEL R154, R154, -INF , !P1 ;  /* 0xff8000009a9a7808 */ /* 0x000fe20004800000 */
        /* <DEDUP_REMOVED lines=22> */
[----:B------:R-:W-:Y:S01]  /*13450*/  MUFU.EX2 R152, R152 ;  /* 0x0000009800987308 */ /* 0x000fe20000000800 */
[----:B------:R-:W-:-:S02]  /*13460*/  ISETP.GT.AND P1, PT, R217, 0x59, !P6 ;  /* 0x00000059d900780c */ /* 0x000fc40007724270 */
[----:B------:R-:W-:Y:S02]  /*13470*/  FMNMX.FTZ R8, R155, R8, !PT ;  /* 0x000000089b087209 */ /* 0x000fe40007810000 */
[----:B------:R-:W-:Y:S02]  /*13480*/  ISETP.LT.OR P1, PT, R225, 0x5a, P1 ;  /* 0x0000005ae100780c */ /* 0x000fe40000f21670 */
[----:B------:R-:W-:Y:S01]  /*13490*/  FMNMX.FTZ R8, R158, R8, !PT ;  /* 0x000000089e087209 */ /* 0x000fe20007810000 */
[----:B------:R-:W2:Y:S01]  /*134a0*/  MUFU.EX2 R181, R181 ;  /* 0x000000b500b57308 */ /* 0x000ea20000000800 */
[----:B------:R-:W-:Y:S02]  /*134b0*/  FSEL R199, R199, -INF , !P1 ;  /* 0xff800000c7c77808 */ /* 0x000fe40004800000 */
[----:B------:R-:W-:-:S04]  /*134c0*/  FMNMX.FTZ R8, R159, R8, !PT ;  /* 0x000000089f087209 */ /* 0x000fc80007810000 */
[----:B------:R-:W-:Y:S01]  /*134d0*/  FMNMX.FTZ R8, R162, R8, !PT ;  /* 0x00000008a2087209 */ /* 0x000fe20007810000 */
[----:B------:R-:W3:Y:S03]  /*134e0*/  MUFU.EX2 R153, R153 ;  /* 0x0000009900997308 */ /* 0x000ee60000000800 */
[----:B------:R-:W-:-:S04]  /*134f0*/  FMNMX.FTZ R8, R163, R8, !PT ;  /* 0x00000008a3087209 */ /* 0x000fc80007810000 */
[----:B------:R-:W-:Y:S01]  /*13500*/  FMNMX.FTZ R8, R166, R8, !PT ;  /* 0x00000008a6087209 */ /* 0x000fe20007810000 */
[----:B------:R-:W4:Y:S01]  /*13510*/  MUFU.EX2 R156, R156 ;  /* 0x0000009c009c7308 */ /* 0x000f220000000800 */
[----:B--2---:R-:W-:Y:S01]  /*13520*/  FFMA.FTZ R5, R181, R5, R152 ;  /* 0x00000005b5057223 */ /* 0x004fe20000010098 */
[-C--:B------:R-:W-:Y:S01]  /*13530*/  FMUL.FTZ R24, R24, R181.reuse ;  /* 0x000000b518187220 */ /* 0x080fe20000410000 */
[----:B------:R-:W-:Y:S01]  /*13540*/  FMNMX.FTZ R8, R167, R8, !PT ;  /* 0x00000008a7087209 */ /* 0x000fe20007810000 */
[-C--:B------:R-:W-:Y:S01]  /*13550*/  FMUL.FTZ R25, R25, R181.reuse ;  /* 0x000000b519197220 */ /* 0x080fe20000410000 */
[-C--:B------:R-:W-:Y:S01]  /*13560*/  FMUL.FTZ R28, R28, R181.reuse ;  /* 0x000000b51c1c7220 */ /* 0x080fe20000410000 */
[-C--:B------:R-:W-:Y:S01]  /*13570*/  FMUL.FTZ R29, R29, R181.reuse ;  /* 0x000000b51d1d7220 */ /* 0x080fe20000410000 */
[----:B------:R-:W-:Y:S01]  /*13580*/  FMNMX.FTZ R8, R170, R8, !PT ;  /* 0x00000008aa087209 */ /* 0x000fe20007810000 */
[----:B------:R-:W2:Y:S01]  /*13590*/  MUFU.EX2 R157, R157 ;  /* 0x0000009d009d7308 */ /* 0x000ea20000000800 */
        /* <DEDUP_REMOVED lines=63> */
[-C--:B------:R-:W-:Y:S01]  /*13990*/  FMUL.FTZ R96, R96, R181.reuse ;  /* 0x000000b560607220 */ /* 0x080fe20000410000 */
[----:B------:R-:W4:Y:S01]  /*139a0*/  SHFL.BFLY PT, R153, R8, 0x2, 0x1f ;  /* 0x0c401f0008997f89 */ /* 0x000f2200000e0000 */
        /* <DEDUP_REMOVED lines=22> */
[----:B------:R-:W-:Y:S01]  /*13b10*/  FMUL.FTZ R129, R129, R181 ;  /* 0x000000b581817220 */ /* 0x000fe20000410000 */
[----:B----4-:R-:W-:Y:S01]  /*13b20*/  FMNMX.FTZ R8, R8, R153, !PT ;  /* 0x0000009908087209 */ /* 0x010fe20007810000 */
[----:B------:R-:W4:Y:S01]  /*13b30*/  MUFU.EX2 R180, R180 ;  /* 0x000000b400b47308 */ /* 0x000f220000000800 */
[----:B--2---:R-:W-:Y:S01]  /*13b40*/  FADD.FTZ R5, R176, R5 ;  /* 0x00000005b0057221 */ /* 0x004fe20000010000 */
[-C--:B------:R-:W-:Y:S01]  /*13b50*/  FMUL.FTZ R132, R132, R181.reuse ;  /* 0x000000b584847220 */ /* 0x080fe20000410000 */
[-C--:B------:R-:W-:Y:S01]  /*13b60*/  FMUL.FTZ R133, R133, R181.reuse ;  /* 0x000000b585857220 */ /* 0x080fe20000410000 */
[----:B------:R-:W2:Y:S01]  /*13b70*/  SHFL.BFLY PT, R153, R8, 0x1, 0x1f ;  /* 0x0c201f0008997f89 */ /* 0x000ea200000e0000 */
        /* <DEDUP_REMOVED lines=8> */
[-C--:B------:R-:W-:Y:S01]  /*13c00*/  FMUL.FTZ R148, R148, R181.reuse ;  /* 0x000000b594947220 */ /* 0x080fe20000410000 */
[----:B------:R-:W-:-:S02]  /*13c10*/  FMUL.FTZ R149, R149, R181 ;  /* 0x000000b595957220 */ /* 0x000fc40000410000 */
[----:B------:R-:W3:Y:S01]  /*13c20*/  MUFU.EX2 R184, R184 ;  /* 0x000000b800b87308 */ /* 0x000ee20000000800 */
[----:B----4-:R-:W-:-:S07]  /*13c30*/  FADD.FTZ R5, R180, R5 ;  /* 0x00000005b4057221 */ /* 0x010fce0000010000 */
[----:B------:R-:W4:Y:S01]  /*13c40*/  MUFU.EX2 R185, R185 ;  /* 0x000000b900b97308 */ /* 0x000f220000000800 */
[----:B-----5:R-:W-:Y:S01]  /*13c50*/  FADD.FTZ R5, R203, R5 ;  /* 0x00000005cb057221 */ /* 0x020fe20000010000 */
[----:B--2---:R-:W-:-:S04]  /*13c60*/  FMNMX.FTZ R8, R8, R153, !PT ;  /* 0x0000009908087209 */ /* 0x004fc80007810000 */
[C---:B------:R-:W-:Y:S01]  /*13c70*/  FSETP.NEU.FTZ.AND P1, PT, R8.reuse, -INF , PT ;  /* 0xff8000000800780b */ /* 0x040fe20003f3d000 */
[----:B------:R-:W-:Y:S01]  /*13c80*/  FMUL.FTZ R216, R8, R9 ;  /* 0x0000000908d87220 */ /* 0x000fe20000410000 */
[----:B------:R-:W2:Y:S01]  /*13c90*/  MUFU.EX2 R188, R188 ;  /* 0x000000bc00bc7308 */ /* 0x000ea20000000800 */
[----:B---3--:R-:W-:-:S03]  /*13ca0*/  FADD.FTZ R5, R184, R5 ;  /* 0x00000005b8057221 */ /* 0x008fc60000010000 */
[----:B------:R-:W-:Y:S01]  /*13cb0*/  FSEL R216, R216, RZ, P1 ;  /* 0x000000ffd8d87208 */ /* 0x000fe20000800000 */
[----:B----4-:R-:W-:-:S03]  /*13cc0*/  FADD.FTZ R5, R185, R5 ;  /* 0x00000005b9057221 */ /* 0x010fc60000010000 */
[----:B------:R-:W-:Y:S01]  /*13cd0*/  MUFU.EX2 R189, R189 ;  /* 0x000000bd00bd7308 */ /* 0x000fe20000000800 */
[-CC-:B------:R-:W-:Y:S01]  /*13ce0*/  FFMA.FTZ R153, R170, R9.reuse, -R216.reuse ;  /* 0x00000009aa997223 */ /* 0x180fe200000108d8 */
[-CC-:B------:R-:W-:Y:S01]  /*13cf0*/  FFMA.FTZ R227, R154, R9.reuse, -R216.reuse ;  /* 0x000000099ae37223 */ /* 0x180fe200000108d8 */
[----:B------:R-:W-:Y:S01]  /*13d00*/  F2FP.F16.F32.PACK_AB R154, R157, R156 ;  /* 0x0000009c9d9a723e */ /* 0x000fe200000000ff */
[-CC-:B------:R-:W-:Y:S01]  /*13d10*/  FFMA.FTZ R226, R158, R9.reuse, -R216.reuse ;  /* 0x000000099ee27223 */ /* 0x180fe200000108d8 */
[----:B------:R-:W-:Y:S01]  /*13d20*/  F2FP.F16.F32.PACK_AB R156, R161, R160 ;  /* 0x000000a0a19c723e */ /* 0x000fe200000000ff */
[-CC-:B------:R-:W-:Y:S01]  /*13d30*/  FFMA.FTZ R155, R155, R9.reuse, -R216.reuse ;  /* 0x000000099b9b7223 */ /* 0x180fe200000108d8 */
[----:B------:R-:W-:Y:S01]  /*13d40*/  F2FP.F16.F32.PACK_AB R158, R165, R164 ;  /* 0x000000a4a59e723e */ /* 0x000fe200000000ff */
[----:B------:R3:W-:Y:S01]  /*13d50*/  MUFU.EX2 R161, R153 ;  /* 0x0000009900a17308 */ /* 0x0007e20000000800 */
[----:B------:R-:W-:Y:S01]  /*13d60*/  F2FP.F16.F32.PACK_AB R164, R177, R176 ;  /* 0x000000b0b1a4723e */ /* 0x000fe200000000ff */
[-CC-:B------:R-:W-:Y:S01]  /*13d70*/  FFMA.FTZ R159, R159, R9.reuse, -R216.reuse ;  /* 0x000000099f9f7223 */ /* 0x180fe200000108d8 */
[-CC-:B------:R-:W-:Y:S01]  /*13d80*/  FFMA.FTZ R225, R162, R9.reuse, -R216.reuse ;  /* 0x00000009a2e17223 */ /* 0x180fe200000108d8 */
[-CC-:B------:R-:W-:Y:S01]  /*13d90*/  FFMA.FTZ R163, R163, R9.reuse, -R216.reuse ;  /* 0x00000009a3a37223 */ /* 0x180fe200000108d8 */
[-CC-:B------:R-:W-:Y:S01]  /*13da0*/  FFMA.FTZ R217, R166, R9.reuse, -R216.reuse ;  /* 0x00000009a6d97223 */ /* 0x180fe200000108d8 */
[-CC-:B------:R-:W-:Y:S01]  /*13db0*/  FFMA.FTZ R167, R167, R9.reuse, -R216.reuse ;  /* 0x00000009a7a77223 */ /* 0x180fe200000108d8 */
[-CC-:B------:R-:W-:Y:S01]  /*13dc0*/  FFMA.FTZ R171, R171, R9.reuse, -R216.reuse ;  /* 0x00000009abab7223 */ /* 0x180fe200000108d8 */
[----:B------:R-:W-:Y:S01]  /*13dd0*/  MUFU.EX2 R227, R227 ;  /* 0x000000e300e37308 */ /* 0x000fe20000000800 */
[----:B---3--:R-:W-:Y:S01]  /*13de0*/  FSEL R153, R8, RZ, P1 ;  /* 0x000000ff08997208 */ /* 0x008fe20000800000 */
[-CC-:B------:R-:W-:Y:S01]  /*13df0*/  FFMA.FTZ R202, R174, R9.reuse, -R216.reuse ;  /* 0x00000009aeca7223 */ /* 0x180fe200000108d8 */
[-CC-:B------:R-:W-:Y:S01]  /*13e00*/  FFMA.FTZ R175, R175, R9.reuse, -R216.reuse ;  /* 0x00000009afaf7223 */ /* 0x180fe200000108d8 */
[-CC-:B------:R-:W-:Y:S01]  /*13e10*/  FFMA.FTZ R178, R178, R9.reuse, -R216.reuse ;  /* 0x00000009b2b27223 */ /* 0x180fe200000108d8 */
[-CC-:B------:R-:W-:Y:S01]  /*13e20*/  FFMA.FTZ R179, R179, R9.reuse, -R216.reuse ;  /* 0x00000009b3b37223 */ /* 0x180fe200000108d8 */
[----:B------:R-:W-:Y:S01]  /*13e30*/  FADD.FTZ R153, -R153, R201 ;  /* 0x000000c999997221 */ /* 0x000fe20000010100 */
[-CC-:B------:R-:W-:Y:S01]  /*13e40*/  FFMA.FTZ R182, R182, R9.reuse, -R216.reuse ;  /* 0x00000009b6b67223 */ /* 0x180fe200000108d8 */
[----:B------:R-:W3:Y:S01]  /*13e50*/  MUFU.EX2 R155, R155 ;  /* 0x0000009b009b7308 */ /* 0x000ee20000000800 */
[-CC-:B------:R-:W-:Y:S01]  /*13e60*/  FFMA.FTZ R183, R183, R9.reuse, -R216.reuse ;  /* 0x00000009b7b77223 */ /* 0x180fe200000108d8 */
[-C--:B------:R-:W-:Y:S01]  /*13e70*/  FMUL.FTZ R153, R153, R9.reuse ;  /* 0x0000000999997220 */ /* 0x080fe20000410000 */
[-CC-:B------:R-:W-:Y:S01]  /*13e80*/  FFMA.FTZ R186, R186, R9.reuse, -R216.reuse ;  /* 0x00000009baba7223 */ /* 0x180fe200000108d8 */
[-CC-:B------:R-:W-:Y:S01]  /*13e90*/  FFMA.FTZ R187, R187, R9.reuse, -R216.reuse ;  /* 0x00000009bbbb7223 */ /* 0x180fe200000108d8 */
[----:B------:R-:W-:Y:S01]  /*13ea0*/  F2FP.F16.F32.PACK_AB R160, R169, R168 ;  /* 0x000000a8a9a0723e */ /* 0x000fe200000000ff */
[-CC-:B------:R-:W-:Y:S01]  /*13eb0*/  FFMA.FTZ R190, R190, R9.reuse, -R216.reuse ;  /* 0x00000009bebe7223 */ /* 0x180fe200000108d8 */
[-CC-:B------:R-:W-:Y:S01]  /*13ec0*/  FFMA.FTZ R191, R191, R9.reuse, -R216.reuse ;  /* 0x00000009bfbf7223 */ /* 0x180fe200000108d8 */
[----:B------:R3:W4:Y:S01]  /*13ed0*/  MUFU.EX2 R176, R153 ;  /* 0x0000009900b07308 */ /* 0x0007220000000800 */
[-CC-:B------:R-:W-:Y:S01]  /*13ee0*/  FFMA.FTZ R194, R194, R9.reuse, -R216.reuse ;  /* 0x00000009c2c27223 */ /* 0x180fe200000108d8 */
[-CC-:B------:R-:W-:Y:S01]  /*13ef0*/  FFMA.FTZ R195, R195, R9.reuse, -R216.reuse ;  /* 0x00000009c3c37223 */ /* 0x180fe200000108d8 */
[----:B------:R-:W-:Y:S01]  /*13f00*/  F2FP.F16.F32.PACK_AB R162, R173, R172 ;  /* 0x000000acada2723e */ /* 0x000fe200000000ff */
[-CC-:B------:R-:W-:Y:S01]  /*13f10*/  FFMA.FTZ R198, R198, R9.reuse, -R216.reuse ;  /* 0x00000009c6c67223 */ /* 0x180fe200000108d8 */
[----:B------:R-:W-:Y:S01]  /*13f20*/  FFMA.FTZ R199, R199, R9, -R216 ;  /* 0x00000009c7c77223 */ /* 0x000fe200000108d8 */
[----:B--2---:R-:W-:Y:S01]  /*13f30*/  FADD.FTZ R5, R188, R5 ;  /* 0x00000005bc057221 */ /* 0x004fe20000010000 */
[----:B------:R-:W-:Y:S01]  /*13f40*/  F2FP.F16.F32.PACK_AB R166, R203, R180 ;  /* 0x000000b4cba6723e */ /* 0x000fe200000000ff */
[----:B------:R-:W2:Y:S01]  /*13f50*/  MUFU.EX2 R226, R226 ;  /* 0x000000e200e27308 */ /* 0x000ea20000000800 */
[----:B---3--:R-:W-:Y:S01]  /*13f60*/  F2FP.F16.F32.PACK_AB R153, R155, R227 ;  /* 0x000000e39b99723e */ /* 0x008fe200000000ff */
[----:B------:R-:W-:Y:S01]  /*13f70*/  FADD.FTZ R5, R189, R5 ;  /* 0x00000005bd057221 */ /* 0x000fe20000010000 */
[----:B------:R-:W-:-:S02]  /*13f80*/  F2FP.F16.F32.PACK_AB R168, R185, R184 ;  /* 0x000000b8b9a8723e */ /* 0x000fc400000000ff */
[----:B------:R-:W-:-:S03]  /*13f90*/  F2FP.F16.F32.PACK_AB R170, R189, R188 ;  /* 0x000000bcbdaa723e */ /* 0x000fc600000000ff */
[----:B------:R-:W3:Y:S01]  /*13fa0*/  MUFU.EX2 R159, R159 ;  /* 0x0000009f009f7308 */ /* 0x000ee20000000800 */
[----:B----4-:R-:W-:Y:S01]  /*13fb0*/  FFMA.FTZ R3, R176, R3, R227 ;  /* 0x00000003b0037223 */ /* 0x010fe200000100e3 */
        /* <DEDUP_REMOVED lines=51> */
[----:B------:R-:W-:Y:S01]  /*142f0*/  FADD.FTZ R3, R161, R3 ;  /* 0x00000003a1037221 */ /* 0x000fe20000010000 */
        /* <DEDUP_REMOVED lines=41> */
[----:B------:R-:W-:Y:S01]  /*14590*/  FMUL.FTZ R151, R151, R176 ;  /* 0x000000b097977220 */ /* 0x000fe20000410000 */
        /* <DEDUP_REMOVED lines=13> */
[C---:B---3--:R-:W-:Y:S01]  /*14670*/  FADD.FTZ R3, R191.reuse, R3 ;  /* 0x00000003bf037221 */ /* 0x048fe20000010000 */
[----:B------:R-:W-:-:S06]  /*14680*/  F2FP.F16.F32.PACK_AB R171, R191, R190 ;  /* 0x000000bebfab723e */ /* 0x000fcc00000000ff */
[----:B------:R-:W3:Y:S01]  /*14690*/  MUFU.EX2 R193, R193 ;  /* 0x000000c100c17308 */ /* 0x000ee20000000800 */
[----:B----4-:R-:W-:-:S07]  /*146a0*/  FADD.FTZ R5, R192, R5 ;  /* 0x00000005c0057221 */ /* 0x010fce0000010000 */
[----:B------:R-:W4:Y:S01]  /*146b0*/  MUFU.EX2 R195, R195 ;  /* 0x000000c300c37308 */ /* 0x000f220000000800 */
[----:B--2---:R-:W-:-:S07]  /*146c0*/  FADD.FTZ R3, R173, R3 ;  /* 0x00000003ad037221 */ /* 0x004fce0000010000 */
[----:B------:R-:W2:Y:S01]  /*146d0*/  MUFU.EX2 R174, R196 ;  /* 0x000000c400ae7308 */ /* 0x000ea20000000800 */
[C---:B---3--:R-:W-:Y:S01]  /*146e0*/  FADD.FTZ R5, R193.reuse, R5 ;  /* 0x00000005c1057221 */ /* 0x048fe20000010000 */
[----:B------:R-:W-:-:S06]  /*146f0*/  F2FP.F16.F32.PACK_AB R172, R193, R192 ;  /* 0x000000c0c1ac723e */ /* 0x000fcc00000000ff */
[----:B------:R-:W3:Y:S01]  /*14700*/  MUFU.EX2 R198, R198 ;  /* 0x000000c600c67308 */ /* 0x000ee20000000800 */
[C---:B----4-:R-:W-:Y:S01]  /*14710*/  FADD.FTZ R3, R195.reuse, R3 ;  /* 0x00000003c3037221 */ /* 0x050fe20000010000 */
[----:B------:R-:W-:-:S06]  /*14720*/  F2FP.F16.F32.PACK_AB R173, R195, R173 ;  /* 0x000000adc3ad723e */ /* 0x000fcc00000000ff */
[----:B------:R-:W4:Y:S01]  /*14730*/  MUFU.EX2 R197, R197 ;  /* 0x000000c500c57308 */ /* 0x000f220000000800 */
[----:B--2---:R-:W-:-:S07]  /*14740*/  FADD.FTZ R5, R174, R5 ;  /* 0x00000005ae057221 */ /* 0x004fce0000010000 */
[----:B------:R-:W2:Y:S01]  /*14750*/  MUFU.EX2 R199, R199 ;  /* 0x000000c700c77308 */ /* 0x000ea20000000800 */
[----:B---3--:R-:W-:Y:S01]  /*14760*/  FADD.FTZ R3, R198, R3 ;  /* 0x00000003c6037221 */ /* 0x008fe20000010000 */
[C---:B----4-:R-:W-:Y:S01]  /*14770*/  FADD.FTZ R5, R197.reuse, R5 ;  /* 0x00000005c5057221 */ /* 0x050fe20000010000 */
[----:B------:R-:W-:Y:S02]  /*14780*/  F2FP.F16.F32.PACK_AB R174, R197, R174 ;  /* 0x000000aec5ae723e */ /* 0x000fe400000000ff */
[C---:B--2---:R-:W-:Y:S01]  /*14790*/  FADD.FTZ R3, R199.reuse, R3 ;  /* 0x00000003c7037221 */ /* 0x044fe20000010000 */
[----:B------:R-:W-:Y:S01]  /*147a0*/  F2FP.F16.F32.PACK_AB R175, R199, R198 ;  /* 0x000000c6c7af723e */ /* 0x000fe200000000ff */
[----:B------:R-:W-:Y:S06]  /*147b0*/  @!P2 BRA `(.L_x_2833) ;  /* 0x000000000004a947 */ /* 0x000fec0003800000 */
[----:B------:R-:W-:Y:S01]  /*147c0*/  BPT.TRAP 0x1 ;  /* 0x000000040000795c */ /* 0x000fe20000300000 */
.L_x_2833:
[----:B------:R2:W3:Y:S01]  /*147d0*/  SYNCS.PHASECHK.TRANS64.TRYWAIT P1, [R11+URZ+0x22850], R200 ;  /* 0x022850c80b0075a7 */ /* 0x0004e2000802017f */
[----:B------:R-:W-:Y:S05]  /*147e0*/  @!P2 BRA `(.L_x_2834) ;  /* 0x000000000004a947 */ /* 0x000fea0003800000 */
[----:B------:R-:W-:Y:S01]  /*147f0*/  BPT.TRAP 0x1 ;  /* 0x000000040000795c */ /* 0x000fe20000300000 */
.L_x_2834:
[----:B------:R-:W-:Y:S04]  /*14800*/  BSSY B0, `(.L_x_2835) ;  /* 0x0000004000007945 */ /* 0x000fe80003800000 */
[----:B---3--:R-:W-:Y:S05]  /*14810*/  @P1 BRA `(.L_x_2836) ;  /* 0x0000000000081947 */ /* 0x008fea0003800000 */
[----:B------:R-:W3:Y:S02]  /*14820*/  SYNCS.PHASECHK.TRANS64.TRYWAIT P1, [R11+URZ+0x22850], R200 ;  /* 0x022850c80b0075a7 */ /* 0x000ee4000802017f */
[----:B---3--:R-:W-:Y:S05]  /*14830*/  @!P1 BRA `(.L_x_2837) ;  /* 0x000000f800989947 */ /* 0x008fea0003800000 */
.L_x_2836:
[----:B------:R-:W-:Y:S05]  /*14840*/  BSYNC B0 ;  /* 0x0000000000007941 */ /* 0x000fea0003800000 */
.L_x_2835:
[----:B------:R-:W4:Y:S01]  /*14850*/  S2R R178, SR_TID.X ;  /* 0x0000000000b27919 */ /* 0x000f220000002100 */
[----:B------:R-:W-:Y:S01]  /*14860*/  IMAD.MOV.U32 R177, RZ, RZ, 0x40000040 ;  /* 0x40000040ffb17424 */ /* 0x000fe200078e00ff */
[----:B------:R-:W-:Y:S05]  /*14870*/  WARPSYNC.ALL ;  /* 0x0000000000007948 */ /* 0x000fea0003800000 */
[----:B------:R-:W-:Y:S01]  /*14880*/  R2UR UR7, R177 ;  /* 0x00000000b10772ca */ /* 0x000fe200000e0000 */
[----:B------:R-:W-:Y:S01]  /*14890*/  IMAD.MOV.U32 R176, RZ, RZ, 0xc00 ;  /* 0x00000c00ffb07424 */ /* 0x000fe200078e00ff */
[----:B------:R-:W-:Y:S01]  /*148a0*/  ISETP.GT.AND P1, PT, R4, R219, PT ;  /* 0x000000db0400720c */ /* 0x000fe20003f24270 */
[----:B0123--:R-:W-:-:S02]  /*148b0*/  @!P0 VIADD R11, R11, 0x22860 ;  /* 0x000228600b0b8836 */ /* 0x00ffc40000000000 */
[----:B------:R-:W-:Y:S02]  /*148c0*/  IMAD R176, R2, R176, UR53 ;  /* 0x0000003502b07e24 */ /* 0x000fe4000f8e02b0 */
[----:B------:R-:W-:Y:S01]  /*148d0*/  VIADD R4, R4, 0xffffffff ;  /* 0xffffffff04047836 */ /* 0x000fe20000000000 */
[----:B------:R-:W-:Y:S01]  /*148e0*/  @!P0 PRMT R11, RZ, 0x654, R11 ;  /* 0x00000654ff0b8816 */ /* 0x000fe2000000000b */
[----:B------:R-:W-:Y:S01]  /*148f0*/  IMAD.MOV.U32 R201, RZ, RZ, R8 ;  /* 0x000000ffffc97224 */ /* 0x000fe200078e0008 */
[----:B------:R-:W-:Y:S01]  /*14900*/  R2UR UR6, R176 ;  /* 0x00000000b00672ca */ /* 0x000fe200000e0000 */
[----:B------:R-:W-:Y:S01]  /*14910*/  IMAD.MOV.U32 R216, RZ, RZ, R0 ;  /* 0x000000ffffd87224 */ /* 0x000fe200078e0000 */
[----:B----4-:R-:W-:-:S05]  /*14920*/  SHF.R.U32.HI R178, RZ, 0x7, R178 ;  /* 0x00000007ffb27819 */ /* 0x010fca00000116b2 */
[----:B------:R-:W-:-:S05]  /*14930*/  VIADD R177, R178, 0x8 ;  /* 0x00000008b2b17836 */ /* 0x000fca0000000000 */
[----:B------:R0:W-:Y:S02]  /*14940*/  BAR.SYNC.DEFER_BLOCKING R177, 0x100 ;  /* 0x000400b10000751d */ /* 0x0001e40000010000 */
[----:B0-----:R-:W-:-:S04]  /*14950*/  IMAD.MOV.U32 R177, RZ, RZ, 0x40000040 ;  /* 0x40000040ffb17424 */ /* 0x001fc800078e00ff */
        /* <DEDUP_REMOVED lines=43> */
.L_x_2820:
[----:B------:R-:W-:Y:S05]  /*14c10*/  WARPSYNC.ALL ;  /* 0x0000000000007948 */ /* 0x000fea0003800000 */
[----:B------:R-:W2:Y:S01]  /*14c20*/  SHFL.BFLY PT, R4, R5, 0x2, 0x1f ;  /* 0x0c401f0005047f89 */ /* 0x000ea200000e0000 */
[----:B------:R-:W-:Y:S02]  /*14c30*/  IMAD.MOV.U32 R20, RZ, RZ, -0x800000 ;  /* 0xff800000ff147424 */ /* 0x000fe400078e00ff */
[----:B------:R-:W-:Y:S01]  /*14c40*/  VIADD R2, R2, 0x1 ;  /* 0x0000000102027836 */ /* 0x000fe20000000000 */
[----:B------:R-:W1:Y:S01]  /*14c50*/  SHFL.BFLY PT, R6, R3, 0x2, 0x1f ;  /* 0x0c401f0003067f89 */ /* 0x000e6200000e0000 */
[----:B------:R-:W-:Y:S01]  /*14c60*/  VIADD R234, R234, 0x1 ;  /* 0x00000001eaea7836 */ /* 0x000fe20000000000 */
[----:B------:R3:W-:Y:S08]  /*14c70*/  BAR.ARV R10, 0x100 ;  /* 0x0004000a0000751d */ /* 0x0007f00000002000 */
[----:B------:R-:W-:Y:S06]  /*14c80*/  BAR.ARV 0x8, 0x180 ;  /* 0x0206000000007b1d */ /* 0x000fec0000002000 */
[----:B--2---:R-:W-:Y:S01]  /*14c90*/  FADD.FTZ R4, R4, R5 ;  /* 0x0000000504047221 */ /* 0x004fe20000010000 */
[----:B-1----:R-:W-:-:S04]  /*14ca0*/  FADD.FTZ R11, R6, R3 ;  /* 0x00000003060b7221 */ /* 0x002fc80000010000 */
[----:B------:R-:W1:Y:S04]  /*14cb0*/  SHFL.BFLY PT, R7, R4, 0x1, 0x1f ;  /* 0x0c201f0004077f89 */ /* 0x000e6800000e0000 */
[----:B------:R-:W2:Y:S01]  /*14cc0*/  SHFL.BFLY PT, R6, R11, 0x1, 0x1f ;  /* 0x0c201f000b067f89 */ /* 0x000ea200000e0000 */
[----:B-1----:R-:W-:Y:S01]  /*14cd0*/  FADD.FTZ R7, R4, R7 ;  /* 0x0000000704077221 */ /* 0x002fe20000010000 */
[----:B------:R-:W-:Y:S02]  /*14ce0*/  IMAD.MOV.U32 R4, RZ, RZ, RZ ;  /* 0x000000ffff047224 */ /* 0x000fe400078e00ff */
[----:B--2---:R-:W-:Y:S02]  /*14cf0*/  FADD.FTZ R6, R11, R6 ;  /* 0x000000060b067221 */ /* 0x004fe40000010000 */
[----:B------:R-:W-:-:S03]  /*14d00*/  FSETP.NE.FTZ.AND P0, PT, R7, RZ, PT ;  /* 0x000000ff0700720b */ /* 0x000fc60003f15000 */
[----:B------:R-:W-:-:S10]  /*14d10*/  FSETP.NE.FTZ.AND P1, PT, R6, RZ, PT ;  /* 0x000000ff0600720b */ /* 0x000fd40003f35000 */
[----:B------:R-:W1:Y:S01]  /*14d20*/  @P0 MUFU.LG2 R12, R7 ;  /* 0x00000007000c0308 */ /* 0x000e620000000c00 */
[----:B------:R-:W-:-:S07]  /*14d30*/  @P0 FMUL.FTZ R3, R9, 0.69314718246459960938 ;  /* 0x3f31721809030820 */ /* 0x000fce0000410000 */
[----:B------:R-:W2:Y:S08]  /*14d40*/  @P1 MUFU.LG2 R5, R6 ;  /* 0x0000000600051308 */ /* 0x000eb00000000c00 */
[----:B------:R-:W4:Y:S01]  /*14d50*/  @P0 MUFU.RCP R4, R7 ;  /* 0x0000000700040308 */ /* 0x000f220000001000 */
[----:B-1----:R-:W-:-:S04]  /*14d60*/  @P0 FMUL.FTZ R12, R12, 0.69314718246459960938 ;  /* 0x3f3172180c0c0820 */ /* 0x002fc80000410000 */
[----:B------:R-:W-:Y:S01]  /*14d70*/  @P0 FFMA.FTZ R20, R3, R0, R12 ;  /* 0x0000000003140223 */ /* 0x000fe2000001000c */
[----:B------:R-:W-:Y:S01]  /*14d80*/  @P1 FMUL.FTZ R0, R9, 0.69314718246459960938 ;  /* 0x3f31721809001820 */ /* 0x000fe20000410000 */
[----:B------:R-:W-:Y:S01]  /*14d90*/  IMAD.MOV.U32 R3, RZ, RZ, -0x800000 ;  /* 0xff800000ff037424 */ /* 0x000fe200078e00ff */
[----:B------:R-:W-:Y:S01]  /*14da0*/  PLOP3.LUT P0, PT, PT, PT, PT, 0x8, 0x0 ;  /* 0x000000000000781c */ /* 0x000fe20003f0e170 */
[----:B--2---:R-:W-:-:S04]  /*14db0*/  @P1 FMUL.FTZ R5, R5, 0.69314718246459960938 ;  /* 0x3f31721805051820 */ /* 0x004fc80000410000 */
[----:B------:R-:W-:Y:S01]  /*14dc0*/  @P1 FFMA.FTZ R3, R0, R8, R5 ;  /* 0x0000000800031223 */ /* 0x000fe20000010005 */
[----:B------:R-:W-:Y:S02]  /*14dd0*/  IMAD.MOV.U32 R0, RZ, RZ, RZ ;  /* 0x000000ffff007224 */ /* 0x000fe400078e00ff */
[-C--:B----4-:R-:W-:Y:S01]  /*14de0*/  FMUL.FTZ R24, R24, R4.reuse ;  /* 0x0000000418187220 */ /* 0x090fe20000410000 */
[-C--:B------:R-:W-:Y:S01]  /*14df0*/  FMUL.FTZ R25, R25, R4.reuse ;  /* 0x0000000419197220 */ /* 0x080fe20000410000 */
[-C--:B------:R-:W-:Y:S02]  /*14e00*/  FMUL.FTZ R28, R28, R4.reuse ;  /* 0x000000041c1c7220 */ /* 0x080fe40000410000 */
[----:B------:R-:W1:Y:S01]  /*14e10*/  @P1 MUFU.RCP R0, R6 ;  /* 0x0000000600001308 */ /* 0x000e620000001000 */
[----:B------:R-:W-:Y:S01]  /*14e20*/  ISETP.NE.AND P1, PT, R2, 0x2, PT ;  /* 0x000000020200780c */ /* 0x000fe20003f25270 */
[-C--:B------:R-:W-:Y:S01]  /*14e30*/  FMUL.FTZ R29, R29, R4.reuse ;  /* 0x000000041d1d7220 */ /* 0x080fe20000410000 */
[-C--:B------:R-:W-:Y:S01]  /*14e40*/  FMUL.FTZ R32, R32, R4.reuse ;  /* 0x0000000420207220 */ /* 0x080fe20000410000 */
[-C--:B------:R-:W-:Y:S01]  /*14e50*/  FMUL.FTZ R33, R33, R4.reuse ;  /* 0x0000000421217220 */ /* 0x080fe20000410000 */
[----:B------:R-:W-:Y:S01]  /*14e60*/  SEL R5, RZ, 0x1, P1 ;  /* 0x00000001ff057807 */ /* 0x000fe20000800000 */
        /* <DEDUP_REMOVED lines=122> */
[----:B------:R-:W-:-:S02]  /*15610*/  LOP3.LUT R206, R206, R5, RZ, 0x3c, !PT ;  /* 0x00000005cece7212 */ /* 0x000fc400078e3cff */
[----:B---3--:R-:W-:-:S07]  /*15620*/  SEL R2, R2, RZ, P1 ;  /* 0x000000ff02027207 */ /* 0x008fce0000800000 */
.L_x_2730:
[----:B------:R-:W-:Y:S05]  /*15630*/  WARPSYNC.ALL ;  /* 0x0000000000007948 */ /* 0x000fea0003800000 */
[----:B------:R-:W1:Y:S08]  /*15640*/  S2UR UR5, SR_CgaCtaId ;  /* 0x00000000000579c3 */ /* 0x000e700000008800 */
[----:B------:R-:W-:Y:S06]  /*15650*/  BAR.SYNC.DEFER_BLOCKING 0x5, 0x180 ;  /* 0x0146000000007b1d */ /* 0x000fec0000010000 */
[----:B------:R-:W-:Y:S01]  /*15660*/  UMOV UR4, 0x400 ;  /* 0x0000040000047882 */ /* 0x000fe20000000000 */
[----:B------:R-:W-:Y:S01]  /*15670*/  BSSY B0, `(.L_x_2839) ;  /* 0x000050b000007945 */ /* 0x000fe20003800000 */
[----:B-1----:R-:W-:-:S06]  /*15680*/  ULEA UR4, UR5, UR4, 0x18 ;  /* 0x0000000405047291 */ /* 0x002fcc000f8ec03f */
[----:B------:R-:W-:-:S05]  /*15690*/  IMAD.U32 R19, RZ, RZ, UR4 ;  /* 0x00000004ff137e24 */ /* 0x000fca000f8e00ff */
[----:B-----5:R1:W2:Y:S01]  /*156a0*/  LDS.128 R152, [R19+0x228d0] ;  /* 0x0228d00013987984 */ /* 0x0202a20000000c00 */
[----:B------:R-:W-:Y:S06]  /*156b0*/  BAR.ARV 0x4, 0x180 ;  /* 0x0106000000007b1d */ /* 0x000fec0000002000 */
[----:B------:R-:W-:Y:S05]  /*156c0*/  @P0 BRA `(.L_x_2840) ;  /* 0x0000004000400947 */ /* 0x000fea0003800000 */
[----:B------:R-:W3:Y:S01]  /*156d0*/  LDL R4, [R1+0x70] ;  /* 0x0000700001047983 */ /* 0x000ee20000100800 */
[----:B------:R-:W-:Y:S01]  /*156e0*/  ISETP.NE.AND P0, PT, R231, RZ, PT ;  /* 0x000000ffe700720c */ /* 0x000fe20003f05270 */
[----:B------:R-:W-:Y:S01]  /*156f0*/  ULDC UR4, c[0x0][0xad4] ;  /* 0x0002b50000047ab9 */ /* 0x000fe20000000800 */
[----:B------:R-:W-:Y:S01]  /*15700*/  F2FP.F16.F32.PACK_AB R6, R29, R28 ;  /* 0x0000001c1d06723e */ /* 0x000fe200000000ff */
[----:B------:R-:W4:Y:S01]  /*15710*/  S2R R0, SR_SWINHI ;  /* 0x0000000000007919 */ /* 0x000f220000002f00 */
        /* <DEDUP_REMOVED lines=13> */
[----:B----4-:R-:W-:-:S03]  /*157f0*/  MOV R13, R0 ;  /* 0x00000000000d7202 */ /* 0x010fc60000000f00 */
[----:B---3--:R-:W-:-:S04]  /*15800*/  IMAD.WIDE R14, R4, 0x2, R12 ;  /* 0x00000002040e7825 */ /* 0x008fc800078e020c */
        /* <DEDUP_REMOVED lines=8> */
[----:B---3--:R-:W-:Y:S02]  /*15890*/  IADD3 R4, P0, R14, 0x20, RZ ;  /* 0x000000200e047810 */ /* 0x008fe40007f1e0ff */
        /* <DEDUP_REMOVED lines=8> */
[----:B---3--:R-:W-:Y:S02]  /*15920*/  IADD3 R4, P0, R14, 0x40, RZ ;  /* 0x000000400e047810 */ /* 0x008fe40007f1e0ff */
        /* <DEDUP_REMOVED lines=144> */
[----:B---3--:R-:W-:Y:S01]  /*16230*/  IADD3 R0, P0, R14, 0xc060, RZ ;  /* 0x0000c0600e007810 */ /* 0x008fe20007f1e0ff */
[----:B------:R-:W3:Y:S03]  /*16240*/  LDC.64 R6, c[0x0][0xc00] ;  /* 0x00030000ff067b82 */ /* 0x000ee60000000a00 */
[----:B------:R-:W-:Y:S01]  /*16250*/  LOP3.LUT R4, R0, 0x380, RZ, 0xc0, !PT ;  /* 0x0000038000047812 */ /* 0x000fe200078ec0ff */
[----:B------:R-:W-:-:S03]  /*16260*/  IMAD.X R15, RZ, RZ, R15, P0 ;  /* 0x000000ffff0f7224 */ /* 0x000fc600000e060f */
[----:B------:R-:W-:-:S04]  /*16270*/  SHF.R.U64 R4, R4, 0x3, RZ ;  /* 0x0000000304047819 */ /* 0x000fc800000012ff */
[----:B------:R-:W-:Y:S01]  /*16280*/  LOP3.LUT R14, R4, R0, RZ, 0x3c, !PT ;  /* 0x00000000040e7212 */ /* 0x000fe200078e3cff */
[----:B------:R-:W-:-:S03]  /*16290*/  IMAD.MOV.U32 R4, RZ, RZ, RZ ;  /* 0x000000ffff047224 */ /* 0x000fc600078e00ff */
[----:B------:R-:W-:-:S05]  /*162a0*/  MOV R14, R14 ;  /* 0x0000000e000e7202 */ /* 0x000fca0000000f00 */
[----:B------:R4:W-:Y:S01]  /*162b0*/  STSM.16.M88.4 [R14], R8 ;  /* 0x000000080e007844 */ /* 0x0009e20000000200 */
[----:B---3--:R-:W-:Y:S01]  /*162c0*/  IMAD.WIDE R6, R232, 0x4, R6 ;  /* 0x00000004e8067825 */ /* 0x008fe200078e0206 */
[----:B------:R-:W-:Y:S06]  /*162d0*/  BAR.SYNC.DEFER_BLOCKING 0x1, 0x100 ;  /* 0x0044000000007b1d */ /* 0x000fec0000010000 */
[----:B------:R-:W5:Y:S01]  /*162e0*/  @P1 LDG.E R4, desc[UR38][R6.64] ;  /* 0x0000002606041981 */ /* 0x000f62000c1e1900 */
[----:B------:R-:W-:Y:S01]  /*162f0*/  ISETP.NE.U32.AND P0, PT, RZ, UR6, PT ;  /* 0x00000006ff007c0c */ /* 0x000fe2000bf05070 */
[----:B------:R-:W-:Y:S01]  /*16300*/  ULDC UR6, c[0x0][0xa88] ;  /* 0x0002a20000067ab9 */ /* 0x000fe20000000800 */
[----:B------:R-:W-:-:S02]  /*16310*/  IMAD.MOV.U32 R21, RZ, RZ, 0x9b8 ;  /* 0x000009b8ff157424 */ /* 0x000fc400078e00ff */
[----:B------:R-:W-:Y:S01]  /*16320*/  ISETP.NE.AND.EX P0, PT, RZ, UR7, PT, P0 ;  /* 0x00000007ff007c0c */ /* 0x000fe2000bf05300 */
[----:B------:R-:W-:-:S12]  /*16330*/  IMAD.U32 R0, RZ, RZ, UR6 ;  /* 0x00000006ff007e24 */ /* 0x000fd8000f8e00ff */
[----:B----4-:R-:W3:Y:S01]  /*16340*/  @P0 LDC.64 R8, c[0x0][0xc08] ;  /* 0x00030200ff080b82 */ /* 0x010ee20000000a00 */
[----:B------:R-:W-:-:S04]  /*16350*/  ISETP.GT.AND P2, PT, R231, 0x1, PT ;  /* 0x00000001e700780c */ /* 0x000fc80003f44270 */
[----:B------:R-:W-:-:S04]  /*16360*/  SEL R21, R21, 0x978, P2 ;  /* 0x0000097815157807 */ /* 0x000fc80001000000 */
[----:B------:R4:W0:Y:S01]  /*16370*/  LDC.64 R10, c[0x0][R21+0x220] ;  /* 0x00008800150a7b82 */ /* 0x0008220000000a00 */
[----:B---3--:R-:W-:-:S05]  /*16380*/  @P0 IMAD.WIDE R8, R232, 0x4, R8 ;  /* 0x00000004e8080825 */ /* 0x008fca00078e0208 */
[----:B------:R3:W5:Y:S02]  /*16390*/  @P0 LDG.E R0, desc[UR38][R8.64] ;  /* 0x0000002608000981 */ /* 0x000764000c1e1900 */
[----:B---3--:R4:W3:Y:S01]  /*163a0*/  LDC.64 R8, c[0x0][R21+0x218] ;  /* 0x0000860015087b82 */ /* 0x0088e20000000a00 */
[----:B0-----:R-:W-:Y:S05]  /*163b0*/  @P0 BRA `(.L_x_2841) ;  /* 0x0000000000100947 */ /* 0x001fea0003800000 */
[----:B------:R-:W-:Y:S05]  /*163c0*/  @!P1 BRA `(.L_x_2841) ;  /* 0x00000000000c9947 */ /* 0x000fea0003800000 */
[----:B-----5:R-:W2:Y:S04]  /*163d0*/  LDG.E R0, desc[UR38][R6.64] ;  /* 0x0000002606007981 */ /* 0x020ea8000c1e1900 */
[----:B------:R-:W2:Y:S02]  /*163e0*/  LDG.E R6, desc[UR38][R6.64+0x4] ;  /* 0x0000042606067981 */ /* 0x000ea4000c1e1900 */
[----:B--2---:R-:W-:-:S07]  /*163f0*/  IMAD.IADD R0, R6, 0x1, -R0 ;  /* 0x0000000106007824 */ /* 0x004fce00078e0a00 */
.L_x_2841:
[----:B------:R-:W4:Y:S01]  /*16400*/  LDL R159, [R1+0x6c] ;  /* 0x00006c00019f7983 */ /* 0x000f220000100800 */
[----:B------:R-:W0:Y:S03]  /*16410*/  LDC R157, c[0x0][0xbe8] ;  /* 0x0002fa00ff9d7b82 */ /* 0x000e260000000800 */
[----:B------:R-:W4:Y:S01]  /*16420*/  LDL R158, [R1+0x64] ;  /* 0x00006400019e7983 */ /* 0x000f220000100800 */
[----:B------:R-:W-:Y:S02]  /*16430*/  ISETP.NE.U32.AND P0, PT, RZ, UR4, PT ;  /* 0x00000004ff007c0c */ /* 0x000fe4000bf05070 */
[----:B------:R-:W-:Y:S02]  /*16440*/  SHF.R.S32.HI R5, RZ, 0x1f, R232 ;  /* 0x0000001fff057819 */ /* 0x000fe400000114e8 */
[----:B------:R-:W1:Y:S01]  /*16450*/  LDC.64 R14, c[0x0][R21+0x228] ;  /* 0x00008a00150e7b82 */ /* 0x000e620000000a00 */
[----:B------:R-:W-:-:S04]  /*16460*/  ISETP.NE.AND.EX P0, PT, RZ, UR5, PT, P0 ;  /* 0x00000005ff007c0c */ /* 0x000fc8000bf05300 */
[----:B------:R-:W-:Y:S02]  /*16470*/  SEL R6, R232, RZ, !P0 ;  /* 0x000000ffe8067207 */ /* 0x000fe40004000000 */
[----:B------:R-:W-:-:S03]  /*16480*/  SEL R5, R5, RZ, !P0 ;  /* 0x000000ff05057207 */ /* 0x000fc60004000000 */
[----:B--2---:R-:W-:-:S04]  /*16490*/  IMAD R152, R11, R6, RZ ;  /* 0x000000060b987224 */ /* 0x004fc800078e02ff */
[----:B------:R-:W-:Y:S01]  /*164a0*/  IMAD R152, R10, R5, R152 ;  /* 0x000000050a987224 */ /* 0x000fe200078e0298 */
[----:B0-----:R-:W-:Y:S01]  /*164b0*/  ISETP.NE.AND P1, PT, R157, 0x1, PT ;  /* 0x000000019d00780c */ /* 0x001fe20003f25270 */
[-C--:B---3--:R-:W-:Y:S02]  /*164c0*/  IMAD R5, R9, R224.reuse, RZ ;  /* 0x000000e009057224 */ /* 0x088fe400078e02ff */
[----:B------:R-:W-:-:S04]  /*164d0*/  IMAD.WIDE.U32 R8, R8, R224, RZ ;  /* 0x000000e008087225 */ /* 0x000fc800078e00ff */
[----:B------:R-:W-:-:S04]  /*164e0*/  IMAD.WIDE.U32 R10, R10, R6, RZ ;  /* 0x000000060a0a7225 */ /* 0x000fc800078e00ff */
[----:B------:R-:W-:Y:S01]  /*164f0*/  IMAD.IADD R156, R9, 0x1, R5 ;  /* 0x00000001099c7824 */ /* 0x000fe200078e0205 */
[----:B-----5:R-:W-:Y:S01]  /*16500*/  IADD3 R7, P0, P3, R10, R8, R4 ;  /* 0x000000080a077210 */ /* 0x020fe20007b1e004 */
[----:B------:R-:W0:Y:S01]  /*16510*/  @P1 LDC R9, c[0x0][0xbec] ;  /* 0x0002fb00ff091b82 */ /* 0x000e220000000800 */
[----:B------:R-:W-:Y:S01]  /*16520*/  SEL R10, R235, RZ, P2 ;  /* 0x000000ffeb0a7207 */ /* 0x000fe20001000000 */
[----:B------:R-:W-:Y:S01]  /*16530*/  IMAD.IADD R152, R11, 0x1, R152 ;  /* 0x000000010b987824 */ /* 0x000fe200078e0298 */
[----:B------:R-:W-:Y:S01]  /*16540*/  SHF.R.S32.HI R5, RZ, 0x1f, R4 ;  /* 0x0000001fff057819 */ /* 0x000fe20000011404 */
[----:B------:R-:W-:-:S04]  /*16550*/  IMAD R0, R0, R157, RZ ;  /* 0x0000009d00007224 */ /* 0x000fc800078e02ff */
[----:B------:R-:W2:Y:S01]  /*16560*/  @P1 LDC R8, c[0x0][0xbf0] ;  /* 0x0002fc00ff081b82 */ /* 0x000ea20000000800 */
[-C--:B-1----:R-:W-:Y:S02]  /*16570*/  IMAD R15, R15, R10.reuse, RZ ;  /* 0x0000000a0f0f7224 */ /* 0x082fe400078e02ff */
[----:B------:R-:W-:Y:S01]  /*16580*/  IMAD.WIDE.U32 R10, R14, R10, RZ ;  /* 0x0000000a0e0a7225 */ /* 0x000fe200078e00ff */
[----:B------:R-:W-:-:S03]  /*16590*/  IADD3.X R14, R152, R156, R5, P0, P3 ;  /* 0x0000009c980e7210 */ /* 0x000fc600007e6405 */
[----:B------:R-:W-:Y:S02]  /*165a0*/  IMAD.IADD R152, R215, 0x1, R213 ;  /* 0x00000001d7987824 */ /* 0x000fe400078e02d5 */
[----:B------:R-:W-:Y:S02]  /*165b0*/  IMAD.IADD R15, R11, 0x1, R15 ;  /* 0x000000010b0f7824 */ /* 0x000fe400078e020f */
[----:B0-----:R-:W-:-:S04]  /*165c0*/  @P1 IMAD.HI.U32 R9, R152, R9, RZ ;  /* 0x0000000998091227 */ /* 0x001fc800078e00ff */
[----:B------:R-:W-:Y:S01]  /*165d0*/  IMAD.MOV.U32 R156, RZ, RZ, R152 ;  /* 0x000000ffff9c7224 */ /* 0x000fe200078e0098 */
[----:B--2---:R-:W-:Y:S02]  /*165e0*/  @P1 SHF.R.U32.HI R156, RZ, R8, R9 ;  /* 0x00000008ff9c1219 */ /* 0x004fe40000011609 */
[----:B------:R4:W0:Y:S02]  /*165f0*/  LDC.64 R8, c[0x0][R21+0x210] ;  /* 0x0000840015087b82 */ /* 0x0008240000000a00 */
[----:B------:R-:W-:Y:S02]  /*16600*/  IADD3 R10, P0, P3, R156, R7, R10 ;  /* 0x000000079c0a7210 */ /* 0x000fe40007b1e00a */
[----:B------:R-:W-:-:S04]  /*16610*/  SHF.R.S32.HI R7, RZ, 0x1f, R156 ;  /* 0x0000001fff077819 */ /* 0x000fc8000001149c */
[----:B------:R-:W-:Y:S01]  /*16620*/  IADD3.X R11, R7, R14, R15, P0, P3 ;  /* 0x0000000e070b7210 */ /* 0x000fe200007e640f */
[----:B----4-:R-:W-:Y:S01]  /*16630*/  IMAD.MOV R21, RZ, RZ, -R156 ;  /* 0x000000ffff157224 */ /* 0x010fe200078e0a9c */
[----:B------:R-:W1:Y:S03]  /*16640*/  LDC.64 R14, c[0x0][0xba8] ;  /* 0x0002ea00ff0e7b82 */ /* 0x000e660000000a00 */
[----:B------:R-:W-:-:S05]  /*16650*/  IMAD R21, R157, R21, R152 ;  /* 0x000000159d157224 */ /* 0x000fca00078e0298 */
[----:B------:R-:W-:Y:S01]  /*16660*/  SHF.R.S32.HI R7, RZ, 0x1f, R21 ;  /* 0x0000001fff077819 */ /* 0x000fe20000011415 */
[----:B-1----:R-:W1:Y:S08]  /*16670*/  @!P2 LDC R14, c[0x0][0xb50] ;  /* 0x0002d400ff0eab82 */ /* 0x002e700000000800 */
[----:B------:R-:W2:Y:S01]  /*16680*/  @!P2 LDC R15, c[0x0][0xb54] ;  /* 0x0002d500ff0fab82 */ /* 0x000ea20000000800 */
[----:B0-----:R-:W-:-:S02]  /*16690*/  IMAD R9, R9, R21, RZ ;  /* 0x0000001509097224 */ /* 0x001fc400078e02ff */
[----:B------:R-:W-:-:S04]  /*166a0*/  IMAD.WIDE.U32 R10, R8, R21, R10 ;  /* 0x00000015080a7225 */ /* 0x000fc800078e000a */
[----:B------:R-:W-:-:S04]  /*166b0*/  IMAD R7, R8, R7, R9 ;  /* 0x0000000708077224 */ /* 0x000fc800078e0209 */
[----:B------:R-:W-:Y:S01]  /*166c0*/  IMAD.IADD R7, R11, 0x1, R7 ;  /* 0x000000010b077824 */ /* 0x000fe200078e0207 */
[----:B-1----:R-:W-:-:S05]  /*166d0*/  LEA R14, P0, R10, R14, 0x2 ;  /* 0x0000000e0a0e7211 */ /* 0x002fca00078010ff */
[----:B------:R-:W-:Y:S01]  /*166e0*/  SHFL.IDX PT, R8, R14, RZ, 0x1c1f ;  /* 0x001c1fff0e087589 */ /* 0x000fe200000e0000 */
[----:B--2---:R-:W-:-:S03]  /*166f0*/  LEA.HI.X R7, R10, R15, R7, 0x2, P0 ;  /* 0x0000000f0a077211 */ /* 0x004fc600000f1407 */
[----:B------:R-:W-:Y:S04]  /*16700*/  SHFL.IDX PT, R10, R14, 0x1, 0x1c1f ;  /* 0x003c1f000e0a7f89 */ /* 0x000fe800000e0000 */
[----:B------:R-:W0:Y:S04]  /*16710*/  SHFL.IDX PT, R9, R7, RZ, 0x1c1f ;  /* 0x001c1fff07097589 */ /* 0x000e2800000e0000 */
[----:B------:R1:W2:Y:S01]  /*16720*/  SHFL.IDX PT, R11, R7, 0x1, 0x1c1f ;  /* 0x003c1f00070b7f89 */ /* 0x0002a200000e0000 */
[----:B------:R-:W-:Y:S01]  /*16730*/  IMAD.IADD R21, R159, 0x1, R213 ;  /* 0x000000019f157824 */ /* 0x000fe200078e02d5 */
[----:B------:R-:W-:-:S03]  /*16740*/  LOP3.LUT P0, RZ, R158, 0x3, RZ, 0xc0, !PT ;  /* 0x000000039eff7812 */ /* 0x000fc6000780c0ff */
[C---:B-1----:R-:W-:Y:S01]  /*16750*/  VIADD R7, R21.reuse, 0x8 ;  /* 0x0000000815077836 */ /* 0x042fe20000000000 */
[----:B------:R-:W-:-:S04]  /*16760*/  ISETP.GE.OR P3, PT, R21, R0, P0 ;  /* 0x000000001500720c */ /* 0x000fc80000766670 */
[----:B------:R-:W-:-:S09]  /*16770*/  ISETP.GE.OR P0, PT, R7, R0, P0 ;  /* 0x000000000700720c */ /* 0x000fd20000706670 */
[----:B0-----:R0:W-:Y:S04]  /*16780*/  @!P3 ST.E desc[UR38][R8.64], R20 ;  /* 0x000000140800b985 */ /* 0x0011e8000c101926 */
[----:B--2---:R0:W-:Y:S01]  /*16790*/  @!P0 ST.E desc[UR38][R10.64], R3 ;  /* 0x000000030a008985 */ /* 0x0041e2000c101926 */
[----:B------:R-:W-:Y:S05]  /*167a0*/  @P2 BRA `(.L_x_2842) ;  /* 0x0000001000382947 */ /* 0x000fea0003800000 */
[----:B0-----:R-:W0:Y:S01]  /*167b0*/  S2R R3, SR_TID.X ;  /* 0x0000000000037919 */ /* 0x001e220000002100 */
        /* <DEDUP_REMOVED lines=10> */
[----:B------:R-:W-:Y:S02]  /*16860*/  IADD3 R41, P4, R12, 0x4000, RZ ;  /* 0x000040000c297810 */ /* 0x000fe40007f9e0ff */
[----:B------:R-:W-:Y:S02]  /*16870*/  LOP3.LUT R28, R29, 0x380, RZ, 0xc0, !PT ;  /* 0x000003801d1c7812 */ /* 0x000fe400078ec0ff */
[----:B------:R-:W-:-:S02]  /*16880*/  LOP3.LUT R32, R33, 0x380, RZ, 0xc0, !PT ;  /* 0x0000038021207812 */ /* 0x000fc400078ec0ff */
[----:B------:R-:W-:Y:S02]  /*16890*/  LOP3.LUT R36, R37, 0x380, RZ, 0xc0, !PT ;  /* 0x0000038025247812 */ /* 0x000fe400078ec0ff */
[----:B------:R-:W-:Y:S02]  /*168a0*/  LOP3.LUT R40, R41, 0x380, RZ, 0xc0, !PT ;  /* 0x0000038029287812 */ /* 0x000fe400078ec0ff */
[----:B------:R-:W-:Y:S02]  /*168b0*/  IADD3 R45, P5, R12, 0x5000, RZ ;  /* 0x000050000c2d7810 */ /* 0x000fe40007fbe0ff */
[----:B------:R-:W-:Y:S02]  /*168c0*/  SHF.R.U64 R28, R28, 0x3, RZ ;  /* 0x000000031c1c7819 */ /* 0x000fe400000012ff */
[----:B------:R-:W-:Y:S02]  /*168d0*/  SHF.R.U64 R32, R32, 0x3, RZ ;  /* 0x0000000320207819 */ /* 0x000fe400000012ff */
[----:B------:R-:W-:-:S02]  /*168e0*/  SHF.R.U64 R36, R36, 0x3, RZ ;  /* 0x0000000324247819 */ /* 0x000fc400000012ff */
        /* <DEDUP_REMOVED lines=17> */
[----:B------:R-:W-:Y:S02]  /*16a00*/  SHF.R.U64 R44, R44, 0x3, RZ ;  /* 0x000000032c2c7819 */ /* 0x000fe400000012ff */
[----:B------:R-:W-:Y:S01]  /*16a10*/  LOP3.LUT R48, R49, 0x380, RZ, 0xc0, !PT ;  /* 0x0000038031307812 */ /* 0x000fe200078ec0ff */
[----:B------:R-:W5:Y:S01]  /*16a20*/  LD.E.128 R36, desc[UR38][R36.64] ;  /* 0x0000002624247980 */ /* 0x000f62000c101d00 */
[----:B------:R-:W-:Y:S02]  /*16a30*/  LOP3.LUT R52, R53, 0x380, RZ, 0xc0, !PT ;  /* 0x0000038035347812 */ /* 0x000fe400078ec0ff */
[----:B------:R-:W-:Y:S01]  /*16a40*/  LOP3.LUT R56, R57, 0x380, RZ, 0xc0, !PT ;  /* 0x0000038039387812 */ /* 0x000fe200078ec0ff */
[----:B------:R-:W5:Y:S01]  /*16a50*/  LD.E.128 R40, desc[UR38][R40.64] ;  /* 0x0000002628287980 */ /* 0x000f62000c101d00 */
[----:B------:R-:W-:-:S02]  /*16a60*/  LOP3.LUT R60, R61, 0x380, RZ, 0xc0, !PT ;  /* 0x000003803d3c7812 */ /* 0x000fc400078ec0ff */
[----:B------:R-:W-:Y:S01]  /*16a70*/  LOP3.LUT R44, R44, R45, RZ, 0x3c, !PT ;  /* 0x0000002d2c2c7212 */ /* 0x000fe200078e3cff */
[----:B------:R-:W-:Y:S01]  /*16a80*/  IMAD.X R45, RZ, RZ, R13, P5 ;  /* 0x000000ffff2d7224 */ /* 0x000fe200028e060d */
[----:B------:R-:W-:Y:S02]  /*16a90*/  IADD3 R65, P5, R12, 0xa000, RZ ;  /* 0x0000a0000c417810 */ /* 0x000fe40007fbe0ff */
[----:B------:R-:W-:Y:S02]  /*16aa0*/  SHF.R.U64 R48, R48, 0x3, RZ ;  /* 0x0000000330307819 */ /* 0x000fe400000012ff */
[----:B------:R-:W-:Y:S01]  /*16ab0*/  SHF.R.U64 R52, R52, 0x3, RZ ;  /* 0x0000000334347819 */ /* 0x000fe200000012ff */
[----:B------:R-:W5:Y:S01]  /*16ac0*/  LD.E.128 R44, desc[UR38][R44.64] ;  /* 0x000000262c2c7980 */ /* 0x000f62000c101d00 */
[----:B------:R-:W-:Y:S02]  /*16ad0*/  SHF.R.U64 R56, R56, 0x3, RZ ;  /* 0x0000000338387819 */ /* 0x000fe400000012ff */
[----:B------:R-:W-:-:S02]  /*16ae0*/  SHF.R.U64 R60, R60, 0x3, RZ ;  /* 0x000000033c3c7819 */ /* 0x000fc400000012ff */
        /* <DEDUP_REMOVED lines=15> */
[----:B------:R-:W-:Y:S01]  /*16be0*/  LOP3.LUT R11, R12, 0x380, RZ, 0xc0, !PT ;  /* 0x000003800c0b7812 */ /* 0x000fe200078ec0ff */
[----:B------:R-:W5:Y:S01]  /*16bf0*/  LD.E.128 R56, desc[UR38][R56.64] ;  /* 0x0000002638387980 */ /* 0x000f62000c101d00 */
[----:B------:R-:W-:Y:S02]  /*16c00*/  SHF.R.U64 R64, R64, 0x3, RZ ;  /* 0x0000000340407819 */ /* 0x000fe400000012ff */
[----:B------:R-:W-:Y:S01]  /*16c10*/  LOP3.LUT R68, R69, 0x380, RZ, 0xc0, !PT ;  /* 0x0000038045447812 */ /* 0x000fe200078ec0ff */
[----:B------:R-:W5:Y:S01]  /*16c20*/  LD.E.128 R60, desc[UR38][R60.64] ;  /* 0x000000263c3c7980 */ /* 0x000f62000c101d00 */
[----:B------:R-:W-:-:S02]  /*16c30*/  LOP3.LUT R72, R73, 0x380, RZ, 0xc0, !PT ;  /* 0x0000038049487812 */ /* 0x000fc400078ec0ff */
[----:B------:R-:W-:Y:S02]  /*16c40*/  LOP3.LUT R76, R77, 0x380, RZ, 0xc0, !PT ;  /* 0x000003804d4c7812 */ /* 0x000fe400078ec0ff */
[----:B------:R-:W-:Y:S02]  /*16c50*/  LOP3.LUT R80, R81, 0x380, RZ, 0xc0, !PT ;  /* 0x0000038051507812 */ /* 0x000fe400078ec0ff */
[----:B------:R-:W-:Y:S02]  /*16c60*/  SHF.R.U64 R11, R11, 0x3, RZ ;  /* 0x000000030b0b7819 */ /* 0x000fe400000012ff */
[----:B------:R-:W-:Y:S01]  /*16c70*/  LOP3.LUT R64, R64, R65, RZ, 0x3c, !PT ;  /* 0x0000004140407212 */ /* 0x000fe200078e3cff */
[----:B------:R-:W-:Y:S01]  /*16c80*/  IMAD.X R65, RZ, RZ, R13, P5 ;  /* 0x000000ffff417224 */ /* 0x000fe200028e060d */
[----:B------:R-:W-:Y:S02]  /*16c90*/  IADD3 R10, P5, R12, 0xf000, RZ ;  /* 0x0000f0000c0a7810 */ /* 0x000fe40007fbe0ff */
[----:B------:R-:W-:-:S02]  /*16ca0*/  SHF.R.U64 R68, R68, 0x3, RZ ;  /* 0x0000000344447819 */ /* 0x000fc400000012ff */
[----:B------:R-:W-:Y:S01]  /*16cb0*/  SHF.R.U64 R72, R72, 0x3, RZ ;  /* 0x0000000348487819 */ /* 0x000fe200000012ff */
[--C-:B------:R-:W-:Y:S01]  /*16cc0*/  IMAD.X R85, RZ, RZ, R13.reuse, P5 ;  /* 0x000000ffff557224 */ /* 0x100fe200028e060d */
[----:B------:R-:W-:Y:S01]  /*16cd0*/  SHF.R.U64 R76, R76, 0x3, RZ ;  /* 0x000000034c4c7819 */ /* 0x000fe200000012ff */
[----:B------:R-:W5:Y:S01]  /*16ce0*/  LD.E.128 R64, desc[UR38][R64.64] ;  /* 0x0000002640407980 */ /* 0x000f62000c101d00 */
[----:B------:R-:W-:Y:S02]  /*16cf0*/  SHF.R.U64 R80, R80, 0x3, RZ ;  /* 0x0000000350507819 */ /* 0x000fe400000012ff */
[----:B------:R-:W-:Y:S02]  /*16d00*/  LOP3.LUT R12, R11, R12, RZ, 0x3c, !PT ;  /* 0x0000000c0b0c7212 */ /* 0x000fe400078e3cff */
        /* <DEDUP_REMOVED lines=9> */
[----:B------:R-:W-:-:S02]  /*16da0*/  LOP3.LUT R9, R10, 0x380, RZ, 0xc0, !PT ;  /* 0x000003800a097812 */ /* 0x000fc400078ec0ff */
[----:B------:R-:W-:Y:S01]  /*16db0*/  LOP3.LUT R8, R8, 0xfffffff8, RZ, 0xc0, !PT ;  /* 0xfffffff808087812 */ /* 0x000fe200078ec0ff */
[----:B------:R-:W5:Y:S01]  /*16dc0*/  LD.E.128 R68, desc[UR38][R68.64] ;  /* 0x0000002644447980 */ /* 0x000f62000c101d00 */
[----:B------:R-:W-:Y:S02]  /*16dd0*/  SHF.R.U64 R9, R9, 0x3, RZ ;  /* 0x0000000309097819 */ /* 0x000fe400000012ff */
[----:B------:R-:W-:Y:S01]  /*16de0*/  SHF.R.S32.HI R11, RZ, 0x1f, R6 ;  /* 0x0000001fff0b7819 */ /* 0x000fe20000011406 */
[----:B------:R-:W5:Y:S01]  /*16df0*/  LD.E.128 R72, desc[UR38][R72.64] ;  /* 0x0000002648487980 */ /* 0x000f62000c101d00 */
[----:B------:R-:W-:Y:S01]  /*16e00*/  LOP3.LUT R84, R9, R10, RZ, 0x3c, !PT ;  /* 0x0000000a09547212 */ /* 0x000fe200078e3cff */
[----:B0-----:R-:W0:Y:S01]  /*16e10*/  @P1 LDC R13, c[0x0][0xbec] ;  /* 0x0002fb00ff0d1b82 */ /* 0x001e220000000800 */
[----:B------:R-:W-:Y:S01]  /*16e20*/  IMAD.IADD R8, R3, 0x1, -R8 ;  /* 0x0000000103087824 */ /* 0x000fe200078e0a08 */
[----:B------:R-:W5:Y:S04]  /*16e30*/  LD.E.128 R76, desc[UR38][R76.64] ;  /* 0x000000264c4c7980 */ /* 0x000f68000c101d00 */
[----:B------:R-:W5:Y:S02]  /*16e40*/  LD.E.128 R80, desc[UR38][R80.64] ;  /* 0x0000002650507980 */ /* 0x000f64000c101d00 */
[----:B------:R-:W1:Y:S01]  /*16e50*/  @P1 LDC R12, c[0x0][0xbf0] ;  /* 0x0002fc00ff0c1b82 */ /* 0x000e620000000800 */
[C---:B------:R-:W-:Y:S01]  /*16e60*/  IMAD R9, R4.reuse, UR5, R5 ;  /* 0x0000000504097c24 */ /* 0x040fe2000f8e0205 */
[----:B------:R-:W5:Y:S01]  /*16e70*/  LD.E.128 R84, desc[UR38][R84.64] ;  /* 0x0000002654547980 */ /* 0x000f62000c101d00 */
[----:B------:R-:W-:Y:S01]  /*16e80*/  IMAD.WIDE.U32 R4, R4, UR4, RZ ;  /* 0x0000000404047c25 */ /* 0x000fe2000f8e00ff */
[----:B------:R-:W-:Y:S01]  /*16e90*/  ULDC.64 UR4, c[0x0][0xae8] ;  /* 0x0002ba0000047ab9 */ /* 0x000fe20000000a00 */
[----:B------:R-:W-:Y:S01]  /*16ea0*/  @!PT LDS RZ, [RZ] ;  /* 0x00000000fffff984 */ /* 0x000fe20000000800 */
[----:B------:R-:W-:Y:S01]  /*16eb0*/  @!PT LDS RZ, [RZ] ;  /* 0x00000000fffff984 */ /* 0x000fe20000000800 */
[----:B------:R-:W-:Y:S01]  /*16ec0*/  @!PT LDS RZ, [RZ] ;  /* 0x00000000fffff984 */ /* 0x000fe20000000800 */
[----:B------:R-:W-:Y:S01]  /*16ed0*/  @!PT LDS RZ, [RZ] ;  /* 0x00000000fffff984 */ /* 0x000fe20000000800 */
[----:B------:R2:W-:Y:S06]  /*16ee0*/  MEMBAR.ALL.CTA ;  /* 0x0000000000007992 */ /* 0x0005ec0000008000 */
[----:B--2---:R-:W2:Y:S01]  /*16ef0*/  FENCE.VIEW.ASYNC.S ;  /* 0x00000000000073c6 */ /* 0x004ea20000000000 */
[----:B------:R-:W-:-:S02]  /*16f00*/  IMAD R8, R8, 0x20, R7 ;  /* 0x0000002008087824 */ /* 0x000fc400078e0207 */
[----:B------:R-:W-:Y:S02]  /*16f10*/  IMAD.IADD R5, R5, 0x1, R9 ;  /* 0x0000000105057824 */ /* 0x000fe400078e0209 */
[----:B------:R-:W-:Y:S02]  /*16f20*/  IMAD.IADD R10, R213, 0x1, R8 ;  /* 0x00000001d50a7824 */ /* 0x000fe400078e0208 */
[----:B------:R-:W-:-:S04]  /*16f30*/  IMAD.WIDE.U32 R4, R224, UR4, R4 ;  /* 0x00000004e0047c25 */ /* 0x000fc8000f8e0004 */
[----:B0-----:R-:W-:-:S04]  /*16f40*/  @P1 IMAD.HI.U32 R3, R10, R13, RZ ;  /* 0x0000000d0a031227 */ /* 0x001fc800078e00ff */
[----:B------:R-:W-:Y:S01]  /*16f50*/  IMAD R5, R224, UR5, R5 ;  /* 0x00000005e0057c24 */ /* 0x000fe2000f8e0205 */
[----:B------:R-:W-:Y:S01]  /*16f60*/  ULDC.64 UR4, c[0x0][0xaf0] ;  /* 0x0002bc0000047ab9 */ /* 0x000fe20000000a00 */
[----:B------:R-:W-:Y:S01]  /*16f70*/  IMAD.MOV.U32 R9, RZ, RZ, R10 ;  /* 0x000000ffff097224 */ /* 0x000fe200078e000a */
[----:B-1----:R-:W-:Y:S01]  /*16f80*/  @P1 SHF.R.U32.HI R9, RZ, R12, R3 ;  /* 0x0000000cff091219 */ /* 0x002fe20000011603 */
[----:B------:R-:W-:Y:S02]  /*16f90*/  IMAD R11, R11, UR4, RZ ;  /* 0x000000040b0b7c24 */ /* 0x000fe4000f8e02ff */
[----:B------:R-:W-:Y:S01]  /*16fa0*/  IMAD.WIDE.U32 R4, R6, UR4, R4 ;  /* 0x0000000406047c25 */ /* 0x000fe2000f8e0004 */
[----:B------:R-:W-:-:S03]  /*16fb0*/  SHF.R.S32.HI R3, RZ, 0x1f, R9 ;  /* 0x0000001fff037819 */ /* 0x000fc60000011409 */
[----:B------:R-:W-:Y:S01]  /*16fc0*/  IMAD R11, R6, UR5, R11 ;  /* 0x00000005060b7c24 */ /* 0x000fe2000f8e020b */
[----:B------:R-:W-:Y:S01]  /*16fd0*/  ULDC.64 UR4, c[0x0][0xae0] ;  /* 0x0002b80000047ab9 */ /* 0x000fe20000000a00 */
[----:B------:R-:W-:Y:S02]  /*16fe0*/  IMAD.MOV R8, RZ, RZ, -R9 ;  /* 0x000000ffff087224 */ /* 0x000fe400078e0a09 */
[----:B------:R-:W-:Y:S02]  /*16ff0*/  IMAD.IADD R5, R5, 0x1, R11 ;  /* 0x0000000105057824 */ /* 0x000fe400078e020b */
[----:B------:R-:W-:Y:S02]  /*17000*/  IMAD R6, R3, UR4, RZ ;  /* 0x0000000403067c24 */ /* 0x000fe4000f8e02ff */
[----:B------:R-:W-:Y:S02]  /*17010*/  IMAD R157, R157, R8, R10 ;  /* 0x000000089d9d7224 */ /* 0x000fe400078e020a */
[----:B------:R-:W-:-:S04]  /*17020*/  IMAD.WIDE.U32 R4, R9, UR4, R4 ;  /* 0x0000000409047c25 */ /* 0x000fc8000f8e0004 */
[----:B------:R-:W-:Y:S01]  /*17030*/  IMAD R9, R9, UR5, R6 ;  /* 0x0000000509097c24 */ /* 0x000fe2000f8e0206 */
[----:B------:R-:W-:Y:S01]  /*17040*/  SHF.R.S32.HI R6, RZ, 0x1f, R157 ;  /* 0x0000001fff067819 */ /* 0x000fe2000001149d */
[----:B------:R-:W-:Y:S02]  /*17050*/  ULDC.64 UR4, c[0x0][0xad8] ;  /* 0x0002b60000047ab9 */ /* 0x000fe40000000a00 */
[----:B------:R-:W-:Y:S02]  /*17060*/  IMAD.IADD R5, R5, 0x1, R9 ;  /* 0x0000000105057824 */ /* 0x000fe400078e0209 */
[----:B------:R-:W-:Y:S02]  /*17070*/  IMAD R6, R6, UR4, RZ ;  /* 0x0000000406067c24 */ /* 0x000fe4000f8e02ff */
[----:B------:R-:W-:Y:S02]  /*17080*/  VIADD R3, R19, 0x22820 ;  /* 0x0002282013037836 */ /* 0x000fe40000000000 */
[----:B------:R-:W-:-:S04]  /*17090*/  IMAD.WIDE.U32 R4, R157, UR4, R4 ;  /* 0x000000049d047c25 */ /* 0x000fc8000f8e0004 */
[----:B------:R-:W-:Y:S01]  /*170a0*/  IMAD R21, R157, UR5, R6 ;  /* 0x000000059d157c24 */ /* 0x000fe2000f8e0206 */
[----:B------:R-:W-:Y:S01]  /*170b0*/  ULDC.64 UR4, c[0x0][0xa80] ;  /* 0x0002a00000047ab9 */ /* 0x000fe20000000a00 */
[----:B------:R-:W-:Y:S02]  /*170c0*/  PRMT R3, RZ, 0x654, R3 ;  /* 0x00000654ff037816 */ /* 0x000fe40000000003 */
[----:B------:R-:W-:Y:S01]  /*170d0*/  IMAD.IADD R21, R5, 0x1, R21 ;  /* 0x0000000105157824 */ /* 0x000fe200078e0215 */
[C---:B------:R-:W-:Y:S01]  /*170e0*/  LEA R20, P0, R4.reuse, UR4, 0x1 ;  /* 0x0000000404147c11 */ /* 0x040fe2000f8008ff */
[----:B------:R-:W-:Y:S01]  /*170f0*/  UMOV UR4, 0xffffffff ;  /* 0xffffffff00047882 */ /* 0x000fe20000000000 */
[----:B--2---:R0:W-:Y:S02]  /*17100*/  SYNCS.ARRIVE.TRANS64.RED.A1T0 RZ, [R3+URZ], RZ ;  /* 0x000000ff03ff79a7 */ /* 0x0041e4000810043f */
[----:B------:R-:W-:Y:S01]  /*17110*/  LEA.HI.X R21, R4, UR5, R21, 0x1, P0 ;  /* 0x0000000504157c11 */ /* 0x000fe200080f0c15 */
[----:B------:R-:W-:Y:S08]  /*17120*/  BRA.DIV UR4, `(.L_x_2843) ;  /* 0x000000d204707947 */ /* 0x000ff0000b800000 */
[----:B0-----:R0:W1:Y:S04]  /*17130*/  SHFL.IDX PT, R3, R21, RZ, 0x181f ;  /* 0x00181fff15037589 */ /* 0x00106800000e0000 */
[----:B------:R0:W2:Y:S02]  /*17140*/  SHFL.IDX PT, R14, R20, RZ, 0x181f ;  /* 0x00181fff140e7589 */ /* 0x0000a400000e0000 */
.L_x_3085:
[----:B------:R-:W-:Y:S01]  /*17150*/  IMAD.IADD R213, R7, 0x1, R213 ;  /* 0x0000000107d57824 */ /* 0x000fe200078e02d5 */
        /* <DEDUP_REMOVED lines=14> */
[-C--:B------:R-:W-:Y:S02]  /*17240*/  @!P2 LEA R6, P4, R223, R14.reuse, 0x1 ;  /* 0x0000000edf06a211 */ /* 0x080fe400078808ff */
[----:B-1----:R-:W-:Y:S02]  /*17250*/  @!P3 LEA.HI.X R5, R212, R3, R8, 0x1, P5 ;  /* 0x00000003d405b211 */ /* 0x002fe400028f0c08 */
[----:B------:R-:W-:-:S02]  /*17260*/  @!P1 LEA R8, P5, R222, R14, 0x1 ;  /* 0x0000000ede089211 */ /* 0x000fc400078a08ff */
[-C--:B------:R-:W-:Y:S01]  /*17270*/  @!P2 LEA.HI.X R7, R223, R3.reuse, R10, 0x1, P4 ;  /* 0x00000003df07a211 */ /* 0x080fe200020f0c0a */
        /* <DEDUP_REMOVED lines=8> */
.L_x_2845:
[----:B------:R-:W-:Y:S05]  /*17300*/  BSYNC B1 ;  /* 0x0000000000017941 */ /* 0x000fea0003800000 */
.L_x_2844:
[----:B------:R-:W-:Y:S01]  /*17310*/  UMOV UR4, 0xffffffff ;  /* 0xffffffff00047882 */ /* 0x000fe20000000000 */
[----:B---3-5:R-:W-:Y:S02]  /*17320*/  SHF.R.S32.HI R24, RZ, 0x1f, R88 ;  /* 0x0000001fff187819 */ /* 0x028fe40000011458 */
[----:B------:R-:W-:Y:S05]  /*17330*/  BRA.DIV UR4, `(.L_x_2846) ;  /* 0x000000d204207947 */ /* 0x000fea000b800000 */
[----:B-1----:R1:W3:Y:S04]  /*17340*/  SHFL.IDX PT, R3, R21, 0x1, 0x181f ;  /* 0x00381f0015037f89 */ /* 0x0022e800000e0000 */
[----:B--2---:R1:W2:Y:S02]  /*17350*/  SHFL.IDX PT, R14, R20, 0x1, 0x181f ;  /* 0x00381f00140e7f89 */ /* 0x0042a400000e0000 */
.L_x_3089:
        /* <DEDUP_REMOVED lines=13> */
[CC--:B------:R-:W-:Y:S02]  /*17430*/  @!P2 LEA R6, P4, R223.reuse, R14.reuse, 0x1 ;  /* 0x0000000edf06a211 */ /* 0x0c0fe400078808ff */
[-C--:B---3--:R-:W-:Y:S02]  /*17440*/  @!P3 LEA.HI.X R5, R212, R3.reuse, R8, 0x1, P5 ;  /* 0x00000003d405b211 */ /* 0x088fe400028f0c08 */
[-C--:B------:R-:W-:Y:S02]  /*17450*/  @!P1 LEA R8, P5, R222, R14.reuse, 0x1 ;  /* 0x0000000ede089211 */ /* 0x080fe400078a08ff */
        /* <DEDUP_REMOVED lines=8> */
.L_x_2848:
[----:B------:R-:W-:Y:S05]  /*174e0*/  BSYNC B1 ;  /* 0x0000000000017941 */ /* 0x000fea0003800000 */
.L_x_2847:
[----:B------:R-:W-:-:S03]  /*174f0*/  UMOV UR4, 0xffffffff ;  /* 0xffffffff00047882 */ /* 0x000fc60000000000 */
[----:B------:R-:W-:Y:S05]  /*17500*/  BRA.DIV UR4, `(.L_x_2849) ;  /* 0x000000ce04f47947 */ /* 0x000fea000b800000 */
[----:B---3--:R3:W0:Y:S04]  /*17510*/  SHFL.IDX PT, R3, R21, 0x2, 0x181f ;  /* 0x00581f0015037f89 */ /* 0x00862800000e0000 */
[----:B--2---:R3:W2:Y:S02]  /*17520*/  SHFL.IDX PT, R14, R20, 0x2, 0x181f ;  /* 0x00581f00140e7f89 */ /* 0x0046a400000e0000 */
.L_x_3093:
        /* <DEDUP_REMOVED lines=14> */
[-C--:B0-----:R-:W-:Y:S02]  /*17610*/  @!P3 LEA.HI.X R9, R212, R3.reuse, R4, 0x1, P5 ;  /* 0x00000003d409b211 */ /* 0x081fe400028f0c04 */
        /* <DEDUP_REMOVED lines=9> */
.L_x_2851:
[----:B------:R-:W-:Y:S05]  /*176b0*/  BSYNC B1 ;  /* 0x0000000000017941 */ /* 0x000fea0003800000 */
.L_x_2850:
[----:B------:R-:W-:-:S03]  /*176c0*/  UMOV UR4, 0xffffffff ;  /* 0xffffffff00047882 */ /* 0x000fc60000000000 */
[----:B------:R-:W-:Y:S05]  /*176d0*/  BRA.DIV UR4, `(.L_x_2852) ;  /* 0x000000ce04c87947 */ /* 0x000fea000b800000 */
[----:B0-----:R0:W0:Y:S04]  /*176e0*/  SHFL.IDX PT, R3, R21, 0x3, 0x181f ;  /* 0x00781f0015037f89 */ /* 0x00102800000e0000 */
[----:B--2-4-:R2:W4:Y:S02]  /*176f0*/  SHFL.IDX PT, R14, R20, 0x3, 0x181f ;  /* 0x00781f00140e7f89 */ /* 0x01452400000e0000 */
.L_x_3097:
[----:B------:R-:W-:-:S05]  /*17700*/  VIADD R5, R213, 0x60 ;  /* 0x00000060d5057836 */ /* 0x000fca0000000000 */
        /* <DEDUP_REMOVED lines=9> */
[-C--:B----4-:R-:W-:Y:S02]  /*177a0*/  @!P3 LEA R4, P0, R212, R14.reuse, 0x1 ;  /* 0x0000000ed404b211 */ /* 0x090fe400078008ff */
[CC--:B------:R-:W-:Y:S02]  /*177b0*/  @!P4 LEA R6, P1, R223.reuse, R14.reuse, 0x1 ;  /* 0x0000000edf06c211 */ /* 0x0c0fe400078208ff */
        /* <DEDUP_REMOVED lines=13> */
.L_x_2842:
[----:B0-----:R-:W0:Y:S01]  /*17890*/  @P1 LDC R9, c[0x0][0xbec] ;  /* 0x0002fb00ff091b82 */ /* 0x001e220000000800 */
[----:B------:R-:W-:Y:S01]  /*178a0*/  ULDC.64 UR4, c[0x0][0xb08] ;  /* 0x0002c20000047ab9 */ /* 0x000fe20000000a00 */
[----:B------:R-:W-:Y:S02]  /*178b0*/  IMAD.MOV.U32 R3, RZ, RZ, R152 ;  /* 0x000000ffff037224 */ /* 0x000fe400078e0098 */
[----:B------:R-:W-:-:S04]  /*178c0*/  IMAD R5, R5, UR4, RZ ;  /* 0x0000000405057c24 */ /* 0x000fc8000f8e02ff */
[----:B------:R-:W1:Y:S01]  /*178d0*/  @P1 LDC R8, c[0x0][0xbf0] ;  /* 0x0002fc00ff081b82 */ /* 0x000e620000000800 */
[----:B0-----:R-:W-:-:S05]  /*178e0*/  @P1 IMAD.HI.U32 R9, R152, R9, RZ ;  /* 0x0000000998091227 */ /* 0x001fca00078e00ff */
[----:B-1----:R-:W-:Y:S01]  /*178f0*/  @P1 SHF.R.U32.HI R3, RZ, R8, R9 ;  /* 0x00000008ff031219 */ /* 0x002fe20000011609 */
[C---:B------:R-:W-:Y:S01]  /*17900*/  IMAD R8, R4.reuse, UR5, R5 ;  /* 0x0000000504087c24 */ /* 0x040fe2000f8e0205 */
[----:B------:R-:W-:Y:S01]  /*17910*/  SHF.R.S32.HI R9, RZ, 0x1f, R6 ;  /* 0x0000001fff097819 */ /* 0x000fe20000011406 */
[----:B------:R-:W-:Y:S01]  /*17920*/  IMAD.WIDE.U32 R4, R4, UR4, RZ ;  /* 0x0000000404047c25 */ /* 0x000fe2000f8e00ff */
[----:B------:R-:W-:-:S03]  /*17930*/  ULDC.64 UR4, c[0x0][0xb38] ;  /* 0x0002ce0000047ab9 */ /* 0x000fc60000000a00 */
        /* <DEDUP_REMOVED lines=8> */
[--C-:B------:R-:W-:Y:S02]  /*179c0*/  IMAD.MOV R6, RZ, RZ, -R3.reuse ;  /* 0x000000ffff067224 */ /* 0x100fe400078e0a03 */
        /* <DEDUP_REMOVED lines=26> */
.L_x_3100:
        /* <DEDUP_REMOVED lines=22> */
[C---:B-1----:R-:W-:Y:S01]  /*17cd0*/  @!P1 LEA R4, P2, R12.reuse, R11, 0x2 ;  /* 0x0000000b0c049211 */ /* 0x042fe200078410ff */
[C---:B------:R-:W-:Y:S02]  /*17ce0*/  VIADD R24, R209.reuse, 0xa0 ;  /* 0x000000a0d1187836 */ /* 0x040fe40000000000 */
[C---:B------:R-:W-:Y:S01]  /*17cf0*/  VIADD R25, R209.reuse, 0xd0 ;  /* 0x000000d0d1197836 */ /* 0x040fe20000000000 */
[----:B------:R-:W-:Y:S01]  /*17d00*/  @!P1 LEA.HI.X R5, R12, R10, R13, 0x2, P2 ;  /* 0x0000000a0c059211 */ /* 0x000fe200010f140d */
[C---:B------:R-:W-:Y:S01]  /*17d10*/  VIADD R13, R209.reuse, 0x10 ;  /* 0x00000010d10d7836 */ /* 0x040fe20000000000 */
[----:B------:R-:W-:Y:S01]  /*17d20*/  SHF.R.S32.HI R24, RZ, 0x1f, R24 ;  /* 0x0000001fff187819 */ /* 0x000fe20000011418 */
[----:B------:R-:W-:Y:S01]  /*17d30*/  VIADD R12, R209, 0x20 ;  /* 0x00000020d10c7836 */ /* 0x000fe20000000000 */
[----:B------:R-:W-:Y:S01]  /*17d40*/  SHF.R.S32.HI R25, RZ, 0x1f, R25 ;  /* 0x0000001fff197819 */ /* 0x000fe20000011419 */
[----:B------:R1:W-:Y:S01]  /*17d50*/  @!P1 ST.E.64 desc[UR38][R4.64], R28 ;  /* 0x0000001c04009985 */ /* 0x0003e2000c101b26 */
[----:B------:R-:W-:-:S02]  /*17d60*/  SHF.R.S32.HI R13, RZ, 0x1f, R13 ;  /* 0x0000001fff0d7819 */ /* 0x000fc4000001140d */
        /* <DEDUP_REMOVED lines=31> */
[-C--:B------:R-:W-:Y:S02]  /*17f60*/  @!P3 LEA.HI.X R5, R8, R10.reuse, R9, 0x2, P2 ;  /* 0x0000000a0805b211 */ /* 0x080fe400010f1409 */
[----:B------:R-:W-:Y:S02]  /*17f70*/  ISETP.GE.AND P2, PT, R13, UR4, PT ;  /* 0x000000040d007c0c */ /* 0x000fe4000bf46270 */
[C---:B------:R-:W-:Y:S01]  /*17f80*/  @!P1 LEA R8, P4, R12.reuse, R11, 0x2 ;  /* 0x0000000b0c089211 */ /* 0x040fe200078810ff */
        /* <DEDUP_REMOVED lines=108> */
[----:B------:R-:W-:Y:S01]  /*18650*/  ISETP.GE.AND P3, PT, R24, UR4, PT ;  /* 0x0000000418007c0c */ /* 0x000fe2000bf66270 */
[----:B------:R-:W-:Y:S01]  /*18660*/  VIADD R21, R209, 0xc8 ;  /* 0x000000c8d1157836 */ /* 0x000fe20000000000 */
[C---:B--2---:R-:W-:Y:S01]  /*18670*/  @!P1 LEA R8, P5, R13.reuse, R11, 0x2 ;  /* 0x0000000b0d089211 */ /* 0x044fe200078a10ff */
[----:B------:R1:W-:Y:S03]  /*18680*/  @!P4 ST.E.64 desc[UR38][R4.64], R112 ;  /* 0x000000700400c985 */ /* 0x0003e6000c101b26 */
        /* <DEDUP_REMOVED lines=8> */
[-C--:B------:R-:W-:Y:S02]  /*18710*/  @!P0 LEA.HI.X R5, R12, R10.reuse, R13, 0x2, P4 ;  /* 0x0000000a0c058211 */ /* 0x080fe400020f140d */
[-C--:B------:R-:W-:Y:S02]  /*18720*/  @!P3 LEA R12, P4, R24, R11.reuse, 0x2 ;  /* 0x0000000b180cb211 */ /* 0x080fe400078810ff */
[----:B--2---:R-:W-:Y:S01]  /*18730*/  @!P2 LEA R8, P5, R14, R11, 0x2 ;  /* 0x0000000b0e08a211 */ /* 0x004fe200078a10ff */
[----:B------:R1:W-:Y:S01]  /*18740*/  @!P0 ST.E.64 desc[UR38][R4.64], R120 ;  /* 0x0000007804008985 */ /* 0x0003e2000c101b26 */
[-C--:B------:R-:W-:Y:S01]  /*18750*/  @!P3 LEA.HI.X R13, R24, R10.reuse, R25, 0x2, P4 ;  /* 0x0000000a180db211 */ /* 0x080fe200020f1419 */
[----:B------:R-:W-:Y:S01]  /*18760*/  VIADD R24, R209, 0xd8 ;  /* 0x000000d8d1187836 */ /* 0x000fe20000000000 */
[----:B------:R-:W-:Y:S02]  /*18770*/  ISETP.GE.AND P0, PT, R15, UR4, PT ;  /* 0x000000040f007c0c */ /* 0x000fe4000bf06270 */
[----:B------:R-:W-:Y:S01]  /*18780*/  @!P2 LEA.HI.X R9, R14, R10, R21, 0x2, P5 ;  /* 0x0000000a0e09a211 */ /* 0x000fe200028f1415 */
[C---:B------:R-:W-:Y:S01]  /*18790*/  VIADD R14, R209.reuse, 0xe8 ;  /* 0x000000e8d10e7836 */ /* 0x040fe20000000000 */
[----:B------:R-:W-:Y:S01]  /*187a0*/  SHF.R.S32.HI R24, RZ, 0x1f, R24 ;  /* 0x0000001fff187819 */ /* 0x000fe20000011418 */
[----:B------:R-:W-:-:S02]  /*187b0*/  VIADD R21, R209, 0xf0 ;  /* 0x000000f0d1157836 */ /* 0x000fc40000000000 */
[----:B------:R2:W-:Y:S01]  /*187c0*/  @!P2 ST.E.64 desc[UR38][R8.64], R124 ;  /* 0x0000007c0800a985 */ /* 0x0005e2000c101b26 */
[----:B------:R-:W-:Y:S02]  /*187d0*/  ISETP.GE.AND P4, PT, R14, UR4, PT ;  /* 0x000000040e007c0c */ /* 0x000fe4000bf86270 */
[----:B------:R-:W-:Y:S01]  /*187e0*/  ISETP.GE.AND P2, PT, R21, UR4, PT ;  /* 0x0000000415007c0c */ /* 0x000fe2000bf46270 */
[----:B------:R3:W-:Y:S01]  /*187f0*/  @!P3 ST.E.64 desc[UR38][R12.64], R128 ;  /* 0x000000800c00b985 */ /* 0x0007e2000c101b26 */
[C---:B-1----:R-:W-:Y:S02]  /*18800*/  @!P1 LEA R4, P5, R20.reuse, R11, 0x2 ;  /* 0x0000000b14049211 */ /* 0x042fe400078a10ff */
[----:B------:R-:W-:Y:S02]  /*18810*/  ISETP.GE.AND P3, PT, R237, UR4, PT ;  /* 0x00000004ed007c0c */ /* 0x000fe4000bf66270 */
[----:B------:R-:W-:Y:S01]  /*18820*/  @!P1 LEA.HI.X R5, R20, R10, R24, 0x2, P5 ;  /* 0x0000000a14059211 */ /* 0x000fe200028f1418 */
[----:B------:R-:W-:-:S02]  /*18830*/  VIADD R20, R209, 0xe0 ;  /* 0x000000e0d1147836 */ /* 0x000fc40000000000 */
[----:B------:R-:W-:Y:S01]  /*18840*/  VIADD R24, R209, 0xf0 ;  /* 0x000000f0d1187836 */ /* 0x000fe20000000000 */
[CC--:B--2---:R-:W-:Y:S01]  /*18850*/  @!P0 LEA R8, P5, R15.reuse, R11.reuse, 0x2 ;  /* 0x0000000b0f088211 */ /* 0x0c4fe200078a10ff */
[----:B------:R1:W-:Y:S01]  /*18860*/  @!P1 ST.E.64 desc[UR38][R4.64], R132 ;  /* 0x0000008404009985 */ /* 0x0003e2000c101b26 */
[----:B------:R-:W-:Y:S02]  /*18870*/  SHF.R.S32.HI R20, RZ, 0x1f, R20 ;  /* 0x0000001fff147819 */ /* 0x000fe40000011414 */
[----:B---3--:R-:W-:Y:S02]  /*18880*/  @!P4 LEA R12, P1, R14, R11, 0x2 ;  /* 0x0000000b0e0cc211 */ /* 0x008fe400078210ff */
[----:B------:R-:W-:Y:S01]  /*18890*/  @!P0 LEA.HI.X R9, R15, R10, R20, 0x2, P5 ;  /* 0x0000000a0f098211 */ /* 0x000fe200028f1414 */
[----:B------:R-:W-:Y:S01]  /*188a0*/  VIADD R15, R209, 0xe8 ;  /* 0x000000e8d10f7836 */ /* 0x000fe20000000000 */
[----:B------:R-:W-:Y:S02]  /*188b0*/  SHF.R.S32.HI R24, RZ, 0x1f, R24 ;  /* 0x0000001fff187819 */ /* 0x000fe40000011418 */
[----:B------:R-:W-:Y:S01]  /*188c0*/  SHF.R.S32.HI R20, RZ, 0x1f, R237 ;  /* 0x0000001fff147819 */ /* 0x000fe200000114ed */
[----:B------:R3:W-:Y:S01]  /*188d0*/  @!P0 ST.E.64 desc[UR38][R8.64], R136 ;  /* 0x0000008808008985 */ /* 0x0007e2000c101b26 */
[----:B------:R-:W-:-:S02]  /*188e0*/  SHF.R.S32.HI R15, RZ, 0x1f, R15 ;  /* 0x0000001fff0f7819 */ /* 0x000fc4000001140f */
[-C--:B-1----:R-:W-:Y:S02]  /*188f0*/  @!P2 LEA R4, P5, R21, R11.reuse, 0x2 ;  /* 0x0000000b1504a211 */ /* 0x082fe400078a10ff */
[-C--:B------:R-:W-:Y:S02]  /*18900*/  @!P4 LEA.HI.X R13, R14, R10.reuse, R15, 0x2, P1 ;  /* 0x0000000a0e0dc211 */ /* 0x080fe400008f140f */
[----:B------:R-:W-:Y:S02]  /*18910*/  @!P3 LEA R14, P1, R237, R11, 0x2 ;  /* 0x0000000bed0eb211 */ /* 0x000fe400078210ff */
[-C--:B------:R-:W-:Y:S01]  /*18920*/  @!P2 LEA.HI.X R5, R21, R10.reuse, R24, 0x2, P5 ;  /* 0x0000000a1505a211 */ /* 0x080fe200028f1418 */
[----:B------:R3:W-:Y:S01]  /*18930*/  @!P4 ST.E.64 desc[UR38][R12.64], R140 ;  /* 0x0000008c0c00c985 */ /* 0x0007e2000c101b26 */
[----:B------:R-:W-:-:S03]  /*18940*/  @!P3 LEA.HI.X R15, R237, R10, R20, 0x2, P1 ;  /* 0x0000000aed0fb211 */ /* 0x000fc600008f1414 */
[----:B------:R3:W-:Y:S04]  /*18950*/  @!P2 ST.E.64 desc[UR38][R4.64], R144 ;  /* 0x000000900400a985 */ /* 0x0007e8000c101b26 */
[----:B------:R3:W-:Y:S02]  /*18960*/  @!P3 ST.E.64 desc[UR38][R14.64], R148 ;  /* 0x000000940e00b985 */ /* 0x0007e4000c101b26 */
.L_x_2856:
[----:B------:R-:W-:Y:S05]  /*18970*/  BSYNC B1 ;  /* 0x0000000000017941 */ /* 0x000fea0003800000 */
.L_x_2855:
[----:B------:R-:W-:-:S03]  /*18980*/  UMOV UR4, 0xffffffff ;  /* 0xffffffff00047882 */ /* 0x000fc60000000000 */
[----:B------:R-:W-:Y:S05]  /*18990*/  BRA.DIV UR4, `(.L_x_2857) ;  /* 0x000000be04987947 */ /* 0x000fea000b800000 */
[----:B-1----:R1:W4:Y:S04]  /*189a0*/  SHFL.IDX PT, R10, R6, 0x1, 0x1c1f ;  /* 0x003c1f00060a7f89 */ /* 0x00232800000e0000 */
[----:B---3--:R1:W3:Y:S02]  /*189b0*/  SHFL.IDX PT, R14, R3, 0x1, 0x1c1f ;  /* 0x003c1f00030e7f89 */ /* 0x0082e400000e0000 */
.L_x_3104:
[----:B------:R-:W-:-:S13]  /*189c0*/  ISETP.GE.AND P0, PT, R7, R0, PT ;  /* 0x000000000700720c */ /* 0x000fda0003f06270 */
[----:B------:R-:W-:Y:S05]  /*189d0*/  @P0 BRA `(.L_x_2853) ;  /* 0x0000001c00500947 */ /* 0x000fea0003800000 */
[----:B------:R-:W-:Y:S01]  /*189e0*/  ULDC UR4, c[0x0][0xac8] ;  /* 0x0002b20000047ab9 */ /* 0x000fe20000000800 */
[C---:B--2---:R-:W-:Y:S01]  /*189f0*/  VIADD R11, R209.reuse, 0x8 ;  /* 0x00000008d10b7836 */ /* 0x044fe20000000000 */
[C---:B------:R-:W-:Y:S01]  /*18a00*/  ISETP.GE.AND P2, PT, R209.reuse, UR4, PT ;  /* 0x00000004d1007c0c */ /* 0x040fe2000bf46270 */
[C---:B------:R-:W-:Y:S02]  /*18a10*/  VIADD R8, R209.reuse, 0x10 ;  /* 0x00000010d1087836 */ /* 0x040fe40000000000 */
[----:B------:R-:W-:Y:S01]  /*18a20*/  VIADD R12, R209, 0x18 ;  /* 0x00000018d10c7836 */ /* 0x000fe20000000000 */
[----:B------:R-:W-:Y:S01]  /*18a30*/  ISETP.GE.AND P3, PT, R11, UR4, PT ;  /* 0x000000040b007c0c */ /* 0x000fe2000bf66270 */
[C---:B------:R-:W-:Y:S01]  /*18a40*/  VIADD R13, R209.reuse, 0x8 ;  /* 0x00000008d10d7836 */ /* 0x040fe20000000000 */
[----:B------:R-:W-:Y:S01]  /*18a50*/  ISETP.GE.AND P1, PT, R8, UR4, PT ;  /* 0x0000000408007c0c */ /* 0x000fe2000bf26270 */
[C---:B01----:R-:W-:Y:S01]  /*18a60*/  VIADD R3, R209.reuse, 0x20 ;  /* 0x00000020d1037836 */ /* 0x043fe20000000000 */
[----:B------:R-:W-:Y:S01]  /*18a70*/  ISETP.GE.AND P0, PT, R12, UR4, PT ;  /* 0x000000040c007c0c */ /* 0x000fe2000bf06270 */
[C---:B------:R-:W-:Y:S01]  /*18a80*/  VIADD R9, R209.reuse, 0x10 ;  /* 0x00000010d1097836 */ /* 0x040fe20000000000 */
[----:B------:R-:W-:Y:S01]  /*18a90*/  SHF.R.S32.HI R13, RZ, 0x1f, R13 ;  /* 0x0000001fff0d7819 */ /* 0x000fe2000001140d */
[----:B------:R-:W-:-:S02]  /*18aa0*/  VIADD R24, R209, 0x68 ;  /* 0x00000068d1187836 */ /* 0x000fc40000000000 */
[----:B---3--:R-:W-:Y:S01]  /*18ab0*/  @!P2 IMAD.MOV.U32 R4, RZ, RZ, R14 ;  /* 0x000000ffff04a224 */ /* 0x008fe200078e000e */
[----:B------:R-:W-:Y:S01]  /*18ac0*/  SHF.R.S32.HI R9, RZ, 0x1f, R9 ;  /* 0x0000001fff097819 */ /* 0x000fe20000011409 */
[----:B----4-:R-:W-:Y:S02]  /*18ad0*/  @!P2 IMAD.MOV.U32 R5, RZ, RZ, R10 ;  /* 0x000000ffff05a224 */ /* 0x010fe400078e000a */
[----:B------:R-:W-:Y:S01]  /*18ae0*/  @!P3 LEA R6, P4, R11, R14, 0x2 ;  /* 0x0000000e0b06b211 */ /* 0x000fe200078810ff */
[C---:B------:R-:W-:Y:S02]  /*18af0*/  VIADD R15, R209.reuse, 0x58 ;  /* 0x00000058d10f7836 */ /* 0x040fe40000000000 */
[----:B------:R-:W-:Y:S01]  /*18b00*/  @!P2 IMAD.WIDE R4, R209, 0x4, R4 ;  /* 0x00000004d104a825 */ /* 0x000fe200078e0204 */
[----:B------:R-:W-:Y:S02]  /*18b10*/  @!P3 LEA.HI.X R7, R11, R10, R13, 0x2, P4 ;  /* 0x0000000a0b07b211 */ /* 0x000fe400020f140d */
[----:B------:R-:W-:Y:S01]  /*18b20*/  SHF.R.S32.HI R15, RZ, 0x1f, R15 ;  /* 0x0000001fff0f7819 */ /* 0x000fe2000001140f */
[----:B------:R-:W-:Y:S01]  /*18b30*/  VIADD R11, R209, 0x28 ;  /* 0x00000028d10b7836 */ /* 0x000fe20000000000 */
[----:B------:R0:W-:Y:S01]  /*18b40*/  @!P2 ST.E.64 desc[UR38][R4.64], R26 ;  /* 0x0000001a0400a985 */ /* 0x0001e2000c101b26 */
[----:B------:R-:W-:Y:S01]  /*18b50*/  ISETP.GE.AND P2, PT, R3, UR4, PT ;  /* 0x0000000403007c0c */ /* 0x000fe2000bf46270 */
[----:B------:R-:W-:-:S02]  /*18b60*/  VIADD R13, R209, 0x18 ;  /* 0x00000018d10d7836 */ /* 0x000fc40000000000 */
[----:B------:R1:W-:Y:S01]  /*18b70*/  @!P3 ST.E.64 desc[UR38][R6.64], R30 ;  /* 0x0000001e0600b985 */ /* 0x0003e2000c101b26 */
[----:B------:R-:W-:Y:S01]  /*18b80*/  ISETP.GE.AND P3, PT, R11, UR4, PT ;  /* 0x000000040b007c0c */ /* 0x000fe2000bf66270 */
[C---:B------:R-:W-:Y:S01]  /*18b90*/  VIADD R25, R209.reuse, 0x78 ;  /* 0x00000078d1197836 */ /* 0x040fe20000000000 */
[----:B------:R-:W-:Y:S01]  /*18ba0*/  SHF.R.S32.HI R13, RZ, 0x1f, R13 ;  /* 0x0000001fff0d7819 */ /* 0x000fe2000001140d */
[C---:B------:R-:W-:Y:S02]  /*18bb0*/  VIADD R28, R209.reuse, 0x68 ;  /* 0x00000068d11c7836 */ /* 0x040fe40000000000 */
[----:B------:R-:W-:-:S03]  /*18bc0*/  VIADD R29, R209, 0x98 ;  /* 0x00000098d11d7836 */ /* 0x000fc60000000000 */
[----:B------:R-:W-:Y:S02]  /*18bd0*/  SHF.R.S32.HI R28, RZ, 0x1f, R28 ;  /* 0x0000001fff1c7819 */ /* 0x000fe4000001141c */
[C---:B0-----:R-:W-:Y:S02]  /*18be0*/  @!P1 LEA R4, P5, R8.reuse, R14, 0x2 ;  /* 0x0000000e08049211 */ /* 0x041fe400078a10ff */
[----:B------:R-:W-:Y:S02]  /*18bf0*/  SHF.R.S32.HI R29, RZ, 0x1f, R29 ;  /* 0x0000001fff1d7819 */ /* 0x000fe4000001141d */
[----:B------:R-:W-:Y:S01]  /*18c00*/  @!P1 LEA.HI.X R5, R8, R10, R9, 0x2, P5 ;  /* 0x0000000a08059211 */ /* 0x000fe200028f1409 */
[C---:B------:R-:W-:Y:S01]  /*18c10*/  VIADD R8, R209.reuse, 0x30 ;  /* 0x00000030d1087836 */ /* 0x040fe20000000000 */
[----:B-1----:R-:W-:Y:S01]  /*18c20*/  @!P0 LEA R6, P4, R12, R14, 0x2 ;  /* 0x0000000e0c068211 */ /* 0x002fe200078810ff */
[----:B------:R-:W-:Y:S02]  /*18c30*/  VIADD R9, R209, 0x20 ;  /* 0x00000020d1097836 */ /* 0x000fe40000000000 */
[----:B------:R0:W-:Y:S01]  /*18c40*/  @!P1 ST.E.64 desc[UR38][R4.64], R34 ;  /* 0x0000002204009985 */ /* 0x0001e2000c101b26 */
[----:B------:R-:W-:-:S02]  /*18c50*/  ISETP.GE.AND P1, PT, R8, UR4, PT ;  /* 0x0000000408007c0c */ /* 0x000fc4000bf26270 */
[----:B------:R-:W-:Y:S02]  /*18c60*/  SHF.R.S32.HI R9, RZ, 0x1f, R9 ;  /* 0x0000001fff097819 */ /* 0x000fe40000011409 */
[----:B------:R-:W-:Y:S01]  /*18c70*/  @!P0 LEA.HI.X R7, R12, R10, R13, 0x2, P4 ;  /* 0x0000000a0c078211 */ /* 0x000fe200020f140d */
[C---:B------:R-:W-:Y:S02]  /*18c80*/  VIADD R12, R209.reuse, 0x38 ;  /* 0x00000038d10c7836 */ /* 0x040fe40000000000 */
[----:B------:R-:W-:Y:S02]  /*18c90*/  VIADD R13, R209, 0x28 ;  /* 0x00000028d10d7836 */ /* 0x000fe40000000000 */
[----:B------:R1:W-:Y:S01]  /*18ca0*/  @!P0 ST.E.64 desc[UR38][R6.64], R38 ;  /* 0x0000002606008985 */ /* 0x0003e2000c101b26 */
[----:B------:R-:W-:Y:S02]  /*18cb0*/  ISETP.GE.AND P0, PT, R12, UR4, PT ;  /* 0x000000040c007c0c */ /* 0x000fe4000bf06270 */
[----:B------:R-:W-:-:S02]  /*18cc0*/  SHF.R.S32.HI R13, RZ, 0x1f, R13 ;  /* 0x0000001fff0d7819 */ /* 0x000fc4000001140d */
[----:B0-----:R-:W-:-:S04]  /*18cd0*/  @!P2 LEA R4, P5, R3, R14, 0x2 ;  /* 0x0000000e0304a211 */ /* 0x001fc800078a10ff */
[----:B------:R-:W-:Y:S01]  /*18ce0*/  @!P2 LEA.HI.X R5, R3, R10, R9, 0x2, P5 ;  /* 0x0000000a0305a211 */ /* 0x000fe200028f1409 */
[C---:B------:R-:W-:Y:S02]  /*18cf0*/  VIADD R3, R209.reuse, 0x40 ;  /* 0x00000040d1037836 */ /* 0x040fe40000000000 */
[----:B------:R-:W-:Y:S01]  /*18d00*/  VIADD R9, R209, 0x30 ;  /* 0x00000030d1097836 */ /* 0x000fe20000000000 */
[----:B-1----:R-:W-:Y:S01]  /*18d10*/  @!P3 LEA R6, P4, R11, R14, 0x2 ;  /* 0x0000000e0b06b211 */ /* 0x002fe200078810ff */
        /* <DEDUP_REMOVED lines=9> */
[----:B0-----:R-:W-:-:S04]  /*18db0*/  @!P1 LEA R4, P5, R8, R14, 0x2 ;  /* 0x0000000e08049211 */ /* 0x001fc800078a10ff */
[----:B------:R-:W-:Y:S01]  /*18dc0*/  @!P1 LEA.HI.X R5, R8, R10, R9, 0x2, P5 ;  /* 0x0000000a08059211 */ /* 0x000fe200028f1409 */
[C---:B------:R-:W-:Y:S02]  /*18dd0*/  VIADD R8, R209.reuse, 0x50 ;  /* 0x00000050d1087836 */ /* 0x040fe40000000000 */
[C---:B------:R-:W-:Y:S01]  /*18de0*/  VIADD R9, R209.reuse, 0x40 ;  /* 0x00000040d1097836 */ /* 0x040fe20000000000 */
[----:B-1----:R-:W-:Y:S01]  /*18df0*/  @!P0 LEA R6, P4, R12, R14, 0x2 ;  /* 0x0000000e0c068211 */ /* 0x002fe200078810ff */
        /* <DEDUP_REMOVED lines=24> */
[----:B------:R-:W-:Y:S02]  /*18f80*/  @!P1 LEA.HI.X R5, R8, R10, R9, 0x2, P5 ;  /* 0x0000000a08059211 */ /* 0x000fe400028f1409 */
[-C--:B------:R-:W-:Y:S02]  /*18f90*/  @!P2 LEA R8, P5, R3, R14.reuse, 0x2 ;  /* 0x0000000e0308a211 */ /* 0x080fe400078a10ff */
[----:B-1----:R-:W-:Y:S01]  /*18fa0*/  @!P0 LEA R6, P4, R13, R14, 0x2 ;  /* 0x0000000e0d068211 */ /* 0x002fe200078810ff */
[----:B------:R0:W-:Y:S01]  /*18fb0*/  @!P1 ST.E.64 desc[UR38][R4.64], R66 ;  /* 0x0000004204009985 */ /* 0x0001e2000c101b26 */
[----:B------:R-:W-:Y:S02]  /*18fc0*/  ISETP.GE.AND P1, PT, R11, UR4, PT ;  /* 0x000000040b007c0c */ /* 0x000fe4000bf26270 */
[-C--:B------:R-:W-:Y:S01]  /*18fd0*/  @!P0 LEA.HI.X R7, R13, R10.reuse, R15, 0x2, P4 ;  /* 0x0000000a0d078211 */ /* 0x080fe200020f140f */
[----:B------:R-:W-:Y:S01]  /*18fe0*/  VIADD R15, R209, 0x70 ;  /* 0x00000070d10f7836 */ /* 0x000fe20000000000 */
[----:B------:R-:W-:Y:S01]  /*18ff0*/  @!P2 LEA.HI.X R9, R3, R10, R12, 0x2, P5 ;  /* 0x0000000a0309a211 */ /* 0x000fe200028f140c */
[----:B------:R-:W-:Y:S01]  /*19000*/  VIADD R3, R209, 0x80 ;  /* 0x00000080d1037836 */ /* 0x000fe20000000000 */
[----:B------:R-:W-:Y:S01]  /*19010*/  @!P3 LEA R12, P4, R24, R14, 0x2 ;  /* 0x0000000e180cb211 */ /* 0x000fe200078810ff */
[----:B------:R1:W-:Y:S01]  /*19020*/  @!P0 ST.E.64 desc[UR38][R6.64], R70 ;  /* 0x0000004606008985 */ /* 0x0003e2000c101b26 */
[----:B------:R-:W-:-:S02]  /*19030*/  ISETP.GE.AND P0, PT, R25, UR4, PT ;  /* 0x0000000419007c0c */ /* 0x000fc4000bf06270 */
[----:B------:R-:W-:Y:S01]  /*19040*/  @!P3 LEA.HI.X R13, R24, R10, R28, 0x2, P4 ;  /* 0x0000000a180db211 */ /* 0x000fe200020f141c */
[----:B------:R2:W-:Y:S01]  /*19050*/  @!P2 ST.E.64 desc[UR38][R8.64], R74 ;  /* 0x0000004a0800a985 */ /* 0x0005e2000c101b26 */
[----:B------:R-:W-:Y:S01]  /*19060*/  ISETP.GE.AND P2, PT, R3, UR4, PT ;  /* 0x0000000403007c0c */ /* 0x000fe2000bf46270 */
[C---:B------:R-:W-:Y:S01]  /*19070*/  VIADD R24, R209.reuse, 0x88 ;  /* 0x00000088d1187836 */ /* 0x040fe20000000000 */
[----:B------:R-:W-:Y:S01]  /*19080*/  SHF.R.S32.HI R15, RZ, 0x1f, R15 ;  /* 0x0000001fff0f7819 */ /* 0x000fe2000001140f */
[----:B------:R-:W-:Y:S01]  /*19090*/  VIADD R28, R209, 0x78 ;  /* 0x00000078d11c7836 */ /* 0x000fe20000000000 */
[C---:B------:R-:W-:Y:S01]  /*190a0*/  @!P1 LEA R20, P5, R11.reuse, R14, 0x2 ;  /* 0x0000000e0b149211 */ /* 0x040fe200078a10ff */
[----:B------:R3:W-:Y:S01]  /*190b0*/  @!P3 ST.E.64 desc[UR38][R12.64], R78 ;  /* 0x0000004e0c00b985 */ /* 0x0007e2000c101b26 */
[----:B------:R-:W-:Y:S02]  /*190c0*/  ISETP.GE.AND P3, PT, R24, UR4, PT ;  /* 0x0000000418007c0c */ /* 0x000fe4000bf66270 */
[----:B------:R-:W-:Y:S01]  /*190d0*/  @!P1 LEA.HI.X R21, R11, R10, R15, 0x2, P5 ;  /* 0x0000000a0b159211 */ /* 0x000fe200028f140f */
[----:B------:R-:W-:Y:S01]  /*190e0*/  VIADD R11, R209, 0x90 ;  /* 0x00000090d10b7836 */ /* 0x000fe20000000000 */
[----:B0-----:R-:W-:Y:S01]  /*190f0*/  @!P0 LEA R4, P4, R25, R14, 0x2 ;  /* 0x0000000e19048211 */ /* 0x001fe200078810ff */
[----:B------:R-:W-:Y:S01]  /*19100*/  VIADD R15, R209, 0x80 ;  /* 0x00000080d10f7836 */ /* 0x000fe20000000000 */
[----:B------:R-:W-:Y:S01]  /*19110*/  SHF.R.S32.HI R28, RZ, 0x1f, R28 ;  /* 0x0000001fff1c7819 */ /* 0x000fe2000001141c */
[----:B------:R0:W-:Y:S01]  /*19120*/  @!P1 ST.E.64 desc[UR38][R20.64], R82 ;  /* 0x0000005214009985 */ /* 0x0001e2000c101b26 */
[----:B------:R-:W-:-:S02]  /*19130*/  ISETP.GE.AND P1, PT, R11, UR4, PT ;  /* 0x000000040b007c0c */ /* 0x000fc4000bf26270 */
[----:B------:R-:W-:Y:S02]  /*19140*/  SHF.R.S32.HI R15, RZ, 0x1f, R15 ;  /* 0x0000001fff0f7819 */ /* 0x000fe4000001140f */
[----:B-1----:R-:W-:Y:S02]  /*19150*/  @!P2 LEA R6, P5, R3, R14, 0x2 ;  /* 0x0000000e0306a211 */ /* 0x002fe400078a10ff */
[-C--:B------:R-:W-:Y:S01]  /*19160*/  @!P0 LEA.HI.X R5, R25, R10.reuse, R28, 0x2, P4 ;  /* 0x0000000a19058211 */ /* 0x080fe200020f141c */
[----:B------:R-:W-:Y:S01]  /*19170*/  VIADD R25, R209, 0x98 ;  /* 0x00000098d1197836 */ /* 0x000fe20000000000 */
[----:B------:R-:W-:Y:S01]  /*19180*/  @!P2 LEA.HI.X R7, R3, R10, R15, 0x2, P5 ;  /* 0x0000000a0307a211 */ /* 0x000fe200028f140f */
[C---:B------:R-:W-:Y:S01]  /*19190*/  VIADD R28, R209.reuse, 0x88 ;  /* 0x00000088d11c7836 */ /* 0x040fe20000000000 */
[----:B--2---:R-:W-:Y:S01]  /*191a0*/  @!P3 LEA R8, P4, R24, R14, 0x2 ;  /* 0x0000000e1808b211 */ /* 0x004fe200078810ff */
[----:B------:R-:W-:Y:S01]  /*191b0*/  VIADD R3, R209, 0xa0 ;  /* 0x000000a0d1037836 */ /* 0x000fe20000000000 */
[----:B------:R1:W-:Y:S01]  /*191c0*/  @!P0 ST.E.64 desc[UR38][R4.64], R86 ;  /* 0x0000005604008985 */ /* 0x0003e2000c101b26 */
[----:B------:R-:W-:Y:S01]  /*191d0*/  ISETP.GE.AND P0, PT, R25, UR4, PT ;  /* 0x0000000419007c0c */ /* 0x000fe2000bf06270 */
[----:B------:R-:W-:Y:S01]  /*191e0*/  VIADD R15, R209, 0x90 ;  /* 0x00000090d10f7836 */ /* 0x000fe20000000000 */
[----:B------:R-:W-:Y:S01]  /*191f0*/  SHF.R.S32.HI R28, RZ, 0x1f, R28 ;  /* 0x0000001fff1c7819 */ /* 0x000fe2000001141c */
[----:B------:R2:W-:Y:S01]  /*19200*/  @!P2 ST.E.64 desc[UR38][R6.64], R90 ;  /* 0x0000005a0600a985 */ /* 0x0005e2000c101b26 */
[----:B------:R-:W-:-:S02]  /*19210*/  ISETP.GE.AND P2, PT, R3, UR4, PT ;  /* 0x0000000403007c0c */ /* 0x000fc4000bf46270 */
[----:B------:R-:W-:Y:S01]  /*19220*/  @!P3 LEA.HI.X R9, R24, R10, R28, 0x2, P4 ;  /* 0x0000000a1809b211 */ /* 0x000fe200020f141c */
[C---:B------:R-:W-:Y:S01]  /*19230*/  VIADD R28, R209.reuse, 0xa8 ;  /* 0x000000a8d11c7836 */ /* 0x040fe20000000000 */
[----:B------:R-:W-:Y:S01]  /*19240*/  SHF.R.S32.HI R15, RZ, 0x1f, R15 ;  /* 0x0000001fff0f7819 */ /* 0x000fe2000001140f */
[----:B------:R-:W-:Y:S01]  /*19250*/  VIADD R24, R209, 0xb0 ;  /* 0x000000b0d1187836 */ /* 0x000fe20000000000 */
[C---:B---3--:R-:W-:Y:S01]  /*19260*/  @!P1 LEA R12, P5, R11.reuse, R14, 0x2 ;  /* 0x0000000e0b0c9211 */ /* 0x048fe200078a10ff */
[----:B------:R3:W-:Y:S01]  /*19270*/  @!P3 ST.E.64 desc[UR38][R8.64], R94 ;  /* 0x0000005e0800b985 */ /* 0x0007e2000c101b26 */
[----:B------:R-:W-:Y:S02]  /*19280*/  ISETP.GE.AND P4, PT, R28, UR4, PT ;  /* 0x000000041c007c0c */ /* 0x000fe4000bf86270 */
[----:B------:R-:W-:Y:S01]  /*19290*/  @!P1 LEA.HI.X R13, R11, R10, R15, 0x2, P5 ;  /* 0x0000000a0b0d9211 */ /* 0x000fe200028f140f */
[C---:B------:R-:W-:Y:S01]  /*192a0*/  VIADD R15, R209.reuse, 0xa0 ;  /* 0x000000a0d10f7836 */ /* 0x040fe20000000000 */
[----:B------:R-:W-:Y:S01]  /*192b0*/  ISETP.GE.AND P3, PT, R24, UR4, PT ;  /* 0x0000000418007c0c */ /* 0x000fe2000bf66270 */
[----:B------:R-:W-:Y:S01]  /*192c0*/  VIADD R11, R209, 0xb8 ;  /* 0x000000b8d10b7836 */ /* 0x000fe20000000000 */
[----:B0-----:R-:W-:Y:S01]  /*192d0*/  @!P0 LEA R20, P5, R25, R14, 0x2 ;  /* 0x0000000e19148211 */ /* 0x001fe200078a10ff */
[----:B------:R0:W-:Y:S01]  /*192e0*/  @!P1 ST.E.64 desc[UR38][R12.64], R98 ;  /* 0x000000620c009985 */ /* 0x0001e2000c101b26 */
[----:B------:R-:W-:-:S02]  /*192f0*/  SHF.R.S32.HI R15, RZ, 0x1f, R15 ;  /* 0x0000001fff0f7819 */ /* 0x000fc4000001140f */
[----:B-1----:R-:W-:Y:S02]  /*19300*/  @!P2 LEA R4, P1, R3, R14, 0x2 ;  /* 0x0000000e0304a211 */ /* 0x002fe400078210ff */
[-C--:B------:R-:W-:Y:S01]  /*19310*/  @!P0 LEA.HI.X R21, R25, R10.reuse, R29, 0x2, P5 ;  /* 0x0000000a19158211 */ /* 0x080fe200028f141d */
[----:B------:R-:W-:Y:S01]  /*19320*/  VIADD R29, R209, 0xa8 ;  /* 0x000000a8d11d7836 */ /* 0x000fe20000000000 */
[----:B------:R-:W-:Y:S01]  /*19330*/  @!P2 LEA.HI.X R5, R3, R10, R15, 0x2, P1 ;  /* 0x0000000a0305a211 */ /* 0x000fe200008f140f */
[----:B------:R-:W-:Y:S01]  /*19340*/  VIADD R25, R209, 0xb0 ;  /* 0x000000b0d1197836 */ /* 0x000fe20000000000 */
[----:B------:R-:W-:Y:S01]  /*19350*/  ISETP.GE.AND P1, PT, R11, UR4, PT ;  /* 0x000000040b007c0c */ /* 0x000fe2000bf26270 */
[C---:B------:R-:W-:Y:S01]  /*19360*/  VIADD R15, R209.reuse, 0xc0 ;  /* 0x000000c0d10f7836 */ /* 0x040fe20000000000 */
[----:B------:R1:W-:Y:S01]  /*19370*/  @!P0 ST.E.64 desc[UR38][R20.64], R102 ;  /* 0x0000006614008985 */ /* 0x0003e2000c101b26 */
[----:B--2---:R-:W-:Y:S01]  /*19380*/  @!P4 LEA R6, P0, R28, R14, 0x2 ;  /* 0x0000000e1c06c211 */ /* 0x004fe200078010ff */
[----:B------:R-:W-:Y:S01]  /*19390*/  VIADD R3, R209, 0xc8 ;  /* 0x000000c8d1037836 */ /* 0x000fe20000000000 */
[----:B------:R-:W-:Y:S01]  /*193a0*/  SHF.R.S32.HI R29, RZ, 0x1f, R29 ;  /* 0x0000001fff1d7819 */ /* 0x000fe2000001141d */
[----:B------:R2:W-:Y:S01]  /*193b0*/  @!P2 ST.E.64 desc[UR38][R4.64], R106 ;  /* 0x0000006a0400a985 */ /* 0x0005e2000c101b26 */
[----:B------:R-:W-:-:S02]  /*193c0*/  SHF.R.S32.HI R25, RZ, 0x1f, R25 ;  /* 0x0000001fff197819 */ /* 0x000fc40000011419 */
[----:B---3--:R-:W-:Y:S02]  /*193d0*/  @!P3 LEA R8, P5, R24, R14, 0x2 ;  /* 0x0000000e1808b211 */ /* 0x008fe400078a10ff */
[----:B------:R-:W-:Y:S02]  /*193e0*/  ISETP.GE.AND P2, PT, R15, UR4, PT ;  /* 0x000000040f007c0c */ /* 0x000fe4000bf46270 */
[-C--:B------:R-:W-:Y:S01]  /*193f0*/  @!P4 LEA.HI.X R7, R28, R10.reuse, R29, 0x2, P0 ;  /* 0x0000000a1c07c211 */ /* 0x080fe200000f141d */
[C---:B------:R-:W-:Y:S01]  /*19400*/  VIADD R28, R209.reuse, 0xb8 ;  /* 0x000000b8d11c7836 */ /* 0x040fe20000000000 */
[----:B------:R-:W-:Y:S01]  /*19410*/  @!P3 LEA.HI.X R9, R24, R10, R25, 0x2, P5 ;  /* 0x0000000a1809b211 */ /* 0x000fe200028f1419 */
[----:B------:R-:W-:Y:S01]  /*19420*/  VIADD R25, R209, 0xd0 ;  /* 0x000000d0d1197836 */ /* 0x000fe20000000000 */
[----:B------:R-:W-:Y:S01]  /*19430*/  ISETP.GE.AND P0, PT, R3, UR4, PT ;  /* 0x0000000403007c0c */ /* 0x000fe2000bf06270 */
[----:B------:R3:W-:Y:S01]  /*19440*/  @!P4 ST.E.64 desc[UR38][R6.64], R110 ;  /* 0x0000006e0600c985 */ /* 0x0007e2000c101b26 */
[----:B------:R-:W-:Y:S01]  /*19450*/  VIADD R24, R209, 0xc0 ;  /* 0x000000c0d1187836 */ /* 0x000fe20000000000 */
[----:B0-----:R-:W-:-:S02]  /*19460*/  @!P1 LEA R12, P4, R11, R14, 0x2 ;  /* 0x0000000e0b0c9211 */ /* 0x001fc400078810ff */
[----:B------:R0:W-:Y:S01]  /*19470*/  @!P3 ST.E.64 desc[UR38][R8.64], R114 ;  /* 0x000000720800b985 */ /* 0x0001e2000c101b26 */
[----:B------:R-:W-:Y:S02]  /*19480*/  ISETP.GE.AND P3, PT, R25, UR4, PT ;  /* 0x0000000419007c0c */ /* 0x000fe4000bf66270 */
[----:B------:R-:W-:Y:S02]  /*19490*/  SHF.R.S32.HI R28, RZ, 0x1f, R28 ;  /* 0x0000001fff1c7819 */ /* 0x000fe4000001141c */
[----:B-1----:R-:W-:Y:S02]  /*194a0*/  @!P2 LEA R20, P5, R15, R14, 0x2 ;  /* 0x0000000e0f14a211 */ /* 0x002fe400078a10ff */
[----:B------:R-:W-:Y:S02]  /*194b0*/  SHF.R.S32.HI R24, RZ, 0x1f, R24 ;  /* 0x0000001fff187819 */ /* 0x000fe40000011418 */
[-C--:B------:R-:W-:Y:S01]  /*194c0*/  @!P1 LEA.HI.X R13, R11, R10.reuse, R28, 0x2, P4 ;  /* 0x0000000a0b0d9211 */ /* 0x080fe200020f141c */
[----:B------:R-:W-:Y:S01]  /*194d0*/  VIADD R11, R209, 0xd8 ;  /* 0x000000d8d10b7836 */ /* 0x000fe20000000000 */
[----:B------:R-:W-:Y:S01]  /*194e0*/  @!P2 LEA.HI.X R21, R15, R10, R24, 0x2, P5 ;  /* 0x0000000a0f15a211 */ /* 0x000fe200028f1418 */
[----:B------:R-:W-:Y:S01]  /*194f0*/  VIADD R28, R209, 0xd0 ;  /* 0x000000d0d11c7836 */ /* 0x000fe20000000000 */
[-C--:B--2---:R-:W-:Y:S01]  /*19500*/  @!P0 LEA R4, P4, R3, R14.reuse, 0x2 ;  /* 0x0000000e03048211 */ /* 0x084fe200078810ff */
[----:B------:R-:W-:Y:S01]  /*19510*/  VIADD R15, R209, 0xc8 ;  /* 0x000000c8d10f7836 */ /* 0x000fe20000000000 */
[----:B------:R1:W-:Y:S01]  /*19520*/  @!P1 ST.E.64 desc[UR38][R12.64], R118 ;  /* 0x000000760c009985 */ /* 0x0003e2000c101b26 */
[----:B------:R-:W-:Y:S01]  /*19530*/  ISETP.GE.AND P1, PT, R11, UR4, PT ;  /* 0x000000040b007c0c */ /* 0x000fe2000bf26270 */
[----:B------:R-:W-:Y:S01]  /*19540*/  VIADD R24, R209, 0xe0 ;  /* 0x000000e0d1187836 */ /* 0x000fe20000000000 */
[----:B------:R-:W-:Y:S01]  /*19550*/  SHF.R.S32.HI R28, RZ, 0x1f, R28 ;  /* 0x0000001fff1c7819 */ /* 0x000fe2000001141c */
[----:B------:R2:W-:Y:S01]  /*19560*/  @!P2 ST.E.64 desc[UR38][R20.64], R122 ;  /* 0x0000007a1400a985 */ /* 0x0005e2000c101b26 */
[----:B---3--:R-:W-:-:S02]  /*19570*/  @!P3 LEA R6, P5, R25, R14, 0x2 ;  /* 0x0000000e1906b211 */ /* 0x008fc400078a10ff */
[----:B------:R-:W-:Y:S02]  /*19580*/  SHF.R.S32.HI R15, RZ, 0x1f, R15 ;  /* 0x0000001fff0f7819 */ /* 0x000fe4000001140f */
[-C--:B------:R-:W-:Y:S01]  /*19590*/  @!P3 LEA.HI.X R7, R25, R10.reuse, R28, 0x2, P5 ;  /* 0x0000000a1907b211 */ /* 0x080fe200028f141c */
[----:B------:R-:W-:Y:S01]  /*195a0*/  VIADD R25, R209, 0xd8 ;  /* 0x000000d8d1197836 */ /* 0x000fe20000000000 */
[----:B------:R-:W-:Y:S01]  /*195b0*/  @!P0 LEA.HI.X R5, R3, R10, R15, 0x2, P4 ;  /* 0x0000000a03058211 */ /* 0x000fe200020f140f */
[C---:B------:R-:W-:Y:S01]  /*195c0*/  VIADD R15, R209.reuse, 0xe8 ;  /* 0x000000e8d10f7836 */ /* 0x040fe20000000000 */
[----:B------:R-:W-:Y:S01]  /*195d0*/  ISETP.GE.AND P4, PT, R24, UR4, PT ;  /* 0x0000000418007c0c */ /* 0x000fe2000bf86270 */
[----:B------:R-:W-:Y:S01]  /*195e0*/  VIADD R3, R209, 0xf0 ;  /* 0x000000f0d1037836 */ /* 0x000fe20000000000 */
[----:B------:R-:W-:Y:S01]  /*195f0*/  SHF.R.S32.HI R25, RZ, 0x1f, R25 ;  /* 0x0000001fff197819 */ /* 0x000fe20000011419 */
[----:B------:R3:W-:Y:S01]  /*19600*/  @!P0 ST.E.64 desc[UR38][R4.64], R126 ;  /* 0x0000007e04008985 */ /* 0x0007e2000c101b26 */
[----:B0-----:R-:W-:Y:S01]  /*19610*/  @!P1 LEA R8, P5, R11, R14, 0x2 ;  /* 0x0000000e0b089211 */ /* 0x001fe200078a10ff */
[----:B------:R-:W-:Y:S01]  /*19620*/  VIADD R28, R209, 0xe8 ;  /* 0x000000e8d11c7836 */ /* 0x000fe20000000000 */
[----:B------:R-:W-:Y:S01]  /*19630*/  ISETP.GE.AND P2, PT, R15, UR4, PT ;  /* 0x000000040f007c0c */ /* 0x000fe2000bf46270 */
[----:B------:R3:W-:Y:S01]  /*19640*/  @!P3 ST.E.64 desc[UR38][R6.64], R130 ;  /* 0x000000820600b985 */ /* 0x0007e2000c101b26 */
[----:B------:R-:W-:-:S02]  /*19650*/  ISETP.GE.AND P0, PT, R3, UR4, PT ;  /* 0x0000000403007c0c */ /* 0x000fc4000bf06270 */
[----:B------:R-:W-:Y:S01]  /*19660*/  @!P1 LEA.HI.X R9, R11, R10, R25, 0x2, P5 ;  /* 0x0000000a0b099211 */ /* 0x000fe200028f1419 */
[C---:B------:R-:W-:Y:S01]  /*19670*/  VIADD R25, R209.reuse, 0xe0 ;  /* 0x000000e0d1197836 */ /* 0x040fe20000000000 */
[----:B------:R-:W-:Y:S01]  /*19680*/  SHF.R.S32.HI R28, RZ, 0x1f, R28 ;  /* 0x0000001fff1c7819 */ /* 0x000fe2000001141c */
[----:B------:R-:W-:Y:S01]  /*19690*/  VIADD R11, R209, 0xf0 ;  /* 0x000000f0d10b7836 */ /* 0x000fe20000000000 */
[-C--:B-1----:R-:W-:Y:S01]  /*196a0*/  @!P4 LEA R12, P3, R24, R14.reuse, 0x2 ;  /* 0x0000000e180cc211 */ /* 0x082fe200078610ff */
[----:B------:R3:W-:Y:S01]  /*196b0*/  @!P1 ST.E.64 desc[UR38][R8.64], R134 ;  /* 0x0000008608009985 */ /* 0x0007e2000c101b26 */
[----:B------:R-:W-:Y:S02]  /*196c0*/  SHF.R.S32.HI R25, RZ, 0x1f, R25 ;  /* 0x0000001fff197819 */ /* 0x000fe40000011419 */
[----:B------:R-:W-:Y:S02]  /*196d0*/  SHF.R.S32.HI R11, RZ, 0x1f, R11 ;  /* 0x0000001fff0b7819 */ /* 0x000fe4000001140b */
[----:B--2---:R-:W-:-:S02]  /*196e0*/  @!P2 LEA R20, P5, R15, R14, 0x2 ;  /* 0x0000000e0f14a211 */ /* 0x004fc400078a10ff */
[----:B------:R-:W-:Y:S02]  /*196f0*/  @!P4 LEA.HI.X R13, R24, R10, R25, 0x2, P3 ;  /* 0x0000000a180dc211 */ /* 0x000fe400018f1419 */
[----:B------:R-:W-:Y:S02]  /*19700*/  @!P0 LEA R24, P3, R3, R14, 0x2 ;  /* 0x0000000e03188211 */ /* 0x000fe400078610ff */
[-C--:B------:R-:W-:Y:S01]  /*19710*/  @!P2 LEA.HI.X R21, R15, R10.reuse, R28, 0x2, P5 ;  /* 0x0000000a0f15a211 */ /* 0x080fe200028f141c */
[----:B------:R3:W-:Y:S01]  /*19720*/  @!P4 ST.E.64 desc[UR38][R12.64], R138 ;  /* 0x0000008a0c00c985 */ /* 0x0007e2000c101b26 */
[----:B------:R-:W-:-:S03]  /*19730*/  @!P0 LEA.HI.X R25, R3, R10, R11, 0x2, P3 ;  /* 0x0000000a03198211 */ /* 0x000fc600018f140b */
[----:B------:R3:W-:Y:S04]  /*19740*/  @!P2 ST.E.64 desc[UR38][R20.64], R142 ;  /* 0x0000008e1400a985 */ /* 0x0007e8000c101b26 */
[----:B------:R3:W-:Y:S01]  /*19750*/  @!P0 ST.E.64 desc[UR38][R24.64], R146 ;  /* 0x0000009218008985 */ /* 0x0007e2000c101b26 */
[----:B------:R-:W-:-:S13]  /*19760*/  ISETP.GE.AND P0, PT, R237, UR4, PT ;  /* 0x00000004ed007c0c */ /* 0x000fda000bf06270 */
[----:B---3--:R-:W-:Y:S05]  /*19770*/  @P0 BRA `(.L_x_2853) ;  /* 0x0000000c00e80947 */ /* 0x008fea0003800000 */
[----:B------:R-:W-:Y:S02]  /*19780*/  SHF.R.S32.HI R3, RZ, 0x1f, R237 ;  /* 0x0000001fff037819 */ /* 0x000fe400000114ed */
[----:B------:R-:W-:-:S04]  /*19790*/  LEA R14, P0, R237, R14, 0x2 ;  /* 0x0000000eed0e7211 */ /* 0x000fc800078010ff */
[----:B------:R-:W-:-:S05]  /*197a0*/  LEA.HI.X R15, R237, R10, R3, 0x2, P0 ;  /* 0x0000000aed0f7211 */ /* 0x000fca00000f1403 */
[----:B------:R0:W-:Y:S01]  /*197b0*/  ST.E.64 desc[UR38][R14.64], R150 ;  /* 0x000000960e007985 */ /* 0x0001e2000c101b26 */
[----:B------:R-:W-:Y:S05]  /*197c0*/  BRA `(.L_x_2853) ;  /* 0x0000000c00d47947 */ /* 0x000fea0003800000 */
.L_x_2840:
[----:B------:R-:W-:Y:S01]  /*197d0*/  ULDC.64 UR4, c[0x0][0xc08] ;  /* 0x0003020000047ab9 */ /* 0x000fe20000000a00 */
[----:B------:R-:W3:Y:S01]  /*197e0*/  LDC.64 R4, c[0x0][0xc00] ;  /* 0x00030000ff047b82 */ /* 0x000ee20000000a00 */
[----:B------:R-:W-:Y:S01]  /*197f0*/  ISETP.NE.U32.AND P0, PT, RZ, UR4, PT ;  /* 0x00000004ff007c0c */ /* 0x000fe2000bf05070 */
[----:B------:R-:W-:-:S03]  /*19800*/  IMAD.MOV.U32 R3, RZ, RZ, RZ ;  /* 0x000000ffff037224 */ /* 0x000fc600078e00ff */
[----:B------:R-:W-:Y:S01]  /*19810*/  ISETP.NE.AND.EX P1, PT, RZ, UR5, PT, P0 ;  /* 0x00000005ff007c0c */ /* 0x000fe2000bf25300 */
[----:B------:R-:W-:Y:S02]  /*19820*/  ULDC.64 UR4, c[0x0][0xc00] ;  /* 0x0003000000047ab9 */ /* 0x000fe40000000a00 */
[----:B------:R-:W-:-:S04]  /*19830*/  ISETP.NE.U32.AND P0, PT, RZ, UR4, PT ;  /* 0x00000004ff007c0c */ /* 0x000fc8000bf05070 */
[----:B------:R-:W-:-:S06]  /*19840*/  ISETP.NE.AND.EX P0, PT, RZ, UR5, PT, P0 ;  /* 0x00000005ff007c0c */ /* 0x000fcc000bf05300 */
[----:B------:R-:W4:Y:S01]  /*19850*/  @P1 LDC.64 R6, c[0x0][0xc08] ;  /* 0x00030200ff061b82 */ /* 0x000f220000000a00 */
[----:B------:R-:W-:Y:S02]  /*19860*/  ULDC UR4, c[0x0][0xa88] ;  /* 0x0002a20000047ab9 */ /* 0x000fe40000000800 */
[----:B------:R-:W-:Y:S02]  /*19870*/  IMAD.U32 R20, RZ, RZ, UR4 ;  /* 0x00000004ff147e24 */ /* 0x000fe4000f8e00ff */
[----:B---3--:R-:W-:-:S05]  /*19880*/  IMAD.WIDE R4, R232, 0x4, R4 ;  /* 0x00000004e8047825 */ /* 0x008fca00078e0204 */
[----:B------:R3:W5:Y:S01]  /*19890*/  @P0 LDG.E R3, desc[UR38][R4.64] ;  /* 0x0000002604030981 */ /* 0x000762000c1e1900 */
[----:B----4-:R-:W-:-:S05]  /*198a0*/  @P1 IMAD.WIDE R6, R232, 0x4, R6 ;  /* 0x00000004e8061825 */ /* 0x010fca00078e0206 */
[----:B------:R3:W5:Y:S01]  /*198b0*/  @P1 LDG.E R20, desc[UR38][R6.64] ;  /* 0x0000002606141981 */ /* 0x000762000c1e1900 */
[----:B------:R-:W-:Y:S02]  /*198c0*/  ISETP.NE.AND P2, PT, R231, RZ, PT ;  /* 0x000000ffe700720c */ /* 0x000fe40003f45270 */
[----:B------:R-:W-:Y:S01]  /*198d0*/  SHF.R.S32.HI R28, RZ, 0x1f, R232 ;  /* 0x0000001fff1c7819 */ /* 0x000fe200000114e8 */
[----:B------:R-:W4:Y:S10]  /*198e0*/  S2R R8, SR_TID.X ;  /* 0x0000000000087919 */ /* 0x000f340000002100 */
[----:B------:R-:W0:Y:S01]  /*198f0*/  @!P2 LDC R231, c[0x0][0xad4] ;  /* 0x0002b500ffe7ab82 */ /* 0x000e220000000800 */
[----:B----4-:R-:W-:Y:S01]  /*19900*/  VIADD R0, R8, 0xffffff80 ;  /* 0xffffff8008007836 */ /* 0x010fe20000000000 */
[----:B0-----:R-:W-:-:S04]  /*19910*/  ISETP.GT.AND P2, PT, R231, 0x1, PT ;  /* 0x00000001e700780c */ /* 0x001fc80003f44270 */
[----:B------:R-:W-:Y:S01]  /*19920*/  ISETP.GT.AND P3, PT, R0, 0x7f, PT ;  /* 0x0000007f0000780c */ /* 0x000fe20003f64270 */
[----:B---3--:R-:W-:-:S12]  /*19930*/  @P1 BRA `(.L_x_2858) ;  /* 0x0000000000101947 */ /* 0x008fd80003800000 */
[----:B------:R-:W-:Y:S05]  /*19940*/  @!P0 BRA `(.L_x_2858) ;  /* 0x00000000000c8947 */ /* 0x000fea0003800000 */
[----:B------:R-:W3:Y:S04]  /*19950*/  LDG.E R7, desc[UR38][R4.64] ;  /* 0x0000002604077981 */ /* 0x000ee8000c1e1900 */
[----:B-----5:R-:W3:Y:S02]  /*19960*/  LDG.E R20, desc[UR38][R4.64+0x4] ;  /* 0x0000042604147981 */ /* 0x020ee4000c1e1900 */
[----:B---3--:R-:W-:-:S07]  /*19970*/  IMAD.IADD R20, R20, 0x1, -R7 ;  /* 0x0000000114147824 */ /* 0x008fce00078e0a07 */
.L_x_2858:
[----:B------:R-:W-:Y:S01]  /*19980*/  BSSY B1, `(.L_x_2859) ;  /* 0x0000035000017945 */ /* 0x000fe20003800000 */
[----:B------:R-:W-:Y:S02]  /*19990*/  SEL R27, R232, RZ, !P0 ;  /* 0x000000ffe81b7207 */ /* 0x000fe40004000000 */
[----:B------:R-:W-:Y:S02]  /*199a0*/  SEL R28, R28, RZ, !P0 ;  /* 0x000000ff1c1c7207 */ /* 0x000fe40004000000 */
[----:B-----5:R-:W-:Y:S01]  /*199b0*/  SHF.R.S32.HI R26, RZ, 0x1f, R3 ;  /* 0x0000001fff1a7819 */ /* 0x020fe20000011403 */
[----:B------:R-:W-:Y:S06]  /*199c0*/  @P3 BRA `(.L_x_2860) ;  /* 0x0000000000c03947 */ /* 0x000fec0003800000 */
[----:B------:R-:W0:Y:S01]  /*199d0*/  LDC R31, c[0x0][0xbe8] ;  /* 0x0002fa00ff1f7b82 */ /* 0x000e220000000800 */
[----:B------:R-:W-:Y:S01]  /*199e0*/  IADD3 R29, R213, -0x80, R8 ;  /* 0xffffff80d51d7810 */ /* 0x000fe20007ffe008 */
[----:B0-----:R-:W-:-:S05]  /*199f0*/  IMAD R0, R20, R31, RZ ;  /* 0x0000001f14007224 */ /* 0x001fca00078e02ff */
[----:B------:R-:W-:-:S13]  /*19a00*/  ISETP.GE.AND P0, PT, R29, R0, PT ;  /* 0x000000001d00720c */ /* 0x000fda0003f06270 */
[----:B------:R-:W-:Y:S05]  /*19a10*/  @P0 BRA `(.L_x_2860) ;  /* 0x0000000000ac0947 */ /* 0x000fea0003800000 */
[----:B------:R-:W-:Y:S01]  /*19a20*/  IMAD.MOV.U32 R24, RZ, RZ, 0x9b8 ;  /* 0x000009b8ff187424 */ /* 0x000fe200078e00ff */
[----:B------:R-:W-:Y:S01]  /*19a30*/  ISETP.GT.AND P0, PT, R231, 0x1, PT ;  /* 0x00000001e700780c */ /* 0x000fe20003f04270 */
[----:B------:R-:W0:Y:S01]  /*19a40*/  LDC.64 R4, c[0x0][0xba8] ;  /* 0x0002ea00ff047b82 */ /* 0x000e220000000a00 */
[----:B------:R-:W-:Y:S01]  /*19a50*/  ISETP.NE.AND P1, PT, R31, 0x1, PT ;  /* 0x000000011f00780c */ /* 0x000fe20003f25270 */
[----:B------:R-:W-:Y:S01]  /*19a60*/  IMAD.MOV.U32 R21, RZ, RZ, R29 ;  /* 0x000000ffff157224 */ /* 0x000fe200078e001d */
[----:B------:R-:W-:Y:S02]  /*19a70*/  SEL R24, R24, 0x978, P0 ;  /* 0x0000097818187807 */ /* 0x000fe40000000000 */
[----:B------:R-:W-:-:S03]  /*19a80*/  SEL R235, R235, RZ, P0 ;  /* 0x000000ffebeb7207 */ /* 0x000fc60000000000 */
[----:B------:R-:W3:Y:S08]  /*19a90*/  LDC.64 R12, c[0x0][R24+0x220] ;  /* 0x00008800180c7b82 */ /* 0x000ef00000000a00 */
[----:B------:R-:W4:Y:S08]  /*19aa0*/  LDC.64 R14, c[0x0][R24+0x218] ;  /* 0x00008600180e7b82 */ /* 0x000f300000000a00 */
[----:B------:R-:W5:Y:S08]  /*19ab0*/  LDC.64 R8, c[0x0][R24+0x228] ;  /* 0x00008a0018087b82 */ /* 0x000f700000000a00 */
[----:B------:R-:W1:Y:S08]  /*19ac0*/  LDC.64 R6, c[0x0][R24+0x210] ;  /* 0x0000840018067b82 */ /* 0x000e700000000a00 */
[----:B------:R-:W2:Y:S08]  /*19ad0*/  @P1 LDC R0, c[0x0][0xbec] ;  /* 0x0002fb00ff001b82 */ /* 0x000eb00000000800 */
[----:B------:R-:W5:Y:S01]  /*19ae0*/  @P1 LDC R33, c[0x0][0xbf0] ;  /* 0x0002fc00ff211b82 */ /* 0x000f620000000800 */
[----:B---3--:R-:W-:-:S07]  /*19af0*/  IMAD R13, R13, R27, RZ ;  /* 0x0000001b0d0d7224 */ /* 0x008fce00078e02ff */
[----:B0-----:R-:W0:Y:S01]  /*19b00*/  @!P0 LDC R4, c[0x0][0xb50] ;  /* 0x0002d400ff048b82 */ /* 0x001e220000000800 */
[----:B------:R-:W-:-:S04]  /*19b10*/  IMAD.WIDE.U32 R10, R12, R27, RZ ;  /* 0x0000001b0c0a7225 */ /* 0x000fc800078e00ff */
[----:B------:R-:W-:Y:S02]  /*19b20*/  IMAD R13, R12, R28, R13 ;  /* 0x0000001c0c0d7224 */ /* 0x000fe400078e020d */
[----:B--2---:R-:W-:Y:S01]  /*19b30*/  @P1 IMAD.HI.U32 R0, R29, R0, RZ ;  /* 0x000000001d001227 */ /* 0x004fe200078e00ff */
[----:B------:R-:W2:Y:S03]  /*19b40*/  @!P0 LDC R5, c[0x0][0xb54] ;  /* 0x0002d500ff058b82 */ /* 0x000ea60000000800 */
        /* <DEDUP_REMOVED lines=15> */
[----:B-1----:R-:W-:Y:S01]  /*19c40*/  IMAD R0, R7, R11, RZ ;  /* 0x0000000b07007224 */ /* 0x002fe200078e02ff */
[----:B------:R-:W-:-:S05]  /*19c50*/  SHF.R.S32.HI R13, RZ, 0x1f, R11 ;  /* 0x0000001fff0d7819 */ /* 0x000fca000001140b */
[C---:B------:R-:W-:Y:S02]  /*19c60*/  IMAD R13, R6.reuse, R13, R0 ;  /* 0x0000000d060d7224 */ /* 0x040fe400078e0200 */
[----:B------:R-:W-:-:S04]  /*19c70*/  IMAD.WIDE.U32 R6, R6, R11, R8 ;  /* 0x0000000b06067225 */ /* 0x000fc800078e0008 */
[----:B------:R-:W-:Y:S01]  /*19c80*/  IMAD.IADD R0, R7, 0x1, R13 ;  /* 0x0000000107007824 */ /* 0x000fe200078e020d */
[----:B0-----:R-:W-:Y:S01]  /*19c90*/  LEA R4, P0, R6, R4, 0x2 ;  /* 0x0000000406047211 */ /* 0x001fe200078010ff */
[----:B------:R-:W-:-:S03]  /*19ca0*/  IMAD.MOV.U32 R7, RZ, RZ, -0x800000 ;  /* 0xff800000ff077424 */ /* 0x000fc600078e00ff */
[----:B--2---:R-:W-:-:S05]  /*19cb0*/  LEA.HI.X R5, R6, R5, R0, 0x2, P0 ;  /* 0x0000000506057211 */ /* 0x004fca00000f1400 */
[----:B------:R0:W-:Y:S04]  /*19cc0*/  STG.E desc[UR38][R4.64], R7 ;  /* 0x0000000704007986 */ /* 0x0001e8000c101926 */
.L_x_2860:
[----:B------:R-:W-:Y:S05]  /*19cd0*/  BSYNC B1 ;  /* 0x0000000000017941 */ /* 0x000fea0003800000 */
.L_x_2859:
[----:B------:R-:W-:Y:S05]  /*19ce0*/  @P2 BRA `(.L_x_2853) ;  /* 0x00000008008c2947 */ /* 0x000fea0003800000 */
[----:B------:R-:W3:Y:S01]  /*19cf0*/  S2R R0, SR_TID.X ;  /* 0x0000000000007919 */ /* 0x000ee20000002100 */
[----:B------:R-:W4:Y:S01]  /*19d00*/  LDC R21, c[0x0][0xbe8] ;  /* 0x0002fa00ff157b82 */ /* 0x000f220000000800 */
[----:B------:R-:W-:Y:S01]  /*19d10*/  ULDC.64 UR4, c[0x0][0xaa0] ;  /* 0x0002a80000047ab9 */ /* 0x000fe20000000a00 */
[----:B------:R-:W-:Y:S01]  /*19d20*/  ULDC.64 UR6, c[0x0][0xaf0] ;  /* 0x0002bc0000067ab9 */ /* 0x000fe20000000a00 */
[----:B----4-:R-:W-:Y:S01]  /*19d30*/  ISETP.NE.AND P0, PT, R21, 0x1, PT ;  /* 0x000000011500780c */ /* 0x010fe20003f05270 */
[----:B---3--:R-:W-:Y:S02]  /*19d40*/  VIADD R6, R0, 0xffffff80 ;  /* 0xffffff8000067836 */ /* 0x008fe40000000000 */
[----:B------:R-:W-:-:S03]  /*19d50*/  IMAD R0, R26, UR4, RZ ;  /* 0x000000041a007c24 */ /* 0x000fc6000f8e02ff */
[----:B0-----:R-:W-:-:S07]  /*19d60*/  SHF.R.S32.HI R5, RZ, 0x1f, R6 ;  /* 0x0000001fff057819 */ /* 0x001fce0000011406 */
[----:B------:R-:W0:Y:S01]  /*19d70*/  @P0 LDC R8, c[0x0][0xbec] ;  /* 0x0002fb00ff080b82 */ /* 0x000e220000000800 */
[----:B------:R-:W-:Y:S01]  /*19d80*/  IMAD R7, R3, UR5, R0 ;  /* 0x0000000503077c24 */ /* 0x000fe2000f8e0200 */
[----:B------:R-:W-:Y:S01]  /*19d90*/  LEA.HI R9, R5, R6, RZ, 0x3 ;  /* 0x0000000605097211 */ /* 0x000fe200078f18ff */
[----:B------:R-:W-:Y:S01]  /*19da0*/  IMAD.WIDE.U32 R4, R3, UR4, RZ ;  /* 0x0000000403047c25 */ /* 0x000fe2000f8e00ff */
[----:B------:R-:W-:Y:S02]  /*19db0*/  ULDC.64 UR4, c[0x0][0xae8] ;  /* 0x0002ba0000047ab9 */ /* 0x000fe40000000a00 */
[----:B------:R-:W-:Y:S02]  /*19dc0*/  LOP3.LUT R13, R9, 0xfffffff8, RZ, 0xc0, !PT ;  /* 0xfffffff8090d7812 */ /* 0x000fe400078ec0ff */
[----:B------:R-:W3:Y:S01]  /*19dd0*/  @P0 LDC R11, c[0x0][0xbf0] ;  /* 0x0002fc00ff0b0b82 */ /* 0x000ee20000000800 */
[----:B------:R-:W-:Y:S01]  /*19de0*/  SHF.R.S32.HI R10, RZ, 0x3, R9 ;  /* 0x00000003ff0a7819 */ /* 0x000fe20000011409 */
[----:B------:R-:W-:-:S02]  /*19df0*/  IMAD.IADD R5, R5, 0x1, R7 ;  /* 0x0000000105057824 */ /* 0x000fc400078e0207 */
[----:B------:R-:W-:Y:S02]  /*19e00*/  IMAD.IADD R0, R6, 0x1, -R13 ;  /* 0x0000000106007824 */ /* 0x000fe400078e0a0d */
[----:B------:R-:W-:-:S04]  /*19e10*/  IMAD.WIDE.U32 R4, R224, UR4, R4 ;  /* 0x00000004e0047c25 */ /* 0x000fc8000f8e0004 */
[----:B------:R-:W-:Y:S02]  /*19e20*/  IMAD R0, R0, 0x20, R10 ;  /* 0x0000002000007824 */ /* 0x000fe400078e020a */
[----:B------:R-:W-:Y:S01]  /*19e30*/  IMAD R5, R224, UR5, R5 ;  /* 0x00000005e0057c24 */ /* 0x000fe2000f8e0205 */
[----:B------:R-:W-:Y:S01]  /*19e40*/  ULDC.64 UR4, c[0x0][0xae0] ;  /* 0x0002b80000047ab9 */ /* 0x000fe20000000a00 */
[----:B------:R-:W-:Y:S02]  /*19e50*/  IMAD.IADD R9, R213, 0x1, R0 ;  /* 0x00000001d5097824 */ /* 0x000fe400078e0200 */
[----:B------:R-:W-:Y:S02]  /*19e60*/  IMAD R6, R28, UR6, RZ ;  /* 0x000000061c067c24 */ /* 0x000fe4000f8e02ff */
[----:B0-----:R-:W-:-:S04]  /*19e70*/  @P0 IMAD.HI.U32 R0, R9, R8, RZ ;  /* 0x0000000809000227 */ /* 0x001fc800078e00ff */
[----:B------:R-:W-:Y:S01]  /*19e80*/  IMAD.MOV.U32 R3, RZ, RZ, R9 ;  /* 0x000000ffff037224 */ /* 0x000fe200078e0009 */
[----:B---3--:R-:W-:Y:S01]  /*19e90*/  @P0 SHF.R.U32.HI R3, RZ, R11, R0 ;  /* 0x0000000bff030219 */ /* 0x008fe20000011600 */
[C---:B------:R-:W-:Y:S02]  /*19ea0*/  IMAD R7, R27.reuse, UR7, R6 ;  /* 0x000000071b077c24 */ /* 0x040fe4000f8e0206 */
[----:B------:R-:W-:Y:S01]  /*19eb0*/  IMAD.WIDE.U32 R4, R27, UR6, R4 ;  /* 0x000000061b047c25 */ /* 0x000fe2000f8e0004 */
[----:B------:R-:W-:-:S03]  /*19ec0*/  SHF.R.S32.HI R0, RZ, 0x1f, R3 ;  /* 0x0000001fff007819 */ /* 0x000fc60000011403 */
[----:B------:R-:W-:Y:S02]  /*19ed0*/  IMAD.MOV R6, RZ, RZ, -R3 ;  /* 0x000000ffff067224 */ /* 0x000fe400078e0a03 */
[----:B------:R-:W-:Y:S02]  /*19ee0*/  IMAD.IADD R5, R5, 0x1, R7 ;  /* 0x0000000105057824 */ /* 0x000fe400078e0207 */
        /* <DEDUP_REMOVED lines=8> */
[----:B------:R-:W-:Y:S02]  /*19f70*/  IMAD R0, R0, UR4, RZ ;  /* 0x0000000400007c24 */ /* 0x000fe4000f8e02ff */
[----:B------:R-:W-:-:S04]  /*19f80*/  IMAD.WIDE.U32 R4, R7, UR4, R4 ;  /* 0x0000000407047c25 */ /* 0x000fc8000f8e0004 */
[----:B------:R-:W-:Y:S01]  /*19f90*/  IMAD R3, R7, UR5, R0 ;  /* 0x0000000507037c24 */ /* 0x000fe2000f8e0200 */
[----:B------:R-:W-:Y:S01]  /*19fa0*/  ULDC.64 UR4, c[0x0][0xa80] ;  /* 0x0002a00000047ab9 */ /* 0x000fe20000000a00 */
[----:B------:R-:W-:Y:S02]  /*19fb0*/  SHF.R.S32.HI R7, RZ, 0x1f, R6 ;  /* 0x0000001fff077819 */ /* 0x000fe40000011406 */
[----:B------:R-:W-:Y:S01]  /*19fc0*/  IMAD.IADD R3, R5, 0x1, R3 ;  /* 0x0000000105037824 */ /* 0x000fe200078e0203 */
[----:B------:R-:W-:Y:S01]  /*19fd0*/  LEA R0, P0, R4, UR4, 0x1 ;  /* 0x0000000404007c11 */ /* 0x000fe2000f8008ff */
[----:B------:R-:W-:-:S03]  /*19fe0*/  UMOV UR4, 0xffffffff ;  /* 0xffffffff00047882 */ /* 0x000fc60000000000 */
[----:B------:R-:W-:Y:S01]  /*19ff0*/  LEA.HI.X R4, R4, UR5, R3, 0x1, P0 ;  /* 0x0000000504047c11 */ /* 0x000fe200080f0c03 */
[----:B------:R-:W-:Y:S08]  /*1a000*/  BRA.DIV UR4, `(.L_x_2861) ;  /* 0x000000aa04447947 */ /* 0x000ff0000b800000 */
[----:B------:R0:W3:Y:S04]  /*1a010*/  SHFL.IDX PT, R3, R4, RZ, 0x181f ;  /* 0x00181fff04037589 */ /* 0x0000e800000e0000 */
[----:B------:R0:W4:Y:S02]  /*1a020*/  SHFL.IDX PT, R14, R0, RZ, 0x181f ;  /* 0x00181fff000e7589 */ /* 0x00012400000e0000 */
.L_x_3107:
[----:B------:R-:W-:Y:S01]  /*1a030*/  IMAD R20, R20, R21, RZ ;  /* 0x0000001514147224 */ /* 0x000fe200078e02ff */
[----:B------:R-:W-:Y:S01]  /*1a040*/  BSSY B1, `(.L_x_2862) ;  /* 0x0000018000017945 */ /* 0x000fe20003800000 */
[----:B------:R-:W-:-:S05]  /*1a050*/  IMAD.IADD R213, R10, 0x1, R213 ;  /* 0x000000010ad57824 */ /* 0x000fca00078e02d5 */
        /* <DEDUP_REMOVED lines=10> */
[CC--:B------:R-:W-:Y:S02]  /*1a100*/  @!P2 LEA R10, P4, R223.reuse, R14.reuse, 0x1 ;  /* 0x0000000edf0aa211 */ /* 0x0c0fe400078808ff */
[-C--:B---3--:R-:W-:Y:S02]  /*1a110*/  @!P3 LEA.HI.X R9, R212, R3.reuse, R5, 0x1, P5 ;  /* 0x00000003d409b211 */ /* 0x088fe400028f0c05 */
        /* <DEDUP_REMOVED lines=10> */
.L_x_2863:
[----:B------:R-:W-:Y:S05]  /*1a1c0*/  BSYNC B1 ;  /* 0x0000000000017941 */ /* 0x000fea0003800000 */
.L_x_2862:
[----:B------:R-:W-:-:S03]  /*1a1d0*/  UMOV UR4, 0xffffffff ;  /* 0xffffffff00047882 */ /* 0x000fc60000000000 */
[----:B------:R-:W-:Y:S05]  /*1a1e0*/  BRA.DIV UR4, `(.L_x_2864) ;  /* 0x000000aa04007947 */ /* 0x000fea000b800000 */
[----:B---3--:R3:W0:Y:S04]  /*1a1f0*/  SHFL.IDX PT, R3, R4, 0x1, 0x181f ;  /* 0x00381f0004037f89 */ /* 0x00862800000e0000 */
[----:B----4-:R3:W4:Y:S02]  /*1a200*/  SHFL.IDX PT, R14, R0, 0x1, 0x181f ;  /* 0x00381f00000e7f89 */ /* 0x01072400000e0000 */
.L_x_3111:
        /* <DEDUP_REMOVED lines=12> */
[CC--:B----4-:R-:W-:Y:S02]  /*1a2d0*/  @!P3 LEA R8, P5, R212.reuse, R14.reuse, 0x1 ;  /* 0x0000000ed408b211 */ /* 0x0d0fe400078a08ff */
[CC--:B------:R-:W-:Y:S02]  /*1a2e0*/  @!P2 LEA R10, P4, R223.reuse, R14.reuse, 0x1 ;  /* 0x0000000edf0aa211 */ /* 0x0c0fe400078808ff */
[-C--:B0-----:R-:W-:Y:S02]  /*1a2f0*/  @!P3 LEA.HI.X R9, R212, R3.reuse, R12, 0x1, P5 ;  /* 0x00000003d409b211 */ /* 0x081fe400028f0c0c */
[-C--:B------:R-:W-:Y:S02]  /*1a300*/  @!P1 LEA R12, P5, R222, R14.reuse, 0x1 ;  /* 0x0000000ede0c9211 */ /* 0x080fe400078a08ff */
        /* <DEDUP_REMOVED lines=8> */
.L_x_2866:
[----:B------:R-:W-:Y:S05]  /*1a390*/  BSYNC B1 ;  /* 0x0000000000017941 */ /* 0x000fea0003800000 */
.L_x_2865:
[----:B------:R-:W-:-:S03]  /*1a3a0*/  UMOV UR4, 0xffffffff ;  /* 0xffffffff00047882 */ /* 0x000fc60000000000 */
[----:B------:R-:W-:Y:S05]  /*1a3b0*/  BRA.DIV UR4, `(.L_x_2867) ;  /* 0x000000a604d47947 */ /* 0x000fea000b800000 */
[----:B0-----:R0:W0:Y:S04]  /*1a3c0*/  SHFL.IDX PT, R3, R4, 0x2, 0x181f ;  /* 0x00581f0004037f89 */ /* 0x00102800000e0000 */
[----:B----4-:R4:W0:Y:S02]  /*1a3d0*/  SHFL.IDX PT, R14, R0, 0x2, 0x181f ;  /* 0x00581f00000e7f89 */ /* 0x01082400000e0000 */
.L_x_3115:
        /* <DEDUP_REMOVED lines=12> */
[CC--:B0-----:R-:W-:Y:S02]  /*1a4a0*/  @!P3 LEA R8, P5, R212.reuse, R14.reuse, 0x1 ;  /* 0x0000000ed408b211 */ /* 0x0c1fe400078a08ff */
[CC--:B------:R-:W-:Y:S02]  /*1a4b0*/  @!P2 LEA R10, P4, R223.reuse, R14.reuse, 0x1 ;  /* 0x0000000edf0aa211 */ /* 0x0c0fe400078808ff */
[-C--:B------:R-:W-:Y:S02]  /*1a4c0*/  @!P3 LEA.HI.X R9, R212, R3.reuse, R12, 0x1, P5 ;  /* 0x00000003d409b211 */ /* 0x080fe400028f0c0c */
        /* <DEDUP_REMOVED lines=9> */
.L_x_2869:
[----:B------:R-:W-:Y:S05]  /*1a560*/  BSYNC B1 ;  /* 0x0000000000017941 */ /* 0x000fea0003800000 */
.L_x_2868:
[----:B------:R-:W-:-:S03]  /*1a570*/  UMOV UR4, 0xffffffff ;  /* 0xffffffff00047882 */ /* 0x000fc60000000000 */
[----:B------:R-:W-:Y:S05]  /*1a580*/  BRA.DIV UR4, `(.L_x_2870) ;  /* 0x000000a604a87947 */ /* 0x000fea000b800000 */
[----:B0-----:R0:W0:Y:S04]  /*1a590*/  SHFL.IDX PT, R3, R4, 0x3, 0x181f ;  /* 0x00781f0004037f89 */ /* 0x00102800000e0000 */
[----:B------:R0:W0:Y:S02]  /*1a5a0*/  SHFL.IDX PT, R14, R0, 0x3, 0x181f ;  /* 0x00781f00000e7f89 */ /* 0x00002400000e0000 */
.L_x_3119:
[----:B0--34-:R-:W-:-:S05]  /*1a5b0*/  VIADD R0, R213, 0x60 ;  /* 0x00000060d5007836 */ /* 0x019fca0000000000 */
        /* <DEDUP_REMOVED lines=10> */
[CC--:B------:R-:W-:Y:S02]  /*1a660*/  @!P3 LEA R4, P5, R212.reuse, R14.reuse, 0x1 ;  /* 0x0000000ed404b211 */ /* 0x0c0fe400078a08ff */
        /* <DEDUP_REMOVED lines=11> */
.L_x_2853:
[----:B------:R-:W-:Y:S05]  /*1a720*/  BSYNC B0 ;  /* 0x0000000000007941 */ /* 0x000fea0003800000 */
.L_x_2839:
[----:B------:R-:W-:Y:S02]  /*1a730*/  ULDC UR4, c[0x0][0xc3c] ;  /* 0x00030f0000047ab9 */ /* 0x000fe40000000800 */
[----:B--2---:R-:W-:-:S13]  /*1a740*/  ISETP.GE.AND P0, PT, R155, UR4, PT ;  /* 0x000000049b007c0c */ /* 0x004fda000bf06270 */
[----:B------:R-:W-:Y:S05]  /*1a750*/  @!P0 BRA `(.L_x_2871) ;  /* 0xfffffe6c001c8947 */ /* 0x000fea000383ffff */
[----:B------:R-:W-:Y:S05]  /*1a760*/  BRA `(.L_x_2652) ;  /* 0x0000008c00507947 */ /* 0x000fea0003800000 */
.L_x_2650:
        /* <DEDUP_REMOVED lines=18> */
.L_x_2872:
        /* <DEDUP_REMOVED lines=43> */
.L_x_2876:
        /* <DEDUP_REMOVED lines=39> */
.L_x_2874:
        /* <DEDUP_REMOVED lines=12> */
.L_x_2877:
        /* <DEDUP_REMOVED lines=63> */
.L_x_2878:
        /* <DEDUP_REMOVED lines=61> */
.L_x_2879:
[----:B01----:R-:W-:-:S05]  /*1b630*/  LOP3.LUT R3, RZ, R2, RZ, 0x33, !PT ;  /* 0x00000002ff037212 */ /* 0x003fca00078e33ff */
[----:B------:R-:W-:-:S05]  /*1b640*/  IMAD.IADD R2, R4, 0x1, R3 ;  /* 0x0000000104027824 */ /* 0x000fca00078e0203 */
[----:B------:R1:W-:Y:S01]  /*1b650*/  STL [R1+0x4], R2 ;  /* 0x0000040201007387 */ /* 0x0003e20000100800 */
[----:B------:R-:W-:Y:S05]  /*1b660*/  BRA `(.L_x_2880) ;  /* 0x0000000000107947 */ /* 0x000fea0003800000 */
.L_x_2875:
[----:B------:R-:W-:Y:S01]  /*1b670*/  IMAD.U32 R2, RZ, RZ, UR6 ;  /* 0x00000006ff027e24 */ /* 0x000fe2000f8e00ff */
[----:B------:R0:W-:Y:S04]  /*1b680*/  STL [R1+0x4], RZ ;  /* 0x000004ff01007387 */ /* 0x0001e80000100800 */
[----:B------:R0:W-:Y:S04]  /*1b690*/  STL [R1+0x8], RZ ;  /* 0x000008ff01007387 */ /* 0x0001e80000100800 */
[----:B------:R0:W-:Y:S02]  /*1b6a0*/  STL [R1], R2 ;  /* 0x0000000201007387 */ /* 0x0001e40000100800 */
.L_x_2880:
        /* <DEDUP_REMOVED lines=10> */
.L_x_2873:
        /* <DEDUP_REMOVED lines=13> */
[----:B------:R-:W-:Y:S01]  /*1b820*/  ULDC.64 UR40, c[0x0][0x198] ;  /* 0x0000660000287ab9 */ /* 0x000fe20000000a00 */
[----:B------:R-:W-:Y:S01]  /*1b830*/  LOP3.LUT R3, R0, 0x1f8, RZ, 0xc0, !PT ;  /* 0x000001f800037812 */ /* 0x000fe200078ec0ff */
[----:B01----:R-:W-:Y:S01]  /*1b840*/  IMAD.SHL.U32 R2, R4, 0x8, RZ ;  /* 0x0000000804027824 */ /* 0x003fe200078e00ff */
[----:B------:R-:W-:Y:S01]  /*1b850*/  ULDC UR37, c[0x0][0xc] ;  /* 0x0000030000257ab9 */ /* 0x000fe20000000800 */
        /* <DEDUP_REMOVED lines=12> */
[----:B------:R0:W-:Y:S04]  /*1b920*/  STL [R1+0x14], RZ ;  /* 0x000014ff01007387 */ /* 0x0001e80000100800 */
[----:B------:R0:W-:Y:S04]  /*1b930*/  STL [R1+0x10], RZ ;  /* 0x000010ff01007387 */ /* 0x0001e80000100800 */
[----:B------:R0:W-:Y:S02]  /*1b940*/  STL [R1+0x18], R0 ;  /* 0x0000180001007387 */ /* 0x0001e40000100800 */
.L_x_3041:
[----:B--2---:R-:W2:Y:S01]  /*1b950*/  LDL R14, [R1+0xc] ;  /* 0x00000c00010e7983 */ /* 0x004ea20000100800 */
[----:B------:R-:W-:Y:S05]  /*1b960*/  YIELD ;  /* 0x0000000000007946 */ /* 0x000fea0003800000 */
[----:B------:R-:W-:Y:S01]  /*1b970*/  ULDC.64 UR4, c[0x0][0xa28] ;  /* 0x00028a0000047ab9 */ /* 0x000fe20000000a00 */
[----:B01----:R-:W-:Y:S02]  /*1b980*/  CS2R R6, SRZ ;  /* 0x0000000000067805 */ /* 0x003fe4000001ff00 */
[----:B------:R-:W-:Y:S01]  /*1b990*/  ISETP.NE.U32.AND P0, PT, RZ, UR4, PT ;  /* 0x00000004ff007c0c */ /* 0x000fe2000bf05070 */
[----:B------:R-:W1:Y:S01]  /*1b9a0*/  LDC.64 R12, c[0x0][0xa00] ;  /* 0x00028000ff0c7b82 */ /* 0x000e620000000a00 */
[----:B------:R-:W-:Y:S01]  /*1b9b0*/  ULDC.64 UR6, c[0x0][0xa08] ;  /* 0x0002820000067ab9 */ /* 0x000fe20000000a00 */
[----:B------:R-:W-:Y:S01]  /*1b9c0*/  ULDC.64 UR8, c[0x0][0xa10] ;  /* 0x0002840000087ab9 */ /* 0x000fe20000000a00 */
[----:B------:R-:W-:Y:S01]  /*1b9d0*/  ISETP.NE.AND.EX P0, PT, RZ, UR5, PT, P0 ;  /* 0x00000005ff007c0c */ /* 0x000fe2000bf05300 */
[----:B------:R-:W-:-:S04]  /*1b9e0*/  ULDC.64 UR4, c[0x0][0xa18] ;  /* 0x0002860000047ab9 */ /* 0x000fc80000000a00 */
[----:B------:R-:W4:Y:S08]  /*1b9f0*/  LDC.64 R4, c[0x0][0xa08] ;  /* 0x00028200ff047b82 */ /* 0x000f300000000a00 */
[----:B0-----:R-:W2:Y:S02]  /*1ba00*/  @P0 LDC.64 R2, c[0x0][0xa28] ;  /* 0x00028a00ff020b82 */ /* 0x001ea40000000a00 */
[----:B--2---:R-:W-:-:S05]  /*1ba10*/  @P0 IMAD.WIDE R2, R14, 0x4, R2 ;  /* 0x000000040e020825 */ /* 0x004fca00078e0202 */
[----:B------:R0:W5:Y:S01]  /*1ba20*/  @P0 LDG.E R6, desc[UR38][R2.64] ;  /* 0x0000002602060981 */ /* 0x000162000c1e1900 */
[----:B------:R-:W-:Y:S01]  /*1ba30*/  ISETP.NE.U32.AND P0, PT, RZ, UR4, PT ;  /* 0x00000004ff007c0c */ /* 0x000fe2000bf05070 */
[----:B-1----:R-:W-:Y:S01]  /*1ba40*/  IMAD.WIDE R12, R14, 0x4, R12 ;  /* 0x000000040e0c7825 */ /* 0x002fe200078e020c */
[----:B------:R-:W-:Y:S02]  /*1ba50*/  ISETP.NE.U32.AND P2, PT, RZ, UR6, PT ;  /* 0x00000006ff007c0c */ /* 0x000fe4000bf45070 */
[----:B------:R-:W-:Y:S01]  /*1ba60*/  ISETP.NE.AND.EX P0, PT, RZ, UR5, PT, P0 ;  /* 0x00000005ff007c0c */ /* 0x000fe2000bf05300 */
[----:B------:R-:W-:Y:S01]  /*1ba70*/  ULDC.64 UR4, c[0x0][0xa00] ;  /* 0x0002800000047ab9 */ /* 0x000fe20000000a00 */
[----:B------:R-:W-:Y:S01]  /*1ba80*/  ISETP.NE.U32.AND P4, PT, RZ, UR8, PT ;  /* 0x00000008ff007c0c */ /* 0x000fe2000bf85070 */
[----:B---3--:R-:W-:Y:S01]  /*1ba90*/  IMAD.MOV.U32 R8, RZ, RZ, RZ ;  /* 0x000000ffff087224 */ /* 0x008fe200078e00ff */
[----:B------:R-:W-:Y:S01]  /*1baa0*/  ISETP.NE.U32.AND P1, PT, RZ, UR4, PT ;  /* 0x00000004ff007c0c */ /* 0x000fe2000bf25070 */
[----:B0-----:R-:W0:Y:S01]  /*1bab0*/  LDC.64 R2, c[0x0][0xa10] ;  /* 0x00028400ff027b82 */ /* 0x001e220000000a00 */
[----:B------:R-:W-:-:S02]  /*1bac0*/  IMAD.MOV.U32 R0, RZ, RZ, RZ ;  /* 0x000000ffff007224 */ /* 0x000fc400078e00ff */
[----:B------:R-:W-:Y:S01]  /*1bad0*/  ISETP.NE.AND.EX P3, PT, RZ, UR5, PT, P1 ;  /* 0x00000005ff007c0c */ /* 0x000fe2000bf65310 */
[----:B----4-:R-:W-:-:S04]  /*1bae0*/  IMAD.WIDE R4, R14, 0x4, R4 ;  /* 0x000000040e047825 */ /* 0x010fc800078e0204 */
[----:B------:R-:W1:Y:S01]  /*1baf0*/  @P0 LDC.64 R10, c[0x0][0xa18] ;  /* 0x00028600ff0a0b82 */ /* 0x000e620000000a00 */
[----:B------:R-:W-:Y:S01]  /*1bb00*/  ULDC UR4, c[0x0][0x288] ;  /* 0x0000a20000047ab9 */ /* 0x000fe20000000800 */
[----:B------:R-:W-:Y:S02]  /*1bb10*/  ISETP.NE.AND.EX P1, PT, RZ, UR7, PT, P2 ;  /* 0x00000007ff007c0c */ /* 0x000fe4000bf25320 */
[----:B------:R-:W-:-:S04]  /*1bb20*/  ISETP.NE.AND.EX P2, PT, RZ, UR9, PT, P4 ;  /* 0x00000009ff007c0c */ /* 0x000fc8000bf45340 */
[----:B------:R-:W2:Y:S07]  /*1bb30*/  @P3 LDG.E R7, desc[UR38][R12.64] ;  /* 0x000000260c073981 */ /* 0x000eae000c1e1900 */
[----:B------:R3:W5:Y:S01]  /*1bb40*/  @P1 LDG.E R8, desc[UR38][R4.64] ;  /* 0x0000002604081981 */ /* 0x000762000c1e1900 */
[----:B0-----:R-:W-:-:S05]  /*1bb50*/  IMAD.WIDE R2, R14, 0x4, R2 ;  /* 0x000000040e027825 */ /* 0x001fca00078e0202 */
[----:B------:R3:W5:Y:S01]  /*1bb60*/  @P2 LDG.E R0, desc[UR38][R2.64] ;  /* 0x0000002602002981 */ /* 0x000762000c1e1900 */
[----:B-1----:R-:W-:-:S03]  /*1bb70*/  @P0 IMAD.WIDE R10, R14, 0x4, R10 ;  /* 0x000000040e0a0825 */ /* 0x002fc600078e020a */
[----:B--2---:R0:W-:Y:S02]  /*1bb80*/  STL [R1+0x48], R7 ;  /* 0x0000480701007387 */ /* 0x0041e40000100800 */
[----:B0-----:R-:W-:Y:S01]  /*1bb90*/  IMAD.U32 R7, RZ, RZ, UR4 ;  /* 0x00000004ff077e24 */ /* 0x001fe2000f8e00ff */
[----:B------:R-:W-:-:S05]  /*1bba0*/  ULDC.64 UR4, c[0x0][0x418] ;  /* 0x0001060000047ab9 */ /* 0x000fca0000000a00 */
[----:B------:R-:W2:Y:S01]  /*1bbb0*/  @P0 LDG.E R7, desc[UR38][R10.64] ;  /* 0x000000260a070981 */ /* 0x000ea2000c1e1900 */
[----:B------:R-:W-:-:S03]  /*1bbc0*/  UISETP.NE.U32.AND UP0, UPT, UR4, URZ, UPT ;  /* 0x0000003f0400728c */ /* 0x000fc6000bf05070 */
[----:B------:R-:W-:Y:S01]  /*1bbd0*/  ULDC UR4, c[0x0][0x424] ;  /* 0x0001090000047ab9 */ /* 0x000fe20000000800 */
[----:B------:R-:W-:-:S03]  /*1bbe0*/  UISETP.NE.AND.EX UP0, UPT, UR5, URZ, UPT, UP0 ;  /* 0x0000003f0500728c */ /* 0x000fc6000bf05300 */
[----:B------:R-:W-:Y:S01]  /*1bbf0*/  ULDC UR5, c[0x0][0x2f0] ;  /* 0x0000bc0000057ab9 */ /* 0x000fe20000000800 */
[----:B------:R-:W-:Y:S01]  /*1bc00*/  USEL UR4, UR4, 0x1, UP0 ;  /* 0x0000000104047887 */ /* 0x000fe20008000000 */
[----:B--2---:R0:W-:Y:S04]  /*1bc10*/  STL [R1+0x38], R7 ;  /* 0x0000380701007387 */ /* 0x0041e80000100800 */
[----:B------:R3:W5:Y:S01]  /*1bc20*/  LDL R15, [R1+0x38] ;  /* 0x00003800010f7983 */ /* 0x0007620000100800 */
[----:B------:R-:W-:-:S03]  /*1bc30*/  UIMAD UR4, UR4, UR5, URZ ;  /* 0x00000005040472a4 */ /* 0x000fc6000f8e023f */
[----:B------:R-:W-:Y:S02]  /*1bc40*/  ULDC UR5, c[0x0][0x348] ;  /* 0x0000d20000057ab9 */ /* 0x000fe40000000800 */
[----:B------:R-:W-:Y:S02]  /*1bc50*/  IMAD.U32 R10, RZ, RZ, UR5 ;  /* 0x00000005ff0a7e24 */ /* 0x000fe4000f8e00ff */
[----:B0-----:R-:W-:Y:S01]  /*1bc60*/  IMAD.U32 R7, RZ, RZ, UR4 ;  /* 0x00000004ff077e24 */ /* 0x001fe2000f8e00ff */
[----:B---3--:R-:W-:Y:S06]  /*1bc70*/  @P0 BRA `(.L_x_2882) ;  /* 0x0000000000140947 */ /* 0x008fec0003800000 */
[----:B------:R-:W-:Y:S05]  /*1bc80*/  @!P3 BRA `(.L_x_2882) ;  /* 0x000000000010b947 */ /* 0x000fea0003800000 */
[----:B------:R-:W2:Y:S04]  /*1bc90*/  LDG.E R9, desc[UR38][R12.64] ;  /* 0x000000260c097981 */ /* 0x000ea8000c1e1900 */
[----:B------:R-:W2:Y:S02]  /*1bca0*/  LDG.E R12, desc[UR38][R12.64+0x4] ;  /* 0x000004260c0c7981 */ /* 0x000ea4000c1e1900 */
[----:B--2--5:R-:W-:-:S05]  /*1bcb0*/  IMAD.IADD R15, R12, 0x1, -R9 ;  /* 0x000000010c0f7824 */ /* 0x024fca00078e0a09 */
[----:B------:R0:W-:Y:S02]  /*1bcc0*/  STL [R1+0x38], R15 ;  /* 0x0000380f01007387 */ /* 0x0001e40000100800 */
.L_x_2882:
[----:B------:R-:W2:Y:S01]  /*1bcd0*/  LDL.LU R12, [R1+0x8] ;  /* 0x00000800010c7983 */ /* 0x000ea20000300800 */
[----:B-----5:R-:W-:Y:S01]  /*1bce0*/  IMAD.IADD R8, R8, 0x1, R6 ;  /* 0x0000000108087824 */ /* 0x020fe200078e0206 */
[----:B------:R-:W-:Y:S02]  /*1bcf0*/  ULDC.64 UR4, c[0x0][0xa20] ;  /* 0x0002880000047ab9 */ /* 0x000fe40000000a00 */
[----:B------:R-:W-:Y:S02]  /*1bd00*/  ISETP.NE.U32.AND P0, PT, RZ, UR4, PT ;  /* 0x00000004ff007c0c */ /* 0x000fe4000bf05070 */
[----:B------:R1:W-:Y:S02]  /*1bd10*/  STL [R1+0x20], R8 ;  /* 0x0000200801007387 */ /* 0x0003e40000100800 */
[----:B------:R-:W-:Y:S02]  /*1bd20*/  ISETP.NE.AND.EX P0, PT, RZ, UR5, PT, P0 ;  /* 0x00000005ff007c0c */ /* 0x000fe4000bf05300 */
[----:B--2---:R-:W-:-:S02]  /*1bd30*/  LOP3.LUT R11, R12, 0xff000000, RZ, 0xc0, !PT ;  /* 0xff0000000c0b7812 */ /* 0x004fc400078ec0ff */
[C---:B------:R-:W-:Y:S02]  /*1bd40*/  LOP3.LUT R9, R12.reuse, 0xff0000, RZ, 0xc0, !PT ;  /* 0x00ff00000c097812 */ /* 0x040fe400078ec0ff */
[----:B------:R-:W-:Y:S02]  /*1bd50*/  SHF.R.U32.HI R11, RZ, 0x8, R11 ;  /* 0x00000008ff0b7819 */ /* 0x000fe4000001160b */
[----:B------:R-:W-:Y:S02]  /*1bd60*/  LOP3.LUT R16, R12, 0xffff, RZ, 0xc0, !PT ;  /* 0x0000ffff0c107812 */ /* 0x000fe400078ec0ff */
[----:B------:R-:W-:-:S03]  /*1bd70*/  LEA.HI R11, R9, R11, RZ, 0x10 ;  /* 0x0000000b090b7211 */ /* 0x000fc600078f80ff */
[----:B-1----:R-:W-:Y:S05]  /*1bd80*/  @!P0 BRA `(.L_x_2883) ;  /* 0x0000000000108947 */ /* 0x002fea0003800000 */
[----:B------:R-:W1:Y:S02]  /*1bd90*/  LDC.64 R4, c[0x0][0xa20] ;  /* 0x00028800ff047b82 */ /* 0x000e640000000a00 */
[----:B-1----:R-:W-:-:S05]  /*1bda0*/  IMAD.WIDE R4, R14, 0x4, R4 ;  /* 0x000000040e047825 */ /* 0x002fca00078e0204 */
[----:B------:R1:W5:Y:S01]  /*1bdb0*/  LDG.E R7, desc[UR38][R4.64] ;  /* 0x0000002604077981 */ /* 0x000362000c1e1900 */
[----:B------:R-:W-:Y:S05]  /*1bdc0*/  BRA `(.L_x_2884) ;  /* 0x0000000000107947 */ /* 0x000fea0003800000 */
.L_x_2883:
[----:B------:R-:W-:Y:S05]  /*1bdd0*/  @!P1 BRA `(.L_x_2884) ;  /* 0x00000000000c9947 */ /* 0x000fea0003800000 */
[----:B------:R-:W2:Y:S04]  /*1bde0*/  LDG.E R7, desc[UR38][R4.64] ;  /* 0x0000002604077981 */ /* 0x000ea8000c1e1900 */
[----:B------:R-:W2:Y:S02]  /*1bdf0*/  LDG.E R4, desc[UR38][R4.64+0x4] ;  /* 0x0000042604047981 */ /* 0x000ea4000c1e1900 */
[----:B--2---:R-:W-:-:S07]  /*1be00*/  IMAD.IADD R7, R4, 0x1, -R7 ;  /* 0x0000000104077824 */ /* 0x004fce00078e0a07 */
.L_x_2884:
[----:B------:R-:W2:Y:S04]  /*1be10*/  LDL.LU R8, [R1+0x4] ;  /* 0x0000040001087983 */ /* 0x000ea80000300800 */
[----:B-1----:R-:W3:Y:S04]  /*1be20*/  @P2 LDG.E R4, desc[UR38][R2.64] ;  /* 0x0000002602042981 */ /* 0x002ee8000c1e1900 */
[----:B------:R1:W3:Y:S01]  /*1be30*/  @P2 LDG.E R2, desc[UR38][R2.64+0x4] ;  /* 0x0000042602022981 */ /* 0x0002e2000c1e1900 */
[----:B-----5:R-:W-:Y:S01]  /*1be40*/  IMAD.IADD R9, R7, 0x1, -R6 ;  /* 0x0000000107097824 */ /* 0x020fe200078e0a06 */
[----:B-1----:R-:W1:Y:S02]  /*1be50*/  LDC R3, c[0x0][0x448] ;  /* 0x00011200ff037b82 */ /* 0x002e640000000800 */
[----:B-1----:R-:W-:-:S13]  /*1be60*/  ISETP.NE.AND P1, PT, R3, 0x1, PT ;  /* 0x000000010300780c */ /* 0x002fda0003f25270 */
[----:B------:R-:W1:Y:S08]  /*1be70*/  @P1 LDC R3, c[0x0][0x44c] ;  /* 0x00011300ff031b82 */ /* 0x000e700000000800 */
[----:B------:R-:W4:Y:S01]  /*1be80*/  @P1 LDC R5, c[0x0][0x450] ;  /* 0x00011400ff051b82 */ /* 0x000f220000000800 */
[----:B--2---:R-:W-:-:S04]  /*1be90*/  IMAD.SHL.U32 R13, R8, 0x80, RZ ;  /* 0x00000080080d7824 */ /* 0x004fc800078e00ff */
[----:B------:R-:W-:Y:S01]  /*1bea0*/  VIADD R7, R13, 0x7f ;  /* 0x0000007f0d077836 */ /* 0x000fe20000000000 */
[----:B------:R2:W-:Y:S01]  /*1beb0*/  STL [R1+0x28], R13 ;  /* 0x0000280d01007387 */ /* 0x0005e20000100800 */
[----:B---3--:R-:W-:Y:S02]  /*1bec0*/  @P2 IMAD.IADD R10, R2, 0x1, -R4 ;  /* 0x00000001020a2824 */ /* 0x008fe400078e0a04 */
[----:B-1----:R-:W-:-:S04]  /*1bed0*/  @P1 IMAD.HI.U32 R2, R7, R3, RZ ;  /* 0x0000000307021227 */ /* 0x002fc800078e00ff */
[----:B------:R-:W-:Y:S01]  /*1bee0*/  IMAD.IADD R6, R9, 0x1, R10 ;  /* 0x0000000109067824 */ /* 0x000fe200078e020a */
[----:B----4-:R-:W-:-:S03]  /*1bef0*/  @P1 SHF.R.U32.HI R7, RZ, R5, R2 ;  /* 0x00000005ff071219 */ /* 0x010fc60000011602 */
[C---:B------:R-:W-:Y:S01]  /*1bf00*/  VIADD R2, R6.reuse, 0x5f ;  /* 0x0000005f06027836 */ /* 0x040fe20000000000 */
[----:B------:R-:W-:-:S03]  /*1bf10*/  IADD3 R20, R6, 0x1, -R15 ;  /* 0x0000000106147810 */ /* 0x000fc60007ffe80f */
[----:B------:R-:W-:-:S04]  /*1bf20*/  IMAD.HI R2, R2, 0x2aaaaaab, RZ ;  /* 0x2aaaaaab02027827 */ /* 0x000fc800078e02ff */
[----:B------:R-:W-:Y:S01]  /*1bf30*/  IMAD.IADD R7, R20, 0x1, R7 ;  /* 0x0000000114077824 */ /* 0x000fe200078e0207 */
[----:B------:R-:W-:-:S04]  /*1bf40*/  SHF.R.U32.HI R3, RZ, 0x1f, R2 ;  /* 0x0000001fff037819 */ /* 0x000fc80000011602 */
[----:B------:R-:W-:Y:S02]  /*1bf50*/  LEA.HI.SX32 R12, R2, R3, 0x1c ;  /* 0x00000003020c7211 */ /* 0x000fe400078fe2ff */
[----:B------:R-:W1:Y:S03]  /*1bf60*/  LDC.64 R2, c[0x0][0x9e0] ;  /* 0x00027800ff027b82 */ /* 0x000e660000000a00 */
[----:B------:R2:W-:Y:S01]  /*1bf70*/  STL [R1+0x5c], R12 ;  /* 0x00005c0c01007387 */ /* 0x0005e20000100800 */
[----:B-1----:R-:W-:Y:S01]  /*1bf80*/  ISETP.GE.AND P3, PT, R3, 0x1, PT ;  /* 0x000000010300780c */ /* 0x002fe20003f66270 */
        /* <DEDUP_REMOVED lines=8> */
[----:B------:R-:W1:Y:S02]  /*1c010*/  @P0 LDC.64 R4, c[0x0][0x9e8] ;  /* 0x00027a00ff040b82 */ /* 0x000e640000000a00 */
[----:B-1----:R-:W-:-:S05]  /*1c020*/  @P0 IMAD.HI.U32 R4, R2, R4, RZ ;  /* 0x0000000402040227 */ /* 0x002fca00078e00ff */
[----:B------:R-:W-:-:S04]  /*1c030*/  @P0 SHF.R.U32.HI R2, RZ, R5, R4 ;  /* 0x00000005ff020219 */ /* 0x000fc80000011604 */
[----:B------:R-:W-:Y:S01]  /*1c040*/  LOP3.LUT R2, RZ, R2, RZ, 0x33, !PT ;  /* 0x00000002ff027212 */ /* 0x000fe200078e33ff */
[----:B------:R-:W-:Y:S06]  /*1c050*/  BRA `(.L_x_2888) ;  /* 0x0000000000107947 */ /* 0x000fec0003800000 */
.L_x_2887:
[----:B------:R-:W-:-:S13]  /*1c060*/  ISETP.NE.AND P0, PT, R3, 0x1, PT ;  /* 0x000000010300780c */ /* 0x000fda0003f05270 */
[----:B------:R-:W1:Y:S02]  /*1c070*/  @P0 LDC.64 R4, c[0x0][0x9e8] ;  /* 0x00027a00ff040b82 */ /* 0x000e640000000a00 */
[----:B-1----:R-:W-:-:S05]  /*1c080*/  @P0 IMAD.HI.U32 R4, R2, R4, RZ ;  /* 0x0000000402040227 */ /* 0x002fca00078e00ff */
[----:B------:R-:W-:-:S07]  /*1c090*/  @P0 SHF.R.U32.HI R2, RZ, R5, R4 ;  /* 0x00000005ff020219 */ /* 0x000fce0000011604 */
.L_x_2888:
[----:B------:R-:W-:Y:S05]  /*1c0a0*/  BSYNC B0 ;  /* 0x0000000000007941 */ /* 0x000fea0003800000 */
.L_x_2886:
[----:B------:R-:W-:-:S05]  /*1c0b0*/  IMAD R2, R2, R3, R3 ;  /* 0x0000000302027224 */ /* 0x000fca00078e0203 */
[----:B------:R-:W-:-:S07]  /*1c0c0*/  VIMNMX R8, R8, R2, PT ;  /* 0x0000000208087248 */ /* 0x000fce0003fe0100 */
.L_x_2885:
[----:B------:R-:W1:Y:S01]  /*1c0d0*/  @P1 LDC R4, c[0x0][0x44c] ;  /* 0x00011300ff041b82 */ /* 0x000e620000000800 */
[----:B------:R-:W-:Y:S01]  /*1c0e0*/  VIADD R8, R8, 0x5f ;  /* 0x0000005f08087836 */ /* 0x000fe20000000000 */
[----:B------:R-:W-:Y:S01]  /*1c0f0*/  ULDC UR4, c[0x0][0x9dc] ;  /* 0x0002770000047ab9 */ /* 0x000fe20000000800 */
[----:B------:R-:W-:Y:S02]  /*1c100*/  IMAD.MOV.U32 R2, RZ, RZ, R13 ;  /* 0x000000ffff027224 */ /* 0x000fe400078e000d */
[----:B------:R-:W-:-:S03]  /*1c110*/  IMAD.HI R8, R8, 0x2aaaaaab, RZ ;  /* 0x2aaaaaab08087827 */ /* 0x000fc600078e02ff */
[----:B------:R-:W2:Y:S01]  /*1c120*/  @P1 LDC R5, c[0x0][0x450] ;  /* 0x00011400ff051b82 */ /* 0x000ea20000000800 */
[----:B------:R-:W-:Y:S02]  /*1c130*/  IMAD.IADD R17, R6, 0x1, -R15 ;  /* 0x0000000106117824 */ /* 0x000fe400078e0a0f */
[----:B-1----:R-:W-:-:S05]  /*1c140*/  @P1 IMAD.HI.U32 R4, R13, R4, RZ ;  /* 0x000000040d041227 */ /* 0x002fca00078e00ff */
[----:B--2---:R-:W-:Y:S02]  /*1c150*/  @P1 SHF.R.U32.HI R2, RZ, R5, R4 ;  /* 0x00000005ff021219 */ /* 0x004fe40000011604 */
[----:B------:R-:W-:-:S03]  /*1c160*/  SHF.R.U32.HI R4, RZ, 0x1f, R8 ;  /* 0x0000001fff047819 */ /* 0x000fc60000011608 */
[----:B------:R-:W-:Y:S01]  /*1c170*/  IMAD.IADD R2, R17, 0x1, R2 ;  /* 0x0000000111027824 */ /* 0x000fe200078e0202 */
[----:B------:R-:W-:-:S03]  /*1c180*/  LEA.HI.SX32 R8, R8, R4, 0x1c ;  /* 0x0000000408087211 */ /* 0x000fc600078fe2ff */
[----:B------:R-:W-:Y:S01]  /*1c190*/  VIADD R6, R2, -UR4 ;  /* 0x8000000402067c36 */ /* 0x000fe20008000000 */
[----:B------:R-:W-:Y:S01]  /*1c1a0*/  VIMNMX R8, R12, R8, PT ;  /* 0x000000080c087248 */ /* 0x000fe20003fe0100 */
        /* <DEDUP_REMOVED lines=11> */
.L_x_2891:
[----:B------:R-:W-:-:S13]  /*1c260*/  ISETP.NE.AND P0, PT, R3, 0x1, PT ;  /* 0x000000010300780c */ /* 0x000fda0003f05270 */
[----:B------:R-:W1:Y:S02]  /*1c270*/  @P0 LDC.64 R4, c[0x0][0x9e8] ;  /* 0x00027a00ff040b82 */ /* 0x000e640000000a00 */
[----:B-1----:R-:W-:-:S05]  /*1c280*/  @P0 IMAD.HI.U32 R4, R2, R4, RZ ;  /* 0x0000000402040227 */ /* 0x002fca00078e00ff */
[----:B------:R-:W-:-:S07]  /*1c290*/  @P0 SHF.R.U32.HI R2, RZ, R5, R4 ;  /* 0x00000005ff020219 */ /* 0x000fce0000011604 */
.L_x_2892:
[----:B------:R-:W-:Y:S05]  /*1c2a0*/  BSYNC B0 ;  /* 0x0000000000007941 */ /* 0x000fea0003800000 */
.L_x_2890:
[----:B------:R-:W-:-:S05]  /*1c2b0*/  IMAD R2, R2, R3, RZ ;  /* 0x0000000302027224 */ /* 0x000fca00078e02ff */
[----:B------:R-:W-:-:S07]  /*1c2c0*/  VIMNMX R6, R6, R2, !PT ;  /* 0x0000000206067248 */ /* 0x000fce0007fe0100 */
.L_x_2889:
[----:B------:R-:W-:Y:S01]  /*1c2d0*/  IMAD.HI R6, R6, 0x2aaaaaab, RZ ;  /* 0x2aaaaaab06067827 */ /* 0x000fe200078e02ff */
[----:B------:R-:W-:Y:S01]  /*1c2e0*/  LOP3.LUT R13, R11, 0xff, RZ, 0xc0, !PT ;  /* 0x000000ff0b0d7812 */ /* 0x000fe200078ec0ff */
[----:B------:R-:W-:Y:S01]  /*1c2f0*/  BSSY B0, `(.L_x_2893) ;  /* 0x0000027000007945 */ /* 0x000fe20003800000 */
[----:B------:R-:W-:Y:S01]  /*1c300*/  SHF.R.U32.HI R4, RZ, 0x10, R11 ;  /* 0x00000010ff047819 */ /* 0x000fe2000001160b */
[----:B------:R-:W-:Y:S01]  /*1c310*/  IMAD.MOV.U32 R2, RZ, RZ, RZ ;  /* 0x000000ffff027224 */ /* 0x000fe200078e00ff */
[----:B------:R-:W-:Y:S01]  /*1c320*/  SHF.R.U32.HI R5, RZ, 0x1f, R6 ;  /* 0x0000001fff057819 */ /* 0x000fe20000011606 */
[----:B------:R1:W-:Y:S03]  /*1c330*/  STL [R1+0x54], R13 ;  /* 0x0000540d01007387 */ /* 0x0003e60000100800 */
[----:B------:R-:W-:-:S04]  /*1c340*/  LEA.HI.SX32 R5, R6, R5, 0x1c ;  /* 0x0000000506057211 */ /* 0x000fc800078fe2ff */
[----:B------:R-:W-:-:S04]  /*1c350*/  VIMNMX R5, RZ, R5, !PT ;  /* 0x00000005ff057248 */ /* 0x000fc80007fe0100 */
[----:B------:R-:W-:-:S13]  /*1c360*/  ISETP.GT.AND P0, PT, R8, R5, PT ;  /* 0x000000050800720c */ /* 0x000fda0003f04270 */
[----:B-1----:R-:W-:Y:S05]  /*1c370*/  @!P0 BRA `(.L_x_2894) ;  /* 0x0000000000788947 */ /* 0x002fea0003800000 */
[----:B------:R-:W-:Y:S01]  /*1c380*/  ISETP.NE.AND P0, PT, R4, RZ, PT ;  /* 0x000000ff0400720c */ /* 0x000fe20003f05270 */
[----:B------:R-:W-:-:S03]  /*1c390*/  ULDC UR4, c[0x0][0x9f0] ;  /* 0x00027c0000047ab9 */ /* 0x000fc60000000800 */
[----:B------:R-:W-:-:S04]  /*1c3a0*/  SEL R6, R4, UR4, P0 ;  /* 0x0000000404067c07 */ /* 0x000fc80008000000 */
[----:B------:R-:W-:Y:S02]  /*1c3b0*/  IABS R7, R6 ;  /* 0x0000000600077213 */ /* 0x000fe40000000000 */
[----:B------:R-:W-:Y:S02]  /*1c3c0*/  IADD3 R11, R6, -0x1, R8 ;  /* 0xffffffff060b7810 */ /* 0x000fe40007ffe008 */
[----:B------:R-:W1:Y:S03]  /*1c3d0*/  I2F.RP R2, R7 ;  /* 0x0000000700027306 */ /* 0x000e660000209400 */
[----:B------:R-:W-:-:S05]  /*1c3e0*/  IMAD.IADD R11, R11, 0x1, -R5 ;  /* 0x000000010b0b7824 */ /* 0x000fca00078e0a05 */
        /* <DEDUP_REMOVED lines=23> */
.L_x_2894:
[----:B------:R-:W-:Y:S05]  /*1c560*/  BSYNC B0 ;  /* 0x0000000000007941 */ /* 0x000fea0003800000 */
.L_x_2893:
[-C--:B------:R-:W-:Y:S01]  /*1c570*/  IMAD R5, R13, R2.reuse, R5 ;  /* 0x000000020d057224 */ /* 0x080fe200078e0205 */
        /* <DEDUP_REMOVED lines=23> */
[----:B------:R1:W2:Y:S02]  /*1c6f0*/  SHFL.IDX PT, R14, R6, RZ, 0x1f ;  /* 0x00001fff060e7589 */ /* 0x0002a400000e0000 */
.L_x_3122:
[----:B--2---:R-:W-:Y:S02]  /*1c700*/  ISETP.NE.AND P0, PT, R14, RZ, PT ;  /* 0x000000ff0e00720c */ /* 0x004fe40003f05270 */
[----:B------:R-:W-:-:S11]  /*1c710*/  PLOP3.LUT P6, PT, PT, PT, PT, 0x8, 0x0 ;  /* 0x000000000000781c */ /* 0x000fd60003fce170 */
[----:B------:R-:W-:Y:S05]  /*1c720*/  @P0 BRA `(.L_x_2898) ;  /* 0x00000000000c0947 */ /* 0x000fea0003800000 */
[----:B------:R-:W-:-:S03]  /*1c730*/  UMOV UR4, 0xffffffff ;  /* 0xffffffff00047882 */ /* 0x000fc60000000000 */
[----:B------:R-:W-:Y:S05]  /*1c740*/  BRA.DIV UR4, `(.L_x_2899) ;  /* 0x0000008604b47947 */ /* 0x000fea000b800000 */
[----:B------:R-:W-:-:S13]  /*1c750*/  ELECT P6, URZ, PT ;  /* 0x00000000003f782f */ /* 0x000fda00038c0000 */
.L_x_2898:
[----:B-1----:R-:W2:Y:S01]  /*1c760*/  LDL R6, [R1+0x58] ;  /* 0x0000580001067983 */ /* 0x002ea20000100800 */
[----:B------:R-:W-:Y:S01]  /*1c770*/  BSSY B1, `(.L_x_2900) ;  /* 0x0000008000017945 */ /* 0x000fe20003800000 */
[----:B--2---:R-:W-:-:S05]  /*1c780*/  VIADD R6, R6, 0x1 ;  /* 0x0000000106067836 */ /* 0x004fca0000000000 */
[----:B------:R-:W-:-:S04]  /*1c790*/  LEA.HI R7, R6, R6, RZ, 0x1 ;  /* 0x0000000606077211 */ /* 0x000fc800078f08ff */
[----:B------:R-:W-:-:S05]  /*1c7a0*/  LOP3.LUT R7, R7, 0xfffffffe, RZ, 0xc0, !PT ;  /* 0xfffffffe07077812 */ /* 0x000fca00078ec0ff */
[----:B------:R-:W-:-:S05]  /*1c7b0*/  IMAD.IADD R6, R6, 0x1, -R7 ;  /* 0x0000000106067824 */ /* 0x000fca00078e0a07 */
[----:B------:R-:W-:-:S04]  /*1c7c0*/  SHF.L.U32 R6, R6, 0x1f, RZ ;  /* 0x0000001f06067819 */ /* 0x000fc800000006ff */
[----:B------:R-:W1:Y:S02]  /*1c7d0*/  SYNCS.PHASECHK.TRANS64.TRYWAIT P0, [R19+URZ+0x22820], R6 ;  /* 0x02282006130075a7 */ /* 0x000e64000800017f */
[----:B-1----:R-:W-:Y:S05]  /*1c7e0*/  @!P0 BRA `(.L_x_2901) ;  /* 0x0000008400ac8947 */ /* 0x002fea0003800000 */
.L_x_3125:
[----:B------:R-:W-:Y:S05]  /*1c7f0*/  BSYNC B1 ;  /* 0x0000000000017941 */ /* 0x000fea0003800000 */
.L_x_2900:
[----:B------:R-:W-:Y:S04]  /*1c800*/  BSSY B1, `(.L_x_2902) ;  /* 0x000007f000017945 */ /* 0x000fe80003800000 */
[----:B------:R-:W-:Y:S05]  /*1c810*/  @!P6 BRA `(.L_x_2903) ;  /* 0x0000000400f4e947 */ /* 0x000fea0003800000 */
[----:B------:R-:W2:Y:S04]  /*1c820*/  LDL R7, [R1+0x14] ;  /* 0x0000140001077983 */ /* 0x000ea80000100800 */
[----:B------:R-:W3:Y:S01]  /*1c830*/  LDL R9, [R1+0x1c] ;  /* 0x00001c0001097983 */ /* 0x000ee20000100800 */
[----:B------:R-:W-:Y:S01]  /*1c840*/  BSSY B2, `(.L_x_2904) ;  /* 0x0000008000027945 */ /* 0x000fe20003800000 */
[----:B------:R-:W4:Y:S02]  /*1c850*/  S2R R8, SR_TID.X ;  /* 0x0000000000087919 */ /* 0x000f240000002100 */
[----:B----4-:R-:W-:-:S04]  /*1c860*/  LOP3.LUT R8, R8, 0x7f, RZ, 0xc0, !PT ;  /* 0x0000007f08087812 */ /* 0x010fc800078ec0ff */
[----:B------:R-:W-:Y:S01]  /*1c870*/  ISETP.NE.AND P1, PT, R8, RZ, PT ;  /* 0x000000ff0800720c */ /* 0x000fe20003f25270 */
[----:B--2---:R-:W-:Y:S01]  /*1c880*/  IMAD R7, R7, 0x8, R19 ;  /* 0x0000000807077824 */ /* 0x004fe200078e0213 */
[----:B---3--:R-:W-:-:S04]  /*1c890*/  SHF.L.U32 R10, R9, 0x1f, RZ ;  /* 0x0000001f090a7819 */ /* 0x008fc800000006ff */
[----:B------:R-:W2:Y:S02]  /*1c8a0*/  SYNCS.PHASECHK.TRANS64.TRYWAIT P0, [R7+URZ+0x228a0], R10 ;  /* 0x0228a00a070075a7 */ /* 0x000ea4000800017f */
[----:B--2---:R-:W-:Y:S05]  /*1c8b0*/  @!P0 BRA `(.L_x_2905) ;  /* 0x00000084008c8947 */ /* 0x004fea0003800000 */
.L_x_3126:
[----:B------:R-:W-:Y:S05]  /*1c8c0*/  BSYNC B2 ;  /* 0x0000000000027941 */ /* 0x000fea0003800000 */
.L_x_2904:
[----:B------:R-:W-:Y:S04]  /*1c8d0*/  BSSY B2, `(.L_x_2906) ;  /* 0x0000009000027945 */ /* 0x000fe80003800000 */
[----:B------:R-:W-:Y:S05]  /*1c8e0*/  @P1 BRA `(.L_x_2907) ;  /* 0x00000000001c1947 */ /* 0x000fea0003800000 */
[----:B------:R-:W3:Y:S01]  /*1c8f0*/  S2R R8, SR_TID.X ;  /* 0x0000000000087919 */ /* 0x000ee20000002100 */
[----:B-1----:R-:W-:-:S04]  /*1c900*/  IMAD.MOV.U32 R6, RZ, RZ, 0x3000 ;  /* 0x00003000ff067424 */ /* 0x002fc800078e00ff */
[----:B------:R4:W-:Y:S01]  /*1c910*/  SYNCS.ARRIVE.TRANS64 RZ, [R7+URZ+0x22890], R6 ;  /* 0x0228900607ff79a7 */ /* 0x0009e2000800003f */
[----:B---3--:R-:W-:-:S04]  /*1c920*/  LOP3.LUT R8, R8, 0x1f, RZ, 0xc0, !PT ;  /* 0x0000001f08087812 */ /* 0x008fc800078ec0ff */
[----:B------:R-:W-:-:S13]  /*1c930*/  ISETP.NE.AND P0, PT, R8, RZ, PT ;  /* 0x000000ff0800720c */ /* 0x000fda0003f05270 */
[----:B----4-:R-:W-:Y:S05]  /*1c940*/  @!P0 BRA `(.L_x_2907) ;  /* 0x0000000000048947 */ /* 0x010fea0003800000 */
[----:B------:R-:W-:Y:S01]  /*1c950*/  BPT.TRAP 0x1 ;  /* 0x000000040000795c */ /* 0x000fe20000300000 */
.L_x_2907:
[----:B------:R-:W-:Y:S05]  /*1c960*/  BSYNC B2 ;  /* 0x0000000000027941 */ /* 0x000fea0003800000 */
.L_x_2906:
[----:B------:R-:W3:Y:S01]  /*1c970*/  LDL R8, [R1+0x14] ;  /* 0x0000140001087983 */ /* 0x000ee20000100800 */
[----:B------:R-:W-:Y:S01]  /*1c980*/  IMAD.MOV.U32 R12, RZ, RZ, RZ ;  /* 0x000000ffff0c7224 */ /* 0x000fe200078e00ff */
[----:B------:R-:W-:Y:S01]  /*1c990*/  UIADD3 UR4, UP0, UR40, 0x570, URZ ;  /* 0x0000057028047890 */ /* 0x000fe2000ff1e03f */
[----:B-1----:R-:W-:Y:S01]  /*1c9a0*/  IMAD R6, R5, 0x60, R0 ;  /* 0x0000006005067824 */ /* 0x002fe200078e0200 */
[----:B------:R-:W-:Y:S01]  /*1c9b0*/  PLOP3.LUT P0, PT, PT, PT, PT, 0x80, 0x0 ;  /* 0x000000000000781c */ /* 0x000fe20003f0f070 */
[----:B------:R-:W-:Y:S01]  /*1c9c0*/  VIADD R9, R7, 0x22890 ;  /* 0x0002289007097836 */ /* 0x000fe20000000000 */
[----:B------:R-:W-:Y:S01]  /*1c9d0*/  R2UR UR10, R12 ;  /* 0x000000000c0a72ca */ /* 0x000fe200000e0000 */
[----:B------:R-:W-:Y:S01]  /*1c9e0*/  VIADD R6, R6, 0xffffffa0 ;  /* 0xffffffa006067836 */ /* 0x000fe20000000000 */
[----:B------:R-:W-:Y:S01]  /*1c9f0*/  UIADD3.X UR5, URZ, UR41, URZ, UP0, !UPT ;  /* 0x000000293f057290 */ /* 0x000fe200087fe43f */
[----:B------:R-:W-:Y:S01]  /*1ca00*/  UMOV UR6, 0x0 ;  /* 0x0000000000067882 */ /* 0x000fe20000000000 */
[----:B------:R-:W-:Y:S01]  /*1ca10*/  UMOV UR7, 0x12f00000 ;  /* 0x12f0000000077882 */ /* 0x000fe20000000000 */
[----:B---3--:R-:W-:-:S04]  /*1ca20*/  IMAD R8, R8, 0x3000, R19 ;  /* 0x0000300008087824 */ /* 0x008fc800078e0213 */
[----:B------:R-:W-:-:S07]  /*1ca30*/  VIADD R8, R8, 0x1c400 ;  /* 0x0001c40008087836 */ /* 0x000fce0000000000 */
.L_x_2908:
        /* <DEDUP_REMOVED lines=13> */
.L_x_3127:
[----:B------:R-:W-:Y:S05]  /*1cb10*/  BSYNC B2 ;  /* 0x0000000000027941 */ /* 0x000fea0003800000 */
.L_x_2909:
[----:B------:R-:W-:Y:S01]  /*1cb20*/  BSSY B2, `(.L_x_2911) ;  /* 0x000000b000027945 */ /* 0x000fe20003800000 */
[----:B-12---:R-:W-:Y:S02]  /*1cb30*/  IMAD.MOV.U32 R10, RZ, RZ, 0x0 ;  /* 0x00000000ff0a7424 */ /* 0x006fe400078e00ff */
[----:B------:R-:W-:Y:S01]  /*1cb40*/  IMAD.MOV.U32 R11, RZ, RZ, 0x12f00000 ;  /* 0x12f00000ff0b7424 */ /* 0x000fe200078e00ff */
[----:B------:R-:W-:Y:S06]  /*1cb50*/  @P1 BRA `(.L_x_2912) ;  /* 0x00000000001c1947 */ /* 0x000fec0003800000 */
[----:B------:R-:W1:Y:S01]  /*1cb60*/  S2R R9, SR_TID.X ;  /* 0x0000000000097919 */ /* 0x000e620000002100 */
[----:B------:R-:W-:-:S04]  /*1cb70*/  IMAD.MOV.U32 R8, RZ, RZ, 0xc000 ;  /* 0x0000c000ff087424 */ /* 0x000fc800078e00ff */
[----:B------:R2:W-:Y:S01]  /*1cb80*/  SYNCS.ARRIVE.TRANS64 RZ, [R7+URZ+0x228b0], R8 ;  /* 0x0228b00807ff79a7 */ /* 0x0005e2000800003f */
[----:B-1----:R-:W-:-:S04]  /*1cb90*/  LOP3.LUT R9, R9, 0x1f, RZ, 0xc0, !PT ;  /* 0x0000001f09097812 */ /* 0x002fc800078ec0ff */
[----:B------:R-:W-:-:S13]  /*1cba0*/  ISETP.NE.AND P0, PT, R9, RZ, PT ;  /* 0x000000ff0900720c */ /* 0x000fda0003f05270 */
[----:B--2---:R-:W-:Y:S05]  /*1cbb0*/  @!P0 BRA `(.L_x_2912) ;  /* 0x0000000000048947 */ /* 0x004fea0003800000 */
[----:B------:R-:W-:Y:S01]  /*1cbc0*/  BPT.TRAP 0x1 ;  /* 0x000000040000795c */ /* 0x000fe20000300000 */
.L_x_2912:
[----:B------:R-:W-:Y:S05]  /*1cbd0*/  BSYNC B2 ;  /* 0x0000000000027941 */ /* 0x000fea0003800000 */
.L_x_2911:
[----:B------:R-:W2:Y:S01]  /*1cbe0*/  LDL R8, [R1+0x14] ;  /* 0x0000140001087983 */ /* 0x000ea20000100800 */
        /* <DEDUP_REMOVED lines=9> */
.L_x_2913:
        /* <DEDUP_REMOVED lines=10> */
[----:B------:R-:W-:Y:S01]  /*1cd20*/  R2UR UR6, R10 ;  /* 0x000000000a0672ca */ /* 0x000fe200000e0000 */
[----:B------:R-:W-:Y:S01]  /*1cd30*/  VIADD R9, R8, 0x3400 ;  /* 0x0000340008097836 */ /* 0x000fe20000000000 */
[----:B------:R-:W-:Y:S01]  /*1cd40*/  R2UR UR7, R11 ;  /* 0x000000000b0772ca */ /* 0x000fe200000e0000 */
[----:B------:R-:W-:Y:S01]  /*1cd50*/  UMOV UR10, 0x40 ;  /* 0x00000040000a7882 */ /* 0x000fe20000000000 */
[----:B------:R-:W-:-:S13]  /*1cd60*/  PLOP3.LUT P0, PT, PT, PT, PT, 0x80, 0x0 ;  /* 0x000000000000781c */ /* 0x000fda0003f0f070 */
.L_x_2914:
        /* <DEDUP_REMOVED lines=15> */
.L_x_2915:
        /* <DEDUP_REMOVED lines=15> */
.L_x_2916:
        /* <DEDUP_REMOVED lines=10> */
.L_x_2903:
[----:B------:R-:W-:Y:S05]  /*1cff0*/  BSYNC B1 ;  /* 0x0000000000017941 */ /* 0x000fea0003800000 */
.L_x_2902:
[----:B------:R-:W1:Y:S04]  /*1d000*/  LDL.LU R10, [R1+0x14] ;  /* 0x00001400010a7983 */ /* 0x000e680000300800 */
[----:B------:R-:W2:Y:S01]  /*1d010*/  LDL.LU R9, [R1+0x1c] ;  /* 0x00001c0001097983 */ /* 0x000ea20000300800 */
[----:B------:R-:W-:Y:S01]  /*1d020*/  VIADD R5, R5, 0xfffffffe ;  /* 0xfffffffe05057836 */ /* 0x000fe20000000000 */
[----:B------:R-:W-:-:S04]  /*1d030*/  PLOP3.LUT P0, PT, PT, PT, PT, 0x8, 0x0 ;  /* 0x000000000000781c */ /* 0x000fc80003f0e170 */
[----:B------:R-:W-:Y:S01]  /*1d040*/  ISETP.GE.AND P2, PT, R5, R3, PT ;  /* 0x000000030500720c */ /* 0x000fe20003f46270 */
[----:B-1----:R-:W-:-:S05]  /*1d050*/  VIADD R6, R10, 0x1 ;  /* 0x000000010a067836 */ /* 0x002fca0000000000 */
[----:B------:R-:W-:-:S04]  /*1d060*/  ISETP.NE.AND P1, PT, R6, 0x2, PT ;  /* 0x000000020600780c */ /* 0x000fc80003f25270 */
[----:B------:R-:W-:Y:S02]  /*1d070*/  SEL R7, RZ, 0x1, P1 ;  /* 0x00000001ff077807 */ /* 0x000fe40000800000 */
[----:B------:R-:W-:Y:S02]  /*1d080*/  SEL R6, R6, RZ, P1 ;  /* 0x000000ff06067207 */ /* 0x000fe40000800000 */
[----:B--2---:R-:W-:-:S03]  /*1d090*/  LOP3.LUT R9, R9, R7, RZ, 0x3c, !PT ;  /* 0x0000000709097212 */ /* 0x004fc600078e3cff */
[----:B------:R1:W-:Y:S04]  /*1d0a0*/  STL [R1+0x14], R6 ;  /* 0x0000140601007387 */ /* 0x0003e80000100800 */
[----:B------:R1:W-:Y:S01]  /*1d0b0*/  STL [R1+0x1c], R9 ;  /* 0x00001c0901007387 */ /* 0x0003e20000100800 */
[----:B------:R-:W-:Y:S05]  /*1d0c0*/  @!P2 BRA `(.L_x_2896) ;  /* 0x000000080030a947 */ /* 0x000fea0003800000 */
.L_x_2932:
[----:B------:R-:W-:Y:S05]  /*1d0d0*/  YIELD ;  /* 0x0000000000007946 */ /* 0x000fea0003800000 */
[----:B------:R-:W-:Y:S04]  /*1d0e0*/  BSSY B1, `(.L_x_2917) ;  /* 0x000007e000017945 */ /* 0x000fe80003800000 */
[----:B--2---:R-:W-:Y:S05]  /*1d0f0*/  @!P6 BRA `(.L_x_2918) ;  /* 0x0000000400f0e947 */ /* 0x004fea0003800000 */
[----:B-1----:R-:W2:Y:S04]  /*1d100*/  LDL R6, [R1+0x14] ;  /* 0x0000140001067983 */ /* 0x002ea80000100800 */
[----:B------:R-:W3:Y:S01]  /*1d110*/  LDL R7, [R1+0x1c] ;  /* 0x00001c0001077983 */ /* 0x000ee20000100800 */
[----:B------:R-:W-:Y:S01]  /*1d120*/  BSSY B2, `(.L_x_2919) ;  /* 0x0000008000027945 */ /* 0x000fe20003800000 */
[----:B------:R-:W1:Y:S02]  /*1d130*/  S2R R8, SR_TID.X ;  /* 0x0000000000087919 */ /* 0x000e640000002100 */
[----:B-1----:R-:W-:-:S04]  /*1d140*/  LOP3.LUT R8, R8, 0x7f, RZ, 0xc0, !PT ;  /* 0x0000007f08087812 */ /* 0x002fc800078ec0ff */
[----:B------:R-:W-:Y:S01]  /*1d150*/  ISETP.NE.AND P2, PT, R8, RZ, PT ;  /* 0x000000ff0800720c */ /* 0x000fe20003f45270 */
[----:B--2---:R-:W-:Y:S01]  /*1d160*/  IMAD R6, R6, 0x8, R19 ;  /* 0x0000000806067824 */ /* 0x004fe200078e0213 */
[----:B---3--:R-:W-:-:S04]  /*1d170*/  SHF.L.U32 R7, R7, 0x1f, RZ ;  /* 0x0000001f07077819 */ /* 0x008fc800000006ff */
[----:B------:R-:W1:Y:S02]  /*1d180*/  SYNCS.PHASECHK.TRANS64.TRYWAIT P1, [R6+URZ+0x228a0], R7 ;  /* 0x0228a007060075a7 */ /* 0x000e64000802017f */
[----:B-1----:R-:W-:Y:S05]  /*1d190*/  @!P1 BRA `(.L_x_2920) ;  /* 0x0000007c007c9947 */ /* 0x002fea0003800000 */
.L_x_3128:
[----:B------:R-:W-:Y:S05]  /*1d1a0*/  BSYNC B2 ;  /* 0x0000000000027941 */ /* 0x000fea0003800000 */
.L_x_2919:
        /* <DEDUP_REMOVED lines=9> */
.L_x_2922:
[----:B------:R-:W-:Y:S05]  /*1d240*/  BSYNC B2 ;  /* 0x0000000000027941 */ /* 0x000fea0003800000 */
.L_x_2921:
        /* <DEDUP_REMOVED lines=12> */
.L_x_2923:
        /* <DEDUP_REMOVED lines=13> */
.L_x_3129:
[----:B------:R-:W-:Y:S05]  /*1d3e0*/  BSYNC B2 ;  /* 0x0000000000027941 */ /* 0x000fea0003800000 */
.L_x_2924:
[----:B------:R-:W-:Y:S01]  /*1d3f0*/  BSSY B2, `(.L_x_2926) ;  /* 0x000000b000027945 */ /* 0x000fe20003800000 */
[----:B------:R-:W-:Y:S02]  /*1d400*/  IMAD.MOV.U32 R10, RZ, RZ, 0x0 ;  /* 0x00000000ff0a7424 */ /* 0x000fe400078e00ff */
[----:B------:R-:W-:Y:S01]  /*1d410*/  IMAD.MOV.U32 R11, RZ, RZ, 0x12f00000 ;  /* 0x12f00000ff0b7424 */ /* 0x000fe200078e00ff */
[----:B------:R-:W-:Y:S06]  /*1d420*/  @P2 BRA `(.L_x_2927) ;  /* 0x00000000001c2947 */ /* 0x000fec0003800000 */
[----:B------:R-:W3:Y:S01]  /*1d430*/  S2R R8, SR_TID.X ;  /* 0x0000000000087919 */ /* 0x000ee20000002100 */
[----:B-12---:R-:W-:-:S04]  /*1d440*/  IMAD.MOV.U32 R7, RZ, RZ, 0xc000 ;  /* 0x0000c000ff077424 */ /* 0x006fc800078e00ff */
[----:B------:R4:W-:Y:S01]  /*1d450*/  SYNCS.ARRIVE.TRANS64 RZ, [R6+URZ+0x228b0], R7 ;  /* 0x0228b00706ff79a7 */ /* 0x0009e2000800003f */
[----:B---3--:R-:W-:-:S04]  /*1d460*/  LOP3.LUT R8, R8, 0x1f, RZ, 0xc0, !PT ;  /* 0x0000001f08087812 */ /* 0x008fc800078ec0ff */
[----:B------:R-:W-:-:S13]  /*1d470*/  ISETP.NE.AND P1, PT, R8, RZ, PT ;  /* 0x000000ff0800720c */ /* 0x000fda0003f25270 */
[----:B----4-:R-:W-:Y:S05]  /*1d480*/  @!P1 BRA `(.L_x_2927) ;  /* 0x0000000000049947 */ /* 0x010fea0003800000 */
[----:B------:R-:W-:Y:S01]  /*1d490*/  BPT.TRAP 0x1 ;  /* 0x000000040000795c */ /* 0x000fe20000300000 */
.L_x_2927:
[----:B------:R-:W-:Y:S05]  /*1d4a0*/  BSYNC B2 ;  /* 0x0000000000027941 */ /* 0x000fea0003800000 */
.L_x_2926:
        /* <DEDUP_REMOVED lines=10> */
.L_x_2928:
        /* <DEDUP_REMOVED lines=15> */
.L_x_2929:
        /* <DEDUP_REMOVED lines=15> */
.L_x_2930:
        /* <DEDUP_REMOVED lines=15> */
.L_x_2931:
        /* <DEDUP_REMOVED lines=10> */
.L_x_2918:
[----:B------:R-:W-:Y:S05]  /*1d8c0*/  BSYNC B1 ;  /* 0x0000000000017941 */ /* 0x000fea0003800000 */
.L_x_2917:
[----:B------:R-:W1:Y:S04]  /*1d8d0*/  LDL.LU R10, [R1+0x14] ;  /* 0x00001400010a7983 */ /* 0x000e680000300800 */
[----:B------:R-:W2:Y:S01]  /*1d8e0*/  LDL.LU R8, [R1+0x1c] ;  /* 0x00001c0001087983 */ /* 0x000ea20000300800 */
[C---:B------:R-:W-:Y:S01]  /*1d8f0*/  ISETP.GT.AND P2, PT, R5.reuse, R3, PT ;  /* 0x000000030500720c */ /* 0x040fe20003f44270 */
[----:B------:R-:W-:Y:S02]  /*1d900*/  VIADD R5, R5, 0xffffffff ;  /* 0xffffffff05057836 */ /* 0x000fe40000000000 */
[----:B-1----:R-:W-:-:S05]  /*1d910*/  VIADD R6, R10, 0x1 ;  /* 0x000000010a067836 */ /* 0x002fca0000000000 */
[----:B------:R-:W-:-:S04]  /*1d920*/  ISETP.NE.AND P1, PT, R6, 0x2, PT ;  /* 0x000000020600780c */ /* 0x000fc80003f25270 */
[----:B------:R-:W-:Y:S02]  /*1d930*/  SEL R7, RZ, 0x1, P1 ;  /* 0x00000001ff077807 */ /* 0x000fe40000800000 */
[----:B------:R-:W-:Y:S02]  /*1d940*/  SEL R6, R6, RZ, P1 ;  /* 0x000000ff06067207 */ /* 0x000fe40000800000 */
[----:B--2---:R-:W-:-:S05]  /*1d950*/  LOP3.LUT R8, R8, R7, RZ, 0x3c, !PT ;  /* 0x0000000708087212 */ /* 0x004fca00078e3cff */
[----:B------:R2:W-:Y:S04]  /*1d960*/  STL [R1+0x1c], R8 ;  /* 0x00001c0801007387 */ /* 0x0005e80000100800 */
[----:B------:R2:W-:Y:S01]  /*1d970*/  STL [R1+0x14], R6 ;  /* 0x0000140601007387 */ /* 0x0005e20000100800 */
[----:B------:R-:W-:Y:S05]  /*1d980*/  @P2 BRA `(.L_x_2932) ;  /* 0xfffffff400d02947 */ /* 0x000fea000383ffff */
.L_x_2896:
[----:B------:R-:W-:Y:S05]  /*1d990*/  BSYNC B0 ;  /* 0x0000000000007941 */ /* 0x000fea0003800000 */
.L_x_2895:
[----:B--2---:R-:W2:Y:S01]  /*1d9a0*/  LDL R8, [R1+0x28] ;  /* 0x0000280001087983 */ /* 0x004ea20000100800 */
[----:B------:R-:W3:Y:S01]  /*1d9b0*/  LDC R0, c[0x0][0x448] ;  /* 0x00011200ff007b82 */ /* 0x000ee20000000800 */
[----:B------:R-:W-:Y:S07]  /*1d9c0*/  @!P0 WARPSYNC.ALL ;  /* 0x0000000000008948 */ /* 0x000fee0003800000 */
[----:B------:R-:W-:Y:S01]  /*1d9d0*/  @!P0 BAR.SYNC.DEFER_BLOCKING 0xc, 0x180 ;  /* 0x0306000000008b1d */ /* 0x000fe20000010000 */
[----:B---3--:R-:W-:-:S13]  /*1d9e0*/  ISETP.NE.AND P1, PT, R0, 0x1, PT ;  /* 0x000000010000780c */ /* 0x008fda0003f25270 */
[----:B------:R-:W3:Y:S08]  /*1d9f0*/  @P1 LDC R0, c[0x0][0x44c] ;  /* 0x00011300ff001b82 */ /* 0x000ef00000000800 */
[----:B------:R-:W4:Y:S01]  /*1da00*/  @P1 LDC R3, c[0x0][0x450] ;  /* 0x00011400ff031b82 */ /* 0x000f220000000800 */
[----:B--2---:R-:W-:-:S04]  /*1da10*/  VIADD R2, R8, 0x7f ;  /* 0x0000007f08027836 */ /* 0x004fc80000000000 */
[----:B---3--:R-:W-:-:S05]  /*1da20*/  @P1 IMAD.HI.U32 R0, R2, R0, RZ ;  /* 0x0000000002001227 */ /* 0x008fca00078e00ff */
[----:B----4-:R-:W-:-:S05]  /*1da30*/  @P1 SHF.R.U32.HI R2, RZ, R3, R0 ;  /* 0x00000003ff021219 */ /* 0x010fca0000011600 */
[----:B------:R-:W-:Y:S02]  /*1da40*/  IMAD.IADD R0, R20, 0x1, R2 ;  /* 0x0000000114007824 */ /* 0x000fe400078e0202 */
[----:B------:R-:W2:Y:S02]  /*1da50*/  LDC.64 R2, c[0x0][0x9e0] ;  /* 0x00027800ff027b82 */ /* 0x000ea40000000a00 */
[----:B--2---:R-:W-:Y:S01]  /*1da60*/  ISETP.GE.AND P2, PT, R3, 0x1, PT ;  /* 0x000000010300780c */ /* 0x004fe20003f46270 */
[----:B------:R-:W-:-:S12]  /*1da70*/  IMAD.IADD R2, R0, 0x1, R2 ;  /* 0x0000000100027824 */ /* 0x000fd800078e0202 */
[----:B------:R-:W-:Y:S05]  /*1da80*/  @!P2 BRA `(.L_x_2933) ;  /* 0x000000000048a947 */ /* 0x000fea0003800000 */
[C---:B------:R-:W-:Y:S01]  /*1da90*/  ISETP.GT.AND P0, PT, R0.reuse, RZ, PT ;  /* 0x000000ff0000720c */ /* 0x040fe20003f04270 */
[----:B------:R-:W-:Y:S01]  /*1daa0*/  BSSY B0, `(.L_x_2934) ;  /* 0x000000e000007945 */ /* 0x000fe20003800000 */
[----:B------:R-:W-:-:S11]  /*1dab0*/  VIADD R5, R0, 0xffffffff ;  /* 0xffffffff00057836 */ /* 0x000fd60000000000 */
[----:B------:R-:W-:Y:S05]  /*1dac0*/  @P0 BRA `(.L_x_2935) ;  /* 0x00000000001c0947 */ /* 0x000fea0003800000 */
[----:B------:R-:W-:Y:S01]  /*1dad0*/  ISETP.NE.AND P0, PT, R3, 0x1, PT ;  /* 0x000000010300780c */ /* 0x000fe20003f05270 */
[----:B------:R-:W-:-:S12]  /*1dae0*/  IMAD.MOV R0, RZ, RZ, -R0 ;  /* 0x000000ffff007224 */ /* 0x000fd800078e0a00 */
[----:B-1----:R-:W1:Y:S02]  /*1daf0*/  @P0 LDC.64 R6, c[0x0][0x9e8] ;  /* 0x00027a00ff060b82 */ /* 0x002e640000000a00 */
[----:B-1----:R-:W-:-:S05]  /*1db00*/  @P0 IMAD.HI.U32 R6, R0, R6, RZ ;  /* 0x0000000600060227 */ /* 0x002fca00078e00ff */
[----:B------:R-:W-:-:S04]  /*1db10*/  @P0 SHF.R.U32.HI R0, RZ, R7, R6 ;  /* 0x00000007ff000219 */ /* 0x000fc80000011606 */
[----:B------:R-:W-:Y:S01]  /*1db20*/  LOP3.LUT R5, RZ, R0, RZ, 0x33, !PT ;  /* 0x00000000ff057212 */ /* 0x000fe200078e33ff */
[----:B------:R-:W-:Y:S06]  /*1db30*/  BRA `(.L_x_2936) ;  /* 0x0000000000107947 */ /* 0x000fec0003800000 */
.L_x_2935:
[----:B------:R-:W-:-:S13]  /*1db40*/  ISETP.NE.AND P0, PT, R3, 0x1, PT ;  /* 0x000000010300780c */ /* 0x000fda0003f05270 */
[----:B-1----:R-:W1:Y:S02]  /*1db50*/  @P0 LDC.64 R6, c[0x0][0x9e8] ;  /* 0x00027a00ff060b82 */ /* 0x002e640000000a00 */
[----:B-1----:R-:W-:-:S05]  /*1db60*/  @P0 IMAD.HI.U32 R6, R5, R6, RZ ;  /* 0x0000000605060227 */ /* 0x002fca00078e00ff */
[----:B------:R-:W-:-:S07]  /*1db70*/  @P0 SHF.R.U32.HI R5, RZ, R7, R6 ;  /* 0x00000007ff050219 */ /* 0x000fce0000011606 */
.L_x_2936:
[----:B------:R-:W-:Y:S05]  /*1db80*/  BSYNC B0 ;  /* 0x0000000000007941 */ /* 0x000fea0003800000 */
.L_x_2934:
[----:B------:R-:W-:-:S05]  /*1db90*/  IMAD R5, R5, R3, R3 ;  /* 0x0000000305057224 */ /* 0x000fca00078e0203 */
[----:B------:R-:W-:-:S07]  /*1dba0*/  VIMNMX R2, R2, R5, PT ;  /* 0x0000000502027248 */ /* 0x000fce0003fe0100 */
.L_x_2933:
[----:B------:R-:W2:Y:S01]  /*1dbb0*/  LDL R7, [R1+0x5c] ;  /* 0x00005c0001077983 */ /* 0x000ea20000100800 */
[----:B------:R-:W3:Y:S01]  /*1dbc0*/  @P1 LDC R0, c[0x0][0x44c] ;  /* 0x00011300ff001b82 */ /* 0x000ee20000000800 */
[----:B------:R-:W-:Y:S01]  /*1dbd0*/  VIADD R2, R2, 0x5f ;  /* 0x0000005f02027836 */ /* 0x000fe20000000000 */
[----:B------:R-:W-:Y:S01]  /*1dbe0*/  ULDC UR4, c[0x0][0x9dc] ;  /* 0x0002770000047ab9 */ /* 0x000fe20000000800 */
[----:B------:R-:W-:Y:S02]  /*1dbf0*/  IMAD.MOV.U32 R5, RZ, RZ, R8 ;  /* 0x000000ffff057224 */ /* 0x000fe400078e0008 */
[----:B------:R-:W-:-:S03]  /*1dc00*/  IMAD.HI R2, R2, 0x2aaaaaab, RZ ;  /* 0x2aaaaaab02027827 */ /* 0x000fc600078e02ff */
[----:B-1----:R-:W1:Y:S01]  /*1dc10*/  @P1 LDC R6, c[0x0][0x450] ;  /* 0x00011400ff061b82 */ /* 0x002e620000000800 */
[----:B---3--:R-:W-:-:S05]  /*1dc20*/  @P1 IMAD.HI.U32 R0, R8, R0, RZ ;  /* 0x0000000008001227 */ /* 0x008fca00078e00ff */
[----:B-1----:R-:W-:-:S05]  /*1dc30*/  @P1 SHF.R.U32.HI R5, RZ, R6, R0 ;  /* 0x00000006ff051219 */ /* 0x002fca0000011600 */
[----:B------:R-:W-:Y:S01]  /*1dc40*/  IMAD.IADD R0, R17, 0x1, R5 ;  /* 0x0000000111007824 */ /* 0x000fe200078e0205 */
[----:B------:R-:W-:-:S04]  /*1dc50*/  SHF.R.U32.HI R5, RZ, 0x1f, R2 ;  /* 0x0000001fff057819 */ /* 0x000fc80000011602 */
[----:B------:R-:W-:Y:S01]  /*1dc60*/  LEA.HI.SX32 R8, R2, R5, 0x1c ;  /* 0x0000000502087211 */ /* 0x000fe200078fe2ff */
[----:B------:R-:W-:-:S04]  /*1dc70*/  VIADD R2, R0, -UR4 ;  /* 0x8000000400027c36 */ /* 0x000fc80008000000 */
[----:B------:R1:W-:Y:S01]  /*1dc80*/  STL [R1+0x60], R8 ;  /* 0x0000600801007387 */ /* 0x0003e20000100800 */
[----:B--2---:R-:W-:Y:S01]  /*1dc90*/  VIMNMX R5, R7, R8, PT ;  /* 0x0000000807057248 */ /* 0x004fe20003fe0100 */
[----:B-1----:R-:W-:Y:S06]  /*1dca0*/  @!P2 BRA `(.L_x_2937) ;  /* 0x000000000044a947 */ /* 0x002fec0003800000 */
        /* <DEDUP_REMOVED lines=10> */
.L_x_2939:
[----:B------:R-:W-:-:S13]  /*1dd50*/  ISETP.NE.AND P0, PT, R3, 0x1, PT ;  /* 0x000000010300780c */ /* 0x000fda0003f05270 */
[----:B------:R-:W1:Y:S02]  /*1dd60*/  @P0 LDC.64 R6, c[0x0][0x9e8] ;  /* 0x00027a00ff060b82 */ /* 0x000e640000000a00 */
[----:B-1----:R-:W-:-:S05]  /*1dd70*/  @P0 IMAD.HI.U32 R6, R0, R6, RZ ;  /* 0x0000000600060227 */ /* 0x002fca00078e00ff */
[----:B------:R-:W-:-:S07]  /*1dd80*/  @P0 SHF.R.U32.HI R0, RZ, R7, R6 ;  /* 0x00000007ff000219 */ /* 0x000fce0000011606 */
.L_x_2940:
[----:B------:R-:W-:Y:S05]  /*1dd90*/  BSYNC B0 ;  /* 0x0000000000007941 */ /* 0x000fea0003800000 */
.L_x_2938:
[----:B------:R-:W-:-:S05]  /*1dda0*/  IMAD R0, R0, R3, RZ ;  /* 0x0000000300007224 */ /* 0x000fca00078e02ff */
[----:B------:R-:W-:-:S07]  /*1ddb0*/  VIMNMX R2, R2, R0, !PT ;  /* 0x0000000002027248 */ /* 0x000fce0007fe0100 */
.L_x_2937:
[----:B------:R-:W-:Y:S01]  /*1ddc0*/  IMAD.HI R2, R2, 0x2aaaaaab, RZ ;  /* 0x2aaaaaab02027827 */ /* 0x000fe200078e02ff */
[----:B------:R-:W-:Y:S01]  /*1ddd0*/  ISETP.NE.AND P1, PT, R4, RZ, PT ;  /* 0x000000ff0400720c */ /* 0x000fe20003f25270 */
[----:B------:R-:W-:Y:S03]  /*1dde0*/  BSSY B0, `(.L_x_2941) ;  /* 0x0000025000007945 */ /* 0x000fe60003800000 */
[----:B------:R-:W-:-:S04]  /*1ddf0*/  SHF.R.U32.HI R0, RZ, 0x1f, R2 ;  /* 0x0000001fff007819 */ /* 0x000fc80000011602 */
[----:B------:R-:W-:-:S04]  /*1de00*/  LEA.HI.SX32 R0, R2, R0, 0x1c ;  /* 0x0000000002007211 */ /* 0x000fc800078fe2ff */
[----:B------:R-:W-:Y:S01]  /*1de10*/  VIMNMX R9, RZ, R0, !PT ;  /* 0x00000000ff097248 */ /* 0x000fe20007fe0100 */
[----:B------:R-:W1:Y:S03]  /*1de20*/  @!P1 LDC R4, c[0x0][0x9f0] ;  /* 0x00027c00ff049b82 */ /* 0x000e660000000800 */
[----:B------:R-:W-:Y:S01]  /*1de30*/  ISETP.GT.AND P0, PT, R5, R9, PT ;  /* 0x000000090500720c */ /* 0x000fe20003f04270 */
[----:B------:R2:W-:Y:S04]  /*1de40*/  STL [R1+0x3c], R9 ;  /* 0x00003c0901007387 */ /* 0x0005e80000100800 */
[----:B------:R2:W-:Y:S08]  /*1de50*/  STL [R1+0x40], RZ ;  /* 0x000040ff01007387 */ /* 0x0005f00000100800 */
[----:B--2---:R-:W-:Y:S05]  /*1de60*/  @!P0 BRA `(.L_x_2942) ;  /* 0x0000000000708947 */ /* 0x004fea0003800000 */
        /* <DEDUP_REMOVED lines=9> */
[----:B------:R-:W-:Y:S02]  /*1df00*/  IADD3 R6, R4, -0x1, R5 ;  /* 0xffffffff04067810 */ /* 0x000fe40007ffe005 */
[----:B------:R-:W-:-:S03]  /*1df10*/  IABS R2, R4 ;  /* 0x0000000400027213 */ /* 0x000fc60000000000 */
[----:B------:R-:W-:Y:S02]  /*1df20*/  IMAD.IADD R6, R6, 0x1, -R9 ;  /* 0x0000000106067824 */ /* 0x000fe400078e0a09 */
[----:B------:R-:W-:-:S03]  /*1df30*/  IMAD.MOV R2, RZ, RZ, -R2 ;  /* 0x000000ffff027224 */ /* 0x000fc600078e0a02 */
[----:B------:R-:W-:Y:S01]  /*1df40*/  IABS R3, R6 ;  /* 0x0000000600037213 */ /* 0x000fe20000000000 */
[----:B------:R-:W-:Y:S01]  /*1df50*/  IMAD.MOV.U32 R7, RZ, RZ, R2 ;  /* 0x000000ffff077224 */ /* 0x000fe200078e0002 */
        /* <DEDUP_REMOVED lines=13> */
.L_x_2942:
[----:B------:R-:W-:Y:S05]  /*1e030*/  BSYNC B0 ;  /* 0x0000000000007941 */ /* 0x000fea0003800000 */
.L_x_2941:
[----:B------:R-:W3:Y:S04]  /*1e040*/  LDL R0, [R1+0x40] ;  /* 0x0000400001007983 */ /* 0x000ee80000100800 */
[----:B--2---:R-:W3:Y:S01]  /*1e050*/  LDL R2, [R1+0x54] ;  /* 0x0000540001027983 */ /* 0x004ee20000100800 */
[----:B------:R-:W-:Y:S01]  /*1e060*/  BSSY B7, `(.L_x_2943) ;  /* 0x00003ec000077945 */ /* 0x000fe20003800000 */
[----:B---3--:R-:W-:-:S05]  /*1e070*/  IMAD R2, R2, R0, R9 ;  /* 0x0000000002027224 */ /* 0x008fca00078e0209 */
[----:B------:R-:W-:Y:S01]  /*1e080*/  VIADDMNMX R0, R2, R0, R5, PT ;  /* 0x0000000002007246 */ /* 0x000fe20003800105 */
[----:B------:R2:W-:Y:S03]  /*1e090*/  STL [R1+0x24], R2 ;  /* 0x0000240201007387 */ /* 0x0005e60000100800 */
[----:B------:R-:W-:Y:S01]  /*1e0a0*/  ISETP.GT.AND P0, PT, R0, R2, PT ;  /* 0x000000020000720c */ /* 0x000fe20003f04270 */
[----:B------:R2:W-:-:S12]  /*1e0b0*/  STL [R1+0x34], R0 ;  /* 0x0000340001007387 */ /* 0x0005d80000100800 */
[----:B--2---:R-:W-:Y:S05]  /*1e0c0*/  @P0 BRA `(.L_x_2944) ;  /* 0x0000000000480947 */ /* 0x004fea0003800000 */
[----:B------:R-:W2:Y:S02]  /*1e0d0*/  S2R R0, SR_TID.X ;  /* 0x0000000000007919 */ /* 0x000ea40000002100 */
[----:B--2---:R-:W-:-:S04]  /*1e0e0*/  LOP3.LUT R0, R0, 0x7f, RZ, 0xc0, !PT ;  /* 0x0000007f00007812 */ /* 0x004fc800078ec0ff */
[----:B------:R-:W-:-:S13]  /*1e0f0*/  ISETP.NE.AND P0, PT, R0, RZ, PT ;  /* 0x000000ff0000720c */ /* 0x000fda0003f05270 */
[----:B------:R-:W-:Y:S05]  /*1e100*/  @P0 BRA `(.L_x_2945) ;  /* 0x0000003c00840947 */ /* 0x000fea0003800000 */
[----:B------:R-:W2:Y:S01]  /*1e110*/  S2R R5, SR_LANEID ;  /* 0x0000000000057919 */ /* 0x000ea20000000000 */
[----:B------:R-:W-:Y:S01]  /*1e120*/  VOTEU.ANY UR4, UPT, PT ;  /* 0x0000000000047886 */ /* 0x000fe200038e0100 */
[----:B------:R-:W3:Y:S01]  /*1e130*/  LDC.64 R2, c[0x0][0xc60] ;  /* 0x00031800ff027b82 */ /* 0x000ee20000000a00 */
[----:B------:R-:W2:Y:S02]  /*1e140*/  FLO.U32 R0, UR4 ;  /* 0x0000000400007d00 */ /* 0x000ea400080e0000 */
[----:B--2---:R-:W-:-:S06]  /*1e150*/  ISETP.EQ.U32.AND P0, PT, R0, R5, PT ;  /* 0x000000050000720c */ /* 0x004fcc0003f02070 */
[----:B------:R-:W3:Y:S07]  /*1e160*/  POPC R5, UR4 ;  /* 0x0000000400057d09 */ /* 0x000eee0008000000 */
[----:B---3--:R-:W2:Y:S01]  /*1e170*/  @P0 ATOMG.E.ADD.STRONG.GPU PT, R3, desc[UR38][R2.64], R5 ;  /* 0x00000005020309a8 */ /* 0x008ea200081ee1e6 */
[----:B-1----:R-:W1:Y:S02]  /*1e180*/  S2R R4, SR_LTMASK ;  /* 0x0000000000047919 */ /* 0x002e640000003900 */
[----:B-1----:R-:W-:-:S04]  /*1e190*/  LOP3.LUT R4, R4, UR4, RZ, 0xc0, !PT ;  /* 0x0000000404047c12 */ /* 0x002fc8000f8ec0ff */
[----:B------:R-:W1:Y:S01]  /*1e1a0*/  POPC R7, R4 ;  /* 0x0000000400077309 */ /* 0x000e620000000000 */
[----:B--2---:R-:W1:Y:S02]  /*1e1b0*/  SHFL.IDX PT, R0, R3, R0, 0x1f ;  /* 0x00001f0003007589 */ /* 0x004e6400000e0000 */
[----:B-1----:R-:W-:-:S05]  /*1e1c0*/  IADD3 R0, R0, UR37, R7 ;  /* 0x0000002500007c10 */ /* 0x002fca000fffe007 */
[----:B------:R4:W-:Y:S01]  /*1e1d0*/  STL [R1], R0 ;  /* 0x0000000001007387 */ /* 0x0009e20000100800 */
[----:B------:R-:W-:Y:S05]  /*1e1e0*/  BRA `(.L_x_2945) ;  /* 0x0000003c004c7947 */ /* 0x000fea0003800000 */
.L_x_2944:
        /* <DEDUP_REMOVED lines=19> */
[----:B01----:R-:W-:Y:S05]  /*1e320*/  CALL.ABS.NOINC R2 ;  /* 0x0000000002007343 */ /* 0x003fea0003c00000 */
.L_x_2947:
[----:B------:R-:W-:Y:S05]  /*1e330*/  BSYNC B6 ;  /* 0x0000000000067941 */ /* 0x000fea0003800000 */
.L_x_2946:
        /* <DEDUP_REMOVED lines=8> */
[----:B------:R2:W3:Y:S01]  /*1e3c0*/  LDC.64 R2, c[0x4][R17] ;  /* 0x0100000011027b82 */ /* 0x0004e20000000a00 */
[----:B-1----:R-:W-:Y:S02]  /*1e3d0*/  IMAD.U32 R4, RZ, RZ, UR6 ;  /* 0x00000006ff047e24 */ /* 0x002fe4000f8e00ff */
[----:B------:R-:W-:Y:S02]  /*1e3e0*/  IMAD.U32 R5, RZ, RZ, UR7 ;  /* 0x00000007ff057e24 */ /* 0x000fe4000f8e00ff */
[----:B------:R-:W-:Y:S02]  /*1e3f0*/  IMAD.U32 R6, RZ, RZ, UR8 ;  /* 0x00000008ff067e24 */ /* 0x000fe4000f8e00ff */
[----:B------:R-:W-:-:S02]  /*1e400*/  IMAD.U32 R7, RZ, RZ, UR9 ;  /* 0x00000009ff077e24 */ /* 0x000fc4000f8e00ff */
[----:B------:R-:W-:Y:S02]  /*1e410*/  IMAD.U32 R10, RZ, RZ, UR4 ;  /* 0x00000004ff0a7e24 */ /* 0x000fe4000f8e00ff */
[----:B------:R-:W-:Y:S02]  /*1e420*/  IMAD.U32 R11, RZ, RZ, UR5 ;  /* 0x00000005ff0b7e24 */ /* 0x000fe4000f8e00ff */
[----:B------:R-:W-:Y:S02]  /*1e430*/  IMAD.MOV.U32 R8, RZ, RZ, 0x70 ;  /* 0x00000070ff087424 */ /* 0x000fe400078e00ff */
[----:B------:R-:W-:Y:S02]  /*1e440*/  IMAD.MOV.U32 R12, RZ, RZ, 0x1 ;  /* 0x00000001ff0c7424 */ /* 0x000fe400078e00ff */
[----:B--2---:R-:W-:-:S07]  /*1e450*/  IMAD.MOV.U32 R13, RZ, RZ, RZ ;  /* 0x000000ffff0d7224 */ /* 0x004fce00078e00ff */
[----:B------:R-:W-:-:S07]  /*1e460*/  LEPC R20, `(.L_x_2950) ;  /* 0x000000001014794e */ /* 0x000fce0000000000 */
[----:B0--3--:R-:W-:Y:S05]  /*1e470*/  CALL.ABS.NOINC R2 ;  /* 0x0000000002007343 */ /* 0x009fea0003c00000 */
.L_x_2950:
        /* <DEDUP_REMOVED lines=15> */
.L_x_2949:
[----:B------:R-:W-:Y:S05]  /*1e570*/  BSYNC B6 ;  /* 0x0000000000067941 */ /* 0x000fea0003800000 */
.L_x_2948:
[----:B------:R-:W2:Y:S01]  /*1e580*/  LDL R0, [R1+0xc] ;  /* 0x00000c0001007983 */ /* 0x000ea20000100800 */
[----:B------:R-:W-:Y:S02]  /*1e590*/  ULDC.64 UR4, c[0x0][0x9f8] ;  /* 0x00027e0000047ab9 */ /* 0x000fe40000000a00 */
[----:B------:R-:W-:Y:S01]  /*1e5a0*/  ISETP.NE.U32.AND P0, PT, RZ, UR4, PT ;  /* 0x00000004ff007c0c */ /* 0x000fe2000bf05070 */
[----:B------:R-:W3:Y:S03]  /*1e5b0*/  LDL R17, [R1+0x34] ;  /* 0x0000340001117983 */ /* 0x000ee60000100800 */
[----:B------:R-:W-:Y:S01]  /*1e5c0*/  ISETP.NE.AND.EX P0, PT, RZ, UR5, PT, P0 ;  /* 0x00000005ff007c0c */ /* 0x000fe2000bf05300 */
[----:B------:R-:W-:-:S12]  /*1e5d0*/  ULDC.64 UR4, c[0x0][0xa08] ;  /* 0x0002820000047ab9 */ /* 0x000fd80000000a00 */
[----:B------:R-:W4:Y:S01]  /*1e5e0*/  @P0 LDC.64 R2, c[0x0][0x9f8] ;  /* 0x00027e00ff020b82 */ /* 0x000f220000000a00 */
[----:B--2---:R-:W-:Y:S02]  /*1e5f0*/  IMAD.MOV.U32 R7, RZ, RZ, R0 ;  /* 0x000000ffff077224 */ /* 0x004fe400078e0000 */
[----:B----4-:R-:W-:-:S05]  /*1e600*/  @P0 IMAD.WIDE R2, R0, 0x4, R2 ;  /* 0x0000000400020825 */ /* 0x010fca00078e0202 */
[----:B------:R2:W4:Y:S01]  /*1e610*/  @P0 LDG.E R7, desc[UR38][R2.64] ;  /* 0x0000002602070981 */ /* 0x000522000c1e1900 */
[----:B---3--:R-:W-:Y:S01]  /*1e620*/  VIADD R0, R17, 0xffffffff ;  /* 0xffffffff11007836 */ /* 0x008fe20000000000 */
[----:B--2---:R-:W2:Y:S02]  /*1e630*/  LDC.64 R2, c[0x0][0x418] ;  /* 0x00010600ff027b82 */ /* 0x004ea40000000a00 */
[----:B--2---:R-:W-:Y:S01]  /*1e640*/  LOP3.LUT P0, RZ, R2, UR4, RZ, 0xfc, !PT ;  /* 0x0000000402ff7c12 */ /* 0x004fe2000f80fcff */
[----:B------:R-:W-:-:S03]  /*1e650*/  UMOV UR4, 0xffffffff ;  /* 0xffffffff00047882 */ /* 0x000fc60000000000 */
[----:B------:R-:W-:Y:S02]  /*1e660*/  LOP3.LUT P0, RZ, R3, UR5, RZ, 0xfc, P0 ;  /* 0x0000000503ff7c12 */ /* 0x000fe4000800fcff */
[----:B----4-:R-:W-:Y:S01]  /*1e670*/  SHF.R.S32.HI R8, RZ, 0x1f, R7 ;  /* 0x0000001fff087819 */ /* 0x010fe20000011407 */
        /* <DEDUP_REMOVED lines=8> */
.L_x_3132:
        /* <DEDUP_REMOVED lines=9> */
.L_x_3135:
        /* <DEDUP_REMOVED lines=24> */
.L_x_2954:
[----:B------:R-:W4:Y:S04]  /*1e910*/  LDL R0, [R1+0x10] ;  /* 0x0000100001007983 */ /* 0x000f280000100800 */
[----:B---3--:R-:W3:Y:S01]  /*1e920*/  LDL R2, [R1+0x18] ;  /* 0x0000180001027983 */ /* 0x008ee20000100800 */
[----:B----4-:R-:W-:Y:S01]  /*1e930*/  IMAD R0, R0, 0x8, R19 ;  /* 0x0000000800007824 */ /* 0x010fe200078e0213 */
[----:B---3--:R-:W-:-:S04]  /*1e940*/  SHF.L.U32 R2, R2, 0x1f, RZ ;  /* 0x0000001f02027819 */ /* 0x008fc800000006ff */
[----:B------:R-:W3:Y:S02]  /*1e950*/  SYNCS.PHASECHK.TRANS64.TRYWAIT P0, [R0+URZ+0x22840], R2 ;  /* 0x02284002000075a7 */ /* 0x000ee4000800017f */
[----:B---3--:R-:W-:Y:S05]  /*1e960*/  @!P0 BRA `(.L_x_2955) ;  /* 0x0000006800048947 */ /* 0x008fea0003800000 */
.L_x_3136:
        /* <DEDUP_REMOVED lines=11> */
.L_x_2956:
        /* <DEDUP_REMOVED lines=23> */
.L_x_2952:
        /* <DEDUP_REMOVED lines=23> */
[----:B--2---:R-:W-:-:S02]  /*1ed00*/  IMAD.U32 R7, RZ, RZ, UR7 ;  /* 0x00000007ff077e24 */ /* 0x004fc4000f8e00ff */
[----:B------:R-:W-:Y:S02]  /*1ed10*/  IMAD.U32 R10, RZ, RZ, UR8 ;  /* 0x00000008ff0a7e24 */ /* 0x000fe4000f8e00ff */
[----:B------:R-:W-:Y:S02]  /*1ed20*/  IMAD.U32 R11, RZ, RZ, UR9 ;  /* 0x00000009ff0b7e24 */ /* 0x000fe4000f8e00ff */
[----:B------:R-:W-:Y:S02]  /*1ed30*/  IMAD.MOV.U32 R8, RZ, RZ, 0x70 ;  /* 0x00000070ff087424 */ /* 0x000fe400078e00ff */
[----:B------:R-:W-:Y:S02]  /*1ed40*/  IMAD.MOV.U32 R12, RZ, RZ, 0x1 ;  /* 0x00000001ff0c7424 */ /* 0x000fe400078e00ff */
[----:B------:R-:W-:-:S07]  /*1ed50*/  IMAD.MOV.U32 R13, RZ, RZ, RZ ;  /* 0x000000ffff0d7224 */ /* 0x000fce00078e00ff */
[----:B------:R-:W-:-:S07]  /*1ed60*/  LEPC R20, `(.L_x_2958) ;  /* 0x000000001014794e */ /* 0x000fce0000000000 */
[----:B01----:R-:W-:Y:S05]  /*1ed70*/  CALL.ABS.NOINC R2 ;  /* 0x0000000002007343 */ /* 0x003fea0003c00000 */
.L_x_2958:
[----:B------:R-:W-:Y:S05]  /*1ed80*/  BSYNC B6 ;  /* 0x0000000000067941 */ /* 0x000fea0003800000 */
.L_x_2957:
[----:B-1----:R-:W3:Y:S01]  /*1ed90*/  LDL.LU R0, [R1+0x50] ;  /* 0x0000500001007983 */ /* 0x002ee20000300800 */
[----:B------:R-:W-:Y:S01]  /*1eda0*/  ULDC.64 UR6, c[0x0][0xa00] ;  /* 0x0002800000067ab9 */ /* 0x000fe20000000a00 */
[----:B------:R-:W-:Y:S01]  /*1edb0*/  ULDC.64 UR4, c[0x0][0x2d8] ;  /* 0x0000b60000047ab9 */ /* 0x000fe20000000a00 */
[----:B--2---:R-:W1:Y:S01]  /*1edc0*/  LDC R7, c[0x0][0x448] ;  /* 0x00011200ff077b82 */ /* 0x004e620000000800 */
[----:B------:R-:W3:Y:S04]  /*1edd0*/  LDL.LU.64 R2, [R1+0x48] ;  /* 0x0000480001027983 */ /* 0x000ee80000300a00 */
[----:B------:R-:W2:Y:S04]  /*1ede0*/  LDL R5, [R1+0xc] ;  /* 0x00000c0001057983 */ /* 0x000ea80000100800 */
[----:B------:R-:W4:Y:S01]  /*1edf0*/  LDL R12, [R1+0x28] ;  /* 0x00002800010c7983 */ /* 0x000f220000100800 */
[----:B------:R-:W-:Y:S01]  /*1ee00*/  ISETP.NE.U32.AND P0, PT, RZ, UR6, PT ;  /* 0x00000006ff007c0c */ /* 0x000fe2000bf05070 */
[----:B------:R-:W-:-:S03]  /*1ee10*/  ULDC UR6, c[0x0][0x2b8] ;  /* 0x0000ae0000067ab9 */ /* 0x000fc60000000800 */
[----:B------:R-:W-:Y:S01]  /*1ee20*/  ISETP.NE.AND.EX P0, PT, RZ, UR7, PT, P0 ;  /* 0x00000007ff007c0c */ /* 0x000fe2000bf05300 */
[----:B------:R-:W0:Y:S02]  /*1ee30*/  S2R R8, SR_TID.X ;  /* 0x0000000000087919 */ /* 0x000e240000002100 */
[----:B0-----:R-:W-:Y:S02]  /*1ee40*/  IMAD.SHL.U32 R8, R8, 0x10, RZ ;  /* 0x0000001008087824 */ /* 0x001fe400078e00ff */
[----:B---3--:R-:W-:Y:S01]  /*1ee50*/  IMAD.MOV.U32 R3, RZ, RZ, R0 ;  /* 0x000000ffff037224 */ /* 0x008fe200078e0000 */
[----:B--2---:R-:W-:-:S04]  /*1ee60*/  SHF.R.S32.HI R0, RZ, 0x1f, R5 ;  /* 0x0000001fff007819 */ /* 0x004fc80000011405 */
[----:B------:R-:W-:Y:S02]  /*1ee70*/  SEL R4, R0, RZ, !P0 ;  /* 0x000000ff00047207 */ /* 0x000fe40004000000 */
[----:B------:R-:W-:Y:S02]  /*1ee80*/  SEL R0, R5, RZ, !P0 ;  /* 0x000000ff05007207 */ /* 0x000fe40004000000 */
[----:B------:R-:W0:Y:S01]  /*1ee90*/  S2R R5, SR_TID.X ;  /* 0x0000000000057919 */ /* 0x000e220000002100 */
[----:B------:R-:W-:-:S04]  /*1eea0*/  IMAD.WIDE.U32 R2, R16, UR4, R2 ;  /* 0x0000000410027c25 */ /* 0x000fc8000f8e0002 */
[----:B------:R-:W-:Y:S01]  /*1eeb0*/  IMAD R3, R16, UR5, R3 ;  /* 0x0000000510037c24 */ /* 0x000fe2000f8e0203 */
[----:B------:R-:W-:Y:S02]  /*1eec0*/  ULDC.64 UR4, c[0x0][0x2e0] ;  /* 0x0000b80000047ab9 */ /* 0x000fe40000000a00 */
[----:B------:R-:W-:Y:S02]  /*1eed0*/  IMAD R4, R4, UR4, RZ ;  /* 0x0000000404047c24 */ /* 0x000fe4000f8e02ff */
[----:B------:R-:W-:-:S04]  /*1eee0*/  IMAD.WIDE.U32 R2, R0, UR4, R2 ;  /* 0x0000000400027c25 */ /* 0x000fc8000f8e0002 */
[----:B------:R-:W-:Y:S01]  /*1eef0*/  IMAD R0, R0, UR5, R4 ;  /* 0x0000000500007c24 */ /* 0x000fe2000f8e0204 */
[----:B-1----:R-:W-:Y:S01]  /*1ef00*/  ISETP.NE.AND P0, PT, R7, 0x1, PT ;  /* 0x000000010700780c */ /* 0x002fe20003f05270 */
[----:B------:R-:W1:Y:S01]  /*1ef10*/  S2R R9, SR_TID.X ;  /* 0x0000000000097919 */ /* 0x000e620000002100 */
[----:B------:R-:W-:-:S11]  /*1ef20*/  ULDC.64 UR4, c[0x0][0x2d0] ;  /* 0x0000b40000047ab9 */ /* 0x000fd60000000a00 */
[----:B------:R-:W2:Y:S01]  /*1ef30*/  @P0 LDC R6, c[0x0][0x450] ;  /* 0x00011400ff060b82 */ /* 0x000ea20000000800 */
[----:B0-----:R-:W-:-:S04]  /*1ef40*/  LOP3.LUT R5, R5, 0x7f, RZ, 0xc0, !PT ;  /* 0x0000007f05057812 */ /* 0x001fc800078ec0ff */
[----:B------:R-:W-:-:S04]  /*1ef50*/  SHF.R.U32.HI R5, RZ, 0x3, R5 ;  /* 0x00000003ff057819 */ /* 0x000fc80000011605 */
[----:B------:R-:W-:Y:S02]  /*1ef60*/  LOP3.LUT R8, R5, 0x70, R8, 0xf8, !PT ;  /* 0x0000007005087812 */ /* 0x000fe400078ef808 */
[----:B------:R-:W0:Y:S03]  /*1ef70*/  @P0 LDC R5, c[0x0][0x44c] ;  /* 0x00011300ff050b82 */ /* 0x000e260000000800 */
[----:B----4-:R-:W-:Y:S02]  /*1ef80*/  IMAD.IADD R4, R8, 0x1, R12 ;  /* 0x0000000108047824 */ /* 0x010fe400078e020c */
[----:B------:R3:W5:Y:S01]  /*1ef90*/  LDL R8, [R1+0x30] ;  /* 0x0000300001087983 */ /* 0x0007620000100800 */
[----:B------:R-:W-:Y:S02]  /*1efa0*/  IMAD.IADD R3, R3, 0x1, R0 ;  /* 0x0000000103037824 */ /* 0x000fe400078e0200 */
[----:B------:R-:W-:Y:S01]  /*1efb0*/  IMAD.MOV.U32 R0, RZ, RZ, R4 ;  /* 0x000000ffff007224 */ /* 0x000fe200078e0004 */
[----:B------:R-:W4:Y:S01]  /*1efc0*/  S2R R10, SR_TID.X ;  /* 0x00000000000a7919 */ /* 0x000f220000002100 */
[----:B0-----:R-:W-:-:S05]  /*1efd0*/  @P0 IMAD.HI.U32 R5, R4, R5, RZ ;  /* 0x0000000504050227 */ /* 0x001fca00078e00ff */
[----:B--2---:R-:W-:-:S05]  /*1efe0*/  @P0 SHF.R.U32.HI R0, RZ, R6, R5 ;  /* 0x00000006ff000219 */ /* 0x004fca0000011605 */
        /* <DEDUP_REMOVED lines=9> */
[----:B-1----:R-:W-:-:S04]  /*1f080*/  IMAD.SHL.U32 R9, R9, 0x8, RZ ;  /* 0x0000000809097824 */ /* 0x002fc800078e00ff */
        /* <DEDUP_REMOVED lines=12> */
[----:B---3--:R-:W-:Y:S08]  /*1f150*/  BRA.DIV UR4, `(.L_x_2959) ;  /* 0x00000062041c7947 */ /* 0x008ff0000b800000 */
        /* <DEDUP_REMOVED lines=70> */
.L_x_3153:
        /* <DEDUP_REMOVED lines=10> */
.L_x_2960:
        /* <DEDUP_REMOVED lines=18> */
.L_x_3154:
[----:B------:R-:W-:Y:S05]  /*1f780*/  BSYNC B0 ;  /* 0x0000000000007941 */ /* 0x000fea0003800000 */
.L_x_2961:
        /* <DEDUP_REMOVED lines=13> */
.L_x_3155:
[----:B------:R-:W-:Y:S05]  /*1f860*/  BSYNC B1 ;  /* 0x0000000000017941 */ /* 0x000fea0003800000 */
.L_x_2965:
        /* <DEDUP_REMOVED lines=9> */
.L_x_2968:
[----:B------:R-:W-:Y:S05]  /*1f900*/  BSYNC B1 ;  /* 0x0000000000017941 */ /* 0x000fea0003800000 */
.L_x_2967:
        /* <DEDUP_REMOVED lines=13> */
.L_x_2969:
        /* <DEDUP_REMOVED lines=15> */
.L_x_2970:
        /* <DEDUP_REMOVED lines=15> */
.L_x_2971:
        /* <DEDUP_REMOVED lines=15> */
.L_x_2972:
        /* <DEDUP_REMOVED lines=10> */
.L_x_2964:
[----:B------:R-:W-:Y:S05]  /*1fd50*/  BSYNC B0 ;  /* 0x0000000000007941 */ /* 0x000fea0003800000 */
.L_x_2963:
        /* <DEDUP_REMOVED lines=61> */
.L_x_2979:
        /* <DEDUP_REMOVED lines=8> */
.L_x_3156:
[----:B------:R-:W-:Y:S05]  /*201b0*/  BSYNC B3 ;  /* 0x0000000000037941 */ /* 0x000fea0003800000 */
.L_x_2980:
        /* <DEDUP_REMOVED lines=9> */
.L_x_2983:
[----:B------:R-:W-:Y:S05]  /*20250*/  BSYNC B3 ;  /* 0x0000000000037941 */ /* 0x000fea0003800000 */
.L_x_2982:
[----:B------:R-:W2:Y:S04]  /*20260*/  LDL R3, [R1+0x10] ;  /* 0x0000100001037983 */ /* 0x000ea80000100800 */
[----:B------:R-:W3:Y:S01]  /*20270*/  LDL R4, [R1+0x20] ;  /* 0x0000200001047983 */ /* 0x000ee20000100800 */
[----:B0-----:R-:W-:Y:S01]  /*20280*/  IMAD.MOV.U32 R9, RZ, RZ, RZ ;  /* 0x000000ffff097224 */ /* 0x001fe200078e00ff */
        /* <DEDUP_REMOVED lines=10> */
.L_x_2984:
        /* <DEDUP_REMOVED lines=13> */
.L_x_3157:
[----:B------:R-:W-:Y:S05]  /*20400*/  BSYNC B3 ;  /* 0x0000000000037941 */ /* 0x000fea0003800000 */
.L_x_2985:
        /* <DEDUP_REMOVED lines=11> */
.L_x_2988:
[----:B------:R-:W-:Y:S05]  /*204c0*/  BSYNC B3 ;  /* 0x0000000000037941 */ /* 0x000fea0003800000 */
.L_x_2987:
        /* <DEDUP_REMOVED lines=10> */
.L_x_2989:
        /* <DEDUP_REMOVED lines=15> */
.L_x_2990:
        /* <DEDUP_REMOVED lines=15> */
.L_x_2991:
        /* <DEDUP_REMOVED lines=15> */
.L_x_2992:
        /* <DEDUP_REMOVED lines=10> */
.L_x_2978:
[----:B------:R-:W-:Y:S05]  /*208e0*/  BSYNC B1 ;  /* 0x0000000000017941 */ /* 0x000fea0003800000 */
.L_x_2977:
[----:B------:R-:W2:Y:S02]  /*208f0*/  LDL.LU R4, [R1+0x34] ;  /* 0x0000340001047983 */ /* 0x000ea40000300800 */
[----:B--2---:R-:W-:-:S07]  /*20900*/  VIADD R0, R4, 0xfffffffd ;  /* 0xfffffffd04007836 */ /* 0x004fce0000000000 */
.L_x_2976:
[----:B------:R-:W-:Y:S05]  /*20910*/  BSYNC B2 ;  /* 0x0000000000027941 */ /* 0x000fea0003800000 */
.L_x_2975:
[----:B------:R-:W-:-:S05]  /*20920*/  VIADD R8, R8, 0xfffffffe ;  /* 0xfffffffe08087836 */ /* 0x000fca0000000000 */
[----:B------:R-:W-:-:S13]  /*20930*/  ISETP.NE.AND P0, PT, R8, R5, PT ;  /* 0x000000050800720c */ /* 0x000fda0003f05270 */
[----:B------:R-:W-:Y:S05]  /*20940*/  @!P0 BRA `(.L_x_2974) ;  /* 0x0000001400008947 */ /* 0x000fea0003800000 */
.L_x_3025:
        /* <DEDUP_REMOVED lines=35> */
.L_x_2995:
        /* <DEDUP_REMOVED lines=8> */
.L_x_3158:
[----:B------:R-:W-:Y:S05]  /*20c00*/  BSYNC B2 ;  /* 0x0000000000027941 */ /* 0x000fea0003800000 */
.L_x_2996:
        /* <DEDUP_REMOVED lines=9> */
.L_x_2999:
[----:B------:R-:W-:Y:S05]  /*20ca0*/  BSYNC B2 ;  /* 0x0000000000027941 */ /* 0x000fea0003800000 */
.L_x_2998:
        /* <DEDUP_REMOVED lines=12> */
.L_x_3000:
        /* <DEDUP_REMOVED lines=13> */
.L_x_3159:
[----:B------:R-:W-:Y:S05]  /*20e40*/  BSYNC B2 ;  /* 0x0000000000027941 */ /* 0x000fea0003800000 */
.L_x_3001:
        /* <DEDUP_REMOVED lines=11> */
.L_x_3004:
[----:B------:R-:W-:Y:S05]  /*20f00*/  BSYNC B2 ;  /* 0x0000000000027941 */ /* 0x000fea0003800000 */
.L_x_3003:
[----:B------:R-:W-:Y:S01]  /*20f10*/  R2UR UR10, R10 ;  /* 0x000000000a0a72ca */ /* 0x000fe200000e0000 */
[----:B01----:R-:W-:Y:S01]  /*20f20*/  IMAD R2, R7, 0xc000, R19 ;  /* 0x0000c00007027824 */ /* 0x003fe200078e0213 */
[----:B------:R-:W-:Y:S01]  /*20f30*/  R2UR UR6, R8 ;  /* 0x00000000080672ca */ /* 0x000fe200000e0000 */
[----:B------:R-:W-:Y:S01]  /*20f40*/  UIADD3 UR4, UP0, UR40, 0x470, URZ ;  /* 0x0000047028047890 */ /* 0x000fe2000ff1e03f */
[----:B------:R-:W-:Y:S01]  /*20f50*/  R2UR UR7, R9 ;  /* 0x00000000090772ca */ /* 0x000fe200000e0000 */
[----:B------:R-:W-:Y:S01]  /*20f60*/  VIADD R3, R3, 0x22850 ;  /* 0x0002285003037836 */ /* 0x000fe20000000000 */
[----:B------:R-:W-:Y:S01]  /*20f70*/  PLOP3.LUT P0, PT, PT, PT, PT, 0x80, 0x0 ;  /* 0x000000000000781c */ /* 0x000fe20003f0f070 */
[----:B------:R-:W-:Y:S01]  /*20f80*/  VIADD R5, R2, 0x400 ;  /* 0x0000040002057836 */ /* 0x000fe20000000000 */
[----:B------:R-:W-:-:S12]  /*20f90*/  UIADD3.X UR5, URZ, UR41, URZ, UP0, !UPT ;  /* 0x000000293f057290 */ /* 0x000fd800087fe43f */
.L_x_3005:
        /* <DEDUP_REMOVED lines=15> */
.L_x_3006:
        /* <DEDUP_REMOVED lines=15> */
.L_x_3007:
        /* <DEDUP_REMOVED lines=15> */
.L_x_3008:
        /* <DEDUP_REMOVED lines=10> */
.L_x_2994:
[----:B------:R-:W-:Y:S05]  /*21310*/  BSYNC B1 ;  /* 0x0000000000017941 */ /* 0x000fea0003800000 */
.L_x_2993:
        /* <DEDUP_REMOVED lines=35> */
.L_x_3011:
        /* <DEDUP_REMOVED lines=8> */
.L_x_3160:
[----:B------:R-:W-:Y:S05]  /*215d0*/  BSYNC B2 ;  /* 0x0000000000027941 */ /* 0x000fea0003800000 */
.L_x_3012:
        /* <DEDUP_REMOVED lines=9> */
.L_x_3015:
[----:B------:R-:W-:Y:S05]  /*21670*/  BSYNC B2 ;  /* 0x0000000000027941 */ /* 0x000fea0003800000 */
.L_x_3014:
        /* <DEDUP_REMOVED lines=13> */
.L_x_3016:
        /* <DEDUP_REMOVED lines=13> */
.L_x_3161:
[----:B------:R-:W-:Y:S05]  /*21820*/  BSYNC B2 ;  /* 0x0000000000027941 */ /* 0x000fea0003800000 */
.L_x_3017:
        /* <DEDUP_REMOVED lines=11> */
.L_x_3020:
[----:B------:R-:W-:Y:S05]  /*218e0*/  BSYNC B2 ;  /* 0x0000000000027941 */ /* 0x000fea0003800000 */
.L_x_3019:
        /* <DEDUP_REMOVED lines=10> */
.L_x_3021:
        /* <DEDUP_REMOVED lines=15> */
.L_x_3022:
        /* <DEDUP_REMOVED lines=15> */
.L_x_3023:
        /* <DEDUP_REMOVED lines=15> */
.L_x_3024:
        /* <DEDUP_REMOVED lines=10> */
.L_x_3010:
[----:B------:R-:W-:Y:S05]  /*21d00*/  BSYNC B1 ;  /* 0x0000000000017941 */ /* 0x000fea0003800000 */
.L_x_3009:
[----:B------:R-:W2:Y:S01]  /*21d10*/  LDL R5, [R1+0x24] ;  /* 0x0000240001057983 */ /* 0x000ea20000100800 */
[----:B------:R-:W-:Y:S01]  /*21d20*/  VIADD R0, R0, 0xfffffffe ;  /* 0xfffffffe00007836 */ /* 0x000fe20000000000 */
[----:B--2---:R-:W-:-:S13]  /*21d30*/  ISETP.GT.AND P0, PT, R6, R5, PT ;  /* 0x000000050600720c */ /* 0x004fda0003f04270 */
[----:B------:R-:W-:Y:S05]  /*21d40*/  @P0 BRA `(.L_x_3025) ;  /* 0xffffffec00000947 */ /* 0x000fea000383ffff */
.L_x_2974:
[----:B------:R-:W-:Y:S05]  /*21d50*/  BSYNC B0 ;  /* 0x0000000000007941 */ /* 0x000fea0003800000 */
.L_x_2973:
        /* <DEDUP_REMOVED lines=25> */
.L_x_3027:
[----:B------:R-:W-:Y:S05]  /*21ef0*/  BSYNC B0 ;  /* 0x0000000000007941 */ /* 0x000fea0003800000 */
.L_x_3026:
[----:B------:R-:W-:-:S05]  /*21f00*/  SEL R0, R0, RZ, P0 ;  /* 0x000000ff00007207 */ /* 0x000fca0000000000 */
[----:B------:R3:W-:Y:S02]  /*21f10*/  STL [R1+0x10], R0 ;  /* 0x0000100001007387 */ /* 0x0007e40000100800 */
.L_x_2945:
[----:B------:R-:W-:Y:S05]  /*21f20*/  BSYNC B7 ;  /* 0x0000000000077941 */ /* 0x000fea0003800000 */
.L_x_2943:
        /* <DEDUP_REMOVED lines=8> */
[----:B-1----:R-:W1:Y:S04]  /*21fb0*/  LDS.128 R4, [R19+0x228d0] ;  /* 0x0228d00013047984 */ /* 0x002e680000000c00 */
[----:B-1----:R1:W-:Y:S04]  /*21fc0*/  STL.64 [R1], R4 ;  /* 0x0000000401007387 */ /* 0x0023e80000100a00 */
[----:B------:R1:W-:Y:S01]  /*21fd0*/  STL.64 [R1+0x8], R6 ;  /* 0x0000080601007387 */ /* 0x0003e20000100a00 */
[----:B------:R-:W-:Y:S06]  /*21fe0*/  BAR.ARV 0x4, 0x180 ;  /* 0x0106000000007b1d */ /* 0x000fec0000002000 */
[----:B------:R-:W-:Y:S05]  /*21ff0*/  BRA `(.L_x_3029) ;  /* 0x0000001000307947 */ /* 0x000fea0003800000 */
.L_x_3028:
[----:B------:R-:W5:Y:S01]  /*22000*/  S2R R16, SR_TID.X ;  /* 0x0000000000107919 */ /* 0x000f620000002100 */
[----:B------:R-:W-:Y:S01]  /*22010*/  UMOV UR4, 0xffffffff ;  /* 0xffffffff00047882 */ /* 0x000fe20000000000 */
[----:B-----5:R-:W-:-:S04]  /*22020*/  LOP3.LUT R16, R16, 0x1f, RZ, 0xc0, !PT ;  /* 0x0000001f10107812 */ /* 0x020fc800078ec0ff */
[----:B------:R-:W-:Y:S01]  /*22030*/  ISETP.NE.AND P0, PT, R16, 0x1f, PT ;  /* 0x0000001f1000780c */ /* 0x000fe20003f05270 */
[----:B------:R-:W-:-:S12]  /*22040*/  BRA.DIV UR4, `(.L_x_3030) ;  /* 0x0000003e04947947 */ /* 0x000fd8000b800000 */
[----:B--2---:R-:W0:Y:S01]  /*22050*/  LDL.LU R2, [R1] ;  /* 0x0000000001027983 */ /* 0x004e220000300800 */
[----:B------:R-:W-:-:S03]  /*22060*/  ULDC UR4, c[0x0][0xc3c] ;  /* 0x00030f0000047ab9 */ /* 0x000fc60000000800 */
[----:B-1----:R-:W3:Y:S01]  /*22070*/  LDL R3, [R1+0xc] ;  /* 0x00000c0001037983 */ /* 0x002ee20000100800 */
[----:B0-----:R-:W-:Y:S02]  /*22080*/  IMAD.MOV.U32 R10, RZ, RZ, R2 ;  /* 0x000000ffff0a7224 */ /* 0x001fe400078e0002 */
[----:B---34-:R-:W-:-:S05]  /*22090*/  IMAD.IADD R0, R3, 0x1, R16 ;  /* 0x0000000103007824 */ /* 0x018fca00078e0210 */
        /* <DEDUP_REMOVED lines=10> */
[C---:B------:R-:W-:Y:S01]  /*22140*/  ISETP.GE.U32.AND P3, PT, R16.reuse, 0x4, PT ;  /* 0x000000041000780c */ /* 0x040fe20003f66070 */
[----:B------:R-:W-:Y:S01]  /*22150*/  SHFL.IDX PT, R0, R10, 0x1, 0x1f ;  /* 0x00201f000a007f89 */ /* 0x000fe200000e0000 */
[C---:B------:R-:W-:Y:S02]  /*22160*/  ISETP.GE.U32.AND P4, PT, R16.reuse, 0x8, PT ;  /* 0x000000081000780c */ /* 0x040fe40003f86070 */
[----:B------:R-:W-:Y:S01]  /*22170*/  ISETP.GE.U32.AND P5, PT, R16, 0x10, PT ;  /* 0x000000101000780c */ /* 0x000fe20003fa6070 */
[----:B--2---:R-:W-:Y:S02]  /*22180*/  @!P1 IMAD.MOV.U32 R4, RZ, RZ, R8 ;  /* 0x000000ffff049224 */ /* 0x004fe400078e0008 */
[----:B------:R-:W-:-:S02]  /*22190*/  IMAD.MOV.U32 R8, RZ, RZ, RZ ;  /* 0x000000ffff087224 */ /* 0x000fc400078e00ff */
[----:B---3--:R-:W-:Y:S01]  /*221a0*/  @!P1 IMAD.MOV.U32 R6, RZ, RZ, R2 ;  /* 0x000000ffff069224 */ /* 0x008fe200078e0002 */
[----:B------:R-:W-:-:S03]  /*221b0*/  ISETP.NE.AND P1, PT, R16, RZ, PT ;  /* 0x000000ff1000720c */ /* 0x000fc60003f25270 */
[----:B------:R-:W-:-:S05]  /*221c0*/  IMAD R2, R6, R4, RZ ;  /* 0x0000000406027224 */ /* 0x000fca00078e02ff */
[----:B------:R-:W0:Y:S02]  /*221d0*/  SHFL.UP PT, R3, R2, 0x1, RZ ;  /* 0x0420000002037989 */ /* 0x000e2400000e00ff */
[----:B0-----:R-:W-:-:S05]  /*221e0*/  SEL R5, R3, RZ, P1 ;  /* 0x000000ff03057207 */ /* 0x001fca0000800000 */
[----:B------:R-:W-:Y:S02]  /*221f0*/  IMAD.IADD R2, R2, 0x1, R5 ;  /* 0x0000000102027824 */ /* 0x000fe400078e0205 */
[----:B------:R-:W-:Y:S04]  /*22200*/  SHFL.IDX PT, R5, R10, RZ, 0x1f ;  /* 0x00001fff0a057589 */ /* 0x000fe800000e0000 */
        /* <DEDUP_REMOVED lines=13> */
.L_x_3171:
[----:B------:R-:W-:Y:S02]  /*222e0*/  ULDC UR4, c[0x0][0xc38] ;  /* 0x00030e0000047ab9 */ /* 0x000fe40000000800 */
[----:B------:R-:W-:-:S04]  /*222f0*/  IMAD.U32 R2, RZ, RZ, UR4 ;  /* 0x00000004ff027e24 */ /* 0x000fc8000f8e00ff */
[----:B-1----:R-:W-:-:S04]  /*22300*/  IMAD R9, R9, R2, RZ ;  /* 0x0000000209097224 */ /* 0x002fc800078e02ff */
[----:B------:R-:W-:-:S05]  /*22310*/  IMAD.IADD R0, R0, 0x1, R9 ;  /* 0x0000000100007824 */ /* 0x000fca00078e0209 */
[----:B------:R-:W-:-:S13]  /*22320*/  ISETP.GT.AND P6, PT, R0, R5, PT ;  /* 0x000000050000720c */ /* 0x000fda0003fc4270 */
[----:B------:R-:W-:Y:S05]  /*22330*/  @P6 BRA `(.L_x_3031) ;  /* 0x0000000000ac6947 */ /* 0x000fea0003800000 */
.L_x_3034:
        /* <DEDUP_REMOVED lines=37> */
.L_x_3179:
[----:B------:R-:W-:Y:S02]  /*22590*/  ULDC UR4, c[0x0][0xc38] ;  /* 0x00030e0000047ab9 */ /* 0x000fe40000000800 */
[----:B------:R-:W-:-:S04]  /*225a0*/  IMAD.U32 R2, RZ, RZ, UR4 ;  /* 0x00000004ff027e24 */ /* 0x000fc8000f8e00ff */
[----:B-1----:R-:W-:-:S04]  /*225b0*/  IMAD R9, R9, R2, RZ ;  /* 0x0000000209097224 */ /* 0x002fc800078e02ff */
[----:B------:R-:W-:-:S05]  /*225c0*/  IMAD.IADD R0, R9, 0x1, R0 ;  /* 0x0000000109007824 */ /* 0x000fca00078e0200 */
[----:B------:R-:W-:-:S13]  /*225d0*/  ISETP.GT.AND P6, PT, R0, R5, PT ;  /* 0x000000050000720c */ /* 0x000fda0003fc4270 */
[----:B------:R-:W-:Y:S05]  /*225e0*/  @!P6 BRA `(.L_x_3034) ;  /* 0xfffffffc0054e947 */ /* 0x000fea000383ffff */
.L_x_3031:
        /* <DEDUP_REMOVED lines=8> */
[----:B-1----:R1:W3:Y:S04]  /*22670*/  SHFL.IDX PT, R4, R4, R3, 0x1f ;  /* 0x00001f0304047589 */ /* 0x0022e800000e0000 */
[----:B------:R1:W4:Y:S01]  /*22680*/  SHFL.IDX PT, R6, R6, R3, 0x1f ;  /* 0x00001f0306067589 */ /* 0x00032200000e0000 */
[----:B--2---:R-:W-:-:S05]  /*22690*/  IMAD.IADD R10, R3, 0x1, R10 ;  /* 0x00000001030a7824 */ /* 0x004fca00078e020a */
[----:B---34-:R1:W-:Y:S02]  /*226a0*/  STL [R1+0xc], R10 ;  /* 0x00000c0a01007387 */ /* 0x0183e40000100800 */
.L_x_3184:
[----:B------:R-:W-:-:S13]  /*226b0*/  ISETP.NE.AND P0, PT, R0, RZ, PT ;  /* 0x000000ff0000720c */ /* 0x000fda0003f05270 */
[----:B------:R-:W-:Y:S05]  /*226c0*/  @!P0 BRA `(.L_x_3036) ;  /* 0x0000000000108947 */ /* 0x000fea0003800000 */
[----:B------:R-:W-:Y:S01]  /*226d0*/  UMOV UR4, 0xffffffff ;  /* 0xffffffff00047882 */ /* 0x000fe20000000000 */
[----:B-1----:R-:W-:Y:S02]  /*226e0*/  VIADD R3, R3, 0xffffffff ;  /* 0xffffffff03037836 */ /* 0x002fe40000000000 */
[----:B------:R-:W-:Y:S05]  /*226f0*/  BRA.DIV UR4, `(.L_x_3037) ;  /* 0x0000004204887947 */ /* 0x000fea000b800000 */
[----:B------:R3:W4:Y:S02]  /*22700*/  SHFL.IDX PT, R8, R7, R3, 0x1f ;  /* 0x00001f0307087589 */ /* 0x00072400000e0000 */
.L_x_3036:
[----:B------:R-:W-:Y:S01]  /*22710*/  ISETP.NE.AND P0, PT, R6, 0x1, PT ;  /* 0x000000010600780c */ /* 0x000fe20003f05270 */
[----:B----4-:R-:W-:-:S05]  /*22720*/  IMAD R0, R8, R2, R9 ;  /* 0x0000000208007224 */ /* 0x010fca00078e0209 */
[----:B------:R4:W-:Y:S02]  /*22730*/  STL [R1], R0 ;  /* 0x0000000001007387 */ /* 0x0009e40000100800 */
[----:B----4-:R-:W-:-:S05]  /*22740*/  IMAD.IADD R0, R5, 0x1, -R0 ;  /* 0x0000000105007824 */ /* 0x010fca00078e0a00 */
[----:B------:R-:W-:Y:S05]  /*22750*/  @!P0 BRA `(.L_x_3038) ;  /* 0x0000000000e48947 */ /* 0x000fea0003800000 */
[----:B------:R-:W-:-:S04]  /*22760*/  IABS R5, R4 ;  /* 0x0000000400057213 */ /* 0x000fc80000000000 */
[----:B0--3--:R-:W0:Y:S08]  /*22770*/  I2F.RP R7, R5 ;  /* 0x0000000500077306 */ /* 0x009e300000209400 */
[----:B0-----:R-:W0:Y:S02]  /*22780*/  MUFU.RCP R7, R7 ;  /* 0x0000000700077308 */ /* 0x001e240000001000 */
[----:B0-----:R-:W-:-:S06]  /*22790*/  VIADD R9, R7, 0xffffffe ;  /* 0x0ffffffe07097836 */ /* 0x001fcc0000000000 */
[----:B-1----:R-:W0:Y:S02]  /*227a0*/  F2I.FTZ.U32.TRUNC.NTZ R3, R9 ;  /* 0x0000000900037305 */ /* 0x002e24000021f000 */
        /* <DEDUP_REMOVED lines=39> */
[----:B------:R-:W-:-:S04]  /*22a20*/  IMAD.MOV R2, RZ, RZ, -R3 ;  /* 0x000000ffff027224 */ /* 0x000fc800078e0a03 */
[----:B------:R-:W-:Y:S01]  /*22a30*/  IMAD R0, R4, R2, R0 ;  /* 0x0000000204007224 */ /* 0x000fe200078e0200 */
[----:B------:R-:W-:-:S04]  /*22a40*/  LOP3.LUT R2, R3, R6, RZ, 0x3c, !PT ;  /* 0x0000000603027212 */ /* 0x000fc800078e3cff */
[----:B------:R-:W-:-:S03]  /*22a50*/  ISETP.GE.AND P2, PT, R2, RZ, PT ;  /* 0x000000ff0200720c */ /* 0x000fc60003f46270 */
[----:B------:R-:W-:-:S10]  /*22a60*/  @P0 VIADD R7, R7, 0x1 ;  /* 0x0000000107070836 */ /* 0x000fd40000000000 */
        /* <DEDUP_REMOVED lines=8> */
.L_x_3038:
[----:B-1-3--:R-:W3:Y:S01]  /*22af0*/  LDL R3, [R1+0xc] ;  /* 0x00000c0001037983 */ /* 0x00aee20000100800 */
[----:B0-----:R-:W3:Y:S02]  /*22b00*/  LDC.64 R6, c[0x0][0xc90] ;  /* 0x00032400ff067b82 */ /* 0x001ee40000000a00 */
[----:B---3--:R-:W-:-:S05]  /*22b10*/  IMAD.WIDE R6, R3, 0x4, R6 ;  /* 0x0000000403067825 */ /* 0x008fca00078e0206 */
[----:B------:R-:W3:Y:S02]  /*22b20*/  LDG.E R3, desc[UR38][R6.64] ;  /* 0x0000002606037981 */ /* 0x000ee4000c1e1900 */
[----:B---3--:R-:W-:-:S05]  /*22b30*/  IMAD R5, R4, R3, RZ ;  /* 0x0000000304057224 */ /* 0x008fca00078e02ff */
        /* <DEDUP_REMOVED lines=28> */
[----:B------:R-:W-:Y:S02]  /*22d00*/  VIADDMNMX R8, R8, R2, R3, PT ;  /* 0x0000000208087246 */ /* 0x000fe40003800103 */
[----:B------:R-:W-:Y:S02]  /*22d10*/  IADD3 R7, R7, 0x1000000, R6 ;  /* 0x0100000007077810 */ /* 0x000fe40007ffe006 */
[----:B------:R-:W-:-:S04]  /*22d20*/  IABS R9, R8 ;  /* 0x0000000800097213 */ /* 0x000fc80000000000 */
[----:B------:R-:W0:Y:S08]  /*22d30*/  I2F.RP R2, R9 ;  /* 0x0000000900027306 */ /* 0x000e300000209400 */
[----:B0-----:R-:W0:Y:S02]  /*22d40*/  MUFU.RCP R2, R2 ;  /* 0x0000000200027308 */ /* 0x001e240000001000 */
[----:B0-----:R-:W-:-:S06]  /*22d50*/  VIADD R2, R2, 0xffffffe ;  /* 0x0ffffffe02027836 */ /* 0x001fcc0000000000 */
[----:B------:R0:W1:Y:S02]  /*22d60*/  F2I.FTZ.U32.TRUNC.NTZ R3, R2 ;  /* 0x0000000200037305 */ /* 0x000064000021f000 */
[----:B0-----:R-:W-:Y:S02]  /*22d70*/  IMAD.MOV.U32 R2, RZ, RZ, RZ ;  /* 0x000000ffff027224 */ /* 0x001fe400078e00ff */
[----:B-1----:R-:W-:-:S04]  /*22d80*/  IMAD.MOV R0, RZ, RZ, -R3 ;  /* 0x000000ffff007224 */ /* 0x002fc800078e0a03 */
[----:B------:R-:W-:-:S04]  /*22d90*/  IMAD R0, R0, R9, RZ ;  /* 0x0000000900007224 */ /* 0x000fc800078e02ff */
        /* <DEDUP_REMOVED lines=13> */
[----:B------:R-:W-:-:S04]  /*22e70*/  @P0 VIADD R2, R2, 0x1 ;  /* 0x0000000102020836 */ /* 0x000fc80000000000 */
[----:B------:R-:W-:-:S04]  /*22e80*/  IMAD.MOV.U32 R0, RZ, RZ, R2 ;  /* 0x000000ffff007224 */ /* 0x000fc800078e0002 */
[----:B------:R-:W-:Y:S01]  /*22e90*/  @!P2 IMAD.MOV R0, RZ, RZ, -R0 ;  /* 0x000000ffff00a224 */ /* 0x000fe200078e0a00 */
[----:B------:R-:W-:Y:S01]  /*22ea0*/  @!P1 LOP3.LUT R0, RZ, R8, RZ, 0x33, !PT ;  /* 0x00000008ff009212 */ /* 0x000fe200078e33ff */
[----:B------:R-:W-:-:S04]  /*22eb0*/  IMAD.MOV R8, RZ, RZ, -R8 ;  /* 0x000000ffff087224 */ /* 0x000fc800078e0a08 */
[----:B------:R-:W-:-:S05]  /*22ec0*/  IMAD R2, R0, R8, R7 ;  /* 0x0000000800027224 */ /* 0x000fca00078e0207 */
[----:B------:R0:W-:Y:S02]  /*22ed0*/  STL [R1+0x8], R2 ;  /* 0x0000080201007387 */ /* 0x0001e40000100800 */
.L_x_3039:
[----:B------:R-:W-:-:S05]  /*22ee0*/  LOP3.LUT R3, RZ, R0, RZ, 0x33, !PT ;  /* 0x00000000ff037212 */ /* 0x000fca00078e33ff */
[----:B------:R-:W-:-:S05]  /*22ef0*/  IMAD.IADD R0, R4, 0x1, R3 ;  /* 0x0000000104007824 */ /* 0x000fca00078e0203 */
[----:B------:R3:W-:Y:S01]  /*22f00*/  STL [R1+0x4], R0 ;  /* 0x0000040001007387 */ /* 0x0007e20000100800 */
[----:B------:R-:W-:Y:S05]  /*22f10*/  BRA `(.L_x_3040) ;  /* 0x0000000000287947 */ /* 0x000fea0003800000 */
.L_x_3032:
        /* <DEDUP_REMOVED lines=10> */
.L_x_3040:
[----:B-1----:R-:W4:Y:S04]  /*22fc0*/  LDL R3, [R1+0x8] ;  /* 0x0000080001037983 */ /* 0x002f280000100800 */
[----:B0-----:R-:W5:Y:S04]  /*22fd0*/  LDL R2, [R1+0xc] ;  /* 0x00000c0001027983 */ /* 0x001f680000100800 */
[----:B------:R-:W2:Y:S04]  /*22fe0*/  LDL R5, [R1+0x4] ;  /* 0x0000040001057983 */ /* 0x000ea80000100800 */
[----:B------:R-:W2:Y:S01]  /*22ff0*/  LDL R4, [R1] ;  /* 0x0000000001047983 */ /* 0x000ea20000100800 */
[----:B---3--:R-:W0:Y:S01]  /*23000*/  S2R R0, SR_TID.X ;  /* 0x0000000000007919 */ /* 0x008e220000002100 */
[----:B------:R-:W-:Y:S05]  /*23010*/  WARPSYNC.ALL ;  /* 0x0000000000007948 */ /* 0x000fea0003800000 */
[----:B0-----:R-:W-:Y:S01]  /*23020*/  LOP3.LUT R0, R0, 0x1f, RZ, 0xc0, !PT ;  /* 0x0000001f00007812 */ /* 0x001fe200078ec0ff */
[----:B------:R-:W-:Y:S03]  /*23030*/  BAR.SYNC.DEFER_BLOCKING 0x4, 0x180 ;  /* 0x0106000000007b1d */ /* 0x000fe60000010000 */
[----:B------:R-:W-:-:S13]  /*23040*/  ISETP.NE.AND P0, PT, R0, RZ, PT ;  /* 0x000000ff0000720c */ /* 0x000fda0003f05270 */
[----:B------:R-:W-:Y:S01]  /*23050*/  @!P0 MOV R0, 0x400 ;  /* 0x0000040000008802 */ /* 0x000fe20000000f00 */
[----:B----4-:R-:W-:Y:S02]  /*23060*/  IMAD.MOV.U32 R6, RZ, RZ, R3 ;  /* 0x000000ffff067224 */ /* 0x010fe400078e0003 */
[----:B------:R-:W0:Y:S01]  /*23070*/  @!P0 S2R R3, SR_CgaCtaId ;  /* 0x0000000000038919 */ /* 0x000e220000008800 */
[----:B-----5:R-:W-:Y:S01]  /*23080*/  IMAD.MOV.U32 R7, RZ, RZ, R2 ;  /* 0x000000ffff077224 */ /* 0x020fe200078e0002 */
[----:B0-----:R-:W-:-:S05]  /*23090*/  @!P0 LEA R19, R3, R0, 0x18 ;  /* 0x0000000003138211 */ /* 0x001fca00078ec0ff */
[----:B--2---:R0:W-:Y:S01]  /*230a0*/  @!P0 STS.128 [R19+0x228d0], R4 ;  /* 0x0228d00413008388 */ /* 0x0041e20000000c00 */
[----:B------:R-:W-:Y:S06]  /*230b0*/  BAR.ARV 0x5, 0x180 ;  /* 0x0146000000007b1d */ /* 0x000fec0000002000 */
.L_x_3029:
[----:B---34-:R-:W3:Y:S01]  /*230c0*/  LDL R0, [R1+0xc] ;  /* 0x00000c0001007983 */ /* 0x018ee20000100800 */
[----:B------:R-:W-:Y:S02]  /*230d0*/  ULDC UR4, c[0x0][0xc3c] ;  /* 0x00030f0000047ab9 */ /* 0x000fe40000000800 */
[----:B---3--:R-:W-:-:S13]  /*230e0*/  ISETP.GE.AND P0, PT, R0, UR4, PT ;  /* 0x0000000400007c0c */ /* 0x008fda000bf06270 */
[----:B------:R-:W-:Y:S05]  /*230f0*/  @!P0 BRA `(.L_x_3041) ;  /* 0xffffff8800148947 */ /* 0x000fea000383ffff */
[----:B------:R-:W-:Y:S05]  /*23100*/  BSYNC B8 ;  /* 0x0000000000087941 */ /* 0x000fea0003800000 */
.L_x_2881:
        /* <DEDUP_REMOVED lines=12> */
.L_x_3187:
[----:B------:R-:W-:Y:S05]  /*231d0*/  BSYNC B0 ;  /* 0x0000000000007941 */ /* 0x000fea0003800000 */
.L_x_3042:
[----:B------:R-:W-:-:S03]  /*231e0*/  UMOV UR4, 0xffffffff ;  /* 0xffffffff00047882 */ /* 0x000fc60000000000 */
[----:B------:R-:W-:Y:S05]  /*231f0*/  BRA.DIV UR4, `(.L_x_3044) ;  /* 0x0000003a04087947 */ /* 0x000fea000b800000 */
[----:B------:R-:W1:Y:S02]  /*23200*/  S2R R2, SR_TID.X ;  /* 0x0000000000027919 */ /* 0x000e640000002100 */
[----:B-1----:R-:W-:-:S04]  /*23210*/  SHF.R.U32.HI R2, RZ, 0x5, R2 ;  /* 0x00000005ff027819 */ /* 0x002fc80000011602 */
[----:B------:R-:W-:-:S05]  /*23220*/  LOP3.LUT R2, R2, 0x3, RZ, 0xc0, !PT ;  /* 0x0000000302027812 */ /* 0x000fca00078ec0ff */
[----:B------:R1:W2:Y:S02]  /*23230*/  SHFL.IDX PT, R14, R2, RZ, 0x1f ;  /* 0x00001fff020e7589 */ /* 0x0002a400000e0000 */
.L_x_3190:
[----:B--2---:R-:W-:-:S13]  /*23240*/  ISETP.NE.AND P0, PT, R14, RZ, PT ;  /* 0x000000ff0e00720c */ /* 0x004fda0003f05270 */
[----:B------:R-:W-:Y:S05]  /*23250*/  @P0 BRA `(.L_x_2652) ;  /* 0x0000000000940947 */ /* 0x000fea0003800000 */
[----:B------:R-:W-:-:S03]  /*23260*/  UMOV UR4, 0xffffffff ;  /* 0xffffffff00047882 */ /* 0x000fc60000000000 */
[----:B------:R-:W-:Y:S05]  /*23270*/  BRA.DIV UR4, `(.L_x_3045) ;  /* 0x0000003a041c7947 */ /* 0x000fea000b800000 */
[----:B------:R-:W-:-:S13]  /*23280*/  ELECT P6, URZ, PT ;  /* 0x00000000003f782f */ /* 0x000fda00038c0000 */
.L_x_3193:
[----:B------:R-:W-:Y:S05]  /*23290*/  @!P6 BRA `(.L_x_2652) ;  /* 0x000000000084e947 */ /* 0x000fea0003800000 */
[----:B------:R-:W-:-:S06]  /*232a0*/  ULOP3.LUT UR4, UR36, 0x2, URZ, 0xfc, !UPT ;  /* 0x0000000224047892 */ /* 0x000fcc000f8efc3f */
[----:B-1----:R-:W-:-:S05]  /*232b0*/  IMAD.U32 R2, RZ, RZ, UR4 ;  /* 0x00000004ff027e24 */ /* 0x002fca000f8e00ff */
[----:B------:R-:W-:-:S13]  /*232c0*/  ISETP.NE.AND P2, PT, R2, 0x3, PT ;  /* 0x000000030200780c */ /* 0x000fda0003f45270 */
[----:B------:R-:W-:Y:S05]  /*232d0*/  @!P2 BRA `(.L_x_3046) ;  /* 0x000000000004a947 */ /* 0x000fea0003800000 */
[----:B------:R-:W-:Y:S01]  /*232e0*/  BPT.TRAP 0x1 ;  /* 0x000000040000795c */ /* 0x000fe20000300000 */
.L_x_3046:
        /* <DEDUP_REMOVED lines=14> */
.L_x_3194:
[----:B------:R-:W1:Y:S02]  /*233d0*/  SYNCS.PHASECHK.TRANS64.TRYWAIT P0, [R7+URZ], R2 ;  /* 0x00000002070075a7 */ /* 0x000e64000800017f */
[----:B-1----:R-:W-:Y:S05]  /*233e0*/  @!P0 BRA `(.L_x_3048) ;  /* 0x0000003400f48947 */ /* 0x002fea0003800000 */
.L_x_3195:
[----:B------:R-:W-:Y:S05]  /*233f0*/  @!P2 BRA `(.L_x_3049) ;  /* 0x000000000004a947 */ /* 0x000fea0003800000 */
[----:B------:R-:W-:Y:S01]  /*23400*/  BPT.TRAP 0x1 ;  /* 0x000000040000795c */ /* 0x000fe20000300000 */
.L_x_3049:
[----:B------:R-:W2:Y:S01]  /*23410*/  LDL.LU R4, [R1+0x10] ;  /* 0x0000100001047983 */ /* 0x000ea20000300800 */
[----:B------:R-:W-:-:S04]  /*23420*/  VIADD R0, R0, 0x22860 ;  /* 0x0002286000007836 */ /* 0x000fc80000000000 */
[----:B--2---:R-:W-:-:S04]  /*23430*/  IMAD R4, R4, 0x8, R0 ;  /* 0x0000000804047824 */ /* 0x004fc800078e0200 */
[----:B------:R-:W2:Y:S02]  /*23440*/  SYNCS.PHASECHK.TRANS64.TRYWAIT P0, [R4+URZ], R5 ;  /* 0x00000005040075a7 */ /* 0x000ea4000800017f */
[----:B--2---:R-:W-:Y:S05]  /*23450*/  @!P0 BRA `(.L_x_3050) ;  /* 0x0000003400ec8947 */ /* 0x004fea0003800000 */
.L_x_3196:
[----:B------:R-:W-:-:S07]  /*23460*/  IMAD R3, R3, 0x8, R0 ;  /* 0x0000000803037824 */ /* 0x000fce00078e0200 */
.L_x_3051:
[----:B----4-:R4:W0:Y:S02]  /*23470*/  SYNCS.PHASECHK.TRANS64.TRYWAIT P0, [R3+URZ], R2 ;  /* 0x00000002030075a7 */ /* 0x010824000800017f */
[----:B0-----:R-:W-:Y:S05]  /*23480*/  @!P0 NANOSLEEP.SYNCS 0x989680 ;  /* 0x009896800000895d */ /* 0x001fea0003900000 */
[----:B------:R-:W0:Y:S02]  /*23490*/  @!P0 SYNCS.PHASECHK.TRANS64 P0, [R3+URZ], R2 ;  /* 0x00000002030085a7 */ /* 0x000e24000800007f */
[----:B0-----:R-:W-:Y:S05]  /*234a0*/  @!P0 BRA `(.L_x_3051) ;  /* 0xfffffffc00f08947 */ /* 0x001fea000383ffff */
.L_x_2652:
[----:B------:R-:W-:Y:S05]  /*234b0*/  BSYNC B9 ;  /* 0x0000000000097941 */ /* 0x000fea0003800000 */
.L_x_2649:
[----:B------:R-:W-:Y:S05]  /*234c0*/  EXIT ;  /* 0x000000000000794d */ /* 0x000fea0003800000 */
.L_x_2680:
[----:B0-----:R0:W1:Y:S02]  /*234d0*/  SYNCS.PHASECHK.TRANS64.TRYWAIT P6, [R95+URZ+0x22890], R106 ;  /* 0x0228906a5f0075a7 */ /* 0x00106400080c017f */
[----:B-1----:R-:W-:Y:S05]  /*234e0*/  @!P6 NANOSLEEP.SYNCS 0x989680 ;  /* 0x009896800000e95d */ /* 0x002fea0003900000 */
[----:B------:R-:W1:Y:S02]  /*234f0*/  @!P6 SYNCS.PHASECHK.TRANS64 P6, [R95+URZ+0x22890], R106 ;  /* 0x0228906a5f00e5a7 */ /* 0x000e6400080c007f */
[----:B-1----:R-:W-:Y:S05]  /*23500*/  @!P6 BRA `(.L_x_2680) ;  /* 0xfffffffc00f0e947 */ /* 0x002fea000383ffff */
[----:B------:R-:W-:Y:S05]  /*23510*/  BRA `(.L_x_3052) ;  /* 0xfffffe0000187947 */ /* 0x000fea000383ffff */
.L_x_2698:
[----:B0-----:R0:W1:Y:S02]  /*23520*/  SYNCS.PHASECHK.TRANS64.TRYWAIT P5, [R95+URZ+0x22890], R106 ;  /* 0x0228906a5f0075a7 */ /* 0x00106400080a017f */
[----:B-1----:R-:W-:Y:S05]  /*23530*/  @!P5 NANOSLEEP.SYNCS 0x989680 ;  /* 0x009896800000d95d */ /* 0x002fea0003900000 */
[----:B------:R-:W1:Y:S02]  /*23540*/  @!P5 SYNCS.PHASECHK.TRANS64 P5, [R95+URZ+0x22890], R106 ;  /* 0x0228906a5f00d5a7 */ /* 0x000e6400080a007f */
[----:B-1----:R-:W-:Y:S05]  /*23550*/  @!P5 BRA `(.L_x_2698) ;  /* 0xfffffffc00f0d947 */ /* 0x002fea000383ffff */
[----:B------:R-:W-:Y:S05]  /*23560*/  BRA `(.L_x_3053) ;  /* 0xfffffe1000647947 */ /* 0x000fea000383ffff */
.L_x_2707:
[----:B0-----:R0:W1:Y:S02]  /*23570*/  SYNCS.PHASECHK.TRANS64.TRYWAIT P4, [R95+URZ+0x22890], R106 ;  /* 0x0228906a5f0075a7 */ /* 0x001064000808017f */
[----:B-1----:R-:W-:Y:S05]  /*23580*/  @!P4 NANOSLEEP.SYNCS 0x989680 ;  /* 0x009896800000c95d */ /* 0x002fea0003900000 */
[----:B------:R-:W1:Y:S02]  /*23590*/  @!P4 SYNCS.PHASECHK.TRANS64 P4, [R95+URZ+0x22890], R106 ;  /* 0x0228906a5f00c5a7 */ /* 0x000e64000808007f */
[----:B-1----:R-:W-:Y:S05]  /*235a0*/  @!P4 BRA `(.L_x_2707) ;  /* 0xfffffffc00f0c947 */ /* 0x002fea000383ffff */
[----:B------:R-:W-:Y:S05]  /*235b0*/  BRA `(.L_x_3054) ;  /* 0xfffffe20005c7947 */ /* 0x000fea000383ffff */
.L_x_2713:
[----:B--2---:R2:W3:Y:S02]  /*235c0*/  SYNCS.PHASECHK.TRANS64.TRYWAIT P3, [R95+URZ+0x228b0], R106 ;  /* 0x0228b06a5f0075a7 */ /* 0x0044e4000806017f */
[----:B---3--:R-:W-:Y:S05]  /*235d0*/  @!P3 NANOSLEEP.SYNCS 0x989680 ;  /* 0x009896800000b95d */ /* 0x008fea0003900000 */
[----:B------:R-:W3:Y:S02]  /*235e0*/  @!P3 SYNCS.PHASECHK.TRANS64 P3, [R95+URZ+0x228b0], R106 ;  /* 0x0228b06a5f00b5a7 */ /* 0x000ee4000806007f */
[----:B---3--:R-:W-:Y:S05]  /*235f0*/  @!P3 BRA `(.L_x_2713) ;  /* 0xfffffffc00f0b947 */ /* 0x008fea000383ffff */
[----:B------:R-:W-:Y:S05]  /*23600*/  BRA `(.L_x_3055) ;  /* 0xfffffe2000ec7947 */ /* 0x000fea000383ffff */
.L_x_2731:
[----:B------:R-:W-:Y:S01]  /*23610*/  BSSY B0, `(.L_x_3056) ;  /* 0x0000007000007945 */ /* 0x000fe20003800000 */
[----:B------:R-:W-:Y:S02]  /*23620*/  IMAD.MOV.U32 R12, RZ, RZ, RZ ;  /* 0x000000ffff0c7224 */ /* 0x000fe400078e00ff */
[----:B------:R-:W-:Y:S02]  /*23630*/  IMAD.MOV.U32 R11, RZ, RZ, 0x1f ;  /* 0x0000001fff0b7424 */ /* 0x000fe400078e00ff */
[----:B------:R-:W-:-:S07]  /*23640*/  IMAD.MOV.U32 R15, RZ, RZ, -0x1 ;  /* 0xffffffffff0f7424 */ /* 0x000fce00078e00ff */
[----:B-----5:R-:W-:Y:S05]  /*23650*/  WARPSYNC.COLLECTIVE R15, `(.L_x_3057) ;  /* 0x000000000f087348 */ /* 0x020fea0003c00000 */
[----:B------:R0:W1:Y:S02]  /*23660*/  SHFL.IDX P6, R14, R13, R12, R11 ;  /* 0x0000000c0d0e7389 */ /* 0x00006400000c000b */
[----:B01---5:R-:W-:Y:S01]  /*23670*/  ENDCOLLECTIVE ;  /* 0x000000000000791b */ /* 0x023fe20003800000 */
.L_x_3057:
[----:B------:R-:W-:Y:S05]  /*23680*/  BSYNC B0 ;  /* 0x0000000000007941 */ /* 0x000fea0003800000 */
.L_x_3056:
[----:B------:R-:W-:Y:S05]  /*23690*/  BRA `(.L_x_3058) ;  /* 0xfffffe3400407947 */ /* 0x000fea000383ffff */
.L_x_2743:
        /* <DEDUP_REMOVED lines=8> */
.L_x_3060:
[----:B------:R-:W-:Y:S05]  /*23720*/  BSYNC B1 ;  /* 0x0000000000017941 */ /* 0x000fea0003800000 */
.L_x_3059:
        /* <DEDUP_REMOVED lines=8> */
.L_x_3061:
[----:B------:R-:W-:Y:S02]  /*237b0*/  IMAD.MOV.U32 R13, RZ, RZ, R10 ;  /* 0x000000ffff0d7224 */ /* 0x000fe400078e000a */
[----:B------:R-:W-:-:S07]  /*237c0*/  IMAD.MOV.U32 R0, RZ, RZ, R14 ;  /* 0x000000ffff007224 */ /* 0x000fce00078e000e */
[----:B------:R-:W-:Y:S05]  /*237d0*/  WARPSYNC.COLLECTIVE R15, `(.L_x_3062) ;  /* 0x000000000f087348 */ /* 0x000fea0003c00000 */
[----:B------:R0:W1:Y:S02]  /*237e0*/  SHFL.IDX P6, R14, R13, R12, R11 ;  /* 0x0000000c0d0e7389 */ /* 0x00006400000c000b */
[----:B01----:R-:W-:Y:S01]  /*237f0*/  ENDCOLLECTIVE ;  /* 0x000000000000791b */ /* 0x003fe20003800000 */
.L_x_3062:
[----:B------:R-:W-:Y:S02]  /*23800*/  IMAD.MOV.U32 R13, RZ, RZ, R4 ;  /* 0x000000ffff0d7224 */ /* 0x000fe400078e0004 */
[----:B------:R-:W-:-:S07]  /*23810*/  IMAD.MOV.U32 R5, RZ, RZ, R14 ;  /* 0x000000ffff057224 */ /* 0x000fce00078e000e */
[----:B------:R-:W-:Y:S05]  /*23820*/  WARPSYNC.COLLECTIVE R15, `(.L_x_3063) ;  /* 0x000000000f087348 */ /* 0x000fea0003c00000 */
[----:B------:R0:W1:Y:S02]  /*23830*/  SHFL.IDX P6, R14, R13, R12, R11 ;  /* 0x0000000c0d0e7389 */ /* 0x00006400000c000b */
[----:B01----:R-:W-:Y:S01]  /*23840*/  ENDCOLLECTIVE ;  /* 0x000000000000791b */ /* 0x003fe20003800000 */
.L_x_3063:
[----:B------:R-:W-:Y:S05]  /*23850*/  BRA `(.L_x_3064) ;  /* 0xfffffe3800bc7947 */ /* 0x000fea000383ffff */
.L_x_2746:
[----:B------:R-:W-:Y:S01]  /*23860*/  BSSY B1, `(.L_x_3065) ;  /* 0x0000008000017945 */ /* 0x000fe20003800000 */
[----:B------:R-:W-:Y:S02]  /*23870*/  IMAD.MOV.U32 R13, RZ, RZ, R7 ;  /* 0x000000ffff0d7224 */ /* 0x000fe400078e0007 */
[----:B------:R-:W-:Y:S02]  /*23880*/  IMAD.MOV.U32 R12, RZ, RZ, 0x1 ;  /* 0x00000001ff0c7424 */ /* 0x000fe400078e00ff */
[----:B------:R-:W-:Y:S02]  /*23890*/  IMAD.MOV.U32 R11, RZ, RZ, 0x1c1f ;  /* 0x00001c1fff0b7424 */ /* 0x000fe400078e00ff */
[----:B------:R-:W-:-:S07]  /*238a0*/  IMAD.MOV.U32 R15, RZ, RZ, -0x1 ;  /* 0xffffffffff0f7424 */ /* 0x000fce00078e00ff */
[----:B-1----:R-:W-:Y:S05]  /*238b0*/  WARPSYNC.COLLECTIVE R15, `(.L_x_3066) ;  /* 0x000000000f087348 */ /* 0x002fea0003c00000 */
[----:B------:R0:W2:Y:S02]  /*238c0*/  SHFL.IDX P6, R14, R13, R12, R11 ;  /* 0x0000000c0d0e7389 */ /* 0x0000a400000c000b */
[----:B012---:R-:W-:Y:S01]  /*238d0*/  ENDCOLLECTIVE ;  /* 0x000000000000791b */ /* 0x007fe20003800000 */
.L_x_3066:
[----:B------:R-:W-:Y:S05]  /*238e0*/  BSYNC B1 ;  /* 0x0000000000017941 */ /* 0x000fea0003800000 */
.L_x_3065:
        /* <DEDUP_REMOVED lines=8> */
.L_x_3067:
[----:B------:R-:W-:Y:S02]  /*23970*/  IMAD.MOV.U32 R13, RZ, RZ, R10 ;  /* 0x000000ffff0d7224 */ /* 0x000fe400078e000a */
[----:B------:R-:W-:-:S07]  /*23980*/  IMAD.MOV.U32 R0, RZ, RZ, R14 ;  /* 0x000000ffff007224 */ /* 0x000fce00078e000e */
[----:B------:R-:W-:Y:S05]  /*23990*/  WARPSYNC.COLLECTIVE R15, `(.L_x_3068) ;  /* 0x000000000f087348 */ /* 0x000fea0003c00000 */
[----:B------:R0:W1:Y:S02]  /*239a0*/  SHFL.IDX P6, R14, R13, R12, R11 ;  /* 0x0000000c0d0e7389 */ /* 0x00006400000c000b */
[----:B01----:R-:W-:Y:S01]  /*239b0*/  ENDCOLLECTIVE ;  /* 0x000000000000791b */ /* 0x003fe20003800000 */
.L_x_3068:
[----:B------:R-:W-:Y:S02]  /*239c0*/  IMAD.MOV.U32 R13, RZ, RZ, R4 ;  /* 0x000000ffff0d7224 */ /* 0x000fe400078e0004 */
[----:B------:R-:W-:-:S07]  /*239d0*/  IMAD.MOV.U32 R5, RZ, RZ, R14 ;  /* 0x000000ffff057224 */ /* 0x000fce00078e000e */
[----:B------:R-:W-:Y:S05]  /*239e0*/  WARPSYNC.COLLECTIVE R15, `(.L_x_3069) ;  /* 0x000000000f087348 */ /* 0x000fea0003c00000 */
[----:B------:R0:W1:Y:S02]  /*239f0*/  SHFL.IDX P6, R14, R13, R12, R11 ;  /* 0x0000000c0d0e7389 */ /* 0x00006400000c000b */
[----:B01----:R-:W-:Y:S01]  /*23a00*/  ENDCOLLECTIVE ;  /* 0x000000000000791b */ /* 0x003fe20003800000 */
.L_x_3069:
[----:B------:R-:W-:Y:S01]  /*23a10*/  IMAD.MOV.U32 R4, RZ, RZ, R14 ;  /* 0x000000ffff047224 */ /* 0x000fe200078e000e */
[----:B------:R-:W-:Y:S06]  /*23a20*/  BRA `(.L_x_3070) ;  /* 0xfffffe3c00187947 */ /* 0x000fec000383ffff */
.L_x_2750:
[----:B0-----:R0:W1:Y:S02]  /*23a30*/  SYNCS.PHASECHK.TRANS64.TRYWAIT P0, [R19+URZ+0x22800], R36 ;  /* 0x02280024130075a7 */ /* 0x001064000800017f */
[----:B-1----:R-:W-:Y:S05]  /*23a40*/  @!P0 NANOSLEEP.SYNCS 0x989680 ;  /* 0x009896800000895d */ /* 0x002fea0003900000 */
[----:B------:R-:W1:Y:S02]  /*23a50*/  @!P0 SYNCS.PHASECHK.TRANS64 P0, [R19+URZ+0x22800], R36 ;  /* 0x02280024130085a7 */ /* 0x000e64000800007f */
[----:B-1----:R-:W-:Y:S05]  /*23a60*/  @!P0 BRA `(.L_x_2750) ;  /* 0xfffffffc00f08947 */ /* 0x002fea000383ffff */
[----:B------:R-:W-:Y:S05]  /*23a70*/  BRA `(.L_x_3071) ;  /* 0xfffffe3c00fc7947 */ /* 0x000fea000383ffff */
.L_x_2758:
[----:B------:R-:W1:Y:S01]  /*23a80*/  LDC R41, c[0x0][0x3f4] ;  /* 0x0000fd00ff297b82 */ /* 0x000e620000000800 */
[----:B------:R-:W-:Y:S01]  /*23a90*/  BSSY B1, `(.L_x_3072) ;  /* 0x0000008000017945 */ /* 0x000fe20003800000 */
[----:B0-----:R-:W-:Y:S02]  /*23aa0*/  IMAD.MOV.U32 R13, RZ, RZ, R26 ;  /* 0x000000ffff0d7224 */ /* 0x001fe400078e001a */
[----:B------:R-:W-:Y:S02]  /*23ab0*/  IMAD.MOV.U32 R12, RZ, RZ, RZ ;  /* 0x000000ffff0c7224 */ /* 0x000fe400078e00ff */
[----:B------:R-:W-:Y:S02]  /*23ac0*/  IMAD.MOV.U32 R11, RZ, RZ, 0x1c1f ;  /* 0x00001c1fff0b7424 */ /* 0x000fe400078e00ff */
[----:B------:R-:W-:-:S07]  /*23ad0*/  IMAD.MOV.U32 R15, RZ, RZ, -0x1 ;  /* 0xffffffffff0f7424 */ /* 0x000fce00078e00ff */
[----:B-1----:R-:W-:Y:S05]  /*23ae0*/  WARPSYNC.COLLECTIVE R15, `(.L_x_3073) ;  /* 0x000000000f087348 */ /* 0x002fea0003c00000 */
[----:B------:R0:W2:Y:S02]  /*23af0*/  SHFL.IDX P6, R14, R13, R12, R11 ;  /* 0x0000000c0d0e7389 */ /* 0x0000a400000c000b */
[----:B012---:R-:W-:Y:S01]  /*23b00*/  ENDCOLLECTIVE ;  /* 0x000000000000791b */ /* 0x007fe20003800000 */
.L_x_3073:
[----:B------:R-:W-:Y:S05]  /*23b10*/  BSYNC B1 ;  /* 0x0000000000017941 */ /* 0x000fea0003800000 */
.L_x_3072:
[----:B------:R-:W-:Y:S01]  /*23b20*/  IMAD.MOV.U32 R13, RZ, RZ, R25 ;  /* 0x000000ffff0d7224 */ /* 0x000fe200078e0019 */
[----:B------:R-:W-:Y:S01]  /*23b30*/  ISETP.GE.AND P0, PT, R16, R41, PT ;  /* 0x000000291000720c */ /* 0x000fe20003f06270 */
[----:B------:R-:W-:Y:S02]  /*23b40*/  IMAD.MOV.U32 R12, RZ, RZ, RZ ;  /* 0x000000ffff0c7224 */ /* 0x000fe400078e00ff */
[----:B------:R-:W-:Y:S02]  /*23b50*/  IMAD.MOV.U32 R11, RZ, RZ, 0x1c1f ;  /* 0x00001c1fff0b7424 */ /* 0x000fe400078e00ff */
[----:B------:R-:W-:Y:S02]  /*23b60*/  IMAD.MOV.U32 R15, RZ, RZ, -0x1 ;  /* 0xffffffffff0f7424 */ /* 0x000fe400078e00ff */
[----:B------:R-:W-:Y:S02]  /*23b70*/  IMAD.MOV.U32 R0, RZ, RZ, R14 ;  /* 0x000000ffff007224 */ /* 0x000fe400078e000e */
[----:B------:R-:W-:-:S07]  /*23b80*/  IMAD R36, R207, R36, RZ ;  /* 0x00000024cf247224 */ /* 0x000fce00078e02ff */
[----:B------:R-:W-:Y:S05]  /*23b90*/  WARPSYNC.COLLECTIVE R15, `(.L_x_3074) ;  /* 0x000000000f087348 */ /* 0x000fea0003c00000 */
[----:B------:R0:W1:Y:S02]  /*23ba0*/  SHFL.IDX P6, R14, R13, R12, R11 ;  /* 0x0000000c0d0e7389 */ /* 0x00006400000c000b */
[----:B01----:R-:W-:Y:S01]  /*23bb0*/  ENDCOLLECTIVE ;  /* 0x000000000000791b */ /* 0x003fe20003800000 */
.L_x_3074:
[----:B------:R-:W-:Y:S01]  /*23bc0*/  ISETP.GE.OR P1, PT, R39, R36, P0 ;  /* 0x000000242700720c */ /* 0x000fe20000726670 */
[----:B------:R-:W-:-:S12]  /*23bd0*/  IMAD.MOV.U32 R13, RZ, RZ, R24 ;  /* 0x000000ffff0d7224 */ /* 0x000fd800078e0018 */
[C---:B------:R-:W-:Y:S01]  /*23be0*/  @!P1 IMAD.SHL.U32 R5, R16.reuse, 0x2, RZ ;  /* 0x0000000210059824 */ /* 0x040fe200078e00ff */
[----:B------:R-:W-:Y:S01]  /*23bf0*/  @!P1 SHF.L.U64.HI R21, R16, 0x1, R43 ;  /* 0x0000000110159819 */ /* 0x000fe2000001022b */
[----:B------:R-:W-:-:S07]  /*23c00*/  IMAD.MOV.U32 R3, RZ, RZ, R14 ;  /* 0x000000ffff037224 */ /* 0x000fce00078e000e */
[----:B------:R-:W-:Y:S05]  /*23c10*/  WARPSYNC.COLLECTIVE R15, `(.L_x_3075) ;  /* 0x000000000f087348 */ /* 0x000fea0003c00000 */
[----:B------:R0:W1:Y:S02]  /*23c20*/  SHFL.IDX P6, R14, R13, R12, R11 ;  /* 0x0000000c0d0e7389 */ /* 0x00006400000c000b */
[----:B01----:R-:W-:Y:S01]  /*23c30*/  ENDCOLLECTIVE ;  /* 0x000000000000791b */ /* 0x003fe20003800000 */
.L_x_3075:
[----:B------:R-:W-:-:S05]  /*23c40*/  @!P1 IADD3 R6, P2, R3, R5, RZ ;  /* 0x0000000503069210 */ /* 0x000fca0007f5e0ff */
[----:B------:R-:W-:Y:S02]  /*23c50*/  @!P1 IMAD.X R7, R0, 0x1, R21, P2 ;  /* 0x0000000100079824 */ /* 0x000fe400010e0615 */
[----:B------:R-:W-:Y:S02]  /*23c60*/  IMAD.MOV.U32 R13, RZ, RZ, R27 ;  /* 0x000000ffff0d7224 */ /* 0x000fe400078e001b */
[----:B------:R-:W-:-:S07]  /*23c70*/  IMAD.MOV.U32 R4, RZ, RZ, R14 ;  /* 0x000000ffff047224 */ /* 0x000fce00078e000e */
[----:B------:R-:W-:Y:S05]  /*23c80*/  WARPSYNC.COLLECTIVE R15, `(.L_x_3076) ;  /* 0x000000000f087348 */ /* 0x000fea0003c00000 */
[----:B------:R0:W1:Y:S02]  /*23c90*/  SHFL.IDX P6, R14, R13, R12, R11 ;  /* 0x0000000c0d0e7389 */ /* 0x00006400000c000b */
[----:B01----:R-:W-:Y:S01]  /*23ca0*/  ENDCOLLECTIVE ;  /* 0x000000000000791b */ /* 0x003fe20003800000 */
.L_x_3076:
[----:B------:R-:W2:Y:S01]  /*23cb0*/  @!P1 LD.E.128 R8, desc[UR38][R6.64] ;  /* 0x0000002606089980 */ /* 0x000ea2000c101d00 */
[----:B------:R-:W-:-:S05]  /*23cc0*/  @!P1 IADD3 R14, P2, R14, R5, RZ ;  /* 0x000000050e0e9210 */ /* 0x000fca0007f5e0ff */
[----:B------:R-:W-:-:S04]  /*23cd0*/  @!P1 IMAD.X R3, R4, 0x1, R21, P2 ;  /* 0x0000000104039824 */ /* 0x000fc800010e0615 */
[----:B------:R-:W-:-:S05]  /*23ce0*/  @!P1 IMAD.MOV.U32 R15, RZ, RZ, R3 ;  /* 0x000000ffff0f9224 */ /* 0x000fca00078e0003 */
[----:B------:R0:W5:Y:S01]  /*23cf0*/  @!P1 LD.E.128 R4, desc[UR38][R14.64] ;  /* 0x000000260e049980 */ /* 0x000162000c101d00 */
[----:B------:R-:W-:Y:S01]  /*23d00*/  CS2R R28, SRZ ;  /* 0x00000000001c7805 */ /* 0x000fe2000001ff00 */
[----:B------:R-:W-:Y:S01]  /*23d10*/  IMAD.MOV.U32 R13, RZ, RZ, R26 ;  /* 0x000000ffff0d7224 */ /* 0x000fe200078e001a */
[----:B------:R-:W-:Y:S01]  /*23d20*/  CS2R R20, SRZ ;  /* 0x0000000000147805 */ /* 0x000fe2000001ff00 */
[----:B------:R-:W-:Y:S01]  /*23d30*/  IMAD.MOV.U32 R12, RZ, RZ, 0x1 ;  /* 0x00000001ff0c7424 */ /* 0x000fe200078e00ff */
[----:B------:R-:W-:Y:S02]  /*23d40*/  CS2R R30, SRZ ;  /* 0x00000000001e7805 */ /* 0x000fe4000001ff00 */
[----:B------:R-:W-:Y:S01]  /*23d50*/  CS2R R32, SRZ ;  /* 0x0000000000207805 */ /* 0x000fe2000001ff00 */
[----:B0-----:R-:W-:Y:S02]  /*23d60*/  IMAD.MOV.U32 R15, RZ, RZ, -0x1 ;  /* 0xffffffffff0f7424 */ /* 0x001fe400078e00ff */
[----:B--2---:R-:W-:-:S02]  /*23d70*/  @!P1 IMAD.MOV.U32 R29, RZ, RZ, R11 ;  /* 0x000000ffff1d9224 */ /* 0x004fc400078e000b */
[----:B------:R-:W-:Y:S02]  /*23d80*/  IMAD.MOV.U32 R11, RZ, RZ, 0x1c1f ;  /* 0x00001c1fff0b7424 */ /* 0x000fe400078e00ff */
[----:B------:R-:W-:Y:S02]  /*23d90*/  @!P1 IMAD.MOV.U32 R20, RZ, RZ, R8 ;  /* 0x000000ffff149224 */ /* 0x000fe400078e0008 */
[----:B------:R-:W-:-:S07]  /*23da0*/  @!P1 IMAD.MOV.U32 R21, RZ, RZ, R9 ;  /* 0x000000ffff159224 */ /* 0x000fce00078e0009 */
[----:B-----5:R-:W-:Y:S05]  /*23db0*/  WARPSYNC.COLLECTIVE R15, `(.L_x_3077) ;  /* 0x000000000f087348 */ /* 0x020fea0003c00000 */
[----:B------:R0:W1:Y:S02]  /*23dc0*/  SHFL.IDX P6, R14, R13, R12, R11 ;  /* 0x0000000c0d0e7389 */ /* 0x00006400000c000b */
[----:B01---5:R-:W-:Y:S01]  /*23dd0*/  ENDCOLLECTIVE ;  /* 0x000000000000791b */ /* 0x023fe20003800000 */
.L_x_3077:
[----:B------:R-:W-:Y:S02]  /*23de0*/  IMAD.MOV.U32 R0, RZ, RZ, R20 ;  /* 0x000000ffff007224 */ /* 0x000fe400078e0014 */
[----:B------:R-:W-:Y:S02]  /*23df0*/  IMAD.MOV.U32 R3, RZ, RZ, R21 ;  /* 0x000000ffff037224 */ /* 0x000fe400078e0015 */
[----:B------:R-:W-:Y:S01]  /*23e00*/  @!P1 IMAD.MOV.U32 R28, RZ, RZ, R10 ;  /* 0x000000ffff1c9224 */ /* 0x000fe200078e000a */
[----:B------:R-:W-:Y:S01]  /*23e10*/  PRMT R53, R53, 0x5410, R0 ;  /* 0x0000541035357816 */ /* 0x000fe20000000000 */
[----:B------:R-:W-:Y:S01]  /*23e20*/  IMAD.MOV.U32 R9, RZ, RZ, R29 ;  /* 0x000000ffff097224 */ /* 0x000fe200078e001d */
[----:B------:R-:W-:Y:S01]  /*23e30*/  PRMT R40, R40, 0x5410, R3 ;  /* 0x0000541028287816 */ /* 0x000fe20000000003 */
[----:B------:R-:W-:Y:S02]  /*23e40*/  IMAD.MOV.U32 R8, RZ, RZ, R28 ;  /* 0x000000ffff087224 */ /* 0x000fe400078e001c */
[----:B------:R-:W-:-:S03]  /*23e50*/  IMAD.MOV.U32 R13, RZ, RZ, R25 ;  /* 0x000000ffff0d7224 */ /* 0x000fc600078e0019 */
[----:B------:R-:W-:Y:S01]  /*23e60*/  PRMT R35, R8, 0x5410, R9 ;  /* 0x0000541008237816 */ /* 0x000fe20000000009 */
[----:B------:R-:W-:Y:S02]  /*23e70*/  @!P1 IMAD.MOV.U32 R30, RZ, RZ, R4 ;  /* 0x000000ffff1e9224 */ /* 0x000fe400078e0004 */
[----:B------:R-:W-:Y:S02]  /*23e80*/  @!P1 IMAD.MOV.U32 R31, RZ, RZ, R5 ;  /* 0x000000ffff1f9224 */ /* 0x000fe400078e0005 */
[----:B------:R-:W-:Y:S02]  /*23e90*/  @!P1 IMAD.MOV.U32 R33, RZ, RZ, R7 ;  /* 0x000000ffff219224 */ /* 0x000fe400078e0007 */
[----:B------:R-:W-:Y:S02]  /*23ea0*/  @!P1 IMAD.MOV.U32 R32, RZ, RZ, R6 ;  /* 0x000000ffff209224 */ /* 0x000fe400078e0006 */
[----:B------:R-:W-:-:S07]  /*23eb0*/  IMAD.MOV.U32 R0, RZ, RZ, R14 ;  /* 0x000000ffff007224 */ /* 0x000fce00078e000e */
[----:B------:R-:W-:Y:S05]  /*23ec0*/  WARPSYNC.COLLECTIVE R15, `(.L_x_3078) ;  /* 0x000000000f087348 */ /* 0x000fea0003c00000 */
[----:B------:R0:W1:Y:S02]  /*23ed0*/  SHFL.IDX P6, R14, R13, R12, R11 ;  /* 0x0000000c0d0e7389 */ /* 0x00006400000c000b */
[----:B01----:R-:W-:Y:S01]  /*23ee0*/  ENDCOLLECTIVE ;  /* 0x000000000000791b */ /* 0x003fe20003800000 */
.L_x_3078:
[----:B------:R-:W-:Y:S02]  /*23ef0*/  IMAD.MOV.U32 R4, RZ, RZ, R30 ;  /* 0x000000ffff047224 */ /* 0x000fe400078e001e */
[----:B------:R-:W-:Y:S02]  /*23f00*/  IMAD.MOV.U32 R5, RZ, RZ, R31 ;  /* 0x000000ffff057224 */ /* 0x000fe400078e001f */
[----:B------:R-:W-:Y:S02]  /*23f10*/  IMAD.MOV.U32 R7, RZ, RZ, R33 ;  /* 0x000000ffff077224 */ /* 0x000fe400078e0021 */
[----:B------:R-:W-:Y:S01]  /*23f20*/  IMAD.MOV.U32 R6, RZ, RZ, R32 ;  /* 0x000000ffff067224 */ /* 0x000fe200078e0020 */
[----:B------:R-:W-:Y:S02]  /*23f30*/  PRMT R40, R5, 0x7610, R40 ;  /* 0x0000761005287816 */ /* 0x000fe40000000028 */
[----:B------:R-:W-:Y:S02]  /*23f40*/  PRMT R46, R4, 0x5410, R7 ;  /* 0x00005410042e7816 */ /* 0x000fe40000000007 */
[----:B------:R-:W-:-:S02]  /*23f50*/  CS2R R4, SRZ ;  /* 0x0000000000047805 */ /* 0x000fc4000001ff00 */
[----:B------:R-:W-:Y:S01]  /*23f60*/  PRMT R53, R6, 0x7610, R53 ;  /* 0x0000761006357816 */ /* 0x000fe20000000035 */
[----:B------:R-:W-:Y:S02]  /*23f70*/  IMAD.MOV.U32 R13, RZ, RZ, R24 ;  /* 0x000000ffff0d7224 */ /* 0x000fe400078e0018 */
[----:B------:R-:W-:-:S07]  /*23f80*/  IMAD.MOV.U32 R3, RZ, RZ, R14 ;  /* 0x000000ffff037224 */ /* 0x000fce00078e000e */
[----:B------:R-:W-:Y:S05]  /*23f90*/  WARPSYNC.COLLECTIVE R15, `(.L_x_3079) ;  /* 0x000000000f087348 */ /* 0x000fea0003c00000 */
[----:B------:R0:W1:Y:S02]  /*23fa0*/  SHFL.IDX P6, R14, R13, R12, R11 ;  /* 0x0000000c0d0e7389 */ /* 0x00006400000c000b */
[----:B01----:R-:W-:Y:S01]  /*23fb0*/  ENDCOLLECTIVE ;  /* 0x000000000000791b */ /* 0x003fe20003800000 */
.L_x_3079:
[----:B------:R-:W-:Y:S02]  /*23fc0*/  IMAD.MOV.U32 R13, RZ, RZ, R27 ;  /* 0x000000ffff0d7224 */ /* 0x000fe400078e001b */
[----:B------:R-:W-:-:S07]  /*23fd0*/  IMAD.MOV.U32 R24, RZ, RZ, R14 ;  /* 0x000000ffff187224 */ /* 0x000fce00078e000e */
[----:B------:R-:W-:Y:S05]  /*23fe0*/  WARPSYNC.COLLECTIVE R15, `(.L_x_3080) ;  /* 0x000000000f087348 */ /* 0x000fea0003c00000 */
[----:B------:R0:W1:Y:S02]  /*23ff0*/  SHFL.IDX P6, R14, R13, R12, R11 ;  /* 0x0000000c0d0e7389 */ /* 0x00006400000c000b */
[----:B01----:R-:W-:Y:S01]  /*24000*/  ENDCOLLECTIVE ;  /* 0x000000000000791b */ /* 0x003fe20003800000 */
.L_x_3080:
[----:B------:R-:W-:Y:S05]  /*24010*/  BRA `(.L_x_3081) ;  /* 0xfffffe4800c87947 */ /* 0x000fea000383ffff */
.L_x_2762:
[----:B0-----:R0:W1:Y:S02]  /*24020*/  SYNCS.PHASECHK.TRANS64.TRYWAIT P1, [R19+URZ+0x22800], R12 ;  /* 0x0228000c130075a7 */ /* 0x001064000802017f */
[----:B-1----:R-:W-:Y:S05]  /*24030*/  @!P1 NANOSLEEP.SYNCS 0x989680 ;  /* 0x009896800000995d */ /* 0x002fea0003900000 */
[----:B------:R-:W1:Y:S02]  /*24040*/  @!P1 SYNCS.PHASECHK.TRANS64 P1, [R19+URZ+0x22800], R12 ;  /* 0x0228000c130095a7 */ /* 0x000e64000802007f */
[----:B-1----:R-:W-:Y:S05]  /*24050*/  @!P1 BRA `(.L_x_2762) ;  /* 0xfffffffc00f09947 */ /* 0x002fea000383ffff */
[----:B------:R-:W-:Y:S05]  /*24060*/  BRA `(.L_x_3082) ;  /* 0xfffffe4c00547947 */ /* 0x000fea000383ffff */
.L_x_2768:
[----:B---3--:R3:W4:Y:S02]  /*24070*/  SYNCS.PHASECHK.TRANS64.TRYWAIT P1, [R4+URZ+0x22830], R73 ;  /* 0x02283049040075a7 */ /* 0x008724000802017f */
[----:B----4-:R-:W-:Y:S05]  /*24080*/  @!P1 NANOSLEEP.SYNCS 0x989680 ;  /* 0x009896800000995d */ /* 0x010fea0003900000 */
[----:B------:R-:W4:Y:S02]  /*24090*/  @!P1 SYNCS.PHASECHK.TRANS64 P1, [R4+URZ+0x22830], R73 ;  /* 0x02283049040095a7 */ /* 0x000f24000802007f */
[----:B----4-:R-:W-:Y:S05]  /*240a0*/  @!P1 BRA `(.L_x_2768) ;  /* 0xfffffffc00f09947 */ /* 0x010fea000383ffff */
[----:B------:R-:W-:Y:S05]  /*240b0*/  BRA `(.L_x_2767) ;  /* 0xfffffe5800c87947 */ /* 0x000fea000383ffff */
.L_x_2781:
[----:B-1----:R1:W2:Y:S02]  /*240c0*/  SYNCS.PHASECHK.TRANS64.TRYWAIT P1, [R4+URZ+0x22850], R73 ;  /* 0x02285049040075a7 */ /* 0x0022a4000802017f */
[----:B--2---:R-:W-:Y:S05]  /*240d0*/  @!P1 NANOSLEEP.SYNCS 0x989680 ;  /* 0x009896800000995d */ /* 0x004fea0003900000 */
[----:B------:R-:W2:Y:S02]  /*240e0*/  @!P1 SYNCS.PHASECHK.TRANS64 P1, [R4+URZ+0x22850], R73 ;  /* 0x02285049040095a7 */ /* 0x000ea4000802007f */
[----:B--2---:R-:W-:Y:S05]  /*240f0*/  @!P1 BRA `(.L_x_2781) ;  /* 0xfffffffc00f09947 */ /* 0x004fea000383ffff */
[----:B------:R-:W-:Y:S05]  /*24100*/  BRA `(.L_x_2780) ;  /* 0xfffffe7c00bc7947 */ /* 0x000fea000383ffff */
.L_x_2790:
[----:B-1----:R1:W2:Y:S02]  /*24110*/  SYNCS.PHASECHK.TRANS64.TRYWAIT P1, [R200+URZ+0x22830], R201 ;  /* 0x022830c9c80075a7 */ /* 0x0022a4000802017f */
[----:B--2---:R-:W-:Y:S05]  /*24120*/  @!P1 NANOSLEEP.SYNCS 0x989680 ;  /* 0x009896800000995d */ /* 0x004fea0003900000 */
[----:B------:R-:W2:Y:S02]  /*24130*/  @!P1 SYNCS.PHASECHK.TRANS64 P1, [R200+URZ+0x22830], R201 ;  /* 0x022830c9c80095a7 */ /* 0x000ea4000802007f */
[----:B--2---:R-:W-:Y:S05]  /*24140*/  @!P1 BRA `(.L_x_2790) ;  /* 0xfffffffc00f09947 */ /* 0x004fea000383ffff */
[----:B------:R-:W-:Y:S05]  /*24150*/  BRA `(.L_x_2789) ;  /* 0xfffffe8400a07947 */ /* 0x000fea000383ffff */
.L_x_2803:
[----:B---3--:R3:W4:Y:S02]  /*24160*/  SYNCS.PHASECHK.TRANS64.TRYWAIT P1, [R200+URZ+0x22850], R201 ;  /* 0x022850c9c80075a7 */ /* 0x008724000802017f */
[----:B----4-:R-:W-:Y:S05]  /*24170*/  @!P1 NANOSLEEP.SYNCS 0x989680 ;  /* 0x009896800000995d */ /* 0x010fea0003900000 */
[----:B------:R-:W4:Y:S02]  /*24180*/  @!P1 SYNCS.PHASECHK.TRANS64 P1, [R200+URZ+0x22850], R201 ;  /* 0x022850c9c80095a7 */ /* 0x000f24000802007f */
[----:B----4-:R-:W-:Y:S05]  /*24190*/  @!P1 BRA `(.L_x_2803) ;  /* 0xfffffffc00f09947 */ /* 0x010fea000383ffff */
[----:B------:R-:W-:Y:S05]  /*241a0*/  BRA `(.L_x_2802) ;  /* 0xfffffeb000b87947 */ /* 0x000fea000383ffff */
.L_x_2813:
[----:B-1----:R1:W2:Y:S02]  /*241b0*/  SYNCS.PHASECHK.TRANS64.TRYWAIT P2, [R4+URZ+0x22830], R216 ;  /* 0x022830d8040075a7 */ /* 0x0022a4000804017f */
[----:B--2---:R-:W-:Y:S05]  /*241c0*/  @!P2 NANOSLEEP.SYNCS 0x989680 ;  /* 0x009896800000a95d */ /* 0x004fea0003900000 */
[----:B------:R-:W2:Y:S02]  /*241d0*/  @!P2 SYNCS.PHASECHK.TRANS64 P2, [R4+URZ+0x22830], R216 ;  /* 0x022830d80400a5a7 */ /* 0x000ea4000804007f */
[----:B--2---:R-:W-:Y:S05]  /*241e0*/  @!P2 BRA `(.L_x_2813) ;  /* 0xfffffffc00f0a947 */ /* 0x004fea000383ffff */
[----:B------:R-:W-:Y:S05]  /*241f0*/  BRA `(.L_x_2812) ;  /* 0xfffffeb800ac7947 */ /* 0x000fea000383ffff */
.L_x_2818:
[----:B--2---:R2:W3:Y:S02]  /*24200*/  SYNCS.PHASECHK.TRANS64.TRYWAIT P2, [R4+URZ+0x22850], R216 ;  /* 0x022850d8040075a7 */ /* 0x0044e4000804017f */
[----:B---3--:R-:W-:Y:S05]  /*24210*/  @!P2 NANOSLEEP.SYNCS 0x989680 ;  /* 0x009896800000a95d */ /* 0x008fea0003900000 */
[----:B------:R-:W3:Y:S02]  /*24220*/  @!P2 SYNCS.PHASECHK.TRANS64 P2, [R4+URZ+0x22850], R216 ;  /* 0x022850d80400a5a7 */ /* 0x000ee4000804007f */
[----:B---3--:R-:W-:Y:S05]  /*24230*/  @!P2 BRA `(.L_x_2818) ;  /* 0xfffffffc00f0a947 */ /* 0x008fea000383ffff */
[----:B------:R-:W-:Y:S05]  /*24240*/  BRA `(.L_x_2817) ;  /* 0xfffffed400107947 */ /* 0x000fea000383ffff */
.L_x_2824:
[----:B-1----:R1:W2:Y:S02]  /*24250*/  SYNCS.PHASECHK.TRANS64.TRYWAIT P1, [R11+URZ+0x22830], R200 ;  /* 0x022830c80b0075a7 */ /* 0x0022a4000802017f */
[----:B--2---:R-:W-:Y:S05]  /*24260*/  @!P1 NANOSLEEP.SYNCS 0x989680 ;  /* 0x009896800000995d */ /* 0x004fea0003900000 */
[----:B------:R-:W2:Y:S02]  /*24270*/  @!P1 SYNCS.PHASECHK.TRANS64 P1, [R11+URZ+0x22830], R200 ;  /* 0x022830c80b0095a7 */ /* 0x000ea4000802007f */
[----:B--2---:R-:W-:Y:S05]  /*24280*/  @!P1 BRA `(.L_x_2824) ;  /* 0xfffffffc00f09947 */ /* 0x004fea000383ffff */
[----:B------:R-:W-:Y:S05]  /*24290*/  BRA `(.L_x_2823) ;  /* 0xfffffed8004c7947 */ /* 0x000fea000383ffff */
.L_x_2837:
[----:B---3--:R3:W4:Y:S02]  /*242a0*/  SYNCS.PHASECHK.TRANS64.TRYWAIT P1, [R11+URZ+0x22850], R200 ;  /* 0x022850c80b0075a7 */ /* 0x008724000802017f */
[----:B----4-:R-:W-:Y:S05]  /*242b0*/  @!P1 NANOSLEEP.SYNCS 0x989680 ;  /* 0x009896800000995d */ /* 0x010fea0003900000 */
[----:B------:R-:W4:Y:S02]  /*242c0*/  @!P1 SYNCS.PHASECHK.TRANS64 P1, [R11+URZ+0x22850], R200 ;  /* 0x022850c80b0095a7 */ /* 0x000f24000802007f */
[----:B----4-:R-:W-:Y:S05]  /*242d0*/  @!P1 BRA `(.L_x_2837) ;  /* 0xfffffffc00f09947 */ /* 0x010fea000383ffff */
[----:B------:R-:W-:Y:S05]  /*242e0*/  BRA `(.L_x_2836) ;  /* 0xffffff0400547947 */ /* 0x000fea000383ffff */
.L_x_2843:
[----:B------:R-:W-:Y:S02]  /*242f0*/  IMAD.MOV.U32 R13, RZ, RZ, R21 ;  /* 0x000000ffff0d7224 */ /* 0x000fe400078e0015 */
[----:B------:R-:W-:Y:S02]  /*24300*/  IMAD.MOV.U32 R12, RZ, RZ, RZ ;  /* 0x000000ffff0c7224 */ /* 0x000fe400078e00ff */
[----:B------:R-:W-:Y:S02]  /*24310*/  IMAD.MOV.U32 R11, RZ, RZ, 0x181f ;  /* 0x0000181fff0b7424 */ /* 0x000fe400078e00ff */
[----:B------:R-:W-:-:S07]  /*24320*/  IMAD.MOV.U32 R15, RZ, RZ, -0x1 ;  /* 0xffffffffff0f7424 */ /* 0x000fce00078e00ff */
[----:B0----5:R-:W-:Y:S05]  /*24330*/  WARPSYNC.COLLECTIVE R15, `(.L_x_3083) ;  /* 0x000000000f087348 */ /* 0x021fea0003c00000 */
[----:B------:R1:W2:Y:S02]  /*24340*/  SHFL.IDX P6, R14, R13, R12, R11 ;  /* 0x0000000c0d0e7389 */ /* 0x0002a400000c000b */
[----:B012--5:R-:W-:Y:S01]  /*24350*/  ENDCOLLECTIVE ;  /* 0x000000000000791b */ /* 0x027fe20003800000 */
.L_x_3083:
[----:B------:R-:W-:Y:S02]  /*24360*/  IMAD.MOV.U32 R13, RZ, RZ, R20 ;  /* 0x000000ffff0d7224 */ /* 0x000fe400078e0014 */
[----:B------:R-:W-:-:S07]  /*24370*/  IMAD.MOV.U32 R3, RZ, RZ, R14 ;  /* 0x000000ffff037224 */ /* 0x000fce00078e000e */
[----:B------:R-:W-:Y:S05]  /*24380*/  WARPSYNC.COLLECTIVE R15, `(.L_x_3084) ;  /* 0x000000000f087348 */ /* 0x000fea0003c00000 */
[----:B------:R0:W1:Y:S02]  /*24390*/  SHFL.IDX P6, R14, R13, R12, R11 ;  /* 0x0000000c0d0e7389 */ /* 0x00006400000c000b */
[----:B01----:R-:W-:Y:S01]  /*243a0*/  ENDCOLLECTIVE ;  /* 0x000000000000791b */ /* 0x003fe20003800000 */
.L_x_3084:
[----:B------:R-:W-:Y:S05]  /*243b0*/  BRA `(.L_x_3085) ;  /* 0xffffff2c00647947 */ /* 0x000fea000383ffff */
.L_x_2846:
        /* <DEDUP_REMOVED lines=8> */
.L_x_3087:
[----:B------:R-:W-:Y:S05]  /*24440*/  BSYNC B1 ;  /* 0x0000000000017941 */ /* 0x000fea0003800000 */
.L_x_3086:
        /* <DEDUP_REMOVED lines=8> */
.L_x_3088:
[----:B------:R-:W-:Y:S05]  /*244d0*/  BRA `(.L_x_3089) ;  /* 0xffffff2c00a07947 */ /* 0x000fea000383ffff */
.L_x_2849:
        /* <DEDUP_REMOVED lines=8> */
.L_x_3091:
[----:B------:R-:W-:Y:S05]  /*24560*/  BSYNC B1 ;  /* 0x0000000000017941 */ /* 0x000fea0003800000 */
.L_x_3090:
        /* <DEDUP_REMOVED lines=8> */
.L_x_3092:
[----:B------:R-:W-:Y:S05]  /*245f0*/  BRA `(.L_x_3093) ;  /* 0xffffff2c00cc7947 */ /* 0x000fea000383ffff */
.L_x_2852:
[----:B------:R-:W-:Y:S01]  /*24600*/  BSSY B1, `(.L_x_3094) ;  /* 0x0000008000017945 */ /* 0x000fe20003800000 */
[----:B------:R-:W-:Y:S02]  /*24610*/  IMAD.MOV.U32 R13, RZ, RZ, R21 ;  /* 0x000000ffff0d7224 */ /* 0x000fe400078e0015 */
[----:B------:R-:W-:Y:S02]  /*24620*/  IMAD.MOV.U32 R12, RZ, RZ, 0x3 ;  /* 0x00000003ff0c7424 */ /* 0x000fe400078e00ff */
[----:B------:R-:W-:Y:S02]  /*24630*/  IMAD.MOV.U32 R11, RZ, RZ, 0x181f ;  /* 0x0000181fff0b7424 */ /* 0x000fe400078e00ff */
[----:B----4-:R-:W-:-:S07]  /*24640*/  IMAD.MOV.U32 R15, RZ, RZ, -0x1 ;  /* 0xffffffffff0f7424 */ /* 0x010fce00078e00ff */
[----:B0123--:R-:W-:Y:S05]  /*24650*/  WARPSYNC.COLLECTIVE R15, `(.L_x_3095) ;  /* 0x000000000f087348 */ /* 0x00ffea0003c00000 */
[----:B--2---:R2:W4:Y:S02]  /*24660*/  SHFL.IDX P6, R14, R13, R12, R11 ;  /* 0x0000000c0d0e7389 */ /* 0x00452400000c000b */
[----:B01234-:R-:W-:Y:S01]  /*24670*/  ENDCOLLECTIVE ;  /* 0x000000000000791b */ /* 0x01ffe20003800000 */
.L_x_3095:
[----:B------:R-:W-:Y:S05]  /*24680*/  BSYNC B1 ;  /* 0x0000000000017941 */ /* 0x000fea0003800000 */
.L_x_3094:
        /* <DEDUP_REMOVED lines=8> */
.L_x_3096:
[----:B------:R-:W-:Y:S05]  /*24710*/  BRA `(.L_x_3097) ;  /* 0xffffff2c00f87947 */ /* 0x000fea000383ffff */
.L_x_2854:
[----:B------:R-:W-:Y:S02]  /*24720*/  IMAD.MOV.U32 R13, RZ, RZ, R6 ;  /* 0x000000ffff0d7224 */ /* 0x000fe400078e0006 */
[----:B------:R-:W-:Y:S02]  /*24730*/  IMAD.MOV.U32 R12, RZ, RZ, RZ ;  /* 0x000000ffff0c7224 */ /* 0x000fe400078e00ff */
[----:B------:R-:W-:Y:S02]  /*24740*/  IMAD.MOV.U32 R11, RZ, RZ, 0x1c1f ;  /* 0x00001c1fff0b7424 */ /* 0x000fe400078e00ff */
[----:B------:R-:W-:-:S07]  /*24750*/  IMAD.MOV.U32 R15, RZ, RZ, -0x1 ;  /* 0xffffffffff0f7424 */ /* 0x000fce00078e00ff */
[----:B------:R-:W-:Y:S05]  /*24760*/  WARPSYNC.COLLECTIVE R15, `(.L_x_3098) ;  /* 0x000000000f087348 */ /* 0x000fea0003c00000 */
[----:B------:R0:W1:Y:S02]  /*24770*/  SHFL.IDX P6, R14, R13, R12, R11 ;  /* 0x0000000c0d0e7389 */ /* 0x00006400000c000b */
[----:B01----:R-:W-:Y:S01]  /*24780*/  ENDCOLLECTIVE ;  /* 0x000000000000791b */ /* 0x003fe20003800000 */
.L_x_3098:
[----:B------:R-:W-:Y:S02]  /*24790*/  IMAD.MOV.U32 R13, RZ, RZ, R3 ;  /* 0x000000ffff0d7224 */ /* 0x000fe400078e0003 */
[----:B------:R-:W-:-:S07]  /*247a0*/  IMAD.MOV.U32 R10, RZ, RZ, R14 ;  /* 0x000000ffff0a7224 */ /* 0x000fce00078e000e */
[----:B------:R-:W-:Y:S05]  /*247b0*/  WARPSYNC.COLLECTIVE R15, `(.L_x_3099) ;  /* 0x000000000f087348 */ /* 0x000fea0003c00000 */
[----:B------:R0:W1:Y:S02]  /*247c0*/  SHFL.IDX P6, R14, R13, R12, R11 ;  /* 0x0000000c0d0e7389 */ /* 0x00006400000c000b */
[----:B01----:R-:W-:Y:S01]  /*247d0*/  ENDCOLLECTIVE ;  /* 0x000000000000791b */ /* 0x003fe20003800000 */
.L_x_3099:
[----:B------:R-:W-:Y:S01]  /*247e0*/  IMAD.MOV.U32 R11, RZ, RZ, R14 ;  /* 0x000000ffff0b7224 */ /* 0x000fe200078e000e */
[----:B------:R-:W-:Y:S06]  /*247f0*/  BRA `(.L_x_3100) ;  /* 0xffffff3000dc7947 */ /* 0x000fec000383ffff */
.L_x_2857:
        /* <DEDUP_REMOVED lines=8> */
.L_x_3102:
[----:B------:R-:W-:Y:S05]  /*24880*/  BSYNC B1 ;  /* 0x0000000000017941 */ /* 0x000fea0003800000 */
.L_x_3101:
        /* <DEDUP_REMOVED lines=8> */
.L_x_3103:
[----:B------:R-:W-:Y:S05]  /*24910*/  BRA `(.L_x_3104) ;  /* 0xffffff4000287947 */ /* 0x000fea000383ffff */
.L_x_2861:
[----:B------:R-:W-:Y:S02]  /*24920*/  IMAD.MOV.U32 R13, RZ, RZ, R4 ;  /* 0x000000ffff0d7224 */ /* 0x000fe400078e0004 */
[----:B------:R-:W-:Y:S02]  /*24930*/  IMAD.MOV.U32 R12, RZ, RZ, RZ ;  /* 0x000000ffff0c7224 */ /* 0x000fe400078e00ff */
[----:B------:R-:W-:Y:S02]  /*24940*/  IMAD.MOV.U32 R11, RZ, RZ, 0x181f ;  /* 0x0000181fff0b7424 */ /* 0x000fe400078e00ff */
[----:B------:R-:W-:-:S07]  /*24950*/  IMAD.MOV.U32 R15, RZ, RZ, -0x1 ;  /* 0xffffffffff0f7424 */ /* 0x000fce00078e00ff */
[----:B-12---:R-:W-:Y:S05]  /*24960*/  WARPSYNC.COLLECTIVE R15, `(.L_x_3105) ;  /* 0x000000000f087348 */ /* 0x006fea0003c00000 */
[----:B------:R0:W3:Y:S02]  /*24970*/  SHFL.IDX P6, R14, R13, R12, R11 ;  /* 0x0000000c0d0e7389 */ /* 0x0000e400000c000b */
[----:B0123--:R-:W-:Y:S01]  /*24980*/  ENDCOLLECTIVE ;  /* 0x000000000000791b */ /* 0x00ffe20003800000 */
.L_x_3105:
[----:B------:R-:W-:Y:S02]  /*24990*/  IMAD.MOV.U32 R13, RZ, RZ, R0 ;  /* 0x000000ffff0d7224 */ /* 0x000fe400078e0000 */
[----:B------:R-:W-:-:S07]  /*249a0*/  IMAD.MOV.U32 R3, RZ, RZ, R14 ;  /* 0x000000ffff037224 */ /* 0x000fce00078e000e */
[----:B------:R-:W-:Y:S05]  /*249b0*/  WARPSYNC.COLLECTIVE R15, `(.L_x_3106) ;  /* 0x000000000f087348 */ /* 0x000fea0003c00000 */
[----:B------:R0:W1:Y:S02]  /*249c0*/  SHFL.IDX P6, R14, R13, R12, R11 ;  /* 0x0000000c0d0e7389 */ /* 0x00006400000c000b */
[----:B01----:R-:W-:Y:S01]  /*249d0*/  ENDCOLLECTIVE ;  /* 0x000000000000791b */ /* 0x003fe20003800000 */
.L_x_3106:
[----:B------:R-:W-:Y:S05]  /*249e0*/  BRA `(.L_x_3107) ;  /* 0xffffff5400907947 */ /* 0x000fea000383ffff */
.L_x_2864:
        /* <DEDUP_REMOVED lines=8> */
.L_x_3109:
[----:B------:R-:W-:Y:S05]  /*24a70*/  BSYNC B1 ;  /* 0x0000000000017941 */ /* 0x000fea0003800000 */
.L_x_3108:
        /* <DEDUP_REMOVED lines=8> */
.L_x_3110:
[----:B------:R-:W-:Y:S05]  /*24b00*/  BRA `(.L_x_3111) ;  /* 0xffffff5400c07947 */ /* 0x000fea000383ffff */
.L_x_2867:
        /* <DEDUP_REMOVED lines=8> */
.L_x_3113:
[----:B------:R-:W-:Y:S05]  /*24b90*/  BSYNC B1 ;  /* 0x0000000000017941 */ /* 0x000fea0003800000 */
.L_x_3112:
        /* <DEDUP_REMOVED lines=8> */
.L_x_3114:
[----:B------:R-:W-:Y:S05]  /*24c20*/  BRA `(.L_x_3115) ;  /* 0xffffff5400ec7947 */ /* 0x000fea000383ffff */
.L_x_2870:
        /* <DEDUP_REMOVED lines=8> */
.L_x_3117:
[----:B------:R-:W-:Y:S05]  /*24cb0*/  BSYNC B1 ;  /* 0x0000000000017941 */ /* 0x000fea0003800000 */
.L_x_3116:
        /* <DEDUP_REMOVED lines=8> */
.L_x_3118:
[----:B------:R-:W-:Y:S05]  /*24d40*/  BRA `(.L_x_3119) ;  /* 0xffffff5800187947 */ /* 0x000fea000383ffff */
.L_x_2897:
[----:B------:R-:W1:Y:S01]  /*24d50*/  S2R R11, SR_TID.X ;  /* 0x00000000000b7919 */ /* 0x000e620000002100 */
[----:B------:R-:W-:Y:S01]  /*24d60*/  BSSY B1, `(.L_x_3120) ;  /* 0x000000a000017945 */ /* 0x000fe20003800000 */
[----:B------:R-:W-:Y:S02]  /*24d70*/  IMAD.MOV.U32 R12, RZ, RZ, RZ ;  /* 0x000000ffff0c7224 */ /* 0x000fe400078e00ff */
[----:B0-----:R-:W-:Y:S01]  /*24d80*/  IMAD.MOV.U32 R15, RZ, RZ, -0x1 ;  /* 0xffffffffff0f7424 */ /* 0x001fe200078e00ff */
[----:B-1----:R-:W-:-:S04]  /*24d90*/  SHF.R.U32.HI R11, RZ, 0x5, R11 ;  /* 0x00000005ff0b7819 */ /* 0x002fc8000001160b */
[----:B------:R-:W-:-:S05]  /*24da0*/  LOP3.LUT R11, R11, 0x3, RZ, 0xc0, !PT ;  /* 0x000000030b0b7812 */ /* 0x000fca00078ec0ff */
[----:B------:R-:W-:Y:S02]  /*24db0*/  IMAD.MOV.U32 R13, RZ, RZ, R11 ;  /* 0x000000ffff0d7224 */ /* 0x000fe400078e000b */
[----:B------:R-:W-:-:S07]  /*24dc0*/  IMAD.MOV.U32 R11, RZ, RZ, 0x1f ;  /* 0x0000001fff0b7424 */ /* 0x000fce00078e00ff */
[----:B------:R-:W-:Y:S05]  /*24dd0*/  WARPSYNC.COLLECTIVE R15, `(.L_x_3121) ;  /* 0x000000000f087348 */ /* 0x000fea0003c00000 */
[----:B------:R0:W1:Y:S02]  /*24de0*/  SHFL.IDX P6, R14, R13, R12, R11 ;  /* 0x0000000c0d0e7389 */ /* 0x00006400000c000b */
[----:B01----:R-:W-:Y:S01]  /*24df0*/  ENDCOLLECTIVE ;  /* 0x000000000000791b */ /* 0x003fe20003800000 */
.L_x_3121:
[----:B------:R-:W-:Y:S05]  /*24e00*/  BSYNC B1 ;  /* 0x0000000000017941 */ /* 0x000fea0003800000 */
.L_x_3120:
[----:B------:R-:W-:Y:S05]  /*24e10*/  BRA `(.L_x_3122) ;  /* 0xffffff7800387947 */ /* 0x000fea000383ffff */
.L_x_2899:
[----:B------:R-:W-:Y:S01]  /*24e20*/  BSSY B1, `(.L_x_3123) ;  /* 0x0000006000017945 */ /* 0x000fe20003800000 */
[----:B0-----:R-:W-:-:S07]  /*24e30*/  IMAD.MOV.U32 R15, RZ, RZ, -0x1 ;  /* 0xffffffffff0f7424 */ /* 0x001fce00078e00ff */
[----:B-1----:R-:W-:Y:S05]  /*24e40*/  WARPSYNC.COLLECTIVE R15, `(.L_x_3124) ;  /* 0x000000000f0c7348 */ /* 0x002fea0003c00000 */
[----:B------:R-:W-:Y:S02]  /*24e50*/  ELECT P6, UR62, PT ;  /* 0x00000000003e782f */ /* 0x000fe400038c0000 */
[----:B------:R-:W-:Y:S01]  /*24e60*/  MOV R14, UR62 ;  /* 0x0000003e000e7c02 */ /* 0x000fe20008000f00 */
[----:B-1----:R-:W-:Y:S10]  /*24e70*/  ENDCOLLECTIVE ;  /* 0x000000000000791b */ /* 0x002ff40003800000 */
.L_x_3124:
[----:B------:R-:W-:Y:S05]  /*24e80*/  BSYNC B1 ;  /* 0x0000000000017941 */ /* 0x000fea0003800000 */
.L_x_3123:
[----:B------:R-:W-:Y:S05]  /*24e90*/  BRA `(.L_x_2898) ;  /* 0xffffff7800307947 */ /* 0x000fea000383ffff */
.L_x_2901:
[----:B-1----:R1:W2:Y:S02]  /*24ea0*/  SYNCS.PHASECHK.TRANS64.TRYWAIT P0, [R19+URZ+0x22820], R6 ;  /* 0x02282006130075a7 */ /* 0x0022a4000800017f */
[----:B--2---:R-:W-:Y:S05]  /*24eb0*/  @!P0 NANOSLEEP.SYNCS 0x989680 ;  /* 0x009896800000895d */ /* 0x004fea0003900000 */
[----:B------:R-:W2:Y:S02]  /*24ec0*/  @!P0 SYNCS.PHASECHK.TRANS64 P0, [R19+URZ+0x22820], R6 ;  /* 0x02282006130085a7 */ /* 0x000ea4000800007f */
[----:B--2---:R-:W-:Y:S05]  /*24ed0*/  @!P0 BRA `(.L_x_2901) ;  /* 0xfffffffc00f08947 */ /* 0x004fea000383ffff */
[----:B------:R-:W-:Y:S05]  /*24ee0*/  BRA `(.L_x_3125) ;  /* 0xffffff7800407947 */ /* 0x000fea000383ffff */
.L_x_2905:
[----:B--2---:R2:W3:Y:S02]  /*24ef0*/  SYNCS.PHASECHK.TRANS64.TRYWAIT P0, [R7+URZ+0x228a0], R10 ;  /* 0x0228a00a070075a7 */ /* 0x0044e4000800017f */
[----:B---3--:R-:W-:Y:S05]  /*24f00*/  @!P0 NANOSLEEP.SYNCS 0x989680 ;  /* 0x009896800000895d */ /* 0x008fea0003900000 */
[----:B------:R-:W3:Y:S02]  /*24f10*/  @!P0 SYNCS.PHASECHK.TRANS64 P0, [R7+URZ+0x228a0], R10 ;  /* 0x0228a00a070085a7 */ /* 0x000ee4000800007f */
[----:B---3--:R-:W-:Y:S05]  /*24f20*/  @!P0 BRA `(.L_x_2905) ;  /* 0xfffffffc00f08947 */ /* 0x008fea000383ffff */
[----:B------:R-:W-:Y:S05]  /*24f30*/  BRA `(.L_x_3126) ;  /* 0xffffff7800607947 */ /* 0x000fea000383ffff */
.L_x_2910:
[----:B-1----:R1:W3:Y:S02]  /*24f40*/  SYNCS.PHASECHK.TRANS64.TRYWAIT P0, [R7+URZ+0x228c0], R10 ;  /* 0x0228c00a070075a7 */ /* 0x0022e4000800017f */
[----:B---3--:R-:W-:Y:S05]  /*24f50*/  @!P0 NANOSLEEP.SYNCS 0x989680 ;  /* 0x009896800000895d */ /* 0x008fea0003900000 */
[----:B------:R-:W3:Y:S02]  /*24f60*/  @!P0 SYNCS.PHASECHK.TRANS64 P0, [R7+URZ+0x228c0], R10 ;  /* 0x0228c00a070085a7 */ /* 0x000ee4000800007f */
[----:B---3--:R-:W-:Y:S05]  /*24f70*/  @!P0 BRA `(.L_x_2910) ;  /* 0xfffffffc00f08947 */ /* 0x008fea000383ffff */
[----:B------:R-:W-:Y:S05]  /*24f80*/  BRA `(.L_x_3127) ;  /* 0xffffff7800e07947 */ /* 0x000fea000383ffff */
.L_x_2920:
[----:B-1----:R1:W2:Y:S02]  /*24f90*/  SYNCS.PHASECHK.TRANS64.TRYWAIT P1, [R6+URZ+0x228a0], R7 ;  /* 0x0228a007060075a7 */ /* 0x0022a4000802017f */
[----:B--2---:R-:W-:Y:S05]  /*24fa0*/  @!P1 NANOSLEEP.SYNCS 0x989680 ;  /* 0x009896800000995d */ /* 0x004fea0003900000 */
[----:B------:R-:W2:Y:S02]  /*24fb0*/  @!P1 SYNCS.PHASECHK.TRANS64 P1, [R6+URZ+0x228a0], R7 ;  /* 0x0228a007060095a7 */ /* 0x000ea4000802007f */
[----:B--2---:R-:W-:Y:S05]  /*24fc0*/  @!P1 BRA `(.L_x_2920) ;  /* 0xfffffffc00f09947 */ /* 0x004fea000383ffff */
[----:B------:R-:W-:Y:S05]  /*24fd0*/  BRA `(.L_x_3128) ;  /* 0xffffff8000707947 */ /* 0x000fea000383ffff */
.L_x_2925:
[----:B--2---:R2:W3:Y:S02]  /*24fe0*/  SYNCS.PHASECHK.TRANS64.TRYWAIT P1, [R6+URZ+0x228c0], R7 ;  /* 0x0228c007060075a7 */ /* 0x0044e4000802017f */
[----:B---3--:R-:W-:Y:S05]  /*24ff0*/  @!P1 NANOSLEEP.SYNCS 0x989680 ;  /* 0x009896800000995d */ /* 0x008fea0003900000 */
[----:B------:R-:W3:Y:S02]  /*25000*/  @!P1 SYNCS.PHASECHK.TRANS64 P1, [R6+URZ+0x228c0], R7 ;  /* 0x0228c007060095a7 */ /* 0x000ee4000802007f */
[----:B---3--:R-:W-:Y:S05]  /*25010*/  @!P1 BRA `(.L_x_2925) ;  /* 0xfffffffc00f09947 */ /* 0x008fea000383ffff */
[----:B------:R-:W-:Y:S05]  /*25020*/  BRA `(.L_x_3129) ;  /* 0xffffff8000ec7947 */ /* 0x000fea000383ffff */
.L_x_2951:
[----:B-1----:R-:W1:Y:S01]  /*25030*/  S2R R4, SR_TID.X ;  /* 0x0000000000047919 */ /* 0x002e620000002100 */
[----:B------:R-:W-:Y:S01]  /*25040*/  BSSY B0, `(.L_x_3130) ;  /* 0x000000a000007945 */ /* 0x000fe20003800000 */
[----:B------:R-:W-:Y:S02]  /*25050*/  IMAD.MOV.U32 R12, RZ, RZ, RZ ;  /* 0x000000ffff0c7224 */ /* 0x000fe400078e00ff */
[----:B------:R-:W-:Y:S02]  /*25060*/  IMAD.MOV.U32 R11, RZ, RZ, 0x1f ;  /* 0x0000001fff0b7424 */ /* 0x000fe400078e00ff */
[----:B0-----:R-:W-:Y:S01]  /*25070*/  IMAD.MOV.U32 R15, RZ, RZ, -0x1 ;  /* 0xffffffffff0f7424 */ /* 0x001fe200078e00ff */
[----:B-1----:R-:W-:-:S04]  /*25080*/  SHF.R.U32.HI R4, RZ, 0x5, R4 ;  /* 0x00000005ff047819 */ /* 0x002fc80000011604 */
[----:B------:R-:W-:-:S05]  /*25090*/  LOP3.LUT R4, R4, 0x3, RZ, 0xc0, !PT ;  /* 0x0000000304047812 */ /* 0x000fca00078ec0ff */
[----:B------:R-:W-:-:S07]  /*250a0*/  IMAD.MOV.U32 R13, RZ, RZ, R4 ;  /* 0x000000ffff0d7224 */ /* 0x000fce00078e0004 */
[----:B--2---:R-:W-:Y:S05]  /*250b0*/  WARPSYNC.COLLECTIVE R15, `(.L_x_3131) ;  /* 0x000000000f087348 */ /* 0x004fea0003c00000 */
[----:B------:R0:W1:Y:S02]  /*250c0*/  SHFL.IDX P6, R14, R13, R12, R11 ;  /* 0x0000000c0d0e7389 */ /* 0x00006400000c000b */
[----:B012---:R-:W-:Y:S01]  /*250d0*/  ENDCOLLECTIVE ;  /* 0x000000000000791b */ /* 0x007fe20003800000 */
.L_x_3131:
[----:B------:R-:W-:Y:S05]  /*250e0*/  BSYNC B0 ;  /* 0x0000000000007941 */ /* 0x000fea0003800000 */
.L_x_3130:
[----:B------:R-:W-:Y:S05]  /*250f0*/  BRA `(.L_x_3132) ;  /* 0xffffff9400807947 */ /* 0x000fea000383ffff */
.L_x_2953:
[----:B------:R-:W-:Y:S01]  /*25100*/  BSSY B0, `(.L_x_3133) ;  /* 0x0000006000007945 */ /* 0x000fe20003800000 */
[----:B0-----:R-:W-:-:S07]  /*25110*/  IMAD.MOV.U32 R15, RZ, RZ, -0x1 ;  /* 0xffffffffff0f7424 */ /* 0x001fce00078e00ff */
[----:B-12---:R-:W-:Y:S05]  /*25120*/  WARPSYNC.COLLECTIVE R15, `(.L_x_3134) ;  /* 0x000000000f0c7348 */ /* 0x006fea0003c00000 */
[----:B------:R-:W-:Y:S02]  /*25130*/  ELECT P6, UR62, PT ;  /* 0x00000000003e782f */ /* 0x000fe400038c0000 */
[----:B------:R-:W-:Y:S01]  /*25140*/  MOV R14, UR62 ;  /* 0x0000003e000e7c02 */ /* 0x000fe20008000f00 */
[----:B-12---:R-:W-:Y:S10]  /*25150*/  ENDCOLLECTIVE ;  /* 0x000000000000791b */ /* 0x006ff40003800000 */
.L_x_3134:
[----:B------:R-:W-:Y:S05]  /*25160*/  BSYNC B0 ;  /* 0x0000000000007941 */ /* 0x000fea0003800000 */
.L_x_3133:
[----:B------:R-:W-:Y:S05]  /*25170*/  BRA `(.L_x_3135) ;  /* 0xffffff9400847947 */ /* 0x000fea000383ffff */
.L_x_2955:
[----:B---3--:R3:W4:Y:S02]  /*25180*/  SYNCS.PHASECHK.TRANS64.TRYWAIT P0, [R0+URZ+0x22840], R2 ;  /* 0x02284002000075a7 */ /* 0x008724000800017f */
[----:B----4-:R-:W-:Y:S05]  /*25190*/  @!P0 NANOSLEEP.SYNCS 0x989680 ;  /* 0x009896800000895d */ /* 0x010fea0003900000 */
[----:B------:R-:W4:Y:S02]  /*251a0*/  @!P0 SYNCS.PHASECHK.TRANS64 P0, [R0+URZ+0x22840], R2 ;  /* 0x02284002000085a7 */ /* 0x000f24000800007f */
[----:B----4-:R-:W-:Y:S05]  /*251b0*/  @!P0 BRA `(.L_x_2955) ;  /* 0xfffffffc00f08947 */ /* 0x010fea000383ffff */
[----:B------:R-:W-:Y:S05]  /*251c0*/  BRA `(.L_x_3136) ;  /* 0xffffff9400e87947 */ /* 0x000fea000383ffff */
.L_x_2959:
        /* <DEDUP_REMOVED lines=13> */
.L_x_3137:
[----:B------:R-:W-:Y:S02]  /*252a0*/  IMAD.MOV.U32 R13, RZ, RZ, R4 ;  /* 0x000000ffff0d7224 */ /* 0x000fe400078e0004 */
[----:B------:R-:W-:-:S07]  /*252b0*/  IMAD.MOV.U32 R6, RZ, RZ, R14 ;  /* 0x000000ffff067224 */ /* 0x000fce00078e000e */
[----:B------:R-:W-:Y:S05]  /*252c0*/  WARPSYNC.COLLECTIVE R15, `(.L_x_3138) ;  /* 0x000000000f087348 */ /* 0x000fea0003c00000 */
[----:B------:R0:W1:Y:S02]  /*252d0*/  SHFL.IDX P6, R14, R13, R12, R11 ;  /* 0x0000000c0d0e7389 */ /* 0x00006400000c000b */
[----:B01----:R-:W-:Y:S01]  /*252e0*/  ENDCOLLECTIVE ;  /* 0x000000000000791b */ /* 0x003fe20003800000 */
.L_x_3138:
[----:B------:R-:W-:Y:S02]  /*252f0*/  IMAD.MOV.U32 R13, RZ, RZ, R3 ;  /* 0x000000ffff0d7224 */ /* 0x000fe400078e0003 */
[----:B------:R-:W-:Y:S02]  /*25300*/  IMAD.MOV.U32 R12, RZ, RZ, 0x1 ;  /* 0x00000001ff0c7424 */ /* 0x000fe400078e00ff */
[----:B------:R-:W-:-:S07]  /*25310*/  IMAD.MOV.U32 R7, RZ, RZ, R14 ;  /* 0x000000ffff077224 */ /* 0x000fce00078e000e */
[----:B------:R-:W-:Y:S05]  /*25320*/  WARPSYNC.COLLECTIVE R15, `(.L_x_3139) ;  /* 0x000000000f087348 */ /* 0x000fea0003c00000 */
[----:B------:R0:W1:Y:S02]  /*25330*/  SHFL.IDX P6, R14, R13, R12, R11 ;  /* 0x0000000c0d0e7389 */ /* 0x00006400000c000b */
[----:B01----:R-:W-:Y:S01]  /*25340*/  ENDCOLLECTIVE ;  /* 0x000000000000791b */ /* 0x003fe20003800000 */
.L_x_3139:
        /* <DEDUP_REMOVED lines=15> */
.L_x_3140:
[----:B------:R-:W-:Y:S02]  /*25440*/  IMAD.MOV.U32 R13, RZ, RZ, R3 ;  /* 0x000000ffff0d7224 */ /* 0x000fe400078e0003 */
[----:B------:R-:W-:Y:S02]  /*25450*/  IMAD.MOV.U32 R12, RZ, RZ, 0x2 ;  /* 0x00000002ff0c7424 */ /* 0x000fe400078e00ff */
[----:B------:R-:W-:-:S07]  /*25460*/  IMAD.MOV.U32 R5, RZ, RZ, R14 ;  /* 0x000000ffff057224 */ /* 0x000fce00078e000e */
[----:B------:R-:W-:Y:S05]  /*25470*/  WARPSYNC.COLLECTIVE R15, `(.L_x_3141) ;  /* 0x000000000f087348 */ /* 0x000fea0003c00000 */
[----:B------:R0:W1:Y:S02]  /*25480*/  SHFL.IDX P6, R14, R13, R12, R11 ;  /* 0x0000000c0d0e7389 */ /* 0x00006400000c000b */
[----:B01----:R-:W-:Y:S01]  /*25490*/  ENDCOLLECTIVE ;  /* 0x000000000000791b */ /* 0x003fe20003800000 */
.L_x_3141:
        /* <DEDUP_REMOVED lines=15> */
.L_x_3142:
[----:B------:R-:W-:Y:S02]  /*25590*/  IMAD.MOV.U32 R13, RZ, RZ, R3 ;  /* 0x000000ffff0d7224 */ /* 0x000fe400078e0003 */
[----:B------:R-:W-:Y:S02]  /*255a0*/  IMAD.MOV.U32 R12, RZ, RZ, 0x3 ;  /* 0x00000003ff0c7424 */ /* 0x000fe400078e00ff */
[----:B------:R-:W-:-:S07]  /*255b0*/  IMAD.MOV.U32 R5, RZ, RZ, R14 ;  /* 0x000000ffff057224 */ /* 0x000fce00078e000e */
[----:B------:R-:W-:Y:S05]  /*255c0*/  WARPSYNC.COLLECTIVE R15, `(.L_x_3143) ;  /* 0x000000000f087348 */ /* 0x000fea0003c00000 */
[----:B------:R0:W1:Y:S02]  /*255d0*/  SHFL.IDX P6, R14, R13, R12, R11 ;  /* 0x0000000c0d0e7389 */ /* 0x00006400000c000b */
[----:B01----:R-:W-:Y:S01]  /*255e0*/  ENDCOLLECTIVE ;  /* 0x000000000000791b */ /* 0x003fe20003800000 */
.L_x_3143:
        /* <DEDUP_REMOVED lines=15> */
.L_x_3144:
[----:B------:R-:W-:Y:S02]  /*256e0*/  IMAD.MOV.U32 R13, RZ, RZ, R3 ;  /* 0x000000ffff0d7224 */ /* 0x000fe400078e0003 */
[----:B------:R-:W-:Y:S02]  /*256f0*/  IMAD.MOV.U32 R12, RZ, RZ, 0x4 ;  /* 0x00000004ff0c7424 */ /* 0x000fe400078e00ff */
[----:B------:R-:W-:-:S07]  /*25700*/  IMAD.MOV.U32 R5, RZ, RZ, R14 ;  /* 0x000000ffff057224 */ /* 0x000fce00078e000e */
[----:B------:R-:W-:Y:S05]  /*25710*/  WARPSYNC.COLLECTIVE R15, `(.L_x_3145) ;  /* 0x000000000f087348 */ /* 0x000fea0003c00000 */
[----:B------:R0:W1:Y:S02]  /*25720*/  SHFL.IDX P6, R14, R13, R12, R11 ;  /* 0x0000000c0d0e7389 */ /* 0x00006400000c000b */
[----:B01----:R-:W-:Y:S01]  /*25730*/  ENDCOLLECTIVE ;  /* 0x000000000000791b */ /* 0x003fe20003800000 */
.L_x_3145:
        /* <DEDUP_REMOVED lines=15> */
.L_x_3146:
[----:B------:R-:W-:Y:S02]  /*25830*/  IMAD.MOV.U32 R13, RZ, RZ, R3 ;  /* 0x000000ffff0d7224 */ /* 0x000fe400078e0003 */
[----:B------:R-:W-:Y:S02]  /*25840*/  IMAD.MOV.U32 R12, RZ, RZ, 0x5 ;  /* 0x00000005ff0c7424 */ /* 0x000fe400078e00ff */
[----:B------:R-:W-:-:S07]  /*25850*/  IMAD.MOV.U32 R5, RZ, RZ, R14 ;  /* 0x000000ffff057224 */ /* 0x000fce00078e000e */
[----:B------:R-:W-:Y:S05]  /*25860*/  WARPSYNC.COLLECTIVE R15, `(.L_x_3147) ;  /* 0x000000000f087348 */ /* 0x000fea0003c00000 */
[----:B------:R0:W1:Y:S02]  /*25870*/  SHFL.IDX P6, R14, R13, R12, R11 ;  /* 0x0000000c0d0e7389 */ /* 0x00006400000c000b */
[----:B01----:R-:W-:Y:S01]  /*25880*/  ENDCOLLECTIVE ;  /* 0x000000000000791b */ /* 0x003fe20003800000 */
.L_x_3147:
        /* <DEDUP_REMOVED lines=15> */
.L_x_3148:
[----:B------:R-:W-:Y:S02]  /*25980*/  IMAD.MOV.U32 R13, RZ, RZ, R3 ;  /* 0x000000ffff0d7224 */ /* 0x000fe400078e0003 */
[----:B------:R-:W-:Y:S02]  /*25990*/  IMAD.MOV.U32 R12, RZ, RZ, 0x6 ;  /* 0x00000006ff0c7424 */ /* 0x000fe400078e00ff */
[----:B------:R-:W-:-:S07]  /*259a0*/  IMAD.MOV.U32 R5, RZ, RZ, R14 ;  /* 0x000000ffff057224 */ /* 0x000fce00078e000e */
[----:B------:R-:W-:Y:S05]  /*259b0*/  WARPSYNC.COLLECTIVE R15, `(.L_x_3149) ;  /* 0x000000000f087348 */ /* 0x000fea0003c00000 */
[----:B------:R0:W1:Y:S02]  /*259c0*/  SHFL.IDX P6, R14, R13, R12, R11 ;  /* 0x0000000c0d0e7389 */ /* 0x00006400000c000b */
[----:B01----:R-:W-:Y:S01]  /*259d0*/  ENDCOLLECTIVE ;  /* 0x000000000000791b */ /* 0x003fe20003800000 */
.L_x_3149:
        /* <DEDUP_REMOVED lines=13> */
.L_x_3150:
        /* <DEDUP_REMOVED lines=8> */
.L_x_3151:
        /* <DEDUP_REMOVED lines=13> */
.L_x_3152:
[----:B------:R-:W-:Y:S01]  /*25c00*/  IMAD.MOV.U32 R3, RZ, RZ, R14 ;  /* 0x000000ffff037224 */ /* 0x000fe200078e000e */
[----:B------:R-:W-:Y:S06]  /*25c10*/  BRA `(.L_x_3153) ;  /* 0xffffff9800687947 */ /* 0x000fec000383ffff */
.L_x_2962:
[----:B0-----:R0:W1:Y:S02]  /*25c20*/  SYNCS.PHASECHK.TRANS64.TRYWAIT P0, [R19+URZ+0x22820], R0 ;  /* 0x02282000130075a7 */ /* 0x001064000800017f */
[----:B-1----:R-:W-:Y:S05]  /*25c30*/  @!P0 NANOSLEEP.SYNCS 0x989680 ;  /* 0x009896800000895d */ /* 0x002fea0003900000 */
[----:B------:R-:W1:Y:S02]  /*25c40*/  @!P0 SYNCS.PHASECHK.TRANS64 P0, [R19+URZ+0x22820], R0 ;  /* 0x02282000130085a7 */ /* 0x000e64000800007f */
[----:B-1----:R-:W-:Y:S05]  /*25c50*/  @!P0 BRA `(.L_x_2962) ;  /* 0xfffffffc00f08947 */ /* 0x002fea000383ffff */
[----:B------:R-:W-:Y:S05]  /*25c60*/  BRA `(.L_x_3154) ;  /* 0xffffff9800c47947 */ /* 0x000fea000383ffff */
.L_x_2966:
[----:B0-----:R0:W1:Y:S02]  /*25c70*/  SYNCS.PHASECHK.TRANS64.TRYWAIT P0, [R2+URZ+0x22860], R0 ;  /* 0x02286000020075a7 */ /* 0x001064000800017f */
[----:B-1----:R-:W-:Y:S05]  /*25c80*/  @!P0 NANOSLEEP.SYNCS 0x989680 ;  /* 0x009896800000895d */ /* 0x002fea0003900000 */
[----:B------:R-:W1:Y:S02]  /*25c90*/  @!P0 SYNCS.PHASECHK.TRANS64 P0, [R2+URZ+0x22860], R0 ;  /* 0x02286000020085a7 */ /* 0x000e64000800007f */
[----:B-1----:R-:W-:Y:S05]  /*25ca0*/  @!P0 BRA `(.L_x_2966) ;  /* 0xfffffffc00f08947 */ /* 0x002fea000383ffff */
[----:B------:R-:W-:Y:S05]  /*25cb0*/  BRA `(.L_x_3155) ;  /* 0xffffff9800e87947 */ /* 0x000fea000383ffff */
.L_x_2981:
[----:B-1----:R1:W2:Y:S02]  /*25cc0*/  SYNCS.PHASECHK.TRANS64.TRYWAIT P0, [R2+URZ+0x22840], R6 ;  /* 0x02284006020075a7 */ /* 0x0022a4000800017f */
[----:B--2---:R-:W-:Y:S05]  /*25cd0*/  @!P0 NANOSLEEP.SYNCS 0x989680 ;  /* 0x009896800000895d */ /* 0x004fea0003900000 */
[----:B------:R-:W2:Y:S02]  /*25ce0*/  @!P0 SYNCS.PHASECHK.TRANS64 P0, [R2+URZ+0x22840], R6 ;  /* 0x02284006020085a7 */ /* 0x000ea4000800007f */
[----:B--2---:R-:W-:Y:S05]  /*25cf0*/  @!P0 BRA `(.L_x_2981) ;  /* 0xfffffffc00f08947 */ /* 0x004fea000383ffff */
[----:B------:R-:W-:Y:S05]  /*25d00*/  BRA `(.L_x_3156) ;  /* 0xffffffa400287947 */ /* 0x000fea000383ffff */
.L_x_2986:
[----:B0-----:R0:W2:Y:S02]  /*25d10*/  SYNCS.PHASECHK.TRANS64.TRYWAIT P0, [R2+URZ+0x22860], R6 ;  /* 0x02286006020075a7 */ /* 0x0010a4000800017f */
[----:B--2---:R-:W-:Y:S05]  /*25d20*/  @!P0 NANOSLEEP.SYNCS 0x989680 ;  /* 0x009896800000895d */ /* 0x004fea0003900000 */
[----:B------:R-:W2:Y:S02]  /*25d30*/  @!P0 SYNCS.PHASECHK.TRANS64 P0, [R2+URZ+0x22860], R6 ;  /* 0x02286006020085a7 */ /* 0x000ea4000800007f */
[----:B--2---:R-:W-:Y:S05]  /*25d40*/  @!P0 BRA `(.L_x_2986) ;  /* 0xfffffffc00f08947 */ /* 0x004fea000383ffff */
[----:B------:R-:W-:Y:S05]  /*25d50*/  BRA `(.L_x_3157) ;  /* 0xffffffa400a87947 */ /* 0x000fea000383ffff */
.L_x_2997:
[----:B-1----:R1:W2:Y:S02]  /*25d60*/  SYNCS.PHASECHK.TRANS64.TRYWAIT P0, [R3+URZ+0x22840], R2 ;  /* 0x02284002030075a7 */ /* 0x0022a4000800017f */
[----:B--2---:R-:W-:Y:S05]  /*25d70*/  @!P0 NANOSLEEP.SYNCS 0x989680 ;  /* 0x009896800000895d */ /* 0x004fea0003900000 */
[----:B------:R-:W2:Y:S02]  /*25d80*/  @!P0 SYNCS.PHASECHK.TRANS64 P0, [R3+URZ+0x22840], R2 ;  /* 0x02284002030085a7 */ /* 0x000ea4000800007f */
[----:B--2---:R-:W-:Y:S05]  /*25d90*/  @!P0 BRA `(.L_x_2997) ;  /* 0xfffffffc00f08947 */ /* 0x004fea000383ffff */
[----:B------:R-:W-:Y:S05]  /*25da0*/  BRA `(.L_x_3158) ;  /* 0xffffffac00947947 */ /* 0x000fea000383ffff */
.L_x_3002:
[----:B0-----:R0:W2:Y:S02]  /*25db0*/  SYNCS.PHASECHK.TRANS64.TRYWAIT P0, [R3+URZ+0x22860], R2 ;  /* 0x02286002030075a7 */ /* 0x0010a4000800017f */
[----:B--2---:R-:W-:Y:S05]  /*25dc0*/  @!P0 NANOSLEEP.SYNCS 0x989680 ;  /* 0x009896800000895d */ /* 0x004fea0003900000 */
[----:B------:R-:W2:Y:S02]  /*25dd0*/  @!P0 SYNCS.PHASECHK.TRANS64 P0, [R3+URZ+0x22860], R2 ;  /* 0x02286002030085a7 */ /* 0x000ea4000800007f */
[----:B--2---:R-:W-:Y:S05]  /*25de0*/  @!P0 BRA `(.L_x_3002) ;  /* 0xfffffffc00f08947 */ /* 0x004fea000383ffff */
[----:B------:R-:W-:Y:S05]  /*25df0*/  BRA `(.L_x_3159) ;  /* 0xffffffb000107947 */ /* 0x000fea000383ffff */
.L_x_3013:
[----:B-1----:R1:W2:Y:S02]  /*25e00*/  SYNCS.PHASECHK.TRANS64.TRYWAIT P0, [R3+URZ+0x22840], R2 ;  /* 0x02284002030075a7 */ /* 0x0022a4000800017f */
[----:B--2---:R-:W-:Y:S05]  /*25e10*/  @!P0 NANOSLEEP.SYNCS 0x989680 ;  /* 0x009896800000895d */ /* 0x004fea0003900000 */
[----:B------:R-:W2:Y:S02]  /*25e20*/  @!P0 SYNCS.PHASECHK.TRANS64 P0, [R3+URZ+0x22840], R2 ;  /* 0x02284002030085a7 */ /* 0x000ea4000800007f */
[----:B--2---:R-:W-:Y:S05]  /*25e30*/  @!P0 BRA `(.L_x_3013) ;  /* 0xfffffffc00f08947 */ /* 0x004fea000383ffff */
[----:B------:R-:W-:Y:S05]  /*25e40*/  BRA `(.L_x_3160) ;  /* 0xffffffb400e07947 */ /* 0x000fea000383ffff */
.L_x_3018:
[----:B--2---:R2:W3:Y:S02]  /*25e50*/  SYNCS.PHASECHK.TRANS64.TRYWAIT P0, [R3+URZ+0x22860], R2 ;  /* 0x02286002030075a7 */ /* 0x0044e4000800017f */
[----:B---3--:R-:W-:Y:S05]  /*25e60*/  @!P0 NANOSLEEP.SYNCS 0x989680 ;  /* 0x009896800000895d */ /* 0x008fea0003900000 */
[----:B------:R-:W3:Y:S02]  /*25e70*/  @!P0 SYNCS.PHASECHK.TRANS64 P0, [R3+URZ+0x22860], R2 ;  /* 0x02286002030085a7 */ /* 0x000ee4000800007f */
[----:B---3--:R-:W-:Y:S05]  /*25e80*/  @!P0 BRA `(.L_x_3018) ;  /* 0xfffffffc00f08947 */ /* 0x008fea000383ffff */
[----:B------:R-:W-:Y:S05]  /*25e90*/  BRA `(.L_x_3161) ;  /* 0xffffffb800607947 */ /* 0x000fea000383ffff */
.L_x_3030:
[----:B---34-:R-:W3:Y:S01]  /*25ea0*/  LDL R0, [R1] ;  /* 0x0000000001007983 */ /* 0x018ee20000100800 */
[----:B------:R-:W-:Y:S01]  /*25eb0*/  BSSY B0, `(.L_x_3162) ;  /* 0x0000008000007945 */ /* 0x000fe20003800000 */
[----:B------:R-:W-:Y:S02]  /*25ec0*/  IMAD.MOV.U32 R12, RZ, RZ, RZ ;  /* 0x000000ffff0c7224 */ /* 0x000fe400078e00ff */
[----:B------:R-:W-:Y:S02]  /*25ed0*/  IMAD.MOV.U32 R11, RZ, RZ, 0x1f ;  /* 0x0000001fff0b7424 */ /* 0x000fe400078e00ff */
[----:B0-----:R-:W-:Y:S02]  /*25ee0*/  IMAD.MOV.U32 R15, RZ, RZ, -0x1 ;  /* 0xffffffffff0f7424 */ /* 0x001fe400078e00ff */
[----:B---3--:R-:W-:-:S07]  /*25ef0*/  IMAD.MOV.U32 R13, RZ, RZ, R0 ;  /* 0x000000ffff0d7224 */ /* 0x008fce00078e0000 */
[----:B-12---:R-:W-:Y:S05]  /*25f00*/  WARPSYNC.COLLECTIVE R15, `(.L_x_3163) ;  /* 0x000000000f087348 */ /* 0x006fea0003c00000 */
[----:B------:R0:W3:Y:S02]  /*25f10*/  SHFL.IDX P6, R14, R13, R12, R11 ;  /* 0x0000000c0d0e7389 */ /* 0x0000e400000c000b */
[----:B0123--:R-:W-:Y:S01]  /*25f20*/  ENDCOLLECTIVE ;  /* 0x000000000000791b */ /* 0x00ffe20003800000 */
.L_x_3163:
[----:B------:R-:W-:Y:S05]  /*25f30*/  BSYNC B0 ;  /* 0x0000000000007941 */ /* 0x000fea0003800000 */
.L_x_3162:
        /* <DEDUP_REMOVED lines=9> */
.L_x_3164:
        /* <DEDUP_REMOVED lines=26> */
.L_x_3165:
        /* <DEDUP_REMOVED lines=8> */
.L_x_3166:
        /* <DEDUP_REMOVED lines=8> */
.L_x_3167:
        /* <DEDUP_REMOVED lines=8> */
.L_x_3168:
        /* <DEDUP_REMOVED lines=8> */
.L_x_3169:
        /* <DEDUP_REMOVED lines=9> */
.L_x_3170:
[----:B------:R-:W-:Y:S01]  /*26400*/  IMAD.MOV.U32 R9, RZ, RZ, R14 ;  /* 0x000000ffff097224 */ /* 0x000fe200078e000e */
[----:B------:R-:W-:Y:S06]  /*26410*/  BRA `(.L_x_3171) ;  /* 0xffffffbc00b07947 */ /* 0x000fec000383ffff */
.L_x_3033:
        /* <DEDUP_REMOVED lines=8> */
.L_x_3173:
[----:B------:R-:W-:Y:S05]  /*264a0*/  BSYNC B0 ;  /* 0x0000000000007941 */ /* 0x000fea0003800000 */
.L_x_3172:
        /* <DEDUP_REMOVED lines=10> */
.L_x_3174:
        /* <DEDUP_REMOVED lines=8> */
.L_x_3175:
        /* <DEDUP_REMOVED lines=8> */
.L_x_3176:
        /* <DEDUP_REMOVED lines=8> */
.L_x_3177:
        /* <DEDUP_REMOVED lines=9> */
.L_x_3178:
[----:B------:R-:W-:Y:S01]  /*26760*/  IMAD.MOV.U32 R9, RZ, RZ, R14 ;  /* 0x000000ffff097224 */ /* 0x000fe200078e000e */
[----:B------:R-:W-:Y:S06]  /*26770*/  BRA `(.L_x_3179) ;  /* 0xffffffbc00847947 */ /* 0x000fec000383ffff */
.L_x_3035:
[----:B------:R-:W-:Y:S01]  /*26780*/  BSSY B0, `(.L_x_3180) ;  /* 0x0000006000007945 */ /* 0x000fe20003800000 */
[----:B------:R-:W-:Y:S01]  /*26790*/  PLOP3.LUT P6, PT, P6, PT, PT, 0x8, 0x0 ;  /* 0x000000000000781c */ /* 0x000fe200037ce170 */
[----:B------:R-:W-:-:S12]  /*267a0*/  IMAD.MOV.U32 R15, RZ, RZ, -0x1 ;  /* 0xffffffffff0f7424 */ /* 0x000fd800078e00ff */
[----:B0-----:R-:W-:Y:S05]  /*267b0*/  WARPSYNC.COLLECTIVE R15, `(.L_x_3181) ;  /* 0x000000000f087348 */ /* 0x001fea0003c00000 */
[----:B------:R-:W-:Y:S01]  /*267c0*/  VOTE.ANY R14, PT, P6 ;  /* 0x00000000000e7806 */ /* 0x000fe200030e0100 */
[----:B0-----:R-:W-:Y:S06]  /*267d0*/  ENDCOLLECTIVE ;  /* 0x000000000000791b */ /* 0x001fec0003800000 */
.L_x_3181:
[----:B------:R-:W-:Y:S05]  /*267e0*/  BSYNC B0 ;  /* 0x0000000000007941 */ /* 0x000fea0003800000 */
.L_x_3180:
        /* <DEDUP_REMOVED lines=10> */
.L_x_3182:
[----:B------:R-:W-:Y:S02]  /*26890*/  IMAD.MOV.U32 R13, RZ, RZ, R6 ;  /* 0x000000ffff0d7224 */ /* 0x000fe400078e0006 */
[----:B------:R-:W-:-:S07]  /*268a0*/  IMAD.MOV.U32 R4, RZ, RZ, R14 ;  /* 0x000000ffff047224 */ /* 0x000fce00078e000e */
[----:B------:R-:W-:Y:S05]  /*268b0*/  WARPSYNC.COLLECTIVE R15, `(.L_x_3183) ;  /* 0x000000000f087348 */ /* 0x000fea0003c00000 */
[----:B------:R0:W1:Y:S02]  /*268c0*/  SHFL.IDX P6, R14, R13, R12, R11 ;  /* 0x0000000c0d0e7389 */ /* 0x00006400000c000b */
[----:B01----:R-:W-:Y:S01]  /*268d0*/  ENDCOLLECTIVE ;  /* 0x000000000000791b */ /* 0x003fe20003800000 */
.L_x_3183:
[----:B------:R-:W-:Y:S02]  /*268e0*/  IMAD.MOV.U32 R6, RZ, RZ, R14 ;  /* 0x000000ffff067224 */ /* 0x000fe400078e000e */
[----:B------:R-:W-:-:S05]  /*268f0*/  IMAD.IADD R10, R3, 0x1, R10 ;  /* 0x00000001030a7824 */ /* 0x000fca00078e020a */
[----:B------:R2:W-:Y:S01]  /*26900*/  STL [R1+0xc], R10 ;  /* 0x00000c0a01007387 */ /* 0x0005e20000100800 */
[----:B------:R-:W-:Y:S05]  /*26910*/  BRA `(.L_x_3184) ;  /* 0xffffffbc00647947 */ /* 0x000fea000383ffff */
.L_x_3037:
[----:B------:R-:W-:Y:S01]  /*26920*/  BSSY B0, `(.L_x_3185) ;  /* 0x0000008000007945 */ /* 0x000fe20003800000 */
[----:B------:R-:W-:Y:S02]  /*26930*/  IMAD.MOV.U32 R13, RZ, RZ, R7 ;  /* 0x000000ffff0d7224 */ /* 0x000fe400078e0007 */
[----:B------:R-:W-:Y:S02]  /*26940*/  IMAD.MOV.U32 R12, RZ, RZ, R3 ;  /* 0x000000ffff0c7224 */ /* 0x000fe400078e0003 */
[----:B------:R-:W-:Y:S02]  /*26950*/  IMAD.MOV.U32 R11, RZ, RZ, 0x1f ;  /* 0x0000001fff0b7424 */ /* 0x000fe400078e00ff */
[----:B------:R-:W-:-:S07]  /*26960*/  IMAD.MOV.U32 R15, RZ, RZ, -0x1 ;  /* 0xffffffffff0f7424 */ /* 0x000fce00078e00ff */
[----:B0-2---:R-:W-:Y:S05]  /*26970*/  WARPSYNC.COLLECTIVE R15, `(.L_x_3186) ;  /* 0x000000000f087348 */ /* 0x005fea0003c00000 */
[----:B------:R1:W3:Y:S02]  /*26980*/  SHFL.IDX P6, R14, R13, R12, R11 ;  /* 0x0000000c0d0e7389 */ /* 0x0002e400000c000b */
[----:B0123--:R-:W-:Y:S01]  /*26990*/  ENDCOLLECTIVE ;  /* 0x000000000000791b */ /* 0x00ffe20003800000 */
.L_x_3186:
[----:B------:R-:W-:Y:S05]  /*269a0*/  BSYNC B0 ;  /* 0x0000000000007941 */ /* 0x000fea0003800000 */
.L_x_3185:
[----:B------:R-:W-:Y:S01]  /*269b0*/  IMAD.MOV.U32 R8, RZ, RZ, R14 ;  /* 0x000000ffff087224 */ /* 0x000fe200078e000e */
[----:B------:R-:W-:Y:S06]  /*269c0*/  BRA `(.L_x_3036) ;  /* 0xffffffbc00507947 */ /* 0x000fec000383ffff */
.L_x_3043:
[----:B0-----:R0:W1:Y:S02]  /*269d0*/  SYNCS.PHASECHK.TRANS64.TRYWAIT P0, [R0+URZ+0x22820], R3 ;  /* 0x02282003000075a7 */ /* 0x001064000800017f */
[----:B-1----:R-:W-:Y:S05]  /*269e0*/  @!P0 NANOSLEEP.SYNCS 0x989680 ;  /* 0x009896800000895d */ /* 0x002fea0003900000 */
[----:B------:R-:W1:Y:S02]  /*269f0*/  @!P0 SYNCS.PHASECHK.TRANS64 P0, [R0+URZ+0x22820], R3 ;  /* 0x02282003000085a7 */ /* 0x000e64000800007f */
[----:B-1----:R-:W-:Y:S05]  /*26a00*/  @!P0 BRA `(.L_x_3043) ;  /* 0xfffffffc00f08947 */ /* 0x002fea000383ffff */
[----:B------:R-:W-:Y:S05]  /*26a10*/  BRA `(.L_x_3187) ;  /* 0xffffffc400ec7947 */ /* 0x000fea000383ffff */
.L_x_3044:
        /* <DEDUP_REMOVED lines=11> */
.L_x_3189:
[----:B------:R-:W-:Y:S05]  /*26ad0*/  BSYNC B0 ;  /* 0x0000000000007941 */ /* 0x000fea0003800000 */
.L_x_3188:
[----:B------:R-:W-:Y:S05]  /*26ae0*/  BRA `(.L_x_3190) ;  /* 0xffffffc400d47947 */ /* 0x000fea000383ffff */
.L_x_3045:
[----:B------:R-:W-:Y:S01]  /*26af0*/  BSSY B0, `(.L_x_3191) ;  /* 0x0000006000007945 */ /* 0x000fe20003800000 */
[----:B------:R-:W-:-:S07]  /*26b00*/  IMAD.MOV.U32 R15, RZ, RZ, -0x1 ;  /* 0xffffffffff0f7424 */ /* 0x000fce00078e00ff */
[----:B01-3--:R-:W-:Y:S05]  /*26b10*/  WARPSYNC.COLLECTIVE R15, `(.L_x_3192) ;  /* 0x000000000f0c7348 */ /* 0x00bfea0003c00000 */
[----:B------:R-:W-:Y:S02]  /*26b20*/  ELECT P6, UR62, PT ;  /* 0x00000000003e782f */ /* 0x000fe400038c0000 */
[----:B------:R-:W-:Y:S01]  /*26b30*/  MOV R14, UR62 ;  /* 0x0000003e000e7c02 */ /* 0x000fe20008000f00 */
[----:B01-3--:R-:W-:Y:S10]  /*26b40*/  ENDCOLLECTIVE ;  /* 0x000000000000791b */ /* 0x00bff40003800000 */
.L_x_3192:
[----:B------:R-:W-:Y:S05]  /*26b50*/  BSYNC B0 ;  /* 0x0000000000007941 */ /* 0x000fea0003800000 */
.L_x_3191:
[----:B------:R-:W-:Y:S05]  /*26b60*/  BRA `(.L_x_3193) ;  /* 0xffffffc400c87947 */ /* 0x000fea000383ffff */
.L_x_3047:
[----:B0-----:R0:W1:Y:S02]  /*26b70*/  SYNCS.PHASECHK.TRANS64.TRYWAIT P0, [R6+URZ], R5 ;  /* 0x00000005060075a7 */ /* 0x001064000800017f */
[----:B-1----:R-:W-:Y:S05]  /*26b80*/  @!P0 NANOSLEEP.SYNCS 0x989680 ;  /* 0x009896800000895d */ /* 0x002fea0003900000 */
[----:B------:R-:W1:Y:S02]  /*26b90*/  @!P0 SYNCS.PHASECHK.TRANS64 P0, [R6+URZ], R5 ;  /* 0x00000005060085a7 */ /* 0x000e64000800007f */
[----:B-1----:R-:W-:Y:S05]  /*26ba0*/  @!P0 BRA `(.L_x_3047) ;  /* 0xfffffffc00f08947 */ /* 0x002fea000383ffff */
[----:B------:R-:W-:Y:S05]  /*26bb0*/  BRA `(.L_x_3194) ;  /* 0xffffffc800047947 */ /* 0x000fea000383ffff */
.L_x_3048:
[----:B-1----:R1:W2:Y:S02]  /*26bc0*/  SYNCS.PHASECHK.TRANS64.TRYWAIT P0, [R7+URZ], R2 ;  /* 0x00000002070075a7 */ /* 0x0022a4000800017f */
[----:B--2---:R-:W-:Y:S05]  /*26bd0*/  @!P0 NANOSLEEP.SYNCS 0x989680 ;  /* 0x009896800000895d */ /* 0x004fea0003900000 */
[----:B------:R-:W2:Y:S02]  /*26be0*/  @!P0 SYNCS.PHASECHK.TRANS64 P0, [R7+URZ], R2 ;  /* 0x00000002070085a7 */ /* 0x000ea4000800007f */
[----:B--2---:R-:W-:Y:S05]  /*26bf0*/  @!P0 BRA `(.L_x_3048) ;  /* 0xfffffffc00f08947 */ /* 0x004fea000383ffff */
[----:B------:R-:W-:Y:S05]  /*26c00*/  BRA `(.L_x_3195) ;  /* 0xffffffc400f87947 */ /* 0x000fea000383ffff */
.L_x_3050:
[----:B--2---:R2:W4:Y:S02]  /*26c10*/  SYNCS.PHASECHK.TRANS64.TRYWAIT P0, [R4+URZ], R5 ;  /* 0x00000005040075a7 */ /* 0x004524000800017f */
[----:B----4-:R-:W-:Y:S05]  /*26c20*/  @!P0 NANOSLEEP.SYNCS 0x989680 ;  /* 0x009896800000895d */ /* 0x010fea0003900000 */
[----:B------:R-:W4:Y:S02]  /*26c30*/  @!P0 SYNCS.PHASECHK.TRANS64 P0, [R4+URZ], R5 ;  /* 0x00000005040085a7 */ /* 0x000f24000800007f */
[----:B----4-:R-:W-:Y:S05]  /*26c40*/  @!P0 BRA `(.L_x_3050) ;  /* 0xfffffffc00f08947 */ /* 0x010fea000383ffff */
[----:B------:R-:W-:Y:S05]  /*26c50*/  BRA `(.L_x_3196) ;  /* 0xffffffc800007947 */ /* 0x000fea000383ffff */
.L_x_3197:
        /* <DEDUP_REMOVED lines=10> */
.L_x_6138:


//--------------------- .text._ZN7cutlass13device_kernelIN5flash11enable_sm90INS1_16FlashAttnFwdSm90INS1_25CollectiveMainloopFwdSm90ILi2EN4cute5tupleIJNS5_1CILi1EEES8_S8_EEENS6_IJNS7_ILi128EEENS7_ILi96EEENS7_ILi64EEEEEELi256ENS_6half_tEfNS_4arch4Sm90ELb0ELb1ELb0ELb1ELb0ELb0ELb1ELb1ELb0ELb1ELb1ELb0EEENS1_21CollectiveEpilogueFwdINS6_IJSA_NS7_ILi256EEESB_EEES9_SE_SG_Li256ELb1ELb1ELb1ELb0EEENS1_36VarlenDynamicPersistentTileSchedulerILi128ELi96ELi256ELi128ELb1ELb1ELb1ELb1ELb0ELb1EEEEEEEEEvNT_6ParamsE --------------------------
	.section	.text._ZN7cutlass13device_kernelIN5flash11enable_sm90INS1_16FlashAttnFwdSm90INS1_25CollectiveMainloopFwdSm90ILi2EN4cute5tupleIJNS5_1CILi1EEES8_S8_EEENS6_IJNS7_ILi128EEENS7_ILi96EEENS7_ILi64EEEEEELi256ENS_6half_tEfNS_4arch4Sm90ELb0ELb1ELb0ELb1ELb0ELb0ELb1ELb1ELb0ELb1ELb1ELb0EEENS1_21CollectiveEpilogueFwdINS6_IJSA_NS7_ILi256EEESB_EEES9_SE_SG_Li256ELb1ELb1ELb1ELb0EEENS1_36VarlenDynamicPersistentTileSchedulerILi128ELi96ELi256ELi128ELb1ELb1ELb1ELb1ELb0ELb1EEEEEEEEEvNT_6ParamsE,"ax",@progbits
	.align	128
.text._ZN7cutlass13device_kernelIN5flash11enable_sm90INS1_16FlashAttnFwdSm90INS1_25CollectiveMainloopFwdSm90ILi2EN4cute5tupleIJNS5_1CILi1EEES8_S8_EEENS6_IJNS7_ILi128EEENS7_ILi96EEENS7_ILi64EEEEEELi256ENS_6half_tEfNS_4arch4Sm90ELb0ELb1ELb0ELb1ELb0ELb0ELb1ELb1ELb0ELb1ELb1ELb0EEENS1_21CollectiveEpilogueFwdINS6_IJSA_NS7_ILi256EEESB_EEES9_SE_SG_Li256ELb1ELb1ELb1ELb0EEENS1_36VarlenDynamicPersistentTileSchedulerILi128ELi96ELi256ELi128ELb1ELb1ELb1ELb1ELb0ELb1EEEEEEEEEvNT_6ParamsE:
        .type           _ZN7cutlass13device_kernelIN5flash11enable_sm90INS1_16FlashAttnFwdSm90INS1_25CollectiveMainloopFwdSm90ILi2EN4cute5tupleIJNS5_1CILi1EEES8_S8_EEENS6_IJNS7_ILi128EEENS7_ILi96EEENS7_ILi64EEEEEELi256ENS_6half_tEfNS_4arch4Sm90ELb0ELb1ELb0ELb1ELb0ELb0ELb1ELb1ELb0ELb1ELb1ELb0EEENS1_21CollectiveEpilogueFwdINS6_IJSA_NS7_ILi256EEESB_EEES9_SE_SG_Li256ELb1ELb1ELb1ELb0EEENS1_36VarlenDynamicPersistentTileSchedulerILi128ELi96ELi256ELi128ELb1ELb1ELb1ELb1ELb0ELb1EEEEEEEEEvNT_6ParamsE,@function
        .size           _ZN7cutlass13device_kernelIN5flash11enable_sm90INS1_16FlashAttnFwdSm90INS1_25CollectiveMainloopFwdSm90ILi2EN4cute5tupleIJNS5_1CILi1EEES8_S8_EEENS6_IJNS7_ILi128EEENS7_ILi96EEENS7_ILi64EEEEEELi256ENS_6half_tEfNS_4arch4Sm90ELb0ELb1ELb0ELb1ELb0ELb0ELb1ELb1ELb0ELb1ELb1ELb0EEENS1_21CollectiveEpilogueFwdINS6_IJSA_NS7_ILi256EEESB_EEES9_SE_SG_Li256ELb1ELb1ELb1ELb0EEENS1_36VarlenDynamicPersistentTileSchedulerILi128ELi96ELi256ELi128ELb1ELb1ELb1ELb1ELb0ELb1EEEEEEEEEvNT_6ParamsE,(.L_x_6139 - _ZN7cutlass13device_kernelIN5flash11enable_sm90INS1_16FlashAttnFwdSm90INS1_25CollectiveMainloopFwdSm90ILi2EN4cute5tupleIJNS5_1CILi1EEES8_S8_EEENS6_IJNS7_ILi128EEENS7_ILi96EEENS7_ILi64EEEEEELi256ENS_6half_tEfNS_4arch4Sm90ELb0ELb1ELb0ELb1ELb0ELb0ELb1ELb1ELb0ELb1ELb1ELb0EEENS1_21CollectiveEpilogueFwdINS6_IJSA_NS7_ILi256EEESB_EEES9_SE_SG_Li256ELb1ELb1ELb1ELb0EEENS1_36VarlenDynamicPersistentTileSchedulerILi128ELi96ELi256ELi128ELb1ELb1ELb1ELb1ELb0ELb1EEEEEEEEEvNT_6ParamsE)
        .other          _ZN7cutlass13device_kernelIN5flash11enable_sm90INS1_16FlashAttnFwdSm90INS1_25CollectiveMainloopFwdSm90ILi2EN4cute5tupleIJNS5_1CILi1EEES8_S8_EEENS6_IJNS7_ILi128EEENS7_ILi96EEENS7_ILi64EEEEEELi256ENS_6half_tEfNS_4arch4Sm90ELb0ELb1ELb0ELb1ELb0ELb0ELb1ELb1ELb0ELb1ELb1ELb0EEENS1_21CollectiveEpilogueFwdINS6_IJSA_NS7_ILi256EEESB_EEES9_SE_SG_Li256ELb1ELb1ELb1ELb0EEENS1_36VarlenDynamicPersistentTileSchedulerILi128ELi96ELi256ELi128ELb1ELb1ELb1ELb1ELb0ELb1EEEEEEEEEvNT_6ParamsE,@"STO_CUDA_ENTRY STV_DEFAULT"
_ZN7cutlass13device_kernelIN5flash11enable_sm90INS1_16FlashAttnFwdSm90INS1_25CollectiveMainloopFwdSm90ILi2EN4cute5tupleIJNS5_1CILi1EEES8_S8_EEENS6_IJNS7_ILi128EEENS7_ILi96EEENS7_ILi64EEEEEELi256ENS_6half_tEfNS_4arch4Sm90ELb0ELb1ELb0ELb1ELb0ELb0ELb1ELb1ELb0ELb1ELb1ELb0EEENS1_21CollectiveEpilogueFwdINS6_IJSA_NS7_ILi256EEESB_EEES9_SE_SG_Li256ELb1ELb1ELb1ELb0EEENS1_36VarlenDynamicPersistentTileSchedulerILi128ELi96ELi256ELi128ELb1ELb1ELb1ELb1ELb0ELb1EEEEEEEEEvNT_6ParamsE:
        /* <DEDUP_REMOVED lines=22> */
.L_x_3199:
[----:B------:R-:W-:Y:S05]  /*0160*/  BSYNC B0 ;  /* 0x0000000000007941 */ /* 0x000fea0003800000 */
.L_x_3198:
        /* <DEDUP_REMOVED lines=43> */
.L_x_3200:
        /* <DEDUP_REMOVED lines=22> */
.L_x_3201:
        /* <DEDUP_REMOVED lines=18> */
.L_x_3202:
        /* <DEDUP_REMOVED lines=22> */
.L_x_3203:
        /* <DEDUP_REMOVED lines=22> */
.L_x_3204:
[----:B------:R-:W-:Y:S01]  /*0960*/  PLOP3.LUT P0, PT, PT, PT, UP0, 0x80, 0x0 ;  /* 0x000000000000781c */ /* 0x000fe20003f0f008 */
[----:B------:R-:W-:Y:S01]  /*0970*/  UMOV UR36, 0x1 ;  /* 0x0000000100247882 */ /* 0x000fe20000000000 */
[----:B------:R-:W-:Y:S01]  /*0980*/  NOP ;  /* 0x0000000000007918 */ /* 0x000fe20000000000 */
[----:B------:R-:W-:Y:S01]  /*0990*/  USEL UR36, UR36, 0x2, !UP0 ;  /* 0x0000000224247887 */ /* 0x000fe2000c000000 */
[----:B------:R-:W-:Y:S01]  /*09a0*/  IMAD.MOV.U32 R22, RZ, RZ, R16 ;  /* 0x000000ffff167224 */ /* 0x000fe200078e0010 */
[----:B------:R-:W-:Y:S01]  /*09b0*/  ULDC.64 UR40, c[0x0][0x208] ;  /* 0x0000820000287ab9 */ /* 0x000fe20000000a00 */
[----:B------:R-:W-:Y:S01]  /*09c0*/  IMAD.MOV.U32 R23, RZ, RZ, R17 ;  /* 0x000000ffff177224 */ /* 0x000fe200078e0011 */
[----:B0123--:R-:W-:Y:S06]  /*09d0*/  BAR.SYNC.DEFER_BLOCKING 0x0 ;  /* 0x0000000000007b1d */ /* 0x00ffec0000010000 */
[----:B------:R-:W-:Y:S05]  /*09e0*/  @!P0 BRA `(.L_x_3205) ;  /* 0x0000023400248947 */ /* 0x000fea0003800000 */
.L_x_3206:
        /* <DEDUP_REMOVED lines=8> */
[----:B------:R-:W-:Y:S01]  /*0a70*/  IADD3 R2, P1, R16, 0x210, RZ ;  /* 0x0000021010027810 */ /* 0x000fe20007f3e0ff */
[----:B------:R-:W-:Y:S04]  /*0a80*/  STL.64 [R1+0x210], RZ ;  /* 0x000210ff01007387 */ /* 0x000fe80000100a00 */
[----:B------:R2:W-:Y:S04]  /*0a90*/  STL [R1+0x4c0], R2 ;  /* 0x0004c00201007387 */ /* 0x0005e80000100800 */
[----:B------:R-:W-:Y:S04]  /*0aa0*/  STL [R1+0x218], RZ ;  /* 0x000218ff01007387 */ /* 0x000fe80000100800 */
[----:B------:R-:W-:Y:S01]  /*0ab0*/  STL [R1+0x21c], RZ ;  /* 0x00021cff01007387 */ /* 0x000fe20000100800 */
[----:B-1----:R-:W-:Y:S01]  /*0ac0*/  ULEA UR4, UR5, UR4, 0x18 ;  /* 0x0000000405047291 */ /* 0x002fe2000f8ec03f */
[----:B--2---:R-:W-:-:S05]  /*0ad0*/  IMAD.X R2, RZ, RZ, R17, P1 ;  /* 0x000000ffff027224 */ /* 0x004fca00008e0611 */
[----:B------:R-:W-:Y:S01]  /*0ae0*/  STL [R1+0x4bc], R2 ;  /* 0x0004bc0201007387 */ /* 0x000fe20000100800 */
[----:B0-----:R-:W-:-:S04]  /*0af0*/  SHF.R.U32.HI R0, RZ, 0x7, R0 ;  /* 0x00000007ff007819 */ /* 0x001fc80000011600 */
[----:B------:R-:W-:-:S13]  /*0b00*/  ISETP.NE.AND P0, PT, R0, 0x1, PT ;  /* 0x000000010000780c */ /* 0x000fda0003f05270 */
[----:B------:R-:W-:Y:S08]  /*0b10*/  @!P0 BAR.ARV 0x9, 0x100 ;  /* 0x0244000000008b1d */ /* 0x000ff00000002000 */
[----:B------:R-:W-:Y:S01]  /*0b20*/  BAR.SYNC.DEFER_BLOCKING 0x5, 0x180 ;  /* 0x0146000000007b1d */ /* 0x000fe20000010000 */
[----:B------:R-:W-:-:S05]  /*0b30*/  IADD3 R0, P2, R16, 0x21c, RZ ;  /* 0x0000021c10007810 */ /* 0x000fca0007f5e0ff */
[----:B------:R0:W-:Y:S02]  /*0b40*/  STL [R1+0x4c8], R0 ;  /* 0x0004c80001007387 */ /* 0x0001e40000100800 */
[----:B0-----:R-:W-:-:S05]  /*0b50*/  IMAD.X R0, RZ, RZ, R17, P2 ;  /* 0x000000ffff007224 */ /* 0x001fca00010e0611 */
[----:B------:R-:W-:Y:S04]  /*0b60*/  STL [R1+0x4c4], R0 ;  /* 0x0004c40001007387 */ /* 0x000fe80000100800 */
[----:B------:R-:W0:Y:S01]  /*0b70*/  LDS.128 R12, [UR4+0x324d0] ;  /* 0x0324d004ff0c7984 */ /* 0x000e220008000c00 */
[----:B------:R-:W-:Y:S01]  /*0b80*/  ULDC UR4, c[0x0][0xd3c] ;  /* 0x00034f0000047ab9 */ /* 0x000fe20000000800 */
[----:B------:R-:W-:Y:S06]  /*0b90*/  BAR.ARV 0x4, 0x180 ;  /* 0x0106000000007b1d */ /* 0x000fec0000002000 */
[----:B0-----:R-:W-:-:S13]  /*0ba0*/  ISETP.GE.AND P0, PT, R15, UR4, PT ;  /* 0x000000040f007c0c */ /* 0x001fda000bf06270 */
[----:B------:R-:W-:Y:S05]  /*0bb0*/  @P0 EXIT ;  /* 0x000000000000094d */ /* 0x000fea0003800000 */
[----:B------:R-:W0:Y:S01]  /*0bc0*/  S2R R0, SR_TID.X ;  /* 0x0000000000007919 */ /* 0x000e220000002100 */
[----:B------:R-:W-:Y:S02]  /*0bd0*/  R2UR UR5, R13 ;  /* 0x000000000d0572ca */ /* 0x000fe400000e0000 */
[----:B------:R-:W-:Y:S02]  /*0be0*/  R2UR UR7, R14 ;  /* 0x000000000e0772ca */ /* 0x000fe400000e0000 */
[----:B------:R-:W-:Y:S01]  /*0bf0*/  R2UR UR6, R15 ;  /* 0x000000000f0672ca */ /* 0x000fe200000e0000 */
[----:B0-----:R-:W-:-:S05]  /*0c00*/  VIADD R223, R0, 0xffffff80 ;  /* 0xffffff8000df7836 */ /* 0x001fca0000000000 */
[----:B------:R-:W-:-:S04]  /*0c10*/  SHF.R.S32.HI R0, RZ, 0x1f, R223 ;  /* 0x0000001fff007819 */ /* 0x000fc800000114df */
[CC--:B------:R-:W-:Y:S02]  /*0c20*/  LEA.HI R2, R0.reuse, R223.reuse, RZ, 0x7 ;  /* 0x000000df00027211 */ /* 0x0c0fe400078f38ff */
[-C--:B------:R-:W-:Y:S02]  /*0c30*/  LEA.HI R5, R0, R223.reuse, RZ, 0x4 ;  /* 0x000000df00057211 */ /* 0x080fe400078f20ff */
[----:B------:R-:W-:Y:S02]  /*0c40*/  LOP3.LUT R4, R2, 0xffffff80, RZ, 0xc0, !PT ;  /* 0xffffff8002047812 */ /* 0x000fe400078ec0ff */
[----:B------:R-:W-:Y:S02]  /*0c50*/  SHF.R.S32.HI R10, RZ, 0x4, R5 ;  /* 0x00000004ff0a7819 */ /* 0x000fe40000011405 */
[----:B------:R-:W-:Y:S01]  /*0c60*/  LOP3.LUT R8, R5, 0x3fffff0, RZ, 0xc0, !PT ;  /* 0x03fffff005087812 */ /* 0x000fe200078ec0ff */
[----:B------:R-:W-:Y:S01]  /*0c70*/  IMAD.IADD R11, R223, 0x1, -R4 ;  /* 0x00000001df0b7824 */ /* 0x000fe200078e0a04 */
[----:B------:R-:W-:-:S02]  /*0c80*/  LEA.HI R4, R0, R223, RZ, 0x5 ;  /* 0x000000df00047211 */ /* 0x000fc400078f28ff */
[----:B------:R-:W-:Y:S01]  /*0c90*/  LEA.HI R7, R5, R10, RZ, 0x1 ;  /* 0x0000000a05077211 */ /* 0x000fe200078f08ff */
[----:B------:R-:W-:Y:S01]  /*0ca0*/  IMAD.IADD R8, R223, 0x1, -R8 ;  /* 0x00000001df087824 */ /* 0x000fe200078e0a08 */
[----:B------:R-:W-:Y:S01]  /*0cb0*/  SHF.R.S32.HI R3, RZ, 0x1f, R11 ;  /* 0x0000001fff037819 */ /* 0x000fe2000001140b */
[----:B------:R-:W-:Y:S01]  /*0cc0*/  IMAD.SHL.U32 R6, R4, 0x20, RZ ;  /* 0x0000002004067824 */ /* 0x000fe200078e00ff */
[----:B------:R-:W-:Y:S01]  /*0cd0*/  LOP3.LUT R7, R7, 0x1ffffffe, RZ, 0xc0, !PT ;  /* 0x1ffffffe07077812 */ /* 0x000fe200078ec0ff */
[----:B------:R-:W-:Y:S01]  /*0ce0*/  STL [R1+0x4b8], R11 ;  /* 0x0004b80b01007387 */ /* 0x000fe20000100800 */
[----:B------:R-:W-:Y:S02]  /*0cf0*/  LEA.HI R4, R3, R11, RZ, 0x2 ;  /* 0x0000000b03047211 */ /* 0x000fe400078f10ff */
[----:B------:R-:W-:Y:S01]  /*0d00*/  LOP3.LUT R9, R6, 0xfffffc00, RZ, 0xc0, !PT ;  /* 0xfffffc0006097812 */ /* 0x000fe200078ec0ff */
[----:B------:R-:W-:Y:S01]  /*0d10*/  IMAD.IADD R7, R10, 0x1, -R7 ;  /* 0x000000010a077824 */ /* 0x000fe200078e0a07 */
[----:B------:R-:W-:-:S02]  /*0d20*/  SHF.R.S32.HI R5, RZ, 0x2, R4 ;  /* 0x00000002ff057819 */ /* 0x000fc40000011404 */
[----:B------:R-:W-:Y:S01]  /*0d30*/  SHF.R.S32.HI R6, RZ, 0x1f, R4 ;  /* 0x0000001fff067819 */ /* 0x000fe20000011404 */
[----:B------:R-:W-:Y:S01]  /*0d40*/  IMAD R8, R8, 0x40, R9 ;  /* 0x0000004008087824 */ /* 0x000fe200078e0209 */
[----:B------:R-:W-:Y:S02]  /*0d50*/  LOP3.LUT R4, R4, 0x7ffffffc, RZ, 0xc0, !PT ;  /* 0x7ffffffc04047812 */ /* 0x000fe400078ec0ff */
[----:B------:R-:W-:Y:S01]  /*0d60*/  LEA.HI R9, R0, R223, RZ, 0x2 ;  /* 0x000000df00097211 */ /* 0x000fe200078f10ff */
[----:B------:R-:W-:Y:S01]  /*0d70*/  IMAD R7, R7, 0x8, R8 ;  /* 0x0000000807077824 */ /* 0x000fe200078e0208 */
[----:B------:R-:W-:Y:S01]  /*0d80*/  LEA.HI R6, R6, R5, RZ, 0x3 ;  /* 0x0000000506067211 */ /* 0x000fe200078f18ff */
[----:B------:R-:W-:Y:S01]  /*0d90*/  IMAD.IADD R4, R11, 0x1, -R4 ;  /* 0x000000010b047824 */ /* 0x000fe200078e0a04 */
[----:B------:R-:W-:Y:S02]  /*0da0*/  LOP3.LUT R10, R9, 0xfffffffc, RZ, 0xc0, !PT ;  /* 0xfffffffc090a7812 */ /* 0x000fe400078ec0ff */
[----:B------:R-:W-:Y:S01]  /*0db0*/  SHF.R.S32.HI R9, RZ, 0x7, R2 ;  /* 0x00000007ff097819 */ /* 0x000fe20000011402 */
[----:B------:R-:W-:Y:S01]  /*0dc0*/  IMAD.SHL.U32 R179, R4, 0x2, RZ ;  /* 0x0000000204b37824 */ /* 0x000fe200078e00ff */
[----:B------:R-:W-:Y:S01]  /*0dd0*/  LOP3.LUT R6, R6, 0xfffffff8, RZ, 0xc0, !PT ;  /* 0xfffffff806067812 */ /* 0x000fe200078ec0ff */
[----:B------:R-:W-:Y:S01]  /*0de0*/  IMAD.IADD R10, R223, 0x1, -R10 ;  /* 0x00000001df0a7824 */ /* 0x000fe200078e0a0a */
[----:B------:R-:W-:Y:S01]  /*0df0*/  LEA.HI R3, R3, R11, RZ, 0x5 ;  /* 0x0000000b03037211 */ /* 0x000fe200078f28ff */
[----:B------:R-:W-:Y:S01]  /*0e00*/  VIADD R211, R179, 0x10 ;  /* 0x00000010b3d37836 */ /* 0x000fe20000000000 */
[----:B------:R-:W-:Y:S01]  /*0e10*/  LEA.HI R2, R2, R9, RZ, 0x1 ;  /* 0x0000000902027211 */ /* 0x000fe200078f08ff */
[----:B------:R-:W-:Y:S01]  /*0e20*/  IMAD.IADD R6, R5, 0x1, -R6 ;  /* 0x0000000105067824 */ /* 0x000fe200078e0a06 */
[----:B------:R-:W-:Y:S01]  /*0e30*/  LEA.HI R0, R0, R223, RZ, 0x3 ;  /* 0x000000df00007211 */ /* 0x000fe200078f18ff */
[C---:B------:R-:W-:Y:S01]  /*0e40*/  VIADD R212, R179.reuse, 0x8 ;  /* 0x00000008b3d47836 */ /* 0x040fe20000000000 */
[----:B------:R-:W-:Y:S01]  /*0e50*/  SHF.R.S32.HI R3, RZ, 0x5, R3 ;  /* 0x00000005ff037819 */ /* 0x000fe20000011403 */
[C---:B------:R-:W-:Y:S01]  /*0e60*/  VIADD R208, R179.reuse, 0x28 ;  /* 0x00000028b3d07836 */ /* 0x040fe20000000000 */
[----:B------:R-:W-:Y:S01]  /*0e70*/  LOP3.LUT R2, R2, 0x3fffffe, RZ, 0xc0, !PT ;  /* 0x03fffffe02027812 */ /* 0x000fe200078ec0ff */
[----:B------:R-:W-:Y:S01]  /*0e80*/  VIADD R210, R179, 0x18 ;  /* 0x00000018b3d27836 */ /* 0x000fe20000000000 */
[----:B------:R-:W-:Y:S01]  /*0e90*/  LOP3.LUT R224, R0, 0xfffffff8, RZ, 0xc0, !PT ;  /* 0xfffffff800e07812 */ /* 0x000fe200078ec0ff */
[----:B------:R-:W-:Y:S01]  /*0ea0*/  IMAD R3, R3, 0x10, R6 ;  /* 0x0000001003037824 */ /* 0x000fe200078e0206 */
[----:B------:R-:W-:Y:S01]  /*0eb0*/  SHF.R.S32.HI R222, RZ, 0x3, R0 ;  /* 0x00000003ffde7819 */ /* 0x000fe20000011400 */
[----:B------:R-:W-:Y:S01]  /*0ec0*/  IMAD.IADD R2, R9, 0x1, -R2 ;  /* 0x0000000109027824 */ /* 0x000fe200078e0a02 */
[----:B------:R-:W-:Y:S01]  /*0ed0*/  SHF.R.S32.HI R0, RZ, 0x1f, R211 ;  /* 0x0000001fff007819 */ /* 0x000fe200000114d3 */
[C---:B------:R-:W-:Y:S01]  /*0ee0*/  VIADD R209, R179.reuse, 0x20 ;  /* 0x00000020b3d17836 */ /* 0x040fe20000000000 */
[----:B------:R-:W-:Y:S01]  /*0ef0*/  LEA.HI R5, R10, R10, RZ, 0x1 ;  /* 0x0000000a0a057211 */ /* 0x000fe200078f08ff */
[----:B------:R-:W-:Y:S01]  /*0f00*/  IMAD R178, R2, 0x40, R3 ;  /* 0x0000004002b27824 */ /* 0x000fe200078e0203 */
[----:B------:R-:W-:Y:S01]  /*0f10*/  SHF.R.S32.HI R2, RZ, 0x1f, R212 ;  /* 0x0000001fff027819 */ /* 0x000fe200000114d4 */
[----:B------:R0:W-:Y:S01]  /*0f20*/  STL [R1+0x4b0], R0 ;  /* 0x0004b00001007387 */ /* 0x0001e20000100800 */
[C---:B------:R-:W-:Y:S01]  /*0f30*/  VIADD R205, R179.reuse, 0x40 ;  /* 0x00000040b3cd7836 */ /* 0x040fe20000000000 */
[----:B------:R-:W-:Y:S01]  /*0f40*/  SHF.R.S32.HI R3, RZ, 0x1f, R210 ;  /* 0x0000001fff037819 */ /* 0x000fe200000114d2 */
[C---:B------:R-:W-:Y:S01]  /*0f50*/  VIADD R207, R179.reuse, 0x30 ;  /* 0x00000030b3cf7836 */ /* 0x040fe20000000000 */
[----:B------:R1:W-:Y:S01]  /*0f60*/  STL [R1+0x4b4], R2 ;  /* 0x0004b40201007387 */ /* 0x0003e20000100800 */
[----:B------:R-:W-:Y:S01]  /*0f70*/  VIADD R206, R179, 0x38 ;  /* 0x00000038b3ce7836 */ /* 0x000fe20000000000 */
[----:B------:R-:W-:Y:S01]  /*0f80*/  LOP3.LUT R5, R5, 0x1ffffffe, RZ, 0xc0, !PT ;  /* 0x1ffffffe05057812 */ /* 0x000fe200078ec0ff */
[C---:B------:R-:W-:Y:S01]  /*0f90*/  VIADD R202, R179.reuse, 0x58 ;  /* 0x00000058b3ca7836 */ /* 0x040fe20000000000 */
[----:B------:R2:W-:Y:S01]  /*0fa0*/  STL [R1+0x4ac], R3 ;  /* 0x0004ac0301007387 */ /* 0x0005e20000100800 */
[C---:B------:R-:W-:Y:S01]  /*0fb0*/  VIADD R204, R179.reuse, 0x48 ;  /* 0x00000048b3cc7836 */ /* 0x040fe20000000000 */
[----:B0-----:R-:W-:Y:S01]  /*0fc0*/  SHF.R.S32.HI R0, RZ, 0x1f, R208 ;  /* 0x0000001fff007819 */ /* 0x001fe200000114d0 */
[C---:B------:R-:W-:Y:S01]  /*0fd0*/  VIADD R203, R179.reuse, 0x50 ;  /* 0x00000050b3cb7836 */ /* 0x040fe20000000000 */
[----:B------:R-:W-:Y:S01]  /*0fe0*/  STL [R1+0x4d4], R7 ;  /* 0x0004d40701007387 */ /* 0x000fe20000100800 */
[C---:B------:R-:W-:Y:S01]  /*0ff0*/  VIADD R199, R179.reuse, 0x70 ;  /* 0x00000070b3c77836 */ /* 0x040fe20000000000 */
[----:B-1----:R-:W-:Y:S01]  /*1000*/  SHF.R.S32.HI R2, RZ, 0x1f, R209 ;  /* 0x0000001fff027819 */ /* 0x002fe200000114d1 */
[C---:B------:R-:W-:Y:S01]  /*1010*/  VIADD R201, R179.reuse, 0x60 ;  /* 0x00000060b3c97836 */ /* 0x040fe20000000000 */
[----:B------:R0:W-:Y:S01]  /*1020*/  STL [R1+0x4a4], R0 ;  /* 0x0004a40001007387 */ /* 0x0001e20000100800 */
[C---:B------:R-:W-:Y:S01]  /*1030*/  VIADD R200, R179.reuse, 0x68 ;  /* 0x00000068b3c87836 */ /* 0x040fe20000000000 */
[----:B--2---:R-:W-:Y:S01]  /*1040*/  SHF.R.S32.HI R3, RZ, 0x1f, R207 ;  /* 0x0000001fff037819 */ /* 0x004fe200000114cf */
[C---:B------:R-:W-:Y:S01]  /*1050*/  VIADD R196, R179.reuse, 0x88 ;  /* 0x00000088b3c47836 */ /* 0x040fe20000000000 */
[----:B------:R1:W-:Y:S01]  /*1060*/  STL [R1+0x4a8], R2 ;  /* 0x0004a80201007387 */ /* 0x0003e20000100800 */
[----:B------:R-:W-:-:S02]  /*1070*/  VIADD R198, R179, 0x78 ;  /* 0x00000078b3c67836 */ /* 0x000fc40000000000 */
[C---:B------:R-:W-:Y:S01]  /*1080*/  VIADD R197, R179.reuse, 0x80 ;  /* 0x00000080b3c57836 */ /* 0x040fe20000000000 */
[----:B------:R2:W-:Y:S01]  /*1090*/  STL [R1+0x4a0], R3 ;  /* 0x0004a00301007387 */ /* 0x0005e20000100800 */
[C---:B------:R-:W-:Y:S01]  /*10a0*/  VIADD R193, R179.reuse, 0xa0 ;  /* 0x000000a0b3c17836 */ /* 0x040fe20000000000 */
[----:B0-----:R-:W-:Y:S01]  /*10b0*/  SHF.R.S32.HI R0, RZ, 0x1f, R205 ;  /* 0x0000001fff007819 */ /* 0x001fe200000114cd */
[C---:B------:R-:W-:Y:S01]  /*10c0*/  VIADD R195, R179.reuse, 0x90 ;  /* 0x00000090b3c37836 */ /* 0x040fe20000000000 */
[----:B------:R-:W-:Y:S01]  /*10d0*/  STL [R1+0x4cc], R9 ;  /* 0x0004cc0901007387 */ /* 0x000fe20000100800 */
[----:B------:R-:W-:Y:S01]  /*10e0*/  VIADD R194, R179, 0x98 ;  /* 0x00000098b3c27836 */ /* 0x000fe20000000000 */
[----:B-1----:R-:W-:Y:S01]  /*10f0*/  SHF.R.S32.HI R2, RZ, 0x1f, R206 ;  /* 0x0000001fff027819 */ /* 0x002fe200000114ce */
[----:B------:R-:W-:Y:S01]  /*1100*/  IMAD.IADD R5, R10, 0x1, -R5 ;  /* 0x000000010a057824 */ /* 0x000fe200078e0a05 */
[----:B------:R0:W-:Y:S01]  /*1110*/  STL [R1+0x498], R0 ;  /* 0x0004980001007387 */ /* 0x0001e20000100800 */
[----:B------:R-:W-:Y:S01]  /*1120*/  IMAD.IADD R224, R223, 0x1, -R224 ;  /* 0x00000001dfe07824 */ /* 0x000fe200078e0ae0 */
[----:B--2---:R-:W-:Y:S01]  /*1130*/  SHF.R.S32.HI R3, RZ, 0x1f, R204 ;  /* 0x0000001fff037819 */ /* 0x004fe200000114cc */
[----:B------:R-:W-:Y:S01]  /*1140*/  VIADD R192, R179, 0xa8 ;  /* 0x000000a8b3c07836 */ /* 0x000fe20000000000 */
[----:B------:R1:W-:Y:S01]  /*1150*/  STL [R1+0x49c], R2 ;  /* 0x00049c0201007387 */ /* 0x0003e20000100800 */
[----:B------:R-:W-:-:S02]  /*1160*/  IMAD.SHL.U32 R18, R224, 0x8, RZ ;  /* 0x00000008e0127824 */ /* 0x000fc400078e00ff */
[C---:B------:R-:W-:Y:S01]  /*1170*/  VIADD R191, R179.reuse, 0xb0 ;  /* 0x000000b0b3bf7836 */ /* 0x040fe20000000000 */
[----:B------:R2:W-:Y:S01]  /*1180*/  STL [R1+0x494], R3 ;  /* 0x0004940301007387 */ /* 0x0005e20000100800 */
[C---:B------:R-:W-:Y:S01]  /*1190*/  VIADD R176, R18.reuse, 0x40 ;  /* 0x0000004012b07836 */ /* 0x040fe20000000000 */
[----:B0-----:R-:W-:Y:S01]  /*11a0*/  SHF.R.S32.HI R0, RZ, 0x1f, R202 ;  /* 0x0000001fff007819 */ /* 0x001fe200000114ca */
[C---:B------:R-:W-:Y:S01]  /*11b0*/  VIADD R19, R18.reuse, 0x80 ;  /* 0x0000008012137836 */ /* 0x040fe20000000000 */
[----:B------:R-:W-:Y:S01]  /*11c0*/  SHF.R.S32.HI R183, RZ, 0x1f, R18 ;  /* 0x0000001fffb77819 */ /* 0x000fe20000011412 */
[----:B------:R-:W-:Y:S01]  /*11d0*/  VIADD R177, R18, 0xc0 ;  /* 0x000000c012b17836 */ /* 0x000fe20000000000 */
[----:B-1----:R-:W-:Y:S01]  /*11e0*/  SHF.R.S32.HI R2, RZ, 0x1f, R203 ;  /* 0x0000001fff027819 */ /* 0x002fe200000114cb */
[----:B------:R0:W-:Y:S01]  /*11f0*/  STL [R1+0x48c], R0 ;  /* 0x00048c0001007387 */ /* 0x0001e20000100800 */
[C---:B------:R-:W-:Y:S01]  /*1200*/  VIADD R190, R179.reuse, 0xb8 ;  /* 0x000000b8b3be7836 */ /* 0x040fe20000000000 */
[----:B------:R-:W-:Y:S01]  /*1210*/  SHF.R.S32.HI R182, RZ, 0x1f, R176 ;  /* 0x0000001fffb67819 */ /* 0x000fe200000114b0 */
[C---:B------:R-:W-:Y:S01]  /*1220*/  VIADD R189, R179.reuse, 0xc0 ;  /* 0x000000c0b3bd7836 */ /* 0x040fe20000000000 */
[----:B------:R1:W-:Y:S01]  /*1230*/  STL [R1+0x490], R2 ;  /* 0x0004900201007387 */ /* 0x0003e20000100800 */
[----:B--2---:R-:W-:Y:S01]  /*1240*/  SHF.R.S32.HI R3, RZ, 0x1f, R201 ;  /* 0x0000001fff037819 */ /* 0x004fe200000114c9 */
[C---:B------:R-:W-:Y:S01]  /*1250*/  VIADD R188, R179.reuse, 0xc8 ;  /* 0x000000c8b3bc7836 */ /* 0x040fe20000000000 */
[----:B------:R-:W-:Y:S01]  /*1260*/  SHF.R.S32.HI R181, RZ, 0x1f, R19 ;  /* 0x0000001fffb57819 */ /* 0x000fe20000011413 */
[C---:B------:R-:W-:Y:S01]  /*1270*/  VIADD R187, R179.reuse, 0xd0 ;  /* 0x000000d0b3bb7836 */ /* 0x040fe20000000000 */
[----:B------:R-:W-:Y:S01]  /*1280*/  SHF.R.S32.HI R180, RZ, 0x1f, R177 ;  /* 0x0000001fffb47819 */ /* 0x000fe200000114b1 */
[----:B------:R2:W-:Y:S01]  /*1290*/  STL [R1+0x488], R3 ;  /* 0x0004880301007387 */ /* 0x0005e20000100800 */
[----:B0-----:R-:W-:Y:S01]  /*12a0*/  SHF.R.S32.HI R0, RZ, 0x1f, R199 ;  /* 0x0000001fff007819 */ /* 0x001fe200000114c7 */
[C---:B------:R-:W-:Y:S01]  /*12b0*/  VIADD R186, R179.reuse, 0xd8 ;  /* 0x000000d8b3ba7836 */ /* 0x040fe20000000000 */
[----:B------:R-:W-:Y:S01]  /*12c0*/  SHF.R.S32.HI R237, RZ, 0x1f, R192 ;  /* 0x0000001fffed7819 */ /* 0x000fe200000114c0 */
[C---:B------:R-:W-:Y:S01]  /*12d0*/  VIADD R185, R179.reuse, 0xe0 ;  /* 0x000000e0b3b97836 */ /* 0x040fe20000000000 */
[----:B-1----:R-:W-:Y:S01]  /*12e0*/  SHF.R.S32.HI R2, RZ, 0x1f, R200 ;  /* 0x0000001fff027819 */ /* 0x002fe200000114c8 */
[----:B------:R0:W-:Y:S01]  /*12f0*/  STL [R1+0x47c], R0 ;  /* 0x00047c0001007387 */ /* 0x0001e20000100800 */
[C---:B------:R-:W-:Y:S01]  /*1300*/  VIADD R184, R179.reuse, 0xe8 ;  /* 0x000000e8b3b87836 */ /* 0x040fe20000000000 */
[----:B------:R-:W-:Y:S01]  /*1310*/  SHF.R.S32.HI R236, RZ, 0x1f, R191 ;  /* 0x0000001fffec7819 */ /* 0x000fe200000114bf */
[C---:B------:R-:W-:Y:S01]  /*1320*/  VIADD R214, R179.reuse, 0xf0 ;  /* 0x000000f0b3d67836 */ /* 0x040fe20000000000 */
[----:B------:R1:W-:Y:S01]  /*1330*/  STL [R1+0x484], R2 ;  /* 0x0004840201007387 */ /* 0x0003e20000100800 */
[----:B--2---:R-:W-:Y:S01]  /*1340*/  SHF.R.S32.HI R3, RZ, 0x1f, R198 ;  /* 0x0000001fff037819 */ /* 0x004fe200000114c6 */
[----:B------:R-:W-:Y:S01]  /*1350*/  VIADD R213, R179, 0xf8 ;  /* 0x000000f8b3d57836 */ /* 0x000fe20000000000 */
[----:B------:R-:W-:-:S02]  /*1360*/  SHF.R.S32.HI R235, RZ, 0x1f, R190 ;  /* 0x0000001fffeb7819 */ /* 0x000fc400000114be */
[----:B------:R-:W-:Y:S01]  /*1370*/  SHF.R.S32.HI R234, RZ, 0x1f, R189 ;  /* 0x0000001fffea7819 */ /* 0x000fe200000114bd */
[----:B------:R2:W-:Y:S01]  /*1380*/  STL [R1+0x478], R3 ;  /* 0x0004780301007387 */ /* 0x0005e20000100800 */
[----:B0-----:R-:W-:Y:S02]  /*1390*/  SHF.R.S32.HI R0, RZ, 0x1f, R196 ;  /* 0x0000001fff007819 */ /* 0x001fe400000114c4 */
[----:B------:R-:W-:Y:S02]  /*13a0*/  SHF.R.S32.HI R231, RZ, 0x1f, R188 ;  /* 0x0000001fffe77819 */ /* 0x000fe400000114bc */
[----:B-1----:R-:W-:Y:S01]  /*13b0*/  SHF.R.S32.HI R2, RZ, 0x1f, R197 ;  /* 0x0000001fff027819 */ /* 0x002fe200000114c5 */
[----:B------:R0:W-:Y:S01]  /*13c0*/  STL [R1+0x470], R0 ;  /* 0x0004700001007387 */ /* 0x0001e20000100800 */
[----:B------:R-:W-:Y:S02]  /*13d0*/  SHF.R.S32.HI R230, RZ, 0x1f, R187 ;  /* 0x0000001fffe67819 */ /* 0x000fe400000114bb */
[----:B------:R-:W-:Y:S01]  /*13e0*/  SHF.R.S32.HI R229, RZ, 0x1f, R186 ;  /* 0x0000001fffe57819 */ /* 0x000fe200000114ba */
[----:B------:R1:W-:Y:S01]  /*13f0*/  STL [R1+0x474], R2 ;  /* 0x0004740201007387 */ /* 0x0003e20000100800 */
[----:B--2---:R-:W-:-:S02]  /*1400*/  SHF.R.S32.HI R3, RZ, 0x1f, R195 ;  /* 0x0000001fff037819 */ /* 0x004fc400000114c3 */
[----:B------:R-:W-:Y:S02]  /*1410*/  SHF.R.S32.HI R228, RZ, 0x1f, R185 ;  /* 0x0000001fffe47819 */ /* 0x000fe400000114b9 */
[----:B------:R-:W-:Y:S01]  /*1420*/  SHF.R.S32.HI R227, RZ, 0x1f, R184 ;  /* 0x0000001fffe37819 */ /* 0x000fe200000114b8 */
[----:B------:R-:W-:Y:S01]  /*1430*/  STL [R1+0x46c], R3 ;  /* 0x00046c0301007387 */ /* 0x000fe20000100800 */
[----:B0-----:R-:W-:Y:S02]  /*1440*/  SHF.R.S32.HI R0, RZ, 0x1f, R193 ;  /* 0x0000001fff007819 */ /* 0x001fe400000114c1 */
[----:B------:R-:W-:Y:S02]  /*1450*/  SHF.R.S32.HI R226, RZ, 0x1f, R214 ;  /* 0x0000001fffe27819 */ /* 0x000fe400000114d6 */
[----:B-1----:R-:W-:Y:S01]  /*1460*/  SHF.R.S32.HI R2, RZ, 0x1f, R194 ;  /* 0x0000001fff027819 */ /* 0x002fe200000114c2 */
[----:B------:R0:W-:Y:S01]  /*1470*/  STL [R1+0x464], R0 ;  /* 0x0004640001007387 */ /* 0x0001e20000100800 */
[----:B------:R-:W-:-:S03]  /*1480*/  SHF.R.S32.HI R225, RZ, 0x1f, R213 ;  /* 0x0000001fffe17819 */ /* 0x000fc600000114d5 */
[----:B------:R1:W-:Y:S01]  /*1490*/  STL [R1+0x468], R2 ;  /* 0x0004680201007387 */ /* 0x0003e20000100800 */
[----:B0-----:R-:W-:-:S05]  /*14a0*/  IMAD R0, R5, 0x8, R178 ;  /* 0x0000000805007824 */ /* 0x001fca00078e02b2 */
[----:B------:R1:W-:Y:S02]  /*14b0*/  STL [R1+0x4d0], R0 ;  /* 0x0004d00001007387 */ /* 0x0003e40000100800 */
.L_x_3330:
[----:B------:R-:W-:Y:S01]  /*14c0*/  ULDC.64 UR8, c[0x0][0xb20] ;  /* 0x0002c80000087ab9 */ /* 0x000fe20000000a00 */
[----:B------:R-:W-:Y:S02]  /*14d0*/  ULOP3.LUT UR44, UR7, 0xff0000, URZ, 0xc0, !UPT ;  /* 0x00ff0000072c7892 */ /* 0x000fe4000f8ec03f */
[----:B------:R-:W-:Y:S01]  /*14e0*/  UISETP.NE.U32.AND UP0, UPT, UR8, URZ, UPT ;  /* 0x0000003f0800728c */ /* 0x000fe2000bf05070 */
[----:B------:R-:W-:-:S03]  /*14f0*/  ULDC UR48, c[0x0][0x2f0] ;  /* 0x0000bc0000307ab9 */ /* 0x000fc60000000800 */
[----:B------:R-:W-:-:S03]  /*1500*/  UISETP.NE.AND.EX UP0, UPT, UR9, URZ, UPT, UP0 ;  /* 0x0000003f0900728c */ /* 0x000fc6000bf05300 */
[----:B------:R-:W-:Y:S02]  /*1510*/  ULDC.64 UR8, c[0x0][0xb10] ;  /* 0x0002c40000087ab9 */ /* 0x000fe40000000a00 */
[----:B------:R-:W-:Y:S01]  /*1520*/  UISETP.NE.U32.AND UP1, UPT, UR8, URZ, UPT ;  /* 0x0000003f0800728c */ /* 0x000fe2000bf25070 */
[----:B------:R-:W-:-:S03]  /*1530*/  PLOP3.LUT P0, PT, PT, PT, UP0, 0x80, 0x0 ;  /* 0x000000000000781c */ /* 0x000fc60003f0f008 */
[----:B------:R-:W-:-:S03]  /*1540*/  UISETP.NE.AND.EX UP1, UPT, UR9, URZ, UPT, UP1 ;  /* 0x0000003f0900728c */ /* 0x000fc6000bf25310 */
[----:B------:R-:W-:Y:S02]  /*1550*/  @UP0 ULDC.64 UR8, c[0x0][0xb20] ;  /* 0x0002c80000080ab9 */ /* 0x000fe40000000a00 */
[----:B------:R-:W-:Y:S01]  /*1560*/  @UP0 UIMAD.WIDE UR8, UR6, 0x4, UR8 ;  /* 0x00000004060808a5 */ /* 0x000fe2000f8e0208 */
[----:B------:R-:W-:-:S05]  /*1570*/  PLOP3.LUT P2, PT, PT, PT, UP1, 0x80, 0x0 ;  /* 0x000000000000781c */ /* 0x000fca0003f4f018 */
[----:B------:R-:W-:Y:S01]  /*1580*/  @UP1 ULDC.64 UR10, c[0x0][0xb10] ;  /* 0x0002c400000a1ab9 */ /* 0x000fe20000000a00 */
[----:B01-34-:R-:W-:Y:S02]  /*1590*/  IMAD.U32 R2, RZ, RZ, UR8 ;  /* 0x00000008ff027e24 */ /* 0x01bfe4000f8e00ff */
[----:B------:R-:W-:Y:S01]  /*15a0*/  IMAD.U32 R3, RZ, RZ, UR9 ;  /* 0x00000009ff037e24 */ /* 0x000fe2000f8e00ff */
[----:B------:R-:W-:-:S03]  /*15b0*/  @UP1 UIMAD.WIDE UR8, UR6, 0x4, UR10 ;  /* 0x00000004060818a5 */ /* 0x000fc6000f8e020a */
[----:B------:R-:W-:Y:S01]  /*15c0*/  ULDC.64 UR10, c[0x0][0xb18] ;  /* 0x0002c600000a7ab9 */ /* 0x000fe20000000a00 */
[----:B--2---:R-:W2:Y:S02]  /*15d0*/  @P0 LDG.E R2, desc[UR40][R2.64] ;  /* 0x0000002802020981 */ /* 0x004ea4000c1e1900 */
[----:B------:R-:W-:Y:S02]  /*15e0*/  IMAD.U32 R4, RZ, RZ, UR8 ;  /* 0x00000008ff047e24 */ /* 0x000fe4000f8e00ff */
[----:B------:R-:W-:Y:S01]  /*15f0*/  IMAD.U32 R5, RZ, RZ, UR9 ;  /* 0x00000009ff057e24 */ /* 0x000fe2000f8e00ff */
[----:B------:R-:W-:-:S04]  /*1600*/  ULDC.64 UR8, c[0x0][0x418] ;  /* 0x0001060000087ab9 */ /* 0x000fc80000000a00 */
[----:B------:R-:W3:Y:S01]  /*1610*/  @P2 LDG.E R4, desc[UR40][R4.64] ;  /* 0x0000002804042981 */ /* 0x000ee2000c1e1900 */
[----:B------:R-:W-:Y:S01]  /*1620*/  UISETP.NE.U32.AND UP0, UPT, UR8, URZ, UPT ;  /* 0x0000003f0800728c */ /* 0x000fe2000bf05070 */
[----:B------:R-:W-:Y:S01]  /*1630*/  ISETP.NE.U32.AND P1, PT, RZ, UR10, PT ;  /* 0x0000000aff007c0c */ /* 0x000fe2000bf25070 */
[----:B------:R-:W-:Y:S02]  /*1640*/  ULOP3.LUT UR8, UR7, 0xff000000, URZ, 0xc0, !UPT ;  /* 0xff00000007087892 */ /* 0x000fe4000f8ec03f */
[----:B------:R-:W-:Y:S01]  /*1650*/  UISETP.NE.AND.EX UP0, UPT, UR9, URZ, UPT, UP0 ;  /* 0x0000003f0900728c */ /* 0x000fe2000bf05300 */
[----:B------:R-:W-:Y:S01]  /*1660*/  ISETP.NE.AND.EX P1, PT, RZ, UR11, PT, P1 ;  /* 0x0000000bff007c0c */ /* 0x000fe2000bf25310 */
[----:B------:R-:W-:Y:S01]  /*1670*/  USHF.R.U32.HI UR8, URZ, 0x8, UR8 ;  /* 0x000000083f087899 */ /* 0x000fe20008011608 */
[----:B------:R-:W-:Y:S01]  /*1680*/  ULDC UR9, c[0x0][0x424] ;  /* 0x0001090000097ab9 */ /* 0x000fe20000000800 */
[----:B------:R-:W-:Y:S01]  /*1690*/  UMOV UR4, URZ ;  /* 0x0000003f00047c82 */ /* 0x000fe20008000000 */
[----:B------:R-:W-:Y:S01]  /*16a0*/  USEL UR9, UR9, 0x1, UP0 ;  /* 0x0000000109097887 */ /* 0x000fe20008000000 */
[----:B------:R-:W-:Y:S01]  /*16b0*/  ULDC UR47, c[0x0][0x288] ;  /* 0x0000a200002f7ab9 */ /* 0x000fe20000000800 */
[----:B------:R-:W-:-:S02]  /*16c0*/  ULEA.HI UR44, UR44, UR8, URZ, 0x10 ;  /* 0x000000082c2c7291 */ /* 0x000fc4000f8f803f */
[----:B------:R-:W-:Y:S02]  /*16d0*/  UIMAD UR48, UR9, UR48, URZ ;  /* 0x00000030093072a4 */ /* 0x000fe4000f8e023f */
[----:B------:R-:W-:Y:S01]  /*16e0*/  ULOP3.LUT UR37, UR7, 0xffff, URZ, 0xc0, !UPT ;  /* 0x0000ffff07257892 */ /* 0x000fe2000f8ec03f */
[----:B--2---:R-:W-:Y:S02]  /*16f0*/  @P0 R2UR UR4, R2 ;  /* 0x00000000020402ca */ /* 0x004fe400000e0000 */
        /* <DEDUP_REMOVED lines=15> */
.L_x_3207:
[----:B------:R-:W-:Y:S01]  /*17f0*/  UMOV UR38, UR6 ;  /* 0x0000000600267c82 */ /* 0x000fe20008000000 */
[----:B------:R-:W-:Y:S05]  /*1800*/  @!P1 BRA `(.L_x_3208) ;  /* 0x00000000001c9947 */ /* 0x000fea0003800000 */
[----:B------:R-:W-:Y:S02]  /*1810*/  ULDC.64 UR8, c[0x0][0xb18] ;  /* 0x0002c60000087ab9 */ /* 0x000fe40000000a00 */
[----:B------:R-:W-:-:S06]  /*1820*/  UIMAD.WIDE UR6, UR6, 0x4, UR8 ;  /* 0x00000004060678a5 */ /* 0x000fcc000f8e0208 */
[----:B------:R-:W-:Y:S02]  /*1830*/  IMAD.U32 R2, RZ, RZ, UR6 ;  /* 0x00000006ff027e24 */ /* 0x000fe4000f8e00ff */
[----:B------:R-:W-:-:S05]  /*1840*/  IMAD.U32 R3, RZ, RZ, UR7 ;  /* 0x00000007ff037e24 */ /* 0x000fca000f8e00ff */
[----:B------:R-:W2:Y:S02]  /*1850*/  LDG.E R2, desc[UR40][R2.64] ;  /* 0x0000002802027981 */ /* 0x000ea4000c1e1900 */
[----:B--2---:R-:W-:Y:S01]  /*1860*/  R2UR UR48, R2 ;  /* 0x00000000023072ca */ /* 0x004fe200000e0000 */
[----:B------:R-:W-:-:S14]  /*1870*/  BRA `(.L_x_3209) ;  /* 0x0000000000347947 */ /* 0x000fdc0003800000 */
.L_x_3208:
        /* <DEDUP_REMOVED lines=13> */
.L_x_3209:
[----:B------:R-:W0:Y:S01]  /*1950*/  S2R R0, SR_TID.X ;  /* 0x0000000000007919 */ /* 0x000e220000002100 */
[----:B------:R-:W1:Y:S01]  /*1960*/  LDC R20, c[0x0][0xa80] ;  /* 0x0002a000ff147b82 */ /* 0x000e620000000800 */
[----:B------:R-:W-:Y:S01]  /*1970*/  MOV R72, 0x400 ;  /* 0x0000040000487802 */ /* 0x000fe20000000f00 */
[----:B------:R-:W-:Y:S01]  /*1980*/  IMAD.MOV.U32 R2, RZ, RZ, 0x3000 ;  /* 0x00003000ff027424 */ /* 0x000fe200078e00ff */
[----:B------:R-:W2:Y:S01]  /*1990*/  S2R R11, SR_CgaCtaId ;  /* 0x00000000000b7919 */ /* 0x000ea20000008800 */
[----:B------:R-:W-:Y:S01]  /*19a0*/  IMAD.U32 R3, RZ, RZ, UR36 ;  /* 0x00000024ff037e24 */ /* 0x000fe2000f8e00ff */
[----:B------:R-:W-:Y:S01]  /*19b0*/  UIADD3 UR48, -UR4, UR48, URZ ;  /* 0x0000003004307290 */ /* 0x000fe2000fffe13f */
[----:B------:R-:W-:Y:S01]  /*19c0*/  IMAD.MOV.U32 R12, RZ, RZ, 0x1 ;  /* 0x00000001ff0c7424 */ /* 0x000fe200078e00ff */
[----:B------:R-:W3:Y:S01]  /*19d0*/  S2R R9, SR_SWINHI ;  /* 0x0000000000097919 */ /* 0x000ee20000002f00 */
[----:B------:R-:W-:Y:S01]  /*19e0*/  IMAD.MOV.U32 R13, RZ, RZ, RZ ;  /* 0x000000ffff0d7224 */ /* 0x000fe200078e00ff */
[----:B------:R-:W-:Y:S01]  /*19f0*/  ULDC UR4, c[0x0][0x448] ;  /* 0x0001120000047ab9 */ /* 0x000fe20000000800 */
[----:B------:R-:W-:Y:S01]  /*1a00*/  IMAD.MOV.U32 R5, RZ, RZ, 0x100 ;  /* 0x00000100ff057424 */ /* 0x000fe200078e00ff */
[----:B------:R-:W-:Y:S01]  /*1a10*/  STL.64 [R1+0x18], R2 ;  /* 0x0000180201007387 */ /* 0x000fe20000100a00 */
[----:B------:R-:W-:Y:S01]  /*1a20*/  IMAD.MOV.U32 R6, RZ, RZ, 0x1 ;  /* 0x00000001ff067424 */ /* 0x000fe200078e00ff */
[----:B------:R-:W-:Y:S01]  /*1a30*/  UISETP.NE.AND UP0, UPT, UR4, 0x1, UPT ;  /* 0x000000010400788c */ /* 0x000fe2000bf05270 */
[----:B------:R-:W-:Y:S01]  /*1a40*/  IMAD.MOV.U32 R7, RZ, RZ, RZ ;  /* 0x000000ffff077224 */ /* 0x000fe200078e00ff */
[----:B------:R4:W-:Y:S01]  /*1a50*/  STL.64 [R1+0x60], R12 ;  /* 0x0000600c01007387 */ /* 0x0009e20000100a00 */
[----:B------:R-:W-:Y:S01]  /*1a60*/  IMAD.U32 R26, RZ, RZ, UR5 ;  /* 0x00000005ff1a7e24 */ /* 0x000fe2000f8e00ff */
[----:B------:R-:W-:Y:S01]  /*1a70*/  USHF.L.U32 UR39, UR5, 0x7, URZ ;  /* 0x0000000705277899 */ /* 0x000fe2000800063f */
[----:B------:R-:W-:Y:S01]  /*1a80*/  IMAD.MOV.U32 R8, RZ, RZ, 0xc000 ;  /* 0x0000c000ff087424 */ /* 0x000fe200078e00ff */
[----:B------:R-:W-:Y:S01]  /*1a90*/  STL.128 [R1+0x230], RZ ;  /* 0x000230ff01007387 */ /* 0x000fe20000100c00 */
[----:B------:R-:W-:Y:S01]  /*1aa0*/  ULDC.64 UR4, c[0x0][0xad8] ;  /* 0x0002b60000047ab9 */ /* 0x000fe20000000a00 */
[----:B------:R-:W-:-:S02]  /*1ab0*/  UIADD3 UR8, UR39, 0x7f, URZ ;  /* 0x0000007f27087890 */ /* 0x000fc4000fffe03f */
[----:B------:R-:W-:Y:S01]  /*1ac0*/  UISETP.GE.AND UP1, UPT, UR5, 0x1, UPT ;  /* 0x000000010500788c */ /* 0x000fe2000bf26270 */
[----:B------:R-:W-:Y:S01]  /*1ad0*/  STL [R1+0x70], R26 ;  /* 0x0000701a01007387 */ /* 0x000fe20000100800 */
[----:B------:R-:W-:Y:S01]  /*1ae0*/  @UP0 ULDC UR6, c[0x0][0x44c] ;  /* 0x0001130000060ab9 */ /* 0x000fe20000000800 */
[----:B------:R-:W-:Y:S01]  /*1af0*/  @UP0 ULDC UR9, c[0x0][0x450] ;  /* 0x0001140000090ab9 */ /* 0x000fe20000000800 */
[----:B------:R-:W-:Y:S01]  /*1b00*/  UIMAD.WIDE.U32 UR6, UR8, UR6, URZ ;  /* 0x00000006080672a5 */ /* 0x000fe2000f8e003f */
[----:B-1----:R-:W-:Y:S01]  /*1b10*/  STL [R1+0x250], R20 ;  /* 0x0002501401007387 */ /* 0x002fe20000100800 */
[----:B------:R-:W-:Y:S01]  /*1b20*/  UIADD3 UR42, UR48, 0x1, -UR47 ;  /* 0x00000001302a7890 */ /* 0x000fe2000fffe82f */
[----:B0-----:R-:W-:Y:S02]  /*1b30*/  LOP3.LUT R0, R0, 0x7f, RZ, 0xc0, !PT ;  /* 0x0000007f00007812 */ /* 0x001fe400078ec0ff */
[----:B------:R-:W-:Y:S01]  /*1b40*/  STL.128 [R1+0x240], RZ ;  /* 0x000240ff01007387 */ /* 0x000fe20000100c00 */
[----:B------:R-:W-:Y:S01]  /*1b50*/  @UP0 USHF.R.U32.HI UR8, URZ, UR9, UR7 ;  /* 0x000000093f080299 */ /* 0x000fe20008011607 */
[----:B--2---:R-:W-:Y:S01]  /*1b60*/  LEA R72, R11, R72, 0x18 ;  /* 0x000000480b487211 */ /* 0x004fe200078ec0ff */
[----:B------:R-:W-:Y:S01]  /*1b70*/  IMAD.MOV.U32 R11, RZ, RZ, 0x100 ;  /* 0x00000100ff0b7424 */ /* 0x000fe200078e00ff */
[----:B------:R-:W-:Y:S01]  /*1b80*/  ISETP.NE.AND P0, PT, R0, RZ, PT ;  /* 0x000000ff0000720c */ /* 0x000fe20003f05270 */
[----:B------:R-:W-:Y:S01]  /*1b90*/  STL.128 [R1+0x260], RZ ;  /* 0x000260ff01007387 */ /* 0x000fe20000100c00 */
[----:B------:R-:W-:-:S02]  /*1ba0*/  MOV R24, R72 ;  /* 0x0000004800187202 */ /* 0x000fc40000000f00 */
[----:B---3--:R-:W-:Y:S01]  /*1bb0*/  MOV R25, R9 ;  /* 0x0000000900197202 */ /* 0x008fe20000000f00 */
[----:B------:R-:W-:Y:S01]  /*1bc0*/  IMAD.U32 R9, RZ, RZ, UR36 ;  /* 0x00000024ff097e24 */ /* 0x000fe2000f8e00ff */
[----:B------:R-:W-:Y:S01]  /*1bd0*/  SEL R4, RZ, 0x1, P0 ;  /* 0x00000001ff047807 */ /* 0x000fe20000000000 */
[----:B------:R-:W-:Y:S01]  /*1be0*/  STL.128 [R1+0x270], RZ ;  /* 0x000270ff01007387 */ /* 0x000fe20000100c00 */
[C---:B------:R-:W-:Y:S01]  /*1bf0*/  IADD3 R0, P2, R24.reuse, 0x32450, RZ ;  /* 0x0003245018007810 */ /* 0x040fe20007f5e0ff */
[----:B------:R-:W-:Y:S01]  /*1c00*/  UIADD3 UR6, UR42, UR8, URZ ;  /* 0x000000082a067290 */ /* 0x000fe2000fffe03f */
[C---:B------:R-:W-:Y:S01]  /*1c10*/  IADD3 R14, P3, R24.reuse, 0x32460, RZ ;  /* 0x00032460180e7810 */ /* 0x040fe20007f7e0ff */
[----:B------:R0:W-:Y:S01]  /*1c20*/  STL.128 [R1+0x20], R4 ;  /* 0x0000200401007387 */ /* 0x0001e20000100c00 */
[C---:B----4-:R-:W-:Y:S01]  /*1c30*/  IADD3 R12, P0, R24.reuse, 0x32430, RZ ;  /* 0x00032430180c7810 */ /* 0x050fe20007f1e0ff */
[----:B------:R-:W-:Y:S01]  /*1c40*/  IMAD.MOV.U32 R10, RZ, RZ, R4 ;  /* 0x000000ffff0a7224 */ /* 0x000fe200078e0004 */
[----:B------:R-:W-:Y:S01]  /*1c50*/  IADD3 R2, P1, R24, 0x32440, RZ ;  /* 0x0003244018027810 */ /* 0x000fe20007f3e0ff */
[----:B------:R1:W-:Y:S01]  /*1c60*/  STL.128 [R1+0x280], RZ ;  /* 0x000280ff01007387 */ /* 0x0003e20000100c00 */
[----:B------:R-:W-:Y:S01]  /*1c70*/  UIADD3 UR4, UR6, UR4, URZ ;  /* 0x0000000406047290 */ /* 0x000fe2000fffe03f */
[--C-:B------:R-:W-:Y:S01]  /*1c80*/  IMAD.X R13, RZ, RZ, R25.reuse, P0 ;  /* 0x000000ffff0d7224 */ /* 0x100fe200000e0619 */
[C---:B------:R-:W-:Y:S01]  /*1c90*/  IADD3 R29, P0, R16.reuse, 0x230, RZ ;  /* 0x00000230101d7810 */ /* 0x040fe20007f1e0ff */
[----:B------:R-:W-:Y:S01]  /*1ca0*/  IMAD.X R3, RZ, RZ, R25, P1 ;  /* 0x000000ffff037224 */ /* 0x000fe200008e0619 */
[----:B------:R1:W-:Y:S01]  /*1cb0*/  STL.128 [R1+0x50], R8 ;  /* 0x0000500801007387 */ /* 0x0003e20000100c00 */
[----:B------:R-:W-:-:S02]  /*1cc0*/  IADD3 R28, P1, R16, 0x260, RZ ;  /* 0x00000260101c7810 */ /* 0x000fc40007f3e0ff */
[--C-:B------:R-:W-:Y:S01]  /*1cd0*/  IMAD.X R40, RZ, RZ, R17.reuse, P0 ;  /* 0x000000ffff287224 */ /* 0x100fe200000e0611 */
[----:B------:R1:W-:Y:S02]  /*1ce0*/  STL.64 [R1+0x8], R12 ;  /* 0x0000080c01007387 */ /* 0x0003e40000100a00 */
[----:B------:R-:W-:Y:S02]  /*1cf0*/  IMAD.X R39, RZ, RZ, R17, P1 ;  /* 0x000000ffff277224 */ /* 0x000fe400008e0611 */
[--C-:B0-----:R-:W-:Y:S01]  /*1d00*/  IMAD.X R5, RZ, RZ, R25.reuse, P2 ;  /* 0x000000ffff057224 */ /* 0x101fe200010e0619 */
[----:B------:R1:W-:Y:S01]  /*1d10*/  STL.64 [R1+0x10], R2 ;  /* 0x0000100201007387 */ /* 0x0003e20000100a00 */
[----:B------:R-:W-:Y:S01]  /*1d20*/  IMAD.X R7, RZ, RZ, R25, P3 ;  /* 0x000000ffff077224 */ /* 0x000fe200018e0619 */
[----:B------:R-:W-:Y:S01]  /*1d30*/  PLOP3.LUT P3, PT, PT, PT, UP1, 0x80, 0x0 ;  /* 0x000000000000781c */ /* 0x000fe20003f6f018 */
[----:B------:R-:W-:Y:S01]  /*1d40*/  IMAD.MOV.U32 R4, RZ, RZ, R0 ;  /* 0x000000ffff047224 */ /* 0x000fe200078e0000 */
[----:B------:R1:W-:Y:S01]  /*1d50*/  STL.64 [R1+0x30], R2 ;  /* 0x0000300201007387 */ /* 0x0003e20000100a00 */
[----:B------:R-:W-:Y:S01]  /*1d60*/  IMAD.MOV.U32 R6, RZ, RZ, R14 ;  /* 0x000000ffff067224 */ /* 0x000fe200078e000e */
[----:B------:R-:W-:-:S02]  /*1d70*/  IADD3 R38, P2, R16, 0x38, RZ ;  /* 0x0000003810267810 */ /* 0x000fc40007f5e0ff */
[----:B------:R1:W-:Y:S03]  /*1d80*/  STL.128 [R1+0x290], RZ ;  /* 0x000290ff01007387 */ /* 0x0003e60000100c00 */
[----:B------:R-:W-:Y:S01]  /*1d90*/  IMAD.X R53, RZ, RZ, R17, P2 ;  /* 0x000000ffff357224 */ /* 0x000fe200010e0611 */
[----:B------:R1:W-:Y:S04]  /*1da0*/  STL.128 [R1+0x40], R4 ;  /* 0x0000400401007387 */ /* 0x0003e80000100c00 */
[----:B------:R1:W-:Y:S04]  /*1db0*/  STL.64 [R1+0x68], R6 ;  /* 0x0000680601007387 */ /* 0x0003e80000100a00 */
[----:B------:R1:W-:Y:S04]  /*1dc0*/  STL.128 [R1+0x2a0], RZ ;  /* 0x0002a0ff01007387 */ /* 0x0003e80000100c00 */
        /* <DEDUP_REMOVED lines=27> */
[----:B------:R1:W-:Y:S04]  /*1f80*/  STL.64 [R1], RZ ;  /* 0x000000ff01007387 */ /* 0x0003e80000100a00 */
[----:B------:R1:W-:Y:S01]  /*1f90*/  STL.64 [R1+0x38], RZ ;  /* 0x000038ff01007387 */ /* 0x0003e20000100a00 */
        /* <DEDUP_REMOVED lines=11> */
.L_x_3211:
[----:B------:R-:W-:-:S11]  /*2050*/  UISETP.NE.AND UP1, UPT, UR5, 0x1, UPT ;  /* 0x000000010500788c */ /* 0x000fd6000bf25270 */
[----:B------:R-:W-:Y:S02]  /*2060*/  @UP1 ULDC.64 UR10, c[0x0][0xae0] ;  /* 0x0002b800000a1ab9 */ /* 0x000fe40000000a00 */
[----:B------:R-:W-:-:S04]  /*2070*/  UIMAD.WIDE.U32 UR6, UR8, UR10, URZ ;  /* 0x0000000a080672a5 */ /* 0x000fc8000f8e003f */
[----:B------:R-:W-:-:S12]  /*2080*/  @UP1 USHF.R.U32.HI UR8, URZ, UR11, UR7 ;  /* 0x0000000b3f081299 */ /* 0x000fd80008011607 */
.L_x_3212:
[----:B------:R-:W-:-:S04]  /*2090*/  UIMAD UR8, UR8, UR5, UR5 ;  /* 0x00000005080872a4 */ /* 0x000fc8000f8e0205 */
[----:B------:R-:W-:-:S04]  /*20a0*/  UISETP.LT.AND UP1, UPT, UR4, UR8, UPT ;  /* 0x000000080400728c */ /* 0x000fc8000bf21270 */
[----:B------:R-:W-:-:S12]  /*20b0*/  USEL UR4, UR4, UR8, UP1 ;  /* 0x0000000804047287 */ /* 0x000fd80008800000 */
.L_x_3210:
[----:B------:R-:W-:Y:S02]  /*20c0*/  UIADD3 UR6, UR48, 0x5f, URZ ;  /* 0x0000005f30067890 */ /* 0x000fe4000fffe03f */
[----:B------:R-:W-:Y:S02]  /*20d0*/  UIADD3 UR8, UR4, 0x5f, URZ ;  /* 0x0000005f04087890 */ /* 0x000fe4000fffe03f */
[----:B------:R-:W-:Y:S02]  /*20e0*/  UIMAD.WIDE UR6, UR6, 0x2aaaaaab, URZ ;  /* 0x2aaaaaab060678a5 */ /* 0x000fe4000f8e023f */
[----:B------:R-:W-:Y:S01]  /*20f0*/  UIMAD.WIDE UR8, UR8, 0x2aaaaaab, URZ ;  /* 0x2aaaaaab080878a5 */ /* 0x000fe2000f8e023f */
[----:B------:R-:W-:Y:S01]  /*2100*/  @UP0 ULDC UR10, c[0x0][0x44c] ;  /* 0x00011300000a0ab9 */ /* 0x000fe20000000800 */
[----:B------:R-:W-:Y:S02]  /*2110*/  USHF.R.U32.HI UR4, URZ, 0x1f, UR7 ;  /* 0x0000001f3f047899 */ /* 0x000fe40008011607 */
[----:B------:R-:W-:-:S02]  /*2120*/  UIMAD.WIDE.U32 UR10, UR39, UR10, URZ ;  /* 0x0000000a270a72a5 */ /* 0x000fc4000f8e003f */
[----:B------:R-:W-:Y:S01]  /*2130*/  USHF.R.U32.HI UR6, URZ, 0x1f, UR9 ;  /* 0x0000001f3f067899 */ /* 0x000fe20008011609 */
[----:B------:R-:W-:Y:S01]  /*2140*/  @UP0 ULDC UR13, c[0x0][0x450] ;  /* 0x00011400000d0ab9 */ /* 0x000fe20000000800 */
[----:B------:R-:W-:Y:S01]  /*2150*/  UMOV UR12, UR39 ;  /* 0x00000027000c7c82 */ /* 0x000fe20008000000 */
[----:B------:R-:W-:Y:S02]  /*2160*/  UIADD3 UR46, UR48, -UR47, URZ ;  /* 0x8000002f302e7290 */ /* 0x000fe4000fffe03f */
[----:B------:R-:W-:Y:S02]  /*2170*/  @UP0 USHF.R.U32.HI UR12, URZ, UR13, UR11 ;  /* 0x0000000d3f0c0299 */ /* 0x000fe4000801160b */
[----:B------:R-:W-:Y:S02]  /*2180*/  ULEA.HI.SX32 UR4, UR7, UR4, 0x1c ;  /* 0x0000000407047291 */ /* 0x000fe4000f8fe23f */
[----:B------:R-:W-:Y:S02]  /*2190*/  ULEA.HI.SX32 UR6, UR9, UR6, 0x1c ;  /* 0x0000000609067291 */ /* 0x000fe4000f8fe23f */
[----:B------:R-:W-:-:S02]  /*21a0*/  UIADD3 UR7, UR46, UR12, URZ ;  /* 0x0000000c2e077290 */ /* 0x000fc4000fffe03f */
        /* <DEDUP_REMOVED lines=15> */
.L_x_3214:
[----:B------:R-:W-:-:S11]  /*22a0*/  UISETP.NE.AND UP0, UPT, UR5, 0x1, UPT ;  /* 0x000000010500788c */ /* 0x000fd6000bf05270 */
[----:B------:R-:W-:Y:S02]  /*22b0*/  @UP0 ULDC.64 UR12, c[0x0][0xae0] ;  /* 0x0002b800000c0ab9 */ /* 0x000fe40000000a00 */
[----:B------:R-:W-:-:S04]  /*22c0*/  UIMAD.WIDE.U32 UR8, UR7, UR12, URZ ;  /* 0x0000000c070872a5 */ /* 0x000fc8000f8e003f */
[----:B------:R-:W-:-:S12]  /*22d0*/  @UP0 USHF.R.U32.HI UR7, URZ, UR13, UR9 ;  /* 0x0000000d3f070299 */ /* 0x000fd80008011609 */
.L_x_3215:
[----:B------:R-:W-:-:S04]  /*22e0*/  UIMAD UR5, UR7, UR5, URZ ;  /* 0x00000005070572a4 */ /* 0x000fc8000f8e023f */
[----:B------:R-:W-:-:S04]  /*22f0*/  UISETP.LT.AND UP0, UPT, UR10, UR5, UPT ;  /* 0x000000050a00728c */ /* 0x000fc8000bf01270 */
[----:B------:R-:W-:-:S12]  /*2300*/  USEL UR10, UR10, UR5, !UP0 ;  /* 0x000000050a0a7287 */ /* 0x000fd8000c000000 */
.L_x_3213:
[----:B------:R-:W-:Y:S02]  /*2310*/  UIMAD.WIDE UR4, UR10, 0x2aaaaaab, URZ ;  /* 0x2aaaaaab0a0478a5 */ /* 0x000fe4000f8e023f */
[----:B------:R-:W-:Y:S02]  /*2320*/  ULOP3.LUT UR43, UR44, 0xff, URZ, 0xc0, !UPT ;  /* 0x000000ff2c2b7892 */ /* 0x000fe4000f8ec03f */
[----:B------:R-:W-:Y:S02]  /*2330*/  USHF.R.U32.HI UR4, URZ, 0x1f, UR5 ;  /* 0x0000001f3f047899 */ /* 0x000fe40008011605 */
[----:B------:R-:W-:Y:S02]  /*2340*/  USHF.R.U32.HI UR44, URZ, 0x10, UR44 ;  /* 0x000000103f2c7899 */ /* 0x000fe4000801162c */
[----:B------:R-:W-:-:S04]  /*2350*/  ULEA.HI.SX32 UR4, UR5, UR4, 0x1c ;  /* 0x0000000405047291 */ /* 0x000fc8000f8fe23f */
[----:B------:R-:W-:-:S04]  /*2360*/  UISETP.LT.AND UP0, UPT, URZ, UR4, UPT ;  /* 0x000000043f00728c */ /* 0x000fc8000bf01270 */
[----:B------:R-:W-:-:S03]  /*2370*/  USEL UR45, URZ, UR4, !UP0 ;  /* 0x000000043f2d7287 */ /* 0x000fc6000c000000 */
[----:B------:R-:W-:Y:S01]  /*2380*/  UMOV UR4, URZ ;  /* 0x0000003f00047c82 */ /* 0x000fe20008000000 */
[----:B------:R-:W-:-:S06]  /*2390*/  UISETP.GT.AND UP0, UPT, UR6, UR45, UPT ;  /* 0x0000002d0600728c */ /* 0x000fcc000bf04270 */
[----:B------:R-:W-:-:S13]  /*23a0*/  PLOP3.LUT P0, PT, PT, PT, UP0, 0x80, 0x0 ;  /* 0x000000000000781c */ /* 0x000fda0003f0f008 */
[----:B------:R-:W-:Y:S05]  /*23b0*/  @!P0 BRA `(.L_x_3216) ;  /* 0x0000000000948947 */ /* 0x000fea0003800000 */
[----:B------:R-:W-:Y:S01]  /*23c0*/  UISETP.NE.AND UP0, UPT, UR44, URZ, UPT ;  /* 0x0000003f2c00728c */ /* 0x000fe2000bf05270 */
[----:B------:R-:W-:-:S03]  /*23d0*/  ULDC UR4, c[0x0][0xae8] ;  /* 0x0002ba0000047ab9 */ /* 0x000fc60000000800 */
[----:B------:R-:W-:-:S04]  /*23e0*/  USEL UR10, UR44, UR4, UP0 ;  /* 0x000000042c0a7287 */ /* 0x000fc80008000000 */
[----:B------:R-:W-:Y:S02]  /*23f0*/  UIADD3 UR4, UR10, -0x1, UR6 ;  /* 0xffffffff0a047890 */ /* 0x000fe4000fffe006 */
[----:B-1----:R-:W-:Y:S02]  /*2400*/  IMAD.U32 R3, RZ, RZ, UR10 ;  /* 0x0000000aff037e24 */ /* 0x002fe4000f8e00ff */
[----:B------:R-:W-:-:S03]  /*2410*/  UIADD3 UR7, -UR45, UR4, URZ ;  /* 0x000000042d077290 */ /* 0x000fc6000fffe13f */
[-C--:B------:R-:W-:Y:S01]  /*2420*/  IABS R0, R3.reuse ;  /* 0x0000000300007213 */ /* 0x080fe20000000000 */
[----:B------:R-:W-:Y:S01]  /*2430*/  UMOV UR4, URZ ;  /* 0x0000003f00047c82 */ /* 0x000fe20008000000 */
[----:B------:R-:W-:Y:S01]  /*2440*/  IABS R5, R3 ;  /* 0x0000000300057213 */ /* 0x000fe20000000000 */
[----:B------:R-:W-:Y:S01]  /*2450*/  IMAD.U32 R4, RZ, RZ, UR7 ;  /* 0x00000007ff047e24 */ /* 0x000fe2000f8e00ff */
[----:B------:R-:W-:Y:S01]  /*2460*/  R2UR UR11, R0 ;  /* 0x00000000000b72ca */ /* 0x000fe200000e0000 */
[----:B------:R-:W-:-:S03]  /*2470*/  ULOP3.LUT UR7, UR7, UR10, URZ, 0x3c, !UPT ;  /* 0x0000000a07077292 */ /* 0x000fc6000f8e3c3f */
[----:B------:R-:W-:-:S05]  /*2480*/  IABS R4, R4 ;  /* 0x0000000400047213 */ /* 0x000fca0000000000 */
[----:B------:R-:W-:-:S04]  /*2490*/  IMAD.MOV.U32 R3, RZ, RZ, R4 ;  /* 0x000000ffff037224 */ /* 0x000fc800078e0004 */
[----:B------:R-:W0:Y:S01]  /*24a0*/  I2F.RP R0, UR11 ;  /* 0x0000000b00007d06 */ /* 0x000e220008209400 */
[----:B------:R-:W-:-:S07]  /*24b0*/  R2UR UR9, R3 ;  /* 0x00000000030972ca */ /* 0x000fce00000e0000 */
        /* <DEDUP_REMOVED lines=21> */
.L_x_3216:
[----:B------:R-:W-:Y:S01]  /*2610*/  UIMAD UR45, UR43, UR4, UR45 ;  /* 0x000000042b2d72a4 */ /* 0x000fe2000f8e022d */
[----:B------:R-:W-:Y:S01]  /*2620*/  IMAD.U32 R0, RZ, RZ, UR6 ;  /* 0x00000006ff007e24 */ /* 0x000fe2000f8e00ff */
[----:B------:R-:W-:Y:S01]  /*2630*/  PLOP3.LUT P0, PT, PT, PT, PT, 0x80, 0x0 ;  /* 0x000000000000781c */ /* 0x000fe20003f0f070 */
[----:B-1----:R-:W-:-:S05]  /*2640*/  IMAD.U32 R3, RZ, RZ, UR4 ;  /* 0x00000004ff037e24 */ /* 0x002fca000f8e00ff */
[----:B------:R-:W-:-:S04]  /*2650*/  VIADDMNMX R0, R3, UR45, R0, PT ;  /* 0x0000002d03007c46 */ /* 0x000fc8000b800100 */
[----:B------:R-:W-:-:S13]  /*2660*/  R2UR UR49, R0 ;  /* 0x00000000003172ca */ /* 0x000fda00000e0000 */
[----:B------:R-:W-:-:S06]  /*2670*/  UISETP.GT.AND UP0, UPT, UR49, UR45, UPT ;  /* 0x0000002d3100728c */ /* 0x000fcc000bf04270 */
[----:B------:R-:W-:-:S13]  /*2680*/  PLOP3.LUT P1, PT, PT, PT, UP0, 0x80, 0x0 ;  /* 0x000000000000781c */ /* 0x000fda0003f2f008 */
[----:B------:R-:W-:Y:S05]  /*2690*/  @!P1 BRA `(.L_x_3217) ;  /* 0x000001cc00309947 */ /* 0x000fea0003800000 */
[----:B------:R-:W2:Y:S01]  /*26a0*/  LDL R2, [R1+0x4cc] ;  /* 0x0004cc0001027983 */ /* 0x000ea20000100800 */
[----:B------:R-:W-:Y:S01]  /*26b0*/  VIADD R8, R72, 0x400 ;  /* 0x0000040048087836 */ /* 0x000fe20000000000 */
[----:B------:R-:W-:Y:S01]  /*26c0*/  IADD3 R36, P5, R16, 0xa8, RZ ;  /* 0x000000a810247810 */ /* 0x000fe20007fbe0ff */
[----:B------:R-:W-:Y:S01]  /*26d0*/  IMAD.MOV.U32 R4, RZ, RZ, 0x1 ;  /* 0x00000001ff047424 */ /* 0x000fe200078e00ff */
[----:B------:R-:W-:Y:S01]  /*26e0*/  STL.64 [R1+0x78], RZ ;  /* 0x000078ff01007387 */ /* 0x000fe20000100a00 */
[----:B------:R-:W-:Y:S01]  /*26f0*/  IMAD.MOV.U32 R5, RZ, RZ, RZ ;  /* 0x000000ffff057224 */ /* 0x000fe200078e00ff */
[----:B------:R-:W-:Y:S01]  /*2700*/  SHF.R.U32.HI R8, RZ, 0x4, R8 ;  /* 0x00000004ff087819 */ /* 0x000fe20000011608 */
[----:B------:R-:W-:Y:S01]  /*2710*/  IMAD.MOV.U32 R6, RZ, RZ, 0x1 ;  /* 0x00000001ff067424 */ /* 0x000fe200078e00ff */
[----:B------:R-:W-:Y:S01]  /*2720*/  STL.128 [R1+0xb0], RZ ;  /* 0x0000b0ff01007387 */ /* 0x000fe20000100c00 */
[----:B------:R-:W-:Y:S01]  /*2730*/  IMAD.MOV.U32 R7, RZ, RZ, RZ ;  /* 0x000000ffff077224 */ /* 0x000fe200078e00ff */
[----:B------:R-:W-:Y:S01]  /*2740*/  LOP3.LUT R8, R8, 0x3fff, RZ, 0xc0, !PT ;  /* 0x00003fff08087812 */ /* 0x000fe200078ec0ff */
[----:B------:R-:W-:Y:S01]  /*2750*/  IMAD.MOV.U32 R10, RZ, RZ, 0x1 ;  /* 0x00000001ff0a7424 */ /* 0x000fe200078e00ff */
[----:B------:R-:W-:Y:S01]  /*2760*/  STL.128 [R1+0xc0], RZ ;  /* 0x0000c0ff01007387 */ /* 0x000fe20000100c00 */
[----:B------:R-:W-:Y:S01]  /*2770*/  IMAD.MOV.U32 R11, RZ, RZ, RZ ;  /* 0x000000ffff0b7224 */ /* 0x000fe200078e00ff */
[C---:B------:R-:W-:Y:S01]  /*2780*/  IADD3 R26, P6, R16.reuse, 0x78, RZ ;  /* 0x00000078101a7810 */ /* 0x040fe20007fde0ff */
[----:B------:R-:W-:Y:S01]  /*2790*/  IMAD.X R37, RZ, RZ, R17, P5 ;  /* 0x000000ffff257224 */ /* 0x000fe200028e0611 */
[----:B------:R0:W-:Y:S01]  /*27a0*/  STL.128 [R1+0x80], R4 ;  /* 0x0000800401007387 */ /* 0x0001e20000100c00 */
[----:B------:R-:W-:-:S02]  /*27b0*/  IADD3 R35, P1, R16, 0x80, RZ ;  /* 0x0000008010237810 */ /* 0x000fc40007f3e0ff */
[C---:B------:R-:W-:Y:S01]  /*27c0*/  IADD3 R34, P2, R16.reuse, 0x88, RZ ;  /* 0x0000008810227810 */ /* 0x040fe20007f5e0ff */
[----:B------:R-:W-:Y:S01]  /*27d0*/  STL.64 [R1+0x90], R10 ;  /* 0x0000900a01007387 */ /* 0x000fe20000100a00 */
[--C-:B------:R-:W-:Y:S01]  /*27e0*/  IMAD.X R27, RZ, RZ, R17.reuse, P6 ;  /* 0x000000ffff1b7224 */ /* 0x100fe200030e0611 */
[C---:B------:R-:W-:Y:S01]  /*27f0*/  IADD3 R33, P3, R16.reuse, 0x90, RZ ;  /* 0x0000009010217810 */ /* 0x040fe20007f7e0ff */
[--C-:B------:R-:W-:Y:S01]  /*2800*/  IMAD.X R50, RZ, RZ, R17.reuse, P1 ;  /* 0x000000ffff327224 */ /* 0x100fe200008e0611 */
[----:B------:R-:W-:Y:S01]  /*2810*/  STL.128 [R1+0xd0], RZ ;  /* 0x0000d0ff01007387 */ /* 0x000fe20000100c00 */
[--C-:B------:R-:W-:Y:S01]  /*2820*/  IMAD.X R51, RZ, RZ, R17.reuse, P2 ;  /* 0x000000ffff337224 */ /* 0x100fe200010e0611 */
[C---:B------:R-:W-:Y:S01]  /*2830*/  IADD3 R32, P4, R16.reuse, 0x98, RZ ;  /* 0x0000009810207810 */ /* 0x040fe20007f9e0ff */
[----:B------:R-:W-:Y:S01]  /*2840*/  IMAD.X R48, RZ, RZ, R17, P3 ;  /* 0x000000ffff307224 */ /* 0x000fe200018e0611 */
[----:B------:R-:W-:Y:S01]  /*2850*/  STL.128 [R1+0xe0], RZ ;  /* 0x0000e0ff01007387 */ /* 0x000fe20000100c00 */
[----:B------:R-:W-:-:S02]  /*2860*/  IADD3 R31, P5, R16, 0xa0, RZ ;  /* 0x000000a0101f7810 */ /* 0x000fc40007fbe0ff */
[----:B------:R-:W-:Y:S01]  /*2870*/  IADD3 R30, P6, R16, 0xb0, RZ ;  /* 0x000000b0101e7810 */ /* 0x000fe20007fde0ff */
[----:B0-----:R-:W-:Y:S01]  /*2880*/  IMAD.MOV.U32 R5, RZ, RZ, 0x40000040 ;  /* 0x40000040ff057424 */ /* 0x001fe200078e00ff */
[C---:B------:R-:W-:Y:S01]  /*2890*/  LOP3.LUT R6, R8.reuse, 0x3000000, RZ, 0xfc, !PT ;  /* 0x0300000008067812 */ /* 0x040fe200078efcff */
[----:B------:R-:W-:Y:S01]  /*28a0*/  IMAD.MOV.U32 R7, RZ, RZ, 0x40000040 ;  /* 0x40000040ff077424 */ /* 0x000fe200078e00ff */
[----:B------:R-:W-:Y:S01]  /*28b0*/  LOP3.LUT R8, R8, 0x10000, RZ, 0xfc, !PT ;  /* 0x0001000008087812 */ /* 0x000fe200078efcff */
[----:B------:R-:W-:Y:S01]  /*28c0*/  STL.128 [R1+0xf0], RZ ;  /* 0x0000f0ff01007387 */ /* 0x000fe20000100c00 */
[C---:B------:R-:W-:Y:S01]  /*28d0*/  IADD3 R44, P1, R16.reuse, 0x110, RZ ;  /* 0x00000110102c7810 */ /* 0x040fe20007f3e0ff */
[--C-:B------:R-:W-:Y:S01]  /*28e0*/  IMAD.X R49, RZ, RZ, R17.reuse, P4 ;  /* 0x000000ffff317224 */ /* 0x100fe200020e0611 */
[----:B------:R-:W-:Y:S01]  /*28f0*/  IADD3 R42, P2, R16, 0x118, RZ ;  /* 0x00000118102a7810 */ /* 0x000fe20007f5e0ff */
[----:B------:R-:W-:Y:S01]  /*2900*/  STL.128 [R1+0x100], RZ ;  /* 0x000100ff01007387 */ /* 0x000fe20000100c00 */
[----:B------:R-:W-:-:S02]  /*2910*/  IMAD.X R46, RZ, RZ, R17, P5 ;  /* 0x000000ffff2e7224 */ /* 0x000fc400028e0611 */
[--C-:B------:R-:W-:Y:S02]  /*2920*/  IMAD.X R47, RZ, RZ, R17.reuse, P6 ;  /* 0x000000ffff2f7224 */ /* 0x100fe400030e0611 */
[--C-:B------:R-:W-:Y:S02]  /*2930*/  IMAD.X R45, RZ, RZ, R17.reuse, P1 ;  /* 0x000000ffff2d7224 */ /* 0x100fe400008e0611 */
[----:B------:R-:W-:Y:S01]  /*2940*/  IMAD.X R43, RZ, RZ, R17, P2 ;  /* 0x000000ffff2b7224 */ /* 0x000fe200010e0611 */
[----:B--2---:R-:W0:Y:S02]  /*2950*/  SHFL.IDX PT, R0, R2, RZ, 0x1f ;  /* 0x00001fff02007589 */ /* 0x004e2400000e0000 */
[----:B0-----:R-:W-:-:S04]  /*2960*/  LEA.HI R2, R0, R0, RZ, 0x1 ;  /* 0x0000000000027211 */ /* 0x001fc800078f08ff */
[----:B------:R-:W-:Y:S01]  /*2970*/  LOP3.LUT R3, R2, 0x7fffe, RZ, 0xc0, !PT ;  /* 0x0007fffe02037812 */ /* 0x000fe200078ec0ff */
[----:B------:R-:W-:-:S04]  /*2980*/  VIADD R2, R72, 0x1c400 ;  /* 0x0001c40048027836 */ /* 0x000fc80000000000 */
[----:B------:R-:W-:Y:S01]  /*2990*/  IMAD.IADD R0, R0, 0x1, -R3 ;  /* 0x0000000100007824 */ /* 0x000fe200078e0a03 */
[----:B------:R-:W-:Y:S01]  /*29a0*/  SHF.R.U32.HI R2, RZ, 0x4, R2 ;  /* 0x00000004ff027819 */ /* 0x000fe20000011602 */
[----:B------:R-:W-:-:S03]  /*29b0*/  VIADD R3, R72, 0x18400 ;  /* 0x0001840048037836 */ /* 0x000fc60000000000 */
[----:B------:R-:W-:Y:S01]  /*29c0*/  LOP3.LUT R2, R2, 0x3fff, RZ, 0xc0, !PT ;  /* 0x00003fff02027812 */ /* 0x000fe200078ec0ff */
[----:B------:R-:W-:Y:S01]  /*29d0*/  IMAD R0, R0, 0x2000, R3 ;  /* 0x0000200000007824 */ /* 0x000fe200078e0203 */
[----:B------:R-:W-:Y:S02]  /*29e0*/  LOP3.LUT P0, RZ, R3, 0x1bf, RZ, 0xc0, !PT ;  /* 0x000001bf03ff7812 */ /* 0x000fe4000780c0ff */
[----:B------:R-:W-:Y:S01]  /*29f0*/  LOP3.LUT R4, R2, 0x10000, RZ, 0xfc, !PT ;  /* 0x0001000002047812 */ /* 0x000fe200078efcff */
[----:B------:R-:W-:Y:S01]  /*2a00*/  VIADD R3, R0, 0xa000 ;  /* 0x0000a00000037836 */ /* 0x000fe20000000000 */
[----:B------:R-:W-:-:S03]  /*2a10*/  SHF.R.U32.HI R0, RZ, 0x4, R0 ;  /* 0x00000004ff007819 */ /* 0x000fc60000011600 */
[----:B------:R0:W-:Y:S01]  /*2a20*/  STL.128 [R1+0xa0], R4 ;  /* 0x0000a00401007387 */ /* 0x0001e20000100c00 */
[----:B------:R-:W-:Y:S02]  /*2a30*/  SHF.R.U32.HI R3, RZ, 0x4, R3 ;  /* 0x00000004ff037819 */ /* 0x000fe40000011603 */
[----:B------:R-:W-:Y:S02]  /*2a40*/  LOP3.LUT R0, R0, 0x3fff, RZ, 0xc0, !PT ;  /* 0x00003fff00007812 */ /* 0x000fe400078ec0ff */
[----:B------:R-:W-:Y:S02]  /*2a50*/  LOP3.LUT R3, R3, 0x3fff, RZ, 0xc0, !PT ;  /* 0x00003fff03037812 */ /* 0x000fe400078ec0ff */
[----:B------:R-:W-:Y:S02]  /*2a60*/  LOP3.LUT R2, R0, 0x10000, RZ, 0xfc, !PT ;  /* 0x0001000000027812 */ /* 0x000fe400078efcff */
[----:B------:R-:W-:Y:S01]  /*2a70*/  LOP3.LUT R0, R3, 0x10000, RZ, 0xfc, !PT ;  /* 0x0001000003007812 */ /* 0x000fe200078efcff */
[----:B------:R-:W-:-:S05]  /*2a80*/  IMAD.MOV.U32 R3, RZ, RZ, 0x40000040 ;  /* 0x40000040ff037424 */ /* 0x000fca00078e00ff */
[----:B------:R1:W-:Y:S01]  /*2a90*/  STL.64 [R1+0x98], R2 ;  /* 0x0000980201007387 */ /* 0x0003e20000100a00 */
[----:B0-----:R-:W-:Y:S02]  /*2aa0*/  IMAD.MOV.U32 R6, RZ, RZ, R8 ;  /* 0x000000ffff067224 */ /* 0x001fe400078e0008 */
[----:B------:R-:W-:-:S05]  /*2ab0*/  IMAD.MOV.U32 R4, RZ, RZ, R0 ;  /* 0x000000ffff047224 */ /* 0x000fca00078e0000 */
[----:B------:R1:W-:Y:S01]  /*2ac0*/  STL.128 [R1+0x110], R4 ;  /* 0x0001100401007387 */ /* 0x0003e20000100c00 */
[----:B------:R-:W-:Y:S05]  /*2ad0*/  @!P0 BRA `(.L_x_3218) ;  /* 0x0000000000408947 */ /* 0x000fea0003800000 */
[----:B-1----:R-:W-:Y:S01]  /*2ae0*/  MOV R2, 0x0 ;  /* 0x0000000000027802 */ /* 0x002fe20000000f00 */
        /* <DEDUP_REMOVED lines=15> */
.L_x_3218:
[----:B------:R-:W2:Y:S01]  /*2be0*/  LDL R41, [R1+0x21c] ;  /* 0x00021c0001297983 */ /* 0x000ea20000100800 */
[----:B-1----:R-:W0:Y:S01]  /*2bf0*/  LDC.64 R4, c[0x0][0xad8] ;  /* 0x0002b600ff047b82 */ /* 0x002e220000000a00 */
[----:B------:R-:W-:Y:S01]  /*2c00*/  IADD3 R20, P0, R16, 0x120, RZ ;  /* 0x0000012010147810 */ /* 0x000fe20007f1e0ff */
[----:B------:R-:W-:Y:S01]  /*2c10*/  IMAD.U32 R9, RZ, RZ, UR48 ;  /* 0x00000030ff097e24 */ /* 0x000fe2000f8e00ff */
[----:B------:R-:W1:Y:S01]  /*2c20*/  S2R R52, SR_TID.X ;  /* 0x0000000000347919 */ /* 0x000e620000002100 */
[----:B------:R-:W-:Y:S01]  /*2c30*/  IMAD.U32 R8, RZ, RZ, UR47 ;  /* 0x0000002fff087e24 */ /* 0x000fe2000f8e00ff */
[----:B------:R-:W-:Y:S01]  /*2c40*/  BSSY B0, `(.L_x_3219) ;  /* 0x000001c000007945 */ /* 0x000fe20003800000 */
[----:B------:R-:W-:Y:S01]  /*2c50*/  IMAD.MOV.U32 R12, RZ, RZ, RZ ;  /* 0x000000ffff0c7224 */ /* 0x000fe200078e00ff */
[----:B------:R3:W-:Y:S01]  /*2c60*/  STL.64 [R1+0x130], R26 ;  /* 0x0001301a01007387 */ /* 0x0007e20000100a00 */
[----:B------:R-:W4:Y:S01]  /*2c70*/  LDC.64 R2, c[0x0][0xae0] ;  /* 0x0002b800ff027b82 */ /* 0x000f220000000a00 */
[----:B------:R-:W-:-:S02]  /*2c80*/  IMAD.X R21, RZ, RZ, R17, P0 ;  /* 0x000000ffff157224 */ /* 0x000fc400000e0611 */
[----:B------:R0:W-:Y:S04]  /*2c90*/  STL.64 [R1+0x120], R178 ;  /* 0x000120b201007387 */ /* 0x0001e80000100a00 */
[----:B------:R0:W-:Y:S01]  /*2ca0*/  STL.64 [R1+0x128], R20 ;  /* 0x0001281401007387 */ /* 0x0001e20000100a00 */
[----:B------:R-:W5:Y:S03]  /*2cb0*/  LDC R10, c[0x0][0xad4] ;  /* 0x0002b500ff0a7b82 */ /* 0x000f660000000800 */
[----:B------:R0:W-:Y:S04]  /*2cc0*/  STL.U8 [R1+0x138], RZ ;  /* 0x000138ff01007387 */ /* 0x0001e80000100000 */
[----:B------:R0:W-:Y:S01]  /*2cd0*/  STL.U8 [R1+0x16c], RZ ;  /* 0x00016cff01007387 */ /* 0x0001e20000100000 */
[----:B------:R-:W3:Y:S01]  /*2ce0*/  LDC.64 R6, c[0x0][0x448] ;  /* 0x00011200ff067b82 */ /* 0x000ee20000000a00 */
[----:B0-----:R-:W-:-:S02]  /*2cf0*/  IMAD.MOV.U32 R11, RZ, RZ, R4 ;  /* 0x000000ffff0b7224 */ /* 0x001fc400078e0004 */
[----:B------:R-:W-:-:S05]  /*2d00*/  IMAD.MOV.U32 R13, RZ, RZ, R5 ;  /* 0x000000ffff0d7224 */ /* 0x000fca00078e0005 */
[----:B------:R-:W0:Y:S01]  /*2d10*/  LDC R220, c[0x0][0x450] ;  /* 0x00011400ffdc7b82 */ /* 0x000e220000000800 */
[----:B----4-:R-:W-:Y:S02]  /*2d20*/  IMAD.MOV.U32 R14, RZ, RZ, R2 ;  /* 0x000000ffff0e7224 */ /* 0x010fe400078e0002 */
[----:B------:R-:W-:Y:S02]  /*2d30*/  IMAD.MOV.U32 R15, RZ, RZ, R3 ;  /* 0x000000ffff0f7224 */ /* 0x000fe400078e0003 */
[----:B-1----:R-:W-:Y:S01]  /*2d40*/  VIADD R223, R52, 0xffffff80 ;  /* 0xffffff8034df7836 */ /* 0x002fe20000000000 */
[----:B-----5:R1:W-:Y:S04]  /*2d50*/  STL.128 [R1+0x140], R8 ;  /* 0x0001400801007387 */ /* 0x0203e80000100c00 */
[----:B------:R1:W-:Y:S04]  /*2d60*/  STL.128 [R1+0x150], R12 ;  /* 0x0001500c01007387 */ /* 0x0003e80000100c00 */
[----:B------:R1:W-:Y:S04]  /*2d70*/  STL [R1+0x13c], R223 ;  /* 0x00013cdf01007387 */ /* 0x0003e80000100800 */
[----:B---3--:R1:W-:Y:S04]  /*2d80*/  STL.64 [R1+0x160], R6 ;  /* 0x0001600601007387 */ /* 0x0083e80000100a00 */
[----:B0-----:R1:W-:Y:S01]  /*2d90*/  STL [R1+0x168], R220 ;  /* 0x000168dc01007387 */ /* 0x0013e20000100800 */
[----:B--2---:R-:W-:-:S04]  /*2da0*/  LEA.HI R0, R41, R41, RZ, 0x1 ;  /* 0x0000002929007211 */ /* 0x004fc800078f08ff */
[----:B------:R-:W-:-:S05]  /*2db0*/  LOP3.LUT R0, R0, 0xfffffffe, RZ, 0xc0, !PT ;  /* 0xfffffffe00007812 */ /* 0x000fca00078ec0ff */
[----:B------:R-:W-:-:S05]  /*2dc0*/  IMAD.IADD R0, R41, 0x1, -R0 ;  /* 0x0000000129007824 */ /* 0x000fca00078e0a00 */
[----:B------:R-:W-:-:S04]  /*2dd0*/  SHF.L.U32 R27, R0, 0x1f, RZ ;  /* 0x0000001f001b7819 */ /* 0x000fc800000006ff */
[----:B------:R-:W0:Y:S02]  /*2de0*/  SYNCS.PHASECHK.TRANS64.TRYWAIT P0, [R72+URZ+0x32400], R27 ;  /* 0x0324001b480075a7 */ /* 0x000e24000800017f */
[----:B01----:R-:W-:Y:S05]  /*2df0*/  @!P0 BRA `(.L_x_3220) ;  /* 0x0000028c00c08947 */ /* 0x003fea0003800000 */
.L_x_3471:
[----:B------:R-:W-:Y:S05]  /*2e00*/  BSYNC B0 ;  /* 0x0000000000007941 */ /* 0x000fea0003800000 */
.L_x_3219:
[----:B------:R-:W2:Y:S04]  /*2e10*/  LDL R9, [R1+0x4bc] ;  /* 0x0004bc0001097983 */ /* 0x000ea80000100800 */
[----:B------:R-:W2:Y:S04]  /*2e20*/  LDL R8, [R1+0x4c0] ;  /* 0x0004c00001087983 */ /* 0x000ea80000100800 */
[----:B------:R-:W3:Y:S04]  /*2e30*/  LDL R0, [R1+0x4c8] ;  /* 0x0004c80001007983 */ /* 0x000ee80000100800 */
[----:B------:R-:W0:Y:S04]  /*2e40*/  LDL R14, [R1+0x4c4] ;  /* 0x0004c400010e7983 */ /* 0x000e280000100800 */
[----:B------:R-:W4:Y:S04]  /*2e50*/  LDL R41, [R1+0x1c] ;  /* 0x00001c0001297983 */ /* 0x000f280000100800 */
[----:B------:R1:W5:Y:S01]  /*2e60*/  LDL.64 R12, [R1+0x210] ;  /* 0x00021000010c7983 */ /* 0x0003620000100a00 */
[----:B------:R-:W-:-:S02]  /*2e70*/  IMAD.MOV.U32 R10, RZ, RZ, R35 ;  /* 0x000000ffff0a7224 */ /* 0x000fc400078e0023 */
[----:B------:R-:W-:Y:S01]  /*2e80*/  IMAD.MOV.U32 R11, RZ, RZ, R50 ;  /* 0x000000ffff0b7224 */ /* 0x000fe200078e0032 */
[----:B------:R-:W-:Y:S01]  /*2e90*/  IADD3 R20, P0, R16, 0x16c, RZ ;  /* 0x0000016c10147810 */ /* 0x000fe20007f1e0ff */
[----:B------:R-:W1:Y:S01]  /*2ea0*/  S2R R52, SR_TID.X ;  /* 0x0000000000347919 */ /* 0x000e620000002100 */
[----:B------:R-:W-:Y:S05]  /*2eb0*/  WARPSYNC.ALL ;  /* 0x0000000000007948 */ /* 0x000fea0003800000 */
[----:B------:R-:W-:Y:S01]  /*2ec0*/  BSSY B0, `(.L_x_3221) ;  /* 0x0000037000007945 */ /* 0x000fe20003800000 */
[----:B-1----:R-:W-:-:S05]  /*2ed0*/  SHF.R.U32.HI R35, RZ, 0x7, R52 ;  /* 0x00000007ff237819 */ /* 0x002fca0000011634 */
[----:B------:R-:W-:-:S05]  /*2ee0*/  VIADD R78, R35, 0x8 ;  /* 0x00000008234e7836 */ /* 0x000fca0000000000 */
[----:B------:R1:W-:Y:S06]  /*2ef0*/  BAR.SYNC.DEFER_BLOCKING R78, 0x100 ;  /* 0x0004004e0000751d */ /* 0x0003ec0000010000 */
[----:B--2---:R2:W-:Y:S01]  /*2f00*/  STL.128 [R1+0x170], R8 ;  /* 0x0001700801007387 */ /* 0x0045e20000100c00 */
[----:B---3--:R-:W-:Y:S01]  /*2f10*/  IMAD.MOV.U32 R26, RZ, RZ, R0 ;  /* 0x000000ffff1a7224 */ /* 0x008fe200078e0000 */
[----:B------:R-:W-:Y:S01]  /*2f20*/  IADD3 R0, P2, R16, 0x220, RZ ;  /* 0x0000022010007810 */ /* 0x000fe20007f5e0ff */
[----:B--2---:R-:W-:Y:S02]  /*2f30*/  IMAD.MOV.U32 R8, RZ, RZ, R32 ;  /* 0x000000ffff087224 */ /* 0x004fe400078e0020 */
[----:B------:R-:W-:-:S02]  /*2f40*/  IMAD.MOV.U32 R9, RZ, RZ, R49 ;  /* 0x000000ffff097224 */ /* 0x000fc400078e0031 */
[----:B------:R-:W-:Y:S02]  /*2f50*/  IMAD.MOV.U32 R10, RZ, RZ, R31 ;  /* 0x000000ffff0a7224 */ /* 0x000fe400078e001f */
[----:B------:R-:W-:-:S05]  /*2f60*/  IMAD.MOV.U32 R11, RZ, RZ, R46 ;  /* 0x000000ffff0b7224 */ /* 0x000fca00078e002e */
[----:B------:R2:W-:Y:S01]  /*2f70*/  STL.128 [R1+0x190], R8 ;  /* 0x0001900801007387 */ /* 0x0005e20000100c00 */
[----:B0-----:R-:W-:Y:S01]  /*2f80*/  IMAD.MOV.U32 R27, RZ, RZ, R14 ;  /* 0x000000ffff1b7224 */ /* 0x001fe200078e000e */
[----:B------:R-:W-:Y:S01]  /*2f90*/  IADD3 R14, P1, R16, 0x128, RZ ;  /* 0x00000128100e7810 */ /* 0x000fe20007f3e0ff */
[--C-:B------:R-:W-:Y:S02]  /*2fa0*/  IMAD.X R31, RZ, RZ, R17.reuse, P0 ;  /* 0x000000ffff1f7224 */ /* 0x100fe400000e0611 */
[----:B------:R-:W-:Y:S02]  /*2fb0*/  IMAD.X R15, RZ, RZ, R17, P2 ;  /* 0x000000ffff0f7224 */ /* 0x000fe400010e0611 */
[----:B--2---:R-:W-:Y:S02]  /*2fc0*/  IMAD.MOV.U32 R8, RZ, RZ, R38 ;  /* 0x000000ffff087224 */ /* 0x004fe400078e0026 */
[----:B------:R-:W-:Y:S02]  /*2fd0*/  IMAD.MOV.U32 R9, RZ, RZ, R53 ;  /* 0x000000ffff097224 */ /* 0x000fe400078e0035 */
[----:B------:R-:W-:-:S02]  /*2fe0*/  IMAD.MOV.U32 R10, RZ, RZ, R33 ;  /* 0x000000ffff0a7224 */ /* 0x000fc400078e0021 */
[----:B------:R-:W-:-:S05]  /*2ff0*/  IMAD.MOV.U32 R11, RZ, RZ, R48 ;  /* 0x000000ffff0b7224 */ /* 0x000fca00078e0030 */
[----:B------:R0:W-:Y:S01]  /*3000*/  STL.128 [R1+0x1b0], R8 ;  /* 0x0001b00801007387 */ /* 0x0001e20000100c00 */
[----:B------:R-:W-:Y:S02]  /*3010*/  IMAD.X R21, RZ, RZ, R17, P1 ;  /* 0x000000ffff157224 */ /* 0x000fe400008e0611 */
        /* <DEDUP_REMOVED lines=9> */
[----:B------:R0:W-:Y:S01]  /*30b0*/  STL.128 [R1+0x1d0], R8 ;  /* 0x0001d00801007387 */ /* 0x0001e20000100c00 */
[----:B------:R-:W-:Y:S01]  /*30c0*/  IADD3 R20, P0, R16, 0x138, RZ ;  /* 0x0000013810147810 */ /* 0x000fe20007f1e0ff */
[----:B0-----:R-:W-:Y:S02]  /*30d0*/  IMAD.MOV.U32 R8, RZ, RZ, R29 ;  /* 0x000000ffff087224 */ /* 0x001fe400078e001d */
[----:B------:R-:W-:Y:S02]  /*30e0*/  IMAD.MOV.U32 R9, RZ, RZ, R40 ;  /* 0x000000ffff097224 */ /* 0x000fe400078e0028 */
[----:B------:R-:W-:Y:S02]  /*30f0*/  IMAD.MOV.U32 R10, RZ, RZ, R14 ;  /* 0x000000ffff0a7224 */ /* 0x000fe400078e000e */
[----:B------:R-:W-:-:S05]  /*3100*/  IMAD.MOV.U32 R11, RZ, RZ, R21 ;  /* 0x000000ffff0b7224 */ /* 0x000fca00078e0015 */
[----:B------:R0:W-:Y:S01]  /*3110*/  STL.128 [R1+0x1e0], R8 ;  /* 0x0001e00801007387 */ /* 0x0001e20000100c00 */
[----:B------:R-:W-:Y:S01]  /*3120*/  IMAD.X R21, RZ, RZ, R17, P0 ;  /* 0x000000ffff157224 */ /* 0x000fe200000e0611 */
[----:B----4-:R-:W-:Y:S02]  /*3130*/  LOP3.LUT R0, R41, 0x1, RZ, 0xfc, !PT ;  /* 0x0000000129007812 */ /* 0x010fe400078efcff */
[----:B------:R-:W-:Y:S01]  /*3140*/  STL.128 [R1+0x1a0], R24 ;  /* 0x0001a01801007387 */ /* 0x000fe20000100c00 */
[----:B0-----:R-:W-:Y:S02]  /*3150*/  IMAD.MOV.U32 R8, RZ, RZ, R28 ;  /* 0x000000ffff087224 */ /* 0x001fe400078e001c */
[----:B------:R-:W-:Y:S02]  /*3160*/  IMAD.MOV.U32 R9, RZ, RZ, R39 ;  /* 0x000000ffff097224 */ /* 0x000fe400078e0027 */
[----:B------:R-:W-:Y:S02]  /*3170*/  IMAD.MOV.U32 R10, RZ, RZ, R34 ;  /* 0x000000ffff0a7224 */ /* 0x000fe400078e0022 */
[----:B------:R-:W-:-:S05]  /*3180*/  IMAD.MOV.U32 R11, RZ, RZ, R51 ;  /* 0x000000ffff0b7224 */ /* 0x000fca00078e0033 */
[----:B------:R0:W-:Y:S04]  /*3190*/  STL.128 [R1+0x1f0], R8 ;  /* 0x0001f00801007387 */ /* 0x0001e80000100c00 */
[----:B------:R1:W-:Y:S01]  /*31a0*/  STL.128 [R1+0x180], R20 ;  /* 0x0001801401007387 */ /* 0x0003e20000100c00 */
[----:B------:R-:W-:Y:S01]  /*31b0*/  ISETP.NE.AND P1, PT, R0, 0x3, PT ;  /* 0x000000030000780c */ /* 0x000fe20003f25270 */
[----:B0-----:R-:W-:Y:S02]  /*31c0*/  IMAD.MOV.U32 R8, RZ, RZ, R30 ;  /* 0x000000ffff087224 */ /* 0x001fe400078e001e */
[----:B------:R-:W-:Y:S02]  /*31d0*/  IMAD.MOV.U32 R9, RZ, RZ, R47 ;  /* 0x000000ffff097224 */ /* 0x000fe400078e002f */
[----:B------:R-:W-:-:S02]  /*31e0*/  IMAD.MOV.U32 R10, RZ, RZ, R36 ;  /* 0x000000ffff0a7224 */ /* 0x000fc400078e0024 */
[----:B------:R-:W-:-:S05]  /*31f0*/  IMAD.MOV.U32 R11, RZ, RZ, R37 ;  /* 0x000000ffff0b7224 */ /* 0x000fca00078e0025 */
[----:B------:R1:W-:Y:S01]  /*3200*/  STL.128 [R1+0x200], R8 ;  /* 0x0002000801007387 */ /* 0x0003e20000100c00 */
[----:B------:R-:W-:Y:S05]  /*3210*/  @!P1 BRA `(.L_x_3222) ;  /* 0x0000000000049947 */ /* 0x000fea0003800000 */
[----:B------:R-:W-:Y:S01]  /*3220*/  BPT.TRAP 0x1 ;  /* 0x000000040000795c */ /* 0x000fe20000300000 */
.L_x_3222:
[----:B------:R-:W-:Y:S05]  /*3230*/  BSYNC B0 ;  /* 0x0000000000007941 */ /* 0x000fea0003800000 */
.L_x_3221:
[----:B-1----:R-:W2:Y:S01]  /*3240*/  LDL.64 R8, [R1+0x8] ;  /* 0x0000080001087983 */ /* 0x002ea20000100a00 */
[----:B-----5:R-:W-:Y:S01]  /*3250*/  SHF.L.U32 R13, R13, 0x1f, RZ ;  /* 0x0000001f0d0d7819 */ /* 0x020fe200000006ff */
[----:B------:R-:W-:Y:S01]  /*3260*/  BSSY B0, `(.L_x_3223) ;  /* 0x0000006000007945 */ /* 0x000fe20003800000 */
[----:B--2---:R-:W-:-:S05]  /*3270*/  MOV R9, R8 ;  /* 0x0000000800097202 */ /* 0x004fca0000000f00 */
[----:B------:R-:W-:-:S04]  /*3280*/  IMAD R12, R12, 0x8, R9 ;  /* 0x000000080c0c7824 */ /* 0x000fc800078e0209 */
[----:B------:R0:W1:Y:S01]  /*3290*/  SYNCS.PHASECHK.TRANS64.TRYWAIT P0, [R12+URZ], R13 ;  /* 0x0000000d0c0075a7 */ /* 0x000062000800017f */
[----:B------:R-:W-:Y:S05]  /*32a0*/  @!P1 BRA `(.L_x_3224) ;  /* 0x0000000000049947 */ /* 0x000fea0003800000 */
[----:B------:R-:W-:Y:S01]  /*32b0*/  BPT.TRAP 0x1 ;  /* 0x000000040000795c */ /* 0x000fe20000300000 */
.L_x_3224:
[----:B------:R-:W-:Y:S05]  /*32c0*/  BSYNC B0 ;  /* 0x0000000000007941 */ /* 0x000fea0003800000 */
.L_x_3223:
[----:B------:R-:W-:Y:S04]  /*32d0*/  BSSY B0, `(.L_x_3225) ;  /* 0x0000004000007945 */ /* 0x000fe80003800000 */
[----:B-1----:R-:W-:Y:S05]  /*32e0*/  @P0 BRA `(.L_x_3226) ;  /* 0x0000000000080947 */ /* 0x002fea0003800000 */
[----:B------:R-:W1:Y:S02]  /*32f0*/  SYNCS.PHASECHK.TRANS64.TRYWAIT P0, [R12+URZ], R13 ;  /* 0x0000000d0c0075a7 */ /* 0x000e64000800017f */
[----:B-1----:R-:W-:Y:S05]  /*3300*/  @!P0 BRA `(.L_x_3227) ;  /* 0x0000028800908947 */ /* 0x002fea0003800000 */
.L_x_3226:
[----:B------:R-:W-:Y:S05]  /*3310*/  BSYNC B0 ;  /* 0x0000000000007941 */ /* 0x000fea0003800000 */
.L_x_3225:
[----:B------:R-:W2:Y:S04]  /*3320*/  LDL R21, [R1+0x210] ;  /* 0x0002100001157983 */ /* 0x000ea80000100800 */
[----:B------:R-:W2:Y:S01]  /*3330*/  LDL.64 R8, [R1+0xa0] ;  /* 0x0000a00001087983 */ /* 0x000ea20000100a00 */
[----:B------:R-:W-:Y:S05]  /*3340*/  WARPSYNC.ALL ;  /* 0x0000000000007948 */ /* 0x000fea0003800000 */
[----:B------:R-:W3:Y:S04]  /*3350*/  LDL.64 R24, [R1+0x98] ;  /* 0x0000980001187983 */ /* 0x000ee80000100a00 */
[----:B------:R-:W4:Y:S04]  /*3360*/  LDL.64 R10, [R1+0x98] ;  /* 0x00009800010a7983 */ /* 0x000f280000100a00 */
[----:B01----:R-:W5:Y:S01]  /*3370*/  LDL.64 R12, [R1+0x98] ;  /* 0x00009800010c7983 */ /* 0x003f620000100a00 */
[----:B--2---:R-:W-:-:S03]  /*3380*/  IMAD R8, R21, 0x300, R8 ;  /* 0x0000030015087824 */ /* 0x004fc600078e0208 */
[----:B------:R-:W2:Y:S01]  /*3390*/  LDL.64 R14, [R1+0x98] ;  /* 0x00009800010e7983 */ /* 0x000ea20000100a00 */
[----:B------:R-:W-:Y:S02]  /*33a0*/  R2UR UR7, R9 ;  /* 0x00000000090772ca */ /* 0x000fe400000e0000 */
[C---:B------:R-:W-:Y:S01]  /*33b0*/  R2UR UR6, R8.reuse ;  /* 0x00000000080672ca */ /* 0x040fe200000e0000 */
[----:B------:R-:W2:Y:S01]  /*33c0*/  LDL R73, [R1+0x21c] ;  /* 0x00021c0001497983 */ /* 0x000ea20000100800 */
[----:B------:R-:W-:Y:S01]  /*33d0*/  VIADD R20, R8, 0x2 ;  /* 0x0000000208147836 */ /* 0x000fe20000000000 */
[----:B------:R-:W-:Y:S01]  /*33e0*/  BSSY B0, `(.L_x_3228) ;  /* 0x000002e000007945 */ /* 0x000fe20003800000 */
[----:B------:R-:W-:Y:S01]  /*33f0*/  IMAD.MOV.U32 R21, RZ, RZ, R9 ;  /* 0x000000ffff157224 */ /* 0x000fe200078e0009 */
[----:B------:R0:W-:Y:S01]  /*3400*/  STL [R1+0x80], RZ ;  /* 0x000080ff01007387 */ /* 0x0001e20000100800 */
[----:B---3--:R-:W-:Y:S02]  /*3410*/  R2UR UR4, R24 ;  /* 0x00000000180472ca */ /* 0x008fe400000e0000 */
[----:B------:R-:W-:-:S02]  /*3420*/  R2UR UR5, R25 ;  /* 0x00000000190572ca */ /* 0x000fc400000e0000 */
[----:B------:R-:W-:Y:S01]  /*3430*/  WARPGROUP.ARRIVE ;  /* 0x00000000000079c5 */ /* 0x000fe20000000000 */
[----:B----4-:R-:W-:Y:S02]  /*3440*/  VIADD R10, R10, 0x2 ;  /* 0x000000020a0a7836 */ /* 0x010fe40000000000 */
[----:B-----5:R-:W-:Y:S02]  /*3450*/  VIADD R12, R12, 0x4 ;  /* 0x000000040c0c7836 */ /* 0x020fe40000000000 */
[----:B--2---:R-:W-:-:S06]  /*3460*/  VIADD R14, R14, 0x6 ;  /* 0x000000060e0e7836 */ /* 0x004fcc0000000000 */
[----:B------:R-:W-:Y:S01]  /*3470*/  HGMMA.64x96x16.F32 R24, gdesc[UR4], RZ, !UPT, gsb0 ;  /* 0x01600000041879f0 */ /* 0x000fe2000c0008ff */
[----:B------:R-:W-:Y:S02]  /*3480*/  R2UR UR6, R20 ;  /* 0x00000000140672ca */ /* 0x000fe400000e0000 */
[----:B------:R-:W-:Y:S02]  /*3490*/  R2UR UR7, R21 ;  /* 0x00000000150772ca */ /* 0x000fe400000e0000 */
[----:B------:R-:W-:Y:S01]  /*34a0*/  R2UR UR4, R10 ;  /* 0x000000000a0472ca */ /* 0x000fe200000e0000 */
[C---:B------:R-:W-:Y:S01]  /*34b0*/  VIADD R10, R8.reuse, 0x4 ;  /* 0x00000004080a7836 */ /* 0x040fe20000000000 */
[----:B------:R-:W-:Y:S01]  /*34c0*/  R2UR UR5, R11 ;  /* 0x000000000b0572ca */ /* 0x000fe200000e0000 */
[----:B------:R-:W-:Y:S01]  /*34d0*/  IMAD.MOV.U32 R11, RZ, RZ, R9 ;  /* 0x000000ffff0b7224 */ /* 0x000fe200078e0009 */
[----:B------:R-:W-:Y:S01]  /*34e0*/  LEA.HI R0, R73, R73, RZ, 0x1 ;  /* 0x0000004949007211 */ /* 0x000fe200078f08ff */
[----:B------:R-:W-:Y:S01]  /*34f0*/  VIADD R8, R8, 0x6 ;  /* 0x0000000608087836 */ /* 0x000fe20000000000 */
[----:B------:R-:W-:-:S02]  /*3500*/  WARPGROUP.DEPBAR.LE gsb0, 0x0 ;  /* 0x00008000000079c5 */ /* 0x000fc40000010000 */
        /* <DEDUP_REMOVED lines=13> */
[----:B------:R-:W-:Y:S01]  /*35e0*/  LOP3.LUT R8, R0, 0xfffffffe, RZ, 0xc0, !PT ;  /* 0xfffffffe00087812 */ /* 0x000fe200078ec0ff */
[----:B------:R-:W-:-:S04]  /*35f0*/  IMAD.MOV.U32 R0, RZ, RZ, 0x1 ;  /* 0x00000001ff007424 */ /* 0x000fc800078e00ff */
[----:B------:R-:W-:Y:S01]  /*3600*/  IMAD.IADD R8, R73, 0x1, -R8 ;  /* 0x0000000149087824 */ /* 0x000fe200078e0a08 */
[----:B------:R0:W-:Y:S04]  /*3610*/  STL [R1+0x80], R0 ;  /* 0x0000800001007387 */ /* 0x0001e80000100800 */
[----:B------:R-:W-:Y:S01]  /*3620*/  SHF.L.U32 R9, R8, 0x1f, RZ ;  /* 0x0000001f08097819 */ /* 0x000fe200000006ff */
[----:B------:R0:W-:Y:S04]  /*3630*/  STL [R1+0x80], R0 ;  /* 0x0000800001007387 */ /* 0x0001e80000100800 */
[----:B------:R0:W-:Y:S04]  /*3640*/  STL [R1+0x80], R0 ;  /* 0x0000800001007387 */ /* 0x0001e80000100800 */
[----:B------:R0:W-:Y:S01]  /*3650*/  STL [R1+0x80], R0 ;  /* 0x0000800001007387 */ /* 0x0001e20000100800 */
[----:B------:R-:W-:-:S02]  /*3660*/  WARPGROUP.DEPBAR.LE gsb0, 0x0 ;  /* 0x00008000000079c5 */ /* 0x000fc40000010000 */
[----:B------:R-:W-:-:S06]  /*3670*/  WARPGROUP.ARRIVE ;  /* 0x00000000000079c5 */ /* 0x000fcc0000000000 */
[----:B------:R-:W-:Y:S03]  /*3680*/  HGMMA.64x96x16.F32 R24, gdesc[UR4], R24, gsb0 ;  /* 0x01600000041879f0 */ /* 0x000fe60008000818 */
[----:B------:R-:W-:Y:S02]  /*3690*/  WARPGROUP.DEPBAR.LE gsb0, 0x0 ;  /* 0x00008000000079c5 */ /* 0x000fe40000010000 */
[----:B------:R-:W1:Y:S02]  /*36a0*/  SYNCS.PHASECHK.TRANS64.TRYWAIT P0, [R72+URZ+0x32410], R9 ;  /* 0x03241009480075a7 */ /* 0x000e64000800017f */
[----:B01----:R-:W-:Y:S05]  /*36b0*/  @!P0 BRA `(.L_x_3229) ;  /* 0x0000028400b88947 */ /* 0x003fea0003800000 */
.L_x_3472:
[----:B------:R-:W-:Y:S05]  /*36c0*/  BSYNC B0 ;  /* 0x0000000000007941 */ /* 0x000fea0003800000 */
.L_x_3228:
[----:B------:R-:W2:Y:S04]  /*36d0*/  LDL R10, [R1+0x54] ;  /* 0x00005400010a7983 */ /* 0x000ea80000100800 */
[----:B0-----:R0:W5:Y:S01]  /*36e0*/  LDL.64 R8, [R1+0x210] ;  /* 0x0002100001087983 */ /* 0x0011620000100a00 */
[----:B------:R-:W-:Y:S01]  /*36f0*/  BSSY B0, `(.L_x_3230) ;  /* 0x0000005000007945 */ /* 0x000fe20003800000 */
[----:B--2---:R-:W-:-:S04]  /*3700*/  LOP3.LUT R10, R10, 0x1, RZ, 0xfc, !PT ;  /* 0x000000010a0a7812 */ /* 0x004fc800078efcff */
[----:B------:R-:W-:-:S13]  /*3710*/  ISETP.NE.AND P1, PT, R10, 0x3, PT ;  /* 0x000000030a00780c */ /* 0x000fda0003f25270 */
[----:B0-----:R-:W-:Y:S05]  /*3720*/  @!P1 BRA `(.L_x_3231) ;  /* 0x0000000000049947 */ /* 0x001fea0003800000 */
[----:B------:R-:W-:Y:S01]  /*3730*/  BPT.TRAP 0x1 ;  /* 0x000000040000795c */ /* 0x000fe20000300000 */
.L_x_3231:
[----:B------:R-:W-:Y:S05]  /*3740*/  BSYNC B0 ;  /* 0x0000000000007941 */ /* 0x000fea0003800000 */
.L_x_3230:
        /* <DEDUP_REMOVED lines=8> */
.L_x_3233:
[----:B------:R-:W-:Y:S05]  /*37d0*/  BSYNC B0 ;  /* 0x0000000000007941 */ /* 0x000fea0003800000 */
.L_x_3232:
[----:B------:R-:W-:Y:S04]  /*37e0*/  BSSY B0, `(.L_x_3234) ;  /* 0x0000004000007945 */ /* 0x000fe80003800000 */
[----:B-1----:R-:W-:Y:S05]  /*37f0*/  @P0 BRA `(.L_x_3235) ;  /* 0x0000000000080947 */ /* 0x002fea0003800000 */
[----:B------:R-:W1:Y:S02]  /*3800*/  SYNCS.PHASECHK.TRANS64.TRYWAIT P0, [R8+URZ], R9 ;  /* 0x00000009080075a7 */ /* 0x000e64000800017f */
[----:B-1----:R-:W-:Y:S05]  /*3810*/  @!P0 BRA `(.L_x_3236) ;  /* 0x0000028400748947 */ /* 0x002fea0003800000 */
.L_x_3235:
[----:B------:R-:W-:Y:S05]  /*3820*/  BSYNC B0 ;  /* 0x0000000000007941 */ /* 0x000fea0003800000 */
.L_x_3234:
        /* <DEDUP_REMOVED lines=9> */
[----:B------:R-:W5:Y:S04]  /*38c0*/  LDL.64 R74, [R1+0x110] ;  /* 0x00011000014a7983 */ /* 0x000f680000100a00 */
[----:B------:R-:W5:Y:S01]  /*38d0*/  LDL.64 R76, [R1+0x110] ;  /* 0x00011000014c7983 */ /* 0x000f620000100a00 */
[----:B--2---:R-:W-:Y:S01]  /*38e0*/  IMAD R8, R73, 0xc00, R8 ;  /* 0x00000c0049087824 */ /* 0x004fe200078e0208 */
[----:B------:R-:W-:-:S02]  /*38f0*/  R2UR UR7, R9 ;  /* 0x00000000090772ca */ /* 0x000fc400000e0000 */
[----:B---3--:R-:W-:Y:S02]  /*3900*/  ISETP.NE.U32.AND P0, PT, R72, RZ, PT ;  /* 0x000000ff4800720c */ /* 0x008fe40003f05070 */
[----:B------:R-:W-:Y:S02]  /*3910*/  R2UR UR6, R8 ;  /* 0x00000000080672ca */ /* 0x000fe400000e0000 */
[----:B----4-:R-:W-:Y:S02]  /*3920*/  R2UR UR4, R20 ;  /* 0x00000000140472ca */ /* 0x010fe400000e0000 */
[----:B------:R-:W-:Y:S02]  /*3930*/  R2UR UR5, R21 ;  /* 0x00000000150572ca */ /* 0x000fe400000e0000 */
[----:B------:R-:W2:Y:S05]  /*3940*/  LDL.64 R20, [R1+0x110] ;  /* 0x0001100001147983 */ /* 0x000eaa0000100a00 */
        /* <DEDUP_REMOVED lines=53> */
[----:B------:R-:W3:Y:S01]  /*3ca0*/  LDL.64 R72, [R1+0x110] ;  /* 0x0001100001487983 */ /* 0x000ee20000100a00 */
[----:B----4-:R-:W-:Y:S01]  /*3cb0*/  VIADD R12, R12, 0x404 ;  /* 0x000004040c0c7836 */ /* 0x010fe20000000000 */
[----:B------:R-:W-:Y:S02]  /*3cc0*/  WARPGROUP.DEPBAR.LE gsb0, 0x0 ;  /* 0x00008000000079c5 */ /* 0x000fe40000010000 */
[----:B------:R-:W-:-:S08]  /*3cd0*/  WARPGROUP.ARRIVE ;  /* 0x00000000000079c5 */ /* 0x000fd00000000000 */
[----:B------:R-:W-:Y:S01]  /*3ce0*/  HGMMA.64x96x16.F32 R24, gdesc[UR4], R24, gsb0 ;  /* 0x01600000041879f0 */ /* 0x000fe20008000818 */
[----:B------:R-:W-:Y:S02]  /*3cf0*/  VIADD R10, R8, 0x304 ;  /* 0x00000304080a7836 */ /* 0x000fe40000000000 */
[----:B------:R-:W-:Y:S01]  /*3d00*/  IMAD.MOV.U32 R11, RZ, RZ, R9 ;  /* 0x000000ffff0b7224 */ /* 0x000fe200078e0009 */
[----:B------:R-:W-:Y:S02]  /*3d10*/  R2UR UR4, R12 ;  /* 0x000000000c0472ca */ /* 0x000fe400000e0000 */
[----:B------:R-:W-:Y:S02]  /*3d20*/  R2UR UR6, R10 ;  /* 0x000000000a0672ca */ /* 0x000fe400000e0000 */
[----:B------:R-:W-:Y:S02]  /*3d30*/  R2UR UR7, R11 ;  /* 0x000000000b0772ca */ /* 0x000fe400000e0000 */
[----:B------:R-:W-:Y:S01]  /*3d40*/  R2UR UR5, R13 ;  /* 0x000000000d0572ca */ /* 0x000fe200000e0000 */
[----:B-----5:R-:W-:-:S02]  /*3d50*/  VIADD R14, R14, 0x406 ;  /* 0x000004060e0e7836 */ /* 0x020fc40000000000 */
        /* <DEDUP_REMOVED lines=9> */
[----:B--2---:R-:W-:Y:S02]  /*3df0*/  VIADD R20, R20, 0x800 ;  /* 0x0000080014147836 */ /* 0x004fe40000000000 */
[----:B------:R-:W-:-:S02]  /*3e00*/  VIADD R10, R8, 0x600 ;  /* 0x00000600080a7836 */ /* 0x000fc40000000000 */
[----:B------:R-:W-:Y:S01]  /*3e10*/  IMAD.MOV.U32 R11, RZ, RZ, R9 ;  /* 0x000000ffff0b7224 */ /* 0x000fe200078e0009 */
[----:B------:R-:W-:Y:S02]  /*3e20*/  WARPGROUP.DEPBAR.LE gsb0, 0x0 ;  /* 0x00008000000079c5 */ /* 0x000fe40000010000 */
[----:B------:R-:W-:-:S06]  /*3e30*/  WARPGROUP.ARRIVE ;  /* 0x00000000000079c5 */ /* 0x000fcc0000000000 */
[----:B------:R-:W-:Y:S01]  /*3e40*/  HGMMA.64x96x16.F32 R24, gdesc[UR4], R24, gsb0 ;  /* 0x01600000041879f0 */ /* 0x000fe20008000818 */
[----:B------:R-:W-:Y:S02]  /*3e50*/  R2UR UR6, R10 ;  /* 0x000000000a0672ca */ /* 0x000fe400000e0000 */
[----:B------:R-:W-:Y:S02]  /*3e60*/  R2UR UR7, R11 ;  /* 0x000000000b0772ca */ /* 0x000fe400000e0000 */
[----:B------:R-:W-:Y:S01]  /*3e70*/  R2UR UR4, R20 ;  /* 0x00000000140472ca */ /* 0x000fe200000e0000 */
[----:B------:R-:W2:Y:S01]  /*3e80*/  LDL.64 R10, [R1+0x110] ;  /* 0x00011000010a7983 */ /* 0x000ea20000100a00 */
[----:B------:R-:W-:Y:S01]  /*3e90*/  R2UR UR5, R21 ;  /* 0x00000000150572ca */ /* 0x000fe200000e0000 */
[----:B---3--:R-:W-:Y:S02]  /*3ea0*/  VIADD R72, R72, 0x802 ;  /* 0x0000080248487836 */ /* 0x008fe40000000000 */
        /* <DEDUP_REMOVED lines=8> */
[----:B------:R-:W3:Y:S01]  /*3f30*/  LDL.64 R12, [R1+0x110] ;  /* 0x00011000010c7983 */ /* 0x000ee20000100a00 */
[----:B------:R-:W-:Y:S01]  /*3f40*/  R2UR UR5, R73 ;  /* 0x00000000490572ca */ /* 0x000fe200000e0000 */
[----:B------:R-:W-:Y:S02]  /*3f50*/  VIADD R74, R74, 0x804 ;  /* 0x000008044a4a7836 */ /* 0x000fe40000000000 */
[----:B------:R-:W-:Y:S01]  /*3f60*/  VIADD R14, R8, 0x604 ;  /* 0x00000604080e7836 */ /* 0x000fe20000000000 */
[----:B------:R-:W4:Y:S01]  /*3f70*/  LDL.64 R72, [R1+0x110] ;  /* 0x0001100001487983 */ /* 0x000f220000100a00 */
[----:B------:R-:W-:Y:S01]  /*3f80*/  IMAD.MOV.U32 R15, RZ, RZ, R9 ;  /* 0x000000ffff0f7224 */ /* 0x000fe200078e0009 */
[----:B------:R-:W-:-:S02]  /*3f90*/  WARPGROUP.DEPBAR.LE gsb0, 0x0 ;  /* 0x00008000000079c5 */ /* 0x000fc40000010000 */
[----:B------:R-:W-:-:S06]  /*3fa0*/  WARPGROUP.ARRIVE ;  /* 0x00000000000079c5 */ /* 0x000fcc0000000000 */
[----:B------:R-:W-:Y:S01]  /*3fb0*/  HGMMA.64x96x16.F32 R24, gdesc[UR4], R24, gsb0 ;  /* 0x01600000041879f0 */ /* 0x000fe20008000818 */
[----:B------:R-:W-:Y:S02]  /*3fc0*/  R2UR UR6, R14 ;  /* 0x000000000e0672ca */ /* 0x000fe400000e0000 */
[----:B------:R-:W-:Y:S02]  /*3fd0*/  R2UR UR7, R15 ;  /* 0x000000000f0772ca */ /* 0x000fe400000e0000 */
[----:B------:R-:W-:Y:S01]  /*3fe0*/  R2UR UR4, R74 ;  /* 0x000000004a0472ca */ /* 0x000fe200000e0000 */
[----:B------:R-:W5:Y:S01]  /*3ff0*/  LDL.64 R14, [R1+0x110] ;  /* 0x00011000010e7983 */ /* 0x000f620000100a00 */
        /* <DEDUP_REMOVED lines=21> */
[----:B------:R-:W0:Y:S01]  /*4150*/  S2R R79, SR_TID.X ;  /* 0x00000000004f7919 */ /* 0x000e220000002100 */
[----:B---3--:R-:W-:Y:S02]  /*4160*/  VIADD R12, R12, 0xc02 ;  /* 0x00000c020c0c7836 */ /* 0x008fe40000000000 */
[----:B------:R-:W-:-:S02]  /*4170*/  VIADD R10, R8, 0x902 ;  /* 0x00000902080a7836 */ /* 0x000fc40000000000 */
[----:B------:R-:W-:Y:S01]  /*4180*/  IMAD.MOV.U32 R11, RZ, RZ, R9 ;  /* 0x000000ffff0b7224 */ /* 0x000fe200078e0009 */
[----:B------:R-:W-:Y:S02]  /*4190*/  WARPGROUP.DEPBAR.LE gsb0, 0x0 ;  /* 0x00008000000079c5 */ /* 0x000fe40000010000 */
[----:B------:R-:W-:-:S06]  /*41a0*/  WARPGROUP.ARRIVE ;  /* 0x00000000000079c5 */ /* 0x000fcc0000000000 */
[----:B------:R-:W-:Y:S01]  /*41b0*/  HGMMA.64x96x16.F32 R24, gdesc[UR4], R24, gsb0 ;  /* 0x01600000041879f0 */ /* 0x000fe20008000818 */
[----:B0-----:R-:W-:-:S04]  /*41c0*/  LOP3.LUT R79, R79, 0x7f, RZ, 0xc0, !PT ;  /* 0x0000007f4f4f7812 */ /* 0x001fc800078ec0ff */
[----:B------:R-:W-:Y:S02]  /*41d0*/  ISETP.NE.AND P0, PT, R79, RZ, PT ;  /* 0x000000ff4f00720c */ /* 0x000fe40003f05270 */
[----:B------:R-:W-:Y:S02]  /*41e0*/  R2UR UR6, R10 ;  /* 0x000000000a0672ca */ /* 0x000fe400000e0000 */
[----:B------:R-:W-:-:S09]  /*41f0*/  R2UR UR7, R11 ;  /* 0x000000000b0772ca */ /* 0x000fd200000e0000 */
[----:B------:R-:W2:Y:S04]  /*4200*/  @!P0 LDL.64 R20, [R1+0x30] ;  /* 0x0000300001148983 */ /* 0x000ea80000100a00 */
[----:B------:R-:W3:Y:S01]  /*4210*/  @!P0 LDL R76, [R1+0x210] ;  /* 0x00021000014c8983 */ /* 0x000ee20000100800 */
[----:B------:R-:W-:Y:S02]  /*4220*/  R2UR UR4, R12 ;  /* 0x000000000c0472ca */ /* 0x000fe400000e0000 */
[----:B------:R-:W-:Y:S01]  /*4230*/  R2UR UR5, R13 ;  /* 0x000000000d0572ca */ /* 0x000fe200000e0000 */
[----:B------:R-:W-:Y:S02]  /*4240*/  WARPGROUP.DEPBAR.LE gsb0, 0x0 ;  /* 0x00008000000079c5 */ /* 0x000fe40000010000 */
[----:B------:R-:W-:-:S10]  /*4250*/  WARPGROUP.ARRIVE ;  /* 0x00000000000079c5 */ /* 0x000fd40000000000 */
[----:B------:R-:W-:Y:S01]  /*4260*/  HGMMA.64x96x16.F32 R24, gdesc[UR4], R24, gsb0 ;  /* 0x01600000041879f0 */ /* 0x000fe20008000818 */
[----:B-----5:R-:W-:Y:S02]  /*4270*/  VIADD R14, R14, 0xc04 ;  /* 0x00000c040e0e7836 */ /* 0x020fe40000000000 */
        /* <DEDUP_REMOVED lines=10> */
[----:B----4-:R-:W-:Y:S01]  /*4320*/  VIADD R72, R72, 0xc06 ;  /* 0x00000c0648487836 */ /* 0x010fe20000000000 */
[----:B------:R-:W-:Y:S02]  /*4330*/  R2UR UR6, R8 ;  /* 0x00000000080672ca */ /* 0x000fe400000e0000 */
[----:B------:R-:W-:Y:S02]  /*4340*/  R2UR UR7, R9 ;  /* 0x00000000090772ca */ /* 0x000fe400000e0000 */
[----:B------:R-:W-:Y:S02]  /*4350*/  R2UR UR4, R72 ;  /* 0x00000000480472ca */ /* 0x000fe400000e0000 */
[----:B------:R-:W-:Y:S01]  /*4360*/  R2UR UR5, R73 ;  /* 0x00000000490572ca */ /* 0x000fe200000e0000 */
[----:B------:R-:W0:Y:S01]  /*4370*/  S2R R79, SR_TID.X ;  /* 0x00000000004f7919 */ /* 0x000e220000002100 */
[----:B------:R-:W-:Y:S01]  /*4380*/  STL [R1+0x90], R0 ;  /* 0x0000900001007387 */ /* 0x000fe20000100800 */
[----:B------:R-:W-:-:S02]  /*4390*/  WARPGROUP.DEPBAR.LE gsb0, 0x0 ;  /* 0x00008000000079c5 */ /* 0x000fc40000010000 */
[----:B------:R-:W-:-:S08]  /*43a0*/  WARPGROUP.ARRIVE ;  /* 0x00000000000079c5 */ /* 0x000fd00000000000 */
[----:B------:R-:W-:Y:S01]  /*43b0*/  HGMMA.64x96x16.F32 R24, gdesc[UR4], R24, gsb0 ;  /* 0x01600000041879f0 */ /* 0x000fe20008000818 */
[----:B------:R-:W-:Y:S01]  /*43c0*/  STL [R1+0x90], R0 ;  /* 0x0000900001007387 */ /* 0x000fe20000100800 */
[----:B--2---:R-:W-:-:S03]  /*43d0*/  @!P0 MOV R21, R20 ;  /* 0x0000001400158202 */ /* 0x004fc60000000f00 */
[----:B------:R-:W-:Y:S01]  /*43e0*/  STL [R1+0x90], R0 ;  /* 0x0000900001007387 */ /* 0x000fe20000100800 */
[----:B0-----:R-:W-:-:S03]  /*43f0*/  SHF.R.U32.HI R77, RZ, 0x7, R79 ;  /* 0x00000007ff4d7819 */ /* 0x001fc6000001164f */
[----:B------:R-:W-:Y:S01]  /*4400*/  STL [R1+0x90], R0 ;  /* 0x0000900001007387 */ /* 0x000fe20000100800 */
[----:B---3--:R-:W-:-:S03]  /*4410*/  @!P0 IMAD R10, R76, 0x8, R21 ;  /* 0x000000084c0a8824 */ /* 0x008fc600078e0215 */
[----:B------:R-:W-:Y:S04]  /*4420*/  STL [R1+0x90], R0 ;  /* 0x0000900001007387 */ /* 0x000fe80000100800 */
[----:B------:R-:W-:Y:S04]  /*4430*/  STL [R1+0x90], R0 ;  /* 0x0000900001007387 */ /* 0x000fe80000100800 */
[----:B------:R-:W-:Y:S01]  /*4440*/  STL [R1+0x90], R0 ;  /* 0x0000900001007387 */ /* 0x000fe20000100800 */
[----:B------:R-:W-:-:S03]  /*4450*/  IADD3 R76, -R77, 0xb, RZ ;  /* 0x0000000b4d4c7810 */ /* 0x000fc60007ffe1ff */
[----:B------:R-:W-:Y:S04]  /*4460*/  STL [R1+0x90], R0 ;  /* 0x0000900001007387 */ /* 0x000fe80000100800 */
        /* <DEDUP_REMOVED lines=13> */
[----:B------:R-:W3:Y:S04]  /*4540*/  LDL R81, [R1+0x70] ;  /* 0x0000700001517983 */ /* 0x000ee80000100800 */
[----:B------:R-:W4:Y:S04]  /*4550*/  LDL.64 R20, [R1+0x160] ;  /* 0x0001600001147983 */ /* 0x000f280000100a00 */
[----:B------:R-:W5:Y:S04]  /*4560*/  LDL R82, [R1+0x168] ;  /* 0x0001680001527983 */ /* 0x000f680000100800 */
[----:B-1----:R-:W5:Y:S04]  /*4570*/  LDL.128 R8, [R1+0x140] ;  /* 0x0001400001087983 */ /* 0x002f680000100c00 */
[----:B------:R-:W5:Y:S01]  /*4580*/  LDL.128 R12, [R1+0x150] ;  /* 0x00015000010c7983 */ /* 0x000f620000100c00 */
[----:B------:R-:W-:-:S02]  /*4590*/  UMOV UR4, 0xffffffa0 ;  /* 0xffffffa000047882 */ /* 0x000fc40000000000 */
[----:B------:R-:W-:Y:S01]  /*45a0*/  UIMAD UR4, UR49, UR4, 0x60 ;  /* 0x00000060310474a4 */ /* 0x000fe2000f8e0204 */
[----:B------:R-:W-:Y:S01]  /*45b0*/  BSSY B0, `(.L_x_3237) ;  /* 0x0000044000007945 */ /* 0x000fe20003800000 */
[----:B--2---:R-:W-:-:S04]  /*45c0*/  SHF.R.S32.HI R73, RZ, 0x1f, R72 ;  /* 0x0000001fff497819 */ /* 0x004fc80000011448 */
[----:B------:R-:W-:-:S04]  /*45d0*/  LEA.HI R74, R73, R72, RZ, 0x7 ;  /* 0x00000048494a7211 */ /* 0x000fc800078f38ff */
[----:B------:R-:W-:-:S05]  /*45e0*/  LOP3.LUT R75, R74, 0xffffff80, RZ, 0xc0, !PT ;  /* 0xffffff804a4b7812 */ /* 0x000fca00078ec0ff */
[----:B------:R-:W-:-:S05]  /*45f0*/  IMAD.IADD R75, R72, 0x1, -R75 ;  /* 0x00000001484b7824 */ /* 0x000fca00078e0a4b */
[----:B0-----:R-:W-:-:S04]  /*4600*/  SHF.R.S32.HI R76, RZ, 0x1f, R75 ;  /* 0x0000001fff4c7819 */ /* 0x001fc8000001144b */
        /* <DEDUP_REMOVED lines=23> */
[----:B------:R-:W-:-:S04]  /*4780*/  @P1 IMAD.HI.U32 R21, R72, R21, RZ ;  /* 0x0000001548151227 */ /* 0x000fc800078e00ff */
[----:B------:R-:W-:Y:S01]  /*4790*/  IMAD.U32 R20, RZ, RZ, UR49 ;  /* 0x00000031ff147e24 */ /* 0x000fe2000f8e00ff */
[----:B-----5:R-:W-:-:S03]  /*47a0*/  @P1 SHF.R.U32.HI R72, RZ, R82, R21 ;  /* 0x00000052ff481219 */ /* 0x020fc60000011615 */
[----:B------:R-:W-:Y:S01]  /*47b0*/  IMAD R21, R20, -0x60, R9 ;  /* 0xffffffa014157824 */ /* 0x000fe200078e0209 */
[----:B------:R-:W-:Y:S01]  /*47c0*/  LOP3.LUT R20, R77, 0x7ffffffc, RZ, 0xc0, !PT ;  /* 0x7ffffffc4d147812 */ /* 0x000fe200078ec0ff */
[----:B------:R-:W0:Y:S02]  /*47d0*/  SHFL.IDX PT, R83, R72, RZ, 0x1c1f ;  /* 0x001c1fff48537589 */ /* 0x000e2400000e0000 */
[----:B------:R-:W-:Y:S02]  /*47e0*/  VIADD R73, R21, 0x61 ;  /* 0x0000006115497836 */ /* 0x000fe40000000000 */
[----:B------:R-:W-:Y:S01]  /*47f0*/  IMAD.IADD R20, R75, 0x1, -R20 ;  /* 0x000000014b147824 */ /* 0x000fe200078e0a14 */
[----:B------:R-:W-:-:S03]  /*4800*/  ISETP.GE.AND P2, PT, R13, 0x1, PT ;  /* 0x000000010d00780c */ /* 0x000fc60003f46270 */
[C---:B------:R-:W-:Y:S02]  /*4810*/  IMAD R73, R20.reuse, -0x2, R73 ;  /* 0xfffffffe14497824 */ /* 0x040fe400078e0249 */
[----:B------:R-:W-:Y:S02]  /*4820*/  VIADD R21, R21, 0x60 ;  /* 0x0000006015157836 */ /* 0x000fe40000000000 */
[----:B------:R-:W-:Y:S01]  /*4830*/  IMAD.IADD R74, R73, 0x1, -R8 ;  /* 0x00000001494a7824 */ /* 0x000fe200078e0a08 */
[----:B------:R-:W-:Y:S01]  /*4840*/  LOP3.LUT R73, RZ, R10, RZ, 0x33, !PT ;  /* 0x0000000aff497212 */ /* 0x000fe200078e33ff */
[----:B------:R-:W-:Y:S02]  /*4850*/  IMAD R76, R20, -0x2, R21 ;  /* 0xfffffffe144c7824 */ /* 0x000fe400078e0215 */
[----:B------:R-:W-:Y:S02]  /*4860*/  IMAD.IADD R79, R74, 0x1, R11 ;  /* 0x000000014a4f7824 */ /* 0x000fe400078e020b */
[----:B------:R-:W-:-:S02]  /*4870*/  IMAD.U32 R81, RZ, RZ, UR4 ;  /* 0x00000004ff517e24 */ /* 0x000fc4000f8e00ff */
[----:B------:R-:W-:Y:S02]  /*4880*/  IMAD.IADD R74, R74, 0x1, R73 ;  /* 0x000000014a4a7824 */ /* 0x000fe400078e0249 */
[----:B------:R-:W-:Y:S02]  /*4890*/  VIADD R80, R12, UR4 ;  /* 0x000000040c507c36 */ /* 0x000fe40008000000 */
[----:B------:R-:W-:Y:S01]  /*48a0*/  IMAD R81, R20, -0x2, R81 ;  /* 0xfffffffe14517824 */ /* 0x000fe200078e0251 */
[----:B0-----:R-:W-:Y:S01]  /*48b0*/  VIADDMNMX R10, R83, R79, R76, PT ;  /* 0x0000004f530a7246 */ /* 0x001fe2000380014c */
[----:B------:R-:W-:Y:S01]  /*48c0*/  IMAD.IADD R11, R74, 0x1, R83 ;  /* 0x000000014a0b7824 */ /* 0x000fe200078e0253 */
[----:B------:R-:W-:Y:S06]  /*48d0*/  @!P2 BRA `(.L_x_3238) ;  /* 0x000000000044a947 */ /* 0x000fec0003800000 */
        /* <DEDUP_REMOVED lines=10> */
.L_x_3240:
[----:B------:R-:W-:-:S13]  /*4980*/  ISETP.NE.AND P1, PT, R13, 0x1, PT ;  /* 0x000000010d00780c */ /* 0x000fda0003f25270 */
[----:B------:R-:W-:-:S05]  /*4990*/  @P1 IMAD.HI.U32 R20, R12, R14, RZ ;  /* 0x0000000e0c141227 */ /* 0x000fca00078e00ff */
[----:B------:R-:W-:-:S07]  /*49a0*/  @P1 SHF.R.U32.HI R12, RZ, R15, R20 ;  /* 0x0000000fff0c1219 */ /* 0x000fce0000011614 */
.L_x_3241:
[----:B------:R-:W-:Y:S05]  /*49b0*/  BSYNC B1 ;  /* 0x0000000000017941 */ /* 0x000fea0003800000 */
.L_x_3239:
[----:B------:R-:W-:-:S05]  /*49c0*/  IMAD R12, R12, R13, R81 ;  /* 0x0000000d0c0c7224 */ /* 0x000fca00078e0251 */
[----:B------:R-:W-:Y:S02]  /*49d0*/  VIMNMX R11, R11, R12, !PT ;  /* 0x0000000c0b0b7248 */ /* 0x000fe40007fe0100 */
[----:B------:R-:W-:-:S07]  /*49e0*/  VIADDMNMX R10, R12, R13, R10, PT ;  /* 0x0000000d0c0a7246 */ /* 0x000fce000380010a */
.L_x_3238:
[----:B------:R-:W-:Y:S05]  /*49f0*/  BSYNC B0 ;  /* 0x0000000000007941 */ /* 0x000fea0003800000 */
.L_x_3237:
[C---:B------:R-:W-:Y:S01]  /*4a00*/  ISETP.GE.AND P1, PT, R80.reuse, 0x2, PT ;  /* 0x000000025000780c */ /* 0x040fe20003f26270 */
[----:B------:R-:W-:Y:S01]  /*4a10*/  BSSY B0, `(.L_x_3242) ;  /* 0x0000089000007945 */ /* 0x000fe20003800000 */
[C---:B------:R-:W-:Y:S02]  /*4a20*/  ISETP.GE.AND P5, PT, R80.reuse, 0xa, PT ;  /* 0x0000000a5000780c */ /* 0x040fe40003fa6270 */
[----:B------:R-:W-:Y:S02]  /*4a30*/  ISETP.GT.AND P3, PT, R11, 0x1, !P1 ;  /* 0x000000010b00780c */ /* 0x000fe40004f64270 */
[----:B------:R-:W-:Y:S02]  /*4a40*/  ISETP.GE.AND P2, PT, R80, 0x9, PT ;  /* 0x000000095000780c */ /* 0x000fe40003f46270 */
[----:B------:R-:W-:Y:S02]  /*4a50*/  ISETP.LT.OR P3, PT, R10, 0x2, P3 ;  /* 0x000000020a00780c */ /* 0x000fe40001f61670 */
[----:B------:R-:W-:-:S02]  /*4a60*/  P2R R20, PR, RZ, 0x20 ;  /* 0x00000020ff147803 */ /* 0x000fc40000000000 */
[----:B------:R-:W-:Y:S02]  /*4a70*/  FSEL R73, R25, -INF , !P3 ;  /* 0xff80000019497808 */ /* 0x000fe40005800000 */
[C---:B------:R-:W-:Y:S01]  /*4a80*/  ISETP.GT.AND P3, PT, R11.reuse, 0x9, !P5 ;  /* 0x000000090b00780c */ /* 0x040fe20006f64270 */
[----:B------:R-:W0:Y:S01]  /*4a90*/  SHFL.IDX PT, R25, R72, 0x1, 0x1c1f ;  /* 0x003c1f0048197f89 */ /* 0x000e2200000e0000 */
        /* <DEDUP_REMOVED lines=121> */
.L_x_3245:
[----:B------:R-:W-:-:S13]  /*5230*/  ISETP.NE.AND P6, PT, R13, 0x1, PT ;  /* 0x000000010d00780c */ /* 0x000fda0003fc5270 */
[----:B------:R-:W-:-:S05]  /*5240*/  @P6 IMAD.HI.U32 R14, R8, R14, RZ ;  /* 0x0000000e080e6227 */ /* 0x000fca00078e00ff */
[----:B------:R-:W-:-:S07]  /*5250*/  @P6 SHF.R.U32.HI R8, RZ, R15, R14 ;  /* 0x0000000fff086219 */ /* 0x000fce000001160e */
.L_x_3246:
[----:B------:R-:W-:Y:S05]  /*5260*/  BSYNC B1 ;  /* 0x0000000000017941 */ /* 0x000fea0003800000 */
.L_x_3244:
[----:B------:R-:W-:-:S05]  /*5270*/  IMAD R8, R8, R13, R81 ;  /* 0x0000000d08087224 */ /* 0x000fca00078e0251 */
[----:B------:R-:W-:Y:S02]  /*5280*/  VIADDMNMX R10, R8, R13, R10, PT ;  /* 0x0000000d080a7246 */ /* 0x000fe4000380010a */
[----:B------:R-:W-:-:S07]  /*5290*/  VIMNMX R11, R11, R8, !PT ;  /* 0x000000080b0b7248 */ /* 0x000fce0007fe0100 */
.L_x_3243:
[----:B------:R-:W-:Y:S05]  /*52a0*/  BSYNC B0 ;  /* 0x0000000000007941 */ /* 0x000fea0003800000 */
.L_x_3242:
        /* <DEDUP_REMOVED lines=13> */
[----:B------:R-:W5:Y:S01]  /*5380*/  LDL R30, [R1+0x298] ;  /* 0x00029800011e7983 */ /* 0x000f620000100800 */
[----:B------:R-:W-:Y:S02]  /*5390*/  ISETP.LT.OR P1, PT, R10, 0xa, P1 ;  /* 0x0000000a0a00780c */ /* 0x000fe40000f21670 */
[----:B------:R-:W-:Y:S01]  /*53a0*/  ISETP.NE.AND P6, PT, R36, RZ, PT ;  /* 0x000000ff2400720c */ /* 0x000fe20003fc5270 */
[----:B------:R-:W5:Y:S01]  /*53b0*/  LDL R32, [R1+0x270] ;  /* 0x0002700001207983 */ /* 0x000f620000100800 */
[----:B------:R-:W-:-:S02]  /*53c0*/  FSEL R140, R31, -INF , !P1 ;  /* 0xff8000001f8c7808 */ /* 0x000fc40004800000 */
[----:B------:R-:W-:Y:S01]  /*53d0*/  ISETP.NE.AND P1, PT, R28, RZ, PT ;  /* 0x000000ff1c00720c */ /* 0x000fe20003f25270 */
[----:B------:R-:W5:Y:S01]  /*53e0*/  LDL R36, [R1+0x2a4] ;  /* 0x0002a40001247983 */ /* 0x000f620000100800 */
[----:B------:R-:W-:Y:S02]  /*53f0*/  FMNMX.FTZ R8, R77, R73, !PT ;  /* 0x000000494d087209 */ /* 0x000fe40007810000 */
[----:B------:R-:W-:Y:S01]  /*5400*/  ISETP.GT.AND P1, PT, R11, 0x10, !P1 ;  /* 0x000000100b00780c */ /* 0x000fe20004f24270 */
[----:B------:R-:W5:Y:S01]  /*5410*/  LDL R28, [R1+0x2a8] ;  /* 0x0002a800011c7983 */ /* 0x000f620000100800 */
[----:B------:R-:W-:Y:S02]  /*5420*/  FMNMX.FTZ R8, R153, R8, !PT ;  /* 0x0000000899087209 */ /* 0x000fe40007810000 */
[----:B------:R-:W-:Y:S01]  /*5430*/  ISETP.LT.OR P1, PT, R10, 0x11, P1 ;  /* 0x000000110a00780c */ /* 0x000fe20000f21670 */
[----:B------:R-:W5:Y:S01]  /*5440*/  LDL R31, [R1+0x400] ;  /* 0x00040000011f7983 */ /* 0x000f620000100800 */
[----:B------:R-:W-:-:S02]  /*5450*/  FMNMX.FTZ R8, R135, R8, !PT ;  /* 0x0000000887087209 */ /* 0x000fc40007810000 */
[----:B------:R-:W-:Y:S01]  /*5460*/  FSEL R74, R34, -INF , !P1 ;  /* 0xff800000224a7808 */ /* 0x000fe20004800000 */
[----:B------:R0:W-:Y:S01]  /*5470*/  BAR.SYNC.DEFER_BLOCKING R78, 0x100 ;  /* 0x0004004e0000751d */ /* 0x0001e20000010000 */
[----:B------:R-:W-:Y:S02]  /*5480*/  ISETP.NE.AND P1, PT, R29, RZ, PT ;  /* 0x000000ff1d00720c */ /* 0x000fe40003f25270 */
[----:B------:R-:W-:Y:S02]  /*5490*/  FMNMX.FTZ R8, R151, R8, !PT ;  /* 0x0000000897087209 */ /* 0x000fe40007810000 */
[----:B------:R-:W-:Y:S02]  /*54a0*/  ISETP.GT.AND P1, PT, R11, 0x11, !P1 ;  /* 0x000000110b00780c */ /* 0x000fe40004f24270 */
[----:B------:R-:W-:Y:S01]  /*54b0*/  FMNMX.FTZ R8, R75, R8, !PT ;  /* 0x000000084b087209 */ /* 0x000fe20007810000 */
[----:B------:R-:W5:Y:S01]  /*54c0*/  LDL R34, [R1+0x2b4] ;  /* 0x0002b40001227983 */ /* 0x000f620000100800 */
[----:B------:R-:W-:-:S02]  /*54d0*/  ISETP.LT.OR P1, PT, R10, 0x12, P1 ;  /* 0x000000120a00780c */ /* 0x000fc40000f21670 */
[----:B------:R-:W-:Y:S01]  /*54e0*/  FMNMX.FTZ R8, R149, R8, !PT ;  /* 0x0000000895087209 */ /* 0x000fe20007810000 */
[----:B------:R-:W5:Y:S01]  /*54f0*/  LDL R29, [R1+0x250] ;  /* 0x00025000011d7983 */ /* 0x000f620000100800 */
[----:B------:R-:W-:Y:S02]  /*5500*/  FSEL R138, R35, -INF , !P1 ;  /* 0xff800000238a7808 */ /* 0x000fe40004800000 */
[----:B------:R-:W-:Y:S01]  /*5510*/  ISETP.GT.AND P1, PT, R11, 0x18, !P2 ;  /* 0x000000180b00780c */ /* 0x000fe20005724270 */
[----:B------:R-:W5:Y:S01]  /*5520*/  LDL R35, [R1+0x3e4] ;  /* 0x0003e40001237983 */ /* 0x000f620000100800 */
[----:B------:R-:W-:Y:S02]  /*5530*/  ISETP.NE.AND P2, PT, R56, RZ, PT ;  /* 0x000000ff3800720c */ /* 0x000fe40003f45270 */
[----:B------:R-:W-:Y:S01]  /*5540*/  ISETP.LT.OR P1, PT, R10, 0x19, P1 ;  /* 0x000000190a00780c */ /* 0x000fe20000f21670 */
[----:B------:R-:W5:Y:S01]  /*5550*/  LDL R56, [R1+0x28c] ;  /* 0x00028c0001387983 */ /* 0x000f620000100800 */
[----:B------:R-:W-:-:S02]  /*5560*/  FMNMX.FTZ R8, R37, R8, !PT ;  /* 0x0000000825087209 */ /* 0x000fc40007810000 */
[----:B------:R-:W-:Y:S01]  /*5570*/  FSEL R76, R38, -INF , !P1 ;  /* 0xff800000264c7808 */ /* 0x000fe20004800000 */
[----:B------:R-:W5:Y:S01]  /*5580*/  LDL R129, [R1+0x2c4] ;  /* 0x0002c40001817983 */ /* 0x000f620000100800 */
[----:B------:R-:W-:Y:S02]  /*5590*/  ISETP.GT.AND P1, PT, R11, 0x19, !P6 ;  /* 0x000000190b00780c */ /* 0x000fe40007724270 */
[----:B------:R-:W-:Y:S01]  /*55a0*/  ISETP.NE.AND P6, PT, R12, RZ, PT ;  /* 0x000000ff0c00720c */ /* 0x000fe20003fc5270 */
[----:B------:R-:W5:Y:S01]  /*55b0*/  LDL R38, [R1+0x294] ;  /* 0x0002940001267983 */ /* 0x000f620000100800 */
[----:B------:R-:W-:Y:S02]  /*55c0*/  ISETP.LT.OR P1, PT, R10, 0x1a, P1 ;  /* 0x0000001a0a00780c */ /* 0x000fe40000f21670 */
[----:B------:R-:W-:Y:S01]  /*55d0*/  FMNMX.FTZ R8, R147, R8, !PT ;  /* 0x0000000893087209 */ /* 0x000fe20007810000 */
        /* <DEDUP_REMOVED lines=12> */
[----:B------:R-:W5:Y:S01]  /*56a0*/  LDL R124, [R1+0x2dc] ;  /* 0x0002dc00017c7983 */ /* 0x000f620000100800 */
[----:B------:R-:W-:Y:S02]  /*56b0*/  ISETP.NE.AND P1, PT, R40, RZ, PT ;  /* 0x000000ff2800720c */ /* 0x000fe40003f25270 */
[----:B------:R-:W-:Y:S01]  /*56c0*/  FMNMX.FTZ R8, R173, R8, !PT ;  /* 0x00000008ad087209 */ /* 0x000fe20007810000 */
[----:B------:R-:W5:Y:S01]  /*56d0*/  LDL R40, [R1+0x264] ;  /* 0x0002640001287983 */ /* 0x000f620000100800 */
[----:B------:R-:W-:Y:S02]  /*56e0*/  ISETP.GT.AND P1, PT, R11, 0x21, !P1 ;  /* 0x000000210b00780c */ /* 0x000fe40004f24270 */
[----:B------:R-:W-:Y:S01]  /*56f0*/  FMNMX.FTZ R8, R49, R8, !PT ;  /* 0x0000000831087209 */ /* 0x000fe20007810000 */
[----:B------:R-:W5:Y:S01]  /*5700*/  LDL R123, [R1+0x2e0] ;  /* 0x0002e000017b7983 */ /* 0x000f620000100800 */
[----:B------:R-:W-:-:S02]  /*5710*/  ISETP.LT.OR P1, PT, R10, 0x22, P1 ;  /* 0x000000220a00780c */ /* 0x000fc40000f21670 */
[----:B------:R-:W-:Y:S01]  /*5720*/  FMNMX.FTZ R8, R175, R8, !PT ;  /* 0x00000008af087209 */ /* 0x000fe20007810000 */
[----:B------:R-:W5:Y:S01]  /*5730*/  LDL R122, [R1+0x2e4] ;  /* 0x0002e400017a7983 */ /* 0x000f620000100800 */
[----:B------:R-:W-:Y:S02]  /*5740*/  FSEL R80, R43, -INF , !P1 ;  /* 0xff8000002b507808 */ /* 0x000fe40004800000 */
[----:B------:R-:W-:Y:S01]  /*5750*/  ISETP.NE.AND P1, PT, R83, RZ, PT ;  /* 0x000000ff5300720c */ /* 0x000fe20003f25270 */
[----:B------:R-:W5:Y:S01]  /*5760*/  LDL R43, [R1+0x210] ;  /* 0x00021000012b7983 */ /* 0x000f620000100800 */
[----:B------:R-:W-:Y:S02]  /*5770*/  FMNMX.FTZ R8, R53, R8, !PT ;  /* 0x0000000835087209 */ /* 0x000fe40007810000 */
[----:B------:R-:W-:Y:S01]  /*5780*/  ISETP.GT.AND P1, PT, R11, 0x28, !P1 ;  /* 0x000000280b00780c */ /* 0x000fe20004f24270 */
[----:B------:R-:W5:Y:S01]  /*5790*/  LDL R121, [R1+0x2e8] ;  /* 0x0002e80001797983 */ /* 0x000f620000100800 */
[----:B------:R-:W-:-:S02]  /*57a0*/  FMNMX.FTZ R8, R167, R8, !PT ;  /* 0x00000008a7087209 */ /* 0x000fc40007810000 */
[----:B------:R-:W-:Y:S01]  /*57b0*/  ISETP.LT.OR P1, PT, R10, 0x29, P1 ;  /* 0x000000290a00780c */ /* 0x000fe20000f21670 */
[----:B------:R-:W5:Y:S01]  /*57c0*/  LDL R120, [R1+0x2f0] ;  /* 0x0002f00001787983 */ /* 0x000f620000100800 */
[----:B------:R-:W-:Y:S02]  /*57d0*/  FMNMX.FTZ R8, R57, R8, !PT ;  /* 0x0000000839087209 */ /* 0x000fe40007810000 */
[----:B------:R-:W-:Y:S01]  /*57e0*/  FSEL R134, R46, -INF , !P1 ;  /* 0xff8000002e867808 */ /* 0x000fe20004800000 */
[----:B------:R-:W5:Y:S01]  /*57f0*/  LDL R119, [R1+0x2f4] ;  /* 0x0002f40001777983 */ /* 0x000f620000100800 */
[----:B------:R-:W-:Y:S02]  /*5800*/  ISETP.NE.AND P1, PT, R44, RZ, PT ;  /* 0x000000ff2c00720c */ /* 0x000fe40003f25270 */
[----:B------:R-:W-:Y:S01]  /*5810*/  FMNMX.FTZ R8, R165, R8, !PT ;  /* 0x00000008a5087209 */ /* 0x000fe20007810000 */
[----:B------:R-:W5:Y:S01]  /*5820*/  LDL R46, [R1+0x2b0] ;  /* 0x0002b000012e7983 */ /* 0x000f620000100800 */
[----:B------:R-:W-:-:S02]  /*5830*/  ISETP.GT.AND P1, PT, R11, 0x29, !P1 ;  /* 0x000000290b00780c */ /* 0x000fc40004f24270 */
[----:B------:R-:W-:Y:S01]  /*5840*/  FMNMX.FTZ R8, R61, R8, !PT ;  /* 0x000000083d087209 */ /* 0x000fe20007810000 */
[----:B------:R-:W5:Y:S01]  /*5850*/  LDL R44, [R1+0x2b8] ;  /* 0x0002b800012c7983 */ /* 0x000f620000100800 */
[----:B------:R-:W-:Y:S02]  /*5860*/  ISETP.LT.OR P1, PT, R10, 0x2a, P1 ;  /* 0x0000002a0a00780c */ /* 0x000fe40000f21670 */
[----:B------:R-:W-:Y:S01]  /*5870*/  FMNMX.FTZ R8, R33, R8, !PT ;  /* 0x0000000821087209 */ /* 0x000fe20007810000 */
[----:B------:R-:W5:Y:S01]  /*5880*/  LDL R118, [R1+0x2f8] ;  /* 0x0002f80001767983 */ /* 0x000f620000100800 */
[----:B------:R-:W-:Y:S02]  /*5890*/  FSEL R82, R47, -INF , !P1 ;  /* 0xff8000002f527808 */ /* 0x000fe40004800000 */
[----:B------:R-:W-:Y:S01]  /*58a0*/  ISETP.NE.AND P1, PT, R84, RZ, PT ;  /* 0x000000ff5400720c */ /* 0x000fe20003f25270 */
[----:B------:R-:W5:Y:S01]  /*58b0*/  LDL R117, [R1+0x2fc] ;  /* 0x0002fc0001757983 */ /* 0x000f620000100800 */
[----:B------:R-:W-:-:S02]  /*58c0*/  ISETP.GT.AND P3, PT, R11, 0x50, !P3 ;  /* 0x000000500b00780c */ /* 0x000fc40005f64270 */
[----:B------:R-:W-:Y:S01]  /*58d0*/  ISETP.GT.AND P1, PT, R11, 0x30, !P1 ;  /* 0x000000300b00780c */ /* 0x000fe20004f24270 */
[----:B------:R-:W5:Y:S01]  /*58e0*/  LDL R116, [R1+0x300] ;  /* 0x0003000001747983 */ /* 0x000f620000100800 */
[----:B------:R-:W-:Y:S02]  /*58f0*/  FMNMX.FTZ R8, R65, R8, !PT ;  /* 0x0000000841087209 */ /* 0x000fe40007810000 */
[----:B------:R-:W-:Y:S01]  /*5900*/  ISETP.LT.OR P1, PT, R10, 0x31, P1 ;  /* 0x000000310a00780c */ /* 0x000fe20000f21670 */
[----:B------:R-:W5:Y:S01]  /*5910*/  LDL R39, [R1+0x304] ;  /* 0x0003040001277983 */ /* 0x000f620000100800 */
[----:B------:R-:W-:Y:S02]  /*5920*/  ISETP.GT.AND P4, PT, R11, 0x51, !P4 ;  /* 0x000000510b00780c */ /* 0x000fe40006784270 */
[----:B------:R-:W-:Y:S01]  /*5930*/  FSEL R216, R50, -INF , !P1 ;  /* 0xff80000032d87808 */ /* 0x000fe20004800000 */
[----:B------:R-:W5:Y:S01]  /*5940*/  LDL R115, [R1+0x308] ;  /* 0x0003080001737983 */ /* 0x000f620000100800 */
[----:B------:R-:W-:-:S02]  /*5950*/  ISETP.NE.AND P1, PT, R48, RZ, PT ;  /* 0x000000ff3000720c */ /* 0x000fc40003f25270 */
[C---:B------:R-:W-:Y:S01]  /*5960*/  ISETP.LT.OR P3, PT, R10.reuse, 0x51, P3 ;  /* 0x000000510a00780c */ /* 0x040fe20001f61670 */
[----:B------:R-:W5:Y:S01]  /*5970*/  LDL R50, [R1+0x2a0] ;  /* 0x0002a00001327983 */ /* 0x000f620000100800 */
[----:B------:R-:W-:Y:S02]  /*5980*/  ISETP.GT.AND P1, PT, R11, 0x31, !P1 ;  /* 0x000000310b00780c */ /* 0x000fe40004f24270 */
[----:B------:R-:W-:Y:S01]  /*5990*/  FMNMX.FTZ R8, R21, R8, !PT ;  /* 0x0000000815087209 */ /* 0x000fe20007810000 */
[----:B------:R-:W5:Y:S01]  /*59a0*/  LDL R48, [R1+0x2ac] ;  /* 0x0002ac0001307983 */ /* 0x000f620000100800 */
[----:B------:R-:W-:Y:S02]  /*59b0*/  ISETP.LT.OR P1, PT, R10, 0x32, P1 ;  /* 0x000000320a00780c */ /* 0x000fe40000f21670 */
[----:B------:R-:W-:Y:S01]  /*59c0*/  ISETP.GT.AND P5, PT, R11, 0x58, !P5 ;  /* 0x000000580b00780c */ /* 0x000fe20006fa4270 */
[----:B------:R-:W5:Y:S01]  /*59d0*/  LDL R114, [R1+0x30c] ;  /* 0x00030c0001727983 */ /* 0x000f620000100800 */
[----:B------:R-:W-:-:S02]  /*59e0*/  FSEL R84, R51, -INF , !P1 ;  /* 0xff80000033547808 */ /* 0x000fc40004800000 */
[----:B------:R-:W-:Y:S01]  /*59f0*/  ISETP.NE.AND P1, PT, R85, RZ, PT ;  /* 0x000000ff5500720c */ /* 0x000fe20003f25270 */
[----:B------:R-:W5:Y:S01]  /*5a00*/  LDL R113, [R1+0x310] ;  /* 0x0003100001717983 */ /* 0x000f620000100800 */
[----:B------:R-:W-:Y:S02]  /*5a10*/  ISETP.LT.OR P4, PT, R10, 0x52, P4 ;  /* 0x000000520a00780c */ /* 0x000fe40002781670 */
[----:B------:R-:W-:Y:S01]  /*5a20*/  ISETP.GT.AND P1, PT, R11, 0x38, !P1 ;  /* 0x000000380b00780c */ /* 0x000fe20004f24270 */
[----:B------:R-:W5:Y:S01]  /*5a30*/  LDL R112, [R1+0x314] ;  /* 0x0003140001707983 */ /* 0x000f620000100800 */
[----:B------:R-:W-:Y:S02]  /*5a40*/  FSEL R92, R66, -INF , !P3 ;  /* 0xff800000425c7808 */ /* 0x000fe40005800000 */
[----:B------:R-:W-:Y:S01]  /*5a50*/  ISETP.LT.OR P1, PT, R10, 0x39, P1 ;  /* 0x000000390a00780c */ /* 0x000fe20000f21670 */
[----:B------:R-:W5:Y:S01]  /*5a60*/  LDL R66, [R1+0x278] ;  /* 0x0002780001427983 */ /* 0x000f620000100800 */
[----:B------:R-:W-:-:S02]  /*5a70*/  FMNMX.FTZ R8, R69, R8, !PT ;  /* 0x0000000845087209 */ /* 0x000fc40007810000 */
[----:B------:R-:W-:Y:S01]  /*5a80*/  FSEL R218, R54, -INF , !P1 ;  /* 0xff80000036da7808 */ /* 0x000fe20004800000 */
[----:B------:R-:W5:Y:S01]  /*5a90*/  LDL R111, [R1+0x318] ;  /* 0x00031800016f7983 */ /* 0x000f620000100800 */
[----:B------:R-:W-:Y:S02]  /*5aa0*/  ISETP.NE.AND P1, PT, R52, RZ, PT ;  /* 0x000000ff3400720c */ /* 0x000fe40003f25270 */
[C---:B------:R-:W-:Y:S01]  /*5ab0*/  ISETP.LT.OR P5, PT, R10.reuse, 0x59, P5 ;  /* 0x000000590a00780c */ /* 0x040fe20002fa1670 */
[----:B------:R-:W5:Y:S01]  /*5ac0*/  LDL R54, [R1+0x290] ;  /* 0x0002900001367983 */ /* 0x000f620000100800 */
[----:B------:R-:W-:Y:S02]  /*5ad0*/  ISETP.GT.AND P1, PT, R11, 0x39, !P1 ;  /* 0x000000390b00780c */ /* 0x000fe40004f24270 */
[----:B------:R-:W-:Y:S01]  /*5ae0*/  FSEL R94, R67, -INF , !P4 ;  /* 0xff800000435e7808 */ /* 0x000fe20006000000 */
[----:B------:R-:W5:Y:S01]  /*5af0*/  LDL R52, [R1+0x29c] ;  /* 0x00029c0001347983 */ /* 0x000f620000100800 */
[----:B------:R-:W-:-:S02]  /*5b00*/  ISETP.LT.OR P1, PT, R10, 0x3a, P1 ;  /* 0x0000003a0a00780c */ /* 0x000fc40000f21670 */
[----:B------:R-:W-:Y:S01]  /*5b10*/  FSEL R96, R70, -INF , !P5 ;  /* 0xff80000046607808 */ /* 0x000fe20006800000 */
[----:B------:R-:W5:Y:S01]  /*5b20*/  LDL R110, [R1+0x31c] ;  /* 0x00031c00016e7983 */ /* 0x000f620000100800 */
[----:B------:R-:W-:Y:S02]  /*5b30*/  FSEL R86, R55, -INF , !P1 ;  /* 0xff80000037567808 */ /* 0x000fe40004800000 */
[----:B------:R-:W-:Y:S01]  /*5b40*/  ISETP.NE.AND P1, PT, R87, RZ, PT ;  /* 0x000000ff5700720c */ /* 0x000fe20003f25270 */
[----:B------:R-:W5:Y:S03]  /*5b50*/  LDL R70, [R1+0x284] ;  /* 0x0002840001467983 */ /* 0x000f660000100800 */
[C---:B------:R-:W-:Y:S01]  /*5b60*/  ISETP.GT.AND P1, PT, R11.reuse, 0x40, !P1 ;  /* 0x000000400b00780c */ /* 0x040fe20004f24270 */
[----:B------:R-:W5:Y:S03]  /*5b70*/  LDL R109, [R1+0x324] ;  /* 0x00032400016d7983 */ /* 0x000f660000100800 */
[----:B------:R-:W-:Y:S01]  /*5b80*/  ISETP.LT.OR P1, PT, R10, 0x41, P1 ;  /* 0x000000410a00780c */ /* 0x000fe20000f21670 */
[----:B------:R-:W5:Y:S03]  /*5b90*/  LDL R108, [R1+0x328] ;  /* 0x00032800016c7983 */ /* 0x000f660000100800 */
[----:B------:R-:W-:Y:S01]  /*5ba0*/  FSEL R168, R58, -INF , !P1 ;  /* 0xff8000003aa87808 */ /* 0x000fe20004800000 */
[----:B------:R-:W5:Y:S01]  /*5bb0*/  LDL R107, [R1+0x32c] ;  /* 0x00032c00016b7983 */ /* 0x000f620000100800 */
[----:B------:R-:W-:-:S02]  /*5bc0*/  ISETP.GT.AND P1, PT, R11, 0x41, !P2 ;  /* 0x000000410b00780c */ /* 0x000fc40005724270 */
[----:B------:R-:W-:Y:S01]  /*5bd0*/  ISETP.NE.AND P2, PT, R60, RZ, PT ;  /* 0x000000ff3c00720c */ /* 0x000fe20003f45270 */
[----:B------:R-:W5:Y:S01]  /*5be0*/  LDL R58, [R1+0x280] ;  /* 0x00028000013a7983 */ /* 0x000f620000100800 */
[C---:B------:R-:W-:Y:S02]  /*5bf0*/  ISETP.LT.OR P1, PT, R10.reuse, 0x42, P1 ;  /* 0x000000420a00780c */ /* 0x040fe40000f21670 */
[----:B------:R-:W-:Y:S01]  /*5c00*/  ISETP.GT.AND P2, PT, R11, 0x49, !P2 ;  /* 0x000000490b00780c */ /* 0x000fe20005744270 */
[----:B------:R-:W5:Y:S01]  /*5c10*/  LDL R60, [R1+0x268] ;  /* 0x00026800013c7983 */ /* 0x000f620000100800 */
[----:B------:R-:W-:Y:S02]  /*5c20*/  FSEL R88, R59, -INF , !P1 ;  /* 0xff8000003b587808 */ /* 0x000fe40004800000 */
[----:B------:R-:W-:Y:S01]  /*5c30*/  ISETP.GT.AND P1, PT, R11, RZ, !P6 ;  /* 0x000000ff0b00720c */ /* 0x000fe20007724270 */
[----:B------:R-:W5:Y:S01]  /*5c40*/  LDL R106, [R1+0x330] ;  /* 0x00033000016a7983 */ /* 0x000f620000100800 */
[----:B------:R-:W-:-:S02]  /*5c50*/  ISETP.LT.OR P2, PT, R10, 0x4a, P2 ;  /* 0x0000004a0a00780c */ /* 0x000fc40001741670 */
[----:B------:R-:W-:Y:S01]  /*5c60*/  ISETP.LT.OR P1, PT, R10, 0x1, P1 ;  /* 0x000000010a00780c */ /* 0x000fe20000f21670 */
[----:B------:R-:W5:Y:S01]  /*5c70*/  LDL R105, [R1+0x334] ;  /* 0x0003340001697983 */ /* 0x000f620000100800 */
[----:B------:R-:W-:Y:S02]  /*5c80*/  FSEL R90, R63, -INF , !P2 ;  /* 0xff8000003f5a7808 */ /* 0x000fe40005000000 */
        /* <DEDUP_REMOVED lines=12> */
[----:B------:R-:W-:Y:S01]  /*5d50*/  FMNMX.FTZ R9, R74, R9, !PT ;  /* 0x000000094a097209 */ /* 0x000fe20007810000 */
[----:B------:R-:W5:Y:S01]  /*5d60*/  LDL R62, [R1+0x26c] ;  /* 0x00026c00013e7983 */ /* 0x000f620000100800 */
[----:B------:R-:W-:-:S02]  /*5d70*/  ISETP.NE.AND P6, PT, R24, RZ, PT ;  /* 0x000000ff1800720c */ /* 0x000fc40003fc5270 */
[----:B------:R-:W-:Y:S01]  /*5d80*/  FMNMX.FTZ R9, R138, R9, !PT ;  /* 0x000000098a097209 */ /* 0x000fe20007810000 */
[----:B------:R-:W5:Y:S01]  /*5d90*/  LDL.64 R24, [R1+0xa8] ;  /* 0x0000a80001187983 */ /* 0x000f620000100a00 */
[----:B------:R-:W-:Y:S02]  /*5da0*/  ISETP.GT.AND P6, PT, R11, 0x59, !P6 ;  /* 0x000000590b00780c */ /* 0x000fe400077c4270 */
[----:B------:R-:W-:Y:S01]  /*5db0*/  FMNMX.FTZ R9, R76, R9, !PT ;  /* 0x000000094c097209 */ /* 0x000fe20007810000 */
[----:B------:R-:W1:Y:S01]  /*5dc0*/  SHFL.BFLY PT, R11, R8, 0x2, 0x1f ;  /* 0x0c401f00080b7f89 */ /* 0x000e6200000e0000 */
[----:B------:R-:W-:Y:S02]  /*5dd0*/  ISETP.LT.OR P6, PT, R10, 0x5a, P6 ;  /* 0x0000005a0a00780c */ /* 0x000fe400037c1670 */
[----:B------:R-:W-:Y:S01]  /*5de0*/  FMNMX.FTZ R9, R132, R9, !PT ;  /* 0x0000000984097209 */ /* 0x000fe20007810000 */
[----:B------:R-:W5:Y:S01]  /*5df0*/  LDL R101, [R1+0x348] ;  /* 0x0003480001657983 */ /* 0x000f620000100800 */
[----:B------:R-:W-:-:S02]  /*5e00*/  FSEL R98, R71, -INF , !P6 ;  /* 0xff80000047627808 */ /* 0x000fc40007000000 */
[----:B------:R-:W-:Y:S01]  /*5e10*/  FMNMX.FTZ R9, R42, R9, !PT ;  /* 0x000000092a097209 */ /* 0x000fe20007810000 */
[----:B------:R-:W5:Y:S03]  /*5e20*/  LDL R100, [R1+0x34c] ;  /* 0x00034c0001647983 */ /* 0x000f660000100800 */
        /* <DEDUP_REMOVED lines=23> */
[----:B0-----:R-:W5:Y:S03]  /*5fa0*/  LDL R78, [R1+0x3b4] ;  /* 0x0003b400014e7983 */ /* 0x001f660000100800 */
[----:B------:R-:W-:Y:S01]  /*5fb0*/  FMNMX.FTZ R9, R94, R9, !PT ;  /* 0x000000095e097209 */ /* 0x000fe20007810000 */
[----:B--2---:R-:W-:Y:S03]  /*5fc0*/  STL [R1+0x274], R64 ;  /* 0x0002744001007387 */ /* 0x004fe60000100800 */
[----:B------:R-:W-:Y:S01]  /*5fd0*/  FMNMX.FTZ R9, R96, R9, !PT ;  /* 0x0000000960097209 */ /* 0x000fe20007810000 */
[----:B---3--:R-:W-:Y:S03]  /*5fe0*/  STL [R1+0x27c], R68 ;  /* 0x00027c4401007387 */ /* 0x008fe60000100800 */
[----:B------:R-:W-:Y:S01]  /*5ff0*/  FMNMX.FTZ R9, R98, R9, !PT ;  /* 0x0000000962097209 */ /* 0x000fe20007810000 */
[----:B----4-:R-:W-:Y:S04]  /*6000*/  STL [R1+0x288], R72 ;  /* 0x0002884801007387 */ /* 0x010fe80000100800 */
[----:B------:R-:W-:Y:S04]  /*6010*/  STL.64 [R1+0x230], R8 ;  /* 0x0002300801007387 */ /* 0x000fe80000100a00 */
[----:B------:R-:W2:Y:S01]  /*6020*/  LDL R13, [R1+0x234] ;  /* 0x00023400010d7983 */ /* 0x000ea20000100800 */
[----:B-1----:R-:W-:-:S03]  /*6030*/  FMNMX.FTZ R10, R8, R11, !PT ;  /* 0x0000000b080a7209 */ /* 0x002fc60007810000 */
[----:B-----5:R0:W-:Y:S04]  /*6040*/  STL [R1+0x2bc], R27 ;  /* 0x0002bc1b01007387 */ /* 0x0201e80000100800 */
[----:B------:R-:W1:Y:S04]  /*6050*/  SHFL.BFLY PT, R11, R10, 0x1, 0x1f ;  /* 0x0c201f000a0b7f89 */ /* 0x000e6800000e0000 */
[----:B------:R3:W-:Y:S04]  /*6060*/  STL [R1+0x2a4], R36 ;  /* 0x0002a42401007387 */ /* 0x0007e80000100800 */
[----:B0-----:R-:W4:Y:S04]  /*6070*/  LDL R27, [R1+0x438] ;  /* 0x00043800011b7983 */ /* 0x001f280000100800 */
[----:B------:R0:W-:Y:S04]  /*6080*/  STL [R1+0x2a8], R28 ;  /* 0x0002a81c01007387 */ /* 0x0001e80000100800 */
[----:B---3--:R-:W3:Y:S04]  /*6090*/  LDL R36, [R1+0x3ac] ;  /* 0x0003ac0001247983 */ /* 0x008ee80000100800 */
[----:B------:R5:W-:Y:S01]  /*60a0*/  STL [R1+0x2b4], R34 ;  /* 0x0002b42201007387 */ /* 0x000be20000100800 */
[----:B-1----:R-:W-:-:S03]  /*60b0*/  FMNMX.FTZ R12, R10, R11, !PT ;  /* 0x0000000b0a0c7209 */ /* 0x002fc60007810000 */
[----:B0-----:R-:W4:Y:S04]  /*60c0*/  LDL R28, [R1+0x3c8] ;  /* 0x0003c800011c7983 */ /* 0x001f280000100800 */
[----:B------:R-:W-:Y:S04]  /*60d0*/  STL [R1+0x230], R12 ;  /* 0x0002300c01007387 */ /* 0x000fe80000100800 */
[----:B------:R-:W3:Y:S04]  /*60e0*/  LDL R14, [R1+0x230] ;  /* 0x00023000010e7983 */ /* 0x000ee80000100800 */
[----:B-----5:R-:W5:Y:S04]  /*60f0*/  LDL R34, [R1+0x41c] ;  /* 0x00041c0001227983 */ /* 0x020f680000100800 */
[----:B------:R0:W-:Y:S04]  /*6100*/  STL [R1+0x270], R32 ;  /* 0x0002702001007387 */ /* 0x0001e80000100800 */
[----:B------:R1:W-:Y:S04]  /*6110*/  STL [R1+0x298], R30 ;  /* 0x0002981e01007387 */ /* 0x0003e80000100800 */
[----:B------:R-:W-:Y:S04]  /*6120*/  STL [R1+0x28c], R56 ;  /* 0x00028c3801007387 */ /* 0x000fe80000100800 */
[----:B0-----:R-:W4:Y:S04]  /*6130*/  LDL R32, [R1+0x2ec] ;  /* 0x0002ec0001207983 */ /* 0x001f280000100800 */
[----:B-1----:R-:W4:Y:S04]  /*6140*/  LDL R30, [R1+0x358] ;  /* 0x00035800011e7983 */ /* 0x002f280000100800 */
[----:B------:R0:W-:Y:S04]  /*6150*/  STL [R1+0x294], R38 ;  /* 0x0002942601007387 */ /* 0x0001e80000100800 */
[----:B------:R1:W-:Y:S04]  /*6160*/  STL [R1+0x264], R40 ;  /* 0x0002642801007387 */ /* 0x0003e80000100800 */
[----:B------:R-:W4:Y:S04]  /*6170*/  LDL R72, [R1+0x3d0] ;  /* 0x0003d00001487983 */ /* 0x000f280000100800 */
[----:B0-----:R-:W4:Y:S04]  /*6180*/  LDL R38, [R1+0x33c] ;  /* 0x00033c0001267983 */ /* 0x001f280000100800 */
[----:B-1----:R-:W4:Y:S04]  /*6190*/  LDL R40, [R1+0x2d4] ;  /* 0x0002d40001287983 */ /* 0x002f280000100800 */
[----:B------:R-:W4:Y:S04]  /*61a0*/  LDL R71, [R1+0x3d4] ;  /* 0x0003d40001477983 */ /* 0x000f280000100800 */
[----:B------:R-:W4:Y:S04]  /*61b0*/  LDL R68, [R1+0x3e0] ;  /* 0x0003e00001447983 */ /* 0x000f280000100800 */
[----:B------:R-:W4:Y:S04]  /*61c0*/  LDL R67, [R1+0x3e8] ;  /* 0x0003e80001437983 */ /* 0x000f280000100800 */
[----:B------:R-:W-:Y:S04]  /*61d0*/  STL [R1+0x2b0], R46 ;  /* 0x0002b02e01007387 */ /* 0x000fe80000100800 */
[----:B------:R-:W-:Y:S04]  /*61e0*/  STL [R1+0x2b8], R44 ;  /* 0x0002b82c01007387 */ /* 0x000fe80000100800 */
[----:B------:R-:W4:Y:S04]  /*61f0*/  LDL R64, [R1+0x3f4] ;  /* 0x0003f40001407983 */ /* 0x000f280000100800 */
[----:B------:R-:W4:Y:S04]  /*6200*/  LDL R63, [R1+0x3f8] ;  /* 0x0003f800013f7983 */ /* 0x000f280000100800 */
[----:B------:R-:W4:Y:S04]  /*6210*/  LDL R59, [R1+0x40c] ;  /* 0x00040c00013b7983 */ /* 0x000f280000100800 */
[----:B------:R-:W4:Y:S04]  /*6220*/  LDL R56, [R1+0x418] ;  /* 0x0004180001387983 */ /* 0x000f280000100800 */
[----:B------:R-:W4:Y:S04]  /*6230*/  LDL R55, [R1+0x420] ;  /* 0x0004200001377983 */ /* 0x000f280000100800 */
[----:B------:R0:W-:Y:S04]  /*6240*/  STL [R1+0x2a0], R50 ;  /* 0x0002a03201007387 */ /* 0x0001e80000100800 */
[----:B------:R1:W-:Y:S04]  /*6250*/  STL [R1+0x2ac], R48 ;  /* 0x0002ac3001007387 */ /* 0x0003e80000100800 */
[----:B------:R-:W4:Y:S04]  /*6260*/  LDL R51, [R1+0x430] ;  /* 0x0004300001337983 */ /* 0x000f280000100800 */
[----:B0-----:R-:W4:Y:S04]  /*6270*/  LDL R50, [R1+0x434] ;  /* 0x0004340001327983 */ /* 0x001f280000100800 */
[----:B-1----:R-:W4:Y:S04]  /*6280*/  LDL R48, [R1+0x440] ;  /* 0x0004400001307983 */ /* 0x002f280000100800 */
[----:B------:R0:W-:Y:S04]  /*6290*/  STL [R1+0x278], R66 ;  /* 0x0002784201007387 */ /* 0x0001e80000100800 */
[----:B------:R-:W4:Y:S04]  /*62a0*/  LDL R47, [R1+0x444] ;  /* 0x00044400012f7983 */ /* 0x000f280000100800 */
[----:B------:R1:W-:Y:S04]  /*62b0*/  STL [R1+0x290], R54 ;  /* 0x0002903601007387 */ /* 0x0003e80000100800 */
[----:B------:R1:W-:Y:S04]  /*62c0*/  STL [R1+0x29c], R52 ;  /* 0x00029c3401007387 */ /* 0x0003e80000100800 */
[----:B0-----:R-:W4:Y:S04]  /*62d0*/  LDL R66, [R1+0x3ec] ;  /* 0x0003ec0001427983 */ /* 0x001f280000100800 */
[----:B------:R0:W-:Y:S04]  /*62e0*/  STL [R1+0x284], R70 ;  /* 0x0002844601007387 */ /* 0x0001e80000100800 */
[----:B-1----:R-:W4:Y:S04]  /*62f0*/  LDL R54, [R1+0x424] ;  /* 0x0004240001367983 */ /* 0x002f280000100800 */
[----:B------:R-:W4:Y:S04]  /*6300*/  LDL R52, [R1+0x42c] ;  /* 0x00042c0001347983 */ /* 0x000f280000100800 */
[----:B0-----:R-:W4:Y:S04]  /*6310*/  LDL R70, [R1+0x3d8] ;  /* 0x0003d80001467983 */ /* 0x001f280000100800 */
[----:B------:R0:W-:Y:S04]  /*6320*/  STL [R1+0x280], R58 ;  /* 0x0002803a01007387 */ /* 0x0001e80000100800 */
[----:B------:R1:W-:Y:S04]  /*6330*/  STL [R1+0x268], R60 ;  /* 0x0002683c01007387 */ /* 0x0003e80000100800 */
[----:B------:R-:W4:Y:S04]  /*6340*/  LDL R46, [R1+0x448] ;  /* 0x00044800012e7983 */ /* 0x000f280000100800 */
[----:B0-----:R-:W4:Y:S04]  /*6350*/  LDL R58, [R1+0x410] ;  /* 0x00041000013a7983 */ /* 0x001f280000100800 */
[----:B-1----:R-:W4:Y:S04]  /*6360*/  LDL R60, [R1+0x408] ;  /* 0x00040800013c7983 */ /* 0x002f280000100800 */
[----:B------:R0:W-:Y:S04]  /*6370*/  STL [R1+0x260], R26 ;  /* 0x0002601a01007387 */ /* 0x0001e80000100800 */
[----:B------:R-:W4:Y:S04]  /*6380*/  LDL R44, [R1+0x450] ;  /* 0x00045000012c7983 */ /* 0x000f280000100800 */
[----:B0-----:R-:W4:Y:S04]  /*6390*/  LDL R26, [R1+0x2c0] ;  /* 0x0002c000011a7983 */ /* 0x001f280000100800 */
[----:B--2---:R-:W0:Y:S02]  /*63a0*/  SHFL.BFLY PT, R8, R13, 0x2, 0x1f ;  /* 0x0c401f000d087f89 */ /* 0x004e2400000e0000 */
[----:B0-----:R-:W-:-:S05]  /*63b0*/  FMNMX.FTZ R9, R8, R13, !PT ;  /* 0x0000000d08097209 */ /* 0x001fca0007810000 */
[----:B------:R-:W0:Y:S01]  /*63c0*/  SHFL.BFLY PT, R8, R9, 0x1, 0x1f ;  /* 0x0c201f0009087f89 */ /* 0x000e2200000e0000 */
[----:B---3--:R-:W-:Y:S01]  /*63d0*/  FMUL.FTZ R10, R29, R14 ;  /* 0x0000000e1d0a7220 */ /* 0x008fe20000410000 */
[----:B------:R-:W-:-:S04]  /*63e0*/  FSETP.NEU.FTZ.AND P1, PT, R14, -INF , PT ;  /* 0xff8000000e00780b */ /* 0x000fc80003f3d000 */
[----:B------:R-:W-:-:S05]  /*63f0*/  FSEL R14, R10, RZ, P1 ;  /* 0x000000ff0a0e7208 */ /* 0x000fca0000800000 */
[-C--:B------:R-:W-:Y:S01]  /*6400*/  FFMA.FTZ R148, R37, R29.reuse, -R14 ;  /* 0x0000001d25947223 */ /* 0x080fe2000001080e */
[----:B0-----:R-:W-:Y:S01]  /*6410*/  FMNMX.FTZ R8, R9, R8, !PT ;  /* 0x0000000809087209 */ /* 0x001fe20007810000 */
[----:B------:R-:W2:Y:S03]  /*6420*/  LDL R37, [R1+0x374] ;  /* 0x0003740001257983 */ /* 0x000ea60000100800 */
[C---:B------:R-:W-:Y:S01]  /*6430*/  FSETP.NEU.FTZ.AND P1, PT, R8.reuse, -INF , PT ;  /* 0xff8000000800780b */ /* 0x040fe20003f3d000 */
[----:B------:R-:W-:-:S05]  /*6440*/  FMUL.FTZ R9, R8, R29 ;  /* 0x0000001d08097220 */ /* 0x000fca0000410000 */
        /* <DEDUP_REMOVED lines=26> */
[----:B------:R-:W-:-:S02]  /*65f0*/  IMAD R42, R43, 0xc00, R24 ;  /* 0x00000c002b2a7824 */ /* 0x000fc400078e0218 */
        /* <DEDUP_REMOVED lines=21> */
[----:B------:R-:W3:Y:S01]  /*6750*/  LDL R24, [R1+0x320] ;  /* 0x0003200001187983 */ /* 0x000ee20000100800 */
[----:B------:R-:W-:-:S03]  /*6760*/  FFMA.FTZ R9, R98, R29, -R9 ;  /* 0x0000001d62097223 */ /* 0x000fc60000010809 */
[----:B------:R-:W3:Y:S04]  /*6770*/  LDL R29, [R1+0x390] ;  /* 0x00039000011d7983 */ /* 0x000ee80000100800 */
[----:B------:R-:W3:Y:S04]  /*6780*/  LDL R33, [R1+0x454] ;  /* 0x0004540001217983 */ /* 0x000ee80000100800 */
[----:B------:R-:W3:Y:S04]  /*6790*/  LDL R43, [R1+0x458] ;  /* 0x00045800012b7983 */ /* 0x000ee80000100800 */
[----:B------:R0:W-:Y:S04]  /*67a0*/  STL [R1+0x26c], R62 ;  /* 0x00026c3e01007387 */ /* 0x0001e80000100800 */
        /* <DEDUP_REMOVED lines=17> */
[----:B0-----:R-:W3:Y:S04]  /*68c0*/  LDL R62, [R1+0x3fc] ;  /* 0x0003fc00013e7983 */ /* 0x001ee80000100800 */
[----:B------:R-:W3:Y:S04]  /*68d0*/  LDL R61, [R1+0x404] ;  /* 0x00040400013d7983 */ /* 0x000ee80000100800 */
[----:B------:R-:W3:Y:S04]  /*68e0*/  LDL R57, [R1+0x414] ;  /* 0x0004140001397983 */ /* 0x000ee80000100800 */
[----:B------:R-:W3:Y:S04]  /*68f0*/  LDL R53, [R1+0x428] ;  /* 0x0004280001357983 */ /* 0x000ee80000100800 */
[----:B------:R-:W3:Y:S04]  /*6900*/  LDL R49, [R1+0x43c] ;  /* 0x00043c0001317983 */ /* 0x000ee80000100800 */
[----:B------:R-:W3:Y:S04]  /*6910*/  LDL R45, [R1+0x44c] ;  /* 0x00044c00012d7983 */ /* 0x000ee80000100800 */
[----:B------:R-:W3:Y:S01]  /*6920*/  LDL R41, [R1+0x45c] ;  /* 0x00045c0001297983 */ /* 0x000ee20000100800 */
[----:B------:R-:W-:Y:S08]  /*6930*/  MUFU.EX2 R152, R152 ;  /* 0x0000009800987308 */ /* 0x000ff00000000800 */
[----:B------:R-:W0:Y:S08]  /*6940*/  MUFU.EX2 R130, R130 ;  /* 0x0000008200827308 */ /* 0x000e300000000800 */
[----:B------:R-:W1:Y:S08]  /*6950*/  MUFU.EX2 R153, R153 ;  /* 0x0000009900997308 */ /* 0x000e700000000800 */
[----:B------:R-:W4:Y:S01]  /*6960*/  MUFU.EX2 R135, R135 ;  /* 0x0000008700877308 */ /* 0x000f220000000800 */
[----:B-----5:R0:W-:Y:S07]  /*6970*/  STL [R1+0x41c], R34 ;  /* 0x00041c2201007387 */ /* 0x0201ee0000100800 */
[----:B------:R-:W-:Y:S08]  /*6980*/  MUFU.EX2 R143, R143 ;  /* 0x0000008f008f7308 */ /* 0x000ff00000000800 */
[----:B------:R-:W5:Y:S01]  /*6990*/  MUFU.EX2 R142, R142 ;  /* 0x0000008e008e7308 */ /* 0x000f620000000800 */
[----:B0-----:R-:W-:-:S07]  /*69a0*/  FADD.FTZ R34, R152, R130 ;  /* 0x0000008298227221 */ /* 0x001fce0000010000 */
[----:B------:R-:W-:Y:S08]  /*69b0*/  MUFU.EX2 R151, R151 ;  /* 0x0000009700977308 */ /* 0x000ff00000000800 */
[----:B------:R-:W0:Y:S01]  /*69c0*/  MUFU.EX2 R141, R141 ;  /* 0x0000008d008d7308 */ /* 0x000e220000000800 */
[----:B-1----:R-:W-:-:S07]  /*69d0*/  FADD.FTZ R34, R153, R34 ;  /* 0x0000002299227221 */ /* 0x002fce0000010000 */
[----:B------:R-:W-:Y:S01]  /*69e0*/  MUFU.EX2 R150, R150 ;  /* 0x0000009600967308 */ /* 0x000fe20000000800 */
[----:B------:R4:W-:Y:S07]  /*69f0*/  STL [R1+0x3ac], R36 ;  /* 0x0003ac2401007387 */ /* 0x0009ee0000100800 */
[----:B------:R-:W1:Y:S01]  /*6a00*/  MUFU.EX2 R140, R140 ;  /* 0x0000008c008c7308 */ /* 0x000e620000000800 */
[----:B----4-:R-:W-:-:S07]  /*6a10*/  FADD.FTZ R36, R135, R34 ;  /* 0x0000002287247221 */ /* 0x010fce0000010000 */
[----:B------:R-:W-:Y:S01]  /*6a20*/  MUFU.EX2 R149, R149 ;  /* 0x0000009500957308 */ /* 0x000fe20000000800 */
[----:B-----5:R-:W-:-:S07]  /*6a30*/  FADD.FTZ R34, R143, R142 ;  /* 0x0000008e8f227221 */ /* 0x020fce0000010000 */
[----:B------:R-:W4:Y:S01]  /*6a40*/  MUFU.EX2 R139, R139 ;  /* 0x0000008b008b7308 */ /* 0x000f220000000800 */
[----:B------:R0:W-:Y:S07]  /*6a50*/  STL [R1+0x3e4], R35 ;  /* 0x0003e42301007387 */ /* 0x0001ee0000100800 */
[----:B------:R-:W5:Y:S01]  /*6a60*/  MUFU.EX2 R148, R148 ;  /* 0x0000009400947308 */ /* 0x000f620000000800 */
[----:B------:R1:W-:Y:S01]  /*6a70*/  STL [R1+0x400], R31 ;  /* 0x0004001f01007387 */ /* 0x0003e20000100800 */
[----:B0-----:R-:W-:-:S06]  /*6a80*/  FADD.FTZ R35, R141, R34 ;  /* 0x000000228d237221 */ /* 0x001fcc0000010000 */
[----:B------:R-:W0:Y:S01]  /*6a90*/  MUFU.EX2 R138, R138 ;  /* 0x0000008a008a7308 */ /* 0x000e220000000800 */
[----:B------:R4:W-:Y:S01]  /*6aa0*/  STL [R1+0x438], R27 ;  /* 0x0004381b01007387 */ /* 0x0009e20000100800 */
[----:B-1----:R-:W-:-:S06]  /*6ab0*/  IMAD.MOV.U32 R31, RZ, RZ, R25 ;  /* 0x000000ffff1f7224 */ /* 0x002fcc00078e0019 */
[----:B------:R-:W1:Y:S01]  /*6ac0*/  MUFU.EX2 R147, R147 ;  /* 0x0000009300937308 */ /* 0x000e620000000800 */
[----:B------:R5:W-:Y:S01]  /*6ad0*/  STL [R1+0x3c8], R28 ;  /* 0x0003c81c01007387 */ /* 0x000be20000100800 */
[----:B----4-:R-:W-:-:S06]  /*6ae0*/  IMAD.MOV.U32 R27, RZ, RZ, R25 ;  /* 0x000000ffff1b7224 */ /* 0x010fcc00078e0019 */
[----:B------:R-:W4:Y:S01]  /*6af0*/  MUFU.EX2 R137, R137 ;  /* 0x0000008900897308 */ /* 0x000f220000000800 */
[----:B------:R-:W-:Y:S01]  /*6b00*/  FADD.FTZ R34, R140, R35 ;  /* 0x000000238c227221 */ /* 0x000fe20000010000 */
[----:B------:R0:W-:Y:S01]  /*6b10*/  STL [R1+0x2c0], R26 ;  /* 0x0002c01a01007387 */ /* 0x0001e20000100800 */
[----:B-----5:R-:W-:-:S03]  /*6b20*/  VIADD R28, R42, 0x180 ;  /* 0x000001802a1c7836 */ /* 0x020fc60000000000 */
[----:B--2---:R2:W-:Y:S02]  /*6b30*/  STL [R1+0x374], R37 ;  /* 0x0003742501007387 */ /* 0x0045e40000100800 */
[----:B------:R-:W5:Y:S01]  /*6b40*/  MUFU.EX2 R146, R146 ;  /* 0x0000009200927308 */ /* 0x000f620000000800 */
[----:B0-----:R-:W-:Y:S01]  /*6b50*/  VIADD R26, R42, 0x80 ;  /* 0x000000802a1a7836 */ /* 0x001fe20000000000 */
[----:B------:R-:W-:Y:S01]  /*6b60*/  R2UR UR15, R31 ;  /* 0x000000001f0f72ca */ /* 0x000fe200000e0000 */
[----:B--2---:R-:W-:-:S05]  /*6b70*/  FADD.FTZ R37, R151, R36 ;  /* 0x0000002497257221 */ /* 0x004fca0000010000 */
[----:B------:R-:W0:Y:S01]  /*6b80*/  MUFU.EX2 R132, R132 ;  /* 0x0000008400847308 */ /* 0x000e220000000800 */
[----:B------:R-:W-:Y:S01]  /*6b90*/  FADD.FTZ R36, R150, R37 ;  /* 0x0000002596247221 */ /* 0x000fe20000010000 */
[----:B------:R-:W-:Y:S01]  /*6ba0*/  R2UR UR11, R27 ;  /* 0x000000001b0b72ca */ /* 0x000fe200000e0000 */
[----:B------:R-:W-:Y:S02]  /*6bb0*/  FADD.FTZ R27, R139, R34 ;  /* 0x000000228b1b7221 */ /* 0x000fe40000010000 */
[----:B------:R-:W-:-:S03]  /*6bc0*/  FADD.FTZ R31, R149, R36 ;  /* 0x00000024951f7221 */ /* 0x000fc60000010000 */
[----:B------:R-:W2:Y:S01]  /*6bd0*/  MUFU.EX2 R145, R145 ;  /* 0x0000009100917308 */ /* 0x000ea20000000800 */
[----:B------:R-:W-:Y:S02]  /*6be0*/  R2UR UR18, R28 ;  /* 0x000000001c1272ca */ /* 0x000fe400000e0000 */
[----:B------:R-:W-:Y:S01]  /*6bf0*/  R2UR UR10, R26 ;  /* 0x000000001a0a72ca */ /* 0x000fe200000e0000 */
[----:B------:R-:W-:-:S04]  /*6c00*/  FADD.FTZ R28, R148, R31 ;  /* 0x0000001f941c7221 */ /* 0x000fc80000010000 */
[----:B------:R-:W2:Y:S01]  /*6c10*/  MUFU.EX2 R136, R136 ;  /* 0x0000008800887308 */ /* 0x000ea20000000800 */
[----:B------:R-:W-:Y:S01]  /*6c20*/  FADD.FTZ R26, R138, R27 ;  /* 0x0000001b8a1a7221 */ /* 0x000fe20000010000 */
[----:B------:R-:W-:Y:S01]  /*6c30*/  R2UR UR23, R25 ;  /* 0x00000000191772ca */ /* 0x000fe200000e0000 */
[----:B-1----:R-:W-:-:S05]  /*6c40*/  FADD.FTZ R27, R147, R28 ;  /* 0x0000001c931b7221 */ /* 0x002fca0000010000 */
[----:B------:R-:W1:Y:S08]  /*6c50*/  MUFU.EX2 R133, R133 ;  /* 0x0000008500857308 */ /* 0x000e700000000800 */
[----:B------:R-:W1:Y:S01]  /*6c60*/  MUFU.EX2 R134, R134 ;  /* 0x0000008600867308 */ /* 0x000e620000000800 */
[----:B---3--:R3:W-:Y:S04]  /*6c70*/  STL [R1+0x320], R24 ;  /* 0x0003201801007387 */ /* 0x0087e80000100800 */
[----:B------:R4:W-:Y:S04]  /*6c80*/  STL [R1+0x390], R29 ;  /* 0x0003901d01007387 */ /* 0x0009e80000100800 */
[----:B------:R5:W-:Y:S01]  /*6c90*/  STL [R1+0x454], R33 ;  /* 0x0004542101007387 */ /* 0x000be20000100800 */
[----:B---3--:R-:W-:-:S03]  /*6ca0*/  VIADD R24, R42, 0x200 ;  /* 0x000002002a187836 */ /* 0x008fc60000000000 */
[----:B------:R3:W-:Y:S01]  /*6cb0*/  STL [R1+0x458], R43 ;  /* 0x0004582b01007387 */ /* 0x0007e20000100800 */
[--C-:B----4-:R-:W-:Y:S01]  /*6cc0*/  IMAD.MOV.U32 R29, RZ, RZ, R25.reuse ;  /* 0x000000ffff1d7224 */ /* 0x110fe200078e0019 */
[----:B------:R-:W-:Y:S01]  /*6cd0*/  R2UR UR22, R24 ;  /* 0x00000000181672ca */ /* 0x000fe200000e0000 */
[--C-:B-----5:R-:W-:Y:S02]  /*6ce0*/  IMAD.MOV.U32 R33, RZ, RZ, R25.reuse ;  /* 0x000000ffff217224 */ /* 0x120fe400078e0019 */
[----:B---3--:R-:W-:Y:S02]  /*6cf0*/  IMAD.MOV.U32 R43, RZ, RZ, R25 ;  /* 0x000000ffff2b7224 */ /* 0x008fe400078e0019 */
[----:B------:R-:W-:Y:S01]  /*6d00*/  FADD.FTZ R25, R137, R26 ;  /* 0x0000001a89197221 */ /* 0x000fe20000010000 */
[----:B------:R-:W3:Y:S01]  /*6d10*/  MUFU.EX2 R144, R144 ;  /* 0x0000009000907308 */ /* 0x000ee20000000800 */
[----:B------:R-:W-:Y:S02]  /*6d20*/  FADD.FTZ R24, R146, R27 ;  /* 0x0000001b92187221 */ /* 0x000fe40000010000 */
[----:B0-----:R-:W-:-:S05]  /*6d30*/  FADD.FTZ R25, R132, R25 ;  /* 0x0000001984197221 */ /* 0x001fca0000010000 */
[----:B------:R-:W0:Y:S01]  /*6d40*/  MUFU.EX2 R131, R131 ;  /* 0x0000008300837308 */ /* 0x000e220000000800 */
[----:B--2---:R-:W-:Y:S01]  /*6d50*/  FADD.FTZ R219, R145, R24 ;  /* 0x0000001891db7221 */ /* 0x004fe20000010000 */
[----:B------:R-:W-:Y:S01]  /*6d60*/  FADD.FTZ R24, R136, R25 ;  /* 0x0000001988187221 */ /* 0x000fe20000010000 */
[----:B------:R2:W-:Y:S01]  /*6d70*/  STL [R1+0x2ec], R32 ;  /* 0x0002ec2001007387 */ /* 0x0005e20000100800 */
[----:B------:R-:W-:Y:S02]  /*6d80*/  R2UR UR6, R42 ;  /* 0x000000002a0672ca */ /* 0x000fe400000e0000 */
[----:B-1----:R-:W-:Y:S01]  /*6d90*/  FADD.FTZ R25, R133, R24 ;  /* 0x0000001885197221 */ /* 0x002fe20000010000 */
[----:B------:R1:W-:Y:S01]  /*6da0*/  STL [R1+0x358], R30 ;  /* 0x0003581e01007387 */ /* 0x0003e20000100800 */
[----:B------:R-:W-:Y:S02]  /*6db0*/  R2UR UR7, R43 ;  /* 0x000000002b0772ca */ /* 0x000fe400000e0000 */
[----:B------:R-:W-:Y:S01]  /*6dc0*/  F2FP.F16.F32.PACK_AB R154, R135, R153 ;  /* 0x00000099879a723e */ /* 0x000fe200000000ff */
[----:B------:R-:W-:Y:S01]  /*6dd0*/  FADD.FTZ R172, R134, R25 ;  /* 0x0000001986ac7221 */ /* 0x000fe20000010000 */
[----:B--2---:R-:W-:Y:S01]  /*6de0*/  VIADD R32, R42, 0x280 ;  /* 0x000002802a207836 */ /* 0x004fe20000000000 */
[----:B------:R-:W-:Y:S01]  /*6df0*/  F2FP.F16.F32.PACK_AB R152, R130, R152 ;  /* 0x000000988298723e */ /* 0x000fe200000000ff */
[----:B-1----:R-:W-:Y:S01]  /*6e00*/  VIADD R30, R42, 0x100 ;  /* 0x000001002a1e7836 */ /* 0x002fe20000000000 */
[----:B------:R-:W-:-:S02]  /*6e10*/  F2FP.F16.F32.PACK_AB R153, R142, R143 ;  /* 0x0000008f8e99723e */ /* 0x000fc400000000ff */
[----:B------:R-:W-:Y:S01]  /*6e20*/  F2FP.F16.F32.PACK_AB R155, R140, R141 ;  /* 0x0000008d8c9b723e */ /* 0x000fe200000000ff */
[----:B------:R-:W-:Y:S01]  /*6e30*/  STL [R1+0x2c4], R129 ;  /* 0x0002c48101007387 */ /* 0x000fe20000100800 */
[----:B------:R-:W-:Y:S01]  /*6e40*/  R2UR UR14, R30 ;  /* 0x000000001e0e72ca */ /* 0x000fe200000e0000 */
[----:B---3--:R-:W-:Y:S01]  /*6e50*/  FADD.FTZ R219, R144, R219 ;  /* 0x000000db90db7221 */ /* 0x008fe20000010000 */
[----:B------:R-:W-:Y:S01]  /*6e60*/  R2UR UR19, R29 ;  /* 0x000000001d1372ca */ /* 0x000fe200000e0000 */
[----:B------:R-:W-:Y:S01]  /*6e70*/  STL [R1+0x2c8], R128 ;  /* 0x0002c88001007387 */ /* 0x000fe20000100800 */
[----:B------:R-:W-:Y:S01]  /*6e80*/  R2UR UR26, R32 ;  /* 0x00000000201a72ca */ /* 0x000fe200000e0000 */
[----:B0-----:R-:W-:Y:S01]  /*6e90*/  FADD.FTZ R172, R131, R172 ;  /* 0x000000ac83ac7221 */ /* 0x001fe20000010000 */
[----:B------:R-:W-:Y:S01]  /*6ea0*/  R2UR UR27, R33 ;  /* 0x00000000211b72ca */ /* 0x000fe200000e0000 */
[----:B------:R-:W-:Y:S01]  /*6eb0*/  STL [R1+0x2cc], R127 ;  /* 0x0002cc7f01007387 */ /* 0x000fe20000100800 */
[----:B------:R-:W-:-:S02]  /*6ec0*/  F2FP.F16.F32.PACK_AB R156, R150, R151 ;  /* 0x00000097969c723e */ /* 0x000fc400000000ff */
[----:B------:R-:W-:Y:S01]  /*6ed0*/  F2FP.F16.F32.PACK_AB R158, R148, R149 ;  /* 0x00000095949e723e */ /* 0x000fe200000000ff */
[----:B------:R-:W-:Y:S01]  /*6ee0*/  STL [R1+0x2d0], R126 ;  /* 0x0002d07e01007387 */ /* 0x000fe20000100800 */
[----:B------:R-:W-:Y:S02]  /*6ef0*/  F2FP.F16.F32.PACK_AB R160, R146, R147 ;  /* 0x0000009392a0723e */ /* 0x000fe400000000ff */
[----:B------:R-:W-:Y:S01]  /*6f00*/  F2FP.F16.F32.PACK_AB R162, R144, R145 ;  /* 0x0000009190a2723e */ /* 0x000fe200000000ff */
[----:B------:R-:W-:Y:S01]  /*6f10*/  STL [R1+0x2d4], R40 ;  /* 0x0002d42801007387 */ /* 0x000fe20000100800 */
[----:B------:R-:W-:Y:S02]  /*6f20*/  F2FP.F16.F32.PACK_AB R157, R138, R139 ;  /* 0x0000008b8a9d723e */ /* 0x000fe400000000ff */
[----:B------:R-:W-:Y:S01]  /*6f30*/  F2FP.F16.F32.PACK_AB R159, R132, R137 ;  /* 0x00000089849f723e */ /* 0x000fe200000000ff */
[----:B------:R-:W-:Y:S01]  /*6f40*/  STL [R1+0x2d8], R125 ;  /* 0x0002d87d01007387 */ /* 0x000fe20000100800 */
[----:B------:R-:W-:-:S02]  /*6f50*/  F2FP.F16.F32.PACK_AB R161, R133, R136 ;  /* 0x0000008885a1723e */ /* 0x000fc400000000ff */
[----:B------:R-:W-:Y:S01]  /*6f60*/  F2FP.F16.F32.PACK_AB R163, R131, R134 ;  /* 0x0000008683a3723e */ /* 0x000fe200000000ff */
        /* <DEDUP_REMOVED lines=83> */
[----:B------:R0:W-:Y:S02]  /*74a0*/  STL [R1+0x45c], R41 ;  /* 0x00045c2901007387 */ /* 0x0001e40000100800 */
[----:B0-----:R-:W-:-:S06]  /*74b0*/  WARPGROUP.ARRIVE ;  /* 0x00000000000079c5 */ /* 0x001fcc0000000000 */
[----:B------:R-:W-:Y:S03]  /*74c0*/  HGMMA.64x256x16.F32 R24, R152, gdesc[UR4].tnspB, RZ, !UPT, gsb0 ;  /* 0x43e0000498187df0 */ /* 0x000fe6000c0008ff */
        /* <DEDUP_REMOVED lines=35> */
[----:B------:R-:W0:Y:S08]  /*7700*/  MUFU.EX2 R152, R173 ;  /* 0x000000ad00987308 */ /* 0x000e300000000800 */
[----:B------:R-:W-:Y:S08]  /*7710*/  MUFU.EX2 R174, R174 ;  /* 0x000000ae00ae7308 */ /* 0x000ff00000000800 */
[----:B------:R-:W-:Y:S08]  /*7720*/  MUFU.EX2 R154, R175 ;  /* 0x000000af009a7308 */ /* 0x000ff00000000800 */
[----:B------:R-:W1:Y:S08]  /*7730*/  MUFU.EX2 R153, R216 ;  /* 0x000000d800997308 */ /* 0x000e700000000800 */
[----:B------:R-:W-:Y:S08]  /*7740*/  MUFU.EX2 R215, R215 ;  /* 0x000000d700d77308 */ /* 0x000ff00000000800 */
[----:B------:R-:W2:Y:S08]  /*7750*/  MUFU.EX2 R217, R217 ;  /* 0x000000d900d97308 */ /* 0x000eb00000000800 */
[----:B------:R-:W-:Y:S08]  /*7760*/  MUFU.EX2 R218, R218 ;  /* 0x000000da00da7308 */ /* 0x000ff00000000800 */
[----:B------:R-:W3:Y:S01]  /*7770*/  MUFU.EX2 R171, R171 ;  /* 0x000000ab00ab7308 */ /* 0x000ee20000000800 */
[----:B0-----:R-:W-:Y:S01]  /*7780*/  FADD.FTZ R219, R152, R219 ;  /* 0x000000db98db7221 */ /* 0x001fe20000010000 */
[----:B-1----:R-:W-:Y:S01]  /*7790*/  FADD.FTZ R172, R153, R172 ;  /* 0x000000ac99ac7221 */ /* 0x002fe20000010000 */
[----:B------:R-:W-:-:S02]  /*77a0*/  F2FP.F16.F32.PACK_AB R152, R174, R152 ;  /* 0x00000098ae98723e */ /* 0x000fc400000000ff */
[----:B--2---:R-:W-:Y:S02]  /*77b0*/  F2FP.F16.F32.PACK_AB R153, R217, R153 ;  /* 0x00000099d999723e */ /* 0x004fe400000000ff */
[----:B---3--:R-:W-:Y:S01]  /*77c0*/  F2FP.F16.F32.PACK_AB R155, R171, R218 ;  /* 0x000000daab9b723e */ /* 0x008fe200000000ff */
        /* <DEDUP_REMOVED lines=35> */
[----:B------:R-:W-:-:S04]  /*7a00*/  FADD.FTZ R156, R174, R219 ;  /* 0x000000dbae9c7221 */ /* 0x000fc80000010000 */
[----:B------:R-:W-:Y:S01]  /*7a10*/  FADD.FTZ R156, R154, R156 ;  /* 0x0000009c9a9c7221 */ /* 0x000fe20000010000 */
[----:B------:R-:W-:Y:S01]  /*7a20*/  F2FP.F16.F32.PACK_AB R154, R215, R154 ;  /* 0x0000009ad79a723e */ /* 0x000fe200000000ff */
[----:B------:R-:W-:Y:S01]  /*7a30*/  MUFU.EX2 R166, R166 ;  /* 0x000000a600a67308 */ /* 0x000fe20000000800 */
[----:B------:R-:W-:Y:S01]  /*7a40*/  FADD.FTZ R172, R217, R172 ;  /* 0x000000acd9ac7221 */ /* 0x000fe20000010000 */
[----:B------:R-:W-:-:S06]  /*7a50*/  FADD.FTZ R156, R215, R156 ;  /* 0x0000009cd79c7221 */ /* 0x000fcc0000010000 */
[----:B------:R-:W-:Y:S08]  /*7a60*/  MUFU.EX2 R164, R164 ;  /* 0x000000a400a47308 */ /* 0x000ff00000000800 */
[----:B------:R-:W-:Y:S08]  /*7a70*/  MUFU.EX2 R169, R169 ;  /* 0x000000a900a97308 */ /* 0x000ff00000000800 */
[----:B------:R-:W-:Y:S08]  /*7a80*/  MUFU.EX2 R170, R170 ;  /* 0x000000aa00aa7308 */ /* 0x000ff00000000800 */
[----:B------:R-:W-:Y:S01]  /*7a90*/  MUFU.EX2 R21, R21 ;  /* 0x0000001500157308 */ /* 0x000fe20000000800 */
[----:B------:R-:W-:-:S04]  /*7aa0*/  FADD.FTZ R172, R218, R172 ;  /* 0x000000acdaac7221 */ /* 0x000fc80000010000 */
        /* <DEDUP_REMOVED lines=45> */
[----:B------:R-:W0:Y:S08]  /*7d80*/  MUFU.EX2 R152, R167 ;  /* 0x000000a700987308 */ /* 0x000e300000000800 */
[----:B------:R-:W1:Y:S08]  /*7d90*/  MUFU.EX2 R154, R165 ;  /* 0x000000a5009a7308 */ /* 0x000e700000000800 */
[----:B------:R-:W2:Y:S01]  /*7da0*/  MUFU.EX2 R153, R168 ;  /* 0x000000a800997308 */ /* 0x000ea20000000800 */
[----:B0-----:R-:W-:-:S04]  /*7db0*/  FADD.FTZ R156, R152, R156 ;  /* 0x0000009c989c7221 */ /* 0x001fc80000010000 */
[C---:B------:R-:W-:Y:S01]  /*7dc0*/  FADD.FTZ R156, R166.reuse, R156 ;  /* 0x0000009ca69c7221 */ /* 0x040fe20000010000 */
[----:B------:R-:W-:Y:S02]  /*7dd0*/  F2FP.F16.F32.PACK_AB R152, R166, R152 ;  /* 0x00000098a698723e */ /* 0x000fe400000000ff */
[----:B------:R-:W-:Y:S01]  /*7de0*/  F2FP.F16.F32.PACK_AB R155, R21, R170 ;  /* 0x000000aa159b723e */ /* 0x000fe200000000ff */
[----:B-1----:R-:W-:Y:S01]  /*7df0*/  FADD.FTZ R156, R154, R156 ;  /* 0x0000009c9a9c7221 */ /* 0x002fe20000010000 */
[----:B------:R-:W-:Y:S01]  /*7e00*/  F2FP.F16.F32.PACK_AB R154, R164, R154 ;  /* 0x0000009aa49a723e */ /* 0x000fe200000000ff */
[----:B------:R-:W-:Y:S01]  /*7e10*/  STL.128 [R1+0x260], R24 ;  /* 0x0002601801007387 */ /* 0x000fe20000100c00 */
[----:B--2---:R-:W-:Y:S01]  /*7e20*/  FADD.FTZ R171, R153, R171 ;  /* 0x000000ab99ab7221 */ /* 0x004fe20000010000 */
[----:B------:R-:W-:Y:S02]  /*7e30*/  F2FP.F16.F32.PACK_AB R153, R169, R153 ;  /* 0x00000099a999723e */ /* 0x000fe400000000ff */
        /* <DEDUP_REMOVED lines=35> */
[----:B------:R-:W-:-:S04]  /*8070*/  FADD.FTZ R171, R170, R171 ;  /* 0x000000abaaab7221 */ /* 0x000fc80000010000 */
[----:B------:R-:W-:Y:S01]  /*8080*/  FADD.FTZ R171, R21, R171 ;  /* 0x000000ab15ab7221 */ /* 0x000fe20000010000 */
[----:B------:R-:W-:-:S04]  /*8090*/  FADD.FTZ R21, R10, R156 ;  /* 0x0000009c0a157221 */ /* 0x000fc80000010000 */
[----:B------:R-:W-:Y:S01]  /*80a0*/  FADD.FTZ R21, R11, R21 ;  /* 0x000000150b157221 */ /* 0x000fe20000010000 */
[----:B------:R-:W-:-:S04]  /*80b0*/  FADD.FTZ R171, R14, R171 ;  /* 0x000000ab0eab7221 */ /* 0x000fc80000010000 */
[----:B------:R-:W-:Y:S01]  /*80c0*/  FADD.FTZ R171, R15, R171 ;  /* 0x000000ab0fab7221 */ /* 0x000fe20000010000 */
[----:B------:R-:W-:Y:S02]  /*80d0*/  WARPGROUP.DEPBAR.LE gsb0, 0x0 ;  /* 0x00008000000079c5 */ /* 0x000fe40000010000 */
[----:B------:R-:W-:Y:S02]  /*80e0*/  F2FP.F16.F32.PACK_AB R152, R11, R10 ;  /* 0x0000000a0b98723e */ /* 0x000fe400000000ff */
[----:B------:R-:W-:Y:S02]  /*80f0*/  F2FP.F16.F32.PACK_AB R153, R15, R14 ;  /* 0x0000000e0f99723e */ /* 0x000fe400000000ff */
        /* <DEDUP_REMOVED lines=34> */
[----:B------:R-:W2:Y:S01]  /*8320*/  @!P0 LDL.64 R10, [R1+0x68] ;  /* 0x00006800010a8983 */ /* 0x000ea20000100a00 */
[----:B0-----:R-:W-:-:S06]  /*8330*/  WARPGROUP.ARRIVE ;  /* 0x00000000000079c5 */ /* 0x001fcc0000000000 */
[----:B------:R-:W-:Y:S03]  /*8340*/  HGMMA.64x256x16.F32 R24, R152, gdesc[UR24].tnspB, R24, gsb0 ;  /* 0x43e0001898187df0 */ /* 0x000fe60008000818 */
[----:B------:R-:W-:Y:S02]  /*8350*/  WARPGROUP.DEPBAR.LE gsb0, 0x0 ;  /* 0x00008000000079c5 */ /* 0x000fe40000010000 */
[----:B------:R0:W-:Y:S04]  /*8360*/  STL.128 [R1+0x440], R144 ;  /* 0x0004409001007387 */ /* 0x0001e80000100c00 */
[----:B------:R1:W-:Y:S04]  /*8370*/  STL.128 [R1+0x260], R24 ;  /* 0x0002601801007387 */ /* 0x0003e80000100c00 */
[----:B------:R3:W-:Y:S04]  /*8380*/  STL.128 [R1+0x270], R28 ;  /* 0x0002701c01007387 */ /* 0x0007e80000100c00 */
[----:B------:R4:W-:Y:S04]  /*8390*/  STL.128 [R1+0x280], R32 ;  /* 0x0002802001007387 */ /* 0x0009e80000100c00 */
[----:B0-----:R-:W5:Y:S04]  /*83a0*/  @!P0 LDL R144, [R1+0x210] ;  /* 0x0002100001908983 */ /* 0x001f680000100800 */
        /* <DEDUP_REMOVED lines=28> */
[----:B------:R-:W5:Y:S04]  /*8570*/  LDL R14, [R1+0x260] ;  /* 0x00026000010e7983 */ /* 0x000f680000100800 */
[----:B------:R-:W5:Y:S04]  /*8580*/  LDL R15, [R1+0x264] ;  /* 0x00026400010f7983 */ /* 0x000f680000100800 */
[----:B-1----:R-:W5:Y:S04]  /*8590*/  LDL R24, [R1+0x268] ;  /* 0x0002680001187983 */ /* 0x002f680000100800 */
[----:B------:R-:W5:Y:S04]  /*85a0*/  LDL R25, [R1+0x26c] ;  /* 0x00026c0001197983 */ /* 0x000f680000100800 */
[----:B------:R-:W5:Y:S04]  /*85b0*/  LDL R26, [R1+0x270] ;  /* 0x00027000011a7983 */ /* 0x000f680000100800 */
[----:B------:R-:W5:Y:S04]  /*85c0*/  LDL R27, [R1+0x274] ;  /* 0x00027400011b7983 */ /* 0x000f680000100800 */
[----:B---3--:R-:W3:Y:S04]  /*85d0*/  LDL R28, [R1+0x278] ;  /* 0x00027800011c7983 */ /* 0x008ee80000100800 */
[----:B------:R-:W3:Y:S04]  /*85e0*/  LDL R29, [R1+0x27c] ;  /* 0x00027c00011d7983 */ /* 0x000ee80000100800 */
[----:B------:R-:W3:Y:S04]  /*85f0*/  LDL R30, [R1+0x280] ;  /* 0x00028000011e7983 */ /* 0x000ee80000100800 */
[----:B------:R-:W3:Y:S04]  /*8600*/  LDL R31, [R1+0x284] ;  /* 0x00028400011f7983 */ /* 0x000ee80000100800 */
[----:B----4-:R-:W4:Y:S04]  /*8610*/  LDL R32, [R1+0x288] ;  /* 0x0002880001207983 */ /* 0x010f280000100800 */
[----:B------:R-:W4:Y:S04]  /*8620*/  LDL R33, [R1+0x28c] ;  /* 0x00028c0001217983 */ /* 0x000f280000100800 */
[----:B------:R-:W4:Y:S04]  /*8630*/  LDL R34, [R1+0x290] ;  /* 0x0002900001227983 */ /* 0x000f280000100800 */
[----:B------:R-:W4:Y:S04]  /*8640*/  LDL R35, [R1+0x294] ;  /* 0x0002940001237983 */ /* 0x000f280000100800 */
        /* <DEDUP_REMOVED lines=52> */
[----:B--2---:R-:W2:Y:S04]  /*8990*/  LDL R88, [R1+0x368] ;  /* 0x0003680001587983 */ /* 0x004ea80000100800 */
        /* <DEDUP_REMOVED lines=47> */
[----:B-----5:R-:W5:Y:S04]  /*8c90*/  LDL R136, [R1+0x428] ;  /* 0x0004280001887983 */ /* 0x020f680000100800 */
        /* <DEDUP_REMOVED lines=13> */
[----:B------:R-:W-:Y:S01]  /*8d70*/  @!P0 MOV R11, R10 ;  /* 0x0000000a000b8202 */ /* 0x000fe20000000f00 */
[----:B------:R-:W-:Y:S01]  /*8d80*/  FADD.FTZ R12, R12, R21 ;  /* 0x000000150c0c7221 */ /* 0x000fe20000010000 */
[----:B------:R-:W-:Y:S01]  /*8d90*/  FADD.FTZ R20, R20, R171 ;  /* 0x000000ab14147221 */ /* 0x000fe20000010000 */
[----:B------:R-:W-:Y:S02]  /*8da0*/  STL [R1+0x88], RZ ;  /* 0x000088ff01007387 */ /* 0x000fe40000100800 */
[----:B------:R-:W-:-:S02]  /*8db0*/  @!P0 IMAD R144, R144, 0x8, R11 ;  /* 0x0000000890908824 */ /* 0x000fc400078e020b */
        /* <DEDUP_REMOVED lines=8> */
[----:B------:R0:W-:Y:S04]  /*8e40*/  STL [R1+0x88], R0 ;  /* 0x0000880001007387 */ /* 0x0001e80000100800 */
[----:B------:R1:W-:Y:S04]  /*8e50*/  STL [R1+0x234], R8 ;  /* 0x0002340801007387 */ /* 0x0003e80000100800 */
[----:B------:R1:W-:Y:S04]  /*8e60*/  STL.64 [R1+0x240], R12 ;  /* 0x0002400c01007387 */ /* 0x0003e80000100a00 */
[----:B------:R1:W-:Y:S04]  /*8e70*/  STL [R1+0x260], R14 ;  /* 0x0002600e01007387 */ /* 0x0003e80000100800 */
[----:B------:R1:W-:Y:S04]  /*8e80*/  STL [R1+0x264], R15 ;  /* 0x0002640f01007387 */ /* 0x0003e80000100800 */
[----:B------:R1:W-:Y:S04]  /*8e90*/  STL [R1+0x268], R24 ;  /* 0x0002681801007387 */ /* 0x0003e80000100800 */
[----:B------:R1:W-:Y:S04]  /*8ea0*/  STL [R1+0x26c], R25 ;  /* 0x00026c1901007387 */ /* 0x0003e80000100800 */
[----:B------:R1:W-:Y:S04]  /*8eb0*/  STL [R1+0x270], R26 ;  /* 0x0002701a01007387 */ /* 0x0003e80000100800 */
[----:B------:R1:W-:Y:S04]  /*8ec0*/  STL [R1+0x274], R27 ;  /* 0x0002741b01007387 */ /* 0x0003e80000100800 */
[----:B---3--:R1:W-:Y:S04]  /*8ed0*/  STL [R1+0x278], R28 ;  /* 0x0002781c01007387 */ /* 0x0083e80000100800 */
[----:B------:R1:W-:Y:S04]  /*8ee0*/  STL [R1+0x27c], R29 ;  /* 0x00027c1d01007387 */ /* 0x0003e80000100800 */
[----:B------:R1:W-:Y:S04]  /*8ef0*/  STL [R1+0x280], R30 ;  /* 0x0002801e01007387 */ /* 0x0003e80000100800 */
[----:B------:R1:W-:Y:S04]  /*8f00*/  STL [R1+0x284], R31 ;  /* 0x0002841f01007387 */ /* 0x0003e80000100800 */
[----:B----4-:R1:W-:Y:S04]  /*8f10*/  STL [R1+0x288], R32 ;  /* 0x0002882001007387 */ /* 0x0103e80000100800 */
        /* <DEDUP_REMOVED lines=55> */
[----:B--2---:R1:W-:Y:S04]  /*9290*/  STL [R1+0x368], R88 ;  /* 0x0003685801007387 */ /* 0x0043e80000100800 */
        /* <DEDUP_REMOVED lines=64> */
[----:B------:R-:W-:-:S06]  /*96a0*/  UIADD3 UR49, UR49, -0x2, URZ ;  /* 0xfffffffe31317890 */ /* 0x000fcc000fffe03f */
[----:B------:R-:W-:Y:S02]  /*96b0*/  IMAD.U32 R10, RZ, RZ, UR49 ;  /* 0x00000031ff0a7e24 */ /* 0x000fe4000f8e00ff */
[----:B--2---:R-:W-:-:S04]  /*96c0*/  IMAD.SHL.U32 R0, R0, 0x80, RZ ;  /* 0x0000008000007824 */ /* 0x004fc800078e00ff */
[----:B------:R-:W-:-:S04]  /*96d0*/  @P1 IMAD.HI.U32 R7, R0, R7, RZ ;  /* 0x0000000700071227 */ /* 0x000fc800078e00ff */
[----:B------:R-:W-:Y:S01]  /*96e0*/  IMAD.MOV.U32 R6, RZ, RZ, R0 ;  /* 0x000000ffff067224 */ /* 0x000fe200078e0000 */
[----:B------:R-:W-:Y:S02]  /*96f0*/  @P1 SHF.R.U32.HI R6, RZ, R220, R7 ;  /* 0x000000dcff061219 */ /* 0x000fe40000011607 */
[----:B------:R-:W-:-:S03]  /*9700*/  ISETP.GE.AND P1, PT, R5, 0x1, PT ;  /* 0x000000010500780c */ /* 0x000fc60003f26270 */
[----:B------:R-:W-:-:S04]  /*9710*/  VIADD R7, R6, UR46 ;  /* 0x0000002e06077c36 */ /* 0x000fc80008000000 */
        /* <DEDUP_REMOVED lines=12> */
.L_x_3249:
[----:B------:R-:W-:-:S13]  /*97e0*/  ISETP.NE.AND P1, PT, R5, 0x1, PT ;  /* 0x000000010500780c */ /* 0x000fda0003f25270 */
[----:B------:R-:W-:-:S05]  /*97f0*/  @P1 IMAD.HI.U32 R2, R6, R2, RZ ;  /* 0x0000000206021227 */ /* 0x000fca00078e00ff */
[----:B------:R-:W-:-:S07]  /*9800*/  @P1 SHF.R.U32.HI R6, RZ, R3, R2 ;  /* 0x00000003ff061219 */ /* 0x000fce0000011602 */
.L_x_3250:
[----:B------:R-:W-:Y:S05]  /*9810*/  BSYNC B0 ;  /* 0x0000000000007941 */ /* 0x000fea0003800000 */
.L_x_3248:
[----:B------:R-:W-:-:S05]  /*9820*/  IMAD R5, R6, R5, R5 ;  /* 0x0000000506057224 */ /* 0x000fca00078e0205 */
[----:B------:R-:W-:-:S07]  /*9830*/  VIMNMX R4, R4, R5, PT ;  /* 0x0000000504047248 */ /* 0x000fce0003fe0100 */
.L_x_3247:
[----:B------:R-:W-:Y:S01]  /*9840*/  IMAD.HI R4, R4, 0x2aaaaaab, RZ ;  /* 0x2aaaaaab04047827 */ /* 0x000fe200078e02ff */
[----:B------:R-:W-:Y:S04]  /*9850*/  BSSY B2, `(.L_x_3251) ;  /* 0x0000016000027945 */ /* 0x000fe80003800000 */
[----:B------:R-:W-:-:S04]  /*9860*/  SHF.R.U32.HI R3, RZ, 0x1f, R4 ;  /* 0x0000001fff037819 */ /* 0x000fc80000011604 */
[----:B------:R-:W-:-:S04]  /*9870*/  LEA.HI.SX32 R3, R4, R3, 0x1c ;  /* 0x0000000304037211 */ /* 0x000fc800078fe2ff */
[----:B------:R-:W-:-:S04]  /*9880*/  VIMNMX R11, R3, UR45, !PT ;  /* 0x0000002d030b7c48 */ /* 0x000fc8000ffe0100 */
[----:B------:R-:W-:-:S13]  /*9890*/  ISETP.GE.AND P1, PT, R10, R11, PT ;  /* 0x0000000b0a00720c */ /* 0x000fda0003f26270 */
[----:B------:R-:W-:Y:S05]  /*98a0*/  @!P1 BRA `(.L_x_3252) ;  /* 0x0000000000409947 */ /* 0x000fea0003800000 */
[----:B------:R-:W-:Y:S01]  /*98b0*/  BSSY B1, `(.L_x_3253) ;  /* 0x000000d000017945 */ /* 0x000fe20003800000 */
.L_x_3255:
[C---:B------:R-:W-:Y:S01]  /*98c0*/  IADD3 R2, P1, R16.reuse, 0x70, RZ ;  /* 0x0000007010027810 */ /* 0x040fe20007f3e0ff */
[----:B------:R-:W-:Y:S01]  /*98d0*/  BSSY B0, `(.L_x_3254) ;  /* 0x0000007000007945 */ /* 0x000fe20003800000 */
[C---:B------:R-:W-:Y:S01]  /*98e0*/  IADD3 R26, P2, R16.reuse, 0x13c, RZ ;  /* 0x0000013c101a7810 */ /* 0x040fe20007f5e0ff */
[----:B------:R-:W-:Y:S01]  /*98f0*/  VIADD R0, R16, 0x170 ;  /* 0x0000017010007836 */ /* 0x000fe20000000000 */
[----:B------:R-:W-:Y:S01]  /*9900*/  MOV R215, 0x9940 ;  /* 0x0000994000d77802 */ /* 0x000fe20000000f00 */
[--C-:B------:R-:W-:Y:S02]  /*9910*/  IMAD.X R3, RZ, RZ, R17.reuse, P1 ;  /* 0x000000ffff037224 */ /* 0x100fe400008e0611 */
[----:B------:R-:W-:-:S08]  /*9920*/  IMAD.X R27, RZ, RZ, R17, P2 ;  /* 0x000000ffff1b7224 */ /* 0x000fd000010e0611 */
[----:B------:R-:W-:Y:S05]  /*9930*/  CALL.REL.NOINC `($_ZN7cutlass13device_kernelIN5flash11enable_sm90INS1_16FlashAttnFwdSm90INS1_25CollectiveMainloopFwdSm90ILi2EN4cute5tupleIJNS5_1CILi1EEES8_S8_EEENS6_IJNS7_ILi128EEENS7_ILi96EEENS7_ILi64EEEEEELi256ENS_6half_tEfNS_4arch4Sm90ELb0ELb1ELb0ELb1ELb0ELb0ELb1ELb1ELb0ELb1ELb1ELb0EEENS1_21CollectiveEpilogueFwdINS6_IJSA_NS7_ILi256EEESB_EEES9_SE_SG_Li256ELb1ELb1ELb1ELb0EEENS1_36VarlenDynamicPersistentTileSchedulerILi128ELi96ELi256ELi128ELb1ELb1ELb1ELb1ELb0ELb1EEEEEEEEEvNT_6ParamsE$_ZZN5flash25CollectiveMainloopFwdSm90ILi2EN4cute5tupleIJNS1_1CILi1EEES4_S4_EEENS2_IJNS3_ILi128EEENS3_ILi96EEENS3_ILi64EEEEEELi256EN7cutlass6half_tEfNSA_4arch4Sm90ELb0ELb1ELb0ELb1ELb0ELb0ELb1ELb1ELb0ELb1ELb1ELb0EE3mmaINS_16FlashAttnFwdSm90ISE_NS_21CollectiveEpilogueFwdINS2_IJS6_NS3_ILi256EEES7_EEES5_SB_SD_Li256ELb1ELb1ELb1ELb0EEENS_36VarlenDynamicPersistentTileSchedulerILi128ELi96ELi256ELi128ELb1ELb1ELb1ELb1ELb0ELb1EEEE13SharedStorageENS1_6TensorINS1_11ArrayEngineIfLm128EEENS1_6LayoutINS2_IJNS2_IJNS3_ILi2EEEST_NS3_ILi32EEEEEES4_S4_EEENS2_IJNS2_IJS4_ST_NS3_ILi4EEEEEENS3_ILi0EEESZ_EEEEEEENS_7SoftmaxILi2ELi0EEEEEbRKNSE_6ParamsENSA_25PipelineTmaAsyncNoClusterILi2ENSA_16PipelineTmaAsyncILi2EEEEES1B_RNSA_13PipelineStateILj2EEERT0_RT1_iRiRKNS_16SeqlenInfoQKNewKILb1ELb0EEENS2_IJiiiiEEERT_ENKUliT_T0_T1_E_clIZSF_ISO_S12_S14_EbS17_S1B_S1B_S1E_S1G_S1I_iS1J_S1N_S1O_S1Q_EUlRS1R_iE1_NS3_ILb0EEENS3_ILb1EEEEEDaiS1R_S1S_S1T_) ;  /* 0x0000025000307944 */ /* 0x000fea0003c00000 */
[----:B------:R-:W-:Y:S05]  /*9940*/  BSYNC B0 ;  /* 0x0000000000007941 */ /* 0x000fea0003800000 */
.L_x_3254:
[C---:B------:R-:W-:Y:S01]  /*9950*/  ISETP.GT.AND P1, PT, R10.reuse, R11, PT ;  /* 0x0000000b0a00720c */ /* 0x040fe20003f24270 */
[----:B------:R-:W-:-:S12]  /*9960*/  VIADD R10, R10, 0xffffffff ;  /* 0xffffffff0a0a7836 */ /* 0x000fd80000000000 */
[----:B------:R-:W-:Y:S05]  /*9970*/  @P1 BRA `(.L_x_3255) ;  /* 0xfffffffc00d01947 */ /* 0x000fea000383ffff */
[----:B------:R-:W-:Y:S05]  /*9980*/  BSYNC B1 ;  /* 0x0000000000017941 */ /* 0x000fea0003800000 */
.L_x_3253:
[----:B------:R-:W2:Y:S02]  /*9990*/  LDL R0, [R1+0x70] ;  /* 0x0000700001007983 */ /* 0x000ea40000100800 */
[----:B--2---:R-:W-:-:S07]  /*99a0*/  IMAD.SHL.U32 R0, R0, 0x80, RZ ;  /* 0x0000008000007824 */ /* 0x004fce00078e00ff */
.L_x_3252:
[----:B------:R-:W-:Y:S05]  /*99b0*/  BSYNC B2 ;  /* 0x0000000000027941 */ /* 0x000fea0003800000 */
.L_x_3251:
        /* <DEDUP_REMOVED lines=10> */
[----:B------:R-:W-:-:S04]  /*9a60*/  VIADD R0, R0, UR42 ;  /* 0x0000002a00007c36 */ /* 0x000fc80008000000 */
        /* <DEDUP_REMOVED lines=12> */
.L_x_3258:
[----:B------:R-:W-:-:S13]  /*9b30*/  ISETP.NE.AND P1, PT, R7, 0x1, PT ;  /* 0x000000010700780c */ /* 0x000fda0003f25270 */
[----:B------:R-:W0:Y:S02]  /*9b40*/  @P1 LDC.64 R4, c[0x0][0xae0] ;  /* 0x0002b800ff041b82 */ /* 0x000e240000000a00 */
[----:B0-----:R-:W-:-:S05]  /*9b50*/  @P1 IMAD.HI.U32 R4, R0, R4, RZ ;  /* 0x0000000400041227 */ /* 0x001fca00078e00ff */
[----:B------:R-:W-:-:S07]  /*9b60*/  @P1 SHF.R.U32.HI R0, RZ, R5, R4 ;  /* 0x00000005ff001219 */ /* 0x000fce0000011604 */
.L_x_3259:
[----:B------:R-:W-:Y:S05]  /*9b70*/  BSYNC B0 ;  /* 0x0000000000007941 */ /* 0x000fea0003800000 */
.L_x_3257:
[----:B------:R-:W-:-:S05]  /*9b80*/  IMAD R3, R0, R7, RZ ;  /* 0x0000000700037224 */ /* 0x000fca00078e02ff */
[----:B------:R-:W-:-:S07]  /*9b90*/  VIMNMX R2, R2, R3, !PT ;  /* 0x0000000302027248 */ /* 0x000fce0007fe0100 */
.L_x_3256:
[----:B------:R-:W-:-:S04]  /*9ba0*/  VIADD R2, R2, 0x5f ;  /* 0x0000005f02027836 */ /* 0x000fc80000000000 */
[----:B------:R-:W-:-:S05]  /*9bb0*/  IMAD.HI R2, R2, 0x2aaaaaab, RZ ;  /* 0x2aaaaaab02027827 */ /* 0x000fca00078e02ff */
[----:B------:R-:W-:-:S04]  /*9bc0*/  SHF.R.U32.HI R3, RZ, 0x1f, R2 ;  /* 0x0000001fff037819 */ /* 0x000fc80000011602 */
[----:B------:R-:W-:-:S04]  /*9bd0*/  LEA.HI.SX32 R2, R2, R3, 0x1c ;  /* 0x0000000302027211 */ /* 0x000fc800078fe2ff */
[----:B------:R-:W-:-:S04]  /*9be0*/  VIMNMX R2, R2, UR45, !PT ;  /* 0x0000002d02027c48 */ /* 0x000fc8000ffe0100 */
[----:B------:R-:W-:-:S13]  /*9bf0*/  ISETP.GE.AND P1, PT, R10, R2, PT ;  /* 0x000000020a00720c */ /* 0x000fda0003f26270 */
[----:B------:R-:W-:Y:S05]  /*9c00*/  @!P1 BRA `(.L_x_3260) ;  /* 0x0000009800109947 */ /* 0x000fea0003800000 */
.L_x_3277:
[----:B0-----:R-:W2:Y:S04]  /*9c10*/  LD.E R3, desc[UR40][R22.64+0x210] ;  /* 0x0002102816037980 */ /* 0x001ea8000c101900 */
        /* <DEDUP_REMOVED lines=13> */
[----:B------:R-:W-:Y:S01]  /*9cf0*/  IMAD.MOV.U32 R5, RZ, RZ, R10 ;  /* 0x000000ffff057224 */ /* 0x000fe200078e000a */
[----:B------:R-:W-:Y:S05]  /*9d00*/  YIELD ;  /* 0x0000000000007946 */ /* 0x000fea0003800000 */
[----:B------:R-:W-:Y:S01]  /*9d10*/  BSSY B0, `(.L_x_3261) ;  /* 0x0000008000007945 */ /* 0x000fe20003800000 */
[----:B------:R-:W-:Y:S01]  /*9d20*/  VIADD R10, R10, 0xffffffff ;  /* 0xffffffff0a0a7836 */ /* 0x000fe20000000000 */
[----:B------:R-:W-:Y:S01]  /*9d30*/  ISETP.GT.AND P1, PT, R5, R2, PT ;  /* 0x000000020500720c */ /* 0x000fe20003f24270 */
[----:B-1----:R-:W-:Y:S01]  /*9d40*/  @!P2 IMAD.MOV.U32 R3, RZ, RZ, RZ ;  /* 0x000000ffff03a224 */ /* 0x002fe200078e00ff */
[----:B--2---:R-:W-:-:S04]  /*9d50*/  LOP3.LUT R0, R0, 0x1, RZ, 0xfc, !PT ;  /* 0x0000000100007812 */ /* 0x004fc800078efcff */
[----:B------:R-:W-:-:S13]  /*9d60*/  ISETP.NE.AND P3, PT, R0, 0x3, PT ;  /* 0x000000030000780c */ /* 0x000fda0003f65270 */
[----:B0-----:R-:W-:Y:S05]  /*9d70*/  @!P3 BRA `(.L_x_3262) ;  /* 0x000000000004b947 */ /* 0x001fea0003800000 */
[----:B------:R-:W-:Y:S01]  /*9d80*/  BPT.TRAP 0x1 ;  /* 0x000000040000795c */ /* 0x000fe20000300000 */
.L_x_3262:
[----:B------:R-:W-:Y:S05]  /*9d90*/  BSYNC B0 ;  /* 0x0000000000007941 */ /* 0x000fea0003800000 */
.L_x_3261:
[----:B------:R-:W2:Y:S01]  /*9da0*/  LD.E.64 R4, desc[UR40][R20.64+0x8] ;  /* 0x0000082814047980 */ /* 0x000ea2000c101b00 */
[----:B-----5:R-:W-:Y:S02]  /*9db0*/  SHF.L.U32 R8, R9, 0x1f, RZ ;  /* 0x0000001f09087819 */ /* 0x020fe400000006ff */
[----:B--2---:R-:W-:-:S05]  /*9dc0*/  MOV R4, R4 ;  /* 0x0000000400047202 */ /* 0x004fca0000000f00 */
[----:B------:R-:W-:-:S04]  /*9dd0*/  IMAD R3, R3, 0x8, R4 ;  /* 0x0000000803037824 */ /* 0x000fc800078e0204 */
[----:B------:R0:W1:Y:S01]  /*9de0*/  SYNCS.PHASECHK.TRANS64.TRYWAIT P2, [R3+URZ], R8 ;  /* 0x00000008030075a7 */ /* 0x000062000804017f */
[----:B------:R-:W2:Y:S04]  /*9df0*/  LD.E R4, desc[UR40][R20.64+0x1c] ;  /* 0x00001c2814047980 */ /* 0x000ea8000c101900 */
[----:B------:R0:W5:Y:S04]  /*9e00*/  LD.E R0, desc[UR40][R22.64+0x210] ;  /* 0x0002102816007980 */ /* 0x000168000c101900 */
[----:B------:R0:W5:Y:S01]  /*9e10*/  LD.E R6, desc[UR40][R22.64+0x214] ;  /* 0x0002142816067980 */ /* 0x000162000c101900 */
[----:B------:R-:W-:Y:S01]  /*9e20*/  BSSY B0, `(.L_x_3263) ;  /* 0x0000005000007945 */ /* 0x000fe20003800000 */
[----:B--2---:R-:W-:-:S04]  /*9e30*/  LOP3.LUT R4, R4, 0x1, RZ, 0xfc, !PT ;  /* 0x0000000104047812 */ /* 0x004fc800078efcff */
[----:B------:R-:W-:-:S13]  /*9e40*/  ISETP.NE.AND P3, PT, R4, 0x3, PT ;  /* 0x000000030400780c */ /* 0x000fda0003f65270 */
[----:B01----:R-:W-:Y:S05]  /*9e50*/  @!P3 BRA `(.L_x_3264) ;  /* 0x000000000004b947 */ /* 0x003fea0003800000 */
[----:B------:R-:W-:Y:S01]  /*9e60*/  BPT.TRAP 0x1 ;  /* 0x000000040000795c */ /* 0x000fe20000300000 */
.L_x_3264:
[----:B------:R-:W-:Y:S05]  /*9e70*/  BSYNC B0 ;  /* 0x0000000000007941 */ /* 0x000fea0003800000 */
.L_x_3263:
[----:B------:R-:W-:Y:S04]  /*9e80*/  BSSY B0, `(.L_x_3265) ;  /* 0x0000008000007945 */ /* 0x000fe80003800000 */
[----:B------:R-:W-:Y:S05]  /*9e90*/  @P2 BRA `(.L_x_3266) ;  /* 0x0000000000182947 */ /* 0x000fea0003800000 */
[----:B------:R-:W2:Y:S01]  /*9ea0*/  LD.E.64 R4, desc[UR40][R20.64+0x8] ;  /* 0x0000082814047980 */ /* 0x000ea2000c101b00 */
[----:B-----5:R-:W-:Y:S02]  /*9eb0*/  SHF.L.U32 R3, R6, 0x1f, RZ ;  /* 0x0000001f06037819 */ /* 0x020fe400000006ff */
[----:B--2---:R-:W-:-:S05]  /*9ec0*/  MOV R5, R4 ;  /* 0x0000000400057202 */ /* 0x004fca0000000f00 */
[----:B------:R-:W-:-:S04]  /*9ed0*/  IMAD R0, R0, 0x8, R5 ;  /* 0x0000000800007824 */ /* 0x000fc800078e0205 */
[----:B------:R-:W0:Y:S02]  /*9ee0*/  SYNCS.PHASECHK.TRANS64.TRYWAIT P2, [R0+URZ], R3 ;  /* 0x00000003000075a7 */ /* 0x000e24000804017f */
[----:B0-----:R-:W-:Y:S05]  /*9ef0*/  @!P2 BRA `(.L_x_3267) ;  /* 0x0000021c00d0a947 */ /* 0x001fea0003800000 */
.L_x_3266:
[----:B------:R-:W-:Y:S05]  /*9f00*/  BSYNC B0 ;  /* 0x0000000000007941 */ /* 0x000fea0003800000 */
.L_x_3265:
[----:B0-----:R-:W2:Y:S04]  /*9f10*/  LD.E R3, desc[UR40][R22.64+0x210] ;  /* 0x0002102816037980 */ /* 0x001ea8000c101900 */
[----:B------:R-:W2:Y:S01]  /*9f20*/  LDL.64 R12, [R1+0xa0] ;  /* 0x0000a000010c7983 */ /* 0x000ea20000100a00 */
[----:B------:R-:W-:Y:S05]  /*9f30*/  WARPSYNC.ALL ;  /* 0x0000000000007948 */ /* 0x000fea0003800000 */
[----:B------:R-:W3:Y:S04]  /*9f40*/  LDL.64 R14, [R1+0x98] ;  /* 0x00009800010e7983 */ /* 0x000ee80000100a00 */
[----:B------:R-:W4:Y:S04]  /*9f50*/  LDL.64 R4, [R1+0x98] ;  /* 0x0000980001047983 */ /* 0x000f280000100a00 */
[----:B-----5:R-:W4:Y:S01]  /*9f60*/  LDL.64 R6, [R1+0x98] ;  /* 0x0000980001067983 */ /* 0x020f220000100a00 */
[----:B--2---:R-:W-:-:S03]  /*9f70*/  IMAD R12, R3, 0x300, R12 ;  /* 0x00000300030c7824 */ /* 0x004fc600078e020c */
[----:B------:R-:W2:Y:S01]  /*9f80*/  LDL.64 R8, [R1+0x98] ;  /* 0x0000980001087983 */ /* 0x000ea20000100a00 */
[----:B------:R-:W-:Y:S01]  /*9f90*/  R2UR UR7, R13 ;  /* 0x000000000d0772ca */ /* 0x000fe200000e0000 */
[----:B------:R-:W-:Y:S01]  /*9fa0*/  WARPGROUP.ARRIVE ;  /* 0x00000000000079c5 */ /* 0x000fe20000000000 */
[----:B------:R-:W-:Y:S01]  /*9fb0*/  R2UR UR6, R12 ;  /* 0x000000000c0672ca */ /* 0x000fe200000e0000 */
[----:B------:R-:W2:Y:S01]  /*9fc0*/  LDL R72, [R1+0x54] ;  /* 0x0000540001487983 */ /* 0x000ea20000100800 */
[----:B------:R-:W-:-:S03]  /*9fd0*/  IMAD.MOV.U32 R0, RZ, RZ, 0x1 ;  /* 0x00000001ff007424 */ /* 0x000fc600078e00ff */
        /* <DEDUP_REMOVED lines=17> */
[----:B------:R0:W5:Y:S04]  /*a0f0*/  LD.E R3, desc[UR40][R22.64+0x210] ;  /* 0x0002102816037980 */ /* 0x000168000c101900 */
[----:B------:R0:W5:Y:S01]  /*a100*/  LD.E R11, desc[UR40][R22.64+0x214] ;  /* 0x00021428160b7980 */ /* 0x000162000c101900 */
[----:B------:R-:W-:-:S06]  /*a110*/  WARPGROUP.ARRIVE ;  /* 0x00000000000079c5 */ /* 0x000fcc0000000000 */
[----:B------:R-:W-:Y:S01]  /*a120*/  HGMMA.64x96x16.F32 R24, gdesc[UR4], R24, gsb0 ;  /* 0x01600000041879f0 */ /* 0x000fe20008000818 */
[----:B------:R-:W-:Y:S02]  /*a130*/  VIADD R4, R12, 0x4 ;  /* 0x000000040c047836 */ /* 0x000fe40000000000 */
[----:B------:R-:W-:Y:S01]  /*a140*/  IMAD.MOV.U32 R5, RZ, RZ, R13 ;  /* 0x000000ffff057224 */ /* 0x000fe200078e000d */
[----:B------:R-:W-:Y:S02]  /*a150*/  R2UR UR4, R6 ;  /* 0x00000000060472ca */ /* 0x000fe400000e0000 */
[----:B------:R-:W-:Y:S02]  /*a160*/  R2UR UR6, R4 ;  /* 0x00000000040672ca */ /* 0x000fe400000e0000 */
[----:B------:R-:W-:Y:S02]  /*a170*/  R2UR UR7, R5 ;  /* 0x00000000050772ca */ /* 0x000fe400000e0000 */
[----:B------:R-:W-:Y:S01]  /*a180*/  R2UR UR5, R7 ;  /* 0x00000000070572ca */ /* 0x000fe200000e0000 */
[----:B------:R-:W-:-:S02]  /*a190*/  VIADD R4, R12, 0x6 ;  /* 0x000000060c047836 */ /* 0x000fc40000000000 */
[----:B--2---:R-:W-:Y:S01]  /*a1a0*/  VIADD R8, R8, 0x6 ;  /* 0x0000000608087836 */ /* 0x004fe20000000000 */
[----:B------:R-:W-:Y:S02]  /*a1b0*/  WARPGROUP.DEPBAR.LE gsb0, 0x0 ;  /* 0x00008000000079c5 */ /* 0x000fe40000010000 */
[----:B------:R-:W-:-:S07]  /*a1c0*/  WARPGROUP.ARRIVE ;  /* 0x00000000000079c5 */ /* 0x000fce0000000000 */
[----:B------:R-:W-:Y:S01]  /*a1d0*/  HGMMA.64x96x16.F32 R24, gdesc[UR4], R24, gsb0 ;  /* 0x01600000041879f0 */ /* 0x000fe20008000818 */
[----:B------:R-:W-:Y:S01]  /*a1e0*/  IMAD.MOV.U32 R5, RZ, RZ, R13 ;  /* 0x000000ffff057224 */ /* 0x000fe200078e000d */
        /* <DEDUP_REMOVED lines=11> */
[----:B0-----:R-:W-:Y:S05]  /*a2a0*/  @!P3 BRA `(.L_x_3269) ;  /* 0x000000000004b947 */ /* 0x001fea0003800000 */
[----:B------:R-:W-:Y:S01]  /*a2b0*/  BPT.TRAP 0x1 ;  /* 0x000000040000795c */ /* 0x000fe20000300000 */
.L_x_3269:
[----:B------:R-:W-:Y:S05]  /*a2c0*/  BSYNC B0 ;  /* 0x0000000000007941 */ /* 0x000fea0003800000 */
.L_x_3268:
[----:B------:R-:W2:Y:S01]  /*a2d0*/  LDL.64 R4, [R1+0x40] ;  /* 0x0000400001047983 */ /* 0x000ea20000100a00 */
[----:B-----5:R-:W-:Y:S02]  /*a2e0*/  SHF.L.U32 R8, R11, 0x1f, RZ ;  /* 0x0000001f0b087819 */ /* 0x020fe400000006ff */
[----:B--2---:R-:W-:-:S05]  /*a2f0*/  MOV R6, R4 ;  /* 0x0000000400067202 */ /* 0x004fca0000000f00 */
[----:B------:R-:W-:-:S04]  /*a300*/  IMAD R3, R3, 0x8, R6 ;  /* 0x0000000803037824 */ /* 0x000fc800078e0206 */
[----:B------:R0:W1:Y:S01]  /*a310*/  SYNCS.PHASECHK.TRANS64.TRYWAIT P2, [R3+URZ], R8 ;  /* 0x00000008030075a7 */ /* 0x000062000804017f */
[----:B------:R0:W5:Y:S04]  /*a320*/  LD.E R4, desc[UR40][R22.64+0x210] ;  /* 0x0002102816047980 */ /* 0x000168000c101900 */
[----:B------:R0:W5:Y:S01]  /*a330*/  LD.E R5, desc[UR40][R22.64+0x214] ;  /* 0x0002142816057980 */ /* 0x000162000c101900 */
[----:B------:R-:W-:Y:S04]  /*a340*/  BSSY B0, `(.L_x_3270) ;  /* 0x0000003000007945 */ /* 0x000fe80003800000 */
[----:B------:R-:W-:Y:S05]  /*a350*/  @!P3 BRA `(.L_x_3271) ;  /* 0x000000000004b947 */ /* 0x000fea0003800000 */
[----:B------:R-:W-:Y:S01]  /*a360*/  BPT.TRAP 0x1 ;  /* 0x000000040000795c */ /* 0x000fe20000300000 */
.L_x_3271:
[----:B------:R-:W-:Y:S05]  /*a370*/  BSYNC B0 ;  /* 0x0000000000007941 */ /* 0x000fea0003800000 */
.L_x_3270:
[----:B------:R-:W-:Y:S04]  /*a380*/  BSSY B0, `(.L_x_3272) ;  /* 0x0000006000007945 */ /* 0x000fe80003800000 */
[----:B-1----:R-:W-:Y:S05]  /*a390*/  @P2 BRA `(.L_x_3273) ;  /* 0x0000000000102947 */ /* 0x002fea0003800000 */
[----:B-----5:R-:W-:Y:S01]  /*a3a0*/  IMAD R4, R4, 0x8, R6 ;  /* 0x0000000804047824 */ /* 0x020fe200078e0206 */
[----:B------:R-:W-:-:S04]  /*a3b0*/  SHF.L.U32 R5, R5, 0x1f, RZ ;  /* 0x0000001f05057819 */ /* 0x000fc800000006ff */
[----:B------:R-:W1:Y:S02]  /*a3c0*/  SYNCS.PHASECHK.TRANS64.TRYWAIT P2, [R4+URZ], R5 ;  /* 0x00000005040075a7 */ /* 0x000e64000804017f */
[----:B-1----:R-:W-:Y:S05]  /*a3d0*/  @!P2 BRA `(.L_x_3274) ;  /* 0x0000021800aca947 */ /* 0x002fea0003800000 */
.L_x_3273:
[----:B------:R-:W-:Y:S05]  /*a3e0*/  BSYNC B0 ;  /* 0x0000000000007941 */ /* 0x000fea0003800000 */
.L_x_3272:
[----:B------:R-:W2:Y:S04]  /*a3f0*/  LD.E R11, desc[UR40][R22.64+0x210] ;  /* 0x00021028160b7980 */ /* 0x000ea8000c101900 */
[----:B-1---5:R-:W2:Y:S04]  /*a400*/  LDL.64 R4, [R1+0x118] ;  /* 0x0001180001047983 */ /* 0x022ea80000100a00 */
[----:B0-----:R-:W3:Y:S04]  /*a410*/  LDL R3, [R1+0x90] ;  /* 0x0000900001037983 */ /* 0x001ee80000100800 */
[----:B------:R-:W4:Y:S04]  /*a420*/  LDL.64 R6, [R1+0x110] ;  /* 0x0001100001067983 */ /* 0x000f280000100a00 */
[----:B------:R-:W4:Y:S04]  /*a430*/  LDL.64 R14, [R1+0x110] ;  /* 0x00011000010e7983 */ /* 0x000f280000100a00 */
[----:B------:R-:W4:Y:S04]  /*a440*/  LDL.64 R12, [R1+0x110] ;  /* 0x00011000010c7983 */ /* 0x000f280000100a00 */
[----:B------:R-:W4:Y:S01]  /*a450*/  LDL.64 R8, [R1+0x110] ;  /* 0x0001100001087983 */ /* 0x000f220000100a00 */
[----:B------:R-:W-:Y:S05]  /*a460*/  WARPSYNC.ALL ;  /* 0x0000000000007948 */ /* 0x000fea0003800000 */
[----:B------:R-:W-:Y:S01]  /*a470*/  WARPGROUP.ARRIVE ;  /* 0x00000000000079c5 */ /* 0x000fe20000000000 */
        /* <DEDUP_REMOVED lines=137> */
[----:B---3--:R-:W-:Y:S01]  /*ad10*/  VIADD R14, R14, 0xc02 ;  /* 0x00000c020e0e7836 */ /* 0x008fe20000000000 */
        /* <DEDUP_REMOVED lines=28> */
[----:B------:R-:W0:Y:S01]  /*aee0*/  S2R R74, SR_TID.X ;  /* 0x00000000004a7919 */ /* 0x000e220000002100 */
[----:B------:R-:W-:Y:S04]  /*aef0*/  STL [R1+0x90], R0 ;  /* 0x0000900001007387 */ /* 0x000fe80000100800 */
[----:B------:R-:W-:Y:S01]  /*af00*/  STL [R1+0x90], R0 ;  /* 0x0000900001007387 */ /* 0x000fe20000100800 */
[----:B------:R-:W-:-:S02]  /*af10*/  WARPGROUP.DEPBAR.LE gsb0, 0x0 ;  /* 0x00008000000079c5 */ /* 0x000fc40000010000 */
[----:B------:R-:W-:-:S06]  /*af20*/  WARPGROUP.ARRIVE ;  /* 0x00000000000079c5 */ /* 0x000fcc0000000000 */
[----:B------:R-:W-:Y:S01]  /*af30*/  HGMMA.64x96x16.F32 R24, gdesc[UR4], R24, gsb0 ;  /* 0x01600000041879f0 */ /* 0x000fe20008000818 */
[----:B------:R-:W-:Y:S01]  /*af40*/  STL [R1+0x90], R0 ;  /* 0x0000900001007387 */ /* 0x000fe20000100800 */
[----:B0-----:R-:W-:-:S03]  /*af50*/  SHF.R.U32.HI R74, RZ, 0x7, R74 ;  /* 0x00000007ff4a7819 */ /* 0x001fc6000001164a */
[----:B------:R-:W-:Y:S04]  /*af60*/  STL [R1+0x90], R0 ;  /* 0x0000900001007387 */ /* 0x000fe80000100800 */
[----:B------:R-:W-:Y:S04]  /*af70*/  STL [R1+0x90], R0 ;  /* 0x0000900001007387 */ /* 0x000fe80000100800 */
[----:B------:R-:W-:Y:S04]  /*af80*/  STL [R1+0x90], R0 ;  /* 0x0000900001007387 */ /* 0x000fe80000100800 */
[----:B------:R-:W-:Y:S01]  /*af90*/  STL [R1+0x90], R0 ;  /* 0x0000900001007387 */ /* 0x000fe20000100800 */
[----:B------:R-:W-:-:S03]  /*afa0*/  IADD3 R5, -R74, 0xb, RZ ;  /* 0x0000000b4a057810 */ /* 0x000fc60007ffe1ff */
        /* <DEDUP_REMOVED lines=17> */
[----:B------:R-:W2:Y:S02]  /*b0c0*/  LDL.64 R6, [R1+0x230] ;  /* 0x0002300001067983 */ /* 0x000ea40000100a00 */
[----:B--2---:R-:W-:-:S04]  /*b0d0*/  FMNMX.FTZ R4, R24, R6, !PT ;  /* 0x0000000618047209 */ /* 0x004fc80007810000 */
        /* <DEDUP_REMOVED lines=16> */
[----:B0-----:R-:W-:Y:S02]  /*b1e0*/  FMNMX.FTZ R5, R53, R8, !PT ;  /* 0x0000000835057209 */ /* 0x001fe40007810000 */
        /* <DEDUP_REMOVED lines=17> */
[----:B------:R-:W0:Y:S01]  /*b300*/  SHFL.BFLY PT, R5, R4, 0x2, 0x1f ;  /* 0x0c401f0004057f89 */ /* 0x000e2200000e0000 */
[----:B------:R-:W-:-:S04]  /*b310*/  FMNMX.FTZ R3, R47, R8, !PT ;  /* 0x000000082f037209 */ /* 0x000fc80007810000 */
[----:B------:R-:W-:-:S04]  /*b320*/  FMNMX.FTZ R8, R50, R3, !PT ;  /* 0x0000000332087209 */ /* 0x000fc80007810000 */
        /* <DEDUP_REMOVED lines=13> */
[----:B------:R-:W2:Y:S01]  /*b400*/  LDL R8, [R1+0x250] ;  /* 0x0002500001087983 */ /* 0x000ea20000100800 */
[----:B0-----:R-:W-:-:S03]  /*b410*/  FMNMX.FTZ R12, R9, R12, !PT ;  /* 0x0000000c090c7209 */ /* 0x001fc60007810000 */
[----:B------:R0:W-:Y:S04]  /*b420*/  STL.64 [R1+0x230], R4 ;  /* 0x0002300401007387 */ /* 0x0001e80000100a00 */
[----:B------:R-:W-:Y:S04]  /*b430*/  STL [R1+0x230], R12 ;  /* 0x0002300c01007387 */ /* 0x000fe80000100800 */
[----:B------:R-:W3:Y:S04]  /*b440*/  LDL R13, [R1+0x230] ;  /* 0x00023000010d7983 */ /* 0x000ee80000100800 */
[----:B------:R-:W4:Y:S04]  /*b450*/  LDL R11, [R1+0x234] ;  /* 0x00023400010b7983 */ /* 0x000f280000100800 */
[----:B0-----:R-:W2:Y:S01]  /*b460*/  LDL.64 R4, [R1+0x240] ;  /* 0x0002400001047983 */ /* 0x001ea20000100a00 */
[----:B---3--:R-:W-:-:S03]  /*b470*/  FADD.FTZ R3, R6, -R13 ;  /* 0x8000000d06037221 */ /* 0x008fc60000010000 */
[----:B----4-:R-:W0:Y:S02]  /*b480*/  SHFL.BFLY PT, R6, R11, 0x2, 0x1f ;  /* 0x0c401f000b067f89 */ /* 0x010e2400000e0000 */
[----:B0-----:R-:W-:-:S05]  /*b490*/  FMNMX.FTZ R12, R6, R11, !PT ;  /* 0x0000000b060c7209 */ /* 0x001fca0007810000 */
[----:B------:R-:W0:Y:S01]  /*b4a0*/  SHFL.BFLY PT, R11, R12, 0x1, 0x1f ;  /* 0x0c201f000c0b7f89 */ /* 0x000e2200000e0000 */
[----:B--2---:R-:W-:Y:S01]  /*b4b0*/  FMUL.FTZ R13, R8, R13 ;  /* 0x0000000d080d7220 */ /* 0x004fe20000410000 */
[----:B------:R-:W-:-:S03]  /*b4c0*/  FMUL.FTZ R3, R3, R8 ;  /* 0x0000000803037220 */ /* 0x000fc60000410000 */
        /* <DEDUP_REMOVED lines=16> */
[----:B0-----:R-:W-:Y:S01]  /*b5d0*/  FMNMX.FTZ R6, R12, R11, !PT ;  /* 0x0000000b0c067209 */ /* 0x001fe20007810000 */
[-CC-:B------:R-:W-:Y:S01]  /*b5e0*/  FFMA.FTZ R165, R53, R8.reuse, -R13.reuse ;  /* 0x0000000835a57223 */ /* 0x180fe2000001080d */
[-CC-:B------:R-:W-:Y:S01]  /*b5f0*/  FFMA.FTZ R14, R56, R8.reuse, -R13.reuse ;  /* 0x00000008380e7223 */ /* 0x180fe2000001080d */
[-CC-:B------:R-:W-:Y:S01]  /*b600*/  FFMA.FTZ R166, R57, R8.reuse, -R13.reuse ;  /* 0x0000000839a67223 */ /* 0x180fe2000001080d */
[-CC-:B------:R-:W-:Y:S01]  /*b610*/  FFMA.FTZ R15, R60, R8.reuse, -R13.reuse ;  /* 0x000000083c0f7223 */ /* 0x180fe2000001080d */
[-CC-:B------:R-:W-:Y:S01]  /*b620*/  FFMA.FTZ R167, R61, R8.reuse, -R13.reuse ;  /* 0x000000083da77223 */ /* 0x180fe2000001080d */
[-CC-:B-1----:R-:W-:Y:S01]  /*b630*/  FFMA.FTZ R3, R64, R8.reuse, -R13.reuse ;  /* 0x0000000840037223 */ /* 0x182fe2000001080d */
[-CC-:B------:R-:W-:Y:S01]  /*b640*/  FFMA.FTZ R168, R65, R8.reuse, -R13.reuse ;  /* 0x0000000841a87223 */ /* 0x180fe2000001080d */
[-CC-:B------:R-:W-:Y:S01]  /*b650*/  FFMA.FTZ R68, R68, R8.reuse, -R13.reuse ;  /* 0x0000000844447223 */ /* 0x180fe2000001080d */
[-C--:B------:R-:W-:Y:S01]  /*b660*/  FFMA.FTZ R169, R69, R8.reuse, -R13 ;  /* 0x0000000845a97223 */ /* 0x080fe2000001080d */
[----:B------:R-:W-:Y:S01]  /*b670*/  FMUL.FTZ R13, R6, R8 ;  /* 0x00000008060d7220 */ /* 0x000fe20000410000 */
[----:B------:R-:W-:-:S03]  /*b680*/  FADD.FTZ R7, R7, -R6 ;  /* 0x8000000607077221 */ /* 0x000fc60000010000 */
[-CC-:B------:R-:W-:Y:S01]  /*b690*/  FFMA.FTZ R153, R26, R8.reuse, -R13.reuse ;  /* 0x000000081a997223 */ /* 0x180fe2000001080d */
[----:B------:R-:W-:Y:S01]  /*b6a0*/  FMUL.FTZ R7, R8, R7 ;  /* 0x0000000708077220 */ /* 0x000fe20000410000 */
[-CC-:B------:R-:W-:Y:S01]  /*b6b0*/  FFMA.FTZ R36, R27, R8.reuse, -R13.reuse ;  /* 0x000000081b247223 */ /* 0x180fe2000001080d */
[----:B------:R-:W-:Y:S01]  /*b6c0*/  MUFU.EX2 R152, R152 ;  /* 0x0000009800987308 */ /* 0x000fe20000000800 */
[-CC-:B------:R-:W-:Y:S01]  /*b6d0*/  FFMA.FTZ R155, R30, R8.reuse, -R13.reuse ;  /* 0x000000081e9b7223 */ /* 0x180fe2000001080d */
[----:B------:R-:W-:-:S06]  /*b6e0*/  FFMA.FTZ R37, R31, R8, -R13 ;  /* 0x000000081f257223 */ /* 0x000fcc000001080d */
[----:B------:R-:W-:Y:S08]  /*b6f0*/  MUFU.EX2 R24, R7 ;  /* 0x0000000700187308 */ /* 0x000ff00000000800 */
[----:B------:R-:W0:Y:S01]  /*b700*/  MUFU.EX2 R153, R153 ;  /* 0x0000009900997308 */ /* 0x000e220000000800 */
[----:B------:R-:W-:-:S07]  /*b710*/  FFMA.FTZ R157, R34, R8, -R13 ;  /* 0x00000008229d7223 */ /* 0x000fce000001080d */
[----:B------:R-:W1:Y:S08]  /*b720*/  MUFU.EX2 R36, R36 ;  /* 0x0000002400247308 */ /* 0x000e700000000800 */
[----:B------:R-:W2:Y:S01]  /*b730*/  MUFU.EX2 R72, R72 ;  /* 0x0000004800487308 */ /* 0x000ea20000000800 */
[----:B------:R-:W-:-:S07]  /*b740*/  FFMA.FTZ R31, R35, R8, -R13 ;  /* 0x00000008231f7223 */ /* 0x000fce000001080d */
[----:B------:R-:W3:Y:S08]  /*b750*/  MUFU.EX2 R155, R155 ;  /* 0x0000009b009b7308 */ /* 0x000ef00000000800 */
[----:B------:R-:W4:Y:S01]  /*b760*/  MUFU.EX2 R154, R154 ;  /* 0x0000009a009a7308 */ /* 0x000f220000000800 */
[----:B0-----:R-:W-:Y:S01]  /*b770*/  FFMA.FTZ R7, R5, R24, R153 ;  /* 0x0000001805077223 */ /* 0x001fe20000010099 */
[----:B------:R-:W-:-:S06]  /*b780*/  FFMA.FTZ R159, R38, R8, -R13 ;  /* 0x00000008269f7223 */ /* 0x000fcc000001080d */
[----:B------:R-:W0:Y:S01]  /*b790*/  MUFU.EX2 R37, R37 ;  /* 0x0000002500257308 */ /* 0x000e220000000800 */
[----:B------:R-:W-:-:S07]  /*b7a0*/  FFMA.FTZ R5, R9, R4, R152 ;  /* 0x0000000409057223 */ /* 0x000fce0000010098 */
[----:B------:R-:W0:Y:S01]  /*b7b0*/  MUFU.EX2 R73, R73 ;  /* 0x0000004900497308 */ /* 0x000e220000000800 */
[----:B-1----:R-:W-:Y:S01]  /*b7c0*/  FADD.FTZ R4, R36, R7 ;  /* 0x0000000724047221 */ /* 0x002fe20000010000 */
[----:B------:R-:W-:-:S06]  /*b7d0*/  FFMA.FTZ R34, R39, R8, -R13 ;  /* 0x0000000827227223 */ /* 0x000fcc000001080d */
[----:B------:R-:W1:Y:S01]  /*b7e0*/  MUFU.EX2 R157, R157 ;  /* 0x0000009d009d7308 */ /* 0x000e620000000800 */
[----:B--2---:R-:W-:-:S07]  /*b7f0*/  FADD.FTZ R5, R72, R5 ;  /* 0x0000000548057221 */ /* 0x004fce0000010000 */
[----:B------:R-:W2:Y:S01]  /*b800*/  MUFU.EX2 R156, R156 ;  /* 0x0000009c009c7308 */ /* 0x000ea20000000800 */
[----:B---3--:R-:W-:Y:S01]  /*b810*/  FADD.FTZ R12, R155, R4 ;  /* 0x000000049b0c7221 */ /* 0x008fe20000010000 */
[----:B------:R-:W-:-:S06]  /*b820*/  FFMA.FTZ R161, R42, R8, -R13 ;  /* 0x000000082aa17223 */ /* 0x000fcc000001080d */
[----:B------:R-:W3:Y:S01]  /*b830*/  MUFU.EX2 R31, R31 ;  /* 0x0000001f001f7308 */ /* 0x000ee20000000800 */
[----:B----4-:R-:W-:-:S07]  /*b840*/  FADD.FTZ R4, R154, R5 ;  /* 0x000000059a047221 */ /* 0x010fce0000010000 */
[----:B------:R-:W4:Y:S01]  /*b850*/  MUFU.EX2 R29, R29 ;  /* 0x0000001d001d7308 */ /* 0x000f220000000800 */
[----:B0-----:R-:W-:Y:S01]  /*b860*/  FADD.FTZ R12, R37, R12 ;  /* 0x0000000c250c7221 */ /* 0x001fe20000010000 */
[----:B------:R-:W-:-:S06]  /*b870*/  FFMA.FTZ R30, R43, R8, -R13 ;  /* 0x000000082b1e7223 */ /* 0x000fcc000001080d */
[----:B------:R-:W0:Y:S01]  /*b880*/  MUFU.EX2 R159, R159 ;  /* 0x0000009f009f7308 */ /* 0x000e220000000800 */
[----:B------:R-:W-:-:S07]  /*b890*/  FADD.FTZ R5, R73, R4 ;  /* 0x0000000449057221 */ /* 0x000fce0000010000 */
        /* <DEDUP_REMOVED lines=57> */
[----:B------:R-:W-:-:S06]  /*bc30*/  FADD.FTZ R5, R165, R4 ;  /* 0x00000004a5057221 */ /* 0x000fcc0000010000 */
[----:B------:R-:W0:Y:S01]  /*bc40*/  MUFU.EX2 R175, R175 ;  /* 0x000000af00af7308 */ /* 0x000e220000000800 */
[----:B------:R-:W-:-:S07]  /*bc50*/  FFMA.FTZ R172, R67, R8, -R13 ;  /* 0x0000000843ac7223 */ /* 0x000fce000001080d */
[----:B------:R-:W0:Y:S01]  /*bc60*/  MUFU.EX2 R15, R15 ;  /* 0x0000000f000f7308 */ /* 0x000e220000000800 */
[----:B-1----:R-:W-:Y:S01]  /*bc70*/  FADD.FTZ R4, R174, R7 ;  /* 0x00000007ae047221 */ /* 0x002fe20000010000 */
[----:B--2---:R-:W-:-:S06]  /*bc80*/  FADD.FTZ R5, R14, R5 ;  /* 0x000000050e057221 */ /* 0x004fcc0000010000 */
[----:B------:R-:W1:Y:S01]  /*bc90*/  MUFU.EX2 R216, R216 ;  /* 0x000000d800d87308 */ /* 0x000e620000000800 */
[----:B------:R-:W-:-:S07]  /*bca0*/  FFMA.FTZ R171, R70, R8, -R13 ;  /* 0x0000000846ab7223 */ /* 0x000fce000001080d */
[----:B------:R-:W2:Y:S01]  /*bcb0*/  MUFU.EX2 R167, R167 ;  /* 0x000000a700a77308 */ /* 0x000ea20000000800 */
[----:B---3--:R-:W-:Y:S01]  /*bcc0*/  FADD.FTZ R12, R215, R4 ;  /* 0x00000004d70c7221 */ /* 0x008fe20000010000 */
[----:B----4-:R-:W-:-:S06]  /*bcd0*/  FADD.FTZ R4, R166, R5 ;  /* 0x00000005a6047221 */ /* 0x010fcc0000010000 */
[----:B------:R-:W3:Y:S01]  /*bce0*/  MUFU.EX2 R170, R170 ;  /* 0x000000aa00aa7308 */ /* 0x000ee20000000800 */
[----:B------:R-:W-:-:S07]  /*bcf0*/  FFMA.FTZ R173, R71, R8, -R13 ;  /* 0x0000000847ad7223 */ /* 0x000fce000001080d */
[----:B------:R-:W4:Y:S01]  /*bd00*/  MUFU.EX2 R3, R3 ;  /* 0x0000000300037308 */ /* 0x000f220000000800 */
[----:B0-----:R-:W-:Y:S01]  /*bd10*/  FADD.FTZ R5, R175, R12 ;  /* 0x0000000caf057221 */ /* 0x001fe20000010000 */
[----:B------:R-:W-:-:S06]  /*bd20*/  FADD.FTZ R4, R15, R4 ;  /* 0x000000040f047221 */ /* 0x000fcc0000010000 */
[----:B------:R-:W-:Y:S08]  /*bd30*/  MUFU.EX2 R168, R168 ;  /* 0x000000a800a87308 */ /* 0x000ff00000000800 */
[----:B------:R-:W0:Y:S01]  /*bd40*/  MUFU.EX2 R172, R172 ;  /* 0x000000ac00ac7308 */ /* 0x000e220000000800 */
[----:B-1----:R-:W-:Y:S01]  /*bd50*/  FADD.FTZ R5, R216, R5 ;  /* 0x00000005d8057221 */ /* 0x002fe20000010000 */
[----:B--2---:R-:W-:-:S06]  /*bd60*/  FADD.FTZ R4, R167, R4 ;  /* 0x00000004a7047221 */ /* 0x004fcc0000010000 */
[----:B------:R-:W-:Y:S08]  /*bd70*/  MUFU.EX2 R11, R68 ;  /* 0x00000044000b7308 */ /* 0x000ff00000000800 */
[----:B------:R-:W1:Y:S01]  /*bd80*/  MUFU.EX2 R171, R171 ;  /* 0x000000ab00ab7308 */ /* 0x000e620000000800 */
[----:B---3--:R-:W-:Y:S01]  /*bd90*/  FADD.FTZ R7, R170, R5 ;  /* 0x00000005aa077221 */ /* 0x008fe20000010000 */
[----:B----4-:R-:W-:-:S06]  /*bda0*/  FADD.FTZ R5, R3, R4 ;  /* 0x0000000403057221 */ /* 0x010fcc0000010000 */
[----:B------:R-:W2:Y:S08]  /*bdb0*/  MUFU.EX2 R169, R169 ;  /* 0x000000a900a97308 */ /* 0x000eb00000000800 */
[----:B------:R-:W3:Y:S01]  /*bdc0*/  MUFU.EX2 R173, R173 ;  /* 0x000000ad00ad7308 */ /* 0x000ee20000000800 */
[----:B0-----:R-:W-:Y:S01]  /*bdd0*/  FADD.FTZ R8, R172, R7 ;  /* 0x00000007ac087221 */ /* 0x001fe20000010000 */
[----:B------:R-:W-:-:S03]  /*bde0*/  FADD.FTZ R4, R168, R5 ;  /* 0x00000005a8047221 */ /* 0x000fc60000010000 */
[----:B-1----:R-:W-:Y:S01]  /*bdf0*/  FADD.FTZ R8, R171, R8 ;  /* 0x00000008ab087221 */ /* 0x002fe20000010000 */
[----:B------:R-:W-:-:S04]  /*be00*/  FADD.FTZ R4, R11, R4 ;  /* 0x000000040b047221 */ /* 0x000fc80000010000 */
[----:B--2---:R-:W-:Y:S01]  /*be10*/  FADD.FTZ R4, R169, R4 ;  /* 0x00000004a9047221 */ /* 0x004fe20000010000 */
[----:B------:R-:W-:Y:S01]  /*be20*/  STL [R1+0x234], R6 ;  /* 0x0002340601007387 */ /* 0x000fe20000100800 */
[----:B---3--:R-:W-:-:S05]  /*be30*/  FADD.FTZ R5, R173, R8 ;  /* 0x00000008ad057221 */ /* 0x008fca0000010000 */
[----:B------:R0:W-:Y:S04]  /*be40*/  STL.64 [R1+0x240], R4 ;  /* 0x0002400401007387 */ /* 0x0001e80000100a00 */
[----:B------:R-:W2:Y:S01]  /*be50*/  LD.E R8, desc[UR40][R22.64+0x260] ;  /* 0x0002602816087980 */ /* 0x000ea2000c101900 */
[----:B------:R-:W-:-:S05]  /*be60*/  IADD3 R12, P2, R16, 0x260, RZ ;  /* 0x00000260100c7810 */ /* 0x000fca0007f5e0ff */
[----:B0-----:R-:W-:Y:S01]  /*be70*/  IMAD.X R5, RZ, RZ, R17, P2 ;  /* 0x000000ffff057224 */ /* 0x001fe200010e0611 */
[----:B------:R-:W-:Y:S01]  /*be80*/  LOP3.LUT R4, R12, 0x4, RZ, 0xfc, !PT ;  /* 0x000000040c047812 */ /* 0x000fe200078efcff */
[----:B--2---:R-:W-:-:S05]  /*be90*/  FMUL.FTZ R7, R9, R8 ;  /* 0x0000000809077220 */ /* 0x004fca0000410000 */
[----:B------:R0:W-:Y:S04]  /*bea0*/  ST.E desc[UR40][R22.64+0x260], R7 ;  /* 0x0002600716007985 */ /* 0x0001e8000c101928 */
[----:B------:R-:W2:Y:S02]  /*beb0*/  LD.E R8, desc[UR40][R4.64] ;  /* 0x0000002804087980 */ /* 0x000ea4000c101900 */
[----:B--2---:R-:W-:-:S05]  /*bec0*/  FMUL.FTZ R13, R9, R8 ;  /* 0x00000008090d7220 */ /* 0x004fca0000410000 */
[----:B------:R1:W-:Y:S04]  /*bed0*/  ST.E desc[UR40][R4.64], R13 ;  /* 0x0000000d04007985 */ /* 0x0003e8000c101928 */
[----:B------:R-:W0:Y:S04]  /*bee0*/  LD.E R104, desc[UR40][R22.64+0x270] ;  /* 0x0002702816687980 */ /* 0x000e28000c101900 */
[----:B------:R-:W2:Y:S04]  /*bef0*/  LD.E R6, desc[UR40][R22.64+0x454] ;  /* 0x0004542816067980 */ /* 0x000ea8000c101900 */
[----:B------:R-:W1:Y:S04]  /*bf00*/  LD.E R106, desc[UR40][R22.64+0x274] ;  /* 0x00027428166a7980 */ /* 0x000e68000c101900 */
[----:B------:R-:W3:Y:S04]  /*bf10*/  LD.E R108, desc[UR40][R22.64+0x280] ;  /* 0x00028028166c7980 */ /* 0x000ee8000c101900 */
        /* <DEDUP_REMOVED lines=58> */
[C---:B0-----:R-:W-:Y:S01]  /*c2c0*/  FMUL.FTZ R7, R9.reuse, R104 ;  /* 0x0000006809077220 */ /* 0x041fe20000410000 */
[----:B--2---:R-:W-:-:S04]  /*c2d0*/  FMUL.FTZ R43, R9, R6 ;  /* 0x00000006092b7220 */ /* 0x004fc80000410000 */
[----:B------:R0:W-:Y:S01]  /*c2e0*/  ST.E desc[UR40][R22.64+0x270], R7 ;  /* 0x0002700716007985 */ /* 0x0001e2000c101928 */
[C---:B-1----:R-:W-:Y:S01]  /*c2f0*/  FMUL.FTZ R13, R9.reuse, R106 ;  /* 0x0000006a090d7220 */ /* 0x042fe20000410000 */
[C---:B---3--:R-:W-:Y:S01]  /*c300*/  FMUL.FTZ R25, R9.reuse, R108 ;  /* 0x0000006c09197220 */ /* 0x048fe20000410000 */
[C---:B----4-:R-:W-:Y:S01]  /*c310*/  FMUL.FTZ R27, R9.reuse, R110 ;  /* 0x0000006e091b7220 */ /* 0x050fe20000410000 */
[C---:B------:R-:W-:Y:S01]  /*c320*/  FMUL.FTZ R35, R9.reuse, R112 ;  /* 0x0000007009237220 */ /* 0x040fe20000410000 */
[C---:B------:R-:W-:Y:S01]  /*c330*/  FMUL.FTZ R39, R9.reuse, R114 ;  /* 0x0000007209277220 */ /* 0x040fe20000410000 */
[C---:B------:R-:W-:Y:S01]  /*c340*/  FMUL.FTZ R41, R9.reuse, R116 ;  /* 0x0000007409297220 */ /* 0x040fe20000410000 */
[C---:B0-----:R-:W-:Y:S01]  /*c350*/  FMUL.FTZ R7, R9.reuse, R118 ;  /* 0x0000007609077220 */ /* 0x041fe20000410000 */
[----:B------:R0:W-:Y:S04]  /*c360*/  ST.E desc[UR40][R22.64+0x454], R43 ;  /* 0x0004542b16007985 */ /* 0x0001e8000c101928 */
[----:B------:R1:W-:Y:S04]  /*c370*/  ST.E desc[UR40][R22.64+0x274], R13 ;  /* 0x0002740d16007985 */ /* 0x0003e8000c101928 */
[----:B------:R2:W-:Y:S01]  /*c380*/  ST.E desc[UR40][R22.64+0x280], R25 ;  /* 0x0002801916007985 */ /* 0x0005e2000c101928 */
[----:B------:R-:W-:-:S03]  /*c390*/  FMUL.FTZ R45, R9, R124 ;  /* 0x0000007c092d7220 */ /* 0x000fc60000410000 */
[----:B------:R3:W-:Y:S01]  /*c3a0*/  ST.E desc[UR40][R22.64+0x284], R27 ;  /* 0x0002841b16007985 */ /* 0x0007e2000c101928 */
[C---:B0-----:R-:W-:Y:S01]  /*c3b0*/  FMUL.FTZ R43, R9.reuse, R122 ;  /* 0x0000007a092b7220 */ /* 0x041fe20000410000 */
[C---:B------:R-:W-:Y:S02]  /*c3c0*/  FMUL.FTZ R47, R9.reuse, R126 ;  /* 0x0000007e092f7220 */ /* 0x040fe40000410000 */
        /* <DEDUP_REMOVED lines=71> */
[----:B------:R0:W-:Y:S01]  /*c840*/  ST.E desc[UR40][R22.64+0x3a0], R13 ;  /* 0x0003a00d16007985 */ /* 0x0001e2000c101928 */
[C---:B------:R-:W-:Y:S01]  /*c850*/  FMUL.FTZ R49, R9.reuse, R49 ;  /* 0x0000003109317220 */ /* 0x040fe20000410000 */
[C---:B------:R-:W-:Y:S02]  /*c860*/  FMUL.FTZ R51, R9.reuse, R51 ;  /* 0x0000003309337220 */ /* 0x040fe40000410000 */
        /* <DEDUP_REMOVED lines=26> */
[----:B------:R-:W-:Y:S04]  /*ca10*/  ST.E desc[UR40][R22.64+0x404], R43 ;  /* 0x0004042b16007985 */ /* 0x000fe8000c101928 */
[----:B------:R1:W-:Y:S04]  /*ca20*/  ST.E desc[UR40][R22.64+0x410], R25 ;  /* 0x0004101916007985 */ /* 0x0003e8000c101928 */
[----:B------:R2:W-:Y:S04]  /*ca30*/  ST.E desc[UR40][R22.64+0x414], R27 ;  /* 0x0004141b16007985 */ /* 0x0005e8000c101928 */
[----:B------:R-:W-:Y:S04]  /*ca40*/  ST.E desc[UR40][R22.64+0x420], R35 ;  /* 0x0004202316007985 */ /* 0x000fe8000c101928 */
[----:B------:R-:W-:Y:S04]  /*ca50*/  ST.E desc[UR40][R22.64+0x424], R45 ;  /* 0x0004242d16007985 */ /* 0x000fe8000c101928 */
[----:B------:R3:W-:Y:S04]  /*ca60*/  ST.E desc[UR40][R22.64+0x430], R47 ;  /* 0x0004302f16007985 */ /* 0x0007e8000c101928 */
[----:B------:R-:W-:Y:S04]  /*ca70*/  ST.E desc[UR40][R22.64+0x434], R7 ;  /* 0x0004340716007985 */ /* 0x000fe8000c101928 */
[----:B------:R4:W-:Y:S04]  /*ca80*/  ST.E desc[UR40][R22.64+0x440], R39 ;  /* 0x0004402716007985 */ /* 0x0009e8000c101928 */
[----:B------:R4:W-:Y:S04]  /*ca90*/  ST.E desc[UR40][R22.64+0x444], R41 ;  /* 0x0004442916007985 */ /* 0x0009e8000c101928 */
[----:B0-----:R-:W1:Y:S01]  /*caa0*/  LD.E R13, desc[UR40][R8.64] ;  /* 0x00000028080d7980 */ /* 0x001e62000c101900 */
[----:B------:R-:W-:Y:S01]  /*cab0*/  LOP3.LUT R12, R12, 0xc, RZ, 0xfc, !PT ;  /* 0x0000000c0c0c7812 */ /* 0x000fe200078efcff */
[----:B-1----:R-:W-:Y:S01]  /*cac0*/  FMUL.FTZ R25, R24, R13 ;  /* 0x0000000d18197220 */ /* 0x002fe20000410000 */
[----:B------:R-:W-:-:S04]  /*cad0*/  IMAD.MOV.U32 R13, RZ, RZ, R5 ;  /* 0x000000ffff0d7224 */ /* 0x000fc800078e0005 */
[----:B------:R0:W-:Y:S04]  /*cae0*/  ST.E desc[UR40][R8.64], R25 ;  /* 0x0000001908007985 */ /* 0x0001e8000c101928 */
[----:B--2---:R-:W2:Y:S01]  /*caf0*/  LD.E R27, desc[UR40][R12.64] ;  /* 0x000000280c1b7980 */ /* 0x004ea2000c101900 */
[----:B------:R-:W1:Y:S01]  /*cb00*/  S2R R104, SR_TID.X ;  /* 0x0000000000687919 */ /* 0x000e620000002100 */
[----:B--2---:R-:W-:-:S05]  /*cb10*/  FMUL.FTZ R27, R24, R27 ;  /* 0x0000001b181b7220 */ /* 0x004fca0000410000 */
[----:B------:R2:W-:Y:S04]  /*cb20*/  ST.E desc[UR40][R12.64], R27 ;  /* 0x0000001b0c007985 */ /* 0x0005e8000c101928 */
        /* <DEDUP_REMOVED lines=53> */
[----:B---3--:R-:W3:Y:S04]  /*ce80*/  LD.E R47, desc[UR40][R22.64+0x418] ;  /* 0x00041828162f7980 */ /* 0x008ee8000c101900 */
[----:B----4-:R-:W4:Y:S04]  /*ce90*/  LD.E R39, desc[UR40][R22.64+0x41c] ;  /* 0x00041c2816277980 */ /* 0x010f28000c101900 */
[----:B------:R-:W4:Y:S04]  /*cea0*/  LD.E R45, desc[UR40][R22.64+0x428] ;  /* 0x00042828162d7980 */ /* 0x000f28000c101900 */
[----:B------:R-:W4:Y:S04]  /*ceb0*/  LD.E R43, desc[UR40][R22.64+0x42c] ;  /* 0x00042c28162b7980 */ /* 0x000f28000c101900 */
[----:B------:R-:W4:Y:S04]  /*cec0*/  LD.E R41, desc[UR40][R22.64+0x438] ;  /* 0x0004382816297980 */ /* 0x000f28000c101900 */
[----:B------:R-:W4:Y:S04]  /*ced0*/  LD.E R35, desc[UR40][R22.64+0x43c] ;  /* 0x00043c2816237980 */ /* 0x000f28000c101900 */
[----:B------:R-:W4:Y:S04]  /*cee0*/  LD.E R7, desc[UR40][R22.64+0x448] ;  /* 0x0004482816077980 */ /* 0x000f28000c101900 */
[----:B0-----:R-:W4:Y:S04]  /*cef0*/  LD.E R25, desc[UR40][R22.64+0x44c] ;  /* 0x00044c2816197980 */ /* 0x001f28000c101900 */
[----:B--2---:R-:W2:Y:S01]  /*cf00*/  LD.E R27, desc[UR40][R22.64+0x458] ;  /* 0x00045828161b7980 */ /* 0x004ea2000c101900 */
[----:B-1----:R-:W-:-:S05]  /*cf10*/  SHF.R.U32.HI R104, RZ, 0x7, R104 ;  /* 0x00000007ff687819 */ /* 0x002fca0000011668 */
[----:B------:R-:W-:Y:S02]  /*cf20*/  VIADD R26, R104, 0x8 ;  /* 0x00000008681a7836 */ /* 0x000fe40000000000 */
[C---:B------:R-:W-:Y:S01]  /*cf30*/  FMUL.FTZ R49, R24.reuse, R49 ;  /* 0x0000003118317220 */ /* 0x040fe20000410000 */
[----:B------:R-:W-:-:S04]  /*cf40*/  FMUL.FTZ R6, R24, R6 ;  /* 0x0000000618067220 */ /* 0x000fc80000410000 */
[----:B------:R0:W-:Y:S01]  /*cf50*/  ST.E desc[UR40][R22.64+0x3f8], R49 ;  /* 0x0003f83116007985 */ /* 0x0001e2000c101928 */
        /* <DEDUP_REMOVED lines=51> */
[C---:B---3--:R-:W-:Y:S01]  /*d290*/  FMUL.FTZ R47, R24.reuse, R47 ;  /* 0x0000002f182f7220 */ /* 0x048fe20000410000 */
[C---:B----4-:R-:W-:Y:S01]  /*d2a0*/  FMUL.FTZ R39, R24.reuse, R39 ;  /* 0x0000002718277220 */ /* 0x050fe20000410000 */
[C---:B------:R-:W-:Y:S01]  /*d2b0*/  FMUL.FTZ R45, R24.reuse, R45 ;  /* 0x0000002d182d7220 */ /* 0x040fe20000410000 */
[C---:B------:R-:W-:Y:S01]  /*d2c0*/  FMUL.FTZ R43, R24.reuse, R43 ;  /* 0x0000002b182b7220 */ /* 0x040fe20000410000 */
[C---:B------:R-:W-:Y:S01]  /*d2d0*/  FMUL.FTZ R41, R24.reuse, R41 ;  /* 0x0000002918297220 */ /* 0x040fe20000410000 */
[C---:B------:R-:W-:Y:S01]  /*d2e0*/  FMUL.FTZ R35, R24.reuse, R35 ;  /* 0x0000002318237220 */ /* 0x040fe20000410000 */
[C---:B0-----:R-:W-:Y:S01]  /*d2f0*/  FMUL.FTZ R49, R24.reuse, R7 ;  /* 0x0000000718317220 */ /* 0x041fe20000410000 */
[C---:B------:R-:W-:Y:S01]  /*d300*/  FMUL.FTZ R25, R24.reuse, R25 ;  /* 0x0000001918197220 */ /* 0x040fe20000410000 */
[----:B--2---:R-:W-:Y:S01]  /*d310*/  FMUL.FTZ R27, R24, R27 ;  /* 0x0000001b181b7220 */ /* 0x004fe20000410000 */
        /* <DEDUP_REMOVED lines=57> */
[----:B------:R2:W-:Y:S04]  /*d6b0*/  ST.E desc[UR40][R22.64+0x43c], R35 ;  /* 0x00043c2316007985 */ /* 0x0005e8000c101928 */
[----:B------:R-:W-:Y:S04]  /*d6c0*/  ST.E desc[UR40][R22.64+0x448], R49 ;  /* 0x0004483116007985 */ /* 0x000fe8000c101928 */
[----:B------:R3:W-:Y:S04]  /*d6d0*/  ST.E desc[UR40][R22.64+0x44c], R25 ;  /* 0x00044c1916007985 */ /* 0x0007e8000c101928 */
[----:B------:R4:W-:Y:S01]  /*d6e0*/  ST.E desc[UR40][R22.64+0x458], R27 ;  /* 0x0004581b16007985 */ /* 0x0009e2000c101928 */
[----:B------:R4:W-:Y:S06]  /*d6f0*/  BAR.SYNC.DEFER_BLOCKING R26, 0x100 ;  /* 0x0004001a0000751d */ /* 0x0009ec0000010000 */
[----:B0-----:R-:W2:Y:S04]  /*d700*/  LD.E R39, desc[UR40][R22.64+0x260] ;  /* 0x0002602816277980 */ /* 0x001ea8000c101900 */
[----:B------:R-:W4:Y:S04]  /*d710*/  LD.E R24, desc[UR40][R22.64+0x210] ;  /* 0x0002102816187980 */ /* 0x000f28000c101900 */
[----:B------:R-:W4:Y:S04]  /*d720*/  LD.E.64 R6, desc[UR40][R22.64+0xa8] ;  /* 0x0000a82816067980 */ /* 0x000f28000c101b00 */
[----:B--2---:R0:W-:Y:S04]  /*d730*/  ST.E desc[UR40][R22.64+0x260], R39 ;  /* 0x0002602716007985 */ /* 0x0041e8000c101928 */
[----:B-1----:R-:W2:Y:S04]  /*d740*/  LD.E R41, desc[UR40][R4.64] ;  /* 0x0000002804297980 */ /* 0x002ea8000c101900 */
[----:B--2---:R1:W-:Y:S04]  /*d750*/  ST.E desc[UR40][R4.64], R41 ;  /* 0x0000002904007985 */ /* 0x0043e8000c101928 */
[----:B------:R-:W2:Y:S04]  /*d760*/  LD.E R35, desc[UR40][R8.64] ;  /* 0x0000002808237980 */ /* 0x000ea8000c101900 */
[----:B--2---:R2:W-:Y:S04]  /*d770*/  ST.E desc[UR40][R8.64], R35 ;  /* 0x0000002308007985 */ /* 0x0045e8000c101928 */
[----:B---3--:R-:W3:Y:S04]  /*d780*/  LD.E R25, desc[UR40][R12.64] ;  /* 0x000000280c197980 */ /* 0x008ee8000c101900 */
[----:B---3--:R3:W-:Y:S04]  /*d790*/  ST.E desc[UR40][R12.64], R25 ;  /* 0x000000190c007985 */ /* 0x0087e8000c101928 */
[----:B----4-:R-:W4:Y:S04]  /*d7a0*/  LD.E R27, desc[UR40][R22.64+0x270] ;  /* 0x00027028161b7980 */ /* 0x010f28000c101900 */
[----:B------:R-:W4:Y:S04]  /*d7b0*/  LD.E R43, desc[UR40][R22.64+0x274] ;  /* 0x00027428162b7980 */ /* 0x000f28000c101900 */
[----:B0-----:R-:W4:Y:S04]  /*d7c0*/  LD.E R39, desc[UR40][R22.64+0x278] ;  /* 0x0002782816277980 */ /* 0x001f28000c101900 */
[----:B------:R-:W4:Y:S04]  /*d7d0*/  LD.E R45, desc[UR40][R22.64+0x27c] ;  /* 0x00027c28162d7980 */ /* 0x000f28000c101900 */
[----:B------:R-:W4:Y:S04]  /*d7e0*/  LD.E R47, desc[UR40][R22.64+0x280] ;  /* 0x00028028162f7980 */ /* 0x000f28000c101900 */
[----:B------:R-:W4:Y:S04]  /*d7f0*/  LD.E R49, desc[UR40][R22.64+0x284] ;  /* 0x0002842816317980 */ /* 0x000f28000c101900 */
[----:B-1----:R-:W4:Y:S04]  /*d800*/  LD.E R41, desc[UR40][R22.64+0x288] ;  /* 0x0002882816297980 */ /* 0x002f28000c101900 */
[----:B------:R-:W4:Y:S04]  /*d810*/  LD.E R51, desc[UR40][R22.64+0x28c] ;  /* 0x00028c2816337980 */ /* 0x000f28000c101900 */
[----:B--2---:R-:W2:Y:S04]  /*d820*/  LD.E R35, desc[UR40][R22.64+0x290] ;  /* 0x0002902816237980 */ /* 0x004ea8000c101900 */
        /* <DEDUP_REMOVED lines=67> */
[----:B------:R-:W-:Y:S04]  /*dc60*/  ST.E desc[UR40][R22.64+0x274], R43 ;  /* 0x0002742b16007985 */ /* 0x000fe8000c101928 */
[----:B------:R-:W-:Y:S04]  /*dc70*/  ST.E desc[UR40][R22.64+0x278], R39 ;  /* 0x0002782716007985 */ /* 0x000fe8000c101928 */
[----:B------:R-:W-:Y:S04]  /*dc80*/  ST.E desc[UR40][R22.64+0x27c], R45 ;  /* 0x00027c2d16007985 */ /* 0x000fe8000c101928 */
[----:B------:R-:W-:Y:S04]  /*dc90*/  ST.E desc[UR40][R22.64+0x280], R47 ;  /* 0x0002802f16007985 */ /* 0x000fe8000c101928 */
[----:B------:R-:W-:Y:S04]  /*dca0*/  ST.E desc[UR40][R22.64+0x284], R49 ;  /* 0x0002843116007985 */ /* 0x000fe8000c101928 */
[----:B------:R-:W-:Y:S04]  /*dcb0*/  ST.E desc[UR40][R22.64+0x288], R41 ;  /* 0x0002882916007985 */ /* 0x000fe8000c101928 */
[----:B------:R-:W-:Y:S04]  /*dcc0*/  ST.E desc[UR40][R22.64+0x28c], R51 ;  /* 0x00028c3316007985 */ /* 0x000fe8000c101928 */
[----:B--2---:R1:W-:Y:S04]  /*dcd0*/  ST.E desc[UR40][R22.64+0x290], R35 ;  /* 0x0002902316007985 */ /* 0x0043e8000c101928 */
[----:B------:R2:W-:Y:S04]  /*dce0*/  ST.E desc[UR40][R22.64+0x294], R53 ;  /* 0x0002943516007985 */ /* 0x0005e8000c101928 */
[----:B------:R4:W-:Y:S04]  /*dcf0*/  ST.E desc[UR40][R22.64+0x298], R55 ;  /* 0x0002983716007985 */ /* 0x0009e8000c101928 */
[----:B------:R4:W-:Y:S04]  /*dd00*/  ST.E desc[UR40][R22.64+0x29c], R57 ;  /* 0x00029c3916007985 */ /* 0x0009e8000c101928 */
[----:B------:R4:W-:Y:S04]  /*dd10*/  ST.E desc[UR40][R22.64+0x2a0], R59 ;  /* 0x0002a03b16007985 */ /* 0x0009e8000c101928 */
[----:B------:R4:W-:Y:S04]  /*dd20*/  ST.E desc[UR40][R22.64+0x2a4], R61 ;  /* 0x0002a43d16007985 */ /* 0x0009e8000c101928 */
[----:B------:R4:W-:Y:S04]  /*dd30*/  ST.E desc[UR40][R22.64+0x2a8], R63 ;  /* 0x0002a83f16007985 */ /* 0x0009e8000c101928 */
[----:B------:R4:W-:Y:S04]  /*dd40*/  ST.E desc[UR40][R22.64+0x2ac], R65 ;  /* 0x0002ac4116007985 */ /* 0x0009e8000c101928 */
[----:B0-----:R-:W3:Y:S04]  /*dd50*/  LD.E R27, desc[UR40][R22.64+0x2b8] ;  /* 0x0002b828161b7980 */ /* 0x001ee8000c101900 */
        /* <DEDUP_REMOVED lines=8> */
[----:B--2---:R-:W2:Y:S04]  /*dde0*/  LD.E R53, desc[UR40][R22.64+0x2fc] ;  /* 0x0002fc2816357980 */ /* 0x004ea8000c101900 */
[----:B----4-:R-:W4:Y:S04]  /*ddf0*/  LD.E R55, desc[UR40][R22.64+0x304] ;  /* 0x0003042816377980 */ /* 0x010f28000c101900 */
        /* <DEDUP_REMOVED lines=38> */
[----:B---3--:R0:W-:Y:S04]  /*e060*/  ST.E desc[UR40][R22.64+0x2b0], R25 ;  /* 0x0002b01916007985 */ /* 0x0081e8000c101928 */
        /* <DEDUP_REMOVED lines=34> */
[----:B--2---:R2:W-:Y:S04]  /*e290*/  ST.E desc[UR40][R22.64+0x2fc], R53 ;  /* 0x0002fc3516007985 */ /* 0x0045e8000c101928 */
[----:B----4-:R4:W-:Y:S04]  /*e2a0*/  ST.E desc[UR40][R22.64+0x304], R55 ;  /* 0x0003043716007985 */ /* 0x0109e8000c101928 */
        /* <DEDUP_REMOVED lines=71> */
[----:B0-----:R-:W4:Y:S01]  /*e720*/  LDL R25, [R1+0x88] ;  /* 0x0000880001197983 */ /* 0x001f220000100800 */
[----:B------:R-:W-:-:S02]  /*e730*/  IMAD R6, R24, 0xc00, R6 ;  /* 0x00000c0018067824 */ /* 0x000fc400078e0206 */
[----:B-1----:R-:W-:Y:S01]  /*e740*/  IMAD.MOV.U32 R27, RZ, RZ, R7 ;  /* 0x000000ffff1b7224 */ /* 0x002fe200078e0007 */
[----:B------:R-:W-:Y:S01]  /*e750*/  F2FP.F16.F32.PACK_AB R152, R72, R152 ;  /* 0x000000984898723e */ /* 0x000fe200000000ff */
[----:B------:R-:W-:Y:S01]  /*e760*/  VIADD R24, R6, 0x80 ;  /* 0x0000008006187836 */ /* 0x000fe20000000000 */
[----:B------:R-:W-:Y:S01]  /*e770*/  F2FP.F16.F32.PACK_AB R153, R36, R153 ;  /* 0x000000992499723e */ /* 0x000fe200000000ff */
[----:B------:R-:W-:Y:S01]  /*e780*/  VIADD R26, R6, 0x100 ;  /* 0x00000100061a7836 */ /* 0x000fe20000000000 */
[----:B------:R-:W-:Y:S01]  /*e790*/  R2UR UR15, R27 ;  /* 0x000000001b0f72ca */ /* 0x000fe200000e0000 */
[----:B---3--:R-:W3:Y:S01]  /*e7a0*/  LD.E R35, desc[UR40][R22.64+0x28c] ;  /* 0x00028c2816237980 */ /* 0x008ee2000c101900 */
[----:B------:R-:W-:Y:S02]  /*e7b0*/  R2UR UR10, R24 ;  /* 0x00000000180a72ca */ /* 0x000fe400000e0000 */
[----:B------:R-:W-:Y:S01]  /*e7c0*/  R2UR UR14, R26 ;  /* 0x000000001a0e72ca */ /* 0x000fe200000e0000 */
[----:B------:R-:W3:Y:S01]  /*e7d0*/  LD.E R24, desc[UR40][R22.64+0x260] ;  /* 0x0002602816187980 */ /* 0x000ee2000c101900 */
[----:B------:R-:W-:-:S02]  /*e7e0*/  F2FP.F16.F32.PACK_AB R154, R73, R154 ;  /* 0x0000009a499a723e */ /* 0x000fc400000000ff */
[----:B------:R-:W-:Y:S01]  /*e7f0*/  F2FP.F16.F32.PACK_AB R155, R37, R155 ;  /* 0x0000009b259b723e */ /* 0x000fe200000000ff */
[----:B------:R-:W3:Y:S01]  /*e800*/  LD.E R36, desc[UR40][R22.64+0x290] ;  /* 0x0002902816247980 */ /* 0x000ee2000c101900 */
[----:B------:R-:W-:Y:S02]  /*e810*/  F2FP.F16.F32.PACK_AB R156, R29, R156 ;  /* 0x0000009c1d9c723e */ /* 0x000fe400000000ff */
[----:B------:R-:W-:Y:S01]  /*e820*/  F2FP.F16.F32.PACK_AB R157, R31, R157 ;  /* 0x0000009d1f9d723e */ /* 0x000fe200000000ff */
[----:B------:R-:W3:Y:S01]  /*e830*/  LD.E R29, desc[UR40][R22.64+0x274] ;  /* 0x00027428161d7980 */ /* 0x000ee2000c101900 */
[----:B------:R-:W-:Y:S02]  /*e840*/  F2FP.F16.F32.PACK_AB R158, R32, R158 ;  /* 0x0000009e209e723e */ /* 0x000fe400000000ff */
[----:B------:R-:W-:Y:S01]  /*e850*/  F2FP.F16.F32.PACK_AB R159, R34, R159 ;  /* 0x0000009f229f723e */ /* 0x000fe200000000ff */
[----:B------:R-:W3:Y:S01]  /*e860*/  LD.E R31, desc[UR40][R22.64+0x27c] ;  /* 0x00027c28161f7980 */ /* 0x000ee2000c101900 */
[----:B------:R-:W-:-:S02]  /*e870*/  F2FP.F16.F32.PACK_AB R160, R33, R160 ;  /* 0x000000a021a0723e */ /* 0x000fc400000000ff */
[----:B------:R-:W-:Y:S01]  /*e880*/  F2FP.F16.F32.PACK_AB R161, R30, R161 ;  /* 0x000000a11ea1723e */ /* 0x000fe200000000ff */
[----:B------:R-:W3:Y:S01]  /*e890*/  LD.E R32, desc[UR40][R22.64+0x280] ;  /* 0x0002802816207980 */ /* 0x000ee2000c101900 */
[----:B------:R-:W-:-:S03]  /*e8a0*/  F2FP.F16.F32.PACK_AB R162, R28, R162 ;  /* 0x000000a21ca2723e */ /* 0x000fc600000000ff */
        /* <DEDUP_REMOVED lines=20> */
[----:B--2---:R-:W3:Y:S04]  /*e9f0*/  LD.E R53, desc[UR40][R22.64+0x2d4] ;  /* 0x0002d42816357980 */ /* 0x004ee8000c101900 */
[----:B------:R-:W3:Y:S04]  /*ea00*/  LD.E R54, desc[UR40][R22.64+0x2d8] ;  /* 0x0002d82816367980 */ /* 0x000ee8000c101900 */
[----:B----4-:R-:W3:Y:S04]  /*ea10*/  LD.E R55, desc[UR40][R22.64+0x2dc] ;  /* 0x0002dc2816377980 */ /* 0x010ee8000c101900 */
        /* <DEDUP_REMOVED lines=44> */
[----:B------:R-:W-:Y:S01]  /*ece0*/  ISETP.NE.U32.AND P2, PT, R25, RZ, PT ;  /* 0x000000ff1900720c */ /* 0x000fe20003f45070 */
[----:B------:R-:W-:-:S02]  /*ecf0*/  IMAD.MOV.U32 R25, RZ, RZ, R7 ;  /* 0x000000ffff197224 */ /* 0x000fc400078e0007 */
[----:B------:R-:W3:Y:S03]  /*ed00*/  LD.E R100, desc[UR40][R22.64+0x390] ;  /* 0x0003902816647980 */ /* 0x000ee6000c101900 */
[----:B------:R-:W-:Y:S01]  /*ed10*/  R2UR UR11, R25 ;  /* 0x00000000190b72ca */ /* 0x000fe200000e0000 */
        /* <DEDUP_REMOVED lines=54> */
[----:B------:R-:W-:-:S02]  /*f080*/  R2UR UR6, R6 ;  /* 0x00000000060672ca */ /* 0x000fc400000e0000 */
[----:B------:R-:W-:Y:S01]  /*f090*/  R2UR UR7, R7 ;  /* 0x00000000070772ca */ /* 0x000fe200000e0000 */
[----:B------:R-:W-:Y:S01]  /*f0a0*/  VOTEU.ANY UP0, P2 ;  /* 0x00000000003f7886 */ /* 0x000fe20001000100 */
[----:B---3--:R-:W-:-:S11]  /*f0b0*/  WARPGROUP.ARRIVE ;  /* 0x00000000000079c5 */ /* 0x008fd60000000000 */
[----:B------:R-:W-:Y:S01]  /*f0c0*/  HGMMA.64x256x16.F32 R24, R152, gdesc[UR4].tnspB, R24, UP0, gsb0 ;  /* 0x43e0000498187df0 */ /* 0x000fe2000b800818 */
[----:B------:R-:W-:Y:S02]  /*f0d0*/  F2FP.F16.F32.PACK_AB R163, R221, R163 ;  /* 0x000000a3dda3723e */ /* 0x000fe400000000ff */
        /* <DEDUP_REMOVED lines=131> */
[----:B------:R-:W-:Y:S01]  /*f910*/  STL [R1+0x88], R0 ;  /* 0x0000880001007387 */ /* 0x000fe20000100800 */
[----:B------:R-:W-:Y:S02]  /*f920*/  VIADD R152, R6, 0x180 ;  /* 0x0000018006987836 */ /* 0x000fe40000000000 */
[----:B------:R-:W-:-:S03]  /*f930*/  IMAD.MOV.U32 R153, RZ, RZ, R7 ;  /* 0x000000ffff997224 */ /* 0x000fc600078e0007 */
[----:B------:R-:W-:Y:S02]  /*f940*/  R2UR UR6, R152 ;  /* 0x00000000980672ca */ /* 0x000fe400000e0000 */
[----:B------:R-:W-:Y:S02]  /*f950*/  R2UR UR7, R153 ;  /* 0x00000000990772ca */ /* 0x000fe400000e0000 */
[----:B------:R-:W-:Y:S02]  /*f960*/  F2FP.F16.F32.PACK_AB R152, R164, R20 ;  /* 0x00000014a498723e */ /* 0x000fe400000000ff */
        /* <DEDUP_REMOVED lines=136> */
[----:B------:R-:W-:Y:S01]  /*101f0*/  IMAD.MOV.U32 R21, RZ, RZ, R7 ;  /* 0x000000ffff157224 */ /* 0x000fe200078e0007 */
        /* <DEDUP_REMOVED lines=411> */
[----:B------:R0:W-:Y:S04]  /*11bb0*/  ST.E desc[UR40][R4.64], R25 ;  /* 0x0000001904007985 */ /* 0x0001e8000c101928 */
[----:B------:R-:W-:Y:S04]  /*11bc0*/  ST.E desc[UR40][R8.64], R26 ;  /* 0x0000001a08007985 */ /* 0x000fe8000c101928 */
[----:B------:R1:W-:Y:S04]  /*11bd0*/  ST.E desc[UR40][R12.64], R27 ;  /* 0x0000001b0c007985 */ /* 0x0003e8000c101928 */
        /* <DEDUP_REMOVED lines=125> */
[----:B------:R-:W3:Y:S04]  /*123b0*/  LD.E R3, desc[UR40][R22.64+0x260] ;  /* 0x0002602816037980 */ /* 0x000ee8000c101900 */
[----:B---3--:R3:W-:Y:S04]  /*123c0*/  ST.E desc[UR40][R22.64+0x260], R3 ;  /* 0x0002600316007985 */ /* 0x0087e8000c101928 */
[----:B------:R-:W4:Y:S04]  /*123d0*/  LD.E R7, desc[UR40][R4.64] ;  /* 0x0000002804077980 */ /* 0x000f28000c101900 */
[----:B----4-:R4:W-:Y:S04]  /*123e0*/  ST.E desc[UR40][R4.64], R7 ;  /* 0x0000000704007985 */ /* 0x0109e8000c101928 */
[----:B------:R-:W2:Y:S04]  /*123f0*/  LD.E R11, desc[UR40][R8.64] ;  /* 0x00000028080b7980 */ /* 0x000ea8000c101900 */
[----:B--2---:R2:W-:Y:S04]  /*12400*/  ST.E desc[UR40][R8.64], R11 ;  /* 0x0000000b08007985 */ /* 0x0045e8000c101928 */
[----:B------:R-:W3:Y:S04]  /*12410*/  LD.E R15, desc[UR40][R12.64] ;  /* 0x000000280c0f7980 */ /* 0x000ee8000c101900 */
[----:B---3--:R3:W-:Y:S04]  /*12420*/  ST.E desc[UR40][R12.64], R15 ;  /* 0x0000000f0c007985 */ /* 0x0087e8000c101928 */
[----:B------:R-:W3:Y:S04]  /*12430*/  LD.E R21, desc[UR40][R22.64+0x270] ;  /* 0x0002702816157980 */ /* 0x000ee8000c101900 */
[----:B0-----:R-:W3:Y:S04]  /*12440*/  LD.E R25, desc[UR40][R22.64+0x274] ;  /* 0x0002742816197980 */ /* 0x001ee8000c101900 */
[----:B-1----:R-:W3:Y:S04]  /*12450*/  LD.E R27, desc[UR40][R22.64+0x278] ;  /* 0x00027828161b7980 */ /* 0x002ee8000c101900 */
[----:B------:R-:W3:Y:S04]  /*12460*/  LD.E R29, desc[UR40][R22.64+0x27c] ;  /* 0x00027c28161d7980 */ /* 0x000ee8000c101900 */
[----:B------:R-:W3:Y:S04]  /*12470*/  LD.E R3, desc[UR40][R22.64+0x280] ;  /* 0x0002802816037980 */ /* 0x000ee8000c101900 */
[----:B------:R-:W3:Y:S04]  /*12480*/  LD.E R31, desc[UR40][R22.64+0x284] ;  /* 0x00028428161f7980 */ /* 0x000ee8000c101900 */
[----:B----4-:R-:W4:Y:S04]  /*12490*/  LD.E R5, desc[UR40][R22.64+0x288] ;  /* 0x0002882816057980 */ /* 0x010f28000c101900 */
[----:B------:R-:W4:Y:S04]  /*124a0*/  LD.E R7, desc[UR40][R22.64+0x28c] ;  /* 0x00028c2816077980 */ /* 0x000f28000c101900 */
        /* <DEDUP_REMOVED lines=116> */
[----:B------:R0:W-:Y:S04]  /*12bf0*/  ST.E desc[UR40][R22.64+0x270], R21 ;  /* 0x0002701516007985 */ /* 0x0001e8000c101928 */
[----:B------:R0:W-:Y:S04]  /*12c00*/  ST.E desc[UR40][R22.64+0x274], R25 ;  /* 0x0002741916007985 */ /* 0x0001e8000c101928 */
[----:B------:R0:W-:Y:S04]  /*12c10*/  ST.E desc[UR40][R22.64+0x278], R27 ;  /* 0x0002781b16007985 */ /* 0x0001e8000c101928 */
[----:B------:R0:W-:Y:S04]  /*12c20*/  ST.E desc[UR40][R22.64+0x27c], R29 ;  /* 0x00027c1d16007985 */ /* 0x0001e8000c101928 */
[----:B------:R0:W-:Y:S04]  /*12c30*/  ST.E desc[UR40][R22.64+0x280], R3 ;  /* 0x0002800316007985 */ /* 0x0001e8000c101928 */
[----:B------:R0:W-:Y:S04]  /*12c40*/  ST.E desc[UR40][R22.64+0x284], R31 ;  /* 0x0002841f16007985 */ /* 0x0001e8000c101928 */
[----:B----4-:R0:W-:Y:S04]  /*12c50*/  ST.E desc[UR40][R22.64+0x288], R5 ;  /* 0x0002880516007985 */ /* 0x0101e8000c101928 */
        /* <DEDUP_REMOVED lines=125> */
.L_x_3276:
[----:B------:R-:W-:Y:S05]  /*13430*/  BSYNC B0 ;  /* 0x0000000000007941 */ /* 0x000fea0003800000 */
.L_x_3275:
[----:B------:R-:W-:Y:S05]  /*13440*/  @P1 BRA `(.L_x_3277) ;  /* 0xffffff6400f01947 */ /* 0x000fea000383ffff */
.L_x_3260:
[----:B------:R-:W-:-:S13]  /*13450*/  ISETP.GE.AND P1, PT, R10, UR45, PT ;  /* 0x0000002d0a007c0c */ /* 0x000fda000bf26270 */
[----:B------:R-:W-:Y:S05]  /*13460*/  @!P1 BRA `(.L_x_3278) ;  /* 0x000000a800dc9947 */ /* 0x000fea0003800000 */
[----:B0-----:R0:W5:Y:S02]  /*13470*/  LDL.64 R2, [R1+0x170] ;  /* 0x0001700001027983 */ /* 0x0011640000100a00 */
.L_x_3305:
        /* <DEDUP_REMOVED lines=21> */
.L_x_3280:
[----:B------:R-:W-:Y:S05]  /*135d0*/  BSYNC B0 ;  /* 0x0000000000007941 */ /* 0x000fea0003800000 */
.L_x_3279:
        /* <DEDUP_REMOVED lines=13> */
.L_x_3282:
[----:B------:R-:W-:Y:S05]  /*136b0*/  BSYNC B0 ;  /* 0x0000000000007941 */ /* 0x000fea0003800000 */
.L_x_3281:
        /* <DEDUP_REMOVED lines=8> */
.L_x_3284:
[----:B------:R-:W-:Y:S05]  /*13740*/  BSYNC B0 ;  /* 0x0000000000007941 */ /* 0x000fea0003800000 */
.L_x_3283:
[----:B------:R-:W2:Y:S04]  /*13750*/  LD.E R11, desc[UR40][R2.64] ;  /* 0x00000028020b7980 */ /* 0x000ea8000c101900 */
[----:B------:R-:W2:Y:S01]  /*13760*/  LDL.64 R12, [R1+0xa0] ;  /* 0x0000a000010c7983 */ /* 0x000ea20000100a00 */
[----:B------:R-:W-:Y:S05]  /*13770*/  WARPSYNC.ALL ;  /* 0x0000000000007948 */ /* 0x000fea0003800000 */
[----:B------:R-:W3:Y:S04]  /*13780*/  LDL.64 R14, [R1+0x98] ;  /* 0x00009800010e7983 */ /* 0x000ee80000100a00 */
[----:B------:R-:W4:Y:S04]  /*13790*/  LDL.64 R4, [R1+0x98] ;  /* 0x0000980001047983 */ /* 0x000f280000100a00 */
[----:B-1---5:R-:W4:Y:S01]  /*137a0*/  LDL.64 R6, [R1+0x98] ;  /* 0x0000980001067983 */ /* 0x022f220000100a00 */
        /* <DEDUP_REMOVED lines=53> */
.L_x_3287:
[----:B------:R-:W-:Y:S05]  /*13b00*/  BSYNC B0 ;  /* 0x0000000000007941 */ /* 0x000fea0003800000 */
.L_x_3286:
        /* <DEDUP_REMOVED lines=10> */
.L_x_3289:
[----:B------:R-:W-:Y:S05]  /*13bb0*/  BSYNC B0 ;  /* 0x0000000000007941 */ /* 0x000fea0003800000 */
.L_x_3288:
[----:B------:R-:W-:Y:S04]  /*13bc0*/  BSSY B0, `(.L_x_3290) ;  /* 0x0000006000007945 */ /* 0x000fe80003800000 */
[----:B--2---:R-:W-:Y:S05]  /*13bd0*/  @P1 BRA `(.L_x_3291) ;  /* 0x0000000000101947 */ /* 0x004fea0003800000 */
[----:B-----5:R-:W-:Y:S01]  /*13be0*/  IMAD R4, R4, 0x8, R6 ;  /* 0x0000000804047824 */ /* 0x020fe200078e0206 */
[----:B------:R-:W-:-:S04]  /*13bf0*/  SHF.L.U32 R5, R5, 0x1f, RZ ;  /* 0x0000001f05057819 */ /* 0x000fc800000006ff */
[----:B------:R-:W2:Y:S02]  /*13c00*/  SYNCS.PHASECHK.TRANS64.TRYWAIT P1, [R4+URZ], R5 ;  /* 0x00000005040075a7 */ /* 0x000ea4000802017f */
[----:B--2---:R-:W-:Y:S05]  /*13c10*/  @!P1 BRA `(.L_x_3292) ;  /* 0x0000018000c49947 */ /* 0x004fea0003800000 */
.L_x_3291:
[----:B------:R-:W-:Y:S05]  /*13c20*/  BSYNC B0 ;  /* 0x0000000000007941 */ /* 0x000fea0003800000 */
.L_x_3290:
[----:B------:R-:W3:Y:S04]  /*13c30*/  LD.E R73, desc[UR40][R2.64] ;  /* 0x0000002802497980 */ /* 0x000ee8000c101900 */
[----:B--2--5:R-:W3:Y:S04]  /*13c40*/  LDL.64 R4, [R1+0x118] ;  /* 0x0001180001047983 */ /* 0x024ee80000100a00 */
[----:B-1----:R-:W2:Y:S04]  /*13c50*/  LDL R11, [R1+0x90] ;  /* 0x00009000010b7983 */ /* 0x002ea80000100800 */
[----:B------:R-:W4:Y:S04]  /*13c60*/  LDL.64 R6, [R1+0x110] ;  /* 0x0001100001067983 */ /* 0x000f280000100a00 */
[----:B------:R-:W4:Y:S04]  /*13c70*/  LDL.64 R14, [R1+0x110] ;  /* 0x00011000010e7983 */ /* 0x000f280000100a00 */
[----:B------:R-:W4:Y:S04]  /*13c80*/  LDL.64 R12, [R1+0x110] ;  /* 0x00011000010c7983 */ /* 0x000f280000100a00 */
[----:B------:R-:W4:Y:S01]  /*13c90*/  LDL.64 R8, [R1+0x110] ;  /* 0x0001100001087983 */ /* 0x000f220000100a00 */
[----:B------:R-:W-:Y:S05]  /*13ca0*/  WARPSYNC.ALL ;  /* 0x0000000000007948 */ /* 0x000fea0003800000 */
[----:B------:R-:W-:Y:S01]  /*13cb0*/  WARPGROUP.ARRIVE ;  /* 0x00000000000079c5 */ /* 0x000fe20000000000 */
[----:B---3--:R-:W-:Y:S01]  /*13cc0*/  IMAD R4, R73, 0xc00, R4 ;  /* 0x00000c0049047824 */ /* 0x008fe200078e0204 */
[----:B------:R-:W-:-:S02]  /*13cd0*/  R2UR UR7, R5 ;  /* 0x00000000050772ca */ /* 0x000fc400000e0000 */
[----:B--2---:R-:W-:Y:S02]  /*13ce0*/  ISETP.NE.U32.AND P1, PT, R11, RZ, PT ;  /* 0x000000ff0b00720c */ /* 0x004fe40003f25070 */
        /* <DEDUP_REMOVED lines=163> */
[----:B------:R-:W1:Y:S01]  /*14720*/  S2R R74, SR_TID.X ;  /* 0x00000000004a7919 */ /* 0x000e620000002100 */
[----:B------:R-:W-:Y:S04]  /*14730*/  STL [R1+0x90], R0 ;  /* 0x0000900001007387 */ /* 0x000fe80000100800 */
[----:B------:R-:W-:Y:S01]  /*14740*/  STL [R1+0x90], R0 ;  /* 0x0000900001007387 */ /* 0x000fe20000100800 */
[----:B------:R-:W-:-:S02]  /*14750*/  WARPGROUP.DEPBAR.LE gsb0, 0x0 ;  /* 0x00008000000079c5 */ /* 0x000fc40000010000 */
[----:B------:R-:W-:-:S06]  /*14760*/  WARPGROUP.ARRIVE ;  /* 0x00000000000079c5 */ /* 0x000fcc0000000000 */
[----:B------:R-:W-:Y:S01]  /*14770*/  HGMMA.64x96x16.F32 R24, gdesc[UR4], R24, gsb0 ;  /* 0x01600000041879f0 */ /* 0x000fe20008000818 */
[----:B------:R-:W-:Y:S01]  /*14780*/  STL [R1+0x90], R0 ;  /* 0x0000900001007387 */ /* 0x000fe20000100800 */
[----:B-1----:R-:W-:-:S03]  /*14790*/  SHF.R.U32.HI R74, RZ, 0x7, R74 ;  /* 0x00000007ff4a7819 */ /* 0x002fc6000001164a */
        /* <DEDUP_REMOVED lines=22> */
[----:B------:R-:W2:Y:S04]  /*14900*/  LDL R11, [R1+0x13c] ;  /* 0x00013c00010b7983 */ /* 0x000ea80000100800 */
[----:B------:R-:W3:Y:S04]  /*14910*/  LDL R77, [R1+0x70] ;  /* 0x00007000014d7983 */ /* 0x000ee80000100800 */
[----:B------:R-:W4:Y:S04]  /*14920*/  LDL.64 R8, [R1+0x160] ;  /* 0x0001600001087983 */ /* 0x000f280000100a00 */
[----:B------:R-:W4:Y:S04]  /*14930*/  LDL R78, [R1+0x168] ;  /* 0x00016800014e7983 */ /* 0x000f280000100800 */
[----:B------:R-:W4:Y:S04]  /*14940*/  LDL.128 R12, [R1+0x150] ;  /* 0x00015000010c7983 */ /* 0x000f280000100c00 */
[----:B-1----:R-:W4:Y:S01]  /*14950*/  LDL.128 R4, [R1+0x140] ;  /* 0x0001400001047983 */ /* 0x002f220000100c00 */
        /* <DEDUP_REMOVED lines=33> */
[----:B------:R-:W1:Y:S01]  /*14b70*/  SHFL.IDX PT, R76, R8, RZ, 0x1c1f ;  /* 0x001c1fff084c7589 */ /* 0x000e6200000e0000 */
        /* <DEDUP_REMOVED lines=10> */
[--C-:B-1----:R-:W-:Y:S02]  /*14c20*/  IMAD.IADD R6, R21, 0x1, R76.reuse ;  /* 0x0000000115067824 */ /* 0x102fe400078e024c */
        /* <DEDUP_REMOVED lines=12> */
.L_x_3296:
[----:B------:R-:W-:-:S13]  /*14cf0*/  ISETP.NE.AND P1, PT, R13, 0x1, PT ;  /* 0x000000010d00780c */ /* 0x000fda0003f25270 */
[----:B------:R-:W-:-:S05]  /*14d00*/  @P1 IMAD.HI.U32 R12, R9, R14, RZ ;  /* 0x0000000e090c1227 */ /* 0x000fca00078e00ff */
[----:B------:R-:W-:-:S07]  /*14d10*/  @P1 SHF.R.U32.HI R9, RZ, R15, R12 ;  /* 0x0000000fff091219 */ /* 0x000fce000001160c */
.L_x_3297:
[----:B------:R-:W-:Y:S05]  /*14d20*/  BSYNC B1 ;  /* 0x0000000000017941 */ /* 0x000fea0003800000 */
.L_x_3295:
[----:B------:R-:W-:-:S05]  /*14d30*/  IMAD R12, R9, R13, R92 ;  /* 0x0000000d090c7224 */ /* 0x000fca00078e025c */
[----:B------:R-:W-:Y:S02]  /*14d40*/  VIMNMX R7, R7, R12, !PT ;  /* 0x0000000c07077248 */ /* 0x000fe40007fe0100 */
[----:B------:R-:W-:-:S07]  /*14d50*/  VIADDMNMX R6, R12, R13, R6, PT ;  /* 0x0000000d0c067246 */ /* 0x000fce0003800106 */
.L_x_3294:
[----:B------:R-:W-:Y:S05]  /*14d60*/  BSYNC B0 ;  /* 0x0000000000007941 */ /* 0x000fea0003800000 */
.L_x_3293:
[C---:B------:R-:W-:Y:S01]  /*14d70*/  ISETP.GE.AND P1, PT, R73.reuse, 0x2, PT ;  /* 0x000000024900780c */ /* 0x040fe20003f26270 */
[----:B------:R-:W1:Y:S01]  /*14d80*/  SHFL.IDX PT, R8, R8, 0x1, 0x1c1f ;  /* 0x003c1f0008087f89 */ /* 0x000e6200000e0000 */
[----:B------:R-:W-:Y:S01]  /*14d90*/  ISETP.GE.AND P3, PT, R73, 0xa, PT ;  /* 0x0000000a4900780c */ /* 0x000fe20003f66270 */
[----:B------:R-:W-:Y:S01]  /*14da0*/  BSSY B0, `(.L_x_3298) ;  /* 0x0000087000007945 */ /* 0x000fe20003800000 */
[----:B------:R-:W-:Y:S02]  /*14db0*/  P2R R75, PR, RZ, 0x2 ;  /* 0x00000002ff4b7803 */ /* 0x000fe40000000000 */
[----:B------:R-:W-:Y:S02]  /*14dc0*/  ISETP.GT.AND P1, PT, R7, 0x1, !P1 ;  /* 0x000000010700780c */ /* 0x000fe40004f24270 */
[----:B------:R-:W-:Y:S02]  /*14dd0*/  ISETP.GE.AND P2, PT, R73, 0x9, PT ;  /* 0x000000094900780c */ /* 0x000fe40003f46270 */
[----:B------:R-:W-:-:S02]  /*14de0*/  ISETP.LT.OR P1, PT, R6, 0x2, P1 ;  /* 0x000000020600780c */ /* 0x000fc40000f21670 */
[----:B------:R-:W-:Y:S02]  /*14df0*/  P2R R77, PR, RZ, 0x4 ;  /* 0x00000004ff4d7803 */ /* 0x000fe40000000000 */
[----:B------:R-:W-:Y:S02]  /*14e00*/  FSEL R90, R25, -INF , !P1 ;  /* 0xff800000195a7808 */ /* 0x000fe40004800000 */
[C---:B------:R-:W-:Y:S02]  /*14e10*/  ISETP.GT.AND P1, PT, R7.reuse, 0x9, !P3 ;  /* 0x000000090700780c */ /* 0x040fe40005f24270 */
[----:B------:R-:W-:Y:S02]  /*14e20*/  P2R R25, PR, RZ, 0x8 ;  /* 0x00000008ff197803 */ /* 0x000fe40000000000 */
[----:B------:R-:W-:Y:S02]  /*14e30*/  ISETP.LT.OR P1, PT, R6, 0xa, P1 ;  /* 0x0000000a0600780c */ /* 0x000fe40000f21670 */
[----:B------:R-:W-:-:S02]  /*14e40*/  ISETP.GT.AND P2, PT, R7, 0x8, !P2 ;  /* 0x000000080700780c */ /* 0x000fc40005744270 */
[----:B------:R-:W-:Y:S01]  /*14e50*/  ISETP.GE.AND P3, PT, R73, 0x11, PT ;  /* 0x000000114900780c */ /* 0x000fe20003f66270 */
[--C-:B-1----:R-:W-:Y:S01]  /*14e60*/  IMAD.IADD R12, R21, 0x1, R8.reuse ;  /* 0x00000001150c7824 */ /* 0x102fe200078e0208 */
[----:B------:R-:W-:Y:S01]  /*14e70*/  FSEL R88, R29, -INF , !P1 ;  /* 0xff8000001d587808 */ /* 0x000fe20004800000 */
[----:B------:R-:W-:Y:S01]  /*14e80*/  IMAD.IADD R9, R11, 0x1, R8 ;  /* 0x000000010b097824 */ /* 0x000fe200078e0208 */
[----:B------:R-:W-:Y:S02]  /*14e90*/  ISETP.LT.OR P2, PT, R6, 0x9, P2 ;  /* 0x000000090600780c */ /* 0x000fe40001741670 */
[----:B------:R-:W-:Y:S02]  /*14ea0*/  ISETP.GT.AND P1, PT, R7, 0x10, !P3 ;  /* 0x000000100700780c */ /* 0x000fe40005f24270 */
[----:B------:R-:W-:Y:S02]  /*14eb0*/  FSEL R154, R28, -INF , !P2 ;  /* 0xff8000001c9a7808 */ /* 0x000fe40005000000 */
        /* <DEDUP_REMOVED lines=71> */
[----:B------:R-:W-:Y:S02]  /*15330*/  P2R R79, PR, RZ, 0x8 ;  /* 0x00000008ff4f7803 */ /* 0x000fe40000000000 */
[----:B------:R-:W-:-:S02]  /*15340*/  FSEL R60, R60, -INF , !P1 ;  /* 0xff8000003c3c7808 */ /* 0x000fc40004800000 */
        /* <DEDUP_REMOVED lines=37> */
.L_x_3301:
[----:B------:R-:W-:-:S13]  /*155a0*/  ISETP.NE.AND P6, PT, R13, 0x1, PT ;  /* 0x000000010d00780c */ /* 0x000fda0003fc5270 */
[----:B------:R-:W-:-:S05]  /*155b0*/  @P6 IMAD.HI.U32 R14, R4, R14, RZ ;  /* 0x0000000e040e6227 */ /* 0x000fca00078e00ff */
[----:B------:R-:W-:-:S07]  /*155c0*/  @P6 SHF.R.U32.HI R4, RZ, R15, R14 ;  /* 0x0000000fff046219 */ /* 0x000fce000001160e */
.L_x_3302:
[----:B------:R-:W-:Y:S05]  /*155d0*/  BSYNC B1 ;  /* 0x0000000000017941 */ /* 0x000fea0003800000 */
.L_x_3300:
[----:B------:R-:W-:-:S05]  /*155e0*/  IMAD R4, R4, R13, R92 ;  /* 0x0000000d04047224 */ /* 0x000fca00078e025c */
[----:B------:R-:W-:Y:S02]  /*155f0*/  VIADDMNMX R12, R4, R13, R12, PT ;  /* 0x0000000d040c7246 */ /* 0x000fe4000380010c */
[----:B------:R-:W-:-:S07]  /*15600*/  VIMNMX R9, R9, R4, !PT ;  /* 0x0000000409097248 */ /* 0x000fce0007fe0100 */
.L_x_3299:
[----:B------:R-:W-:Y:S05]  /*15610*/  BSYNC B0 ;  /* 0x0000000000007941 */ /* 0x000fea0003800000 */
.L_x_3298:
[----:B------:R-:W2:Y:S01]  /*15620*/  LDL.64 R6, [R1+0x230] ;  /* 0x0002300001067983 */ /* 0x000ea20000100a00 */
[----:B------:R-:W-:Y:S02]  /*15630*/  ISETP.GT.AND P5, PT, R9, RZ, !P5 ;  /* 0x000000ff0900720c */ /* 0x000fe40006fa4270 */
        /* <DEDUP_REMOVED lines=39> */
[----:B------:R-:W-:Y:S02]  /*158b0*/  ISETP.NE.AND P5, PT, R41, RZ, PT ;  /* 0x000000ff2900720c */ /* 0x000fe40003fa5270 */
[C---:B------:R-:W-:Y:S01]  /*158c0*/  ISETP.GT.AND P1, PT, R9.reuse, 0x49, !P1 ;  /* 0x000000490900780c */ /* 0x040fe20004f24270 */
[----:B------:R-:W3:Y:S01]  /*158d0*/  LDL R41, [R1+0x250] ;  /* 0x0002500001297983 */ /* 0x000ee20000100800 */
        /* <DEDUP_REMOVED lines=28> */
[----:B--2---:R-:W-:Y:S02]  /*15aa0*/  FMNMX.FTZ R4, R152, R6, !PT ;  /* 0x0000000698047209 */ /* 0x004fe40007810000 */
[----:B------:R-:W-:Y:S02]  /*15ab0*/  ISETP.LT.OR P5, PT, R12, 0x42, P5 ;  /* 0x000000420c00780c */ /* 0x000fe40002fa1670 */
[----:B------:R-:W-:Y:S02]  /*15ac0*/  FMNMX.FTZ R4, R90, R4, !PT ;  /* 0x000000045a047209 */ /* 0x000fe40007810000 */
[----:B------:R-:W-:-:S02]  /*15ad0*/  FSEL R59, R59, -INF , !P5 ;  /* 0xff8000003b3b7808 */ /* 0x000fc40006800000 */
[----:B------:R-:W-:Y:S02]  /*15ae0*/  FMNMX.FTZ R4, R154, R4, !PT ;  /* 0x000000049a047209 */ /* 0x000fe40007810000 */
[----:B------:R-:W-:Y:S02]  /*15af0*/  ISETP.NE.AND P5, PT, R57, RZ, PT ;  /* 0x000000ff3900720c */ /* 0x000fe40003fa5270 */
[----:B------:R-:W-:Y:S02]  /*15b00*/  FMNMX.FTZ R4, R88, R4, !PT ;  /* 0x0000000458047209 */ /* 0x000fe40007810000 */
[----:B------:R-:W-:Y:S02]  /*15b10*/  ISETP.GT.AND P2, PT, R9, 0x50, !P2 ;  /* 0x000000500900780c */ /* 0x000fe40005744270 */
[----:B------:R-:W-:Y:S02]  /*15b20*/  FMNMX.FTZ R4, R76, R4, !PT ;  /* 0x000000044c047209 */ /* 0x000fe40007810000 */
[----:B------:R-:W-:-:S02]  /*15b30*/  ISETP.LT.OR P1, PT, R12, 0x4a, P1 ;  /* 0x0000004a0c00780c */ /* 0x000fc40000f21670 */
        /* <DEDUP_REMOVED lines=9> */
[----:B------:R-:W-:Y:S02]  /*15bd0*/  FMNMX.FTZ R5, R48, R5, !PT ;  /* 0x0000000530057209 */ /* 0x000fe40007810000 */
[----:B------:R-:W-:Y:S02]  /*15be0*/  FMNMX.FTZ R4, R26, R7, !PT ;  /* 0x000000071a047209 */ /* 0x000fe40007810000 */
[----:B------:R-:W-:-:S04]  /*15bf0*/  FMNMX.FTZ R5, R40, R5, !PT ;  /* 0x0000000528057209 */ /* 0x000fc80007810000 */
[----:B------:R-:W-:Y:S02]  /*15c00*/  FMNMX.FTZ R11, R52, R5, !PT ;  /* 0x00000005340b7209 */ /* 0x000fe40007810000 */
        /* <DEDUP_REMOVED lines=18> */
[----:B------:R-:W-:Y:S02]  /*15d30*/  ISETP.GT.AND P5, PT, R9, 0x48, !P5 ;  /* 0x000000480900780c */ /* 0x000fe40006fa4270 */
[----:B------:R-:W-:Y:S02]  /*15d40*/  FMNMX.FTZ R5, R55, R4, !PT ;  /* 0x0000000437057209 */ /* 0x000fe40007810000 */
[----:B------:R-:W-:-:S02]  /*15d50*/  FMNMX.FTZ R11, R32, R11, !PT ;  /* 0x0000000b200b7209 */ /* 0x000fc40007810000 */
[----:B------:R-:W-:Y:S02]  /*15d60*/  ISETP.LT.OR P5, PT, R12, 0x49, P5 ;  /* 0x000000490c00780c */ /* 0x000fe40002fa1670 */
[----:B------:R-:W-:Y:S02]  /*15d70*/  FMNMX.FTZ R4, R58, R5, !PT ;  /* 0x000000053a047209 */ /* 0x000fe40007810000 */
[----:B------:R-:W-:Y:S02]  /*15d80*/  FMNMX.FTZ R11, R64, R11, !PT ;  /* 0x0000000b400b7209 */ /* 0x000fe40007810000 */
[----:B------:R-:W-:Y:S02]  /*15d90*/  FSEL R62, R62, -INF , !P5 ;  /* 0xff8000003e3e7808 */ /* 0x000fe40006800000 */
[----:B------:R-:W-:Y:S02]  /*15da0*/  FMNMX.FTZ R5, R59, R4, !PT ;  /* 0x000000043b057209 */ /* 0x000fe40007810000 */
[----:B------:R-:W-:-:S02]  /*15db0*/  FMNMX.FTZ R11, R20, R11, !PT ;  /* 0x0000000b140b7209 */ /* 0x000fc40007810000 */
[----:B------:R-:W-:Y:S02]  /*15dc0*/  ISETP.LT.OR P2, PT, R12, 0x51, P2 ;  /* 0x000000510c00780c */ /* 0x000fe40001741670 */
[----:B------:R-:W-:Y:S02]  /*15dd0*/  FSEL R63, R63, -INF , !P1 ;  /* 0xff8000003f3f7808 */ /* 0x000fe40004800000 */
[----:B------:R-:W-:Y:S02]  /*15de0*/  FMNMX.FTZ R4, R62, R5, !PT ;  /* 0x000000053e047209 */ /* 0x000fe40007810000 */
[----:B------:R-:W-:Y:S02]  /*15df0*/  FMNMX.FTZ R11, R68, R11, !PT ;  /* 0x0000000b440b7209 */ /* 0x000fe40007810000 */
[----:B------:R-:W-:Y:S02]  /*15e00*/  ISETP.GT.AND P4, PT, R9, 0x58, !P4 ;  /* 0x000000580900780c */ /* 0x000fe40006784270 */
[----:B------:R-:W-:-:S02]  /*15e10*/  ISETP.LT.OR P3, PT, R12, 0x52, P3 ;  /* 0x000000520c00780c */ /* 0x000fc40001f61670 */
[----:B------:R-:W-:Y:S02]  /*15e20*/  FSEL R66, R66, -INF , !P2 ;  /* 0xff80000042427808 */ /* 0x000fe40005000000 */
[----:B------:R-:W-:Y:S02]  /*15e30*/  FMNMX.FTZ R5, R63, R4, !PT ;  /* 0x000000043f057209 */ /* 0x000fe40007810000 */
[----:B------:R-:W-:Y:S02]  /*15e40*/  FMNMX.FTZ R8, R24, R11, !PT ;  /* 0x0000000b18087209 */ /* 0x000fe40007810000 */
[----:B------:R-:W-:Y:S02]  /*15e50*/  ISETP.GT.AND P1, PT, R9, 0x59, !P6 ;  /* 0x000000590900780c */ /* 0x000fe40007724270 */
[----:B------:R-:W-:Y:S02]  /*15e60*/  ISETP.LT.OR P4, PT, R12, 0x59, P4 ;  /* 0x000000590c00780c */ /* 0x000fe40002781670 */
[----:B------:R-:W-:-:S02]  /*15e70*/  FSEL R67, R67, -INF , !P3 ;  /* 0xff80000043437808 */ /* 0x000fc40005800000 */
[----:B------:R-:W-:Y:S01]  /*15e80*/  FMNMX.FTZ R4, R66, R5, !PT ;  /* 0x0000000542047209 */ /* 0x000fe20007810000 */
[----:B------:R-:W1:Y:S01]  /*15e90*/  SHFL.BFLY PT, R11, R8, 0x2, 0x1f ;  /* 0x0c401f00080b7f89 */ /* 0x000e6200000e0000 */
[----:B------:R-:W-:Y:S02]  /*15ea0*/  ISETP.LT.OR P1, PT, R12, 0x5a, P1 ;  /* 0x0000005a0c00780c */ /* 0x000fe40000f21670 */
[----:B------:R-:W-:Y:S02]  /*15eb0*/  FSEL R70, R70, -INF , !P4 ;  /* 0xff80000046467808 */ /* 0x000fe40006000000 */
[----:B------:R-:W-:Y:S02]  /*15ec0*/  FMNMX.FTZ R5, R67, R4, !PT ;  /* 0x0000000443057209 */ /* 0x000fe40007810000 */
[----:B------:R-:W-:Y:S02]  /*15ed0*/  FSEL R71, R71, -INF , !P1 ;  /* 0xff80000047477808 */ /* 0x000fe40004800000 */
[----:B------:R-:W-:-:S04]  /*15ee0*/  FMNMX.FTZ R4, R70, R5, !PT ;  /* 0x0000000546047209 */ /* 0x000fc80007810000 */
[----:B------:R-:W-:Y:S02]  /*15ef0*/  FMNMX.FTZ R9, R71, R4, !PT ;  /* 0x0000000447097209 */ /* 0x000fe40007810000 */
[----:B------:R-:W2:Y:S04]  /*15f00*/  LDL.64 R4, [R1+0x240] ;  /* 0x0002400001047983 */ /* 0x000ea80000100a00 */
[----:B------:R-:W-:Y:S04]  /*15f10*/  STL.64 [R1+0x230], R8 ;  /* 0x0002300801007387 */ /* 0x000fe80000100a00 */
[----:B------:R-:W4:Y:S01]  /*15f20*/  LDL R13, [R1+0x234] ;  /* 0x00023400010d7983 */ /* 0x000f220000100800 */
[----:B-1----:R-:W-:-:S05]  /*15f30*/  FMNMX.FTZ R11, R8, R11, !PT ;  /* 0x0000000b080b7209 */ /* 0x002fca0007810000 */
[----:B------:R-:W1:Y:S02]  /*15f40*/  SHFL.BFLY PT, R14, R11, 0x1, 0x1f ;  /* 0x0c201f000b0e7f89 */ /* 0x000e6400000e0000 */
[----:B-1----:R-:W-:-:S05]  /*15f50*/  FMNMX.FTZ R12, R11, R14, !PT ;  /* 0x0000000e0b0c7209 */ /* 0x002fca0007810000 */
[----:B------:R-:W-:Y:S04]  /*15f60*/  STL [R1+0x230], R12 ;  /* 0x0002300c01007387 */ /* 0x000fe80000100800 */
[----:B------:R-:W5:Y:S04]  /*15f70*/  LDL R14, [R1+0x230] ;  /* 0x00023000010e7983 */ /* 0x000f680000100800 */
[----:B----4-:R-:W1:Y:S02]  /*15f80*/  SHFL.BFLY PT, R8, R13, 0x2, 0x1f ;  /* 0x0c401f000d087f89 */ /* 0x010e6400000e0000 */
[----:B-1----:R-:W-:-:S05]  /*15f90*/  FMNMX.FTZ R8, R8, R13, !PT ;  /* 0x0000000d08087209 */ /* 0x002fca0007810000 */
[----:B------:R-:W1:Y:S01]  /*15fa0*/  SHFL.BFLY PT, R9, R8, 0x1, 0x1f ;  /* 0x0c201f0008097f89 */ /* 0x000e6200000e0000 */
[----:B-----5:R-:W-:-:S04]  /*15fb0*/  FSETP.NEU.FTZ.AND P1, PT, R14, -INF , PT ;  /* 0xff8000000e00780b */ /* 0x020fc80003f3d000 */
[----:B------:R-:W-:Y:S01]  /*15fc0*/  FSEL R13, R14, RZ, P1 ;  /* 0x000000ff0e0d7208 */ /* 0x000fe20000800000 */
[----:B---3--:R-:W-:-:S04]  /*15fd0*/  FMUL.FTZ R11, R41, R14 ;  /* 0x0000000e290b7220 */ /* 0x008fc80000410000 */
[----:B------:R-:W-:Y:S01]  /*15fe0*/  FADD.FTZ R6, R6, -R13 ;  /* 0x8000000d06067221 */ /* 0x000fe20000010000 */
[----:B------:R-:W-:Y:S02]  /*15ff0*/  FSEL R11, R11, RZ, P1 ;  /* 0x000000ff0b0b7208 */ /* 0x000fe40000800000 */
[----:B-1----:R-:W-:Y:S01]  /*16000*/  FMNMX.FTZ R8, R8, R9, !PT ;  /* 0x0000000908087209 */ /* 0x002fe20007810000 */
[----:B------:R-:W-:-:S03]  /*16010*/  FMUL.FTZ R6, R6, R41 ;  /* 0x0000002906067220 */ /* 0x000fc60000410000 */
[C---:B------:R-:W-:Y:S01]  /*16020*/  FSETP.NEU.FTZ.AND P1, PT, R8.reuse, -INF , PT ;  /* 0xff8000000800780b */ /* 0x040fe20003f3d000 */
[-C--:B------:R-:W-:Y:S01]  /*16030*/  FMUL.FTZ R9, R8, R41.reuse ;  /* 0x0000002908097220 */ /* 0x080fe20000410000 */
[----:B------:R1:W-:Y:S01]  /*16040*/  MUFU.EX2 R13, R6 ;  /* 0x00000006000d7308 */ /* 0x0003e20000000800 */
[----:B------:R-:W-:-:S03]  /*16050*/  FFMA.FTZ R168, R20, R41, -R11 ;  /* 0x0000002914a87223 */ /* 0x000fc6000001080b */
[----:B------:R-:W-:Y:S02]  /*16060*/  FSEL R20, R9, RZ, P1 ;  /* 0x000000ff09147208 */ /* 0x000fe40000800000 */
[----:B-1----:R-:W-:Y:S01]  /*16070*/  FSEL R6, R8, RZ, P1 ;  /* 0x000000ff08067208 */ /* 0x002fe20000800000 */
[-CC-:B------:R-:W-:Y:S01]  /*16080*/  FFMA.FTZ R152, R152, R41.reuse, -R11.reuse ;  /* 0x0000002998987223 */ /* 0x180fe2000001080b */
[-CC-:B------:R-:W-:Y:S01]  /*16090*/  FFMA.FTZ R173, R32, R41.reuse, -R11.reuse ;  /* 0x0000002920ad7223 */ /* 0x180fe2000001080b */
[-C--:B------:R-:W-:Y:S02]  /*160a0*/  FFMA.FTZ R32, R26, R41.reuse, -R20 ;  /* 0x000000291a207223 */ /* 0x080fe40000010814 */
[----:B------:R-:W-:Y:S01]  /*160b0*/  FADD.FTZ R6, R7, -R6 ;  /* 0x8000000607067221 */ /* 0x000fe20000010000 */
[-CC-:B------:R-:W-:Y:S01]  /*160c0*/  FFMA.FTZ R15, R90, R41.reuse, -R11.reuse ;  /* 0x000000295a0f7223 */ /* 0x180fe2000001080b */
[-CC-:B------:R-:W-:Y:S02]  /*160d0*/  FFMA.FTZ R153, R29, R41.reuse, -R20.reuse ;  /* 0x000000291d997223 */ /* 0x180fe40000010814 */
[----:B------:R-:W-:Y:S01]  /*160e0*/  FMUL.FTZ R6, R41, R6 ;  /* 0x0000000629067220 */ /* 0x000fe20000410000 */
[----:B------:R-:W2:Y:S01]  /*160f0*/  MUFU.EX2 R152, R152 ;  /* 0x0000009800987308 */ /* 0x000ea20000000800 */
[-CC-:B------:R-:W-:Y:S01]  /*16100*/  FFMA.FTZ R154, R154, R41.reuse, -R11.reuse ;  /* 0x000000299a9a7223 */ /* 0x180fe2000001080b */
[-C--:B------:R-:W-:Y:S01]  /*16110*/  FFMA.FTZ R31, R30, R41.reuse, -R20 ;  /* 0x000000291e1f7223 */ /* 0x080fe20000010814 */
[----:B------:R-:W-:-:S05]  /*16120*/  FFMA.FTZ R37, R88, R41, -R11 ;  /* 0x0000002958257223 */ /* 0x000fca000001080b */
[----:B------:R-:W-:Y:S01]  /*16130*/  MUFU.EX2 R32, R32 ;  /* 0x0000002000207308 */ /* 0x000fe20000000800 */
[----:B------:R-:W-:-:S07]  /*16140*/  FFMA.FTZ R155, R27, R41, -R20 ;  /* 0x000000291b9b7223 */ /* 0x000fce0000010814 */
[----:B------:R-:W1:Y:S01]  /*16150*/  MUFU.EX2 R12, R6 ;  /* 0x00000006000c7308 */ /* 0x000e620000000800 */
[----:B------:R-:W-:-:S07]  /*16160*/  FFMA.FTZ R36, R76, R41, -R11 ;  /* 0x000000294c247223 */ /* 0x000fce000001080b */
[----:B------:R-:W3:Y:S01]  /*16170*/  MUFU.EX2 R15, R15 ;  /* 0x0000000f000f7308 */ /* 0x000ee20000000800 */
[----:B------:R-:W-:-:S07]  /*16180*/  FFMA.FTZ R30, R21, R41, -R20 ;  /* 0x00000029151e7223 */ /* 0x000fce0000010814 */
[----:B------:R-:W4:Y:S01]  /*16190*/  MUFU.EX2 R153, R153 ;  /* 0x0000009900997308 */ /* 0x000f220000000800 */
[----:B------:R-:W-:-:S07]  /*161a0*/  FFMA.FTZ R156, R86, R41, -R11 ;  /* 0x00000029569c7223 */ /* 0x000fce000001080b */
[----:B------:R-:W5:Y:S01]  /*161b0*/  MUFU.EX2 R154, R154 ;  /* 0x0000009a009a7308 */ /* 0x000f620000000800 */
[----:B------:R-:W-:-:S07]  /*161c0*/  FFMA.FTZ R157, R25, R41, -R20 ;  /* 0x00000029199d7223 */ /* 0x000fce0000010814 */
[----:B------:R-:W0:Y:S01]  /*161d0*/  MUFU.EX2 R31, R31 ;  /* 0x0000001f001f7308 */ /* 0x000e220000000800 */
[----:B------:R-:W-:Y:S01]  /*161e0*/  FFMA.FTZ R165, R24, R41, -R11 ;  /* 0x0000002918a57223 */ /* 0x000fe2000001080b */
[----:B--2---:R-:W-:-:S06]  /*161f0*/  FFMA.FTZ R4, R13, R4, R152 ;  /* 0x000000040d047223 */ /* 0x004fcc0000010098 */
[----:B------:R-:W2:Y:S01]  /*16200*/  MUFU.EX2 R37, R37 ;  /* 0x0000002500257308 */ /* 0x000ea20000000800 */
[----:B------:R-:W-:Y:S01]  /*16210*/  FFMA.FTZ R35, R78, R41, -R11 ;  /* 0x000000294e237223 */ /* 0x000fe2000001080b */
[----:B-1----:R-:W-:-:S06]  /*16220*/  FFMA.FTZ R24, R5, R12, R32 ;  /* 0x0000000c05187223 */ /* 0x002fcc0000010020 */
[----:B------:R-:W1:Y:S01]  /*16230*/  MUFU.EX2 R155, R155 ;  /* 0x0000009b009b7308 */ /* 0x000e620000000800 */
[----:B------:R-:W-:Y:S01]  /*16240*/  FFMA.FTZ R29, R38, R41, -R20 ;  /* 0x00000029261d7223 */ /* 0x000fe20000010814 */
[----:B---3--:R-:W-:-:S06]  /*16250*/  FADD.FTZ R5, R15, R4 ;  /* 0x000000040f057221 */ /* 0x008fcc0000010000 */
[----:B------:R-:W3:Y:S01]  /*16260*/  MUFU.EX2 R36, R36 ;  /* 0x0000002400247308 */ /* 0x000ee20000000800 */
[----:B------:R-:W-:Y:S01]  /*16270*/  FFMA.FTZ R158, R84, R41, -R11 ;  /* 0x00000029549e7223 */ /* 0x000fe2000001080b */
[----:B----4-:R-:W-:-:S06]  /*16280*/  FADD.FTZ R24, R153, R24 ;  /* 0x0000001899187221 */ /* 0x010fcc0000010000 */
[----:B------:R-:W4:Y:S01]  /*16290*/  MUFU.EX2 R30, R30 ;  /* 0x0000001e001e7308 */ /* 0x000f220000000800 */
[----:B------:R-:W-:Y:S01]  /*162a0*/  FFMA.FTZ R159, R39, R41, -R20 ;  /* 0x00000029279f7223 */ /* 0x000fe20000010814 */
[----:B-----5:R-:W-:-:S06]  /*162b0*/  FADD.FTZ R4, R154, R5 ;  /* 0x000000059a047221 */ /* 0x020fcc0000010000 */
[----:B------:R-:W5:Y:S01]  /*162c0*/  MUFU.EX2 R156, R156 ;  /* 0x0000009c009c7308 */ /* 0x000f620000000800 */
[-CC-:B------:R-:W-:Y:S01]  /*162d0*/  FFMA.FTZ R34, R72, R41.reuse, -R11.reuse ;  /* 0x0000002948227223 */ /* 0x180fe2000001080b */
[----:B------:R-:W-:Y:S01]  /*162e0*/  FFMA.FTZ R175, R28, R41, -R11 ;  /* 0x000000291caf7223 */ /* 0x000fe2000001080b */
[----:B0-----:R-:W-:-:S05]  /*162f0*/  FADD.FTZ R24, R31, R24 ;  /* 0x000000181f187221 */ /* 0x001fca0000010000 */
[----:B------:R-:W0:Y:S01]  /*16300*/  MUFU.EX2 R157, R157 ;  /* 0x0000009d009d7308 */ /* 0x000e220000000800 */
[----:B------:R-:W-:Y:S01]  /*16310*/  FFMA.FTZ R28, R42, R41, -R20 ;  /* 0x000000292a1c7223 */ /* 0x000fe20000010814 */
[----:B--2---:R-:W-:-:S06]  /*16320*/  FADD.FTZ R5, R37, R4 ;  /* 0x0000000425057221 */ /* 0x004fcc0000010000 */
[----:B------:R-:W2:Y:S01]  /*16330*/  MUFU.EX2 R35, R35 ;  /* 0x0000002300237308 */ /* 0x000ea20000000800 */
[----:B------:R-:W-:Y:S01]  /*16340*/  FFMA.FTZ R160, R82, R41, -R11 ;  /* 0x0000002952a07223 */ /* 0x000fe2000001080b */
[----:B-1----:R-:W-:-:S06]  /*16350*/  FADD.FTZ R7, R155, R24 ;  /* 0x000000189b077221 */ /* 0x002fcc0000010000 */
        /* <DEDUP_REMOVED lines=10> */
[----:B------:R-:W-:Y:S01]  /*16400*/  FFMA.FTZ R162, R80, R41, -R11 ;  /* 0x0000002950a27223 */ /* 0x000fe2000001080b */
[----:B0-----:R-:W-:-:S06]  /*16410*/  FADD.FTZ R4, R157, R4 ;  /* 0x000000049d047221 */ /* 0x001fcc0000010000 */
        /* <DEDUP_REMOVED lines=34> */
[----:B0-----:R-:W-:Y:S01]  /*16640*/  FADD.FTZ R7, R14, R7 ;  /* 0x000000070e077221 */ /* 0x001fe20000010000 */
[----:B------:R-:W-:-:S06]  /*16650*/  FFMA.FTZ R172, R59, R41, -R20 ;  /* 0x000000293bac7223 */ /* 0x000fcc0000010814 */
[----:B------:R-:W0:Y:S01]  /*16660*/  MUFU.EX2 R216, R216 ;  /* 0x000000d800d87308 */ /* 0x000e220000000800 */
[----:B--2---:R-:W-:Y:S01]  /*16670*/  FADD.FTZ R4, R232, R5 ;  /* 0x00000005e8047221 */ /* 0x004fe20000010000 */
[----:B------:R-:W-:-:S06]  /*16680*/  FFMA.FTZ R174, R60, R41, -R11 ;  /* 0x000000293cae7223 */ /* 0x000fcc000001080b */
[----:B------:R-:W2:Y:S01]  /*16690*/  MUFU.EX2 R221, R221 ;  /* 0x000000dd00dd7308 */ /* 0x000ea20000000800 */
[----:B-1----:R-:W-:Y:S01]  /*166a0*/  FADD.FTZ R6, R218, R7 ;  /* 0x00000007da067221 */ /* 0x002fe20000010000 */
[----:B------:R-:W-:-:S06]  /*166b0*/  FFMA.FTZ R169, R62, R41, -R20 ;  /* 0x000000293ea97223 */ /* 0x000fcc0000010814 */
[----:B------:R-:W1:Y:S01]  /*166c0*/  MUFU.EX2 R217, R217 ;  /* 0x000000d900d97308 */ /* 0x000e620000000800 */
[----:B---3--:R-:W-:Y:S01]  /*166d0*/  FADD.FTZ R5, R233, R4 ;  /* 0x00000004e9057221 */ /* 0x008fe20000010000 */
[----:B----4-:R-:W-:-:S06]  /*166e0*/  FADD.FTZ R7, R219, R6 ;  /* 0x00000006db077221 */ /* 0x010fcc0000010000 */
[----:B------:R-:W3:Y:S01]  /*166f0*/  MUFU.EX2 R215, R215 ;  /* 0x000000d700d77308 */ /* 0x000ee20000000800 */
[----:B------:R-:W-:-:S07]  /*16700*/  FFMA.FTZ R170, R63, R41, -R20 ;  /* 0x000000293faa7223 */ /* 0x000fce0000010814 */
[----:B------:R-:W4:Y:S01]  /*16710*/  MUFU.EX2 R171, R171 ;  /* 0x000000ab00ab7308 */ /* 0x000f220000000800 */
[----:B-----5:R-:W-:Y:S01]  /*16720*/  FADD.FTZ R4, R220, R5 ;  /* 0x00000005dc047221 */ /* 0x020fe20000010000 */
[----:B------:R-:W-:-:S06]  /*16730*/  FFMA.FTZ R167, R64, R41, -R11 ;  /* 0x0000002940a77223 */ /* 0x000fcc000001080b */
[----:B------:R-:W5:Y:S01]  /*16740*/  MUFU.EX2 R175, R175 ;  /* 0x000000af00af7308 */ /* 0x000f620000000800 */
[----:B0-----:R-:W-:Y:S01]  /*16750*/  FADD.FTZ R6, R216, R7 ;  /* 0x00000007d8067221 */ /* 0x001fe20000010000 */
[----:B------:R-:W-:-:S06]  /*16760*/  FFMA.FTZ R21, R66, R41, -R20 ;  /* 0x0000002942157223 */ /* 0x000fcc0000010814 */
[----:B------:R-:W0:Y:S01]  /*16770*/  MUFU.EX2 R172, R172 ;  /* 0x000000ac00ac7308 */ /* 0x000e220000000800 */
[----:B--2---:R-:W-:Y:S01]  /*16780*/  FADD.FTZ R4, R221, R4 ;  /* 0x00000004dd047221 */ /* 0x004fe20000010000 */
[----:B-1----:R-:W-:-:S06]  /*16790*/  FADD.FTZ R6, R217, R6 ;  /* 0x00000006d9067221 */ /* 0x002fcc0000010000 */
[----:B------:R-:W1:Y:S01]  /*167a0*/  MUFU.EX2 R174, R174 ;  /* 0x000000ae00ae7308 */ /* 0x000e620000000800 */
[----:B------:R-:W-:-:S07]  /*167b0*/  FFMA.FTZ R164, R67, R41, -R20 ;  /* 0x0000002943a47223 */ /* 0x000fce0000010814 */
[----:B------:R-:W2:Y:S01]  /*167c0*/  MUFU.EX2 R169, R169 ;  /* 0x000000a900a97308 */ /* 0x000ea20000000800 */
[----:B---3--:R-:W-:Y:S01]  /*167d0*/  FADD.FTZ R4, R215, R4 ;  /* 0x00000004d7047221 */ /* 0x008fe20000010000 */
[----:B------:R-:W-:-:S06]  /*167e0*/  FFMA.FTZ R166, R68, R41, -R11 ;  /* 0x0000002944a67223 */ /* 0x000fcc000001080b */
[----:B------:R-:W3:Y:S01]  /*167f0*/  MUFU.EX2 R173, R173 ;  /* 0x000000ad00ad7308 */ /* 0x000ee20000000800 */
[----:B----4-:R-:W-:Y:S01]  /*16800*/  FADD.FTZ R5, R171, R6 ;  /* 0x00000006ab057221 */ /* 0x010fe20000010000 */
[----:B------:R-:W-:-:S06]  /*16810*/  FFMA.FTZ R11, R70, R41, -R20 ;  /* 0x00000029460b7223 */ /* 0x000fcc0000010814 */
[----:B------:R-:W4:Y:S01]  /*16820*/  MUFU.EX2 R170, R170 ;  /* 0x000000aa00aa7308 */ /* 0x000f220000000800 */
[----:B-----5:R-:W-:Y:S01]  /*16830*/  FADD.FTZ R7, R175, R4 ;  /* 0x00000004af077221 */ /* 0x020fe20000010000 */
[----:B0-----:R-:W-:-:S06]  /*16840*/  FADD.FTZ R4, R172, R5 ;  /* 0x00000005ac047221 */ /* 0x001fcc0000010000 */
[----:B------:R-:W0:Y:S01]  /*16850*/  MUFU.EX2 R167, R167 ;  /* 0x000000a700a77308 */ /* 0x000e220000000800 */
[----:B------:R-:W-:-:S07]  /*16860*/  FFMA.FTZ R20, R71, R41, -R20 ;  /* 0x0000002947147223 */ /* 0x000fce0000010814 */
[----:B------:R-:W5:Y:S01]  /*16870*/  MUFU.EX2 R21, R21 ;  /* 0x0000001500157308 */ /* 0x000f620000000800 */
[----:B-1----:R-:W-:Y:S01]  /*16880*/  FADD.FTZ R6, R174, R7 ;  /* 0x00000007ae067221 */ /* 0x002fe20000010000 */
[----:B--2---:R-:W-:-:S06]  /*16890*/  FADD.FTZ R5, R169, R4 ;  /* 0x00000004a9057221 */ /* 0x004fcc0000010000 */
[----:B------:R-:W1:Y:S08]  /*168a0*/  MUFU.EX2 R168, R168 ;  /* 0x000000a800a87308 */ /* 0x000e700000000800 */
[----:B------:R-:W2:Y:S01]  /*168b0*/  MUFU.EX2 R164, R164 ;  /* 0x000000a400a47308 */ /* 0x000ea20000000800 */
[----:B---3--:R-:W-:Y:S01]  /*168c0*/  FADD.FTZ R6, R173, R6 ;  /* 0x00000006ad067221 */ /* 0x008fe20000010000 */
[----:B----4-:R-:W-:-:S06]  /*168d0*/  FADD.FTZ R4, R170, R5 ;  /* 0x00000005aa047221 */ /* 0x010fcc0000010000 */
[----:B------:R-:W3:Y:S08]  /*168e0*/  MUFU.EX2 R166, R166 ;  /* 0x000000a600a67308 */ /* 0x000ef00000000800 */
[----:B------:R-:W4:Y:S01]  /*168f0*/  MUFU.EX2 R11, R11 ;  /* 0x0000000b000b7308 */ /* 0x000f220000000800 */
[----:B0-----:R-:W-:Y:S01]  /*16900*/  FADD.FTZ R5, R167, R6 ;  /* 0x00000006a7057221 */ /* 0x001fe20000010000 */
[----:B-----5:R-:W-:-:S06]  /*16910*/  FADD.FTZ R7, R21, R4 ;  /* 0x0000000415077221 */ /* 0x020fcc0000010000 */
[----:B------:R-:W0:Y:S08]  /*16920*/  MUFU.EX2 R165, R165 ;  /* 0x000000a500a57308 */ /* 0x000e300000000800 */
[----:B------:R-:W5:Y:S01]  /*16930*/  MUFU.EX2 R20, R20 ;  /* 0x0000001400147308 */ /* 0x000f620000000800 */
[----:B-1----:R-:W-:Y:S01]  /*16940*/  FADD.FTZ R5, R168, R5 ;  /* 0x00000005a8057221 */ /* 0x002fe20000010000 */
[----:B--2---:R-:W-:-:S03]  /*16950*/  FADD.FTZ R4, R164, R7 ;  /* 0x00000007a4047221 */ /* 0x004fc60000010000 */
[----:B---3--:R-:W-:Y:S01]  /*16960*/  FADD.FTZ R6, R166, R5 ;  /* 0x00000005a6067221 */ /* 0x008fe20000010000 */
[----:B----4-:R-:W-:-:S03]  /*16970*/  FADD.FTZ R5, R11, R4 ;  /* 0x000000040b057221 */ /* 0x010fc60000010000 */
[----:B0-----:R-:W-:Y:S01]  /*16980*/  FADD.FTZ R4, R165, R6 ;  /* 0x00000006a5047221 */ /* 0x001fe20000010000 */
[----:B------:R-:W-:Y:S01]  /*16990*/  STL [R1+0x234], R8 ;  /* 0x0002340801007387 */ /* 0x000fe20000100800 */
[----:B-----5:R-:W-:-:S05]  /*169a0*/  FADD.FTZ R5, R20, R5 ;  /* 0x0000000514057221 */ /* 0x020fca0000010000 */
[----:B------:R0:W-:Y:S04]  /*169b0*/  STL.64 [R1+0x240], R4 ;  /* 0x0002400401007387 */ /* 0x0001e80000100a00 */
[----:B------:R-:W2:Y:S01]  /*169c0*/  LD.E R7, desc[UR40][R22.64+0x260] ;  /* 0x0002602816077980 */ /* 0x000ea2000c101900 */
[----:B------:R-:W-:-:S05]  /*169d0*/  IADD3 R6, P1, R16, 0x260, RZ ;  /* 0x0000026010067810 */ /* 0x000fca0007f3e0ff */
[----:B0-----:R-:W-:Y:S01]  /*169e0*/  IMAD.X R5, RZ, RZ, R17, P1 ;  /* 0x000000ffff057224 */ /* 0x001fe200008e0611 */
[----:B------:R-:W-:Y:S01]  /*169f0*/  LOP3.LUT R4, R6, 0x4, RZ, 0xfc, !PT ;  /* 0x0000000406047812 */ /* 0x000fe200078efcff */
[----:B--2---:R-:W-:-:S05]  /*16a00*/  FMUL.FTZ R7, R13, R7 ;  /* 0x000000070d077220 */ /* 0x004fca0000410000 */
[----:B------:R-:W-:Y:S04]  /*16a10*/  ST.E desc[UR40][R22.64+0x260], R7 ;  /* 0x0002600716007985 */ /* 0x000fe8000c101928 */
[----:B------:R-:W2:Y:S02]  /*16a20*/  LD.E R9, desc[UR40][R4.64] ;  /* 0x0000002804097980 */ /* 0x000ea4000c101900 */
[----:B--2---:R-:W-:-:S05]  /*16a30*/  FMUL.FTZ R9, R13, R9 ;  /* 0x000000090d097220 */ /* 0x004fca0000410000 */
[----:B------:R0:W-:Y:S04]  /*16a40*/  ST.E desc[UR40][R4.64], R9 ;  /* 0x0000000904007985 */ /* 0x0001e8000c101928 */
[----:B------:R-:W0:Y:S04]  /*16a50*/  LD.E R104, desc[UR40][R22.64+0x274] ;  /* 0x0002742816687980 */ /* 0x000e28000c101900 */
[----:B------:R-:W2:Y:S04]  /*16a60*/  LD.E R118, desc[UR40][R22.64+0x2b0] ;  /* 0x0002b02816767980 */ /* 0x000ea8000c101900 */
[----:B------:R-:W3:Y:S04]  /*16a70*/  LD.E R8, desc[UR40][R22.64+0x454] ;  /* 0x0004542816087980 */ /* 0x000ee8000c101900 */
[----:B------:R-:W4:Y:S04]  /*16a80*/  LD.E R102, desc[UR40][R22.64+0x270] ;  /* 0x0002702816667980 */ /* 0x000f28000c101900 */
        /* <DEDUP_REMOVED lines=58> */
[----:B0-----:R-:W-:-:S05]  /*16e30*/  FMUL.FTZ R9, R13, R104 ;  /* 0x000000680d097220 */ /* 0x001fca0000410000 */
[----:B------:R2:W-:Y:S01]  /*16e40*/  ST.E desc[UR40][R22.64+0x274], R9 ;  /* 0x0002740916007985 */ /* 0x0005e2000c101928 */
[C---:B---3--:R-:W-:Y:S01]  /*16e50*/  FMUL.FTZ R45, R13.reuse, R8 ;  /* 0x000000080d2d7220 */ /* 0x048fe20000410000 */
[C---:B----4-:R-:W-:Y:S01]  /*16e60*/  FMUL.FTZ R7, R13.reuse, R102 ;  /* 0x000000660d077220 */ /* 0x050fe20000410000 */
[C---:B--2---:R-:W-:Y:S01]  /*16e70*/  FMUL.FTZ R9, R13.reuse, R118 ;  /* 0x000000760d097220 */ /* 0x044fe20000410000 */
[C---:B-----5:R-:W-:Y:S01]  /*16e80*/  FMUL.FTZ R25, R13.reuse, R106 ;  /* 0x0000006a0d197220 */ /* 0x060fe20000410000 */
[----:B------:R-:W-:-:S03]  /*16e90*/  FMUL.FTZ R27, R13, R108 ;  /* 0x0000006c0d1b7220 */ /* 0x000fc60000410000 */
[----:B------:R0:W-:Y:S01]  /*16ea0*/  ST.E desc[UR40][R22.64+0x2b0], R9 ;  /* 0x0002b00916007985 */ /* 0x0001e2000c101928 */
[C---:B------:R-:W-:Y:S01]  /*16eb0*/  FMUL.FTZ R39, R13.reuse, R110 ;  /* 0x0000006e0d277220 */ /* 0x040fe20000410000 */
[C---:B------:R-:W-:Y:S01]  /*16ec0*/  FMUL.FTZ R41, R13.reuse, R112 ;  /* 0x000000700d297220 */ /* 0x040fe20000410000 */
[C---:B------:R-:W-:Y:S01]  /*16ed0*/  FMUL.FTZ R43, R13.reuse, R114 ;  /* 0x000000720d2b7220 */ /* 0x040fe20000410000 */
[----:B------:R1:W-:Y:S01]  /*16ee0*/  ST.E desc[UR40][R22.64+0x454], R45 ;  /* 0x0004542d16007985 */ /* 0x0003e2000c101928 */
[----:B0-----:R-:W-:-:S03]  /*16ef0*/  FMUL.FTZ R9, R13, R138 ;  /* 0x0000008a0d097220 */ /* 0x001fc60000410000 */
[----:B------:R0:W-:Y:S04]  /*16f00*/  ST.E desc[UR40][R22.64+0x270], R7 ;  /* 0x0002700716007985 */ /* 0x0001e8000c101928 */
[----:B------:R2:W-:Y:S04]  /*16f10*/  ST.E desc[UR40][R22.64+0x280], R25 ;  /* 0x0002801916007985 */ /* 0x0005e8000c101928 */
[----:B------:R3:W-:Y:S01]  /*16f20*/  ST.E desc[UR40][R22.64+0x284], R27 ;  /* 0x0002841b16007985 */ /* 0x0007e2000c101928 */
[C---:B-1----:R-:W-:Y:S01]  /*16f30*/  FMUL.FTZ R45, R13.reuse, R120 ;  /* 0x000000780d2d7220 */ /* 0x042fe20000410000 */
[----:B------:R-:W-:-:S02]  /*16f40*/  FMUL.FTZ R47, R13, R122 ;  /* 0x0000007a0d2f7220 */ /* 0x000fc40000410000 */
[----:B------:R1:W-:Y:S01]  /*16f50*/  ST.E desc[UR40][R22.64+0x290], R39 ;  /* 0x0002902716007985 */ /* 0x0003e2000c101928 */
[C---:B0-----:R-:W-:Y:S01]  /*16f60*/  FMUL.FTZ R7, R13.reuse, R116 ;  /* 0x000000740d077220 */ /* 0x041fe20000410000 */
[C---:B------:R-:W-:Y:S02]  /*16f70*/  FMUL.FTZ R49, R13.reuse, R124 ;  /* 0x0000007c0d317220 */ /* 0x040fe40000410000 */
[----:B------:R0:W-:Y:S01]  /*16f80*/  ST.E desc[UR40][R22.64+0x294], R41 ;  /* 0x0002942916007985 */ /* 0x0001e2000c101928 */
[----:B--2---:R-:W-:-:S03]  /*16f90*/  FMUL.FTZ R25, R13, R126 ;  /* 0x0000007e0d197220 */ /* 0x004fc60000410000 */
[----:B------:R2:W-:Y:S01]  /*16fa0*/  ST.E desc[UR40][R22.64+0x2a0], R43 ;  /* 0x0002a02b16007985 */ /* 0x0005e2000c101928 */
[----:B---3--:R-:W-:-:S03]  /*16fb0*/  FMUL.FTZ R27, R13, R128 ;  /* 0x000000800d1b7220 */ /* 0x008fc60000410000 */
[----:B------:R3:W-:Y:S01]  /*16fc0*/  ST.E desc[UR40][R22.64+0x300], R9 ;  /* 0x0003000916007985 */ /* 0x0007e2000c101928 */
[C---:B-1----:R-:W-:Y:S01]  /*16fd0*/  FMUL.FTZ R39, R13.reuse, R130 ;  /* 0x000000820d277220 */ /* 0x042fe20000410000 */
[C---:B0-----:R-:W-:Y:S01]  /*16fe0*/  FMUL.FTZ R41, R13.reuse, R132 ;  /* 0x000000840d297220 */ /* 0x041fe20000410000 */
[C---:B--2---:R-:W-:Y:S01]  /*16ff0*/  FMUL.FTZ R43, R13.reuse, R134 ;  /* 0x000000860d2b7220 */ /* 0x044fe20000410000 */
[----:B------:R0:W-:Y:S01]  /*17000*/  ST.E desc[UR40][R22.64+0x2a4], R7 ;  /* 0x0002a40716007985 */ /* 0x0001e2000c101928 */
[----:B---3--:R-:W-:-:S03]  /*17010*/  FMUL.FTZ R9, R13, R98 ;  /* 0x000000620d097220 */ /* 0x008fc60000410000 */
        /* <DEDUP_REMOVED lines=13> */
[C---:B-1----:R-:W-:Y:S01]  /*170f0*/  FMUL.FTZ R27, R13.reuse, R148 ;  /* 0x000000940d1b7220 */ /* 0x042fe20000410000 */
[C---:B--2---:R-:W-:Y:S02]  /*17100*/  FMUL.FTZ R39, R13.reuse, R150 ;  /* 0x000000960d277220 */ /* 0x044fe40000410000 */
[----:B------:R1:W-:Y:S01]  /*17110*/  ST.E desc[UR40][R22.64+0x350], R9 ;  /* 0x0003500916007985 */ /* 0x0003e2000c101928 */
[C---:B---3--:R-:W-:Y:S01]  /*17120*/  FMUL.FTZ R41, R13.reuse, R96 ;  /* 0x000000600d297220 */ /* 0x048fe20000410000 */
[C---:B0-----:R-:W-:Y:S02]  /*17130*/  FMUL.FTZ R43, R13.reuse, R94 ;  /* 0x0000005e0d2b7220 */ /* 0x041fe40000410000 */
[----:B------:R0:W-:Y:S01]  /*17140*/  ST.E desc[UR40][R22.64+0x2f4], R7 ;  /* 0x0002f40716007985 */ /* 0x0001e2000c101928 */
[----:B-1----:R-:W-:-:S03]  /*17150*/  FMUL.FTZ R9, R13, R72 ;  /* 0x000000480d097220 */ /* 0x002fc60000410000 */
[----:B------:R1:W-:Y:S04]  /*17160*/  ST.E desc[UR40][R22.64+0x304], R45 ;  /* 0x0003042d16007985 */ /* 0x0003e8000c101928 */
[----:B------:R2:W-:Y:S01]  /*17170*/  ST.E desc[UR40][R22.64+0x310], R47 ;  /* 0x0003102f16007985 */ /* 0x0005e2000c101928 */
[----:B0-----:R-:W-:-:S03]  /*17180*/  FMUL.FTZ R7, R13, R100 ;  /* 0x000000640d077220 */ /* 0x001fc60000410000 */
[----:B------:R0:W-:Y:S04]  /*17190*/  ST.E desc[UR40][R22.64+0x314], R49 ;  /* 0x0003143116007985 */ /* 0x0001e8000c101928 */
[----:B------:R3:W-:Y:S01]  /*171a0*/  ST.E desc[UR40][R22.64+0x320], R25 ;  /* 0x0003201916007985 */ /* 0x0007e2000c101928 */
[----:B-1----:R-:W-:-:S03]  /*171b0*/  FMUL.FTZ R45, R13, R92 ;  /* 0x0000005c0d2d7220 */ /* 0x002fc60000410000 */
[----:B------:R1:W-:Y:S01]  /*171c0*/  ST.E desc[UR40][R22.64+0x324], R27 ;  /* 0x0003241b16007985 */ /* 0x0003e2000c101928 */
[----:B--2---:R-:W-:-:S03]  /*171d0*/  FMUL.FTZ R47, R13, R86 ;  /* 0x000000560d2f7220 */ /* 0x004fc60000410000 */
[----:B------:R2:W-:Y:S01]  /*171e0*/  ST.E desc[UR40][R22.64+0x330], R39 ;  /* 0x0003302716007985 */ /* 0x0005e2000c101928 */
[----:B0-----:R-:W-:-:S03]  /*171f0*/  FMUL.FTZ R49, R13, R84 ;  /* 0x000000540d317220 */ /* 0x001fc60000410000 */
[----:B------:R0:W-:Y:S01]  /*17200*/  ST.E desc[UR40][R22.64+0x354], R41 ;  /* 0x0003542916007985 */ /* 0x0001e2000c101928 */
[----:B---3--:R-:W-:-:S03]  /*17210*/  FMUL.FTZ R25, R13, R90 ;  /* 0x0000005a0d197220 */ /* 0x008fc60000410000 */
[----:B------:R3:W-:Y:S01]  /*17220*/  ST.E desc[UR40][R22.64+0x360], R43 ;  /* 0x0003602b16007985 */ /* 0x0007e2000c101928 */
[C---:B-1----:R-:W-:Y:S01]  /*17230*/  FMUL.FTZ R27, R13.reuse, R82 ;  /* 0x000000520d1b7220 */ /* 0x042fe20000410000 */
[C---:B--2---:R-:W-:Y:S02]  /*17240*/  FMUL.FTZ R39, R13.reuse, R88 ;  /* 0x000000580d277220 */ /* 0x044fe40000410000 */
[----:B------:R1:W-:Y:S01]  /*17250*/  ST.E desc[UR40][R22.64+0x3a0], R9 ;  /* 0x0003a00916007985 */ /* 0x0003e2000c101928 */
[C---:B0-----:R-:W-:Y:S01]  /*17260*/  FMUL.FTZ R41, R13.reuse, R78 ;  /* 0x0000004e0d297220 */ /* 0x041fe20000410000 */
[C---:B---3--:R-:W-:Y:S02]  /*17270*/  FMUL.FTZ R43, R13.reuse, R76 ;  /* 0x0000004c0d2b7220 */ /* 0x048fe40000410000 */
        /* <DEDUP_REMOVED lines=22> */
[----:B------:R1:W-:Y:S01]  /*173e0*/  ST.E desc[UR40][R22.64+0x3b4], R45 ;  /* 0x0003b42d16007985 */ /* 0x0003e2000c101928 */
[C---:B------:R-:W-:Y:S01]  /*173f0*/  FMUL.FTZ R51, R13.reuse, R51 ;  /* 0x000000330d337220 */ /* 0x040fe20000410000 */
[C---:B------:R-:W-:Y:S02]  /*17400*/  FMUL.FTZ R53, R13.reuse, R53 ;  /* 0x000000350d357220 */ /* 0x040fe40000410000 */
[----:B------:R2:W-:Y:S01]  /*17410*/  ST.E desc[UR40][R22.64+0x3c0], R25 ;  /* 0x0003c01916007985 */ /* 0x0005e2000c101928 */
[----:B------:R-:W-:Y:S01]  /*17420*/  LOP3.LUT R8, R6, 0x8, RZ, 0xfc, !PT ;  /* 0x0000000806087812 */ /* 0x000fe200078efcff */
[C---:B0-----:R-:W-:Y:S02]  /*17430*/  FMUL.FTZ R7, R13.reuse, R60 ;  /* 0x0000003c0d077220 */ /* 0x041fe40000410000 */
        /* <DEDUP_REMOVED lines=14> */
[C---:B---3--:R-:W-:Y:S01]  /*17520*/  FMUL.FTZ R43, R13.reuse, R26 ;  /* 0x0000001a0d2b7220 */ /* 0x048fe20000410000 */
[----:B------:R-:W-:Y:S01]  /*17530*/  FMUL.FTZ R13, R13, R38 ;  /* 0x000000260d0d7220 */ /* 0x000fe20000410000 */
[--C-:B-1----:R-:W-:Y:S01]  /*17540*/  IMAD.MOV.U32 R9, RZ, RZ, R5.reuse ;  /* 0x000000ffff097224 */ /* 0x102fe200078e0005 */
[----:B------:R-:W-:Y:S04]  /*17550*/  ST.E desc[UR40][R22.64+0x334], R51 ;  /* 0x0003343316007985 */ /* 0x000fe8000c101928 */
[----:B------:R-:W-:Y:S04]  /*17560*/  ST.E desc[UR40][R22.64+0x340], R53 ;  /* 0x0003403516007985 */ /* 0x000fe8000c101928 */
[----:B------:R0:W-:Y:S04]  /*17570*/  ST.E desc[UR40][R22.64+0x3e4], R7 ;  /* 0x0003e40716007985 */ /* 0x0001e8000c101928 */
[----:B------:R-:W-:Y:S04]  /*17580*/  ST.E desc[UR40][R22.64+0x404], R45 ;  /* 0x0004042d16007985 */ /* 0x000fe8000c101928 */
[----:B------:R1:W-:Y:S04]  /*17590*/  ST.E desc[UR40][R22.64+0x410], R25 ;  /* 0x0004101916007985 */ /* 0x0003e8000c101928 */
[----:B------:R2:W-:Y:S04]  /*175a0*/  ST.E desc[UR40][R22.64+0x414], R27 ;  /* 0x0004141b16007985 */ /* 0x0005e8000c101928 */
[----:B------:R-:W-:Y:S04]  /*175b0*/  ST.E desc[UR40][R22.64+0x420], R39 ;  /* 0x0004202716007985 */ /* 0x000fe8000c101928 */
[----:B------:R-:W-:Y:S04]  /*175c0*/  ST.E desc[UR40][R22.64+0x424], R47 ;  /* 0x0004242f16007985 */ /* 0x000fe8000c101928 */
[----:B------:R3:W-:Y:S04]  /*175d0*/  ST.E desc[UR40][R22.64+0x430], R49 ;  /* 0x0004303116007985 */ /* 0x0007e8000c101928 */
        /* <DEDUP_REMOVED lines=69> */
[----:B-----5:R-:W5:Y:S04]  /*17a30*/  LD.E R43, desc[UR40][R22.64+0x438] ;  /* 0x00043828162b7980 */ /* 0x020f68000c101900 */
[----:B------:R-:W5:Y:S04]  /*17a40*/  LD.E R39, desc[UR40][R22.64+0x43c] ;  /* 0x00043c2816277980 */ /* 0x000f68000c101900 */
[----:B------:R-:W5:Y:S04]  /*17a50*/  LD.E R13, desc[UR40][R22.64+0x448] ;  /* 0x00044828160d7980 */ /* 0x000f68000c101900 */
[----:B0-----:R-:W5:Y:S04]  /*17a60*/  LD.E R25, desc[UR40][R22.64+0x44c] ;  /* 0x00044c2816197980 */ /* 0x001f68000c101900 */
[----:B--2---:R-:W2:Y:S01]  /*17a70*/  LD.E R27, desc[UR40][R22.64+0x458] ;  /* 0x00045828161b7980 */ /* 0x004ea2000c101900 */
[----:B-1----:R-:W-:Y:S01]  /*17a80*/  SHF.R.U32.HI R102, RZ, 0x7, R102 ;  /* 0x00000007ff667819 */ /* 0x002fe20000011666 */
[C---:B------:R-:W-:Y:S01]  /*17a90*/  FMUL.FTZ R105, R12.reuse, R105 ;  /* 0x000000690c697220 */ /* 0x040fe20000410000 */
[C---:B------:R-:W-:Y:S01]  /*17aa0*/  FMUL.FTZ R51, R12.reuse, R51 ;  /* 0x000000330c337220 */ /* 0x040fe20000410000 */
[----:B------:R-:W-:-:S03]  /*17ab0*/  FMUL.FTZ R26, R12, R26 ;  /* 0x0000001a0c1a7220 */ /* 0x000fc60000410000 */
[----:B------:R-:W-:Y:S01]  /*17ac0*/  ST.E desc[UR40][R22.64+0x278], R105 ;  /* 0x0002786916007985 */ /* 0x000fe2000c101928 */
[----:B------:R-:W-:-:S03]  /*17ad0*/  FMUL.FTZ R107, R12, R107 ;  /* 0x0000006b0c6b7220 */ /* 0x000fc60000410000 */
[----:B------:R-:W-:Y:S01]  /*17ae0*/  ST.E desc[UR40][R22.64+0x3f8], R51 ;  /* 0x0003f83316007985 */ /* 0x000fe2000c101928 */
[----:B------:R-:W-:-:S03]  /*17af0*/  FMUL.FTZ R109, R12, R109 ;  /* 0x0000006d0c6d7220 */ /* 0x000fc60000410000 */
[----:B------:R0:W-:Y:S01]  /*17b00*/  ST.E desc[UR40][R22.64+0x45c], R26 ;  /* 0x00045c1a16007985 */ /* 0x0001e2000c101928 */
[C---:B------:R-:W-:Y:S01]  /*17b10*/  FMUL.FTZ R111, R12.reuse, R111 ;  /* 0x0000006f0c6f7220 */ /* 0x040fe20000410000 */
[C---:B------:R-:W-:Y:S01]  /*17b20*/  FMUL.FTZ R113, R12.reuse, R113 ;  /* 0x000000710c717220 */ /* 0x040fe20000410000 */
[----:B------:R-:W-:Y:S01]  /*17b30*/  FMUL.FTZ R115, R12, R115 ;  /* 0x000000730c737220 */ /* 0x000fe20000410000 */
[----:B0-----:R-:W-:Y:S02]  /*17b40*/  VIADD R26, R102, 0x8 ;  /* 0x00000008661a7836 */ /* 0x001fe40000000000 */
        /* <DEDUP_REMOVED lines=115> */
[----:B------:R-:W5:Y:S04]  /*18280*/  LD.E R24, desc[UR40][R2.64] ;  /* 0x0000002802187980 */ /* 0x000f68000c101900 */
[----:B------:R-:W5:Y:S04]  /*18290*/  LD.E.64 R12, desc[UR40][R22.64+0xa8] ;  /* 0x0000a828160c7980 */ /* 0x000f68000c101b00 */
        /* <DEDUP_REMOVED lines=9> */
[----:B------:R-:W4:Y:S04]  /*18330*/  LD.E R47, desc[UR40][R22.64+0x278] ;  /* 0x00027828162f7980 */ /* 0x000f28000c101900 */
[----:B0-----:R-:W4:Y:S04]  /*18340*/  LD.E R41, desc[UR40][R22.64+0x27c] ;  /* 0x00027c2816297980 */ /* 0x001f28000c101900 */
        /* <DEDUP_REMOVED lines=87> */
[----:B0-----:R-:W5:Y:S04]  /*188c0*/  LD.E R27, desc[UR40][R22.64+0x2b8] ;  /* 0x0002b828161b7980 */ /* 0x001f68000c101900 */
        /* <DEDUP_REMOVED lines=8> */
[----:B--2---:R-:W2:Y:S04]  /*18950*/  LD.E R55, desc[UR40][R22.64+0x300] ;  /* 0x0003002816377980 */ /* 0x004ea8000c101900 */
[----:B----4-:R-:W4:Y:S04]  /*18960*/  LD.E R57, desc[UR40][R22.64+0x308] ;  /* 0x0003082816397980 */ /* 0x010f28000c101900 */
[----:B------:R-:W4:Y:S04]  /*18970*/  LD.E R59, desc[UR40][R22.64+0x310] ;  /* 0x00031028163b7980 */ /* 0x000f28000c101900 */
        /* <DEDUP_REMOVED lines=145> */
[----:B0-----:R-:W3:Y:S01]  /*19290*/  LDL R25, [R1+0x88] ;  /* 0x0000880001197983 */ /* 0x001ee20000100800 */
[----:B------:R-:W-:-:S02]  /*192a0*/  IMAD R12, R24, 0xc00, R12 ;  /* 0x00000c00180c7824 */ /* 0x000fc400078e020c */
[----:B-1----:R-:W-:Y:S01]  /*192b0*/  IMAD.MOV.U32 R27, RZ, RZ, R13 ;  /* 0x000000ffff1b7224 */ /* 0x002fe200078e000d */
[----:B------:R-:W-:Y:S01]  /*192c0*/  F2FP.F16.F32.PACK_AB R154, R37, R154 ;  /* 0x0000009a259a723e */ /* 0x000fe200000000ff */
[----:B------:R-:W-:Y:S01]  /*192d0*/  VIADD R24, R12, 0x80 ;  /* 0x000000800c187836 */ /* 0x000fe20000000000 */
[----:B------:R-:W-:Y:S01]  /*192e0*/  F2FP.F16.F32.PACK_AB R156, R156, R36 ;  /* 0x000000249c9c723e */ /* 0x000fe200000000ff */
[----:B------:R-:W-:Y:S01]  /*192f0*/  VIADD R26, R12, 0x100 ;  /* 0x000001000c1a7836 */ /* 0x000fe20000000000 */
[----:B------:R-:W-:Y:S01]  /*19300*/  R2UR UR15, R27 ;  /* 0x000000001b0f72ca */ /* 0x000fe200000e0000 */
[----:B------:R-:W3:Y:S01]  /*19310*/  LD.E R36, desc[UR40][R22.64+0x290] ;  /* 0x0002902816247980 */ /* 0x000ee2000c101900 */
        /* <DEDUP_REMOVED lines=14> */
[----:B------:R-:W3:Y:S04]  /*19400*/  LD.E R29, desc[UR40][R22.64+0x274] ;  /* 0x00027428161d7980 */ /* 0x000ee8000c101900 */
[----:B------:R-:W3:Y:S04]  /*19410*/  LD.E R28, desc[UR40][R22.64+0x270] ;  /* 0x00027028161c7980 */ /* 0x000ee8000c101900 */
[----:B------:R-:W3:Y:S04]  /*19420*/  LD.E R30, desc[UR40][R22.64+0x278] ;  /* 0x00027828161e7980 */ /* 0x000ee8000c101900 */
[----:B------:R-:W3:Y:S04]  /*19430*/  LD.E R32, desc[UR40][R22.64+0x280] ;  /* 0x0002802816207980 */ /* 0x000ee8000c101900 */
[----:B------:R-:W3:Y:S04]  /*19440*/  LD.E R34, desc[UR40][R22.64+0x288] ;  /* 0x0002882816227980 */ /* 0x000ee8000c101900 */
[----:B------:R-:W3:Y:S04]  /*19450*/  LD.E R37, desc[UR40][R22.64+0x294] ;  /* 0x0002942816257980 */ /* 0x000ee8000c101900 */
        /* <DEDUP_REMOVED lines=17> */
[----:B--2---:R-:W5:Y:S04]  /*19570*/  LD.E R55, desc[UR40][R22.64+0x2dc] ;  /* 0x0002dc2816377980 */ /* 0x004f68000c101900 */
[----:B------:R-:W5:Y:S04]  /*19580*/  LD.E R56, desc[UR40][R22.64+0x2e0] ;  /* 0x0002e02816387980 */ /* 0x000f68000c101900 */
[----:B----4-:R-:W5:Y:S04]  /*19590*/  LD.E R57, desc[UR40][R22.64+0x2e4] ;  /* 0x0002e42816397980 */ /* 0x010f68000c101900 */
[----:B------:R-:W5:Y:S04]  /*195a0*/  LD.E R58, desc[UR40][R22.64+0x2e8] ;  /* 0x0002e828163a7980 */ /* 0x000f68000c101900 */
[----:B------:R-:W5:Y:S04]  /*195b0*/  LD.E R59, desc[UR40][R22.64+0x2ec] ;  /* 0x0002ec28163b7980 */ /* 0x000f68000c101900 */
[----:B------:R-:W5:Y:S04]  /*195c0*/  LD.E R60, desc[UR40][R22.64+0x2f0] ;  /* 0x0002f028163c7980 */ /* 0x000f68000c101900 */
[----:B---3--:R-:W5:Y:S04]  /*195d0*/  LD.E R61, desc[UR40][R22.64+0x2f4] ;  /* 0x0002f428163d7980 */ /* 0x008f68000c101900 */
        /* <DEDUP_REMOVED lines=38> */
[----:B------:R-:W-:Y:S01]  /*19840*/  ISETP.NE.U32.AND P1, PT, R25, RZ, PT ;  /* 0x000000ff1900720c */ /* 0x000fe20003f25070 */
[----:B------:R-:W-:-:S02]  /*19850*/  IMAD.MOV.U32 R25, RZ, RZ, R13 ;  /* 0x000000ffff197224 */ /* 0x000fc400078e000d */
[----:B------:R-:W5:Y:S03]  /*19860*/  LD.E R100, desc[UR40][R22.64+0x390] ;  /* 0x0003902816647980 */ /* 0x000f66000c101900 */
        /* <DEDUP_REMOVED lines=55> */
[----:B------:R-:W-:-:S02]  /*19be0*/  R2UR UR6, R12 ;  /* 0x000000000c0672ca */ /* 0x000fc400000e0000 */
[----:B------:R-:W-:Y:S02]  /*19bf0*/  R2UR UR7, R13 ;  /* 0x000000000d0772ca */ /* 0x000fe400000e0000 */
[----:B------:R-:W-:Y:S01]  /*19c00*/  F2FP.F16.F32.PACK_AB R152, R15, R152 ;  /* 0x000000980f98723e */ /* 0x000fe200000000ff */
[----:B------:R-:W-:-:S03]  /*19c10*/  VOTEU.ANY UP0, P1 ;  /* 0x00000000003f7886 */ /* 0x000fc60000800100 */
[----:B-----5:R-:W-:-:S07]  /*19c20*/  WARPGROUP.ARRIVE ;  /* 0x00000000000079c5 */ /* 0x020fce0000000000 */
        /* <DEDUP_REMOVED lines=815> */
[----:B------:R-:W4:Y:S04]  /*1cf20*/  LD.E R11, desc[UR40][R22.64+0x260] ;  /* 0x00026028160b7980 */ /* 0x000f28000c101900 */
[----:B----4-:R4:W-:Y:S04]  /*1cf30*/  ST.E desc[UR40][R22.64+0x260], R11 ;  /* 0x0002600b16007985 */ /* 0x0109e8000c101928 */
[----:B------:R-:W5:Y:S04]  /*1cf40*/  LD.E R13, desc[UR40][R4.64] ;  /* 0x00000028040d7980 */ /* 0x000f68000c101900 */
[----:B-----5:R5:W-:Y:S04]  /*1cf50*/  ST.E desc[UR40][R4.64], R13 ;  /* 0x0000000d04007985 */ /* 0x020be8000c101928 */
[----:B------:R-:W2:Y:S04]  /*1cf60*/  LD.E R15, desc[UR40][R8.64] ;  /* 0x00000028080f7980 */ /* 0x000ea8000c101900 */
[----:B--2---:R2:W-:Y:S04]  /*1cf70*/  ST.E desc[UR40][R8.64], R15 ;  /* 0x0000000f08007985 */ /* 0x0045e8000c101928 */
[----:B------:R-:W3:Y:S04]  /*1cf80*/  LD.E R21, desc[UR40][R6.64] ;  /* 0x0000002806157980 */ /* 0x000ee8000c101900 */
[----:B---3--:R3:W-:Y:S04]  /*1cf90*/  ST.E desc[UR40][R6.64], R21 ;  /* 0x0000001506007985 */ /* 0x0087e8000c101928 */
[----:B0-----:R-:W3:Y:S04]  /*1cfa0*/  LD.E R25, desc[UR40][R22.64+0x270] ;  /* 0x0002702816197980 */ /* 0x001ee8000c101900 */
[----:B-1----:R-:W3:Y:S04]  /*1cfb0*/  LD.E R27, desc[UR40][R22.64+0x274] ;  /* 0x00027428161b7980 */ /* 0x002ee8000c101900 */
[----:B------:R-:W3:Y:S04]  /*1cfc0*/  LD.E R29, desc[UR40][R22.64+0x278] ;  /* 0x00027828161d7980 */ /* 0x000ee8000c101900 */
[----:B------:R-:W3:Y:S04]  /*1cfd0*/  LD.E R31, desc[UR40][R22.64+0x27c] ;  /* 0x00027c28161f7980 */ /* 0x000ee8000c101900 */
[----:B----4-:R-:W4:Y:S04]  /*1cfe0*/  LD.E R11, desc[UR40][R22.64+0x280] ;  /* 0x00028028160b7980 */ /* 0x010f28000c101900 */
[----:B------:R-:W4:Y:S04]  /*1cff0*/  LD.E R33, desc[UR40][R22.64+0x284] ;  /* 0x0002842816217980 */ /* 0x000f28000c101900 */
[----:B-----5:R-:W5:Y:S04]  /*1d000*/  LD.E R5, desc[UR40][R22.64+0x288] ;  /* 0x0002882816057980 */ /* 0x020f68000c101900 */
        /* <DEDUP_REMOVED lines=121> */
[----:B----4-:R0:W-:Y:S04]  /*1d7a0*/  ST.E desc[UR40][R22.64+0x280], R11 ;  /* 0x0002800b16007985 */ /* 0x0101e8000c101928 */
[----:B------:R0:W-:Y:S04]  /*1d7b0*/  ST.E desc[UR40][R22.64+0x284], R33 ;  /* 0x0002842116007985 */ /* 0x0001e8000c101928 */
[----:B-----5:R0:W-:Y:S04]  /*1d7c0*/  ST.E desc[UR40][R22.64+0x288], R5 ;  /* 0x0002880516007985 */ /* 0x0201e8000c101928 */
        /* <DEDUP_REMOVED lines=125> */
.L_x_3304:
[----:B------:R-:W-:Y:S05]  /*1dfa0*/  BSYNC B0 ;  /* 0x0000000000007941 */ /* 0x000fea0003800000 */
.L_x_3303:
[C---:B------:R-:W-:Y:S01]  /*1dfb0*/  ISETP.GT.AND P1, PT, R10.reuse, UR45, PT ;  /* 0x0000002d0a007c0c */ /* 0x040fe2000bf24270 */
[----:B------:R-:W-:-:S12]  /*1dfc0*/  VIADD R10, R10, 0xffffffff ;  /* 0xffffffff0a0a7836 */ /* 0x000fd80000000000 */
[----:B------:R-:W-:Y:S05]  /*1dfd0*/  @P1 BRA `(.L_x_3305) ;  /* 0xffffff5400281947 */ /* 0x000fea000383ffff */
.L_x_3278:
[----:B01----:R-:W0:Y:S01]  /*1dfe0*/  S2R R0, SR_TID.X ;  /* 0x0000000000007919 */ /* 0x003e220000002100 */
[----:B------:R-:W-:Y:S05]  /*1dff0*/  WARPSYNC.ALL ;  /* 0x0000000000007948 */ /* 0x000fea0003800000 */
[----:B0-----:R-:W-:-:S04]  /*1e000*/  SHF.R.U32.HI R0, RZ, 0x7, R0 ;  /* 0x00000007ff007819 */ /* 0x001fc80000011600 */
[----:B------:R-:W-:Y:S01]  /*1e010*/  IADD3 R145, -R0, 0xb, RZ ;  /* 0x0000000b00917810 */ /* 0x000fe20007ffe1ff */
[----:B------:R-:W2:Y:S04]  /*1e020*/  LDL R5, [R1+0x240] ;  /* 0x0002400001057983 */ /* 0x000ea80000100800 */
        /* <DEDUP_REMOVED lines=64> */
[----:B------:R-:W5:Y:S04]  /*1e430*/  LDL R138, [R1+0x21c] ;  /* 0x00021c00018a7983 */ /* 0x000f680000100800 */
[----:B--2---:R-:W0:Y:S02]  /*1e440*/  SHFL.BFLY PT, R0, R5, 0x2, 0x1f ;  /* 0x0c401f0005007f89 */ /* 0x004e2400000e0000 */
[----:B0-----:R-:W-:-:S05]  /*1e450*/  FADD.FTZ R0, R5, R0 ;  /* 0x0000000005007221 */ /* 0x001fca0000010000 */
[----:B------:R-:W0:Y:S02]  /*1e460*/  SHFL.BFLY PT, R3, R0, 0x1, 0x1f ;  /* 0x0c201f0000037f89 */ /* 0x000e2400000e0000 */
[----:B0-----:R-:W-:-:S05]  /*1e470*/  FADD.FTZ R2, R0, R3 ;  /* 0x0000000300027221 */ /* 0x001fca0000010000 */
[----:B------:R-:W-:Y:S04]  /*1e480*/  STL [R1+0x240], R2 ;  /* 0x0002400201007387 */ /* 0x000fe80000100800 */
[----:B------:R-:W2:Y:S04]  /*1e490*/  LDL R143, [R1+0x240] ;  /* 0x00024000018f7983 */ /* 0x000ea80000100800 */
[----:B---3--:R-:W0:Y:S02]  /*1e4a0*/  SHFL.BFLY PT, R3, R6, 0x2, 0x1f ;  /* 0x0c401f0006037f89 */ /* 0x008e2400000e0000 */
[----:B0-----:R-:W-:Y:S01]  /*1e4b0*/  FADD.FTZ R3, R3, R6 ;  /* 0x0000000603037221 */ /* 0x001fe20000010000 */
[----:B----4-:R-:W-:Y:S01]  /*1e4c0*/  VIADD R0, R4, 0x1 ;  /* 0x0000000104007836 */ /* 0x010fe20000000000 */
[----:B------:R-:W3:Y:S04]  /*1e4d0*/  LDL.64 R6, [R1+0x428] ;  /* 0x0004280001067983 */ /* 0x000ee80000100a00 */
[----:B------:R-:W0:Y:S01]  /*1e4e0*/  SHFL.BFLY PT, R140, R3, 0x1, 0x1f ;  /* 0x0c201f00038c7f89 */ /* 0x000e2200000e0000 */
[----:B------:R-:W-:-:S03]  /*1e4f0*/  ISETP.NE.AND P2, PT, R0, 0x2, PT ;  /* 0x000000020000780c */ /* 0x000fc60003f45270 */
[----:B------:R-:W4:Y:S10]  /*1e500*/  LDL.64 R4, [R1+0x448] ;  /* 0x0004480001047983 */ /* 0x000f340000100a00 */
[----:B------:R-:W4:Y:S01]  /*1e510*/  @!P2 LDL R137, [R1+0x214] ;  /* 0x000214000189a983 */ /* 0x000f220000100800 */
[----:B0-----:R-:W-:-:S03]  /*1e520*/  FADD.FTZ R140, R3, R140 ;  /* 0x0000008c038c7221 */ /* 0x001fc60000010000 */
[----:B------:R-:W3:Y:S01]  /*1e530*/  LDL.64 R2, [R1+0x290] ;  /* 0x0002900001027983 */ /* 0x000ee20000100a00 */
[----:B------:R0:W-:Y:S08]  /*1e540*/  BAR.ARV R145, 0x100 ;  /* 0x000400910000751d */ /* 0x0001f00000002000 */
[----:B------:R-:W-:Y:S06]  /*1e550*/  BAR.ARV 0x8, 0x180 ;  /* 0x0206000000007b1d */ /* 0x000fec0000002000 */
[----:B------:R-:W-:-:S13]  /*1e560*/  FSETP.NE.FTZ.AND P1, PT, R140, RZ, PT ;  /* 0x000000ff8c00720b */ /* 0x000fda0003f35000 */
[----:B------:R-:W4:Y:S04]  /*1e570*/  @P1 LDL R142, [R1+0x250] ;  /* 0x00025000018e1983 */ /* 0x000f280000100800 */
[----:B------:R-:W4:Y:S01]  /*1e580*/  @P1 LDL R141, [R1+0x234] ;  /* 0x00023400018d1983 */ /* 0x000f220000100800 */
[----:B--2---:R-:W-:-:S13]  /*1e590*/  FSETP.NE.FTZ.AND P0, PT, R143, RZ, PT ;  /* 0x000000ff8f00720b */ /* 0x004fda0003f15000 */
[----:B------:R-:W2:Y:S04]  /*1e5a0*/  @P0 LDL R144, [R1+0x250] ;  /* 0x0002500001900983 */ /* 0x000ea80000100800 */
[----:B------:R-:W2:Y:S01]  /*1e5b0*/  @P0 LDL R147, [R1+0x230] ;  /* 0x0002300001930983 */ /* 0x000ea20000100800 */
[----:B------:R-:W-:-:S06]  /*1e5c0*/  IMAD.MOV.U32 R139, RZ, RZ, RZ ;  /* 0x000000ffff8b7224 */ /* 0x000fcc00078e00ff */
[----:B------:R-:W5:Y:S08]  /*1e5d0*/  @P0 MUFU.RCP R139, R143 ;  /* 0x0000008f008b0308 */ /* 0x000f700000001000 */
[----:B------:R-:W1:Y:S01]  /*1e5e0*/  @P0 MUFU.LG2 R146, R143 ;  /* 0x0000008f00920308 */ /* 0x000e620000000c00 */
[-C--:B-----5:R-:W-:Y:S01]  /*1e5f0*/  FMUL.FTZ R131, R131, R139.reuse ;  /* 0x0000008b83837220 */ /* 0x0a0fe20000410000 */
[----:B------:R-:W-:-:S06]  /*1e600*/  FMUL.FTZ R130, R130, R139 ;  /* 0x0000008b82827220 */ /* 0x000fcc0000410000 */
[----:B------:R-:W-:Y:S01]  /*1e610*/  @P1 MUFU.LG2 R148, R140 ;  /* 0x0000008c00941308 */ /* 0x000fe20000000c00 */
[----:B------:R5:W-:Y:S02]  /*1e620*/  STL.64 [R1+0x280], R130 ;  /* 0x0002808201007387 */ /* 0x000be40000100a00 */
[----:B-----5:R-:W-:-:S06]  /*1e630*/  IMAD.MOV.U32 R130, RZ, RZ, RZ ;  /* 0x000000ffff827224 */ /* 0x020fcc00078e00ff */
[----:B------:R-:W5:Y:S01]  /*1e640*/  @P1 MUFU.RCP R130, R140 ;  /* 0x0000008c00821308 */ /* 0x000f620000001000 */
[----:B-1----:R-:W-:Y:S01]  /*1e650*/  @P0 FMUL.FTZ R149, R146, 0.69314718246459960938 ;  /* 0x3f31721892950820 */ /* 0x002fe20000410000 */
[-C--:B---3--:R-:W-:Y:S01]  /*1e660*/  FMUL.FTZ R3, R3, R139.reuse ;  /* 0x0000008b03037220 */ /* 0x088fe20000410000 */
        /* <DEDUP_REMOVED lines=122> */
[-C--:B----4-:R-:W-:Y:S01]  /*1ee10*/  FMUL.FTZ R5, R5, R130.reuse ;  /* 0x0000008205057220 */ /* 0x090fe20000410000 */
[-C--:B------:R-:W-:Y:S01]  /*1ee20*/  FMUL.FTZ R4, R4, R130.reuse ;  /* 0x0000008204047220 */ /* 0x080fe20000410000 */
[-C--:B------:R-:W-:Y:S01]  /*1ee30*/  FMUL.FTZ R9, R9, R130.reuse ;  /* 0x0000008209097220 */ /* 0x080fe20000410000 */
[----:B------:R-:W-:Y:S01]  /*1ee40*/  FMUL.FTZ R8, R8, R130 ;  /* 0x0000008208087220 */ /* 0x000fe20000410000 */
[----:B------:R-:W-:Y:S01]  /*1ee50*/  VIADD R136, R136, 0x1 ;  /* 0x0000000188887836 */ /* 0x000fe20000000000 */
[----:B-1----:R-:W-:Y:S01]  /*1ee60*/  @!P2 LOP3.LUT R2, R137, 0x1, RZ, 0x3c, !PT ;  /* 0x000000018902a812 */ /* 0x002fe200078e3cff */
[----:B------:R-:W-:Y:S01]  /*1ee70*/  VIADD R138, R138, 0x1 ;  /* 0x000000018a8a7836 */ /* 0x000fe20000000000 */
[----:B------:R0:W-:Y:S04]  /*1ee80*/  STL [R1+0x244], R140 ;  /* 0x0002448c01007387 */ /* 0x0001e80000100800 */
        /* <DEDUP_REMOVED lines=24> */
[----:B------:R0:W-:Y:S01]  /*1f010*/  STL.64 [R1+0x3f0], R88 ;  /* 0x0003f05801007387 */ /* 0x0001e20000100a00 */
[----:B--2---:R-:W-:Y:S01]  /*1f020*/  @P0 FMUL.FTZ R146, R144, 0.69314718246459960938 ;  /* 0x3f31721890920820 */ /* 0x004fe20000410000 */
[----:B------:R-:W-:-:S03]  /*1f030*/  IMAD.MOV.U32 R144, RZ, RZ, -0x800000 ;  /* 0xff800000ff907424 */ /* 0x000fc600078e00ff */
[----:B------:R-:W-:Y:S01]  /*1f040*/  @P0 FFMA.FTZ R144, R146, R147, R149 ;  /* 0x0000009392900223 */ /* 0x000fe20000010095 */
[----:B------:R-:W-:Y:S01]  /*1f050*/  @P1 FMUL.FTZ R147, R148, 0.69314718246459960938 ;  /* 0x3f31721894931820 */ /* 0x000fe20000410000 */
[----:B------:R-:W-:Y:S01]  /*1f060*/  @P1 FMUL.FTZ R146, R142, 0.69314718246459960938 ;  /* 0x3f3172188e921820 */ /* 0x000fe20000410000 */
[----:B------:R-:W-:-:S03]  /*1f070*/  IMAD.MOV.U32 R142, RZ, RZ, -0x800000 ;  /* 0xff800000ff8e7424 */ /* 0x000fc600078e00ff */
[----:B------:R-:W-:Y:S01]  /*1f080*/  @P1 FFMA.FTZ R142, R146, R141, R147 ;  /* 0x0000008d928e1223 */ /* 0x000fe20000010093 */
        /* <DEDUP_REMOVED lines=40> */
[----:B------:R0:W-:Y:S04]  /*1f310*/  STL [R1+0x218], R136 ;  /* 0x0002188801007387 */ /* 0x0001e80000100800 */
[----:B------:R0:W-:Y:S04]  /*1f320*/  @!P2 STL [R1+0x214], R2 ;  /* 0x000214020100a387 */ /* 0x0001e80000100800 */
[----:B------:R0:W-:Y:S04]  /*1f330*/  STL [R1+0x21c], R138 ;  /* 0x00021c8a01007387 */ /* 0x0001e80000100800 */
[----:B------:R0:W-:Y:S01]  /*1f340*/  @!P2 STL [R1+0x210], RZ ;  /* 0x000210ff0100a387 */ /* 0x0001e20000100800 */
[----:B------:R-:W-:-:S13]  /*1f350*/  PLOP3.LUT P0, PT, PT, PT, PT, 0x8, 0x0 ;  /* 0x000000000000781c */ /* 0x000fda0003f0e170 */
.L_x_3217:
[----:B------:R-:W1:Y:S01]  /*1f360*/  S2R R3, SR_CgaCtaId ;  /* 0x0000000000037919 */ /* 0x000e620000008800 */
[----:B0-----:R-:W-:Y:S01]  /*1f370*/  MOV R0, 0x400 ;  /* 0x0000040000007802 */ /* 0x001fe20000000f00 */
[----:B------:R-:W-:Y:S01]  /*1f380*/  BSSY B0, `(.L_x_3306) ;  /* 0x00004aa000007945 */ /* 0x000fe20003800000 */
[----:B------:R-:W-:Y:S02]  /*1f390*/  BAR.SYNC.DEFER_BLOCKING 0x5, 0x180 ;  /* 0x0146000000007b1d */ /* 0x000fe40000010000 */
[----:B-1----:R-:W-:-:S05]  /*1f3a0*/  LEA R0, R3, R0, 0x18 ;  /* 0x0000000003007211 */ /* 0x002fca00078ec0ff */
[----:B------:R-:W0:Y:S02]  /*1f3b0*/  LDS.128 R4, [R0+0x324d0] ;  /* 0x0324d00000047984 */ /* 0x000e240000000c00 */
[----:B0-----:R-:W-:Y:S02]  /*1f3c0*/  R2UR UR5, R5 ;  /* 0x00000000050572ca */ /* 0x001fe400000e0000 */
[----:B------:R-:W-:Y:S02]  /*1f3d0*/  R2UR UR7, R6 ;  /* 0x00000000060772ca */ /* 0x000fe400000e0000 */
[----:B------:R-:W-:Y:S01]  /*1f3e0*/  R2UR UR6, R7 ;  /* 0x00000000070672ca */ /* 0x000fe200000e0000 */
[----:B------:R-:W-:Y:S06]  /*1f3f0*/  BAR.ARV 0x4, 0x180 ;  /* 0x0106000000007b1d */ /* 0x000fec0000002000 */
[----:B------:R-:W-:Y:S08]  /*1f400*/  @P0 BRA `(.L_x_3307) ;  /* 0x0000003800ec0947 */ /* 0x000ff00003800000 */
[----:B------:R-:W2:Y:S01]  /*1f410*/  LDL R20, [R1+0x4d4] ;  /* 0x0004d40001147983 */ /* 0x000ea20000100800 */
[----:B------:R-:W-:Y:S01]  /*1f420*/  ULDC.64 UR8, c[0x0][0xd00] ;  /* 0x0003400000087ab9 */ /* 0x000fe20000000a00 */
[----:B------:R-:W-:Y:S02]  /*1f430*/  ULDC.64 UR10, c[0x0][0xd00] ;  /* 0x00034000000a7ab9 */ /* 0x000fe40000000a00 */
[----:B------:R-:W3:Y:S04]  /*1f440*/  LDL.128 R136, [R1+0x260] ;  /* 0x0002600001887983 */ /* 0x000ee80000100c00 */
[----:B------:R-:W4:Y:S04]  /*1f450*/  LDL.128 R4, [R1+0x270] ;  /* 0x0002700001047983 */ /* 0x000f280000100c00 */
        /* <DEDUP_REMOVED lines=29> */
[----:B------:R-:W4:Y:S01]  /*1f630*/  LDL.128 R132, [R1+0x450] ;  /* 0x0004500001847983 */ /* 0x000f220000100c00 */
[----:B------:R-:W0:Y:S01]  /*1f640*/  S2R R21, SR_SWINHI ;  /* 0x0000000000157919 */ /* 0x000e220000002f00 */
[----:B------:R-:W-:-:S02]  /*1f650*/  MOV R2, R0 ;  /* 0x0000000000027202 */ /* 0x000fc40000000f00 */
[----:B0-----:R-:W-:Y:S01]  /*1f660*/  MOV R3, R21 ;  /* 0x0000001500037202 */ /* 0x001fe20000000f00 */
[----:B------:R-:W-:Y:S01]  /*1f670*/  UIMAD.WIDE UR8, UR38, 0x4, UR8 ;  /* 0x00000004260878a5 */ /* 0x000fe2000f8e0208 */
[----:B------:R-:W-:Y:S01]  /*1f680*/  ULDC UR4, c[0x0][0xb88] ;  /* 0x0002e20000047ab9 */ /* 0x000fe20000000800 */
[----:B--2---:R-:W-:-:S03]  /*1f690*/  IMAD.WIDE R20, R20, 0x2, R2 ;  /* 0x0000000214147825 */ /* 0x004fc600078e0202 */
[----:B------:R-:W-:Y:S02]  /*1f6a0*/  LOP3.LUT R141, R20, 0x380, RZ, 0xc0, !PT ;  /* 0x00000380148d7812 */ /* 0x000fe400078ec0ff */
[----:B---3--:R-:W-:Y:S02]  /*1f6b0*/  F2FP.F16.F32.PACK_AB R136, R137, R136 ;  /* 0x000000888988723e */ /* 0x008fe400000000ff */
[----:B------:R-:W-:Y:S02]  /*1f6c0*/  SHF.R.U64 R141, R141, 0x3, RZ ;  /* 0x000000038d8d7819 */ /* 0x000fe400000012ff */
[----:B------:R-:W-:Y:S02]  /*1f6d0*/  F2FP.F16.F32.PACK_AB R137, R139, R138 ;  /* 0x0000008a8b89723e */ /* 0x000fe400000000ff */
[----:B------:R-:W-:Y:S01]  /*1f6e0*/  LOP3.LUT R140, R141, R20, RZ, 0x3c, !PT ;  /* 0x000000148d8c7212 */ /* 0x000fe200078e3cff */
[----:B------:R-:W-:Y:S01]  /*1f6f0*/  IMAD.MOV.U32 R141, RZ, RZ, R21 ;  /* 0x000000ffff8d7224 */ /* 0x000fe200078e0015 */
[----:B----4-:R-:W-:-:S02]  /*1f700*/  F2FP.F16.F32.PACK_AB R138, R5, R4 ;  /* 0x00000004058a723e */ /* 0x010fc400000000ff */
[C---:B------:R-:W-:Y:S02]  /*1f710*/  IADD3 R5, P1, R20.reuse, 0x20, RZ ;  /* 0x0000002014057810 */ /* 0x040fe40007f3e0ff */
[----:B------:R-:W-:Y:S02]  /*1f720*/  F2FP.F16.F32.PACK_AB R139, R7, R6 ;  /* 0x00000006078b723e */ /* 0x000fe400000000ff */
[----:B------:R-:W-:Y:S02]  /*1f730*/  LOP3.LUT R4, R5, 0x380, RZ, 0xc0, !PT ;  /* 0x0000038005047812 */ /* 0x000fe400078ec0ff */
[----:B------:R-:W-:Y:S01]  /*1f740*/  MOV R140, R140 ;  /* 0x0000008c008c7202 */ /* 0x000fe20000000f00 */
[----:B------:R-:W-:Y:S01]  /*1f750*/  BAR.SYNC.DEFER_BLOCKING 0x1, 0x100 ;  /* 0x0044000000007b1d */ /* 0x000fe20000010000 */
[----:B------:R-:W-:Y:S02]  /*1f760*/  IADD3 R7, P0, R20, 0x40, RZ ;  /* 0x0000004014077810 */ /* 0x000fe40007f1e0ff */
[----:B------:R-:W-:-:S02]  /*1f770*/  SHF.R.U64 R4, R4, 0x3, RZ ;  /* 0x0000000304047819 */ /* 0x000fc400000012ff */
[----:B------:R-:W-:Y:S02]  /*1f780*/  LOP3.LUT R6, R7, 0x380, RZ, 0xc0, !PT ;  /* 0x0000038007067812 */ /* 0x000fe400078ec0ff */
[----:B------:R-:W-:Y:S02]  /*1f790*/  F2FP.F16.F32.PACK_AB R8, R9, R8 ;  /* 0x000000080908723e */ /* 0x000fe400000000ff */
[----:B------:R-:W-:Y:S02]  /*1f7a0*/  F2FP.F16.F32.PACK_AB R9, R11, R10 ;  /* 0x0000000a0b09723e */ /* 0x000fe400000000ff */
[----:B------:R-:W-:Y:S02]  /*1f7b0*/  F2FP.F16.F32.PACK_AB R10, R13, R12 ;  /* 0x0000000c0d0a723e */ /* 0x000fe400000000ff */
[----:B------:R-:W-:Y:S01]  /*1f7c0*/  IADD3 R149, P5, R20, 0x4040, RZ ;  /* 0x0000404014957810 */ /* 0x000fe20007fbe0ff */
[----:B------:R0:W-:Y:S03]  /*1f7d0*/  STSM.16.M88.4 [R140], R136 ;  /* 0x000000888c007844 */ /* 0x0001e60000000200 */
[----:B------:R-:W-:Y:S01]  /*1f7e0*/  LOP3.LUT R148, R149, 0x380, RZ, 0xc0, !PT ;  /* 0x0000038095947812 */ /* 0x000fe200078ec0ff */
[----:B0-----:R-:W-:Y:S01]  /*1f7f0*/  IMAD.X R137, RZ, RZ, R21, P1 ;  /* 0x000000ffff897224 */ /* 0x001fe200008e0615 */
[----:B------:R-:W-:-:S02]  /*1f800*/  LOP3.LUT R136, R4, R5, RZ, 0x3c, !PT ;  /* 0x0000000504887212 */ /* 0x000fc400078e3cff */
[----:B------:R-:W-:Y:S02]  /*1f810*/  SHF.R.U64 R4, R6, 0x3, RZ ;  /* 0x0000000306047819 */ /* 0x000fe400000012ff */
[----:B------:R-:W-:Y:S02]  /*1f820*/  MOV R136, R136 ;  /* 0x0000008800887202 */ /* 0x000fe40000000f00 */
[----:B------:R-:W-:Y:S02]  /*1f830*/  IADD3 R137, P6, R20, 0x4020, RZ ;  /* 0x0000402014897810 */ /* 0x000fe40007fde0ff */
[----:B------:R-:W-:Y:S02]  /*1f840*/  LOP3.LUT R4, R4, R7, RZ, 0x3c, !PT ;  /* 0x0000000704047212 */ /* 0x000fe400078e3cff */
[----:B------:R-:W-:Y:S02]  /*1f850*/  IADD3 R7, P3, R20, 0x4000, RZ ;  /* 0x0000400014077810 */ /* 0x000fe40007f7e0ff */
[----:B------:R-:W-:-:S02]  /*1f860*/  LOP3.LUT R12, R137, 0x380, RZ, 0xc0, !PT ;  /* 0x00000380890c7812 */ /* 0x000fc400078ec0ff */
[----:B------:R-:W-:Y:S02]  /*1f870*/  LOP3.LUT R5, R7, 0x380, RZ, 0xc0, !PT ;  /* 0x0000038007057812 */ /* 0x000fe400078ec0ff */
[----:B------:R-:W-:Y:S02]  /*1f880*/  SHF.R.U64 R12, R12, 0x3, RZ ;  /* 0x000000030c0c7819 */ /* 0x000fe400000012ff */
[----:B------:R-:W-:Y:S02]  /*1f890*/  IADD3 R141, P4, R20, 0x60, RZ ;  /* 0x00000060148d7810 */ /* 0x000fe40007f9e0ff */
[----:B------:R-:W-:Y:S02]  /*1f8a0*/  F2FP.F16.F32.PACK_AB R11, R15, R14 ;  /* 0x0000000e0f0b723e */ /* 0x000fe400000000ff */
[----:B------:R-:W-:Y:S02]  /*1f8b0*/  SHF.R.U64 R148, R148, 0x3, RZ ;  /* 0x0000000394947819 */ /* 0x000fe400000012ff */
[----:B------:R-:W-:-:S02]  /*1f8c0*/  SHF.R.U64 R14, R5, 0x3, RZ ;  /* 0x00000003050e7819 */ /* 0x000fc400000012ff */
[----:B------:R-:W-:Y:S02]  /*1f8d0*/  LOP3.LUT R12, R12, R137, RZ, 0x3c, !PT ;  /* 0x000000890c0c7212 */ /* 0x000fe400078e3cff */
[C---:B------:R-:W-:Y:S02]  /*1f8e0*/  IADD3 R147, P2, R20.reuse, 0x4060, RZ ;  /* 0x0000406014937810 */ /* 0x040fe40007f5e0ff */
[----:B------:R-:W-:Y:S01]  /*1f8f0*/  IADD3 R137, P1, R20, 0x8000, RZ ;  /* 0x0000800014897810 */ /* 0x000fe20007f3e0ff */
[----:B------:R0:W-:Y:S01]  /*1f900*/  STSM.16.M88.4 [R136], R8 ;  /* 0x0000000888007844 */ /* 0x0001e20000000200 */
[----:B------:R-:W-:Y:S02]  /*1f910*/  LOP3.LUT R6, R141, 0x380, RZ, 0xc0, !PT ;  /* 0x000003808d067812 */ /* 0x000fe400078ec0ff */
[----:B------:R-:W-:Y:S01]  /*1f920*/  LOP3.LUT R148, R148, R149, RZ, 0x3c, !PT ;  /* 0x0000009594947212 */ /* 0x000fe200078e3cff */
[----:B------:R-:W-:Y:S01]  /*1f930*/  IMAD.X R149, RZ, RZ, R21, P5 ;  /* 0x000000ffff957224 */ /* 0x000fe200028e0615 */
[----:B------:R-:W-:-:S02]  /*1f940*/  LOP3.LUT R14, R14, R7, RZ, 0x3c, !PT ;  /* 0x000000070e0e7212 */ /* 0x000fc400078e3cff */
[----:B------:R-:W-:Y:S02]  /*1f950*/  LOP3.LUT R146, R147, 0x380, RZ, 0xc0, !PT ;  /* 0x0000038093927812 */ /* 0x000fe400078ec0ff */
[----:B------:R-:W-:Y:S02]  /*1f960*/  LOP3.LUT R7, R137, 0x380, RZ, 0xc0, !PT ;  /* 0x0000038089077812 */ /* 0x000fe400078ec0ff */
[----:B------:R-:W-:Y:S01]  /*1f970*/  SHF.R.U64 R6, R6, 0x3, RZ ;  /* 0x0000000306067819 */ /* 0x000fe200000012ff */
[--C-:B------:R-:W-:Y:S01]  /*1f980*/  IMAD.X R5, RZ, RZ, R21.reuse, P0 ;  /* 0x000000ffff057224 */ /* 0x100fe200000e0615 */
[----:B------:R-:W-:Y:S02]  /*1f990*/  SHF.R.U64 R146, R146, 0x3, RZ ;  /* 0x0000000392927819 */ /* 0x000fe400000012ff */
[C---:B0-----:R-:W-:Y:S02]  /*1f9a0*/  IADD3 R11, P5, R20.reuse, 0xc020, RZ ;  /* 0x0000c020140b7810 */ /* 0x041fe40007fbe0ff */
[----:B------:R-:W-:Y:S01]  /*1f9b0*/  SHF.R.U64 R136, R7, 0x3, RZ ;  /* 0x0000000307887819 */ /* 0x000fe200000012ff */
[--C-:B------:R-:W-:Y:S01]  /*1f9c0*/  IMAD.X R7, RZ, RZ, R21.reuse, P4 ;  /* 0x000000ffff077224 */ /* 0x100fe200020e0615 */
[----:B------:R-:W-:Y:S01]  /*1f9d0*/  LOP3.LUT R10, R11, 0x380, RZ, 0xc0, !PT ;  /* 0x000003800b0a7812 */ /* 0x000fe200078ec0ff */
[--C-:B------:R-:W-:Y:S01]  /*1f9e0*/  IMAD.X R15, RZ, RZ, R21.reuse, P3 ;  /* 0x000000ffff0f7224 */ /* 0x100fe200018e0615 */
[----:B------:R-:W-:Y:S01]  /*1f9f0*/  IADD3 R145, P0, R20, 0x8020, RZ ;  /* 0x0000802014917810 */ /* 0x000fe20007f1e0ff */
[----:B------:R-:W-:Y:S01]  /*1fa00*/  IMAD.X R13, RZ, RZ, R21, P6 ;  /* 0x000000ffff0d7224 */ /* 0x000fe200030e0615 */
[----:B------:R-:W-:-:S02]  /*1fa10*/  LOP3.LUT R6, R6, R141, RZ, 0x3c, !PT ;  /* 0x0000008d06067212 */ /* 0x000fc400078e3cff */
[----:B------:R-:W-:Y:S02]  /*1fa20*/  IADD3 R143, P4, R20, 0x8040, RZ ;  /* 0x00008040148f7810 */ /* 0x000fe40007f9e0ff */
[----:B------:R-:W-:Y:S01]  /*1fa30*/  LOP3.LUT R146, R146, R147, RZ, 0x3c, !PT ;  /* 0x0000009392927212 */ /* 0x000fe200078e3cff */
[--C-:B------:R-:W-:Y:S01]  /*1fa40*/  IMAD.X R147, RZ, RZ, R21.reuse, P2 ;  /* 0x000000ffff937224 */ /* 0x100fe200010e0615 */
[----:B------:R-:W-:Y:S02]  /*1fa50*/  IADD3 R141, P3, R20, 0x8060, RZ ;  /* 0x00008060148d7810 */ /* 0x000fe40007f7e0ff */
[----:B------:R-:W-:Y:S01]  /*1fa60*/  LOP3.LUT R136, R136, R137, RZ, 0x3c, !PT ;  /* 0x0000008988887212 */ /* 0x000fe200078e3cff */
[----:B------:R-:W-:Y:S01]  /*1fa70*/  IMAD.X R137, RZ, RZ, R21, P1 ;  /* 0x000000ffff897224 */ /* 0x000fe200008e0615 */
[----:B------:R-:W-:Y:S02]  /*1fa80*/  IADD3 R139, P6, R20, 0xc000, RZ ;  /* 0x0000c000148b7810 */ /* 0x000fe40007fde0ff */
[----:B------:R-:W-:-:S02]  /*1fa90*/  SHF.R.U64 R10, R10, 0x3, RZ ;  /* 0x000000030a0a7819 */ /* 0x000fc400000012ff */
[----:B------:R-:W-:Y:S02]  /*1faa0*/  LOP3.LUT R144, R145, 0x380, RZ, 0xc0, !PT ;  /* 0x0000038091907812 */ /* 0x000fe400078ec0ff */
[C---:B------:R-:W-:Y:S02]  /*1fab0*/  IADD3 R8, P2, R20.reuse, 0xc040, RZ ;  /* 0x0000c04014087810 */ /* 0x040fe40007f5e0ff */
[----:B------:R-:W-:Y:S02]  /*1fac0*/  LOP3.LUT R142, R143, 0x380, RZ, 0xc0, !PT ;  /* 0x000003808f8e7812 */ /* 0x000fe400078ec0ff */
[----:B------:R-:W-:Y:S02]  /*1fad0*/  IADD3 R20, P1, R20, 0xc060, RZ ;  /* 0x0000c06014147810 */ /* 0x000fe40007f3e0ff */
[----:B------:R-:W-:Y:S02]  /*1fae0*/  LOP3.LUT R140, R141, 0x380, RZ, 0xc0, !PT ;  /* 0x000003808d8c7812 */ /* 0x000fe400078ec0ff */
[----:B------:R-:W-:-:S02]  /*1faf0*/  LOP3.LUT R138, R139, 0x380, RZ, 0xc0, !PT ;  /* 0x000003808b8a7812 */ /* 0x000fc400078ec0ff */
[----:B------:R-:W-:Y:S02]  /*1fb00*/  LOP3.LUT R10, R10, R11, RZ, 0x3c, !PT ;  /* 0x0000000b0a0a7212 */ /* 0x000fe400078e3cff */
[----:B------:R-:W-:Y:S02]  /*1fb10*/  SHF.R.U64 R144, R144, 0x3, RZ ;  /* 0x0000000390907819 */ /* 0x000fe400000012ff */
[----:B------:R-:W-:Y:S02]  /*1fb20*/  LOP3.LUT R11, R8, 0x380, RZ, 0xc0, !PT ;  /* 0x00000380080b7812 */ /* 0x000fe400078ec0ff */
[----:B------:R-:W-:Y:S02]  /*1fb30*/  SHF.R.U64 R142, R142, 0x3, RZ ;  /* 0x000000038e8e7819 */ /* 0x000fe400000012ff */
[----:B------:R-:W-:Y:S02]  /*1fb40*/  LOP3.LUT R9, R20, 0x380, RZ, 0xc0, !PT ;  /* 0x0000038014097812 */ /* 0x000fe400078ec0ff */
[----:B------:R-:W-:-:S02]  /*1fb50*/  F2FP.F16.F32.PACK_AB R24, R25, R24 ;  /* 0x000000181918723e */ /* 0x000fc400000000ff */
[----:B------:R-:W-:Y:S02]  /*1fb60*/  SHF.R.U64 R140, R140, 0x3, RZ ;  /* 0x000000038c8c7819 */ /* 0x000fe400000012ff */
[----:B------:R-:W-:Y:S02]  /*1fb70*/  F2FP.F16.F32.PACK_AB R25, R27, R26 ;  /* 0x0000001a1b19723e */ /* 0x000fe400000000ff */
[----:B------:R-:W-:Y:S02]  /*1fb80*/  F2FP.F16.F32.PACK_AB R32, R33, R32 ;  /* 0x000000202120723e */ /* 0x000fe400000000ff */
[----:B------:R-:W-:Y:S02]  /*1fb90*/  SHF.R.U64 R138, R138, 0x3, RZ ;  /* 0x000000038a8a7819 */ /* 0x000fe400000012ff */
[----:B------:R-:W-:Y:S02]  /*1fba0*/  MOV R4, R4 ;  /* 0x0000000400047202 */ /* 0x000fe40000000f00 */
[----:B------:R-:W-:-:S02]  /*1fbb0*/  F2FP.F16.F32.PACK_AB R26, R29, R28 ;  /* 0x0000001c1d1a723e */ /* 0x000fc400000000ff */
[----:B------:R-:W-:Y:S02]  /*1fbc0*/  F2FP.F16.F32.PACK_AB R27, R31, R30 ;  /* 0x0000001e1f1b723e */ /* 0x000fe400000000ff */
[----:B------:R-:W-:Y:S02]  /*1fbd0*/  F2FP.F16.F32.PACK_AB R33, R35, R34 ;  /* 0x000000222321723e */ /* 0x000fe400000000ff */
[----:B------:R-:W-:Y:S02]  /*1fbe0*/  F2FP.F16.F32.PACK_AB R40, R41, R40 ;  /* 0x000000282928723e */ /* 0x000fe400000000ff */
[----:B------:R-:W-:Y:S01]  /*1fbf0*/  LOP3.LUT R144, R144, R145, RZ, 0x3c, !PT ;  /* 0x0000009190907212 */ /* 0x000fe200078e3cff */
[----:B------:R-:W-:Y:S01]  /*1fc00*/  IMAD.X R145, RZ, RZ, R21, P0 ;  /* 0x000000ffff917224 */ /* 0x000fe200000e0615 */
[----:B------:R-:W-:Y:S02]  /*1fc10*/  SHF.R.U64 R11, R11, 0x3, RZ ;  /* 0x000000030b0b7819 */ /* 0x000fe400000012ff */
[----:B------:R-:W-:-:S02]  /*1fc20*/  MOV R6, R6 ;  /* 0x0000000600067202 */ /* 0x000fc40000000f00 */
[----:B------:R-:W-:Y:S02]  /*1fc30*/  F2FP.F16.F32.PACK_AB R34, R37, R36 ;  /* 0x000000242522723e */ /* 0x000fe400000000ff */
[----:B------:R-:W-:Y:S02]  /*1fc40*/  F2FP.F16.F32.PACK_AB R35, R39, R38 ;  /* 0x000000262723723e */ /* 0x000fe400000000ff */
[----:B------:R-:W-:Y:S02]  /*1fc50*/  F2FP.F16.F32.PACK_AB R41, R43, R42 ;  /* 0x0000002a2b29723e */ /* 0x000fe400000000ff */
[----:B------:R-:W-:Y:S02]  /*1fc60*/  F2FP.F16.F32.PACK_AB R48, R49, R48 ;  /* 0x000000303130723e */ /* 0x000fe400000000ff */
[----:B------:R-:W-:Y:S01]  /*1fc70*/  LOP3.LUT R142, R142, R143, RZ, 0x3c, !PT ;  /* 0x0000008f8e8e7212 */ /* 0x000fe200078e3cff */
[----:B------:R-:W-:Y:S01]  /*1fc80*/  IMAD.X R143, RZ, RZ, R21, P4 ;  /* 0x000000ffff8f7224 */ /* 0x000fe200020e0615 */
[----:B------:R-:W-:-:S02]  /*1fc90*/  SHF.R.U64 R9, R9, 0x3, RZ ;  /* 0x0000000309097819 */ /* 0x000fc400000012ff */
[----:B------:R-:W-:Y:S02]  /*1fca0*/  MOV R14, R14 ;  /* 0x0000000e000e7202 */ /* 0x000fe40000000f00 */
[----:B------:R-:W-:Y:S02]  /*1fcb0*/  F2FP.F16.F32.PACK_AB R42, R45, R44 ;  /* 0x0000002c2d2a723e */ /* 0x000fe400000000ff */
[----:B------:R-:W-:Y:S02]  /*1fcc0*/  F2FP.F16.F32.PACK_AB R43, R47, R46 ;  /* 0x0000002e2f2b723e */ /* 0x000fe400000000ff */
[----:B------:R-:W-:Y:S02]  /*1fcd0*/  F2FP.F16.F32.PACK_AB R49, R51, R50 ;  /* 0x000000323331723e */ /* 0x000fe400000000ff */
[----:B------:R-:W-:Y:S02]  /*1fce0*/  F2FP.F16.F32.PACK_AB R56, R57, R56 ;  /* 0x000000383938723e */ /* 0x000fe400000000ff */
[----:B------:R-:W-:Y:S01]  /*1fcf0*/  LOP3.LUT R140, R140, R141, RZ, 0x3c, !PT ;  /* 0x0000008d8c8c7212 */ /* 0x000fe200078e3cff */
[----:B------:R-:W-:Y:S01]  /*1fd00*/  IMAD.X R141, RZ, RZ, R21, P3 ;  /* 0x000000ffff8d7224 */ /* 0x000fe200018e0615 */
[----:B------:R-:W-:-:S02]  /*1fd10*/  MOV R12, R12 ;  /* 0x0000000c000c7202 */ /* 0x000fc40000000f00 */
[----:B------:R-:W-:Y:S02]  /*1fd20*/  F2FP.F16.F32.PACK_AB R50, R53, R52 ;  /* 0x000000343532723e */ /* 0x000fe400000000ff */
[----:B------:R-:W-:Y:S02]  /*1fd30*/  F2FP.F16.F32.PACK_AB R51, R55, R54 ;  /* 0x000000363733723e */ /* 0x000fe400000000ff */
[----:B------:R-:W-:Y:S02]  /*1fd40*/  F2FP.F16.F32.PACK_AB R57, R59, R58 ;  /* 0x0000003a3b39723e */ /* 0x000fe400000000ff */
[----:B------:R-:W-:Y:S01]  /*1fd50*/  F2FP.F16.F32.PACK_AB R64, R65, R64 ;  /* 0x000000404140723e */ /* 0x000fe200000000ff */
[----:B------:R0:W-:Y:S01]  /*1fd60*/  STSM.16.M88.4 [R4], R24 ;  /* 0x0000001804007844 */ /* 0x0001e20000000200 */
        /* <DEDUP_REMOVED lines=23> */
[----:B------:R-:W-:Y:S01]  /*1fee0*/  IMAD.X R21, RZ, RZ, R21, P1 ;  /* 0x000000ffff157224 */ /* 0x000fe200008e0615 */
[----:B------:R-:W-:Y:S01]  /*1fef0*/  MOV R144, R144 ;  /* 0x0000009000907202 */ /* 0x000fe20000000f00 */
[----:B------:R2:W-:Y:S01]  /*1ff00*/  STSM.16.M88.4 [R12], R48 ;  /* 0x000000300c007844 */ /* 0x0005e20000000200 */
[----:B------:R-:W-:-:S02]  /*1ff10*/  F2FP.F16.F32.PACK_AB R82, R85, R84 ;  /* 0x000000545552723e */ /* 0x000fc400000000ff */
[----:B------:R-:W-:Y:S02]  /*1ff20*/  F2FP.F16.F32.PACK_AB R96, R97, R96 ;  /* 0x000000606160723e */ /* 0x000fe400000000ff */
[----:B------:R-:W-:Y:S02]  /*1ff30*/  MOV R142, R142 ;  /* 0x0000008e008e7202 */ /* 0x000fe40000000f00 */
[----:B------:R-:W-:Y:S02]  /*1ff40*/  F2FP.F16.F32.PACK_AB R104, R105, R104 ;  /* 0x000000686968723e */ /* 0x000fe400000000ff */
[----:B------:R-:W-:Y:S02]  /*1ff50*/  MOV R140, R140 ;  /* 0x0000008c008c7202 */ /* 0x000fe40000000f00 */
[----:B------:R-:W-:Y:S02]  /*1ff60*/  F2FP.F16.F32.PACK_AB R112, R113, R112 ;  /* 0x000000707170723e */ /* 0x000fe400000000ff */
[----:B------:R-:W-:Y:S01]  /*1ff70*/  F2FP.F16.F32.PACK_AB R120, R121, R120 ;  /* 0x000000787978723e */ /* 0x000fe200000000ff */
[----:B0-----:R-:W-:Y:S01]  /*1ff80*/  IMAD.U32 R4, RZ, RZ, UR8 ;  /* 0x00000008ff047e24 */ /* 0x001fe2000f8e00ff */
[----:B------:R-:W-:Y:S01]  /*1ff90*/  F2FP.F16.F32.PACK_AB R83, R87, R86 ;  /* 0x000000565753723e */ /* 0x000fe200000000ff */
[----:B------:R-:W-:Y:S01]  /*1ffa0*/  IMAD.U32 R5, RZ, RZ, UR9 ;  /* 0x00000009ff057e24 */ /* 0x000fe2000f8e00ff */
[----:B------:R-:W-:Y:S01]  /*1ffb0*/  F2FP.F16.F32.PACK_AB R89, R91, R90 ;  /* 0x0000005a5b59723e */ /* 0x000fe200000000ff */
[----:B------:R2:W-:Y:S01]  /*1ffc0*/  STSM.16.M88.4 [R148], R56 ;  /* 0x0000003894007844 */ /* 0x0005e20000000200 */
[----:B------:R-:W-:Y:S01]  /*1ffd0*/  F2FP.F16.F32.PACK_AB R90, R93, R92 ;  /* 0x0000005c5d5a723e */ /* 0x000fe200000000ff */
[----:B------:R-:W-:Y:S01]  /*1ffe0*/  ULDC.64 UR8, c[0x0][0xd08] ;  /* 0x0003420000087ab9 */ /* 0x000fe20000000a00 */
[----:B------:R-:W-:Y:S01]  /*1fff0*/  F2FP.F16.F32.PACK_AB R91, R95, R94 ;  /* 0x0000005e5f5b723e */ /* 0x000fe200000000ff */
[----:B------:R-:W0:Y:S01]  /*20000*/  LDC R76, c[0x0][0xce8] ;  /* 0x00033a00ff4c7b82 */ /* 0x000e220000000800 */
[----:B------:R-:W-:Y:S01]  /*20010*/  F2FP.F16.F32.PACK_AB R97, R99, R98 ;  /* 0x000000626361723e */ /* 0x000fe200000000ff */
[----:B------:R2:W-:Y:S01]  /*20020*/  STSM.16.M88.4 [R146], R64 ;  /* 0x0000004092007844 */ /* 0x0005e20000000200 */
[----:B------:R-:W-:-:S02]  /*20030*/  F2FP.F16.F32.PACK_AB R98, R101, R100 ;  /* 0x000000646562723e */ /* 0x000fc400000000ff */
[----:B------:R-:W-:Y:S02]  /*20040*/  F2FP.F16.F32.PACK_AB R99, R103, R102 ;  /* 0x000000666763723e */ /* 0x000fe400000000ff */
[----:B------:R-:W-:Y:S01]  /*20050*/  F2FP.F16.F32.PACK_AB R105, R107, R106 ;  /* 0x0000006a6b69723e */ /* 0x000fe200000000ff */
[----:B------:R2:W-:Y:S01]  /*20060*/  STSM.16.M88.4 [R136], R72 ;  /* 0x0000004888007844 */ /* 0x0005e20000000200 */
[----:B------:R-:W-:Y:S02]  /*20070*/  MOV R138, R138 ;  /* 0x0000008a008a7202 */ /* 0x000fe40000000f00 */
[----:B------:R-:W-:Y:S02]  /*20080*/  F2FP.F16.F32.PACK_AB R106, R109, R108 ;  /* 0x0000006c6d6a723e */ /* 0x000fe400000000ff */
[----:B------:R-:W-:Y:S02]  /*20090*/  F2FP.F16.F32.PACK_AB R107, R111, R110 ;  /* 0x0000006e6f6b723e */ /* 0x000fe400000000ff */
[----:B------:R-:W-:Y:S01]  /*200a0*/  F2FP.F16.F32.PACK_AB R113, R115, R114 ;  /* 0x000000727371723e */ /* 0x000fe200000000ff */
[----:B------:R2:W-:Y:S01]  /*200b0*/  STSM.16.M88.4 [R144], R80 ;  /* 0x0000005090007844 */ /* 0x0005e20000000200 */
[----:B------:R-:W-:-:S02]  /*200c0*/  MOV R10, R10 ;  /* 0x0000000a000a7202 */ /* 0x000fc40000000f00 */
[----:B------:R-:W-:Y:S02]  /*200d0*/  F2FP.F16.F32.PACK_AB R114, R117, R116 ;  /* 0x000000747572723e */ /* 0x000fe400000000ff */
[----:B------:R-:W-:Y:S02]  /*200e0*/  F2FP.F16.F32.PACK_AB R115, R119, R118 ;  /* 0x000000767773723e */ /* 0x000fe400000000ff */
[----:B------:R-:W-:Y:S02]  /*200f0*/  F2FP.F16.F32.PACK_AB R121, R123, R122 ;  /* 0x0000007a7b79723e */ /* 0x000fe400000000ff */
[----:B------:R-:W-:Y:S01]  /*20100*/  F2FP.F16.F32.PACK_AB R128, R129, R128 ;  /* 0x000000808180723e */ /* 0x000fe200000000ff */
[----:B------:R2:W-:Y:S01]  /*20110*/  STSM.16.M88.4 [R142], R88 ;  /* 0x000000588e007844 */ /* 0x0005e20000000200 */
[----:B------:R-:W-:Y:S02]  /*20120*/  MOV R8, R8 ;  /* 0x0000000800087202 */ /* 0x000fe40000000f00 */
[----:B------:R-:W-:-:S02]  /*20130*/  F2FP.F16.F32.PACK_AB R122, R125, R124 ;  /* 0x0000007c7d7a723e */ /* 0x000fc400000000ff */
[----:B------:R-:W-:Y:S02]  /*20140*/  F2FP.F16.F32.PACK_AB R123, R127, R126 ;  /* 0x0000007e7f7b723e */ /* 0x000fe400000000ff */
[----:B------:R-:W-:Y:S01]  /*20150*/  F2FP.F16.F32.PACK_AB R129, R131, R130 ;  /* 0x000000828381723e */ /* 0x000fe200000000ff */
[----:B------:R2:W-:Y:S01]  /*20160*/  STSM.16.M88.4 [R140], R96 ;  /* 0x000000608c007844 */ /* 0x0005e20000000200 */
[----:B------:R-:W-:Y:S02]  /*20170*/  MOV R20, R20 ;  /* 0x0000001400147202 */ /* 0x000fe40000000f00 */
[----:B------:R-:W-:Y:S02]  /*20180*/  F2FP.F16.F32.PACK_AB R130, R133, R132 ;  /* 0x000000848582723e */ /* 0x000fe400000000ff */
[----:B------:R-:W-:Y:S01]  /*20190*/  F2FP.F16.F32.PACK_AB R131, R135, R134 ;  /* 0x000000868783723e */ /* 0x000fe200000000ff */
[----:B------:R2:W-:Y:S01]  /*201a0*/  STSM.16.M88.4 [R138], R104 ;  /* 0x000000688a007844 */ /* 0x0005e20000000200 */
[----:B------:R-:W-:-:S03]  /*201b0*/  UISETP.NE.U32.AND UP0, UPT, UR8, URZ, UPT ;  /* 0x0000003f0800728c */ /* 0x000fc6000bf05070 */
[----:B------:R2:W-:Y:S01]  /*201c0*/  STSM.16.M88.4 [R10], R112 ;  /* 0x000000700a007844 */ /* 0x0005e20000000200 */
[----:B------:R-:W-:-:S03]  /*201d0*/  UISETP.NE.AND.EX UP0, UPT, UR9, URZ, UPT, UP0 ;  /* 0x0000003f0900728c */ /* 0x000fc6000bf05300 */
[----:B------:R2:W-:Y:S04]  /*201e0*/  STSM.16.M88.4 [R8], R120 ;  /* 0x0000007808007844 */ /* 0x0005e80000000200 */
[----:B------:R2:W-:Y:S01]  /*201f0*/  STSM.16.M88.4 [R20], R128 ;  /* 0x0000008014007844 */ /* 0x0005e20000000200 */
[----:B------:R-:W-:Y:S01]  /*20200*/  BAR.SYNC.DEFER_BLOCKING 0x1, 0x100 ;  /* 0x0044000000007b1d */ /* 0x000fe20000010000 */
[----:B------:R-:W-:Y:S02]  /*20210*/  ISETP.NE.U32.AND P1, PT, RZ, UR10, PT ;  /* 0x0000000aff007c0c */ /* 0x000fe4000bf25070 */
[----:B------:R-:W-:Y:S02]  /*20220*/  PLOP3.LUT P0, PT, PT, PT, UP0, 0x80, 0x0 ;  /* 0x000000000000781c */ /* 0x000fe40003f0f008 */
[----:B------:R-:W-:Y:S01]  /*20230*/  ISETP.NE.AND.EX P1, PT, RZ, UR11, PT, P1 ;  /* 0x0000000bff007c0c */ /* 0x000fe2000bf25310 */
[----:B------:R-:W-:-:S02]  /*20240*/  @UP0 ULDC.64 UR8, c[0x0][0xd08] ;  /* 0x0003420000080ab9 */ /* 0x000fc40000000a00 */
[----:B------:R-:W-:Y:S01]  /*20250*/  @UP0 UIMAD.WIDE UR8, UR38, 0x4, UR8 ;  /* 0x00000004260808a5 */ /* 0x000fe2000f8e0208 */
[----:B------:R-:W-:-:S09]  /*20260*/  IMAD.U32 R9, RZ, RZ, UR4 ;  /* 0x00000004ff097e24 */ /* 0x000fd2000f8e00ff */
[----:B------:R2:W5:Y:S01]  /*20270*/  @P1 LDG.E R11, desc[UR40][R4.64] ;  /* 0x00000028040b1981 */ /* 0x000562000c1e1900 */
[----:B-1----:R-:W-:Y:S01]  /*20280*/  IMAD.U32 R6, RZ, RZ, UR8 ;  /* 0x00000008ff067e24 */ /* 0x002fe2000f8e00ff */
[----:B------:R-:W-:Y:S01]  /*20290*/  UISETP.NE.AND UP0, UPT, UR44, URZ, UPT ;  /* 0x0000003f2c00728c */ /* 0x000fe2000bf05270 */
[----:B------:R-:W-:Y:S01]  /*202a0*/  IMAD.U32 R7, RZ, RZ, UR9 ;  /* 0x00000009ff077e24 */ /* 0x000fe2000f8e00ff */
[----:B------:R-:W-:-:S04]  /*202b0*/  ULDC UR4, c[0x0][0xbd4] ;  /* 0x0002f50000047ab9 */ /* 0x000fc80000000800 */
[----:B------:R2:W5:Y:S01]  /*202c0*/  @P0 LDG.E R9, desc[UR40][R6.64] ;  /* 0x0000002806090981 */ /* 0x000562000c1e1900 */
[----:B------:R-:W-:Y:S01]  /*202d0*/  USEL UR4, UR44, UR4, UP0 ;  /* 0x000000042c047287 */ /* 0x000fe20008000000 */
[----:B0-----:R-:W-:Y:S11]  /*202e0*/  @P0 BRA `(.L_x_3308) ;  /* 0x0000000000100947 */ /* 0x001ff60003800000 */
[----:B------:R-:W-:Y:S05]  /*202f0*/  @!P1 BRA `(.L_x_3308) ;  /* 0x00000000000c9947 */ /* 0x000fea0003800000 */
[----:B--2---:R-:W2:Y:S04]  /*20300*/  LDG.E R6, desc[UR40][R4.64] ;  /* 0x0000002804067981 */ /* 0x004ea8000c1e1900 */
[----:B-----5:R-:W2:Y:S02]  /*20310*/  LDG.E R9, desc[UR40][R4.64+0x4] ;  /* 0x0000042804097981 */ /* 0x020ea4000c1e1900 */
[----:B--2---:R-:W-:-:S07]  /*20320*/  IMAD.IADD R9, R9, 0x1, -R6 ;  /* 0x0000000109097824 */ /* 0x004fce00078e0a06 */
.L_x_3308:
[----:B--2---:R-:W2:Y:S04]  /*20330*/  LDL R4, [R1+0x4b8] ;  /* 0x0004b80001047983 */ /* 0x004ea80000100800 */
[----:B------:R-:W3:Y:S01]  /*20340*/  LDL R6, [R1+0x4d0] ;  /* 0x0004d00001067983 */ /* 0x000ee20000100800 */
[----:B-----5:R-:W-:Y:S02]  /*20350*/  IMAD R80, R9, R76, RZ ;  /* 0x0000004c09507224 */ /* 0x020fe400078e02ff */
[----:B------:R-:W-:Y:S01]  /*20360*/  VIADD R15, R178, UR39 ;  /* 0x00000027b20f7c36 */ /* 0x000fe20008000000 */
[----:B------:R-:W-:Y:S01]  /*20370*/  ISETP.NE.AND P2, PT, R76, 0x1, PT ;  /* 0x000000014c00780c */ /* 0x000fe20003f45270 */
[----:B------:R-:W-:Y:S01]  /*20380*/  UISETP.GT.AND UP1, UPT, UR4, 0x1, UPT ;  /* 0x000000010400788c */ /* 0x000fe2000bf24270 */
[----:B------:R-:W-:-:S03]  /*20390*/  UMOV UR19, 0xab8 ;  /* 0x00000ab800137882 */ /* 0x000fc60000000000 */
[----:B------:R-:W-:-:S08]  /*203a0*/  USEL UR19, UR19, 0xa78, UP1 ;  /* 0x00000a7813137887 */ /* 0x000fd00008800000 */
[----:B------:R-:W0:Y:S01]  /*203b0*/  @P2 LDC R5, c[0x0][0xcf0] ;  /* 0x00033c00ff052b82 */ /* 0x000e220000000800 */
[----:B------:R-:W-:Y:S01]  /*203c0*/  UISETP.NE.U32.AND UP0, UPT, UR10, URZ, UPT ;  /* 0x0000003f0a00728c */ /* 0x000fe2000bf05070 */
[----:B------:R-:W-:Y:S01]  /*203d0*/  UMOV UR4, URZ ;  /* 0x0000003f00047c82 */ /* 0x000fe20008000000 */
[----:B------:R-:W-:Y:S01]  /*203e0*/  USHF.R.S32.HI UR10, URZ, 0x1f, UR38 ;  /* 0x0000001f3f0a7899 */ /* 0x000fe20008011426 */
[----:B------:R-:W-:Y:S01]  /*203f0*/  @P1 R2UR UR4, R11 ;  /* 0x000000000b0412ca */ /* 0x000fe200000e0000 */
[----:B------:R-:W-:Y:S02]  /*20400*/  UISETP.NE.AND.EX UP0, UPT, UR11, URZ, UPT, UP0 ;  /* 0x0000003f0b00728c */ /* 0x000fe4000bf05300 */
[----:B------:R-:W-:Y:S02]  /*20410*/  USEL UR9, UR43, URZ, UP1 ;  /* 0x0000003f2b097287 */ /* 0x000fe40008800000 */
[----:B------:R-:W-:Y:S02]  /*20420*/  USEL UR8, UR38, URZ, !UP0 ;  /* 0x0000003f26087287 */ /* 0x000fe4000c000000 */
[----:B------:R-:W-:Y:S01]  /*20430*/  USEL UR18, UR10, URZ, !UP0 ;  /* 0x0000003f0a127287 */ /* 0x000fe2000c000000 */
[----:B------:R-:W-:-:S02]  /*20440*/  ULDC.64 UR12, c[0x0][UR19+0x220] ;  /* 0x00008800130c7abb */ /* 0x000fc40008000a00 */
[----:B------:R-:W-:Y:S01]  /*20450*/  ULDC.64 UR10, c[0x0][UR19+0x218] ;  /* 0x00008600130a7abb */ /* 0x000fe20008000a00 */
[----:B------:R-:W-:Y:S01]  /*20460*/  ULDC.64 UR14, c[0x0][UR19+0x228] ;  /* 0x00008a00130e7abb */ /* 0x000fe20008000a00 */
[----:B------:R-:W-:Y:S02]  /*20470*/  UIMAD UR13, UR13, UR8, URZ ;  /* 0x000000080d0d72a4 */ /* 0x000fe4000f8e023f */
[----:B------:R-:W-:Y:S02]  /*20480*/  UIMAD.WIDE.U32 UR16, UR10, UR37, URZ ;  /* 0x000000250a1072a5 */ /* 0x000fe4000f8e003f */
[----:B------:R-:W-:Y:S01]  /*20490*/  UIMAD UR20, UR11, UR37, URZ ;  /* 0x000000250b1472a4 */ /* 0x000fe2000f8e023f */
[----:B--2---:R-:W-:Y:S02]  /*204a0*/  LOP3.LUT P0, RZ, R4, 0x3, RZ, 0xc0, !PT ;  /* 0x0000000304ff7812 */ /* 0x004fe4000780c0ff */
[----:B------:R-:W1:Y:S02]  /*204b0*/  @P2 LDC R4, c[0x0][0xcec] ;  /* 0x00033b00ff042b82 */ /* 0x000e640000000800 */
[----:B------:R-:W-:-:S13]  /*204c0*/  ISETP.GE.OR P3, PT, R15, R80, P0 ;  /* 0x000000500f00720c */ /* 0x000fda0000766670 */
[----:B------:R-:W2:Y:S01]  /*204d0*/  @!P3 LDL R13, [R1+0x240] ;  /* 0x00024000010db983 */ /* 0x000ea20000100800 */
[----:B---3--:R-:W-:Y:S01]  /*204e0*/  VIADD R11, R6, UR39 ;  /* 0x00000027060b7c36 */ /* 0x008fe20008000000 */
[----:B------:R-:W-:Y:S01]  /*204f0*/  UIMAD.WIDE.U32 UR10, UR12, UR8, URZ ;  /* 0x000000080c0a72a5 */ /* 0x000fe2000f8e003f */
[----:B------:R-:W-:Y:S01]  /*20500*/  VIADD R21, R15, 0x8 ;  /* 0x000000080f157836 */ /* 0x000fe20000000000 */
[----:B------:R-:W-:Y:S01]  /*20510*/  UIMAD.WIDE.U32 UR22, UR14, UR9, URZ ;  /* 0x000000090e1672a5 */ /* 0x000fe2000f8e003f */
[----:B------:R-:W-:Y:S01]  /*20520*/  IMAD.MOV.U32 R7, RZ, RZ, R11 ;  /* 0x000000ffff077224 */ /* 0x000fe200078e000b */
[----:B------:R-:W-:Y:S02]  /*20530*/  UIMAD UR9, UR15, UR9, URZ ;  /* 0x000000090f0972a4 */ /* 0x000fe4000f8e023f */
[----:B------:R-:W-:Y:S01]  /*20540*/  UIMAD UR13, UR12, UR18, UR13 ;  /* 0x000000120c0d72a4 */ /* 0x000fe2000f8e020d */
[----:B-1----:R-:W-:Y:S01]  /*20550*/  @P2 IMAD.HI.U32 R4, R11, R4, RZ ;  /* 0x000000040b042227 */ /* 0x002fe200078e00ff */
[----:B------:R-:W-:Y:S01]  /*20560*/  UIADD3 UR16, UP0, UP2, UR10, UR16, UR4 ;  /* 0x000000100a107290 */ /* 0x000fe2000fa1e004 */
[----:B------:R-:W-:Y:S01]  /*20570*/  ISETP.GE.OR P0, PT, R21, R80, P0 ;  /* 0x000000501500720c */ /* 0x000fe20000706670 */
[----:B------:R-:W-:-:S02]  /*20580*/  UIADD3 UR10, UR23, UR9, URZ ;  /* 0x00000009170a7290 */ /* 0x000fc4000fffe03f */
[----:B0-----:R-:W-:Y:S01]  /*20590*/  @P2 SHF.R.U32.HI R7, RZ, R5, R4 ;  /* 0x00000005ff072219 */ /* 0x001fe20000011604 */
[----:B------:R-:W-:Y:S01]  /*205a0*/  UIADD3 UR20, UR17, UR20, URZ ;  /* 0x0000001411147290 */ /* 0x000fe2000fffe03f */
[----:B------:R-:W-:Y:S01]  /*205b0*/  IMAD.U32 R4, RZ, RZ, UR22 ;  /* 0x00000016ff047e24 */ /* 0x000fe2000f8e00ff */
[----:B------:R-:W-:Y:S01]  /*205c0*/  UIADD3 UR9, UR11, UR13, URZ ;  /* 0x0000000d0b097290 */ /* 0x000fe2000fffe03f */
[----:B------:R-:W-:Y:S01]  /*205d0*/  IMAD.U32 R5, RZ, RZ, UR23 ;  /* 0x00000017ff057e24 */ /* 0x000fe2000f8e00ff */
[----:B------:R-:W-:Y:S01]  /*205e0*/  USHF.R.S32.HI UR14, URZ, 0x1f, UR4 ;  /* 0x0000001f3f0e7899 */ /* 0x000fe20008011404 */
[----:B------:R-:W-:Y:S01]  /*205f0*/  IMAD.MOV R9, RZ, RZ, -R7 ;  /* 0x000000ffff097224 */ /* 0x000fe200078e0a07 */
[----:B------:R-:W-:Y:S01]  /*20600*/  IADD3 R4, P1, P4, R7, UR16, R4 ;  /* 0x0000001007047c10 */ /* 0x000fe2000fc3e004 */
[----:B------:R-:W-:Y:S01]  /*20610*/  IMAD.U32 R8, RZ, RZ, UR10 ;  /* 0x0000000aff087e24 */ /* 0x000fe2000f8e00ff */
[----:B------:R-:W-:Y:S01]  /*20620*/  UIADD3.X UR9, UR9, UR20, UR14, UP0, UP2 ;  /* 0x0000001409097290 */ /* 0x000fe200087e440e */
[----:B------:R-:W-:Y:S01]  /*20630*/  IMAD R9, R76, R9, R11 ;  /* 0x000000094c097224 */ /* 0x000fe200078e020b */
[----:B------:R-:W-:Y:S01]  /*20640*/  SHF.R.S32.HI R5, RZ, 0x1f, R7 ;  /* 0x0000001fff057819 */ /* 0x000fe20000011407 */
[----:B------:R-:W-:Y:S01]  /*20650*/  ULDC.64 UR10, c[0x0][UR19+0x210] ;  /* 0x00008400130a7abb */ /* 0x000fe20008000a00 */
[----:B------:R-:W-:Y:S01]  /*20660*/  ULDC.64 UR12, c[0x0][0xca8] ;  /* 0x00032a00000c7ab9 */ /* 0x000fe20000000a00 */
[----:B------:R-:W-:Y:S01]  /*20670*/  IMAD R7, R9, UR11, RZ ;  /* 0x0000000b09077c24 */ /* 0x000fe2000f8e02ff */
[----:B------:R-:W-:Y:S01]  /*20680*/  SHF.R.S32.HI R6, RZ, 0x1f, R9 ;  /* 0x0000001fff067819 */ /* 0x000fe20000011409 */
[----:B------:R-:W-:Y:S01]  /*20690*/  @!UP1 ULDC UR12, c[0x0][0xc50] ;  /* 0x00031400000c9ab9 */ /* 0x000fe20000000800 */
[----:B------:R-:W-:Y:S01]  /*206a0*/  IADD3.X R5, R5, UR9, R8, P1, P4 ;  /* 0x0000000905057c10 */ /* 0x000fe20008fe8408 */
[----:B------:R-:W-:-:S02]  /*206b0*/  @!UP1 ULDC UR13, c[0x0][0xc54] ;  /* 0x00031500000d9ab9 */ /* 0x000fc40000000800 */
[----:B------:R-:W-:Y:S02]  /*206c0*/  IMAD R7, R6, UR10, R7 ;  /* 0x0000000a06077c24 */ /* 0x000fe4000f8e0207 */
[----:B------:R-:W-:-:S04]  /*206d0*/  IMAD.WIDE.U32 R4, R9, UR10, R4 ;  /* 0x0000000a09047c25 */ /* 0x000fc8000f8e0004 */
[----:B------:R-:W-:Y:S01]  /*206e0*/  IMAD.IADD R5, R5, 0x1, R7 ;  /* 0x0000000105057824 */ /* 0x000fe200078e0207 */
[----:B------:R-:W-:-:S04]  /*206f0*/  LEA R8, P1, R4, UR12, 0x2 ;  /* 0x0000000c04087c11 */ /* 0x000fc8000f8210ff */
[----:B------:R-:W-:Y:S01]  /*20700*/  LEA.HI.X R10, R4, UR13, R5, 0x2, P1 ;  /* 0x0000000d040a7c11 */ /* 0x000fe200088f1405 */
[----:B------:R-:W-:Y:S04]  /*20710*/  SHFL.IDX PT, R6, R8, RZ, 0x1c1f ;  /* 0x001c1fff08067589 */ /* 0x000fe800000e0000 */
[----:B------:R-:W2:Y:S04]  /*20720*/  SHFL.IDX PT, R7, R10, RZ, 0x1c1f ;  /* 0x001c1fff0a077589 */ /* 0x000ea800000e0000 */
[----:B--2---:R-:W-:Y:S04]  /*20730*/  @!P3 ST.E desc[UR40][R6.64], R13 ;  /* 0x0000000d0600b985 */ /* 0x004fe8000c101928 */
[----:B------:R-:W2:Y:S04]  /*20740*/  @!P0 LDL R9, [R1+0x244] ;  /* 0x0002440001098983 */ /* 0x000ea80000100800 */
[----:B------:R-:W-:Y:S04]  /*20750*/  SHFL.IDX PT, R4, R8, 0x1, 0x1c1f ;  /* 0x003c1f0008047f89 */ /* 0x000fe800000e0000 */
[----:B------:R-:W2:Y:S04]  /*20760*/  SHFL.IDX PT, R5, R10, 0x1, 0x1c1f ;  /* 0x003c1f000a057f89 */ /* 0x000ea800000e0000 */
[----:B--2---:R0:W-:Y:S01]  /*20770*/  @!P0 ST.E desc[UR40][R4.64], R9 ;  /* 0x0000000904008985 */ /* 0x0041e2000c101928 */
[----:B------:R-:W-:-:S13]  /*20780*/  PLOP3.LUT P0, PT, PT, PT, UP1, 0x80, 0x0 ;  /* 0x000000000000781c */ /* 0x000fda0003f0f018 */
[----:B0-----:R-:W-:Y:S05]  /*20790*/  @P0 BRA `(.L_x_3309) ;  /* 0x0000000c00c80947 */ /* 0x001fea0003800000 */
[----:B------:R-:W-:Y:S01]  /*207a0*/  IMAD R5, R222, 0x40, R18 ;  /* 0x00000040de057824 */ /* 0x000fe200078e0212 */
[----:B------:R-:W-:Y:S01]  /*207b0*/  ULDC.64 UR12, c[0x0][0xba0] ;  /* 0x0002e800000c7ab9 */ /* 0x000fe20000000a00 */
[----:B------:R-:W0:Y:S02]  /*207c0*/  @P2 LDC R77, c[0x0][0xcf0] ;  /* 0x00033c00ff4d2b82 */ /* 0x000e240000000800 */
[----:B------:R-:W-:-:S03]  /*207d0*/  IMAD.WIDE R2, R5, 0x2, R2 ;  /* 0x0000000205027825 */ /* 0x000fc600078e0202 */
[C---:B------:R-:W-:Y:S02]  /*207e0*/  IADD3 R25, P1, R2.reuse, 0x3000, RZ ;  /* 0x0000300002197810 */ /* 0x040fe40007f3e0ff */
[C---:B------:R-:W-:Y:S02]  /*207f0*/  IADD3 R9, P4, R2.reuse, 0x1000, RZ ;  /* 0x0000100002097810 */ /* 0x040fe40007f9e0ff */
[----:B------:R-:W-:Y:S02]  /*20800*/  IADD3 R13, P3, R2, 0x2000, RZ ;  /* 0x00002000020d7810 */ /* 0x000fe40007f7e0ff */
[----:B------:R-:W-:Y:S02]  /*20810*/  LOP3.LUT R24, R25, 0x380, RZ, 0xc0, !PT ;  /* 0x0000038019187812 */ /* 0x000fe400078ec0ff */
[----:B------:R-:W-:Y:S02]  /*20820*/  LOP3.LUT R8, R9, 0x380, RZ, 0xc0, !PT ;  /* 0x0000038009087812 */ /* 0x000fe400078ec0ff */
[----:B------:R-:W-:-:S02]  /*20830*/  LOP3.LUT R12, R13, 0x380, RZ, 0xc0, !PT ;  /* 0x000003800d0c7812 */ /* 0x000fc400078ec0ff */
[----:B------:R-:W-:Y:S02]  /*20840*/  SHF.R.U64 R24, R24, 0x3, RZ ;  /* 0x0000000318187819 */ /* 0x000fe400000012ff */
[----:B------:R-:W-:Y:S02]  /*20850*/  SHF.R.U64 R8, R8, 0x3, RZ ;  /* 0x0000000308087819 */ /* 0x000fe400000012ff */
[----:B------:R-:W-:Y:S02]  /*20860*/  SHF.R.U64 R12, R12, 0x3, RZ ;  /* 0x000000030c0c7819 */ /* 0x000fe400000012ff */
[----:B------:R-:W-:Y:S01]  /*20870*/  LOP3.LUT R24, R24, R25, RZ, 0x3c, !PT ;  /* 0x0000001918187212 */ /* 0x000fe200078e3cff */
[--C-:B------:R-:W-:Y:S01]  /*20880*/  IMAD.X R25, RZ, RZ, R3.reuse, P1 ;  /* 0x000000ffff197224 */ /* 0x100fe200008e0603 */
[----:B------:R-:W-:Y:S01]  /*20890*/  LOP3.LUT R8, R8, R9, RZ, 0x3c, !PT ;  /* 0x0000000908087212 */ /* 0x000fe200078e3cff */
[--C-:B------:R-:W-:Y:S01]  /*208a0*/  IMAD.X R9, RZ, RZ, R3.reuse, P4 ;  /* 0x000000ffff097224 */ /* 0x100fe200020e0603 */
[----:B------:R-:W-:Y:S01]  /*208b0*/  LOP3.LUT R12, R12, R13, RZ, 0x3c, !PT ;  /* 0x0000000d0c0c7212 */ /* 0x000fe200078e3cff */
[----:B------:R-:W-:Y:S01]  /*208c0*/  IMAD.X R13, RZ, RZ, R3, P3 ;  /* 0x000000ffff0d7224 */ /* 0x000fe200018e0603 */
[C---:B------:R-:W-:Y:S01]  /*208d0*/  IADD3 R49, P1, R2.reuse, 0x9000, RZ ;  /* 0x0000900002317810 */ /* 0x040fe20007f3e0ff */
[----:B------:R-:W-:Y:S01]  /*208e0*/  UIMAD UR9, UR14, UR12, URZ ;  /* 0x0000000c0e0972a4 */ /* 0x000fe2000f8e023f */
[C---:B------:R-:W-:Y:S01]  /*208f0*/  IADD3 R29, P0, R2.reuse, 0x4000, RZ ;  /* 0x00004000021d7810 */ /* 0x040fe20007f1e0ff */
[----:B------:R-:W-:Y:S01]  /*20900*/  UIMAD.WIDE.U32 UR10, UR4, UR12, URZ ;  /* 0x0000000c040a72a5 */ /* 0x000fe2000f8e003f */
[C---:B------:R-:W-:Y:S01]  /*20910*/  IADD3 R33, P6, R2.reuse, 0x5000, RZ ;  /* 0x0000500002217810 */ /* 0x040fe20007fde0ff */
[----:B------:R-:W5:Y:S01]  /*20920*/  LD.E.128 R8, desc[UR40][R8.64] ;  /* 0x0000002808087980 */ /* 0x000f62000c101d00 */
[----:B------:R-:W-:-:S02]  /*20930*/  IADD3 R37, P5, R2, 0x6000, RZ ;  /* 0x0000600002257810 */ /* 0x000fc40007fbe0ff */
[C---:B------:R-:W-:Y:S01]  /*20940*/  IADD3 R41, P4, R2.reuse, 0x7000, RZ ;  /* 0x0000700002297810 */ /* 0x040fe20007f9e0ff */
[----:B------:R-:W5:Y:S01]  /*20950*/  LD.E.128 R12, desc[UR40][R12.64] ;  /* 0x000000280c0c7980 */ /* 0x000f62000c101d00 */
[----:B------:R-:W-:Y:S02]  /*20960*/  IADD3 R45, P3, R2, 0x8000, RZ ;  /* 0x00008000022d7810 */ /* 0x000fe40007f7e0ff */
[----:B------:R-:W-:Y:S01]  /*20970*/  LOP3.LUT R48, R49, 0x380, RZ, 0xc0, !PT ;  /* 0x0000038031307812 */ /* 0x000fe200078ec0ff */
[----:B------:R-:W5:Y:S01]  /*20980*/  LD.E.128 R24, desc[UR40][R24.64] ;  /* 0x0000002818187980 */ /* 0x000f62000c101d00 */
[----:B------:R-:W-:Y:S02]  /*20990*/  LOP3.LUT R28, R29, 0x380, RZ, 0xc0, !PT ;  /* 0x000003801d1c7812 */ /* 0x000fe400078ec0ff */
[----:B------:R-:W-:Y:S02]  /*209a0*/  LOP3.LUT R32, R33, 0x380, RZ, 0xc0, !PT ;  /* 0x0000038021207812 */ /* 0x000fe400078ec0ff */
[----:B------:R-:W-:-:S02]  /*209b0*/  LOP3.LUT R36, R37, 0x380, RZ, 0xc0, !PT ;  /* 0x0000038025247812 */ /* 0x000fc400078ec0ff */
[----:B------:R-:W-:Y:S02]  /*209c0*/  LOP3.LUT R40, R41, 0x380, RZ, 0xc0, !PT ;  /* 0x0000038029287812 */ /* 0x000fe400078ec0ff */
[----:B------:R-:W-:Y:S02]  /*209d0*/  LOP3.LUT R44, R45, 0x380, RZ, 0xc0, !PT ;  /* 0x000003802d2c7812 */ /* 0x000fe400078ec0ff */
[----:B------:R-:W-:Y:S02]  /*209e0*/  SHF.R.U64 R48, R48, 0x3, RZ ;  /* 0x0000000330307819 */ /* 0x000fe400000012ff */
[----:B------:R-:W-:Y:S02]  /*209f0*/  SHF.R.U64 R28, R28, 0x3, RZ ;  /* 0x000000031c1c7819 */ /* 0x000fe400000012ff */
[----:B------:R-:W-:Y:S02]  /*20a00*/  SHF.R.U64 R32, R32, 0x3, RZ ;  /* 0x0000000320207819 */ /* 0x000fe400000012ff */
[----:B------:R-:W-:-:S02]  /*20a10*/  SHF.R.U64 R36, R36, 0x3, RZ ;  /* 0x0000000324247819 */ /* 0x000fc400000012ff */
[----:B------:R-:W-:Y:S02]  /*20a20*/  SHF.R.U64 R40, R40, 0x3, RZ ;  /* 0x0000000328287819 */ /* 0x000fe400000012ff */
        /* <DEDUP_REMOVED lines=13> */
[----:B------:R-:W-:-:S02]  /*20b00*/  IADD3 R5, P1, R2, 0xf000, RZ ;  /* 0x0000f00002057810 */ /* 0x000fc40007f3e0ff */
[C---:B------:R-:W-:Y:S01]  /*20b10*/  LOP3.LUT R7, R2.reuse, 0x380, RZ, 0xc0, !PT ;  /* 0x0000038002077812 */ /* 0x040fe200078ec0ff */
[----:B------:R-:W-:Y:S01]  /*20b20*/  UIMAD UR9, UR4, UR13, UR9 ;  /* 0x0000000d040972a4 */ /* 0x000fe2000f8e0209 */
[C---:B------:R-:W-:Y:S01]  /*20b30*/  IADD3 R53, P0, R2.reuse, 0xa000, RZ ;  /* 0x0000a00002357810 */ /* 0x040fe20007f1e0ff */
[----:B------:R-:W-:Y:S01]  /*20b40*/  IMAD.X R73, RZ, RZ, R3, P1 ;  /* 0x000000ffff497224 */ /* 0x000fe200008e0603 */
[C---:B------:R-:W-:Y:S01]  /*20b50*/  IADD3 R57, P6, R2.reuse, 0xb000, RZ ;  /* 0x0000b00002397810 */ /* 0x040fe20007fde0ff */
[----:B------:R-:W-:Y:S01]  /*20b60*/  ULDC.64 UR12, c[0x0][0xbe8] ;  /* 0x0002fa00000c7ab9 */ /* 0x000fe20000000a00 */
[C---:B------:R-:W-:Y:S01]  /*20b70*/  IADD3 R61, P5, R2.reuse, 0xc000, RZ ;  /* 0x0000c000023d7810 */ /* 0x040fe20007fbe0ff */
[----:B------:R-:W5:Y:S01]  /*20b80*/  LD.E.128 R28, desc[UR40][R28.64] ;  /* 0x000000281c1c7980 */ /* 0x000f62000c101d00 */
[C---:B------:R-:W-:Y:S02]  /*20b90*/  IADD3 R65, P4, R2.reuse, 0xd000, RZ ;  /* 0x0000d00002417810 */ /* 0x040fe40007f9e0ff */
[----:B------:R-:W-:Y:S01]  /*20ba0*/  IADD3 R69, P3, R2, 0xe000, RZ ;  /* 0x0000e00002457810 */ /* 0x000fe20007f7e0ff */
[----:B------:R-:W5:Y:S01]  /*20bb0*/  LD.E.128 R32, desc[UR40][R32.64] ;  /* 0x0000002820207980 */ /* 0x000f62000c101d00 */
[----:B------:R-:W-:-:S02]  /*20bc0*/  LOP3.LUT R4, R5, 0x380, RZ, 0xc0, !PT ;  /* 0x0000038005047812 */ /* 0x000fc400078ec0ff */
[----:B------:R-:W-:Y:S01]  /*20bd0*/  LOP3.LUT R52, R53, 0x380, RZ, 0xc0, !PT ;  /* 0x0000038035347812 */ /* 0x000fe200078ec0ff */
[----:B------:R-:W5:Y:S01]  /*20be0*/  LD.E.128 R36, desc[UR40][R36.64] ;  /* 0x0000002824247980 */ /* 0x000f62000c101d00 */
[----:B------:R-:W-:Y:S02]  /*20bf0*/  LOP3.LUT R56, R57, 0x380, RZ, 0xc0, !PT ;  /* 0x0000038039387812 */ /* 0x000fe400078ec0ff */
[----:B------:R-:W-:Y:S01]  /*20c00*/  LOP3.LUT R60, R61, 0x380, RZ, 0xc0, !PT ;  /* 0x000003803d3c7812 */ /* 0x000fe200078ec0ff */
[----:B------:R-:W5:Y:S01]  /*20c10*/  LD.E.128 R40, desc[UR40][R40.64] ;  /* 0x0000002828287980 */ /* 0x000f62000c101d00 */
[----:B------:R-:W-:Y:S02]  /*20c20*/  LOP3.LUT R64, R65, 0x380, RZ, 0xc0, !PT ;  /* 0x0000038041407812 */ /* 0x000fe400078ec0ff */
[----:B------:R-:W-:Y:S01]  /*20c30*/  LOP3.LUT R68, R69, 0x380, RZ, 0xc0, !PT ;  /* 0x0000038045447812 */ /* 0x000fe200078ec0ff */
[----:B------:R-:W5:Y:S01]  /*20c40*/  LD.E.128 R44, desc[UR40][R44.64] ;  /* 0x000000282c2c7980 */ /* 0x000f62000c101d00 */
[----:B------:R-:W-:-:S02]  /*20c50*/  SHF.R.U64 R7, R7, 0x3, RZ ;  /* 0x0000000307077819 */ /* 0x000fc400000012ff */
[----:B------:R-:W-:Y:S01]  /*20c60*/  SHF.R.U64 R4, R4, 0x3, RZ ;  /* 0x0000000304047819 */ /* 0x000fe200000012ff */
[----:B------:R-:W5:Y:S01]  /*20c70*/  LD.E.128 R48, desc[UR40][R48.64] ;  /* 0x0000002830307980 */ /* 0x000f62000c101d00 */
[----:B------:R-:W-:Y:S02]  /*20c80*/  SHF.R.U64 R52, R52, 0x3, RZ ;  /* 0x0000000334347819 */ /* 0x000fe400000012ff */
[----:B------:R-:W-:Y:S02]  /*20c90*/  SHF.R.U64 R56, R56, 0x3, RZ ;  /* 0x0000000338387819 */ /* 0x000fe400000012ff */
[----:B------:R-:W-:Y:S02]  /*20ca0*/  SHF.R.U64 R60, R60, 0x3, RZ ;  /* 0x000000033c3c7819 */ /* 0x000fe400000012ff */
[----:B------:R-:W-:Y:S02]  /*20cb0*/  SHF.R.U64 R64, R64, 0x3, RZ ;  /* 0x0000000340407819 */ /* 0x000fe400000012ff */
[----:B------:R-:W-:-:S02]  /*20cc0*/  SHF.R.U64 R68, R68, 0x3, RZ ;  /* 0x0000000344447819 */ /* 0x000fc400000012ff */
        /* <DEDUP_REMOVED lines=12> */
[----:B------:R-:W-:Y:S01]  /*20d90*/  UIADD3 UR11, UR11, UR9, URZ ;  /* 0x000000090b0b7290 */ /* 0x000fe2000fffe03f */
[----:B------:R1:W5:Y:S01]  /*20da0*/  LD.E.128 R4, desc[UR40][R2.64] ;  /* 0x0000002802047980 */ /* 0x000362000c101d00 */
[----:B------:R-:W-:-:S03]  /*20db0*/  USHF.R.S32.HI UR4, URZ, 0x1f, UR8 ;  /* 0x0000001f3f047899 */ /* 0x000fc60008011408 */
[----:B------:R-:W5:Y:S04]  /*20dc0*/  LD.E.128 R52, desc[UR40][R52.64] ;  /* 0x0000002834347980 */ /* 0x000f68000c101d00 */
[----:B------:R-:W5:Y:S01]  /*20dd0*/  LD.E.128 R56, desc[UR40][R56.64] ;  /* 0x0000002838387980 */ /* 0x000f62000c101d00 */
[----:B-1----:R-:W1:Y:S01]  /*20de0*/  @P2 LDC R3, c[0x0][0xcec] ;  /* 0x00033b00ff032b82 */ /* 0x002e620000000800 */
[----:B------:R-:W-:Y:S01]  /*20df0*/  IMAD R2, R224, 0x20, R222 ;  /* 0x00000020e0027824 */ /* 0x000fe200078e02de */
[----:B------:R-:W-:Y:S01]  /*20e00*/  UIMAD.WIDE.U32 UR10, UR37, UR12, UR10 ;  /* 0x0000000c250a72a5 */ /* 0x000fe2000f8e000a */
[----:B------:R-:W5:Y:S02]  /*20e10*/  LD.E.128 R60, desc[UR40][R60.64] ;  /* 0x000000283c3c7980 */ /* 0x000f64000c101d00 */
[----:B------:R-:W-:Y:S01]  /*20e20*/  VIADD R78, R2, UR39 ;  /* 0x00000027024e7c36 */ /* 0x000fe20008000000 */
[----:B------:R-:W-:Y:S01]  /*20e30*/  UIMAD UR11, UR37, UR13, UR11 ;  /* 0x0000000d250b72a4 */ /* 0x000fe2000f8e020b */
[----:B------:R-:W5:Y:S02]  /*20e40*/  LD.E.128 R64, desc[UR40][R64.64] ;  /* 0x0000002840407980 */ /* 0x000f64000c101d00 */
[----:B------:R-:W-:-:S02]  /*20e50*/  ULDC.64 UR12, c[0x0][0xbf0] ;  /* 0x0002fc00000c7ab9 */ /* 0x000fc40000000a00 */
[----:B------:R-:W-:Y:S01]  /*20e60*/  UIMAD UR4, UR4, UR12, URZ ;  /* 0x0000000c040472a4 */ /* 0x000fe2000f8e023f */
[----:B------:R-:W-:Y:S01]  /*20e70*/  IMAD.MOV.U32 R21, RZ, RZ, R78 ;  /* 0x000000ffff157224 */ /* 0x000fe200078e004e */
[----:B------:R-:W5:Y:S02]  /*20e80*/  LD.E.128 R68, desc[UR40][R68.64] ;  /* 0x0000002844447980 */ /* 0x000f64000c101d00 */
[----:B------:R-:W-:Y:S02]  /*20e90*/  UIMAD UR4, UR8, UR13, UR4 ;  /* 0x0000000d080472a4 */ /* 0x000fe4000f8e0204 */
[----:B------:R-:W-:Y:S01]  /*20ea0*/  UIMAD.WIDE.U32 UR8, UR8, UR12, UR10 ;  /* 0x0000000c080872a5 */ /* 0x000fe2000f8e000a */
[----:B------:R-:W5:Y:S02]  /*20eb0*/  LD.E.128 R72, desc[UR40][R72.64] ;  /* 0x0000002848487980 */ /* 0x000f64000c101d00 */
[----:B------:R-:W-:Y:S01]  /*20ec0*/  ULDC.64 UR10, c[0x0][0xbe0] ;  /* 0x0002f800000a7ab9 */ /* 0x000fe20000000a00 */
[----:B-1----:R-:W-:Y:S01]  /*20ed0*/  @P2 IMAD.HI.U32 R2, R78, R3, RZ ;  /* 0x000000034e022227 */ /* 0x002fe200078e00ff */
[----:B------:R-:W-:Y:S01]  /*20ee0*/  UIADD3 UR4, UR9, UR4, URZ ;  /* 0x0000000409047290 */ /* 0x000fe2000fffe03f */
[----:B------:R-:W-:Y:S01]  /*20ef0*/  @!PT LDS RZ, [RZ] ;  /* 0x00000000fffff984 */ /* 0x000fe20000000800 */
[----:B------:R-:W-:Y:S01]  /*20f00*/  @!PT LDS RZ, [RZ] ;  /* 0x00000000fffff984 */ /* 0x000fe20000000800 */
[----:B------:R-:W-:Y:S01]  /*20f10*/  @!PT LDS RZ, [RZ] ;  /* 0x00000000fffff984 */ /* 0x000fe20000000800 */
[----:B------:R-:W-:Y:S01]  /*20f20*/  @!PT LDS RZ, [RZ] ;  /* 0x00000000fffff984 */ /* 0x000fe20000000800 */
[----:B------:R1:W-:Y:S06]  /*20f30*/  MEMBAR.ALL.CTA ;  /* 0x0000000000007992 */ /* 0x0003ec0000008000 */
[----:B-1----:R-:W1:Y:S01]  /*20f40*/  FENCE.VIEW.ASYNC.S ;  /* 0x00000000000073c6 */ /* 0x002e620000000000 */
[----:B0-----:R-:W-:-:S04]  /*20f50*/  @P2 SHF.R.U32.HI R21, RZ, R77, R2 ;  /* 0x0000004dff152219 */ /* 0x001fc80000011602 */
[--C-:B------:R-:W-:Y:S01]  /*20f60*/  SHF.R.S32.HI R20, RZ, 0x1f, R21.reuse ;  /* 0x0000001fff147819 */ /* 0x100fe20000011415 */
[----:B------:R-:W-:Y:S02]  /*20f70*/  IMAD.MOV R77, RZ, RZ, -R21 ;  /* 0x000000ffff4d7224 */ /* 0x000fe400078e0a15 */
[----:B------:R-:W-:Y:S02]  /*20f80*/  IMAD.U32 R3, RZ, RZ, UR9 ;  /* 0x00000009ff037e24 */ /* 0x000fe4000f8e00ff */
[----:B------:R-:W-:Y:S02]  /*20f90*/  IMAD R20, R20, UR10, RZ ;  /* 0x0000000a14147c24 */ /* 0x000fe4000f8e02ff */
[----:B------:R-:W-:Y:S02]  /*20fa0*/  IMAD R77, R76, R77, R78 ;  /* 0x0000004d4c4d7224 */ /* 0x000fe400078e024e */
[----:B------:R-:W-:Y:S01]  /*20fb0*/  IMAD.U32 R2, RZ, RZ, UR8 ;  /* 0x00000008ff027e24 */ /* 0x000fe2000f8e00ff */
[----:B------:R-:W-:Y:S01]  /*20fc0*/  ULDC.64 UR8, c[0x0][0xbd8] ;  /* 0x0002f60000087ab9 */ /* 0x000fe20000000a00 */
[----:B------:R-:W-:-:S02]  /*20fd0*/  IMAD.U32 R3, RZ, RZ, UR4 ;  /* 0x00000004ff037e24 */ /* 0x000fc4000f8e00ff */
[C---:B------:R-:W-:Y:S01]  /*20fe0*/  IMAD R79, R21.reuse, UR11, R20 ;  /* 0x0000000b154f7c24 */ /* 0x040fe2000f8e0214 */
[----:B------:R-:W-:Y:S01]  /*20ff0*/  SHF.R.S32.HI R20, RZ, 0x1f, R77 ;  /* 0x0000001fff147819 */ /* 0x000fe2000001144d */
[----:B------:R-:W-:-:S04]  /*21000*/  IMAD.WIDE.U32 R2, R21, UR10, R2 ;  /* 0x0000000a15027c25 */ /* 0x000fc8000f8e0002 */
[----:B------:R-:W-:Y:S02]  /*21010*/  IMAD.IADD R3, R3, 0x1, R79 ;  /* 0x0000000103037824 */ /* 0x000fe400078e024f */
[----:B------:R-:W-:Y:S02]  /*21020*/  IMAD R20, R20, UR8, RZ ;  /* 0x0000000814147c24 */ /* 0x000fe4000f8e02ff */
[----:B------:R-:W-:Y:S02]  /*21030*/  VIADD R83, R222, UR39 ;  /* 0x00000027de537c36 */ /* 0x000fe40008000000 */
[C---:B------:R-:W-:Y:S02]  /*21040*/  IMAD R79, R77.reuse, UR9, R20 ;  /* 0x000000094d4f7c24 */ /* 0x040fe4000f8e0214 */
[----:B------:R-:W-:Y:S01]  /*21050*/  IMAD.WIDE.U32 R2, R77, UR8, R2 ;  /* 0x000000084d027c25 */ /* 0x000fe2000f8e0002 */
[----:B------:R-:W-:Y:S01]  /*21060*/  ISETP.GE.AND P2, PT, R83, R80, PT ;  /* 0x000000505300720c */ /* 0x000fe20003f46270 */
[----:B------:R-:W-:-:S02]  /*21070*/  ULDC.64 UR8, c[0x0][0xb80] ;  /* 0x0002e00000087ab9 */ /* 0x000fc40000000a00 */
[----:B------:R-:W-:Y:S01]  /*21080*/  VIADD R0, R0, 0x32420 ;  /* 0x0003242000007836 */ /* 0x000fe20000000000 */
[C---:B------:R-:W-:Y:S01]  /*21090*/  LEA R81, P3, R2.reuse, UR8, 0x1 ;  /* 0x0000000802517c11 */ /* 0x040fe2000f8608ff */
[----:B------:R-:W-:Y:S02]  /*210a0*/  IMAD.IADD R3, R3, 0x1, R79 ;  /* 0x0000000103037824 */ /* 0x000fe400078e024f */
[----:B------:R-:W-:Y:S01]  /*210b0*/  VIADD R21, R83, 0x20 ;  /* 0x0000002053157836 */ /* 0x000fe20000000000 */
[----:B------:R-:W-:Y:S02]  /*210c0*/  PRMT R0, RZ, 0x654, R0 ;  /* 0x00000654ff007816 */ /* 0x000fe40000000000 */
[----:B------:R-:W-:Y:S02]  /*210d0*/  LEA.HI.X R82, R2, UR9, R3, 0x1, P3 ;  /* 0x0000000902527c11 */ /* 0x000fe400098f0c03 */
[-C--:B------:R-:W-:Y:S01]  /*210e0*/  ISETP.GE.AND P1, PT, R21, R80.reuse, PT ;  /* 0x000000501500720c */ /* 0x080fe20003f26270 */
[----:B------:R-:W-:Y:S01]  /*210f0*/  VIADD R21, R83, 0x40 ;  /* 0x0000004053157836 */ /* 0x000fe20000000000 */
[----:B-1----:R0:W-:Y:S01]  /*21100*/  SYNCS.ARRIVE.TRANS64.RED.A1T0 RZ, [R0+URZ], RZ ;  /* 0x000000ff00ff79a7 */ /* 0x0021e2000810043f */
[----:B------:R1:W2:Y:S01]  /*21110*/  SHFL.IDX PT, R78, R81, RZ, 0x181f ;  /* 0x00181fff514e7589 */ /* 0x0002a200000e0000 */
[----:B------:R-:W-:Y:S02]  /*21120*/  BSSY B1, `(.L_x_3310) ;  /* 0x0000015000017945 */ /* 0x000fe40003800000 */
[----:B------:R-:W-:Y:S01]  /*21130*/  ISETP.GE.AND P0, PT, R21, R80, PT ;  /* 0x000000501500720c */ /* 0x000fe20003f06270 */
[----:B0-----:R1:W0:Y:S01]  /*21140*/  SHFL.IDX PT, R0, R82, RZ, 0x181f ;  /* 0x00181fff52007589 */ /* 0x00122200000e0000 */
[----:B------:R-:W-:Y:S11]  /*21150*/  @P2 BRA `(.L_x_3311) ;  /* 0x0000000000442947 */ /* 0x000ff60003800000 */
[----:B------:R-:W-:Y:S02]  /*21160*/  ULDC UR4, c[0x0][0xbc8] ;  /* 0x0002f20000047ab9 */ /* 0x000fe40000000800 */
[----:B------:R-:W-:Y:S02]  /*21170*/  ISETP.GE.AND P5, PT, R18, UR4, PT ;  /* 0x0000000412007c0c */ /* 0x000fe4000bfa6270 */
[----:B------:R-:W-:Y:S02]  /*21180*/  ISETP.GE.AND P4, PT, R176, UR4, PT ;  /* 0x00000004b0007c0c */ /* 0x000fe4000bf86270 */
[----:B------:R-:W-:Y:S02]  /*21190*/  ISETP.GE.AND P3, PT, R19, UR4, PT ;  /* 0x0000000413007c0c */ /* 0x000fe4000bf66270 */
[----:B------:R-:W-:-:S07]  /*211a0*/  ISETP.GE.AND P2, PT, R177, UR4, PT ;  /* 0x00000004b1007c0c */ /* 0x000fce000bf46270 */
[----:B--2---:R-:W-:-:S04]  /*211b0*/  @!P5 LEA R2, P6, R18, R78, 0x1 ;  /* 0x0000004e1202d211 */ /* 0x004fc800078c08ff */
[----:B0-----:R-:W-:Y:S02]  /*211c0*/  @!P5 LEA.HI.X R3, R18, R0, R183, 0x1, P6 ;  /* 0x000000001203d211 */ /* 0x001fe400030f0cb7 */
        /* <DEDUP_REMOVED lines=10> */
.L_x_3311:
[----:B------:R-:W-:Y:S05]  /*21270*/  BSYNC B1 ;  /* 0x0000000000017941 */ /* 0x000fea0003800000 */
.L_x_3310:
[----:B0-----:R0:W4:Y:S01]  /*21280*/  SHFL.IDX PT, R0, R82, 0x1, 0x181f ;  /* 0x00381f0052007f89 */ /* 0x00112200000e0000 */
[----:B------:R-:W-:Y:S03]  /*21290*/  BSSY B1, `(.L_x_3312) ;  /* 0x0000014000017945 */ /* 0x000fe60003800000 */
[----:B---3--:R0:W3:Y:S01]  /*212a0*/  SHFL.IDX PT, R20, R81, 0x1, 0x181f ;  /* 0x00381f0051147f89 */ /* 0x0080e200000e0000 */
[----:B------:R-:W-:Y:S05]  /*212b0*/  @P1 BRA `(.L_x_3313) ;  /* 0x0000000000441947 */ /* 0x000fea0003800000 */
[----:B------:R-:W-:Y:S02]  /*212c0*/  ULDC UR4, c[0x0][0xbc8] ;  /* 0x0002f20000047ab9 */ /* 0x000fe40000000800 */
[----:B------:R-:W-:Y:S02]  /*212d0*/  ISETP.GE.AND P4, PT, R18, UR4, PT ;  /* 0x0000000412007c0c */ /* 0x000fe4000bf86270 */
[----:B------:R-:W-:Y:S02]  /*212e0*/  ISETP.GE.AND P3, PT, R176, UR4, PT ;  /* 0x00000004b0007c0c */ /* 0x000fe4000bf66270 */
[----:B------:R-:W-:Y:S02]  /*212f0*/  ISETP.GE.AND P2, PT, R19, UR4, PT ;  /* 0x0000000413007c0c */ /* 0x000fe4000bf46270 */
[----:B------:R-:W-:-:S07]  /*21300*/  ISETP.GE.AND P1, PT, R177, UR4, PT ;  /* 0x00000004b1007c0c */ /* 0x000fce000bf26270 */
[-C--:B---3--:R-:W-:Y:S02]  /*21310*/  @!P4 LEA R2, P6, R18, R20.reuse, 0x1 ;  /* 0x000000141202c211 */ /* 0x088fe400078c08ff */
[----:B-----5:R-:W-:Y:S02]  /*21320*/  @!P3 LEA R4, P5, R176, R20, 0x1 ;  /* 0x00000014b004b211 */ /* 0x020fe400078a08ff */
[----:B----4-:R-:W-:Y:S02]  /*21330*/  @!P4 LEA.HI.X R3, R18, R0, R183, 0x1, P6 ;  /* 0x000000001203c211 */ /* 0x010fe400030f0cb7 */
        /* <DEDUP_REMOVED lines=9> */
.L_x_3313:
[----:B------:R-:W-:Y:S05]  /*213d0*/  BSYNC B1 ;  /* 0x0000000000017941 */ /* 0x000fea0003800000 */
.L_x_3312:
[----:B----4-:R4:W0:Y:S01]  /*213e0*/  SHFL.IDX PT, R0, R82, 0x2, 0x181f ;  /* 0x00581f0052007f89 */ /* 0x01082200000e0000 */
[----:B------:R-:W-:Y:S03]  /*213f0*/  BSSY B1, `(.L_x_3314) ;  /* 0x0000014000017945 */ /* 0x000fe60003800000 */
[----:B---3-5:R4:W3:Y:S01]  /*21400*/  SHFL.IDX PT, R8, R81, 0x2, 0x181f ;  /* 0x00581f0051087f89 */ /* 0x0288e200000e0000 */
[----:B------:R-:W-:Y:S05]  /*21410*/  @P0 BRA `(.L_x_3315) ;  /* 0x0000000000440947 */ /* 0x000fea0003800000 */
[----:B------:R-:W-:Y:S02]  /*21420*/  ULDC UR4, c[0x0][0xbc8] ;  /* 0x0002f20000047ab9 */ /* 0x000fe40000000800 */
[----:B------:R-:W-:Y:S02]  /*21430*/  ISETP.GE.AND P3, PT, R18, UR4, PT ;  /* 0x0000000412007c0c */ /* 0x000fe4000bf66270 */
[----:B------:R-:W-:Y:S02]  /*21440*/  ISETP.GE.AND P2, PT, R176, UR4, PT ;  /* 0x00000004b0007c0c */ /* 0x000fe4000bf46270 */
[----:B------:R-:W-:Y:S02]  /*21450*/  ISETP.GE.AND P1, PT, R19, UR4, PT ;  /* 0x0000000413007c0c */ /* 0x000fe4000bf26270 */
[----:B------:R-:W-:-:S07]  /*21460*/  ISETP.GE.AND P0, PT, R177, UR4, PT ;  /* 0x00000004b1007c0c */ /* 0x000fce000bf06270 */
[-C--:B---3--:R-:W-:Y:S02]  /*21470*/  @!P3 LEA R2, P6, R18, R8.reuse, 0x1 ;  /* 0x000000081202b211 */ /* 0x088fe400078c08ff */
        /* <DEDUP_REMOVED lines=11> */
.L_x_3315:
[----:B------:R-:W-:Y:S05]  /*21530*/  BSYNC B1 ;  /* 0x0000000000017941 */ /* 0x000fea0003800000 */
.L_x_3314:
[----:B0-----:R-:W-:Y:S01]  /*21540*/  VIADD R3, R83, 0x60 ;  /* 0x0000006053037836 */ /* 0x001fe20000000000 */
[----:B-1--4-:R-:W0:Y:S04]  /*21550*/  SHFL.IDX PT, R82, R82, 0x3, 0x181f ;  /* 0x00781f0052527f89 */ /* 0x012e2800000e0000 */
[----:B------:R-:W-:Y:S01]  /*21560*/  ISETP.GE.AND P0, PT, R3, R80, PT ;  /* 0x000000500300720c */ /* 0x000fe20003f06270 */
[----:B------:R-:W1:-:S12]  /*21570*/  SHFL.IDX PT, R81, R81, 0x3, 0x181f ;  /* 0x00781f0051517f89 */ /* 0x000e5800000e0000 */
[----:B------:R-:W-:Y:S05]  /*21580*/  @P0 BRA `(.L_x_3316) ;  /* 0x0000002800240947 */ /* 0x000fea0003800000 */
[----:B------:R-:W-:Y:S02]  /*21590*/  ULDC UR4, c[0x0][0xbc8] ;  /* 0x0002f20000047ab9 */ /* 0x000fe40000000800 */
[----:B------:R-:W-:Y:S02]  /*215a0*/  ISETP.GE.AND P3, PT, R18, UR4, PT ;  /* 0x0000000412007c0c */ /* 0x000fe4000bf66270 */
[----:B------:R-:W-:Y:S02]  /*215b0*/  ISETP.GE.AND P4, PT, R176, UR4, PT ;  /* 0x00000004b0007c0c */ /* 0x000fe4000bf86270 */
[----:B------:R-:W-:-:S09]  /*215c0*/  ISETP.GE.AND P5, PT, R19, UR4, PT ;  /* 0x0000000413007c0c */ /* 0x000fd2000bfa6270 */
[-C--:B-1----:R-:W-:Y:S02]  /*215d0*/  @!P3 LEA R2, P0, R18, R81.reuse, 0x1 ;  /* 0x000000511202b211 */ /* 0x082fe400078008ff */
[-C--:B------:R-:W-:Y:S02]  /*215e0*/  @!P4 LEA R4, P1, R176, R81.reuse, 0x1 ;  /* 0x00000051b004c211 */ /* 0x080fe400078208ff */
[C---:B------:R-:W-:Y:S02]  /*215f0*/  @!P5 LEA R6, P2, R19.reuse, R81, 0x1 ;  /* 0x000000511306d211 */ /* 0x040fe400078408ff */
        /* <DEDUP_REMOVED lines=12> */
.L_x_3309:
[----:B------:R0:W5:Y:S01]  /*216c0*/  LDL R43, [R1+0x4b4] ;  /* 0x0004b400012b7983 */ /* 0x0001620000100800 */
[----:B------:R-:W-:Y:S01]  /*216d0*/  ULDC.64 UR12, c[0x0][0xc08] ;  /* 0x00030200000c7ab9 */ /* 0x000fe20000000a00 */
[----:B------:R-:W1:Y:S02]  /*216e0*/  @P2 LDC R2, c[0x0][0xcec] ;  /* 0x00033b00ff022b82 */ /* 0x000e640000000800 */
[----:B------:R0:W5:Y:S04]  /*216f0*/  LDL R42, [R1+0x4b0] ;  /* 0x0004b000012a7983 */ /* 0x0001680000100800 */
        /* <DEDUP_REMOVED lines=17> */
[----:B------:R0:W5:Y:S01]  /*21810*/  LDL R24, [R1+0x464] ;  /* 0x0004640001187983 */ /* 0x0001620000100800 */
[----:B------:R-:W-:Y:S01]  /*21820*/  UIMAD UR9, UR14, UR12, URZ ;  /* 0x0000000c0e0972a4 */ /* 0x000fe2000f8e023f */
[----:B------:R-:W2:Y:S01]  /*21830*/  @P2 LDC R3, c[0x0][0xcf0] ;  /* 0x00033c00ff032b82 */ /* 0x000ea20000000800 */
[----:B------:R-:W-:Y:S01]  /*21840*/  UIMAD.WIDE.U32 UR10, UR4, UR12, URZ ;  /* 0x0000000c040a72a5 */ /* 0x000fe2000f8e003f */
[----:B-1----:R-:W-:Y:S01]  /*21850*/  @P2 IMAD.HI.U32 R2, R11, R2, RZ ;  /* 0x000000020b022227 */ /* 0x002fe200078e00ff */
[----:B------:R-:W-:Y:S01]  /*21860*/  UIMAD UR9, UR4, UR13, UR9 ;  /* 0x0000000d040972a4 */ /* 0x000fe2000f8e0209 */
[----:B------:R-:W-:Y:S01]  /*21870*/  ISETP.GE.AND P0, PT, R15, R80, PT ;  /* 0x000000500f00720c */ /* 0x000fe20003f06270 */
[----:B------:R-:W-:Y:S01]  /*21880*/  USHF.R.S32.HI UR4, URZ, 0x1f, UR8 ;  /* 0x0000001f3f047899 */ /* 0x000fe20008011408 */
[----:B------:R-:W-:Y:S01]  /*21890*/  IMAD.MOV.U32 R5, RZ, RZ, R11 ;  /* 0x000000ffff057224 */ /* 0x000fe200078e000b */
[----:B------:R-:W-:Y:S01]  /*218a0*/  UIADD3 UR11, UR11, UR9, URZ ;  /* 0x000000090b0b7290 */ /* 0x000fe2000fffe03f */
[----:B------:R-:W-:Y:S01]  /*218b0*/  BSSY B1, `(.L_x_3317) ;  /* 0x00000c7000017945 */ /* 0x000fe20003800000 */
[----:B------:R-:W-:-:S02]  /*218c0*/  ULDC.64 UR12, c[0x0][0xc38] ;  /* 0x00030e00000c7ab9 */ /* 0x000fc40000000a00 */
[----:B------:R-:W-:-:S04]  /*218d0*/  UIMAD.WIDE.U32 UR10, UR37, UR12, UR10 ;  /* 0x0000000c250a72a5 */ /* 0x000fc8000f8e000a */
[----:B------:R-:W-:-:S03]  /*218e0*/  UIMAD UR11, UR37, UR13, UR11 ;  /* 0x0000000d250b72a4 */ /* 0x000fc6000f8e020b */
[----:B------:R-:W-:Y:S02]  /*218f0*/  ULDC.64 UR12, c[0x0][0xc40] ;  /* 0x00031000000c7ab9 */ /* 0x000fe40000000a00 */
[----:B------:R-:W-:-:S04]  /*21900*/  UIMAD UR4, UR4, UR12, URZ ;  /* 0x0000000c040472a4 */ /* 0x000fc8000f8e023f */
[----:B------:R-:W-:Y:S01]  /*21910*/  UIMAD UR4, UR8, UR13, UR4 ;  /* 0x0000000d080472a4 */ /* 0x000fe2000f8e0204 */
[----:B--2---:R-:W-:Y:S01]  /*21920*/  @P2 SHF.R.U32.HI R5, RZ, R3, R2 ;  /* 0x00000003ff052219 */ /* 0x004fe20000011602 */
[----:B------:R-:W-:-:S03]  /*21930*/  UIMAD.WIDE.U32 UR8, UR8, UR12, UR10 ;  /* 0x0000000c080872a5 */ /* 0x000fc6000f8e000a */
[----:B------:R-:W-:Y:S01]  /*21940*/  ULDC.64 UR10, c[0x0][0xc48] ;  /* 0x00031200000a7ab9 */ /* 0x000fe20000000a00 */
[----:B------:R-:W-:Y:S01]  /*21950*/  UIADD3 UR9, UR9, UR4, URZ ;  /* 0x0000000409097290 */ /* 0x000fe2000fffe03f */
[--C-:B------:R-:W-:Y:S01]  /*21960*/  SHF.R.S32.HI R2, RZ, 0x1f, R5.reuse ;  /* 0x0000001fff027819 */ /* 0x100fe20000011405 */
[----:B------:R-:W-:Y:S02]  /*21970*/  IMAD.MOV R7, RZ, RZ, -R5 ;  /* 0x000000ffff077224 */ /* 0x000fe400078e0a05 */
[----:B------:R-:W-:Y:S02]  /*21980*/  UIMAD.WIDE.U32 UR8, UR43, UR10, UR8 ;  /* 0x0000000a2b0872a5 */ /* 0x000fe4000f8e0008 */
[----:B------:R-:W-:Y:S02]  /*21990*/  IMAD R7, R76, R7, R11 ;  /* 0x000000074c077224 */ /* 0x000fe400078e020b */
[----:B------:R-:W-:Y:S02]  /*219a0*/  UIMAD UR43, UR43, UR11, UR9 ;  /* 0x0000000b2b2b72a4 */ /* 0x000fe4000f8e0209 */
[----:B------:R-:W-:Y:S01]  /*219b0*/  IMAD.U32 R3, RZ, RZ, UR9 ;  /* 0x00000009ff037e24 */ /* 0x000fe2000f8e00ff */
[----:B------:R-:W-:-:S02]  /*219c0*/  ULDC.64 UR10, c[0x0][0xc30] ;  /* 0x00030c00000a7ab9 */ /* 0x000fc40000000a00 */
[----:B------:R-:W-:Y:S02]  /*219d0*/  IMAD R4, R2, UR10, RZ ;  /* 0x0000000a02047c24 */ /* 0x000fe4000f8e02ff */
[----:B------:R-:W-:Y:S01]  /*219e0*/  IMAD.U32 R2, RZ, RZ, UR8 ;  /* 0x00000008ff027e24 */ /* 0x000fe2000f8e00ff */
[----:B------:R-:W-:Y:S01]  /*219f0*/  ULDC.64 UR8, c[0x0][0xc28] ;  /* 0x00030a0000087ab9 */ /* 0x000fe20000000a00 */
[----:B------:R-:W-:Y:S02]  /*21a00*/  IMAD.U32 R3, RZ, RZ, UR43 ;  /* 0x0000002bff037e24 */ /* 0x000fe4000f8e00ff */
[C---:B------:R-:W-:Y:S01]  /*21a10*/  IMAD R9, R5.reuse, UR11, R4 ;  /* 0x0000000b05097c24 */ /* 0x040fe2000f8e0204 */
[----:B------:R-:W-:Y:S01]  /*21a20*/  SHF.R.S32.HI R4, RZ, 0x1f, R7 ;  /* 0x0000001fff047819 */ /* 0x000fe20000011407 */
[----:B------:R-:W-:-:S04]  /*21a30*/  IMAD.WIDE.U32 R2, R5, UR10, R2 ;  /* 0x0000000a05027c25 */ /* 0x000fc8000f8e0002 */
[----:B------:R-:W-:Y:S02]  /*21a40*/  IMAD R4, R4, UR8, RZ ;  /* 0x0000000804047c24 */ /* 0x000fe4000f8e02ff */
[----:B------:R-:W-:Y:S02]  /*21a50*/  IMAD.IADD R3, R3, 0x1, R9 ;  /* 0x0000000103037824 */ /* 0x000fe400078e0209 */
[C---:B------:R-:W-:Y:S02]  /*21a60*/  IMAD R5, R7.reuse, UR9, R4 ;  /* 0x0000000907057c24 */ /* 0x040fe4000f8e0204 */
[----:B------:R-:W-:Y:S01]  /*21a70*/  IMAD.WIDE.U32 R2, R7, UR8, R2 ;  /* 0x0000000807027c25 */ /* 0x000fe2000f8e0002 */
[----:B------:R-:W-:-:S03]  /*21a80*/  ULDC.64 UR8, c[0x0][0xc00] ;  /* 0x0003000000087ab9 */ /* 0x000fc60000000a00 */
[----:B------:R-:W-:Y:S01]  /*21a90*/  VIADD R4, R0, 0x32420 ;  /* 0x0003242000047836 */ /* 0x000fe20000000000 */
[----:B------:R-:W-:Y:S01]  /*21aa0*/  LEA R0, P1, R2, UR8, 0x2 ;  /* 0x0000000802007c11 */ /* 0x000fe2000f8210ff */
[----:B------:R-:W-:-:S03]  /*21ab0*/  IMAD.IADD R3, R3, 0x1, R5 ;  /* 0x0000000103037824 */ /* 0x000fc600078e0205 */
[----:B------:R-:W-:Y:S01]  /*21ac0*/  PRMT R4, RZ, 0x654, R4 ;  /* 0x00000654ff047816 */ /* 0x000fe20000000004 */
[----:B------:R0:W1:Y:S01]  /*21ad0*/  SHFL.IDX PT, R8, R0, RZ, 0x1c1f ;  /* 0x001c1fff00087589 */ /* 0x00006200000e0000 */
[----:B------:R-:W-:Y:S02]  /*21ae0*/  LEA.HI.X R20, R2, UR9, R3, 0x2, P1 ;  /* 0x0000000902147c11 */ /* 0x000fe400088f1403 */
[----:B------:R0:W-:Y:S03]  /*21af0*/  SYNCS.ARRIVE.TRANS64.RED.A1T0 RZ, [R4+URZ], RZ ;  /* 0x000000ff04ff79a7 */ /* 0x0001e6000810043f */
[----:B------:R0:W2:Y:S01]  /*21b00*/  SHFL.IDX PT, R9, R20, RZ, 0x1c1f ;  /* 0x001c1fff14097589 */ /* 0x0000a200000e0000 */
[----:B------:R-:W-:Y:S05]  /*21b10*/  @P0 BRA `(.L_x_3318) ;  /* 0x0000000800800947 */ /* 0x000fea0003800000 */
[----:B------:R-:W-:Y:S02]  /*21b20*/  ULDC UR4, c[0x0][0xbc8] ;  /* 0x0002f20000047ab9 */ /* 0x000fe40000000800 */
[----:B------:R-:W-:-:S13]  /*21b30*/  ISETP.GE.AND P0, PT, R179, UR4, PT ;  /* 0x00000004b3007c0c */ /* 0x000fda000bf06270 */
[----:B------:R-:W3:Y:S01]  /*21b40*/  @!P0 LDL.64 R14, [R1+0x260] ;  /* 0x00026000010e8983 */ /* 0x000ee20000100a00 */
[----:B------:R-:W-:Y:S01]  /*21b50*/  ISETP.GE.AND P1, PT, R212, UR4, PT ;  /* 0x00000004d4007c0c */ /* 0x000fe2000bf26270 */
[----:B-12---:R-:W-:-:S05]  /*21b60*/  @!P0 IMAD.WIDE R2, R179, 0x4, R8 ;  /* 0x00000004b3028825 */ /* 0x006fca00078e0208 */
[----:B---3--:R1:W-:Y:S07]  /*21b70*/  @!P0 ST.E.64 desc[UR40][R2.64], R14 ;  /* 0x0000000e02008985 */ /* 0x0083ee000c101b28 */
[----:B0-----:R-:W2:Y:S01]  /*21b80*/  @!P1 LDL.64 R4, [R1+0x270] ;  /* 0x0002700001049983 */ /* 0x001ea20000100a00 */
[----:B------:R-:W-:Y:S02]  /*21b90*/  ISETP.GE.AND P0, PT, R211, UR4, PT ;  /* 0x00000004d3007c0c */ /* 0x000fe4000bf06270 */
[----:B------:R-:W-:-:S04]  /*21ba0*/  @!P1 LEA R10, P2, R212, R8, 0x2 ;  /* 0x00000008d40a9211 */ /* 0x000fc800078410ff */
[----:B-----5:R-:W-:-:S05]  /*21bb0*/  @!P1 LEA.HI.X R11, R212, R9, R43, 0x2, P2 ;  /* 0x00000009d40b9211 */ /* 0x020fca00010f142b */
[----:B--2---:R0:W-:Y:S04]  /*21bc0*/  @!P1 ST.E.64 desc[UR40][R10.64], R4 ;  /* 0x000000040a009985 */ /* 0x0041e8000c101b28 */
[----:B------:R-:W2:Y:S01]  /*21bd0*/  @!P0 LDL.64 R6, [R1+0x280] ;  /* 0x0002800001068983 */ /* 0x000ea20000100a00 */
[----:B------:R-:W-:Y:S02]  /*21be0*/  ISETP.GE.AND P1, PT, R210, UR4, PT ;  /* 0x00000004d2007c0c */ /* 0x000fe4000bf26270 */
[----:B------:R-:W-:-:S04]  /*21bf0*/  @!P0 LEA R12, P2, R211, R8, 0x2 ;  /* 0x00000008d30c8211 */ /* 0x000fc800078410ff */
[----:B------:R-:W-:-:S05]  /*21c00*/  @!P0 LEA.HI.X R13, R211, R9, R42, 0x2, P2 ;  /* 0x00000009d30d8211 */ /* 0x000fca00010f142a */
[----:B--2---:R2:W-:Y:S04]  /*21c10*/  @!P0 ST.E.64 desc[UR40][R12.64], R6 ;  /* 0x000000060c008985 */ /* 0x0045e8000c101b28 */
[----:B-1----:R-:W3:Y:S01]  /*21c20*/  @!P1 LDL.64 R2, [R1+0x290] ;  /* 0x0002900001029983 */ /* 0x002ee20000100a00 */
[----:B------:R-:W-:Y:S02]  /*21c30*/  ISETP.GE.AND P0, PT, R209, UR4, PT ;  /* 0x00000004d1007c0c */ /* 0x000fe4000bf06270 */
[----:B------:R-:W-:-:S04]  /*21c40*/  @!P1 LEA R14, P2, R210, R8, 0x2 ;  /* 0x00000008d20e9211 */ /* 0x000fc800078410ff */
[----:B------:R-:W-:-:S05]  /*21c50*/  @!P1 LEA.HI.X R15, R210, R9, R41, 0x2, P2 ;  /* 0x00000009d20f9211 */ /* 0x000fca00010f1429 */
[----:B---3--:R1:W-:Y:S04]  /*21c60*/  @!P1 ST.E.64 desc[UR40][R14.64], R2 ;  /* 0x000000020e009985 */ /* 0x0083e8000c101b28 */
[----:B0-----:R-:W3:Y:S01]  /*21c70*/  @!P0 LDL.64 R4, [R1+0x2a0] ;  /* 0x0002a00001048983 */ /* 0x001ee20000100a00 */
[----:B------:R-:W-:Y:S02]  /*21c80*/  ISETP.GE.AND P1, PT, R208, UR4, PT ;  /* 0x00000004d0007c0c */ /* 0x000fe4000bf26270 */
[----:B------:R-:W-:-:S04]  /*21c90*/  @!P0 LEA R10, P2, R209, R8, 0x2 ;  /* 0x00000008d10a8211 */ /* 0x000fc800078410ff */
[----:B------:R-:W-:-:S05]  /*21ca0*/  @!P0 LEA.HI.X R11, R209, R9, R40, 0x2, P2 ;  /* 0x00000009d10b8211 */ /* 0x000fca00010f1428 */
[----:B---3--:R0:W-:Y:S04]  /*21cb0*/  @!P0 ST.E.64 desc[UR40][R10.64], R4 ;  /* 0x000000040a008985 */ /* 0x0081e8000c101b28 */
[----:B--2---:R-:W2:Y:S01]  /*21cc0*/  @!P1 LDL.64 R6, [R1+0x2b0] ;  /* 0x0002b00001069983 */ /* 0x004ea20000100a00 */
        /* <DEDUP_REMOVED lines=124> */
[----:B-1----:R-:W2:Y:S01]  /*22490*/  @!P0 LDL.64 R2, [R1+0x440] ;  /* 0x0004400001028983 */ /* 0x002ea20000100a00 */
[----:B------:R-:W-:Y:S02]  /*224a0*/  ISETP.GE.AND P1, PT, R213, UR4, PT ;  /* 0x00000004d5007c0c */ /* 0x000fe4000bf26270 */
[----:B------:R-:W-:-:S04]  /*224b0*/  @!P0 LEA R14, P2, R214, R8, 0x2 ;  /* 0x00000008d60e8211 */ /* 0x000fc800078410ff */
[----:B------:R-:W-:-:S05]  /*224c0*/  @!P0 LEA.HI.X R15, R214, R9, R226, 0x2, P2 ;  /* 0x00000009d60f8211 */ /* 0x000fca00010f14e2 */
[----:B--2---:R3:W-:Y:S04]  /*224d0*/  @!P0 ST.E.64 desc[UR40][R14.64], R2 ;  /* 0x000000020e008985 */ /* 0x0047e8000c101b28 */
[----:B0-----:R-:W2:Y:S01]  /*224e0*/  @!P1 LDL.64 R4, [R1+0x450] ;  /* 0x0004500001049983 */ /* 0x001ea20000100a00 */
[----:B------:R-:W-:-:S04]  /*224f0*/  @!P1 LEA R8, P0, R213, R8, 0x2 ;  /* 0x00000008d5089211 */ /* 0x000fc800078010ff */
[----:B------:R-:W-:-:S05]  /*22500*/  @!P1 LEA.HI.X R9, R213, R9, R225, 0x2, P0 ;  /* 0x00000009d5099211 */ /* 0x000fca00000f14e1 */
[----:B--2---:R3:W-:Y:S04]  /*22510*/  @!P1 ST.E.64 desc[UR40][R8.64], R4 ;  /* 0x0000000408009985 */ /* 0x0047e8000c101b28 */
.L_x_3318:
[----:B------:R-:W-:Y:S05]  /*22520*/  BSYNC B1 ;  /* 0x0000000000017941 */ /* 0x000fea0003800000 */
.L_x_3317:
[----:B------:R-:W-:Y:S01]  /*22530*/  ISETP.GE.AND P0, PT, R21, R80, PT ;  /* 0x000000501500720c */ /* 0x000fe20003f06270 */
[----:B--23--:R4:W2:Y:S04]  /*22540*/  SHFL.IDX PT, R9, R20, 0x1, 0x1c1f ;  /* 0x003c1f0014097f89 */ /* 0x00c8a800000e0000 */
[----:B-1----:R4:W1:Y:S08]  /*22550*/  SHFL.IDX PT, R8, R0, 0x1, 0x1c1f ;  /* 0x003c1f0000087f89 */ /* 0x00287000000e0000 */
[----:B----4-:R-:W-:Y:S05]  /*22560*/  @P0 BRA `(.L_x_3316) ;  /* 0x00000018002c0947 */ /* 0x010fea0003800000 */
[----:B0-----:R-:W0:Y:S02]  /*22570*/  LDC R0, c[0x0][0xbc8] ;  /* 0x0002f200ff007b82 */ /* 0x001e240000000800 */
[----:B0-----:R-:W-:-:S13]  /*22580*/  ISETP.GE.AND P0, PT, R179, R0, PT ;  /* 0x00000000b300720c */ /* 0x001fda0003f06270 */
[----:B------:R-:W3:Y:S01]  /*22590*/  @!P0 LDL.64 R14, [R1+0x268] ;  /* 0x00026800010e8983 */ /* 0x000ee20000100a00 */
[-C--:B------:R-:W-:Y:S01]  /*225a0*/  ISETP.GE.AND P1, PT, R212, R0.reuse, PT ;  /* 0x00000000d400720c */ /* 0x080fe20003f26270 */
[----:B-12---:R-:W-:Y:S01]  /*225b0*/  @!P0 IMAD.WIDE R2, R179, 0x4, R8 ;  /* 0x00000004b3028825 */ /* 0x006fe200078e0208 */
[----:B------:R-:W-:-:S04]  /*225c0*/  ISETP.GE.AND P2, PT, R211, R0, PT ;  /* 0x00000000d300720c */ /* 0x000fc80003f46270 */
[----:B---3--:R0:W-:Y:S07]  /*225d0*/  @!P0 ST.E.64 desc[UR40][R2.64], R14 ;  /* 0x0000000e02008985 */ /* 0x0081ee000c101b28 */
[----:B------:R-:W2:Y:S01]  /*225e0*/  @!P1 LDL.64 R4, [R1+0x278] ;  /* 0x0002780001049983 */ /* 0x000ea20000100a00 */
[----:B------:R-:W-:-:S04]  /*225f0*/  @!P1 LEA R10, P0, R212, R8, 0x2 ;  /* 0x00000008d40a9211 */ /* 0x000fc800078010ff */
[----:B-----5:R-:W-:Y:S02]  /*22600*/  @!P1 LEA.HI.X R11, R212, R9, R43, 0x2, P0 ;  /* 0x00000009d40b9211 */ /* 0x020fe400000f142b */
[----:B------:R-:W-:-:S03]  /*22610*/  @!P2 LEA R12, P0, R211, R8, 0x2 ;  /* 0x00000008d30ca211 */ /* 0x000fc600078010ff */
[----:B--2---:R1:W-:Y:S04]  /*22620*/  @!P1 ST.E.64 desc[UR40][R10.64], R4 ;  /* 0x000000040a009985 */ /* 0x0043e8000c101b28 */
[----:B------:R-:W2:Y:S01]  /*22630*/  @!P2 LDL.64 R6, [R1+0x288] ;  /* 0x000288000106a983 */ /* 0x000ea20000100a00 */
[----:B------:R-:W-:Y:S02]  /*22640*/  ISETP.GE.AND P1, PT, R210, R0, PT ;  /* 0x00000000d200720c */ /* 0x000fe40003f26270 */
[----:B------:R-:W-:-:S05]  /*22650*/  @!P2 LEA.HI.X R13, R211, R9, R42, 0x2, P0 ;  /* 0x00000009d30da211 */ /* 0x000fca00000f142a */
[----:B--2---:R2:W-:Y:S06]  /*22660*/  @!P2 ST.E.64 desc[UR40][R12.64], R6 ;  /* 0x000000060c00a985 */ /* 0x0045ec000c101b28 */
[----:B0-----:R-:W3:Y:S01]  /*22670*/  @!P1 LDL.64 R2, [R1+0x298] ;  /* 0x0002980001029983 */ /* 0x001ee20000100a00 */
[----:B------:R-:W-:Y:S02]  /*22680*/  ISETP.GE.AND P2, PT, R209, R0, PT ;  /* 0x00000000d100720c */ /* 0x000fe40003f46270 */
[----:B------:R-:W-:-:S04]  /*22690*/  @!P1 LEA R14, P0, R210, R8, 0x2 ;  /* 0x00000008d20e9211 */ /* 0x000fc800078010ff */
[----:B------:R-:W-:-:S05]  /*226a0*/  @!P1 LEA.HI.X R15, R210, R9, R41, 0x2, P0 ;  /* 0x00000009d20f9211 */ /* 0x000fca00000f1429 */
[----:B---3--:R0:W-:Y:S04]  /*226b0*/  @!P1 ST.E.64 desc[UR40][R14.64], R2 ;  /* 0x000000020e009985 */ /* 0x0081e8000c101b28 */
[----:B-1----:R-:W3:Y:S01]  /*226c0*/  @!P2 LDL.64 R4, [R1+0x2a8] ;  /* 0x0002a8000104a983 */ /* 0x002ee20000100a00 */
[----:B------:R-:W-:Y:S02]  /*226d0*/  ISETP.GE.AND P1, PT, R208, R0, PT ;  /* 0x00000000d000720c */ /* 0x000fe40003f26270 */
[----:B------:R-:W-:-:S04]  /*226e0*/  @!P2 LEA R10, P0, R209, R8, 0x2 ;  /* 0x00000008d10aa211 */ /* 0x000fc800078010ff */
[----:B------:R-:W-:-:S05]  /*226f0*/  @!P2 LEA.HI.X R11, R209, R9, R40, 0x2, P0 ;  /* 0x00000009d10ba211 */ /* 0x000fca00000f1428 */
[----:B---3--:R1:W-:Y:S04]  /*22700*/  @!P2 ST.E.64 desc[UR40][R10.64], R4 ;  /* 0x000000040a00a985 */ /* 0x0083e8000c101b28 */
[----:B--2---:R-:W2:Y:S01]  /*22710*/  @!P1 LDL.64 R6, [R1+0x2b8] ;  /* 0x0002b80001069983 */ /* 0x004ea20000100a00 */
[----:B------:R-:W-:Y:S02]  /*22720*/  ISETP.GE.AND P2, PT, R207, R0, PT ;  /* 0x00000000cf00720c */ /* 0x000fe40003f46270 */
[----:B------:R-:W-:-:S04]  /*22730*/  @!P1 LEA R12, P0, R208, R8, 0x2 ;  /* 0x00000008d00c9211 */ /* 0x000fc800078010ff */
[----:B------:R-:W-:-:S05]  /*22740*/  @!P1 LEA.HI.X R13, R208, R9, R39, 0x2, P0 ;  /* 0x00000009d00d9211 */ /* 0x000fca00000f1427 */
[----:B--2---:R2:W-:Y:S04]  /*22750*/  @!P1 ST.E.64 desc[UR40][R12.64], R6 ;  /* 0x000000060c009985 */ /* 0x0045e8000c101b28 */
        /* <DEDUP_REMOVED lines=113> */
[----:B------:R-:W-:-:S07]  /*22e70*/  @!P2 LEA.HI.X R11, R185, R9, R228, 0x2, P0 ;  /* 0x00000009b90ba211 */ /* 0x000fce00000f14e4 */
[C---:B--2---:R-:W-:Y:S01]  /*22e80*/  @!P1 LEA R12, P0, R184.reuse, R8, 0x2 ;  /* 0x00000008b80c9211 */ /* 0x044fe200078010ff */
[----:B---3--:R0:W-:Y:S04]  /*22e90*/  @!P2 ST.E.64 desc[UR40][R10.64], R4 ;  /* 0x000000040a00a985 */ /* 0x0081e8000c101b28 */
[----:B------:R-:W2:Y:S01]  /*22ea0*/  @!P1 LDL.64 R6, [R1+0x438] ;  /* 0x0004380001069983 */ /* 0x000ea20000100a00 */
[----:B------:R-:W-:Y:S01]  /*22eb0*/  @!P1 LEA.HI.X R13, R184, R9, R227, 0x2, P0 ;  /* 0x00000009b80d9211 */ /* 0x000fe200000f14e3 */
[----:B------:R-:W-:Y:S01]  /*22ec0*/  BSSY B1, `(.L_x_3319) ;  /* 0x0000009000017945 */ /* 0x000fe20003800000 */
[----:B------:R-:W-:-:S03]  /*22ed0*/  ISETP.GE.AND P0, PT, R214, R0, PT ;  /* 0x00000000d600720c */ /* 0x000fc60003f06270 */
[----:B--2---:R0:W-:Y:S01]  /*22ee0*/  @!P1 ST.E.64 desc[UR40][R12.64], R6 ;  /* 0x000000060c009985 */ /* 0x0041e2000c101b28 */
[----:B------:R-:W-:-:S09]  /*22ef0*/  ISETP.GE.AND P1, PT, R213, R0, PT ;  /* 0x00000000d500720c */ /* 0x000fd20003f26270 */
[----:B------:R-:W-:Y:S05]  /*22f00*/  @P0 BRA `(.L_x_3320) ;  /* 0x0000000000100947 */ /* 0x000fea0003800000 */
[----:B0-----:R-:W2:Y:S01]  /*22f10*/  LDL.64 R4, [R1+0x448] ;  /* 0x0004480001047983 */ /* 0x001ea20000100a00 */
[----:B------:R-:W-:-:S04]  /*22f20*/  LEA R2, P0, R214, R8, 0x2 ;  /* 0x00000008d6027211 */ /* 0x000fc800078010ff */
[----:B------:R-:W-:-:S05]  /*22f30*/  LEA.HI.X R3, R214, R9, R226, 0x2, P0 ;  /* 0x00000009d6037211 */ /* 0x000fca00000f14e2 */
[----:B--2---:R1:W-:Y:S04]  /*22f40*/  ST.E.64 desc[UR40][R2.64], R4 ;  /* 0x0000000402007985 */ /* 0x0043e8000c101b28 */
.L_x_3320:
[----:B------:R-:W-:Y:S05]  /*22f50*/  BSYNC B1 ;  /* 0x0000000000017941 */ /* 0x000fea0003800000 */
.L_x_3319:
[----:B------:R-:W-:Y:S05]  /*22f60*/  @P1 BRA `(.L_x_3316) ;  /* 0x0000000c00ac1947 */ /* 0x000fea0003800000 */
[----:B01----:R-:W2:Y:S01]  /*22f70*/  LDL.64 R4, [R1+0x458] ;  /* 0x0004580001047983 */ /* 0x003ea20000100a00 */
[----:B------:R-:W-:-:S04]  /*22f80*/  LEA R2, P0, R213, R8, 0x2 ;  /* 0x00000008d5027211 */ /* 0x000fc800078010ff */
[----:B------:R-:W-:-:S05]  /*22f90*/  LEA.HI.X R3, R213, R9, R225, 0x2, P0 ;  /* 0x00000009d5037211 */ /* 0x000fca00000f14e1 */
[----:B--2---:R4:W-:Y:S01]  /*22fa0*/  ST.E.64 desc[UR40][R2.64], R4 ;  /* 0x0000000402007985 */ /* 0x0049e2000c101b28 */
[----:B------:R-:W-:Y:S05]  /*22fb0*/  BRA `(.L_x_3316) ;  /* 0x0000000c00987947 */ /* 0x000fea0003800000 */
.L_x_3307:
        /* <DEDUP_REMOVED lines=9> */
[----:B------:R-:W-:Y:S01]  /*23050*/  UISETP.NE.U32.AND UP1, UPT, UR8, URZ, UPT ;  /* 0x0000003f0800728c */ /* 0x000fe2000bf25070 */
[----:B------:R-:W-:Y:S02]  /*23060*/  ULDC UR4, c[0x0][0xb88] ;  /* 0x0002e20000047ab9 */ /* 0x000fe40000000800 */
[----:B------:R-:W2:Y:S01]  /*23070*/  @P1 LDG.E R6, desc[UR40][R2.64] ;  /* 0x0000002802061981 */ /* 0x000ea2000c1e1900 */
[----:B------:R-:W-:Y:S01]  /*23080*/  UISETP.NE.AND.EX UP1, UPT, UR9, URZ, UPT, UP1 ;  /* 0x0000003f0900728c */ /* 0x000fe2000bf25310 */
[----:B------:R-:W-:-:S05]  /*23090*/  IMAD.U32 R0, RZ, RZ, UR4 ;  /* 0x00000004ff007e24 */ /* 0x000fca000f8e00ff */
[----:B------:R-:W-:-:S05]  /*230a0*/  PLOP3.LUT P2, PT, PT, PT, UP1, 0x80, 0x0 ;  /* 0x000000000000781c */ /* 0x000fca0003f4f018 */
[----:B------:R-:W-:Y:S02]  /*230b0*/  @UP1 ULDC.64 UR8, c[0x0][0xd08] ;  /* 0x0003420000081ab9 */ /* 0x000fe40000000a00 */
[----:B------:R-:W-:-:S06]  /*230c0*/  @UP1 UIMAD.WIDE UR8, UR38, 0x4, UR8 ;  /* 0x00000004260818a5 */ /* 0x000fcc000f8e0208 */
[----:B------:R-:W-:Y:S02]  /*230d0*/  IMAD.U32 R4, RZ, RZ, UR8 ;  /* 0x00000008ff047e24 */ /* 0x000fe4000f8e00ff */
[----:B------:R-:W-:-:S05]  /*230e0*/  IMAD.U32 R5, RZ, RZ, UR9 ;  /* 0x00000009ff057e24 */ /* 0x000fca000f8e00ff */
[----:B------:R0:W5:Y:S01]  /*230f0*/  @P2 LDG.E R0, desc[UR40][R4.64] ;  /* 0x0000002804002981 */ /* 0x000162000c1e1900 */
[----:B------:R-:W-:Y:S01]  /*23100*/  UISETP.NE.AND UP1, UPT, UR44, URZ, UPT ;  /* 0x0000003f2c00728c */ /* 0x000fe2000bf25270 */
[----:B------:R-:W-:Y:S01]  /*23110*/  ISETP.GT.AND P0, PT, R223, 0x7f, PT ;  /* 0x0000007fdf00780c */ /* 0x000fe20003f04270 */
[----:B------:R-:W-:-:S09]  /*23120*/  UMOV UR4, URZ ;  /* 0x0000003f00047c82 */ /* 0x000fd20008000000 */
[----:B------:R-:W-:Y:S01]  /*23130*/  @!UP1 ULDC UR44, c[0x0][0xbd4] ;  /* 0x0002f500002c9ab9 */ /* 0x000fe20000000800 */
[----:B--2---:R-:W-:Y:S01]  /*23140*/  @P1 R2UR UR4, R6 ;  /* 0x00000000060412ca */ /* 0x004fe200000e0000 */
[----:B0-----:R-:W-:-:S14]  /*23150*/  @P2 BRA `(.L_x_3321) ;  /* 0x0000000000102947 */ /* 0x001fdc0003800000 */
[----:B------:R-:W-:Y:S05]  /*23160*/  @!P1 BRA `(.L_x_3321) ;  /* 0x00000000000c9947 */ /* 0x000fea0003800000 */
[----:B------:R-:W2:Y:S04]  /*23170*/  LDG.E R5, desc[UR40][R2.64] ;  /* 0x0000002802057981 */ /* 0x000ea8000c1e1900 */
[----:B-----5:R-:W2:Y:S02]  /*23180*/  LDG.E R0, desc[UR40][R2.64+0x4] ;  /* 0x0000042802007981 */ /* 0x020ea4000c1e1900 */
[----:B--2---:R-:W-:-:S07]  /*23190*/  IMAD.IADD R0, R0, 0x1, -R5 ;  /* 0x0000000100007824 */ /* 0x004fce00078e0a05 */
.L_x_3321:
[----:B------:R-:W-:Y:S01]  /*231a0*/  USHF.R.S32.HI UR21, URZ, 0x1f, UR38 ;  /* 0x0000001f3f157899 */ /* 0x000fe20008011426 */
[----:B------:R-:W-:Y:S01]  /*231b0*/  BSSY B1, `(.L_x_3322) ;  /* 0x000003a000017945 */ /* 0x000fe20003800000 */
[----:B------:R-:W-:Y:S02]  /*231c0*/  USHF.R.S32.HI UR20, URZ, 0x1f, UR4 ;  /* 0x0000001f3f147899 */ /* 0x000fe40008011404 */
[----:B------:R-:W-:Y:S02]  /*231d0*/  USEL UR8, UR38, URZ, !UP0 ;  /* 0x0000003f26087287 */ /* 0x000fe4000c000000 */
[----:B------:R-:W-:Y:S01]  /*231e0*/  USEL UR21, UR21, URZ, !UP0 ;  /* 0x0000003f15157287 */ /* 0x000fe2000c000000 */
[----:B------:R-:W-:Y:S11]  /*231f0*/  @P0 BRA `(.L_x_3323) ;  /* 0x0000000000d40947 */ /* 0x000ff60003800000 */
[----:B------:R-:W0:Y:S01]  /*23200*/  S2R R3, SR_TID.X ;  /* 0x0000000000037919 */ /* 0x000e220000002100 */
[----:B------:R-:W1:Y:S01]  /*23210*/  LDC R9, c[0x0][0xce8] ;  /* 0x00033a00ff097b82 */ /* 0x000e620000000800 */
[----:B------:R-:W-:Y:S02]  /*23220*/  IMAD.U32 R4, RZ, RZ, UR39 ;  /* 0x00000027ff047e24 */ /* 0x000fe4000f8e00ff */
[----:B-1---5:R-:W-:-:S03]  /*23230*/  IMAD R2, R0, R9, RZ ;  /* 0x0000000900027224 */ /* 0x022fc600078e02ff */
[----:B0-----:R-:W-:-:S04]  /*23240*/  IADD3 R4, R4, -0x80, R3 ;  /* 0xffffff8004047810 */ /* 0x001fc80007ffe003 */
[----:B------:R-:W-:-:S13]  /*23250*/  ISETP.GE.AND P0, PT, R4, R2, PT ;  /* 0x000000020400720c */ /* 0x000fda0003f06270 */
[----:B------:R-:W-:Y:S05]  /*23260*/  @P0 BRA `(.L_x_3323) ;  /* 0x0000000000b80947 */ /* 0x000fea0003800000 */
[----:B------:R-:W-:Y:S01]  /*23270*/  ISETP.NE.AND P0, PT, R9, 0x1, PT ;  /* 0x000000010900780c */ /* 0x000fe20003f05270 */
[----:B------:R-:W-:Y:S01]  /*23280*/  UISETP.GT.AND UP0, UPT, UR44, 0x1, UPT ;  /* 0x000000012c00788c */ /* 0x000fe2000bf04270 */
[----:B------:R-:W-:Y:S01]  /*23290*/  IMAD.MOV.U32 R5, RZ, RZ, R4 ;  /* 0x000000ffff057224 */ /* 0x000fe200078e0004 */
[----:B------:R-:W-:Y:S02]  /*232a0*/  UMOV UR18, 0xab8 ;  /* 0x00000ab800127882 */ /* 0x000fe40000000000 */
[----:B------:R-:W-:Y:S02]  /*232b0*/  USEL UR18, UR18, 0xa78, UP0 ;  /* 0x00000a7812127887 */ /* 0x000fe40008000000 */
[----:B------:R-:W-:-:S06]  /*232c0*/  USEL UR9, UR43, URZ, UP0 ;  /* 0x0000003f2b097287 */ /* 0x000fcc0008000000 */
[----:B------:R-:W0:Y:S04]  /*232d0*/  @P0 LDC R3, c[0x0][0xcec] ;  /* 0x00033b00ff030b82 */ /* 0x000e280000000800 */
[----:B------:R-:W-:Y:S01]  /*232e0*/  ULDC.64 UR12, c[0x0][UR18+0x220] ;  /* 0x00008800120c7abb */ /* 0x000fe20008000a00 */
[----:B------:R-:W-:Y:S01]  /*232f0*/  ULDC.64 UR10, c[0x0][UR18+0x218] ;  /* 0x00008600120a7abb */ /* 0x000fe20008000a00 */
[----:B------:R-:W-:Y:S01]  /*23300*/  ULDC.64 UR14, c[0x0][UR18+0x228] ;  /* 0x00008a00120e7abb */ /* 0x000fe20008000a00 */
[----:B------:R-:W-:Y:S01]  /*23310*/  UIMAD UR13, UR13, UR8, URZ ;  /* 0x000000080d0d72a4 */ /* 0x000fe2000f8e023f */
[----:B------:R-:W1:Y:S01]  /*23320*/  @P0 LDC R7, c[0x0][0xcf0] ;  /* 0x00033c00ff070b82 */ /* 0x000e620000000800 */
[----:B------:R-:W-:Y:S02]  /*23330*/  UIMAD.WIDE.U32 UR16, UR10, UR37, URZ ;  /* 0x000000250a1072a5 */ /* 0x000fe4000f8e003f */
        /* <DEDUP_REMOVED lines=10> */
[----:B------:R-:W-:Y:S02]  /*233e0*/  IMAD.U32 R3, RZ, RZ, UR23 ;  /* 0x00000017ff037e24 */ /* 0x000fe4000f8e00ff */
[----:B------:R-:W-:Y:S01]  /*233f0*/  IMAD.U32 R6, RZ, RZ, UR10 ;  /* 0x0000000aff067e24 */ /* 0x000fe2000f8e00ff */
[----:B------:R-:W-:Y:S01]  /*23400*/  UIADD3.X UR9, UR9, UR19, UR20, UP1, UP2 ;  /* 0x0000001309097290 */ /* 0x000fe20008fe4414 */
[----:B-1----:R-:W-:Y:S01]  /*23410*/  @P0 SHF.R.U32.HI R5, RZ, R7, R2 ;  /* 0x00000007ff050219 */ /* 0x002fe20000011602 */
[----:B------:R-:W-:Y:S01]  /*23420*/  IMAD.U32 R2, RZ, RZ, UR22 ;  /* 0x00000016ff027e24 */ /* 0x000fe2000f8e00ff */
[----:B------:R-:W-:Y:S01]  /*23430*/  ULDC.64 UR10, c[0x0][UR18+0x210] ;  /* 0x00008400120a7abb */ /* 0x000fe20008000a00 */
[----:B------:R-:W-:Y:S01]  /*23440*/  ULDC.64 UR12, c[0x0][0xca8] ;  /* 0x00032a00000c7ab9 */ /* 0x000fe20000000a00 */
[----:B------:R-:W-:Y:S01]  /*23450*/  @!UP0 ULDC UR12, c[0x0][0xc50] ;  /* 0x00031400000c8ab9 */ /* 0x000fe20000000800 */
[--C-:B------:R-:W-:Y:S01]  /*23460*/  IMAD.MOV R7, RZ, RZ, -R5.reuse ;  /* 0x000000ffff077224 */ /* 0x100fe200078e0a05 */
[----:B------:R-:W-:Y:S01]  /*23470*/  IADD3 R2, P0, P1, R5, UR16, R2 ;  /* 0x0000001005027c10 */ /* 0x000fe2000f91e002 */
[----:B------:R-:W-:Y:S01]  /*23480*/  @!UP0 ULDC UR13, c[0x0][0xc54] ;  /* 0x00031500000d8ab9 */ /* 0x000fe20000000800 */
[----:B------:R-:W-:Y:S01]  /*23490*/  SHF.R.S32.HI R5, RZ, 0x1f, R5 ;  /* 0x0000001fff057819 */ /* 0x000fe20000011405 */
[----:B------:R-:W-:-:S03]  /*234a0*/  IMAD R7, R9, R7, R4 ;  /* 0x0000000709077224 */ /* 0x000fc600078e0204 */
[----:B------:R-:W-:Y:S01]  /*234b0*/  IADD3.X R3, R5, UR9, R6, P0, P1 ;  /* 0x0000000905037c10 */ /* 0x000fe200087e2406 */
[C---:B------:R-:W-:Y:S01]  /*234c0*/  IMAD R9, R7.reuse, UR11, RZ ;  /* 0x0000000b07097c24 */ /* 0x040fe2000f8e02ff */
[----:B------:R-:W-:Y:S01]  /*234d0*/  SHF.R.S32.HI R4, RZ, 0x1f, R7 ;  /* 0x0000001fff047819 */ /* 0x000fe20000011407 */
[----:B------:R-:W-:-:S04]  /*234e0*/  IMAD.WIDE.U32 R2, R7, UR10, R2 ;  /* 0x0000000a07027c25 */ /* 0x000fc8000f8e0002 */
[----:B------:R-:W-:Y:S01]  /*234f0*/  IMAD R9, R4, UR10, R9 ;  /* 0x0000000a04097c24 */ /* 0x000fe2000f8e0209 */
[----:B------:R-:W-:-:S03]  /*23500*/  LEA R4, P0, R2, UR12, 0x2 ;  /* 0x0000000c02047c11 */ /* 0x000fc6000f8010ff */
[----:B------:R-:W-:-:S05]  /*23510*/  IMAD.IADD R3, R3, 0x1, R9 ;  /* 0x0000000103037824 */ /* 0x000fca00078e0209 */
[----:B------:R-:W-:Y:S01]  /*23520*/  LEA.HI.X R5, R2, UR13, R3, 0x2, P0 ;  /* 0x0000000d02057c11 */ /* 0x000fe200080f1403 */
[----:B------:R-:W-:-:S05]  /*23530*/  IMAD.MOV.U32 R3, RZ, RZ, -0x800000 ;  /* 0xff800000ff037424 */ /* 0x000fca00078e00ff */
[----:B------:R0:W-:Y:S02]  /*23540*/  STG.E desc[UR40][R4.64], R3 ;  /* 0x0000000304007986 */ /* 0x0001e4000c101928 */
.L_x_3323:
[----:B------:R-:W-:Y:S05]  /*23550*/  BSYNC B1 ;  /* 0x0000000000017941 */ /* 0x000fea0003800000 */
.L_x_3322:
[----:B------:R-:W-:-:S06]  /*23560*/  UISETP.GT.AND UP0, UPT, UR44, 0x1, UPT ;  /* 0x000000012c00788c */ /* 0x000fcc000bf04270 */
[----:B------:R-:W-:-:S13]  /*23570*/  PLOP3.LUT P0, PT, PT, PT, UP0, 0x80, 0x0 ;  /* 0x000000000000781c */ /* 0x000fda0003f0f008 */
[----:B------:R-:W-:Y:S05]  /*23580*/  @P0 BRA `(.L_x_3316) ;  /* 0x0000000800240947 */ /* 0x000fea0003800000 */
[----:B------:R-:W1:Y:S01]  /*23590*/  LDC R11, c[0x0][0xce8] ;  /* 0x00033a00ff0b7b82 */ /* 0x000e620000000800 */
[----:B------:R-:W-:Y:S01]  /*235a0*/  ULDC.64 UR12, c[0x0][0xba0] ;  /* 0x0002e800000c7ab9 */ /* 0x000fe20000000a00 */
[----:B------:R-:W-:Y:S01]  /*235b0*/  IMAD R2, R224, 0x20, R222 ;  /* 0x00000020e0027824 */ /* 0x000fe200078e02de */
[----:B------:R-:W-:Y:S01]  /*235c0*/  UIMAD UR9, UR20, UR12, URZ ;  /* 0x0000000c140972a4 */ /* 0x000fe2000f8e023f */
[----:B------:R-:W-:Y:S01]  /*235d0*/  BSSY B1, `(.L_x_3324) ;  /* 0x0000042000017945 */ /* 0x000fe20003800000 */
[----:B------:R-:W-:Y:S01]  /*235e0*/  UIMAD.WIDE.U32 UR10, UR4, UR12, URZ ;  /* 0x0000000c040a72a5 */ /* 0x000fe2000f8e003f */
[----:B------:R-:W-:Y:S01]  /*235f0*/  VIADD R6, R2, UR39 ;  /* 0x0000002702067c36 */ /* 0x000fe20008000000 */
[----:B------:R-:W-:-:S03]  /*23600*/  UIMAD UR9, UR4, UR13, UR9 ;  /* 0x0000000d040972a4 */ /* 0x000fc6000f8e0209 */
[----:B------:R-:W-:Y:S01]  /*23610*/  ULDC.64 UR12, c[0x0][0xbe8] ;  /* 0x0002fa00000c7ab9 */ /* 0x000fe20000000a00 */
[----:B------:R-:W-:Y:S01]  /*23620*/  UIADD3 UR11, UR11, UR9, URZ ;  /* 0x000000090b0b7290 */ /* 0x000fe2000fffe03f */
[----:B0-----:R-:W-:-:S03]  /*23630*/  IMAD.MOV.U32 R5, RZ, RZ, R6 ;  /* 0x000000ffff057224 */ /* 0x001fc600078e0006 */
[----:B------:R-:W-:-:S04]  /*23640*/  UIMAD.WIDE.U32 UR10, UR37, UR12, UR10 ;  /* 0x0000000c250a72a5 */ /* 0x000fc8000f8e000a */
[----:B------:R-:W-:-:S03]  /*23650*/  UIMAD UR11, UR37, UR13, UR11 ;  /* 0x0000000d250b72a4 */ /* 0x000fc6000f8e020b */
[----:B------:R-:W-:Y:S01]  /*23660*/  ULDC.64 UR12, c[0x0][0xbf0] ;  /* 0x0002fc00000c7ab9 */ /* 0x000fe20000000a00 */
[----:B-1----:R-:W-:Y:S01]  /*23670*/  ISETP.NE.AND P0, PT, R11, 0x1, PT ;  /* 0x000000010b00780c */ /* 0x002fe20003f05270 */
[----:B------:R-:W-:-:S04]  /*23680*/  UIMAD UR4, UR21, UR12, URZ ;  /* 0x0000000c150472a4 */ /* 0x000fc8000f8e023f */
[----:B------:R-:W-:Y:S02]  /*23690*/  UIMAD UR4, UR8, UR13, UR4 ;  /* 0x0000000d080472a4 */ /* 0x000fe4000f8e0204 */
[----:B------:R-:W-:-:S03]  /*236a0*/  UIMAD.WIDE.U32 UR8, UR8, UR12, UR10 ;  /* 0x0000000c080872a5 */ /* 0x000fc6000f8e000a */
[----:B------:R-:W-:Y:S01]  /*236b0*/  ULDC.64 UR10, c[0x0][0xbe0] ;  /* 0x0002f800000a7ab9 */ /* 0x000fe20000000a00 */
[----:B------:R-:W-:Y:S02]  /*236c0*/  UIADD3 UR4, UR9, UR4, URZ ;  /* 0x0000000409047290 */ /* 0x000fe4000fffe03f */
[----:B------:R-:W0:Y:S08]  /*236d0*/  @P0 LDC R3, c[0x0][0xcec] ;  /* 0x00033b00ff030b82 */ /* 0x000e300000000800 */
[----:B------:R-:W1:Y:S01]  /*236e0*/  @P0 LDC R7, c[0x0][0xcf0] ;  /* 0x00033c00ff070b82 */ /* 0x000e620000000800 */
[----:B0-----:R-:W-:-:S04]  /*236f0*/  @P0 IMAD.HI.U32 R2, R6, R3, RZ ;  /* 0x0000000306020227 */ /* 0x001fc800078e00ff */
[----:B------:R-:W-:Y:S02]  /*23700*/  IMAD.U32 R3, RZ, RZ, UR9 ;  /* 0x00000009ff037e24 */ /* 0x000fe4000f8e00ff */
[----:B------:R-:W-:Y:S01]  /*23710*/  IMAD.U32 R3, RZ, RZ, UR4 ;  /* 0x00000004ff037e24 */ /* 0x000fe2000f8e00ff */
[----:B-1----:R-:W-:-:S04]  /*23720*/  @P0 SHF.R.U32.HI R5, RZ, R7, R2 ;  /* 0x00000007ff050219 */ /* 0x002fc80000011602 */
[--C-:B------:R-:W-:Y:S01]  /*23730*/  SHF.R.S32.HI R2, RZ, 0x1f, R5.reuse ;  /* 0x0000001fff027819 */ /* 0x100fe20000011405 */
[----:B------:R-:W-:-:S04]  /*23740*/  IMAD.MOV R7, RZ, RZ, -R5 ;  /* 0x000000ffff077224 */ /* 0x000fc800078e0a05 */
[----:B------:R-:W-:Y:S02]  /*23750*/  IMAD R4, R2, UR10, RZ ;  /* 0x0000000a02047c24 */ /* 0x000fe4000f8e02ff */
[----:B------:R-:W-:Y:S02]  /*23760*/  IMAD R7, R11, R7, R6 ;  /* 0x000000070b077224 */ /* 0x000fe400078e0206 */
[----:B------:R-:W-:Y:S01]  /*23770*/  IMAD.U32 R2, RZ, RZ, UR8 ;  /* 0x00000008ff027e24 */ /* 0x000fe2000f8e00ff */
[----:B------:R-:W-:Y:S01]  /*23780*/  ULDC.64 UR8, c[0x0][0xbd8] ;  /* 0x0002f60000087ab9 */ /* 0x000fe20000000a00 */
[C---:B------:R-:W-:Y:S01]  /*23790*/  IMAD R9, R5.reuse, UR11, R4 ;  /* 0x0000000b05097c24 */ /* 0x040fe2000f8e0204 */
[----:B------:R-:W-:Y:S01]  /*237a0*/  SHF.R.S32.HI R4, RZ, 0x1f, R7 ;  /* 0x0000001fff047819 */ /* 0x000fe20000011407 */
[----:B------:R-:W-:-:S04]  /*237b0*/  IMAD.WIDE.U32 R2, R5, UR10, R2 ;  /* 0x0000000a05027c25 */ /* 0x000fc8000f8e0002 */
[----:B------:R-:W-:Y:S02]  /*237c0*/  IMAD.IADD R3, R3, 0x1, R9 ;  /* 0x0000000103037824 */ /* 0x000fe400078e0209 */
[----:B------:R-:W-:Y:S02]  /*237d0*/  IMAD R4, R4, UR8, RZ ;  /* 0x0000000804047c24 */ /* 0x000fe4000f8e02ff */
[----:B------:R-:W-:Y:S02]  /*237e0*/  VIADD R6, R222, UR39 ;  /* 0x00000027de067c36 */ /* 0x000fe40008000000 */
[----:B-----5:R-:W-:Y:S02]  /*237f0*/  IMAD R11, R0, R11, RZ ;  /* 0x0000000b000b7224 */ /* 0x020fe400078e02ff */
[C---:B------:R-:W-:Y:S02]  /*23800*/  IMAD R5, R7.reuse, UR9, R4 ;  /* 0x0000000907057c24 */ /* 0x040fe4000f8e0204 */
[----:B------:R-:W-:Y:S01]  /*23810*/  IMAD.WIDE.U32 R2, R7, UR8, R2 ;  /* 0x0000000807027c25 */ /* 0x000fe2000f8e0002 */
[----:B------:R-:W-:Y:S01]  /*23820*/  ISETP.GE.AND P2, PT, R6, R11, PT ;  /* 0x0000000b0600720c */ /* 0x000fe20003f46270 */
[----:B------:R-:W-:-:S02]  /*23830*/  ULDC.64 UR8, c[0x0][0xb80] ;  /* 0x0002e00000087ab9 */ /* 0x000fc40000000a00 */
[----:B------:R-:W-:Y:S01]  /*23840*/  VIADD R0, R6, 0x20 ;  /* 0x0000002006007836 */ /* 0x000fe20000000000 */
[----:B------:R-:W-:Y:S01]  /*23850*/  LEA R4, P3, R2, UR8, 0x1 ;  /* 0x0000000802047c11 */ /* 0x000fe2000f8608ff */
[----:B------:R-:W-:-:S03]  /*23860*/  IMAD.IADD R3, R3, 0x1, R5 ;  /* 0x0000000103037824 */ /* 0x000fc600078e0205 */
[-C--:B------:R-:W-:Y:S01]  /*23870*/  ISETP.GE.AND P1, PT, R0, R11.reuse, PT ;  /* 0x0000000b0000720c */ /* 0x080fe20003f26270 */
[----:B------:R-:W-:Y:S01]  /*23880*/  VIADD R0, R6, 0x40 ;  /* 0x0000004006007836 */ /* 0x000fe20000000000 */
[----:B------:R-:W-:Y:S02]  /*23890*/  LEA.HI.X R5, R2, UR9, R3, 0x1, P3 ;  /* 0x0000000902057c11 */ /* 0x000fe400098f0c03 */
[----:B------:R0:W1:Y:S02]  /*238a0*/  SHFL.IDX PT, R2, R4, RZ, 0x181f ;  /* 0x00181fff04027589 */ /* 0x00006400000e0000 */
[----:B------:R-:W-:Y:S02]  /*238b0*/  ISETP.GE.AND P0, PT, R0, R11, PT ;  /* 0x0000000b0000720c */ /* 0x000fe40003f06270 */
[----:B------:R0:W2:Y:S01]  /*238c0*/  SHFL.IDX PT, R0, R5, RZ, 0x181f ;  /* 0x00181fff05007589 */ /* 0x0000a200000e0000 */
[----:B------:R-:W-:Y:S10]  /*238d0*/  @P2 BRA `(.L_x_3325) ;  /* 0x0000000000442947 */ /* 0x000ff40003800000 */
        /* <DEDUP_REMOVED lines=17> */
.L_x_3325:
[----:B------:R-:W-:Y:S05]  /*239f0*/  BSYNC B1 ;  /* 0x0000000000017941 */ /* 0x000fea0003800000 */
.L_x_3324:
        /* <DEDUP_REMOVED lines=21> */
.L_x_3327:
[----:B------:R-:W-:Y:S05]  /*23b50*/  BSYNC B1 ;  /* 0x0000000000017941 */ /* 0x000fea0003800000 */
.L_x_3326:
        /* <DEDUP_REMOVED lines=21> */
.L_x_3329:
[----:B------:R-:W-:Y:S05]  /*23cb0*/  BSYNC B1 ;  /* 0x0000000000017941 */ /* 0x000fea0003800000 */
.L_x_3328:
        /* <DEDUP_REMOVED lines=10> */
[-C--:B---3--:R-:W-:Y:S02]  /*23d60*/  @!P3 LEA R6, P6, R18, R2.reuse, 0x1 ;  /* 0x000000021206b211 */ /* 0x088fe400078c08ff */
[-C--:B------:R-:W-:Y:S02]  /*23d70*/  @!P2 LEA R8, P5, R176, R2.reuse, 0x1 ;  /* 0x00000002b008a211 */ /* 0x080fe400078a08ff */
[-C--:B------:R-:W-:Y:S02]  /*23d80*/  @!P1 LEA R10, P4, R19, R2.reuse, 0x1 ;  /* 0x00000002130a9211 */ /* 0x080fe400078808ff */
[-C--:B--2---:R-:W-:Y:S02]  /*23d90*/  @!P3 LEA.HI.X R7, R18, R5.reuse, R183, 0x1, P6 ;  /* 0x000000051207b211 */ /* 0x084fe400030f0cb7 */
        /* <DEDUP_REMOVED lines=8> */
.L_x_3316:
[----:B------:R-:W-:Y:S05]  /*23e20*/  BSYNC B0 ;  /* 0x0000000000007941 */ /* 0x000fea0003800000 */
.L_x_3306:
[----:B------:R-:W-:Y:S02]  /*23e30*/  ULDC UR4, c[0x0][0xd3c] ;  /* 0x00034f0000047ab9 */ /* 0x000fe40000000800 */
[----:B------:R-:W-:-:S06]  /*23e40*/  UISETP.GE.AND UP0, UPT, UR6, UR4, UPT ;  /* 0x000000040600728c */ /* 0x000fcc000bf06270 */
[----:B------:R-:W-:-:S13]  /*23e50*/  PLOP3.LUT P0, PT, PT, PT, UP0, 0x80, 0x0 ;  /* 0x000000000000781c */ /* 0x000fda0003f0f008 */
[----:B------:R-:W-:Y:S05]  /*23e60*/  @!P0 BRA `(.L_x_3330) ;  /* 0xfffffdd400948947 */ /* 0x000fea000383ffff */
[----:B------:R-:W-:Y:S05]  /*23e70*/  EXIT ;  /* 0x000000000000794d */ /* 0x000fea0003800000 */
.L_x_3205:
        /* <DEDUP_REMOVED lines=16> */
[----:B-1----:R3:W-:Y:S01]  /*23f80*/  STL.128 [R1+0x460], R4 ;  /* 0x0004600401007387 */ /* 0x0027e20000100c00 */
[----:B------:R-:W-:Y:S06]  /*23f90*/  BAR.ARV 0x4, 0x180 ;  /* 0x0106000000007b1d */ /* 0x000fec0000002000 */
[----:B------:R-:W-:Y:S05]  /*23fa0*/  BRA `(.L_x_3332) ;  /* 0x0000000c00b47947 */ /* 0x000fea0003800000 */
.L_x_3331:
[----:B------:R-:W1:Y:S01]  /*23fb0*/  S2R R0, SR_TID.X ;  /* 0x0000000000007919 */ /* 0x000e620000002100 */
[----:B------:R-:W-:Y:S01]  /*23fc0*/  ULDC UR4, c[0x0][0xd3c] ;  /* 0x00034f0000047ab9 */ /* 0x000fe20000000800 */
        /* <DEDUP_REMOVED lines=9> */
[----:B-1----:R-:W-:-:S04]  /*24060*/  @!P1 IMAD.WIDE.U32 R2, R0, 0x4, R4 ;  /* 0x0000000400029825 */ /* 0x002fc800078e0004 */
[----:B------:R-:W-:-:S06]  /*24070*/  IMAD.MOV.U32 R5, RZ, RZ, RZ ;  /* 0x000000ffff057224 */ /* 0x000fcc00078e00ff */
        /* <DEDUP_REMOVED lines=31> */
.L_x_3335:
        /* <DEDUP_REMOVED lines=39> */
.L_x_3333:
        /* <DEDUP_REMOVED lines=10> */
[----:B------:R-:W-:-:S06]  /*24580*/  VIADD R8, R10, 0xffffffff ;  /* 0xffffffff0a087836 */ /* 0x000fcc0000000000 */
[----:B------:R3:W4:Y:S02]  /*24590*/  SHFL.IDX PT, R8, R3, R8, 0x1f ;  /* 0x00001f0803087589 */ /* 0x00072400000e0000 */
.L_x_3336:
[----:B----4-:R-:W-:Y:S01]  /*245a0*/  IMAD R2, R8, UR5, R9 ;  /* 0x0000000508027c24 */ /* 0x010fe2000f8e0209 */
[----:B-1----:R-:W-:Y:S01]  /*245b0*/  ISETP.NE.AND P0, PT, R7, 0x1, PT ;  /* 0x000000010700780c */ /* 0x002fe20003f05270 */
[----:B------:R-:W-:-:S03]  /*245c0*/  VIADD R12, R10, UR4 ;  /* 0x000000040a0c7c36 */ /* 0x000fc60008000000 */
[----:B------:R1:W-:Y:S01]  /*245d0*/  STL [R1+0x460], R2 ;  /* 0x0004600201007387 */ /* 0x0003e20000100800 */
[----:B0-----:R-:W-:-:S03]  /*245e0*/  IADD3 R5, -R2, UR6, RZ ;  /* 0x0000000602057c10 */ /* 0x001fc6000fffe1ff */
[----:B------:R1:W-:Y:S05]  /*245f0*/  STL [R1+0x46c], R12 ;  /* 0x00046c0c01007387 */ /* 0x0003ea0000100800 */
[----:B------:R-:W-:Y:S05]  /*24600*/  @!P0 BRA `(.L_x_3337) ;  /* 0x0000000000e08947 */ /* 0x000fea0003800000 */
[-C--:B--2---:R-:W-:Y:S02]  /*24610*/  IABS R6, R4.reuse ;  /* 0x0000000400067213 */ /* 0x084fe40000000000 */
[----:B------:R-:W-:Y:S02]  /*24620*/  IABS R8, R7 ;  /* 0x0000000700087213 */ /* 0x000fe40000000000 */
[----:B------:R-:W0:Y:S08]  /*24630*/  I2F.RP R9, R6 ;  /* 0x0000000600097306 */ /* 0x000e300000209400 */
[----:B------:R-:W2:Y:S08]  /*24640*/  I2F.RP R10, R8 ;  /* 0x00000008000a7306 */ /* 0x000eb00000209400 */
[----:B0-----:R-:W1:Y:S08]  /*24650*/  MUFU.RCP R9, R9 ;  /* 0x0000000900097308 */ /* 0x001e700000001000 */
[----:B--2---:R-:W-:Y:S01]  /*24660*/  MUFU.RCP R10, R10 ;  /* 0x0000000a000a7308 */ /* 0x004fe20000001000 */
[----:B-1----:R-:W-:Y:S01]  /*24670*/  VIADD R2, R9, 0xffffffe ;  /* 0x0ffffffe09027836 */ /* 0x002fe20000000000 */
[----:B------:R-:W-:-:S06]  /*24680*/  IABS R9, R4 ;  /* 0x0000000400097213 */ /* 0x000fcc0000000000 */
[----:B---3--:R0:W1:Y:S02]  /*24690*/  F2I.FTZ.U32.TRUNC.NTZ R3, R2 ;  /* 0x0000000200037305 */ /* 0x008064000021f000 */
        /* <DEDUP_REMOVED lines=8> */
[----:B------:R-:W-:Y:S02]  /*24720*/  VIADD R3, R10, 0xffffffe ;  /* 0x0ffffffe0a037836 */ /* 0x000fe40000000000 */
[----:B------:R-:W-:Y:S01]  /*24730*/  IMAD.MOV.U32 R2, RZ, RZ, RZ ;  /* 0x000000ffff027224 */ /* 0x000fe200078e00ff */
[----:B------:R-:W-:-:S03]  /*24740*/  ISETP.GT.U32.AND P1, PT, R6, R11, PT ;  /* 0x0000000b0600720c */ /* 0x000fc60003f24070 */
[----:B------:R-:W0:Y:S10]  /*24750*/  F2I.FTZ.U32.TRUNC.NTZ R3, R3 ;  /* 0x0000000300037305 */ /* 0x000e34000021f000 */
[----:B------:R-:W-:-:S02]  /*24760*/  @!P1 IMAD.IADD R11, R11, 0x1, -R6 ;  /* 0x000000010b0b9824 */ /* 0x000fc400078e0a06 */
[----:B------:R-:W-:Y:S01]  /*24770*/  @!P1 VIADD R9, R9, 0x1 ;  /* 0x0000000109099836 */ /* 0x000fe20000000000 */
[----:B------:R-:W-:Y:S02]  /*24780*/  ISETP.NE.AND P1, PT, R4, RZ, PT ;  /* 0x000000ff0400720c */ /* 0x000fe40003f25270 */
[----:B------:R-:W-:Y:S01]  /*24790*/  ISETP.GE.U32.AND P0, PT, R11, R6, PT ;  /* 0x000000060b00720c */ /* 0x000fe20003f06070 */
[----:B0-----:R-:W-:-:S04]  /*247a0*/  IMAD.MOV R11, RZ, RZ, -R3 ;  /* 0x000000ffff0b7224 */ /* 0x001fc800078e0a03 */
[----:B------:R-:W-:-:S04]  /*247b0*/  IMAD R11, R11, R8, RZ ;  /* 0x000000080b0b7224 */ /* 0x000fc800078e02ff */
[----:B------:R-:W-:Y:S01]  /*247c0*/  IMAD.HI.U32 R6, R3, R11, R2 ;  /* 0x0000000b03067227 */ /* 0x000fe200078e0002 */
[----:B------:R-:W-:-:S03]  /*247d0*/  LOP3.LUT R2, R5, R4, RZ, 0x3c, !PT ;  /* 0x0000000405027212 */ /* 0x000fc600078e3cff */
[----:B------:R-:W-:Y:S01]  /*247e0*/  @P0 VIADD R9, R9, 0x1 ;  /* 0x0000000109090836 */ /* 0x000fe20000000000 */
[----:B------:R-:W-:Y:S02]  /*247f0*/  ISETP.GE.AND P2, PT, R2, RZ, PT ;  /* 0x000000ff0200720c */ /* 0x000fe40003f46270 */
[----:B------:R-:W-:-:S05]  /*24800*/  IABS R2, R7 ;  /* 0x0000000700027213 */ /* 0x000fca0000000000 */
[----:B------:R-:W-:-:S06]  /*24810*/  IMAD.MOV R2, RZ, RZ, -R2 ;  /* 0x000000ffff027224 */ /* 0x000fcc00078e0a02 */
[----:B------:R-:W-:Y:S01]  /*24820*/  @!P2 IMAD.MOV R9, RZ, RZ, -R9 ;  /* 0x000000ffff09a224 */ /* 0x000fe200078e0a09 */
[----:B------:R-:W-:-:S04]  /*24830*/  @!P1 LOP3.LUT R9, RZ, R4, RZ, 0x33, !PT ;  /* 0x00000004ff099212 */ /* 0x000fc800078e33ff */
[----:B------:R-:W-:-:S05]  /*24840*/  IABS R3, R9 ;  /* 0x0000000900037213 */ /* 0x000fca0000000000 */
        /* <DEDUP_REMOVED lines=12> */
[--C-:B------:R-:W-:Y:S02]  /*24910*/  IMAD.MOV R2, RZ, RZ, -R6.reuse ;  /* 0x000000ffff027224 */ /* 0x100fe400078e0a06 */
[C---:B------:R-:W-:Y:S02]  /*24920*/  IMAD R6, R7.reuse, 0x1000000, R6 ;  /* 0x0100000007067824 */ /* 0x040fe400078e0206 */
[--C-:B------:R-:W-:Y:S02]  /*24930*/  IMAD R7, R7, R2, R9.reuse ;  /* 0x0000000207077224 */ /* 0x100fe400078e0209 */
[----:B------:R-:W-:Y:S02]  /*24940*/  IMAD.MOV R2, RZ, RZ, -R9 ;  /* 0x000000ffff027224 */ /* 0x000fe400078e0a09 */
[----:B------:R-:W-:Y:S02]  /*24950*/  IMAD R3, R7, 0x10000, R6 ;  /* 0x0001000007037824 */ /* 0x000fe400078e0206 */
[----:B------:R-:W-:-:S03]  /*24960*/  IMAD R2, R4, R2, R5 ;  /* 0x0000000204027224 */ /* 0x000fc600078e0205 */
[----:B------:R0:W-:Y:S01]  /*24970*/  STL [R1+0x468], R3 ;  /* 0x0004680301007387 */ /* 0x0001e20000100800 */
[----:B------:R-:W-:Y:S05]  /*24980*/  BRA `(.L_x_3338) ;  /* 0x0000000000f47947 */ /* 0x000fea0003800000 */
.L_x_3337:
[----:B-1-3--:R-:W0:Y:S02]  /*24990*/  LDC.64 R2, c[0x0][0xd90] ;  /* 0x00036400ff027b82 */ /* 0x00ae240000000a00 */
[----:B0-----:R-:W-:-:S05]  /*249a0*/  IMAD.WIDE R2, R12, 0x4, R2 ;  /* 0x000000040c027825 */ /* 0x001fca00078e0202 */
[----:B------:R0:W2:Y:S02]  /*249b0*/  LDG.E R7, desc[UR40][R2.64] ;  /* 0x0000002802077981 */ /* 0x0000a4000c1e1900 */
        /* <DEDUP_REMOVED lines=29> */
[----:B------:R-:W-:-:S04]  /*24b90*/  VIADDMNMX R7, R10, UR5, R7, PT ;  /* 0x000000050a077c46 */ /* 0x000fc8000b800107 */
[-C--:B------:R-:W-:Y:S02]  /*24ba0*/  IABS R9, R7.reuse ;  /* 0x0000000700097213 */ /* 0x080fe40000000000 */
        /* <DEDUP_REMOVED lines=11> */
[----:B------:R-:W-:Y:S02]  /*24c60*/  LOP3.LUT R3, R5, R7, RZ, 0x3c, !PT ;  /* 0x0000000705037212 */ /* 0x000fe400078e3cff */
[----:B------:R-:W-:Y:S01]  /*24c70*/  IADD3 R5, R8, 0x1000000, R5 ;  /* 0x0100000008057810 */ /* 0x000fe20007ffe005 */
        /* <DEDUP_REMOVED lines=12> */
[----:B------:R-:W-:-:S05]  /*24d40*/  IMAD R3, R2, R7, R5 ;  /* 0x0000000702037224 */ /* 0x000fca00078e0205 */
[----:B------:R1:W-:Y:S02]  /*24d50*/  STL [R1+0x468], R3 ;  /* 0x0004680301007387 */ /* 0x0003e40000100800 */
.L_x_3338:
[----:B01----:R-:W-:-:S05]  /*24d60*/  LOP3.LUT R3, RZ, R2, RZ, 0x33, !PT ;  /* 0x00000002ff037212 */ /* 0x003fca00078e33ff */
[----:B------:R-:W-:-:S05]  /*24d70*/  IMAD.IADD R2, R4, 0x1, R3 ;  /* 0x0000000104027824 */ /* 0x000fca00078e0203 */
[----:B------:R1:W-:Y:S01]  /*24d80*/  STL [R1+0x464], R2 ;  /* 0x0004640201007387 */ /* 0x0003e20000100800 */
[----:B------:R-:W-:Y:S05]  /*24d90*/  BRA `(.L_x_3339) ;  /* 0x0000000000107947 */ /* 0x000fea0003800000 */
.L_x_3334:
[----:B------:R-:W-:Y:S01]  /*24da0*/  IMAD.U32 R2, RZ, RZ, UR6 ;  /* 0x00000006ff027e24 */ /* 0x000fe2000f8e00ff */
[----:B------:R0:W-:Y:S04]  /*24db0*/  STL [R1+0x464], RZ ;  /* 0x000464ff01007387 */ /* 0x0001e80000100800 */
[----:B------:R0:W-:Y:S04]  /*24dc0*/  STL [R1+0x468], RZ ;  /* 0x000468ff01007387 */ /* 0x0001e80000100800 */
[----:B------:R0:W-:Y:S02]  /*24dd0*/  STL [R1+0x460], R2 ;  /* 0x0004600201007387 */ /* 0x0001e40000100800 */
.L_x_3339:
[----:B------:R-:W2:Y:S04]  /*24de0*/  LDL R4, [R1+0x460] ;  /* 0x0004600001047983 */ /* 0x000ea80000100800 */
        /* <DEDUP_REMOVED lines=9> */
.L_x_3332:
[----:B--2---:R-:W2:Y:S01]  /*24e80*/  LDL R0, [R1+0x46c] ;  /* 0x00046c0001007983 */ /* 0x004ea20000100800 */
[----:B------:R-:W-:Y:S01]  /*24e90*/  ULDC UR4, c[0x0][0xd3c] ;  /* 0x00034f0000047ab9 */ /* 0x000fe20000000800 */
[----:B------:R-:W-:Y:S02]  /*24ea0*/  IMAD.MOV.U32 R19, RZ, RZ, RZ ;  /* 0x000000ffff137224 */ /* 0x000fe400078e00ff */
[----:B------:R4:W-:Y:S01]  /*24eb0*/  STL [R1+0x4d8], RZ ;  /* 0x0004d8ff01007387 */ /* 0x0009e20000100800 */
[----:B--2---:R-:W-:Y:S01]  /*24ec0*/  ISETP.GE.AND P0, PT, R0, UR4, PT ;  /* 0x0000000400007c0c */ /* 0x004fe2000bf06270 */
[----:B------:R-:W-:-:S05]  /*24ed0*/  IMAD.MOV.U32 R0, RZ, RZ, 0x1 ;  /* 0x00000001ff007424 */ /* 0x000fca00078e00ff */
[----:B------:R4:W-:Y:S07]  /*24ee0*/  STL [R1+0x474], R0 ;  /* 0x0004740001007387 */ /* 0x0009ee0000100800 */
[----:B------:R-:W-:Y:S05]  /*24ef0*/  @P0 BRA `(.L_x_3340) ;  /* 0x0000006800940947 */ /* 0x000fea0003800000 */
[----:B---3--:R-:W2:Y:S01]  /*24f00*/  S2R R5, SR_TID.X ;  /* 0x0000000000057919 */ /* 0x008ea20000002100 */
[----:B------:R-:W3:Y:S01]  /*24f10*/  S2UR UR5, SR_CgaCtaId ;  /* 0x00000000000579c3 */ /* 0x000ee20000008800 */
[----:B------:R-:W-:Y:S01]  /*24f20*/  UMOV UR4, 0x400 ;  /* 0x0000040000047882 */ /* 0x000fe20000000000 */
[----:B------:R-:W-:Y:S01]  /*24f30*/  BSSY B8, `(.L_x_3340) ;  /* 0x00006a1000087945 */ /* 0x000fe20003800000 */
[----:B------:R-:W-:Y:S01]  /*24f40*/  STL [R1+0x4d8], RZ ;  /* 0x0004d8ff01007387 */ /* 0x000fe20000100800 */
[----:B------:R-:W-:Y:S01]  /*24f50*/  IMAD.MOV.U32 R19, RZ, RZ, RZ ;  /* 0x000000ffff137224 */ /* 0x000fe200078e00ff */
[----:B------:R-:W-:Y:S01]  /*24f60*/  ULDC UR37, c[0x0][0xc] ;  /* 0x0000030000257ab9 */ /* 0x000fe20000000800 */
[----:B------:R-:W-:Y:S01]  /*24f70*/  ULDC.64 UR38, c[0x0][0x198] ;  /* 0x0000660000267ab9 */ /* 0x000fe20000000a00 */
[----:B---3--:R-:W-:-:S06]  /*24f80*/  ULEA UR4, UR5, UR4, 0x18 ;  /* 0x0000000405047291 */ /* 0x008fcc000f8ec03f */
[----:B------:R-:W-:Y:S01]  /*24f90*/  IMAD.U32 R18, RZ, RZ, UR4 ;  /* 0x00000004ff127e24 */ /* 0x000fe2000f8e00ff */
[C---:B--2---:R-:W-:Y:S01]  /*24fa0*/  LOP3.LUT R4, R5.reuse, 0x7f, RZ, 0xc0, !PT ;  /* 0x0000007f05047812 */ /* 0x044fe200078ec0ff */
[----:B----4-:R-:W-:-:S05]  /*24fb0*/  IMAD.SHL.U32 R0, R5, 0x8, RZ ;  /* 0x0000000805007824 */ /* 0x010fca00078e00ff */
[C---:B01----:R-:W-:Y:S02]  /*24fc0*/  LOP3.LUT R2, R0.reuse, 0x1f8, RZ, 0xc0, !PT ;  /* 0x000001f800027812 */ /* 0x043fe400078ec0ff */
        /* <DEDUP_REMOVED lines=10> */
[----:B------:R1:W-:Y:S01]  /*25070*/  STL [R1+0x474], R2 ;  /* 0x0004740201007387 */ /* 0x0003e20000100800 */
[C---:B0-----:R-:W-:Y:S02]  /*25080*/  LOP3.LUT R3, R0.reuse, 0x40, RZ, 0xfc, !PT ;  /* 0x0000004000037812 */ /* 0x041fe400078efcff */
[C---:B-1----:R-:W-:Y:S02]  /*25090*/  LOP3.LUT R2, R0.reuse, 0x80, RZ, 0xfc, !PT ;  /* 0x0000008000027812 */ /* 0x042fe400078efcff */
[----:B------:R-:W-:-:S07]  /*250a0*/  LOP3.LUT R0, R0, 0xc0, RZ, 0xfc, !PT ;  /* 0x000000c000007812 */ /* 0x000fce00078efcff */
.L_x_3458:
[----:B------:R-:W2:Y:S01]  /*250b0*/  LDL R11, [R1+0x46c] ;  /* 0x00046c00010b7983 */ /* 0x000ea20000100800 */
[----:B------:R-:W-:Y:S05]  /*250c0*/  YIELD ;  /* 0x0000000000007946 */ /* 0x000fea0003800000 */
[----:B------:R-:W-:Y:S01]  /*250d0*/  ULDC.64 UR4, c[0x0][0xb20] ;  /* 0x0002c80000047ab9 */ /* 0x000fe20000000a00 */
[----:B------:R-:W-:Y:S01]  /*250e0*/  IMAD.MOV.U32 R0, RZ, RZ, RZ ;  /* 0x000000ffff007224 */ /* 0x000fe200078e00ff */
[----:B------:R-:W-:Y:S01]  /*250f0*/  ISETP.NE.U32.AND P0, PT, RZ, UR4, PT ;  /* 0x00000004ff007c0c */ /* 0x000fe2000bf05070 */
[----:B01----:R-:W0:Y:S01]  /*25100*/  LDC.64 R4, c[0x0][0xaf8] ;  /* 0x0002be00ff047b82 */ /* 0x003e220000000a00 */
[----:B------:R-:W-:Y:S01]  /*25110*/  CS2R R6, SRZ ;  /* 0x0000000000067805 */ /* 0x000fe2000001ff00 */
        /* <DEDUP_REMOVED lines=11> */
[----:B------:R-:W-:Y:S02]  /*251d0*/  ISETP.NE.AND.EX P1, PT, RZ, UR7, PT, P1 ;  /* 0x00000007ff007c0c */ /* 0x000fe4000bf25310 */
[----:B------:R-:W-:Y:S01]  /*251e0*/  ISETP.NE.U32.AND P0, PT, RZ, UR4, PT ;  /* 0x00000004ff007c0c */ /* 0x000fe2000bf05070 */
[----:B-1----:R-:W0:Y:S03]  /*251f0*/  LDC.64 R2, c[0x0][0xb00] ;  /* 0x0002c000ff027b82 */ /* 0x002e260000000a00 */
[----:B------:R-:W-:-:S05]  /*25200*/  ISETP.NE.AND.EX P0, PT, RZ, UR5, PT, P0 ;  /* 0x00000005ff007c0c */ /* 0x000fca000bf05300 */
[----:B------:R-:W1:Y:S08]  /*25210*/  @P2 LDC.64 R8, c[0x0][0xb10] ;  /* 0x0002c400ff082b82 */ /* 0x000e700000000a00 */
[----:B------:R-:W2:Y:S01]  /*25220*/  @P0 LDG.E R6, desc[UR40][R4.64] ;  /* 0x0000002804060981 */ /* 0x000ea2000c1e1900 */
[----:B------:R-:W-:Y:S01]  /*25230*/  ULDC UR4, c[0x0][0x288] ;  /* 0x0000a20000047ab9 */ /* 0x000fe20000000800 */
[----:B0-----:R-:W-:-:S05]  /*25240*/  IMAD.WIDE R2, R11, 0x4, R2 ;  /* 0x000000040b027825 */ /* 0x001fca00078e0202 */
[----:B------:R0:W5:Y:S01]  /*25250*/  @P1 LDG.E R7, desc[UR40][R2.64] ;  /* 0x0000002802071981 */ /* 0x000162000c1e1900 */
[----:B-1----:R-:W-:-:S03]  /*25260*/  @P2 IMAD.WIDE R8, R11, 0x4, R8 ;  /* 0x000000040b082825 */ /* 0x002fc600078e0208 */
[----:B--2---:R1:W-:Y:S02]  /*25270*/  STL [R1+0x48c], R6 ;  /* 0x00048c0601007387 */ /* 0x0043e40000100800 */
[----:B-1----:R-:W-:Y:S01]  /*25280*/  IMAD.U32 R6, RZ, RZ, UR4 ;  /* 0x00000004ff067e24 */ /* 0x002fe2000f8e00ff */
[----:B------:R-:W-:-:S05]  /*25290*/  ULDC.64 UR4, c[0x0][0x418] ;  /* 0x0001060000047ab9 */ /* 0x000fca0000000a00 */
[----:B------:R-:W2:Y:S01]  /*252a0*/  @P2 LDG.E R6, desc[UR40][R8.64] ;  /* 0x0000002808062981 */ /* 0x000ea2000c1e1900 */
[----:B------:R-:W-:-:S03]  /*252b0*/  UISETP.NE.U32.AND UP0, UPT, UR4, URZ, UPT ;  /* 0x0000003f0400728c */ /* 0x000fc6000bf05070 */
[----:B------:R-:W-:Y:S01]  /*252c0*/  ULDC UR4, c[0x0][0x424] ;  /* 0x0001090000047ab9 */ /* 0x000fe20000000800 */
[----:B------:R-:W-:-:S03]  /*252d0*/  UISETP.NE.AND.EX UP0, UPT, UR5, URZ, UPT, UP0 ;  /* 0x0000003f0500728c */ /* 0x000fc6000bf05300 */
[----:B------:R-:W-:Y:S01]  /*252e0*/  ULDC UR5, c[0x0][0x2f0] ;  /* 0x0000bc0000057ab9 */ /* 0x000fe20000000800 */
[----:B------:R-:W-:-:S04]  /*252f0*/  USEL UR4, UR4, 0x1, UP0 ;  /* 0x0000000104047887 */ /* 0x000fc80008000000 */
[----:B------:R-:W-:Y:S01]  /*25300*/  UIMAD UR4, UR4, UR5, URZ ;  /* 0x00000005040472a4 */ /* 0x000fe2000f8e023f */
[----:B--2---:R1:W-:Y:S01]  /*25310*/  STL [R1+0x490], R6 ;  /* 0x0004900601007387 */ /* 0x0043e20000100800 */
[----:B------:R-:W-:-:S04]  /*25320*/  IMAD.MOV.U32 R10, RZ, RZ, R6 ;  /* 0x000000ffff0a7224 */ /* 0x000fc800078e0006 */
[----:B-1----:R-:W-:Y:S01]  /*25330*/  IMAD.U32 R6, RZ, RZ, UR4 ;  /* 0x00000004ff067e24 */ /* 0x002fe2000f8e00ff */
[----:B0-----:R-:W-:Y:S06]  /*25340*/  @P2 BRA `(.L_x_3341) ;  /* 0x0000000000142947 */ /* 0x001fec0003800000 */
[----:B------:R-:W-:Y:S05]  /*25350*/  @!P0 BRA `(.L_x_3341) ;  /* 0x0000000000108947 */ /* 0x000fea0003800000 */
[----:B------:R-:W2:Y:S04]  /*25360*/  LDG.E R8, desc[UR40][R4.64] ;  /* 0x0000002804087981 */ /* 0x000ea8000c1e1900 */
[----:B------:R-:W2:Y:S02]  /*25370*/  LDG.E R4, desc[UR40][R4.64+0x4] ;  /* 0x0000042804047981 */ /* 0x000ea4000c1e1900 */
[----:B--2---:R-:W-:-:S05]  /*25380*/  IMAD.IADD R10, R4, 0x1, -R8 ;  /* 0x00000001040a7824 */ /* 0x004fca00078e0a08 */
[----:B------:R0:W-:Y:S02]  /*25390*/  STL [R1+0x490], R10 ;  /* 0x0004900a01007387 */ /* 0x0001e40000100800 */
.L_x_3341:
        /* <DEDUP_REMOVED lines=12> */
[----:B------:R-:W2:Y:S02]  /*25460*/  LDC.64 R6, c[0x0][0xb18] ;  /* 0x0002c600ff067b82 */ /* 0x000ea40000000a00 */
[----:B--2---:R-:W-:-:S06]  /*25470*/  IMAD.WIDE R6, R11, 0x4, R6 ;  /* 0x000000040b067825 */ /* 0x004fcc00078e0206 */
[----:B------:R2:W5:Y:S01]  /*25480*/  LDG.E R6, desc[UR40][R6.64] ;  /* 0x0000002806067981 */ /* 0x000562000c1e1900 */
[----:B------:R-:W-:Y:S05]  /*25490*/  BRA `(.L_x_3343) ;  /* 0x0000000000107947 */ /* 0x000fea0003800000 */
.L_x_3342:
[----:B------:R-:W-:Y:S05]  /*254a0*/  @!P1 BRA `(.L_x_3343) ;  /* 0x00000000000c9947 */ /* 0x000fea0003800000 */
[----:B------:R-:W2:Y:S04]  /*254b0*/  LDG.E R6, desc[UR40][R2.64] ;  /* 0x0000002802067981 */ /* 0x000ea8000c1e1900 */
[----:B------:R-:W2:Y:S02]  /*254c0*/  LDG.E R2, desc[UR40][R2.64+0x4] ;  /* 0x0000042802027981 */ /* 0x000ea4000c1e1900 */
[----:B--2---:R-:W-:-:S07]  /*254d0*/  IMAD.IADD R6, R2, 0x1, -R6 ;  /* 0x0000000102067824 */ /* 0x004fce00078e0a06 */
.L_x_3343:
[----:B------:R-:W3:Y:S01]  /*254e0*/  LDL.LU R3, [R1+0x464] ;  /* 0x0004640001037983 */ /* 0x000ee20000300800 */
[----:B------:R-:W4:Y:S01]  /*254f0*/  LDC R2, c[0x0][0x448] ;  /* 0x00011200ff027b82 */ /* 0x000f220000000800 */
[----:B-----5:R-:W-:Y:S01]  /*25500*/  IMAD.IADD R0, R6, 0x1, -R0 ;  /* 0x0000000106007824 */ /* 0x020fe200078e0a00 */
[----:B----4-:R-:W-:-:S13]  /*25510*/  ISETP.NE.AND P1, PT, R2, 0x1, PT ;  /* 0x000000010200780c */ /* 0x010fda0003f25270 */
[----:B------:R-:W4:Y:S08]  /*25520*/  @P1 LDC R2, c[0x0][0x44c] ;  /* 0x00011300ff021b82 */ /* 0x000f300000000800 */
[----:B-1----:R-:W1:Y:S01]  /*25530*/  @P1 LDC R4, c[0x0][0x450] ;  /* 0x00011400ff041b82 */ /* 0x002e620000000800 */
[----:B---3--:R-:W-:-:S04]  /*25540*/  IMAD.SHL.U32 R11, R3, 0x80, RZ ;  /* 0x00000080030b7824 */ /* 0x008fc800078e00ff */
[----:B------:R-:W-:Y:S01]  /*25550*/  VIADD R3, R11, 0x7f ;  /* 0x0000007f0b037836 */ /* 0x000fe20000000000 */
[----:B------:R3:W-:Y:S03]  /*25560*/  STL [R1+0x484], R11 ;  /* 0x0004840b01007387 */ /* 0x0007e60000100800 */
[----:B----4-:R-:W-:-:S04]  /*25570*/  @P1 IMAD.HI.U32 R2, R3, R2, RZ ;  /* 0x0000000203021227 */ /* 0x010fc800078e00ff */
[----:B------:R-:W-:Y:S01]  /*25580*/  IMAD.MOV.U32 R6, RZ, RZ, R3 ;  /* 0x000000ffff067224 */ /* 0x000fe200078e0003 */
[----:B-1----:R-:W-:Y:S01]  /*25590*/  @P1 SHF.R.U32.HI R6, RZ, R4, R2 ;  /* 0x00000004ff061219 */ /* 0x002fe20000011602 */
[----:B------:R-:W-:-:S04]  /*255a0*/  VIADD R2, R0, 0x5f ;  /* 0x0000005f00027836 */ /* 0x000fc80000000000 */
[----:B------:R-:W-:-:S05]  /*255b0*/  IMAD.HI R2, R2, 0x2aaaaaab, RZ ;  /* 0x2aaaaaab02027827 */ /* 0x000fca00078e02ff */
[----:B------:R-:W-:-:S04]  /*255c0*/  SHF.R.U32.HI R3, RZ, 0x1f, R2 ;  /* 0x0000001fff037819 */ /* 0x000fc80000011602 */
[----:B------:R-:W-:Y:S02]  /*255d0*/  LEA.HI.SX32 R9, R2, R3, 0x1c ;  /* 0x0000000302097211 */ /* 0x000fe400078fe2ff */
[----:B------:R-:W-:-:S03]  /*255e0*/  IADD3 R2, R0, 0x1, -R10 ;  /* 0x0000000100027810 */ /* 0x000fc60007ffe80a */
[----:B------:R3:W-:Y:S02]  /*255f0*/  STL [R1+0x4e4], R9 ;  /* 0x0004e40901007387 */ /* 0x0007e40000100800 */
[----:B------:R-:W-:Y:S02]  /*25600*/  IMAD.IADD R6, R2, 0x1, R6 ;  /* 0x0000000102067824 */ /* 0x000fe400078e0206 */
[----:B------:R-:W1:Y:S02]  /*25610*/  LDC.64 R2, c[0x0][0xad8] ;  /* 0x0002b600ff027b82 */ /* 0x000e640000000a00 */
[----:B-1----:R-:W-:Y:S01]  /*25620*/  ISETP.GE.AND P2, PT, R3, 0x1, PT ;  /* 0x000000010300780c */ /* 0x002fe20003f46270 */
[----:B------:R-:W-:-:S12]  /*25630*/  IMAD.IADD R2, R6, 0x1, R2 ;  /* 0x0000000106027824 */ /* 0x000fd800078e0202 */
[----:B---3--:R-:W-:Y:S05]  /*25640*/  @!P2 BRA `(.L_x_3344) ;  /* 0x000000000048a947 */ /* 0x008fea0003800000 */
[C---:B------:R-:W-:Y:S01]  /*25650*/  ISETP.GT.AND P0, PT, R6.reuse, RZ, PT ;  /* 0x000000ff0600720c */ /* 0x040fe20003f04270 */
[----:B------:R-:W-:Y:S01]  /*25660*/  BSSY B0, `(.L_x_3345) ;  /* 0x000000e000007945 */ /* 0x000fe20003800000 */
[----:B--2---:R-:W-:-:S11]  /*25670*/  VIADD R7, R6, 0xffffffff ;  /* 0xffffffff06077836 */ /* 0x004fd60000000000 */
        /* <DEDUP_REMOVED lines=8> */
.L_x_3346:
[----:B------:R-:W-:-:S13]  /*25700*/  ISETP.NE.AND P0, PT, R3, 0x1, PT ;  /* 0x000000010300780c */ /* 0x000fda0003f05270 */
[----:B------:R-:W1:Y:S02]  /*25710*/  @P0 LDC.64 R4, c[0x0][0xae0] ;  /* 0x0002b800ff040b82 */ /* 0x000e640000000a00 */
[----:B-1----:R-:W-:-:S05]  /*25720*/  @P0 IMAD.HI.U32 R4, R7, R4, RZ ;  /* 0x0000000407040227 */ /* 0x002fca00078e00ff */
[----:B------:R-:W-:-:S07]  /*25730*/  @P0 SHF.R.U32.HI R7, RZ, R5, R4 ;  /* 0x00000005ff070219 */ /* 0x000fce0000011604 */
.L_x_3347:
[----:B------:R-:W-:Y:S05]  /*25740*/  BSYNC B0 ;  /* 0x0000000000007941 */ /* 0x000fea0003800000 */
.L_x_3345:
[----:B------:R-:W-:-:S05]  /*25750*/  IMAD R7, R7, R3, R3 ;  /* 0x0000000307077224 */ /* 0x000fca00078e0203 */
[----:B------:R-:W-:-:S07]  /*25760*/  VIMNMX R2, R2, R7, PT ;  /* 0x0000000702027248 */ /* 0x000fce0003fe0100 */
.L_x_3344:
[----:B------:R-:W1:Y:S01]  /*25770*/  @P1 LDC R4, c[0x0][0x44c] ;  /* 0x00011300ff041b82 */ /* 0x000e620000000800 */
[----:B------:R-:W-:Y:S01]  /*25780*/  VIADD R2, R2, 0x5f ;  /* 0x0000005f02027836 */ /* 0x000fe20000000000 */
[----:B------:R-:W-:Y:S01]  /*25790*/  ULDC UR4, c[0x0][0xad4] ;  /* 0x0002b50000047ab9 */ /* 0x000fe20000000800 */
[----:B------:R-:W-:Y:S02]  /*257a0*/  IMAD.MOV.U32 R5, RZ, RZ, R11 ;  /* 0x000000ffff057224 */ /* 0x000fe400078e000b */
[----:B------:R-:W-:-:S03]  /*257b0*/  IMAD.HI R2, R2, 0x2aaaaaab, RZ ;  /* 0x2aaaaaab02027827 */ /* 0x000fc600078e02ff */
[----:B------:R-:W3:Y:S01]  /*257c0*/  @P1 LDC R6, c[0x0][0x450] ;  /* 0x00011400ff061b82 */ /* 0x000ee20000000800 */
[----:B-1----:R-:W-:-:S05]  /*257d0*/  @P1 IMAD.HI.U32 R4, R11, R4, RZ ;  /* 0x000000040b041227 */ /* 0x002fca00078e00ff */
        /* <DEDUP_REMOVED lines=13> */
[----:B-1----:R-:W1:Y:S02]  /*258b0*/  @P0 LDC.64 R4, c[0x0][0xae0] ;  /* 0x0002b800ff040b82 */ /* 0x002e640000000a00 */
[----:B-1----:R-:W-:-:S05]  /*258c0*/  @P0 IMAD.HI.U32 R4, R6, R4, RZ ;  /* 0x0000000406040227 */ /* 0x002fca00078e00ff */
[----:B------:R-:W-:-:S04]  /*258d0*/  @P0 SHF.R.U32.HI R6, RZ, R5, R4 ;  /* 0x00000005ff060219 */ /* 0x000fc80000011604 */
[----:B------:R-:W-:Y:S01]  /*258e0*/  LOP3.LUT R6, RZ, R6, RZ, 0x33, !PT ;  /* 0x00000006ff067212 */ /* 0x000fe200078e33ff */
[----:B------:R-:W-:Y:S06]  /*258f0*/  BRA `(.L_x_3351) ;  /* 0x0000000000107947 */ /* 0x000fec0003800000 */
.L_x_3350:
[----:B------:R-:W-:-:S13]  /*25900*/  ISETP.NE.AND P0, PT, R3, 0x1, PT ;  /* 0x000000010300780c */ /* 0x000fda0003f05270 */
[----:B-1----:R-:W1:Y:S02]  /*25910*/  @P0 LDC.64 R4, c[0x0][0xae0] ;  /* 0x0002b800ff040b82 */ /* 0x002e640000000a00 */
[----:B-1----:R-:W-:-:S05]  /*25920*/  @P0 IMAD.HI.U32 R4, R6, R4, RZ ;  /* 0x0000000406040227 */ /* 0x002fca00078e00ff */
[----:B------:R-:W-:-:S07]  /*25930*/  @P0 SHF.R.U32.HI R6, RZ, R5, R4 ;  /* 0x00000005ff060219 */ /* 0x000fce0000011604 */
.L_x_3351:
[----:B------:R-:W-:Y:S05]  /*25940*/  BSYNC B0 ;  /* 0x0000000000007941 */ /* 0x000fea0003800000 */
.L_x_3349:
[----:B------:R-:W-:-:S05]  /*25950*/  IMAD R3, R6, R3, RZ ;  /* 0x0000000306037224 */ /* 0x000fca00078e02ff */
[----:B------:R-:W-:-:S07]  /*25960*/  VIMNMX R2, R2, R3, !PT ;  /* 0x0000000302027248 */ /* 0x000fce0007fe0100 */
.L_x_3348:
[----:B------:R-:W-:Y:S01]  /*25970*/  IMAD.HI R2, R2, 0x2aaaaaab, RZ ;  /* 0x2aaaaaab02027827 */ /* 0x000fe200078e02ff */
[----:B-1----:R-:W-:Y:S01]  /*25980*/  SHF.R.U32.HI R4, RZ, 0x10, R8 ;  /* 0x00000010ff047819 */ /* 0x002fe20000011608 */
[----:B------:R-:W-:Y:S01]  /*25990*/  BSSY B0, `(.L_x_3352) ;  /* 0x000002a000007945 */ /* 0x000fe20003800000 */
[----:B------:R-:W-:Y:S01]  /*259a0*/  LOP3.LUT R9, R8, 0xff, RZ, 0xc0, !PT ;  /* 0x000000ff08097812 */ /* 0x000fe200078ec0ff */
[----:B------:R-:W-:Y:S01]  /*259b0*/  IMAD.MOV.U32 R5, RZ, RZ, RZ ;  /* 0x000000ffff057224 */ /* 0x000fe200078e00ff */
[----:B------:R-:W-:Y:S02]  /*259c0*/  SHF.R.U32.HI R3, RZ, 0x1f, R2 ;  /* 0x0000001fff037819 */ /* 0x000fe40000011602 */
[----:B------:R-:W-:Y:S01]  /*259d0*/  ISETP.NE.AND P0, PT, R4, RZ, PT ;  /* 0x000000ff0400720c */ /* 0x000fe20003f05270 */
[----:B------:R1:W-:Y:S01]  /*259e0*/  STL [R1+0x4dc], R9 ;  /* 0x0004dc0901007387 */ /* 0x0003e20000100800 */
[----:B------:R-:W-:Y:S01]  /*259f0*/  LEA.HI.SX32 R3, R2, R3, 0x1c ;  /* 0x0000000302037211 */ /* 0x000fe200078fe2ff */
[----:B------:R-:W-:-:S02]  /*25a00*/  IMAD.MOV.U32 R8, RZ, RZ, R5 ;  /* 0x000000ffff087224 */ /* 0x000fc400078e0005 */
[----:B------:R1:W-:Y:S01]  /*25a10*/  STL [R1+0x4ac], R5 ;  /* 0x0004ac0501007387 */ /* 0x0003e20000100800 */
[----:B0-----:R-:W-:-:S04]  /*25a20*/  VIMNMX R10, RZ, R3, !PT ;  /* 0x00000003ff0a7248 */ /* 0x001fc80007fe0100 */
[----:B------:R-:W-:Y:S01]  /*25a30*/  ISETP.GT.AND P1, PT, R0, R10, PT ;  /* 0x0000000a0000720c */ /* 0x000fe20003f24270 */
[----:B------:R1:W-:Y:S02]  /*25a40*/  STL [R1+0x4a8], R10 ;  /* 0x0004a80a01007387 */ /* 0x0003e40000100800 */
[----:B------:R-:W0:Y:S10]  /*25a50*/  @!P0 LDC R4, c[0x0][0xae8] ;  /* 0x0002ba00ff048b82 */ /* 0x000e340000000800 */
[----:B-1----:R-:W-:Y:S05]  /*25a60*/  @!P1 BRA `(.L_x_3353) ;  /* 0x0000000000709947 */ /* 0x002fea0003800000 */
[-C--:B0-----:R-:W-:Y:S02]  /*25a70*/  IABS R5, R4.reuse ;  /* 0x0000000400057213 */ /* 0x081fe40000000000 */
[----:B--2---:R-:W-:Y:S02]  /*25a80*/  IABS R7, R4 ;  /* 0x0000000400077213 */ /* 0x004fe40000000000 */
        /* <DEDUP_REMOVED lines=26> */
.L_x_3353:
[----:B------:R-:W-:Y:S05]  /*25c30*/  BSYNC B0 ;  /* 0x0000000000007941 */ /* 0x000fea0003800000 */
.L_x_3352:
        /* <DEDUP_REMOVED lines=13> */
[----:B------:R-:W-:Y:S02]  /*25d10*/  VOTEU.ANY UR4, UPT, PT ;  /* 0x0000000000047886 */ /* 0x000fe400038e0100 */
[----:B------:R-:W3:Y:S08]  /*25d20*/  FLO.U32 R0, UR4 ;  /* 0x0000000400007d00 */ /* 0x000ef000080e0000 */
[----:B------:R-:W4:Y:S01]  /*25d30*/  POPC R5, UR4 ;  /* 0x0000000400057d09 */ /* 0x000f220008000000 */
[----:B---3--:R-:W-:-:S02]  /*25d40*/  ISETP.EQ.U32.AND P0, PT, R0, R3, PT ;  /* 0x000000030000720c */ /* 0x008fc40003f02070 */
[----:B------:R-:W4:Y:S11]  /*25d50*/  LDC.64 R2, c[0x0][0xd60] ;  /* 0x00035800ff027b82 */ /* 0x000f360000000a00 */
[----:B----4-:R-:W3:Y:S01]  /*25d60*/  @P0 ATOMG.E.ADD.STRONG.GPU PT, R3, desc[UR40][R2.64], R5 ;  /* 0x00000005020309a8 */ /* 0x010ee200081ee1e8 */
[----:B0-----:R-:W0:Y:S02]  /*25d70*/  S2R R4, SR_LTMASK ;  /* 0x0000000000047919 */ /* 0x001e240000003900 */
[----:B0-----:R-:W-:-:S04]  /*25d80*/  LOP3.LUT R4, R4, UR4, RZ, 0xc0, !PT ;  /* 0x0000000404047c12 */ /* 0x001fc8000f8ec0ff */
[----:B--2---:R-:W0:Y:S01]  /*25d90*/  POPC R7, R4 ;  /* 0x0000000400077309 */ /* 0x004e220000000000 */
[----:B---3--:R-:W0:Y:S02]  /*25da0*/  SHFL.IDX PT, R0, R3, R0, 0x1f ;  /* 0x00001f0003007589 */ /* 0x008e2400000e0000 */
[----:B0-----:R-:W-:-:S05]  /*25db0*/  IADD3 R0, R0, UR37, R7 ;  /* 0x0000002500007c10 */ /* 0x001fca000fffe007 */
[----:B------:R3:W-:Y:S01]  /*25dc0*/  STL [R1+0x460], R0 ;  /* 0x0004600001007387 */ /* 0x0007e20000100800 */
[----:B------:R-:W-:Y:S05]  /*25dd0*/  BRA `(.L_x_3356) ;  /* 0x00000048005c7947 */ /* 0x000fea0003800000 */
.L_x_3355:
        /* <DEDUP_REMOVED lines=12> */
[----:B--2---:R-:W-:-:S02]  /*25ea0*/  IMAD.U32 R7, RZ, RZ, UR9 ;  /* 0x00000009ff077e24 */ /* 0x004fc4000f8e00ff */
[----:B------:R-:W-:Y:S02]  /*25eb0*/  IMAD.U32 R10, RZ, RZ, UR4 ;  /* 0x00000004ff0a7e24 */ /* 0x000fe4000f8e00ff */
[----:B------:R-:W-:Y:S02]  /*25ec0*/  IMAD.U32 R11, RZ, RZ, UR5 ;  /* 0x00000005ff0b7e24 */ /* 0x000fe4000f8e00ff */
[----:B-1----:R-:W-:Y:S02]  /*25ed0*/  IMAD.MOV.U32 R8, RZ, RZ, 0x70 ;  /* 0x00000070ff087424 */ /* 0x002fe400078e00ff */
[----:B------:R-:W-:Y:S02]  /*25ee0*/  IMAD.MOV.U32 R12, RZ, RZ, 0x1 ;  /* 0x00000001ff0c7424 */ /* 0x000fe400078e00ff */
[----:B------:R-:W-:-:S07]  /*25ef0*/  IMAD.MOV.U32 R13, RZ, RZ, RZ ;  /* 0x000000ffff0d7224 */ /* 0x000fce00078e00ff */
[----:B------:R-:W-:-:S07]  /*25f00*/  LEPC R20, `(.L_x_3358) ;  /* 0x000000001014794e */ /* 0x000fce0000000000 */
[----:B0-----:R-:W-:Y:S05]  /*25f10*/  CALL.ABS.NOINC R2 ;  /* 0x0000000002007343 */ /* 0x001fea0003c00000 */
.L_x_3358:
[----:B------:R-:W-:Y:S05]  /*25f20*/  BSYNC B6 ;  /* 0x0000000000067941 */ /* 0x000fea0003800000 */
.L_x_3357:
        /* <DEDUP_REMOVED lines=9> */
[----:B0-----:R-:W-:Y:S02]  /*25fc0*/  IMAD.U32 R4, RZ, RZ, UR6 ;  /* 0x00000006ff047e24 */ /* 0x001fe4000f8e00ff */
[----:B------:R-:W-:Y:S02]  /*25fd0*/  IMAD.U32 R5, RZ, RZ, UR7 ;  /* 0x00000007ff057e24 */ /* 0x000fe4000f8e00ff */
[----:B------:R-:W-:Y:S02]  /*25fe0*/  IMAD.U32 R6, RZ, RZ, UR8 ;  /* 0x00000008ff067e24 */ /* 0x000fe4000f8e00ff */
[----:B--2---:R-:W-:-:S02]  /*25ff0*/  IMAD.U32 R7, RZ, RZ, UR9 ;  /* 0x00000009ff077e24 */ /* 0x004fc4000f8e00ff */
[----:B------:R-:W-:Y:S02]  /*26000*/  IMAD.U32 R10, RZ, RZ, UR4 ;  /* 0x00000004ff0a7e24 */ /* 0x000fe4000f8e00ff */
[----:B------:R-:W-:Y:S02]  /*26010*/  IMAD.U32 R11, RZ, RZ, UR5 ;  /* 0x00000005ff0b7e24 */ /* 0x000fe4000f8e00ff */
[----:B-1----:R-:W-:Y:S02]  /*26020*/  IMAD.MOV.U32 R8, RZ, RZ, 0x70 ;  /* 0x00000070ff087424 */ /* 0x002fe400078e00ff */
[----:B------:R-:W-:Y:S02]  /*26030*/  IMAD.MOV.U32 R12, RZ, RZ, 0x1 ;  /* 0x00000001ff0c7424 */ /* 0x000fe400078e00ff */
[----:B---3--:R-:W-:-:S07]  /*26040*/  IMAD.MOV.U32 R13, RZ, RZ, RZ ;  /* 0x000000ffff0d7224 */ /* 0x008fce00078e00ff */
[----:B------:R-:W-:-:S07]  /*26050*/  LEPC R20, `(.L_x_3361) ;  /* 0x000000001014794e */ /* 0x000fce0000000000 */
[----:B----4-:R-:W-:Y:S05]  /*26060*/  CALL.ABS.NOINC R2 ;  /* 0x0000000002007343 */ /* 0x010fea0003c00000 */
.L_x_3361:
        /* <DEDUP_REMOVED lines=15> */
.L_x_3360:
[----:B------:R-:W-:Y:S05]  /*26160*/  BSYNC B6 ;  /* 0x0000000000067941 */ /* 0x000fea0003800000 */
.L_x_3359:
        /* <DEDUP_REMOVED lines=9> */
[----:B------:R2:W1:Y:S01]  /*26200*/  @P0 LDG.E R7, desc[UR40][R2.64] ;  /* 0x0000002802070981 */ /* 0x000462000c1e1900 */
[----:B---3--:R-:W-:Y:S01]  /*26210*/  VIADD R0, R16, 0xffffffff ;  /* 0xffffffff10007836 */ /* 0x008fe20000000000 */
[----:B--2---:R-:W2:Y:S02]  /*26220*/  LDC.64 R2, c[0x0][0x418] ;  /* 0x00010600ff027b82 */ /* 0x004ea40000000a00 */
[----:B--2---:R-:W-:Y:S01]  /*26230*/  LOP3.LUT P0, RZ, R2, UR4, RZ, 0xfc, !PT ;  /* 0x0000000402ff7c12 */ /* 0x004fe2000f80fcff */
[----:B------:R-:W-:-:S03]  /*26240*/  UMOV UR4, 0xffffffff ;  /* 0xffffffff00047882 */ /* 0x000fc60000000000 */
[----:B------:R-:W-:Y:S02]  /*26250*/  LOP3.LUT P0, RZ, R3, UR5, RZ, 0xfc, P0 ;  /* 0x0000000503ff7c12 */ /* 0x000fe4000800fcff */
[----:B-1----:R-:W-:Y:S01]  /*26260*/  SHF.R.S32.HI R8, RZ, 0x1f, R7 ;  /* 0x0000001fff087819 */ /* 0x002fe20000011407 */
[----:B------:R1:W-:Y:S01]  /*26270*/  STL [R1+0x464], R7 ;  /* 0x0004640701007387 */ /* 0x0003e20000100800 */
[----:B------:R-:W-:-:S03]  /*26280*/  SEL R16, R7, RZ, !P0 ;  /* 0x000000ff07107207 */ /* 0x000fc60004000000 */
[----:B------:R1:W-:Y:S01]  /*26290*/  STL [R1+0x468], R8 ;  /* 0x0004680801007387 */ /* 0x0003e20000100800 */
[----:B------:R-:W-:Y:S05]  /*262a0*/  BRA.DIV UR4, `(.L_x_3362) ;  /* 0x0000005e04347947 */ /* 0x000fea000b800000 */
[----:B0-----:R-:W0:Y:S02]  /*262b0*/  S2R R4, SR_TID.X ;  /* 0x0000000000047919 */ /* 0x001e240000002100 */
[----:B0-----:R-:W-:-:S04]  /*262c0*/  SHF.R.U32.HI R4, RZ, 0x5, R4 ;  /* 0x00000005ff047819 */ /* 0x001fc80000011604 */
[----:B------:R-:W-:-:S05]  /*262d0*/  LOP3.LUT R4, R4, 0x3, RZ, 0xc0, !PT ;  /* 0x0000000304047812 */ /* 0x000fca00078ec0ff */
[----:B------:R0:W2:Y:S02]  /*262e0*/  SHFL.IDX PT, R14, R4, RZ, 0x1f ;  /* 0x00001fff040e7589 */ /* 0x0000a400000e0000 */
.L_x_3475:
[----:B0-----:R-:W3:Y:S01]  /*262f0*/  LDL.LU R4, [R1+0x480] ;  /* 0x0004800001047983 */ /* 0x001ee20000300800 */
[----:B------:R-:W-:Y:S02]  /*26300*/  PLOP3.LUT P1, PT, PT, PT, PT, 0x8, 0x0 ;  /* 0x000000000000781c */ /* 0x000fe40003f2e170 */
[----:B--2---:R-:W-:Y:S01]  /*26310*/  ISETP.NE.AND P0, PT, R14, RZ, PT ;  /* 0x000000ff0e00720c */ /* 0x004fe20003f05270 */
[----:B------:R0:W-:Y:S01]  /*26320*/  STL [R1+0x494], R0 ;  /* 0x0004940001007387 */ /* 0x0001e20000100800 */
[----:B---3--:R-:W-:-:S09]  /*26330*/  LOP3.LUT R4, R4, 0xfffffffe, RZ, 0xc0, !PT ;  /* 0xfffffffe04047812 */ /* 0x008fd200078ec0ff */
[----:B------:R-:W-:-:S05]  /*26340*/  @P1 LOP3.LUT R4, R4, 0x1, RZ, 0xfc, !PT ;  /* 0x0000000104041812 */ /* 0x000fca00078efcff */
[----:B------:R0:W-:Y:S01]  /*26350*/  STL [R1+0x480], R4 ;  /* 0x0004800401007387 */ /* 0x0001e20000100800 */
[----:B------:R-:W-:Y:S05]  /*26360*/  @P0 BRA `(.L_x_3363) ;  /* 0x00000004000c0947 */ /* 0x000fea0003800000 */
[----:B------:R-:W-:-:S03]  /*26370*/  UMOV UR4, 0xffffffff ;  /* 0xffffffff00047882 */ /* 0x000fc60000000000 */
[----:B------:R-:W-:Y:S05]  /*26380*/  BRA.DIV UR4, `(.L_x_3364) ;  /* 0x0000005e04307947 */ /* 0x000fea000b800000 */
[----:B------:R-:W-:-:S13]  /*26390*/  ELECT P6, URZ, PT ;  /* 0x00000000003f782f */ /* 0x000fda00038c0000 */
.L_x_3478:
[----:B------:R-:W-:Y:S05]  /*263a0*/  @!P6 BRA `(.L_x_3363) ;  /* 0x0000000000fce947 */ /* 0x000fea0003800000 */
[----:B------:R-:W-:-:S04]  /*263b0*/  ISETP.NE.U32.AND P0, PT, R2, RZ, PT ;  /* 0x000000ff0200720c */ /* 0x000fc80003f05070 */
[----:B------:R-:W-:-:S13]  /*263c0*/  ISETP.NE.AND.EX P0, PT, R3, RZ, PT, P0 ;  /* 0x000000ff0300720c */ /* 0x000fda0003f05300 */
[----:B------:R-:W-:Y:S05]  /*263d0*/  @!P0 BRA `(.L_x_3365) ;  /* 0x0000000000508947 */ /* 0x000fea0003800000 */
[----:B------:R-:W2:Y:S01]  /*263e0*/  LDC R6, c[0x0][0x43c] ;  /* 0x00010f00ff067b82 */ /* 0x000ea20000000800 */
[----:B------:R-:W-:Y:S01]  /*263f0*/  IMAD.MOV.U32 R9, RZ, RZ, R0 ;  /* 0x000000ffff097224 */ /* 0x000fe200078e0000 */
[----:B------:R-:W-:-:S03]  /*26400*/  ULDC.64 UR4, c[0x0][0x428] ;  /* 0x00010a0000047ab9 */ /* 0x000fc60000000a00 */
[----:B0-----:R-:W-:Y:S01]  /*26410*/  IMAD.MOV.U32 R0, RZ, RZ, R9 ;  /* 0x000000ffff007224 */ /* 0x001fe200078e0009 */
[----:B--2---:R-:W-:-:S13]  /*26420*/  ISETP.NE.AND P0, PT, R6, 0x1, PT ;  /* 0x000000010600780c */ /* 0x004fda0003f05270 */
        /* <DEDUP_REMOVED lines=15> */
.L_x_3365:
[----:B--2---:R-:W2:Y:S01]  /*26520*/  LDL R2, [R1+0x474] ;  /* 0x0004740001027983 */ /* 0x004ea20000100800 */
[----:B0-----:R-:W-:Y:S01]  /*26530*/  IMAD R0, R19, 0x8, R18 ;  /* 0x0000000813007824 */ /* 0x001fe200078e0212 */
[----:B--2---:R-:W-:-:S04]  /*26540*/  SHF.L.U32 R2, R2, 0x1f, RZ ;  /* 0x0000001f02027819 */ /* 0x004fc800000006ff */
[----:B------:R-:W0:Y:S02]  /*26550*/  SYNCS.PHASECHK.TRANS64.TRYWAIT P0, [R0+URZ+0x32440], R2 ;  /* 0x03244002000075a7 */ /* 0x000e24000800017f */
[----:B0-----:R-:W-:Y:S05]  /*26560*/  @!P0 BRA `(.L_x_3366) ;  /* 0x0000005800d88947 */ /* 0x001fea0003800000 */
.L_x_3479:
[----:B------:R-:W2:Y:S02]  /*26570*/  S2R R3, SR_TID.X ;  /* 0x0000000000037919 */ /* 0x000ea40000002100 */
[----:B--2---:R-:W-:-:S04]  /*26580*/  LOP3.LUT R3, R3, 0x7f, RZ, 0xc0, !PT ;  /* 0x0000007f03037812 */ /* 0x004fc800078ec0ff */
[----:B------:R-:W-:-:S13]  /*26590*/  ISETP.NE.AND P0, PT, R3, RZ, PT ;  /* 0x000000ff0300720c */ /* 0x000fda0003f05270 */
[----:B------:R-:W-:Y:S05]  /*265a0*/  @P0 BRA `(.L_x_3367) ;  /* 0x00000000001c0947 */ /* 0x000fea0003800000 */
[----:B------:R-:W2:Y:S01]  /*265b0*/  S2R R3, SR_TID.X ;  /* 0x0000000000037919 */ /* 0x000ea20000002100 */
[----:B0-----:R-:W-:-:S04]  /*265c0*/  IMAD.MOV.U32 R2, RZ, RZ, 0x3000 ;  /* 0x00003000ff027424 */ /* 0x001fc800078e00ff */
[----:B------:R3:W-:Y:S01]  /*265d0*/  SYNCS.ARRIVE.TRANS64 RZ, [R0+URZ+0x32430], R2 ;  /* 0x0324300200ff79a7 */ /* 0x0007e2000800003f */
[----:B--2---:R-:W-:-:S04]  /*265e0*/  LOP3.LUT R3, R3, 0x1f, RZ, 0xc0, !PT ;  /* 0x0000001f03037812 */ /* 0x004fc800078ec0ff */
[----:B------:R-:W-:-:S13]  /*265f0*/  ISETP.NE.AND P0, PT, R3, RZ, PT ;  /* 0x000000ff0300720c */ /* 0x000fda0003f05270 */
[----:B---3--:R-:W-:Y:S05]  /*26600*/  @!P0 BRA `(.L_x_3367) ;  /* 0x0000000000048947 */ /* 0x008fea0003800000 */
[----:B------:R-:W-:Y:S01]  /*26610*/  BPT.TRAP 0x1 ;  /* 0x000000040000795c */ /* 0x000fe20000300000 */
.L_x_3367:
        /* <DEDUP_REMOVED lines=24> */
.L_x_3363:
[----:B--2---:R-:W2:Y:S04]  /*267a0*/  LDL R2, [R1+0x46c] ;  /* 0x00046c0001027983 */ /* 0x004ea80000100800 */
[----:B------:R-:W3:Y:S01]  /*267b0*/  LDL R3, [R1+0x48c] ;  /* 0x00048c0001037983 */ /* 0x000ee20000100800 */
[----:B------:R-:W-:Y:S05]  /*267c0*/  WARPSYNC.ALL ;  /* 0x0000000000007948 */ /* 0x000fea0003800000 */
[----:B------:R-:W-:Y:S01]  /*267d0*/  ULDC.64 UR4, c[0x0][0xaf8] ;  /* 0x0002be0000047ab9 */ /* 0x000fe20000000a00 */
[----:B0-----:R-:W-:Y:S01]  /*267e0*/  VIADD R0, R18, 0x18400 ;  /* 0x0001840012007836 */ /* 0x001fe20000000000 */
[----:B------:R-:W-:Y:S01]  /*267f0*/  BAR.SYNC.DEFER_BLOCKING 0x8, 0x180 ;  /* 0x0206000000007b1d */ /* 0x000fe20000010000 */
[----:B------:R-:W-:-:S03]  /*26800*/  ISETP.NE.U32.AND P0, PT, RZ, UR4, PT ;  /* 0x00000004ff007c0c */ /* 0x000fc6000bf05070 */
[----:B------:R-:W-:Y:S02]  /*26810*/  LOP3.LUT P1, RZ, R0, 0x3ff, RZ, 0xc0, !PT ;  /* 0x000003ff00ff7812 */ /* 0x000fe4000782c0ff */
[----:B------:R-:W-:Y:S01]  /*26820*/  ISETP.NE.AND.EX P0, PT, RZ, UR5, PT, P0 ;  /* 0x00000005ff007c0c */ /* 0x000fe2000bf05300 */
[----:B------:R-:W-:Y:S01]  /*26830*/  BSSY B6, `(.L_x_3368) ;  /* 0x0000019000067945 */ /* 0x000fe20003800000 */
[----:B--2---:R-:W-:-:S04]  /*26840*/  SHF.R.S32.HI R0, RZ, 0x1f, R2 ;  /* 0x0000001fff007819 */ /* 0x004fc80000011402 */
[----:B------:R-:W-:Y:S02]  /*26850*/  SEL R4, R0, RZ, !P0 ;  /* 0x000000ff00047207 */ /* 0x000fe40004000000 */
[----:B---3--:R-:W-:Y:S02]  /*26860*/  SHF.R.S32.HI R3, RZ, 0x1f, R3 ;  /* 0x0000001fff037819 */ /* 0x008fe40000011403 */
[----:B------:R-:W-:Y:S01]  /*26870*/  SEL R0, R2, RZ, !P0 ;  /* 0x000000ff02007207 */ /* 0x000fe20004000000 */
[----:B------:R0:W-:Y:S04]  /*26880*/  STL [R1+0x4c0], R4 ;  /* 0x0004c00401007387 */ /* 0x0001e80000100800 */
[----:B------:R0:W-:Y:S04]  /*26890*/  STL [R1+0x49c], R0 ;  /* 0x00049c0001007387 */ /* 0x0001e80000100800 */
[----:B------:R0:W-:Y:S01]  /*268a0*/  STL [R1+0x4b0], R3 ;  /* 0x0004b00301007387 */ /* 0x0001e20000100800 */
        /* <DEDUP_REMOVED lines=9> */
[----:B-1----:R-:W-:-:S02]  /*26940*/  IMAD.U32 R7, RZ, RZ, UR9 ;  /* 0x00000009ff077e24 */ /* 0x002fc4000f8e00ff */
[----:B------:R-:W-:Y:S02]  /*26950*/  IMAD.U32 R10, RZ, RZ, UR4 ;  /* 0x00000004ff0a7e24 */ /* 0x000fe4000f8e00ff */
[----:B------:R-:W-:Y:S02]  /*26960*/  IMAD.U32 R11, RZ, RZ, UR5 ;  /* 0x00000005ff0b7e24 */ /* 0x000fe4000f8e00ff */
[----:B------:R-:W-:Y:S02]  /*26970*/  IMAD.MOV.U32 R8, RZ, RZ, 0x70 ;  /* 0x00000070ff087424 */ /* 0x000fe400078e00ff */
[----:B------:R-:W-:Y:S02]  /*26980*/  IMAD.MOV.U32 R12, RZ, RZ, 0x1 ;  /* 0x00000001ff0c7424 */ /* 0x000fe400078e00ff */
[----:B------:R-:W-:-:S07]  /*26990*/  IMAD.MOV.U32 R13, RZ, RZ, RZ ;  /* 0x000000ffff0d7224 */ /* 0x000fce00078e00ff */
[----:B------:R-:W-:-:S07]  /*269a0*/  LEPC R20, `(.L_x_3369) ;  /* 0x000000001014794e */ /* 0x000fce0000000000 */
[----:B0-----:R-:W-:Y:S05]  /*269b0*/  CALL.ABS.NOINC R2 ;  /* 0x0000000002007343 */ /* 0x001fea0003c00000 */
.L_x_3369:
[----:B------:R-:W-:Y:S05]  /*269c0*/  BSYNC B6 ;  /* 0x0000000000067941 */ /* 0x000fea0003800000 */
.L_x_3368:
[----:B------:R-:W2:Y:S01]  /*269d0*/  LDL R11, [R1+0x484] ;  /* 0x00048400010b7983 */ /* 0x000ea20000100800 */
[----:B-1----:R-:W1:Y:S01]  /*269e0*/  LDC R7, c[0x0][0x448] ;  /* 0x00011200ff077b82 */ /* 0x002e620000000800 */
[----:B------:R-:W-:Y:S01]  /*269f0*/  ULDC.64 UR4, c[0x0][0x298] ;  /* 0x0000a60000047ab9 */ /* 0x000fe20000000a00 */
[----:B------:R-:W-:Y:S01]  /*26a00*/  ULDC.64 UR6, c[0x0][0x280] ;  /* 0x0000a00000067ab9 */ /* 0x000fe20000000a00 */
[----:B0-----:R-:W3:Y:S04]  /*26a10*/  LDL R4, [R1+0x4b0] ;  /* 0x0004b00001047983 */ /* 0x001ee80000100800 */
[----:B------:R-:W4:Y:S04]  /*26a20*/  LDL R9, [R1+0x48c] ;  /* 0x00048c0001097983 */ /* 0x000f280000100800 */
[----:B------:R-:W4:Y:S01]  /*26a30*/  LDL R8, [R1+0x4c0] ;  /* 0x0004c00001087983 */ /* 0x000f220000100800 */
[----:B------:R-:W0:Y:S01]  /*26a40*/  S2R R2, SR_TID.X ;  /* 0x0000000000027919 */ /* 0x000e220000002100 */
[----:B------:R-:W0:Y:S02]  /*26a50*/  S2R R0, SR_TID.X ;  /* 0x0000000000007919 */ /* 0x000e240000002100 */
[----:B------:R-:W4:Y:S01]  /*26a60*/  LDL R6, [R1+0x49c] ;  /* 0x00049c0001067983 */ /* 0x000f220000100800 */
[----:B-1----:R-:W-:-:S13]  /*26a70*/  ISETP.NE.AND P0, PT, R7, 0x1, PT ;  /* 0x000000010700780c */ /* 0x002fda0003f05270 */
[----:B------:R-:W1:Y:S01]  /*26a80*/  @P0 LDC R3, c[0x0][0x450] ;  /* 0x00011400ff030b82 */ /* 0x000e620000000800 */
[----:B0-----:R-:W-:-:S04]  /*26a90*/  LOP3.LUT R2, R2, 0x7f, RZ, 0xc0, !PT ;  /* 0x0000007f02027812 */ /* 0x001fc800078ec0ff */
[----:B------:R-:W-:Y:S01]  /*26aa0*/  SHF.R.U32.HI R2, RZ, 0x3, R2 ;  /* 0x00000003ff027819 */ /* 0x000fe20000011602 */
[----:B------:R-:W-:-:S05]  /*26ab0*/  IMAD.SHL.U32 R0, R0, 0x10, RZ ;  /* 0x0000001000007824 */ /* 0x000fca00078e00ff */
[----:B------:R-:W-:Y:S02]  /*26ac0*/  LOP3.LUT R0, R2, 0x70, R0, 0xf8, !PT ;  /* 0x0000007002007812 */ /* 0x000fe400078ef800 */
[----:B------:R-:W0:Y:S03]  /*26ad0*/  @P0 LDC R2, c[0x0][0x44c] ;  /* 0x00011300ff020b82 */ /* 0x000e260000000800 */
[----:B--2---:R-:W-:-:S04]  /*26ae0*/  IMAD.IADD R5, R0, 0x1, R11 ;  /* 0x0000000100057824 */ /* 0x004fc800078e020b */
        /* <DEDUP_REMOVED lines=8> */
[----:B------:R-:W-:-:S04]  /*26b70*/  IMAD.WIDE.U32 R2, R17, UR4, R2 ;  /* 0x0000000411027c25 */ /* 0x000fc8000f8e0002 */
[----:B------:R-:W-:Y:S01]  /*26b80*/  IMAD R3, R17, UR5, R3 ;  /* 0x0000000511037c24 */ /* 0x000fe2000f8e0203 */
[----:B------:R-:W-:Y:S02]  /*26b90*/  ULDC.64 UR4, c[0x0][0x2e0] ;  /* 0x0000b80000047ab9 */ /* 0x000fe40000000a00 */
[----:B------:R-:W-:Y:S02]  /*26ba0*/  IMAD R4, R8, UR4, RZ ;  /* 0x0000000408047c24 */ /* 0x000fe4000f8e02ff */
[----:B------:R0:W5:Y:S01]  /*26bb0*/  LDL R8, [R1+0x470] ;  /* 0x0004700001087983 */ /* 0x0001620000100800 */
[C---:B------:R-:W-:Y:S01]  /*26bc0*/  IMAD.WIDE.U32 R2, R6.reuse, UR4, R2 ;  /* 0x0000000406027c25 */ /* 0x040fe2000f8e0002 */
[----:B------:R-:W1:Y:S03]  /*26bd0*/  S2R R10, SR_TID.X ;  /* 0x00000000000a7919 */ /* 0x000e660000002100 */
        /* <DEDUP_REMOVED lines=11> */
[----:B------:R-:W-:Y:S01]  /*26c90*/  IMAD.IADD R3, R3, 0x1, R4 ;  /* 0x0000000103037824 */ /* 0x000fe200078e0204 */
[----:B------:R2:W-:Y:S01]  /*26ca0*/  STL [R1+0x488], R5 ;  /* 0x0004880501007387 */ /* 0x0005e20000100800 */
[----:B-1----:R-:W-:Y:S02]  /*26cb0*/  IMAD.SHL.U32 R9, R10, 0x8, RZ ;  /* 0x000000080a097824 */ /* 0x002fe400078e00ff */
[----:B------:R-:W-:-:S03]  /*26cc0*/  IMAD R6, R6, UR4, RZ ;  /* 0x0000000406067c24 */ /* 0x000fc6000f8e02ff */
[----:B------:R-:W-:Y:S01]  /*26cd0*/  LOP3.LUT R9, R9, 0x38, RZ, 0xc0, !PT ;  /* 0x0000003809097812 */ /* 0x000fe200078ec0ff */
[----:B--2---:R-:W-:Y:S01]  /*26ce0*/  IMAD.WIDE.U32 R4, R0, UR4, R2 ;  /* 0x0000000400047c25 */ /* 0x004fe2000f8e0002 */
[----:B------:R-:W-:-:S03]  /*26cf0*/  ULDC UR4, c[0x0][0x2b8] ;  /* 0x0000ae0000047ab9 */ /* 0x000fc60000000800 */
[----:B------:R-:W-:Y:S01]  /*26d00*/  IMAD R0, R0, UR5, R6 ;  /* 0x0000000500007c24 */ /* 0x000fe2000f8e0206 */
[----:B------:R-:W-:-:S03]  /*26d10*/  LEA R3, P1, R4, UR6, 0x1 ;  /* 0x0000000604037c11 */ /* 0x000fc6000f8208ff */
[----:B------:R-:W-:Y:S01]  /*26d20*/  IMAD.IADD R0, R5, 0x1, R0 ;  /* 0x0000000105007824 */ /* 0x000fe200078e0200 */
[----:B------:R-:W-:Y:S01]  /*26d30*/  ISETP.GE.AND P0, PT, R9, UR4, PT ;  /* 0x0000000409007c0c */ /* 0x000fe2000bf06270 */
[----:B------:R-:W-:Y:S01]  /*26d40*/  UMOV UR4, 0xffffffff ;  /* 0xffffffff00047882 */ /* 0x000fe20000000000 */
[----:B------:R-:W-:Y:S02]  /*26d50*/  LOP3.LUT R10, R10, 0x7f, RZ, 0xc0, !PT ;  /* 0x0000007f0a0a7812 */ /* 0x000fe400078ec0ff */
[----:B------:R-:W-:Y:S02]  /*26d60*/  LEA.HI.X R0, R4, UR7, R0, 0x1, P1 ;  /* 0x0000000704007c11 */ /* 0x000fe400088f0c00 */
[----:B------:R-:W-:Y:S01]  /*26d70*/  SHF.R.U32.HI R10, RZ, 0x3, R10 ;  /* 0x00000003ff0a7819 */ /* 0x000fe2000001160a */
[----:B0-----:R-:W-:Y:S06]  /*26d80*/  BRA.DIV UR4, `(.L_x_3370) ;  /* 0x0000005204e47947 */ /* 0x001fec000b800000 */
[----:B------:R-:W2:Y:S04]  /*26d90*/  LDL R4, [R1+0x490] ;  /* 0x0004900001047983 */ /* 0x000ea80000100800 */
[----:B------:R-:W3:Y:S04]  /*26da0*/  LDL.LU R6, [R1+0x484] ;  /* 0x0004840001067983 */ /* 0x000ee80000300800 */
[----:B------:R-:W0:Y:S01]  /*26db0*/  SHFL.IDX PT, R5, R3, RZ, 0x181f ;  /* 0x00181fff03057589 */ /* 0x000e2200000e0000 */
[----:B--2---:R-:W-:-:S03]  /*26dc0*/  IMAD R2, R4, R7, RZ ;  /* 0x0000000704027224 */ /* 0x004fc600078e02ff */
[----:B------:R-:W1:Y:S01]  /*26dd0*/  SHFL.IDX PT, R4, R0, RZ, 0x181f ;  /* 0x00181fff00047589 */ /* 0x000e6200000e0000 */
[----:B---3--:R-:W-:-:S03]  /*26de0*/  IMAD.IADD R10, R10, 0x1, R6 ;  /* 0x000000010a0a7824 */ /* 0x008fc600078e0206 */
[----:B------:R-:W2:Y:S01]  /*26df0*/  SHFL.IDX PT, R6, R3, 0x1, 0x181f ;  /* 0x00381f0003067f89 */ /* 0x000ea200000e0000 */
[C---:B------:R-:W-:Y:S01]  /*26e00*/  VIADD R11, R10.reuse, 0x10 ;  /* 0x000000100a0b7836 */ /* 0x040fe20000000000 */
[CC--:B------:R-:W-:Y:S02]  /*26e10*/  ISETP.GE.AND P1, PT, R10.reuse, R2.reuse, PT ;  /* 0x000000020a00720c */ /* 0x0c0fe40003f26270 */
[----:B------:R-:W3:Y:S02]  /*26e20*/  SHFL.IDX PT, R7, R0, 0x1, 0x181f ;  /* 0x00381f0000077f89 */ /* 0x000ee400000e0000 */
[----:B------:R-:W-:Y:S02]  /*26e30*/  ISETP.GE.AND P2, PT, R11, R2, PT ;  /* 0x000000020b00720c */ /* 0x000fe40003f46270 */
[----:B------:R4:W-:Y:S04]  /*26e40*/  STL [R1+0x4b8], R11 ;  /* 0x0004b80b01007387 */ /* 0x0009e80000100800 */
[----:B------:R-:W-:Y:S03]  /*26e50*/  STL [R1+0x484], R10 ;  /* 0x0004840a01007387 */ /* 0x000fe60000100800 */
[----:B0-----:R-:W-:Y:S01]  /*26e60*/  @!P1 LEA R5, P3, R9, R5, 0x1 ;  /* 0x0000000509059211 */ /* 0x001fe200078608ff */
[----:B----4-:R-:W-:-:S04]  /*26e70*/  VIADD R11, R10, 0x20 ;  /* 0x000000200a0b7836 */ /* 0x010fc80000000000 */
[----:B-1----:R-:W-:Y:S01]  /*26e80*/  @!P1 IMAD.X R4, RZ, RZ, R4, P3 ;  /* 0x000000ffff049224 */ /* 0x002fe200018e0604 */
[----:B------:R-:W-:Y:S04]  /*26e90*/  STL [R1+0x4bc], R11 ;  /* 0x0004bc0b01007387 */ /* 0x000fe80000100800 */
[----:B------:R-:W-:-:S04]  /*26ea0*/  @!P1 LOP3.LUT R5, R5, R4, RZ, 0x3c, !PT ;  /* 0x0000000405059212 */ /* 0x000fc800078e3cff */
[----:B------:R-:W-:-:S04]  /*26eb0*/  @!P1 LOP3.LUT R4, R5, R4, RZ, 0x3c, !PT ;  /* 0x0000000405049212 */ /* 0x000fc800078e3cff */
[----:B------:R-:W-:-:S05]  /*26ec0*/  @!P1 LOP3.LUT R5, R5, R4, RZ, 0x3c, !PT ;  /* 0x0000000405059212 */ /* 0x000fca00078e3cff */
[----:B-----5:R2:W-:Y:S02]  /*26ed0*/  @!P1 LDGSTS.E.BYPASS.LTC128B.128 [R8+0x18400], desc[UR40][R4.64], !P0 ;  /* 0x1840000004089fae */ /* 0x0205e4000c101d68 */
[----:B--2---:R-:W-:Y:S02]  /*26ee0*/  @!P2 LEA R5, P1, R9, R6, 0x1 ;  /* 0x000000060905a211 */ /* 0x004fe400078208ff */
[----:B------:R-:W-:Y:S03]  /*26ef0*/  SHFL.IDX PT, R6, R0, 0x2, 0x181f ;  /* 0x00581f0000067f89 */ /* 0x000fe600000e0000 */
[----:B---3--:R-:W-:Y:S01]  /*26f00*/  @!P2 IMAD.X R4, RZ, RZ, R7, P1 ;  /* 0x000000ffff04a224 */ /* 0x008fe200008e0607 */
        /* <DEDUP_REMOVED lines=58> */
.L_x_3496:
        /* <DEDUP_REMOVED lines=12> */
.L_x_3371:
        /* <DEDUP_REMOVED lines=8> */
[----:B------:R-:W-:-:S03]  /*273f0*/  ULDC.64 UR4, c[0x0][0x398] ;  /* 0x0000e60000047ab9 */ /* 0x000fc60000000a00 */
[----:B0-----:R-:W3:Y:S01]  /*27400*/  LDL.LU R3, [R1+0x48c] ;  /* 0x00048c0001037983 */ /* 0x001ee20000300800 */
[----:B------:R-:W-:Y:S01]  /*27410*/  VIADD R2, R18, 0x22400 ;  /* 0x0002240012027836 */ /* 0x000fe20000000000 */
[----:B------:R0:W-:Y:S01]  /*27420*/  SYNCS.ARRIVE.TRANS64.A1T0 RZ, [R18+URZ+0x32400], RZ ;  /* 0x032400ff12ff79a7 */ /* 0x0001e2000810003f */
[----:B------:R-:W-:Y:S03]  /*27430*/  BSSY B6, `(.L_x_3372) ;  /* 0x0000019000067945 */ /* 0x000fe60003800000 */
        /* <DEDUP_REMOVED lines=24> */
.L_x_3373:
[----:B------:R-:W-:Y:S05]  /*275c0*/  BSYNC B6 ;  /* 0x0000000000067941 */ /* 0x000fea0003800000 */
.L_x_3372:
[----:B------:R-:W2:Y:S01]  /*275d0*/  LDL.LU R5, [R1+0x48c] ;  /* 0x00048c0001057983 */ /* 0x000ea20000300800 */
[----:B------:R-:W1:Y:S01]  /*275e0*/  LDC R7, c[0x0][0x448] ;  /* 0x00011200ff077b82 */ /* 0x000e620000000800 */
[----:B------:R-:W-:Y:S01]  /*275f0*/  ULDC.64 UR4, c[0x0][0x3d8] ;  /* 0x0000f60000047ab9 */ /* 0x000fe20000000a00 */
[----:B------:R-:W-:Y:S01]  /*27600*/  ULDC.64 UR6, c[0x0][0x390] ;  /* 0x0000e40000067ab9 */ /* 0x000fe20000000a00 */
[----:B0-----:R-:W2:Y:S04]  /*27610*/  LDL.LU.64 R2, [R1+0x4b0] ;  /* 0x0004b00001027983 */ /* 0x001ea80000300a00 */
[----:B------:R-:W3:Y:S04]  /*27620*/  LDL.LU R0, [R1+0x4c0] ;  /* 0x0004c00001007983 */ /* 0x000ee80000300800 */
[----:B------:R-:W4:Y:S04]  /*27630*/  LDL.LU R4, [R1+0x49c] ;  /* 0x00049c0001047983 */ /* 0x000f280000300800 */
[----:B------:R-:W5:Y:S01]  /*27640*/  LDL.LU R8, [R1+0x488] ;  /* 0x0004880001087983 */ /* 0x000f620000300800 */
[----:B------:R-:W0:Y:S01]  /*27650*/  S2R R9, SR_TID.X ;  /* 0x0000000000097919 */ /* 0x000e220000002100 */
[----:B-1----:R-:W-:Y:S01]  /*27660*/  ISETP.NE.AND P0, PT, R7, 0x1, PT ;  /* 0x000000010700780c */ /* 0x002fe20003f05270 */
[----:B--2---:R-:W-:-:S12]  /*27670*/  IMAD.MOV.U32 R3, RZ, RZ, R5 ;  /* 0x000000ffff037224 */ /* 0x004fd800078e0005 */
[----:B------:R-:W1:Y:S01]  /*27680*/  @P0 LDC R5, c[0x0][0x450] ;  /* 0x00011400ff050b82 */ /* 0x000e620000000800 */
[----:B------:R-:W-:-:S04]  /*27690*/  IMAD.WIDE.U32 R2, R17, UR4, R2 ;  /* 0x0000000411027c25 */ /* 0x000fc8000f8e0002 */
[----:B------:R-:W-:Y:S01]  /*276a0*/  IMAD R3, R17, UR5, R3 ;  /* 0x0000000511037c24 */ /* 0x000fe2000f8e0203 */
[----:B------:R-:W-:Y:S02]  /*276b0*/  ULDC.64 UR4, c[0x0][0x3e0] ;  /* 0x0000f80000047ab9 */ /* 0x000fe40000000a00 */
[----:B---3--:R-:W-:Y:S02]  /*276c0*/  IMAD R0, R0, UR4, RZ ;  /* 0x0000000400007c24 */ /* 0x008fe4000f8e02ff */
[----:B----4-:R-:W-:-:S04]  /*276d0*/  IMAD.WIDE.U32 R2, R4, UR4, R2 ;  /* 0x0000000404027c25 */ /* 0x010fc8000f8e0002 */
[----:B------:R-:W-:Y:S01]  /*276e0*/  IMAD R0, R4, UR5, R0 ;  /* 0x0000000504007c24 */ /* 0x000fe2000f8e0200 */
[----:B------:R-:W-:Y:S01]  /*276f0*/  ULDC.64 UR4, c[0x0][0x3d0] ;  /* 0x0000f40000047ab9 */ /* 0x000fe20000000a00 */
[----:B------:R-:W2:Y:S02]  /*27700*/  @P0 LDC R4, c[0x0][0x44c] ;  /* 0x00011300ff040b82 */ /* 0x000ea40000000800 */
[----:B------:R-:W-:Y:S02]  /*27710*/  IMAD.IADD R3, R3, 0x1, R0 ;  /* 0x0000000103037824 */ /* 0x000fe400078e0200 */
[----:B-----5:R-:W-:Y:S02]  /*27720*/  IMAD.MOV.U32 R0, RZ, RZ, R8 ;  /* 0x000000ffff007224 */ /* 0x020fe400078e0008 */
[----:B--2---:R-:W-:-:S05]  /*27730*/  @P0 IMAD.HI.U32 R4, R8, R4, RZ ;  /* 0x0000000408040227 */ /* 0x004fca00078e00ff */
[----:B-1----:R-:W-:-:S04]  /*27740*/  @P0 SHF.R.U32.HI R0, RZ, R5, R4 ;  /* 0x00000005ff000219 */ /* 0x002fc80000011604 */
[--C-:B------:R-:W-:Y:S01]  /*27750*/  SHF.R.S32.HI R4, RZ, 0x1f, R0.reuse ;  /* 0x0000001fff047819 */ /* 0x100fe20000011400 */
[----:B------:R-:W-:Y:S02]  /*27760*/  IMAD.MOV R6, RZ, RZ, -R0 ;  /* 0x000000ffff067224 */ /* 0x000fe400078e0a00 */
[----:B------:R-:W-:-:S04]  /*27770*/  IMAD.WIDE.U32 R2, R0, UR4, R2 ;  /* 0x0000000400027c25 */ /* 0x000fc8000f8e0002 */
[----:B------:R-:W-:Y:S02]  /*27780*/  IMAD R4, R4, UR4, RZ ;  /* 0x0000000404047c24 */ /* 0x000fe4000f8e02ff */
[----:B------:R-:W-:Y:S02]  /*27790*/  IMAD R6, R7, R6, R8 ;  /* 0x0000000607067224 */ /* 0x000fe400078e0208 */
[----:B------:R-:W-:Y:S01]  /*277a0*/  IMAD R0, R0, UR5, R4 ;  /* 0x0000000500007c24 */ /* 0x000fe2000f8e0204 */
[----:B------:R-:W-:Y:S01]  /*277b0*/  ULDC.64 UR4, c[0x0][0x3c8] ;  /* 0x0000f20000047ab9 */ /* 0x000fe20000000a00 */
[----:B0-----:R-:W-:Y:S02]  /*277c0*/  IMAD.SHL.U32 R8, R9, 0x8, RZ ;  /* 0x0000000809087824 */ /* 0x001fe400078e00ff */
[----:B------:R-:W-:Y:S01]  /*277d0*/  IMAD.IADD R3, R3, 0x1, R0 ;  /* 0x0000000103037824 */ /* 0x000fe200078e0200 */
[----:B------:R-:W-:Y:S01]  /*277e0*/  SHF.R.S32.HI R0, RZ, 0x1f, R6 ;  /* 0x0000001fff007819 */ /* 0x000fe20000011406 */
[----:B------:R-:W-:Y:S01]  /*277f0*/  IMAD.SHL.U32 R9, R9, 0x8, RZ ;  /* 0x0000000809097824 */ /* 0x000fe200078e00ff */
[----:B------:R-:W-:Y:S01]  /*27800*/  LOP3.LUT R8, R8, 0x38, RZ, 0xc0, !PT ;  /* 0x0000003808087812 */ /* 0x000fe200078ec0ff */
[----:B------:R-:W-:-:S03]  /*27810*/  IMAD.WIDE.U32 R4, R6, UR4, R2 ;  /* 0x0000000406047c25 */ /* 0x000fc6000f8e0002 */
[----:B------:R-:W-:Y:S01]  /*27820*/  LOP3.LUT R9, R9, 0x38, RZ, 0xc0, !PT ;  /* 0x0000003809097812 */ /* 0x000fe200078ec0ff */
[----:B------:R-:W-:Y:S01]  /*27830*/  IMAD R0, R0, UR4, RZ ;  /* 0x0000000400007c24 */ /* 0x000fe2000f8e02ff */
[----:B------:R-:W-:Y:S01]  /*27840*/  ULDC UR4, c[0x0][0x3b8] ;  /* 0x0000ee0000047ab9 */ /* 0x000fe20000000800 */
[----:B------:R-:W-:Y:S02]  /*27850*/  LEA R2, P4, R4, UR6, 0x1 ;  /* 0x0000000604027c11 */ /* 0x000fe4000f8808ff */
[----:B------:R-:W-:Y:S01]  /*27860*/  IMAD R6, R6, UR5, R0 ;  /* 0x0000000506067c24 */ /* 0x000fe2000f8e0200 */
[C---:B------:R-:W-:Y:S02]  /*27870*/  LOP3.LUT R11, R9.reuse, 0x40, RZ, 0xfc, !PT ;  /* 0x00000040090b7812 */ /* 0x040fe400078efcff */
[----:B------:R-:W-:Y:S01]  /*27880*/  LOP3.LUT R10, R9, 0x80, RZ, 0xfc, !PT ;  /* 0x00000080090a7812 */ /* 0x000fe200078efcff */
[----:B------:R-:W-:Y:S01]  /*27890*/  IMAD.IADD R0, R5, 0x1, R6 ;  /* 0x0000000105007824 */ /* 0x000fe200078e0206 */
[----:B------:R-:W-:-:S02]  /*278a0*/  LOP3.LUT R9, R9, 0xc0, RZ, 0xfc, !PT ;  /* 0x000000c009097812 */ /* 0x000fc400078efcff */
[----:B------:R-:W-:Y:S02]  /*278b0*/  ISETP.GE.AND P3, PT, R8, UR4, PT ;  /* 0x0000000408007c0c */ /* 0x000fe4000bf66270 */
[----:B------:R-:W-:Y:S02]  /*278c0*/  ISETP.GE.AND P2, PT, R11, UR4, PT ;  /* 0x000000040b007c0c */ /* 0x000fe4000bf46270 */
[----:B------:R-:W-:Y:S02]  /*278d0*/  ISETP.GE.AND P1, PT, R10, UR4, PT ;  /* 0x000000040a007c0c */ /* 0x000fe4000bf26270 */
[----:B------:R-:W-:Y:S01]  /*278e0*/  ISETP.GE.AND P0, PT, R9, UR4, PT ;  /* 0x0000000409007c0c */ /* 0x000fe2000bf06270 */
[----:B------:R-:W-:Y:S01]  /*278f0*/  UMOV UR4, 0xffffffff ;  /* 0xffffffff00047882 */ /* 0x000fe20000000000 */
[----:B------:R-:W-:Y:S02]  /*27900*/  LEA.HI.X R0, R4, UR7, R0, 0x1, P4 ;  /* 0x0000000704007c11 */ /* 0x000fe4000a0f0c00 */
[----:B------:R-:W-:Y:S09]  /*27910*/  BRA.DIV UR4, `(.L_x_3374) ;  /* 0x0000005204c87947 */ /* 0x000ff2000b800000 */
[----:B------:R-:W2:Y:S04]  /*27920*/  LDL.LU R10, [R1+0x490] ;  /* 0x00049000010a7983 */ /* 0x000ea80000300800 */
[----:B------:R-:W3:Y:S04]  /*27930*/  LDL.LU R5, [R1+0x484] ;  /* 0x0004840001057983 */ /* 0x000ee80000300800 */
[----:B------:R-:W4:Y:S04]  /*27940*/  LDL.LU R4, [R1+0x4b8] ;  /* 0x0004b80001047983 */ /* 0x000f280000300800 */
[----:B------:R-:W5:Y:S04]  /*27950*/  LDL R9, [R1+0x470] ;  /* 0x0004700001097983 */ /* 0x000f680000100800 */
[----:B------:R-:W5:Y:S04]  /*27960*/  LDL.LU R11, [R1+0x4bc] ;  /* 0x0004bc00010b7983 */ /* 0x000f680000300800 */
[----:B------:R-:W5:Y:S04]  /*27970*/  LDL.LU R12, [R1+0x4c8] ;  /* 0x0004c800010c7983 */ /* 0x000f680000300800 */
[----:B------:R-:W-:Y:S01]  /*27980*/  SHFL.IDX PT, R6, R0, 0x1, 0x181f ;  /* 0x00381f0000067f89 */ /* 0x000fe200000e0000 */
[----:B--2---:R-:W-:-:S03]  /*27990*/  IMAD R3, R10, R7, RZ ;  /* 0x000000070a037224 */ /* 0x004fc600078e02ff */
[----:B------:R-:W2:Y:S02]  /*279a0*/  LDL.LU R10, [R1+0x4c4] ;  /* 0x0004c400010a7983 */ /* 0x000ea40000300800 */
[-C--:B---3--:R-:W-:Y:S02]  /*279b0*/  ISETP.GE.AND P5, PT, R5, R3.reuse, PT ;  /* 0x000000030500720c */ /* 0x088fe40003fa6270 */
[----:B------:R-:W0:Y:S01]  /*279c0*/  SHFL.IDX PT, R5, R2, RZ, 0x181f ;  /* 0x00181fff02057589 */ /* 0x000e2200000e0000 */
[----:B----4-:R-:W-:-:S03]  /*279d0*/  ISETP.GE.AND P4, PT, R4, R3, PT ;  /* 0x000000030400720c */ /* 0x010fc60003f86270 */
[----:B------:R-:W1:Y:S07]  /*279e0*/  SHFL.IDX PT, R4, R0, RZ, 0x181f ;  /* 0x00181fff00047589 */ /* 0x000e6e00000e0000 */
        /* <DEDUP_REMOVED lines=17> */
[----:B------:R-:W3:Y:S04]  /*27b00*/  LDL.LU R11, [R1+0x4cc] ;  /* 0x0004cc00010b7983 */ /* 0x000ee80000300800 */
        /* <DEDUP_REMOVED lines=47> */
.L_x_3514:
        /* <DEDUP_REMOVED lines=14> */
.L_x_3376:
[----:B------:R-:W-:Y:S05]  /*27ee0*/  BSYNC B0 ;  /* 0x0000000000007941 */ /* 0x000fea0003800000 */
.L_x_3375:
[----:B------:R-:W-:Y:S01]  /*27ef0*/  NOP ;  /* 0x0000000000007918 */ /* 0x000fe20000000000 */
[----:B------:R-:W-:-:S13]  /*27f00*/  PLOP3.LUT P0, PT, PT, PT, PT, 0x80, 0x0 ;  /* 0x000000000000781c */ /* 0x000fda0003f0f070 */
.L_x_3377:
        /* <DEDUP_REMOVED lines=18> */
.L_x_3515:
[----:B------:R-:W-:Y:S05]  /*28030*/  BSYNC B0 ;  /* 0x0000000000007941 */ /* 0x000fea0003800000 */
.L_x_3378:
        /* <DEDUP_REMOVED lines=13> */
.L_x_3516:
[----:B------:R-:W-:Y:S05]  /*28110*/  BSYNC B1 ;  /* 0x0000000000017941 */ /* 0x000fea0003800000 */
.L_x_3382:
        /* <DEDUP_REMOVED lines=9> */
.L_x_3385:
[----:B------:R-:W-:Y:S05]  /*281b0*/  BSYNC B1 ;  /* 0x0000000000017941 */ /* 0x000fea0003800000 */
.L_x_3384:
        /* <DEDUP_REMOVED lines=12> */
.L_x_3386:
        /* <DEDUP_REMOVED lines=15> */
.L_x_3387:
        /* <DEDUP_REMOVED lines=15> */
.L_x_3388:
        /* <DEDUP_REMOVED lines=15> */
.L_x_3389:
        /* <DEDUP_REMOVED lines=10> */
.L_x_3381:
[----:B------:R-:W-:Y:S05]  /*285f0*/  BSYNC B0 ;  /* 0x0000000000007941 */ /* 0x000fea0003800000 */
.L_x_3380:
[----:B------:R-:W0:Y:S04]  /*28600*/  LDL R4, [R1+0x4a4] ;  /* 0x0004a40001047983 */ /* 0x000e280000100800 */
[----:B------:R-:W3:Y:S01]  /*28610*/  LDL R5, [R1+0x47c] ;  /* 0x00047c0001057983 */ /* 0x000ee20000100800 */
[----:B------:R-:W-:Y:S01]  /*28620*/  BSSY B0, `(.L_x_3390) ;  /* 0x00001f8000007945 */ /* 0x000fe20003800000 */
[----:B0-----:R-:W-:-:S05]  /*28630*/  VIADD R0, R4, 0xfffffffe ;  /* 0xfffffffe04007836 */ /* 0x001fca0000000000 */
[----:B---3--:R-:W-:-:S13]  /*28640*/  ISETP.GE.AND P0, PT, R0, R5, PT ;  /* 0x000000050000720c */ /* 0x008fda0003f06270 */
[----:B------:R-:W-:Y:S05]  /*28650*/  @!P0 BRA `(.L_x_3391) ;  /* 0x0000001c00d08947 */ /* 0x000fea0003800000 */
[----:B------:R-:W3:Y:S04]  /*28660*/  LDL.LU R9, [R1+0x4dc] ;  /* 0x0004dc0001097983 */ /* 0x000ee80000300800 */
[----:B------:R-:W4:Y:S04]  /*28670*/  LDL.LU R8, [R1+0x4ac] ;  /* 0x0004ac0001087983 */ /* 0x000f280000300800 */
[----:B------:R-:W5:Y:S04]  /*28680*/  LDL.LU R7, [R1+0x4e0] ;  /* 0x0004e00001077983 */ /* 0x000f680000300800 */
[----:B--2---:R-:W2:Y:S04]  /*28690*/  LDL.LU R6, [R1+0x4a8] ;  /* 0x0004a80001067983 */ /* 0x004ea80000300800 */
[----:B------:R-:W2:Y:S01]  /*286a0*/  LDL.LU R4, [R1+0x4e4] ;  /* 0x0004e40001047983 */ /* 0x000ea20000300800 */
[----:B------:R-:W-:Y:S01]  /*286b0*/  BSSY B2, `(.L_x_3392) ;  /* 0x00000ad000027945 */ /* 0x000fe20003800000 */
[----:B---3--:R-:W-:-:S04]  /*286c0*/  VIADD R2, R9, 0x1 ;  /* 0x0000000109027836 */ /* 0x008fc80000000000 */
[----:B----4-:R-:W-:Y:S01]  /*286d0*/  IMAD R2, R2, R8, RZ ;  /* 0x0000000802027224 */ /* 0x010fe200078e02ff */
[----:B------:R-:W-:Y:S02]  /*286e0*/  LOP3.LUT R8, RZ, R5, RZ, 0x33, !PT ;  /* 0x00000005ff087212 */ /* 0x000fe400078e33ff */
[----:B-----5:R-:W-:Y:S02]  /*286f0*/  LOP3.LUT R3, RZ, R7, RZ, 0x33, !PT ;  /* 0x00000007ff037212 */ /* 0x020fe400078e33ff */
[----:B------:R-:W-:-:S04]  /*28700*/  LOP3.LUT R2, RZ, R2, RZ, 0x33, !PT ;  /* 0x00000002ff027212 */ /* 0x000fc800078e33ff */
[----:B--2---:R-:W-:Y:S02]  /*28710*/  VIADDMNMX R2, R2, -R6, R3, !PT ;  /* 0x8000000602027246 */ /* 0x004fe40007800103 */
        /* <DEDUP_REMOVED lines=9> */
[----:B------:R-:W3:Y:S01]  /*287b0*/  LDL R5, [R1+0x480] ;  /* 0x0004800001057983 */ /* 0x000ee20000100800 */
[----:B------:R-:W-:-:S05]  /*287c0*/  VIADD R19, R19, 0x1 ;  /* 0x0000000113137836 */ /* 0x000fca0000000000 */
[----:B------:R-:W-:-:S04]  /*287d0*/  ISETP.NE.AND P0, PT, R19, 0x2, PT ;  /* 0x000000021300780c */ /* 0x000fc80003f05270 */
[----:B------:R-:W-:Y:S01]  /*287e0*/  SEL R2, RZ, 0x1, P0 ;  /* 0x00000001ff027807 */ /* 0x000fe20000000000 */
[----:B------:R-:W-:Y:S01]  /*287f0*/  BSSY B1, `(.L_x_3394) ;  /* 0x0000096000017945 */ /* 0x000fe20003800000 */
[----:B------:R-:W-:Y:S02]  /*28800*/  SEL R19, R19, RZ, P0 ;  /* 0x000000ff13137207 */ /* 0x000fe40000000000 */
[----:B--2---:R-:W-:-:S05]  /*28810*/  LOP3.LUT R9, R9, R2, RZ, 0x3c, !PT ;  /* 0x0000000209097212 */ /* 0x004fca00078e3cff */
[----:B------:R0:W-:Y:S01]  /*28820*/  STL [R1+0x474], R9 ;  /* 0x0004740901007387 */ /* 0x0001e20000100800 */
[----:B---3--:R-:W-:-:S13]  /*28830*/  LOP3.LUT P2, RZ, R5, 0x1, RZ, 0xc0, !PT ;  /* 0x0000000105ff7812 */ /* 0x008fda000784c0ff */
[----:B0-----:R-:W-:Y:S05]  /*28840*/  @!P2 BRA `(.L_x_3395) ;  /* 0x000000080040a947 */ /* 0x001fea0003800000 */
[----:B------:R-:W-:Y:S02]  /*28850*/  ULDC.64 UR4, c[0x0][0x418] ;  /* 0x0001060000047ab9 */ /* 0x000fe40000000a00 */
[----:B------:R-:W-:-:S04]  /*28860*/  ISETP.NE.U32.AND P0, PT, RZ, UR4, PT ;  /* 0x00000004ff007c0c */ /* 0x000fc8000bf05070 */
[----:B------:R-:W-:-:S13]  /*28870*/  ISETP.NE.AND.EX P0, PT, RZ, UR5, PT, P0 ;  /* 0x00000005ff007c0c */ /* 0x000fda000bf05300 */
[----:B------:R-:W-:Y:S05]  /*28880*/  @!P0 BRA `(.L_x_3396) ;  /* 0x00000000004c8947 */ /* 0x000fea0003800000 */
[----:B------:R-:W2:Y:S01]  /*28890*/  LDL R10, [R1+0x468] ;  /* 0x00046800010a7983 */ /* 0x000ea20000100800 */
        /* <DEDUP_REMOVED lines=18> */
.L_x_3396:
[----:B------:R-:W1:Y:S01]  /*289c0*/  S2R R2, SR_TID.X ;  /* 0x0000000000027919 */ /* 0x000e620000002100 */
[----:B0-----:R-:W-:Y:S01]  /*289d0*/  SHF.L.U32 R6, R9, 0x1f, RZ ;  /* 0x0000001f09067819 */ /* 0x001fe200000006ff */
[----:B------:R-:W-:Y:S01]  /*289e0*/  BSSY B3, `(.L_x_3397) ;  /* 0x0000006000037945 */ /* 0x000fe20003800000 */
[----:B-1----:R-:W-:Y:S01]  /*289f0*/  LOP3.LUT R3, R2, 0x7f, RZ, 0xc0, !PT ;  /* 0x0000007f02037812 */ /* 0x002fe200078ec0ff */
[----:B------:R-:W-:-:S03]  /*28a00*/  IMAD R2, R19, 0x8, R18 ;  /* 0x0000000813027824 */ /* 0x000fc600078e0212 */
[----:B------:R-:W-:Y:S01]  /*28a10*/  ISETP.NE.AND P1, PT, R3, RZ, PT ;  /* 0x000000ff0300720c */ /* 0x000fe20003f25270 */
[----:B------:R-:W0:Y:S02]  /*28a20*/  SYNCS.PHASECHK.TRANS64.TRYWAIT P0, [R2+URZ+0x32440], R6 ;  /* 0x03244006020075a7 */ /* 0x000e24000800017f */
[----:B0-----:R-:W-:Y:S10]  /*28a30*/  @!P0 BRA `(.L_x_3398) ;  /* 0x0000005000088947 */ /* 0x001ff40003800000 */
.L_x_3517:
[----:B------:R-:W-:Y:S05]  /*28a40*/  BSYNC B3 ;  /* 0x0000000000037941 */ /* 0x000fea0003800000 */
.L_x_3397:
[----:B------:R-:W-:Y:S04]  /*28a50*/  BSSY B3, `(.L_x_3399) ;  /* 0x0000009000037945 */ /* 0x000fe80003800000 */
[----:B------:R-:W-:Y:S05]  /*28a60*/  @P1 BRA `(.L_x_3400) ;  /* 0x00000000001c1947 */ /* 0x000fea0003800000 */
[----:B------:R-:W1:Y:S02]  /*28a70*/  S2R R3, SR_TID.X ;  /* 0x0000000000037919 */ /* 0x000e640000002100 */
[----:B-1----:R-:W-:Y:S01]  /*28a80*/  LOP3.LUT R5, R3, 0x1f, RZ, 0xc0, !PT ;  /* 0x0000001f03057812 */ /* 0x002fe200078ec0ff */
[----:B------:R-:W-:-:S03]  /*28a90*/  IMAD.MOV.U32 R3, RZ, RZ, 0x3000 ;  /* 0x00003000ff037424 */ /* 0x000fc600078e00ff */
[----:B------:R-:W-:Y:S01]  /*28aa0*/  ISETP.NE.AND P0, PT, R5, RZ, PT ;  /* 0x000000ff0500720c */ /* 0x000fe20003f05270 */
[----:B------:R1:W-:-:S12]  /*28ab0*/  SYNCS.ARRIVE.TRANS64 RZ, [R2+URZ+0x32430], R3 ;  /* 0x0324300302ff79a7 */ /* 0x0003d8000800003f */
[----:B-1----:R-:W-:Y:S05]  /*28ac0*/  @!P0 BRA `(.L_x_3400) ;  /* 0x0000000000048947 */ /* 0x002fea0003800000 */
[----:B------:R-:W-:Y:S01]  /*28ad0*/  BPT.TRAP 0x1 ;  /* 0x000000040000795c */ /* 0x000fe20000300000 */
.L_x_3400:
[----:B------:R-:W-:Y:S05]  /*28ae0*/  BSYNC B3 ;  /* 0x0000000000037941 */ /* 0x000fea0003800000 */
.L_x_3399:
        /* <DEDUP_REMOVED lines=12> */
.L_x_3401:
        /* <DEDUP_REMOVED lines=13> */
.L_x_3518:
[----:B------:R-:W-:Y:S05]  /*28c80*/  BSYNC B3 ;  /* 0x0000000000037941 */ /* 0x000fea0003800000 */
.L_x_3402:
        /* <DEDUP_REMOVED lines=11> */
.L_x_3405:
[----:B------:R-:W-:Y:S05]  /*28d40*/  BSYNC B3 ;  /* 0x0000000000037941 */ /* 0x000fea0003800000 */
.L_x_3404:
        /* <DEDUP_REMOVED lines=9> */
.L_x_3406:
        /* <DEDUP_REMOVED lines=15> */
.L_x_3407:
        /* <DEDUP_REMOVED lines=15> */
.L_x_3408:
        /* <DEDUP_REMOVED lines=15> */
.L_x_3409:
        /* <DEDUP_REMOVED lines=10> */
.L_x_3395:
[----:B------:R-:W-:Y:S05]  /*29150*/  BSYNC B1 ;  /* 0x0000000000017941 */ /* 0x000fea0003800000 */
.L_x_3394:
[----:B------:R-:W2:Y:S02]  /*29160*/  LDL.LU R5, [R1+0x4a4] ;  /* 0x0004a40001057983 */ /* 0x000ea40000300800 */
[----:B--2---:R-:W-:-:S07]  /*29170*/  VIADD R0, R5, 0xfffffffd ;  /* 0xfffffffd05007836 */ /* 0x004fce0000000000 */
.L_x_3393:
[----:B------:R-:W-:Y:S05]  /*29180*/  BSYNC B2 ;  /* 0x0000000000027941 */ /* 0x000fea0003800000 */
.L_x_3392:
[----:B------:R-:W-:-:S05]  /*29190*/  VIADD R8, R8, 0xfffffffe ;  /* 0xfffffffe08087836 */ /* 0x000fca0000000000 */
[----:B------:R-:W-:-:S13]  /*291a0*/  ISETP.NE.AND P0, PT, R8, R4, PT ;  /* 0x000000040800720c */ /* 0x000fda0003f05270 */
[----:B------:R-:W-:Y:S05]  /*291b0*/  @!P0 BRA `(.L_x_3391) ;  /* 0x0000001000f88947 */ /* 0x000fea0003800000 */
.L_x_3442:
        /* <DEDUP_REMOVED lines=35> */
.L_x_3412:
[----:B------:R-:W0:Y:S01]  /*293f0*/  S2R R2, SR_TID.X ;  /* 0x0000000000027919 */ /* 0x000e220000002100 */
[----:B------:R-:W-:Y:S01]  /*29400*/  SHF.L.U32 R3, R6, 0x1f, RZ ;  /* 0x0000001f06037819 */ /* 0x000fe200000006ff */
[----:B------:R-:W-:Y:S01]  /*29410*/  BSSY B2, `(.L_x_3413) ;  /* 0x0000006000027945 */ /* 0x000fe20003800000 */
[----:B0-----:R-:W-:Y:S01]  /*29420*/  LOP3.LUT R4, R2, 0x7f, RZ, 0xc0, !PT ;  /* 0x0000007f02047812 */ /* 0x001fe200078ec0ff */
[----:B------:R-:W-:-:S03]  /*29430*/  IMAD R2, R7, 0x8, R18 ;  /* 0x0000000807027824 */ /* 0x000fc600078e0212 */
[----:B------:R-:W-:Y:S01]  /*29440*/  ISETP.NE.AND P1, PT, R4, RZ, PT ;  /* 0x000000ff0400720c */ /* 0x000fe20003f25270 */
[----:B------:R-:W0:Y:S02]  /*29450*/  SYNCS.PHASECHK.TRANS64.TRYWAIT P0, [R2+URZ+0x32440], R3 ;  /* 0x03244003020075a7 */ /* 0x000e24000800017f */
[----:B0-----:R-:W-:Y:S10]  /*29460*/  @!P0 BRA `(.L_x_3414) ;  /* 0x0000004400a48947 */ /* 0x001ff40003800000 */
.L_x_3519:
[----:B------:R-:W-:Y:S05]  /*29470*/  BSYNC B2 ;  /* 0x0000000000027941 */ /* 0x000fea0003800000 */
.L_x_3413:
        /* <DEDUP_REMOVED lines=9> */
.L_x_3416:
[----:B------:R-:W-:Y:S05]  /*29510*/  BSYNC B2 ;  /* 0x0000000000027941 */ /* 0x000fea0003800000 */
.L_x_3415:
        /* <DEDUP_REMOVED lines=12> */
.L_x_3417:
        /* <DEDUP_REMOVED lines=13> */
.L_x_3520:
[----:B------:R-:W-:Y:S05]  /*296b0*/  BSYNC B2 ;  /* 0x0000000000027941 */ /* 0x000fea0003800000 */
.L_x_3418:
        /* <DEDUP_REMOVED lines=11> */
.L_x_3421:
[----:B------:R-:W-:Y:S05]  /*29770*/  BSYNC B2 ;  /* 0x0000000000027941 */ /* 0x000fea0003800000 */
.L_x_3420:
        /* <DEDUP_REMOVED lines=9> */
.L_x_3422:
        /* <DEDUP_REMOVED lines=15> */
.L_x_3423:
        /* <DEDUP_REMOVED lines=15> */
.L_x_3424:
        /* <DEDUP_REMOVED lines=15> */
.L_x_3425:
        /* <DEDUP_REMOVED lines=10> */
.L_x_3411:
[----:B------:R-:W-:Y:S05]  /*29b80*/  BSYNC B1 ;  /* 0x0000000000017941 */ /* 0x000fea0003800000 */
.L_x_3410:
        /* <DEDUP_REMOVED lines=10> */
[----:B0-----:R-:W-:Y:S05]  /*29c30*/  @!P2 BRA `(.L_x_3427) ;  /* 0x000000080044a947 */ /* 0x001fea0003800000 */
        /* <DEDUP_REMOVED lines=24> */
.L_x_3428:
[----:B------:R-:W0:Y:S01]  /*29dc0*/  S2R R2, SR_TID.X ;  /* 0x0000000000027919 */ /* 0x000e220000002100 */
[----:B------:R-:W-:Y:S01]  /*29dd0*/  IMAD R3, R19, 0x8, R18 ;  /* 0x0000000813037824 */ /* 0x000fe200078e0212 */
[----:B------:R-:W-:Y:S01]  /*29de0*/  BSSY B2, `(.L_x_3429) ;  /* 0x0000006000027945 */ /* 0x000fe20003800000 */
[----:B0-----:R-:W-:Y:S02]  /*29df0*/  LOP3.LUT R4, R2, 0x7f, RZ, 0xc0, !PT ;  /* 0x0000007f02047812 */ /* 0x001fe400078ec0ff */
[----:B------:R-:W-:Y:S02]  /*29e00*/  SHF.L.U32 R2, R8, 0x1f, RZ ;  /* 0x0000001f08027819 */ /* 0x000fe400000006ff */
[----:B------:R-:W-:Y:S02]  /*29e10*/  ISETP.NE.AND P1, PT, R4, RZ, PT ;  /* 0x000000ff0400720c */ /* 0x000fe40003f25270 */
[----:B------:R-:W0:Y:S02]  /*29e20*/  SYNCS.PHASECHK.TRANS64.TRYWAIT P0, [R3+URZ+0x32440], R2 ;  /* 0x03244002030075a7 */ /* 0x000e24000800017f */
[----:B0-----:R-:W-:Y:S09]  /*29e30*/  @!P0 BRA `(.L_x_3430) ;  /* 0x0000003c00588947 */ /* 0x001ff20003800000 */
.L_x_3521:
[----:B------:R-:W-:Y:S05]  /*29e40*/  BSYNC B2 ;  /* 0x0000000000027941 */ /* 0x000fea0003800000 */
.L_x_3429:
        /* <DEDUP_REMOVED lines=9> */
.L_x_3432:
[----:B------:R-:W-:Y:S05]  /*29ee0*/  BSYNC B2 ;  /* 0x0000000000027941 */ /* 0x000fea0003800000 */
.L_x_3431:
        /* <DEDUP_REMOVED lines=12> */
.L_x_3433:
        /* <DEDUP_REMOVED lines=13> */
.L_x_3522:
[----:B------:R-:W-:Y:S05]  /*2a080*/  BSYNC B2 ;  /* 0x0000000000027941 */ /* 0x000fea0003800000 */
.L_x_3434:
        /* <DEDUP_REMOVED lines=11> */
.L_x_3437:
[----:B------:R-:W-:Y:S05]  /*2a140*/  BSYNC B2 ;  /* 0x0000000000027941 */ /* 0x000fea0003800000 */
.L_x_3436:
        /* <DEDUP_REMOVED lines=9> */
.L_x_3438:
        /* <DEDUP_REMOVED lines=15> */
.L_x_3439:
        /* <DEDUP_REMOVED lines=15> */
.L_x_3440:
        /* <DEDUP_REMOVED lines=15> */
.L_x_3441:
        /* <DEDUP_REMOVED lines=10> */
.L_x_3427:
[----:B------:R-:W-:Y:S05]  /*2a550*/  BSYNC B1 ;  /* 0x0000000000017941 */ /* 0x000fea0003800000 */
.L_x_3426:
[----:B------:R-:W2:Y:S01]  /*2a560*/  LDL R5, [R1+0x47c] ;  /* 0x00047c0001057983 */ /* 0x000ea20000100800 */
[----:B------:R-:W-:Y:S01]  /*2a570*/  VIADD R0, R0, 0xfffffffe ;  /* 0xfffffffe00007836 */ /* 0x000fe20000000000 */
[----:B--2---:R-:W-:-:S13]  /*2a580*/  ISETP.GT.AND P0, PT, R6, R5, PT ;  /* 0x000000050600720c */ /* 0x004fda0003f04270 */
[----:B------:R-:W-:Y:S05]  /*2a590*/  @P0 BRA `(.L_x_3442) ;  /* 0xffffffec00080947 */ /* 0x000fea000383ffff */
.L_x_3391:
[----:B------:R-:W-:Y:S05]  /*2a5a0*/  BSYNC B0 ;  /* 0x0000000000007941 */ /* 0x000fea0003800000 */
.L_x_3390:
[----:B------:R-:W0:Y:S02]  /*2a5b0*/  S2R R2, SR_TID.X ;  /* 0x0000000000027919 */ /* 0x000e240000002100 */
[----:B0-----:R-:W-:Y:S02]  /*2a5c0*/  LOP3.LUT R3, R2, 0x7f, RZ, 0xc0, !PT ;  /* 0x0000007f02037812 */ /* 0x001fe400078ec0ff */
        /* <DEDUP_REMOVED lines=9> */
[----:B------:R-:W1:Y:S01]  /*2a660*/  S2R R3, SR_LANEID ;  /* 0x0000000000037919 */ /* 0x000e620000000000 */
[----:B------:R-:W-:Y:S02]  /*2a670*/  VOTEU.ANY UR4, UPT, PT ;  /* 0x0000000000047886 */ /* 0x000fe400038e0100 */
[----:B------:R-:W1:Y:S08]  /*2a680*/  FLO.U32 R0, UR4 ;  /* 0x0000000400007d00 */ /* 0x000e7000080e0000 */
[----:B------:R-:W3:Y:S01]  /*2a690*/  POPC R5, UR4 ;  /* 0x0000000400057d09 */ /* 0x000ee20008000000 */
[----:B-1----:R-:W-:-:S02]  /*2a6a0*/  ISETP.EQ.U32.AND P1, PT, R0, R3, PT ;  /* 0x000000030000720c */ /* 0x002fc40003f22070 */
[----:B0-----:R-:W3:Y:S11]  /*2a6b0*/  LDC.64 R2, c[0x0][0xd60] ;  /* 0x00035800ff027b82 */ /* 0x001ef60000000a00 */
[----:B---3--:R-:W3:Y:S01]  /*2a6c0*/  @P1 ATOMG.E.ADD.STRONG.GPU PT, R3, desc[UR40][R2.64], R5 ;  /* 0x00000005020319a8 */ /* 0x008ee200081ee1e8 */
[----:B------:R-:W0:Y:S02]  /*2a6d0*/  S2R R4, SR_LTMASK ;  /* 0x0000000000047919 */ /* 0x000e240000003900 */
[----:B0-----:R-:W-:-:S04]  /*2a6e0*/  LOP3.LUT R4, R4, UR4, RZ, 0xc0, !PT ;  /* 0x0000000404047c12 */ /* 0x001fc8000f8ec0ff */
[----:B------:R-:W0:Y:S01]  /*2a6f0*/  POPC R7, R4 ;  /* 0x0000000400077309 */ /* 0x000e220000000000 */
[----:B---3--:R-:W0:Y:S02]  /*2a700*/  SHFL.IDX PT, R0, R3, R0, 0x1f ;  /* 0x00001f0003007589 */ /* 0x008e2400000e0000 */
[----:B0-----:R-:W-:-:S05]  /*2a710*/  IADD3 R0, R0, UR37, R7 ;  /* 0x0000002500007c10 */ /* 0x001fca000fffe007 */
[----:B------:R1:W-:Y:S02]  /*2a720*/  STL [R1+0x460], R0 ;  /* 0x0004600001007387 */ /* 0x0003e40000100800 */
.L_x_3444:
[----:B------:R-:W-:Y:S05]  /*2a730*/  BSYNC B0 ;  /* 0x0000000000007941 */ /* 0x000fea0003800000 */
.L_x_3443:
[----:B------:R-:W-:-:S07]  /*2a740*/  SEL R19, R19, RZ, P0 ;  /* 0x000000ff13137207 */ /* 0x000fce0000000000 */
.L_x_3356:
[----:B------:R-:W-:Y:S05]  /*2a750*/  BSYNC B7 ;  /* 0x0000000000077941 */ /* 0x000fea0003800000 */
.L_x_3354:
[----:B-1-3--:R-:W3:Y:S02]  /*2a760*/  LDL R0, [R1+0x480] ;  /* 0x0004800001007983 */ /* 0x00aee40000100800 */
[----:B---3--:R-:W-:-:S13]  /*2a770*/  LOP3.LUT P0, RZ, R0, 0x40, RZ, 0xc0, !PT ;  /* 0x0000004000ff7812 */ /* 0x008fda000780c0ff */
[----:B------:R-:W-:Y:S05]  /*2a780*/  @!P0 BRA `(.L_x_3445) ;  /* 0x0000000000288947 */ /* 0x000fea0003800000 */
[----:B------:R-:W-:Y:S05]  /*2a790*/  WARPSYNC.ALL ;  /* 0x0000000000007948 */ /* 0x000fea0003800000 */
[----:B------:R-:W1:Y:S08]  /*2a7a0*/  S2UR UR5, SR_CgaCtaId ;  /* 0x00000000000579c3 */ /* 0x000e700000008800 */
[----:B------:R-:W-:Y:S06]  /*2a7b0*/  BAR.SYNC.DEFER_BLOCKING 0x5, 0x180 ;  /* 0x0146000000007b1d */ /* 0x000fec0000010000 */
[----:B------:R-:W-:-:S02]  /*2a7c0*/  UMOV UR4, 0x400 ;  /* 0x0000040000047882 */ /* 0x000fc40000000000 */
[----:B-1----:R-:W-:-:S06]  /*2a7d0*/  ULEA UR4, UR5, UR4, 0x18 ;  /* 0x0000000405047291 */ /* 0x002fcc000f8ec03f */
[----:B------:R-:W-:-:S05]  /*2a7e0*/  IMAD.U32 R18, RZ, RZ, UR4 ;  /* 0x00000004ff127e24 */ /* 0x000fca000f8e00ff */
[----:B0-2---:R-:W0:Y:S04]  /*2a7f0*/  LDS.128 R4, [R18+0x324d0] ;  /* 0x0324d00012047984 */ /* 0x005e280000000c00 */
[----:B0-----:R1:W-:Y:S01]  /*2a800*/  STL.128 [R1+0x460], R4 ;  /* 0x0004600401007387 */ /* 0x0013e20000100c00 */
[----:B------:R-:W-:Y:S06]  /*2a810*/  BAR.ARV 0x4, 0x180 ;  /* 0x0106000000007b1d */ /* 0x000fec0000002000 */
[----:B------:R-:W-:Y:S05]  /*2a820*/  BRA `(.L_x_3446) ;  /* 0x0000001000347947 */ /* 0x000fea0003800000 */
.L_x_3445:
[----:B------:R-:W1:Y:S01]  /*2a830*/  S2R R0, SR_TID.X ;  /* 0x0000000000007919 */ /* 0x000e620000002100 */
[----:B------:R-:W-:Y:S01]  /*2a840*/  UMOV UR4, 0xffffffff ;  /* 0xffffffff00047882 */ /* 0x000fe20000000000 */
[----:B-1----:R-:W-:-:S04]  /*2a850*/  LOP3.LUT R16, R0, 0x1f, RZ, 0xc0, !PT ;  /* 0x0000001f00107812 */ /* 0x002fc800078ec0ff */
[----:B------:R-:W-:Y:S01]  /*2a860*/  ISETP.NE.AND P0, PT, R16, 0x1f, PT ;  /* 0x0000001f1000780c */ /* 0x000fe20003f05270 */
[----:B------:R-:W-:-:S12]  /*2a870*/  BRA.DIV UR4, `(.L_x_3447) ;  /* 0x0000003204f07947 */ /* 0x000fd8000b800000 */
[----:B0-----:R-:W3:Y:S01]  /*2a880*/  LDL R4, [R1+0x46c] ;  /* 0x00046c0001047983 */ /* 0x001ee20000100800 */
[----:B------:R-:W-:-:S03]  /*2a890*/  ULDC UR4, c[0x0][0xd3c] ;  /* 0x00034f0000047ab9 */ /* 0x000fc60000000800 */
[----:B------:R-:W4:Y:S01]  /*2a8a0*/  LDL.LU R3, [R1+0x460] ;  /* 0x0004600001037983 */ /* 0x000f220000300800 */
[----:B---3--:R-:W-:-:S05]  /*2a8b0*/  IMAD.IADD R0, R4, 0x1, R16 ;  /* 0x0000000104007824 */ /* 0x008fca00078e0210 */
[----:B------:R-:W-:Y:S01]  /*2a8c0*/  ISETP.GE.OR P1, PT, R0, UR4, !P0 ;  /* 0x0000000400007c0c */ /* 0x000fe2000c726670 */
[----:B----4-:R-:W-:-:S12]  /*2a8d0*/  IMAD.MOV.U32 R11, RZ, RZ, R3 ;  /* 0x000000ffff0b7224 */ /* 0x010fd800078e0003 */
[----:B------:R-:W0:Y:S08]  /*2a8e0*/  @!P1 LDC.64 R2, c[0x0][0xd80] ;  /* 0x00036000ff029b82 */ /* 0x000e300000000a00 */
[----:B------:R-:W1:Y:S01]  /*2a8f0*/  @!P1 LDC.64 R4, c[0x0][0xd78] ;  /* 0x00035e00ff049b82 */ /* 0x000e620000000a00 */
[----:B0-----:R-:W-:-:S05]  /*2a900*/  @!P1 IMAD.WIDE R2, R0, 0x4, R2 ;  /* 0x0000000400029825 */ /* 0x001fca00078e0202 */
[----:B--2---:R1:W2:Y:S02]  /*2a910*/  @!P1 LDG.E R6, desc[UR40][R2.64] ;  /* 0x0000002802069981 */ /* 0x0042a4000c1e1900 */
[----:B-1----:R-:W-:-:S06]  /*2a920*/  @!P1 IMAD.WIDE R2, R0, 0x4, R4 ;  /* 0x0000000400029825 */ /* 0x002fcc00078e0204 */
[----:B------:R-:W3:Y:S01]  /*2a930*/  @!P1 LDG.E R2, desc[UR40][R2.64] ;  /* 0x0000002802029981 */ /* 0x000ee2000c1e1900 */
[----:B------:R-:W-:Y:S01]  /*2a940*/  IMAD.MOV.U32 R5, RZ, RZ, RZ ;  /* 0x000000ffff057224 */ /* 0x000fe200078e00ff */
[C---:B------:R-:W-:Y:S02]  /*2a950*/  ISETP.GE.U32.AND P2, PT, R16.reuse, 0x2, PT ;  /* 0x000000021000780c */ /* 0x040fe40003f46070 */
[C---:B------:R-:W-:Y:S02]  /*2a960*/  ISETP.GE.U32.AND P3, PT, R16.reuse, 0x4, PT ;  /* 0x000000041000780c */ /* 0x040fe40003f66070 */
[C---:B------:R-:W-:Y:S02]  /*2a970*/  ISETP.GE.U32.AND P4, PT, R16.reuse, 0x8, PT ;  /* 0x000000081000780c */ /* 0x040fe40003f86070 */
[----:B------:R-:W-:Y:S01]  /*2a980*/  ISETP.GE.U32.AND P5, PT, R16, 0x10, PT ;  /* 0x000000101000780c */ /* 0x000fe20003fa6070 */
[----:B------:R-:W-:Y:S04]  /*2a990*/  SHFL.IDX PT, R0, R11, RZ, 0x1f ;  /* 0x00001fff0b007589 */ /* 0x000fe800000e0000 */
[----:B------:R-:W-:Y:S01]  /*2a9a0*/  SHFL.IDX PT, R9, R11, 0x1, 0x1f ;  /* 0x00201f000b097f89 */ /* 0x000fe200000e0000 */
[----:B------:R-:W-:-:S02]  /*2a9b0*/  IMAD.MOV.U32 R8, RZ, RZ, RZ ;  /* 0x000000ffff087224 */ /* 0x000fc400078e00ff */
[----:B--2---:R-:W-:Y:S02]  /*2a9c0*/  @!P1 IMAD.MOV.U32 R5, RZ, RZ, R6 ;  /* 0x000000ffff059224 */ /* 0x004fe400078e0006 */
[----:B------:R-:W-:Y:S02]  /*2a9d0*/  IMAD.MOV.U32 R6, RZ, RZ, RZ ;  /* 0x000000ffff067224 */ /* 0x000fe400078e00ff */
[----:B---3--:R-:W-:-:S04]  /*2a9e0*/  @!P1 IMAD.MOV.U32 R6, RZ, RZ, R2 ;  /* 0x000000ffff069224 */ /* 0x008fc800078e0002 */
[----:B------:R-:W-:-:S05]  /*2a9f0*/  IMAD R2, R6, R5, RZ ;  /* 0x0000000506027224 */ /* 0x000fca00078e02ff */
[----:B------:R-:W0:Y:S01]  /*2aa00*/  SHFL.UP PT, R3, R2, 0x1, RZ ;  /* 0x0420000002037989 */ /* 0x000e2200000e00ff */
[----:B------:R-:W-:-:S04]  /*2aa10*/  ISETP.NE.AND P1, PT, R16, RZ, PT ;  /* 0x000000ff1000720c */ /* 0x000fc80003f25270 */
        /* <DEDUP_REMOVED lines=15> */
.L_x_3532:
[----:B------:R-:W-:Y:S02]  /*2ab10*/  ULDC UR4, c[0x0][0xd38] ;  /* 0x00034e0000047ab9 */ /* 0x000fe40000000800 */
[----:B------:R-:W-:-:S04]  /*2ab20*/  IMAD.U32 R7, RZ, RZ, UR4 ;  /* 0x00000004ff077e24 */ /* 0x000fc8000f8e00ff */
[----:B-1----:R-:W-:-:S04]  /*2ab30*/  IMAD R10, R10, R7, RZ ;  /* 0x000000070a0a7224 */ /* 0x002fc800078e02ff */
[----:B------:R-:W-:-:S05]  /*2ab40*/  IMAD.IADD R4, R9, 0x1, R10 ;  /* 0x0000000109047824 */ /* 0x000fca00078e020a */
[----:B------:R-:W-:-:S13]  /*2ab50*/  ISETP.GT.AND P6, PT, R4, R0, PT ;  /* 0x000000000400720c */ /* 0x000fda0003fc4270 */
[----:B------:R-:W-:Y:S05]  /*2ab60*/  @P6 BRA `(.L_x_3448) ;  /* 0x0000000000ac6947 */ /* 0x000fea0003800000 */
.L_x_3451:
        /* <DEDUP_REMOVED lines=37> */
.L_x_3540:
[----:B------:R-:W-:Y:S02]  /*2adc0*/  ULDC UR4, c[0x0][0xd38] ;  /* 0x00034e0000047ab9 */ /* 0x000fe40000000800 */
[----:B------:R-:W-:-:S04]  /*2add0*/  IMAD.U32 R7, RZ, RZ, UR4 ;  /* 0x00000004ff077e24 */ /* 0x000fc8000f8e00ff */
[----:B-1----:R-:W-:-:S04]  /*2ade0*/  IMAD R10, R10, R7, RZ ;  /* 0x000000070a0a7224 */ /* 0x002fc800078e02ff */
[----:B------:R-:W-:-:S05]  /*2adf0*/  IMAD.IADD R4, R10, 0x1, R4 ;  /* 0x000000010a047824 */ /* 0x000fca00078e0204 */
[----:B------:R-:W-:-:S13]  /*2ae00*/  ISETP.GT.AND P6, PT, R4, R0, PT ;  /* 0x000000000400720c */ /* 0x000fda0003fc4270 */
[----:B------:R-:W-:Y:S05]  /*2ae10*/  @!P6 BRA `(.L_x_3451) ;  /* 0xfffffffc0054e947 */ /* 0x000fea000383ffff */
.L_x_3448:
        /* <DEDUP_REMOVED lines=12> */
.L_x_3545:
[----:B------:R-:W-:-:S13]  /*2aee0*/  ISETP.NE.AND P0, PT, R3, RZ, PT ;  /* 0x000000ff0300720c */ /* 0x000fda0003f05270 */
[----:B------:R-:W-:Y:S05]  /*2aef0*/  @!P0 BRA `(.L_x_3453) ;  /* 0x0000000000148947 */ /* 0x000fea0003800000 */
[----:B------:R-:W-:Y:S01]  /*2af00*/  UMOV UR4, 0xffffffff ;  /* 0xffffffff00047882 */ /* 0x000fe20000000000 */
[----:B---3--:R-:W-:Y:S02]  /*2af10*/  VIADD R9, R9, 0xffffffff ;  /* 0xffffffff09097836 */ /* 0x008fe40000000000 */
[----:B------:R-:W-:Y:S05]  /*2af20*/  BRA.DIV UR4, `(.L_x_3454) ;  /* 0x0000003604e47947 */ /* 0x000fea000b800000 */
[----:B0-----:R0:W2:Y:S02]  /*2af30*/  SHFL.IDX PT, R2, R2, R9, 0x1f ;  /* 0x00001f0902027589 */ /* 0x0010a400000e0000 */
.L_x_3548:
[----:B--2---:R-:W-:-:S07]  /*2af40*/  IMAD.MOV.U32 R8, RZ, RZ, R2 ;  /* 0x000000ffff087224 */ /* 0x004fce00078e0002 */
.L_x_3453:
[----:B0-----:R-:W-:Y:S01]  /*2af50*/  IMAD R2, R8, R7, R10 ;  /* 0x0000000708027224 */ /* 0x001fe200078e020a */
[----:B------:R-:W-:-:S03]  /*2af60*/  ISETP.NE.AND P0, PT, R6, 0x1, PT ;  /* 0x000000010600780c */ /* 0x000fc60003f05270 */
[----:B------:R-:W-:Y:S01]  /*2af70*/  IMAD.IADD R0, R0, 0x1, -R2 ;  /* 0x0000000100007824 */ /* 0x000fe200078e0a02 */
[----:B------:R0:W-:Y:S09]  /*2af80*/  STL [R1+0x460], R2 ;  /* 0x0004600201007387 */ /* 0x0001f20000100800 */
[----:B------:R-:W-:Y:S05]  /*2af90*/  @!P0 BRA `(.L_x_3455) ;  /* 0x0000000000e48947 */ /* 0x000fea0003800000 */
[----:B-1-3--:R-:W-:-:S04]  /*2afa0*/  IABS R5, R4 ;  /* 0x0000000400057213 */ /* 0x00afc80000000000 */
[----:B0-----:R-:W0:Y:S08]  /*2afb0*/  I2F.RP R2, R5 ;  /* 0x0000000500027306 */ /* 0x001e300000209400 */
        /* <DEDUP_REMOVED lines=55> */
.L_x_3455:
[----:B-1-3--:R-:W2:Y:S01]  /*2b330*/  LDL R5, [R1+0x46c] ;  /* 0x00046c0001057983 */ /* 0x00aea20000100800 */
[----:B0-----:R-:W2:Y:S02]  /*2b340*/  LDC.64 R2, c[0x0][0xd90] ;  /* 0x00036400ff027b82 */ /* 0x001ea40000000a00 */
[----:B--2---:R-:W-:-:S05]  /*2b350*/  IMAD.WIDE R2, R5, 0x4, R2 ;  /* 0x0000000405027825 */ /* 0x004fca00078e0202 */
        /* <DEDUP_REMOVED lines=51> */
[----:B------:R-:W-:Y:S02]  /*2b690*/  ISETP.GE.AND P2, PT, R3, RZ, PT ;  /* 0x000000ff0300720c */ /* 0x000fe40003f46270 */
[----:B------:R-:W-:-:S05]  /*2b6a0*/  IADD3 R3, R8, 0x1000000, R0 ;  /* 0x0100000008037810 */ /* 0x000fca0007ffe000 */
[----:B------:R-:W-:-:S06]  /*2b6b0*/  @P0 VIADD R2, R2, 0x1 ;  /* 0x0000000102020836 */ /* 0x000fcc0000000000 */
[----:B------:R-:W-:Y:S01]  /*2b6c0*/  @!P2 IMAD.MOV R2, RZ, RZ, -R2 ;  /* 0x000000ffff02a224 */ /* 0x000fe200078e0a02 */
[----:B------:R-:W-:Y:S01]  /*2b6d0*/  @!P1 LOP3.LUT R2, RZ, R6, RZ, 0x33, !PT ;  /* 0x00000006ff029212 */ /* 0x000fe200078e33ff */
[----:B------:R-:W-:-:S04]  /*2b6e0*/  IMAD.MOV R6, RZ, RZ, -R6 ;  /* 0x000000ffff067224 */ /* 0x000fc800078e0a06 */
[----:B------:R-:W-:Y:S02]  /*2b6f0*/  IMAD R3, R2, R6, R3 ;  /* 0x0000000602037224 */ /* 0x000fe400078e0203 */
[----:B------:R-:W-:-:S03]  /*2b700*/  IMAD.MOV.U32 R0, RZ, RZ, R2 ;  /* 0x000000ffff007224 */ /* 0x000fc600078e0002 */
[----:B------:R1:W-:Y:S04]  /*2b710*/  STL [R1+0x468], R3 ;  /* 0x0004680301007387 */ /* 0x0003e80000100800 */
.L_x_3456:
[----:B-1----:R-:W-:-:S05]  /*2b720*/  LOP3.LUT R3, RZ, R0, RZ, 0x33, !PT ;  /* 0x00000000ff037212 */ /* 0x002fca00078e33ff */
[----:B------:R-:W-:-:S05]  /*2b730*/  IMAD.IADD R0, R4, 0x1, R3 ;  /* 0x0000000104007824 */ /* 0x000fca00078e0203 */
[----:B------:R2:W-:Y:S01]  /*2b740*/  STL [R1+0x464], R0 ;  /* 0x0004640001007387 */ /* 0x0005e20000100800 */
[----:B------:R-:W-:Y:S05]  /*2b750*/  BRA `(.L_x_3457) ;  /* 0x0000000000287947 */ /* 0x000fea0003800000 */
.L_x_3449:
[----:B------:R-:W-:Y:S01]  /*2b760*/  UMOV UR4, URZ ;  /* 0x0000003f00047c82 */ /* 0x000fe20008000000 */
[----:B------:R-:W-:Y:S01]  /*2b770*/  UMOV UR5, URZ ;  /* 0x0000003f00057c82 */ /* 0x000fe20008000000 */
[----:B------:R-:W-:Y:S01]  /*2b780*/  ULDC UR6, c[0x0][0xd3c] ;  /* 0x00034f0000067ab9 */ /* 0x000fe20000000800 */
[----:B------:R0:W-:Y:S01]  /*2b790*/  STL [R1+0x460], R0 ;  /* 0x0004600001007387 */ /* 0x0001e20000100800 */
[----:B------:R-:W-:Y:S02]  /*2b7a0*/  IMAD.U32 R3, RZ, RZ, UR4 ;  /* 0x00000004ff037e24 */ /* 0x000fe4000f8e00ff */
[----:B------:R-:W-:-:S03]  /*2b7b0*/  IMAD.U32 R2, RZ, RZ, UR5 ;  /* 0x00000005ff027e24 */ /* 0x000fc6000f8e00ff */
[----:B------:R1:W-:Y:S01]  /*2b7c0*/  STL [R1+0x464], R3 ;  /* 0x0004640301007387 */ /* 0x0003e20000100800 */
[----:B0-----:R-:W-:-:S03]  /*2b7d0*/  IMAD.U32 R0, RZ, RZ, UR6 ;  /* 0x00000006ff007e24 */ /* 0x001fc6000f8e00ff */
[----:B------:R1:W-:Y:S04]  /*2b7e0*/  STL [R1+0x468], R2 ;  /* 0x0004680201007387 */ /* 0x0003e80000100800 */
[----:B------:R1:W-:Y:S02]  /*2b7f0*/  STL [R1+0x46c], R0 ;  /* 0x00046c0001007387 */ /* 0x0003e40000100800 */
.L_x_3457:
[----:B-1----:R-:W3:Y:S04]  /*2b800*/  LDL R3, [R1+0x468] ;  /* 0x0004680001037983 */ /* 0x002ee80000100800 */
[----:B0-----:R-:W4:Y:S04]  /*2b810*/  LDL R2, [R1+0x46c] ;  /* 0x00046c0001027983 */ /* 0x001f280000100800 */
[----:B------:R-:W5:Y:S04]  /*2b820*/  LDL R4, [R1+0x460] ;  /* 0x0004600001047983 */ /* 0x000f680000100800 */
[----:B------:R-:W5:Y:S01]  /*2b830*/  LDL R5, [R1+0x464] ;  /* 0x0004640001057983 */ /* 0x000f620000100800 */
[----:B------:R-:W-:Y:S05]  /*2b840*/  WARPSYNC.ALL ;  /* 0x0000000000007948 */ /* 0x000fea0003800000 */
[----:B--2---:R-:W0:Y:S02]  /*2b850*/  S2R R0, SR_TID.X ;  /* 0x0000000000007919 */ /* 0x004e240000002100 */
[----:B0-----:R-:W-:Y:S01]  /*2b860*/  LOP3.LUT R0, R0, 0x1f, RZ, 0xc0, !PT ;  /* 0x0000001f00007812 */ /* 0x001fe200078ec0ff */
[----:B------:R-:W-:Y:S03]  /*2b870*/  BAR.SYNC.DEFER_BLOCKING 0x4, 0x180 ;  /* 0x0106000000007b1d */ /* 0x000fe60000010000 */
[----:B------:R-:W-:-:S13]  /*2b880*/  ISETP.NE.AND P0, PT, R0, RZ, PT ;  /* 0x000000ff0000720c */ /* 0x000fda0003f05270 */
[----:B------:R-:W-:Y:S01]  /*2b890*/  @!P0 MOV R0, 0x400 ;  /* 0x0000040000008802 */ /* 0x000fe20000000f00 */
[----:B---3--:R-:W-:Y:S02]  /*2b8a0*/  IMAD.MOV.U32 R6, RZ, RZ, R3 ;  /* 0x000000ffff067224 */ /* 0x008fe400078e0003 */
[----:B------:R-:W0:Y:S01]  /*2b8b0*/  @!P0 S2R R3, SR_CgaCtaId ;  /* 0x0000000000038919 */ /* 0x000e220000008800 */
[----:B----4-:R-:W-:Y:S01]  /*2b8c0*/  IMAD.MOV.U32 R7, RZ, RZ, R2 ;  /* 0x000000ffff077224 */ /* 0x010fe200078e0002 */
[----:B0-----:R-:W-:-:S05]  /*2b8d0*/  @!P0 LEA R18, R3, R0, 0x18 ;  /* 0x0000000003128211 */ /* 0x001fca00078ec0ff */
[----:B-----5:R0:W-:Y:S01]  /*2b8e0*/  @!P0 STS.128 [R18+0x324d0], R4 ;  /* 0x0324d00412008388 */ /* 0x0201e20000000c00 */
[----:B------:R-:W-:Y:S06]  /*2b8f0*/  BAR.ARV 0x5, 0x180 ;  /* 0x0146000000007b1d */ /* 0x000fec0000002000 */
.L_x_3446:
[----:B------:R-:W2:Y:S01]  /*2b900*/  LDL R0, [R1+0x46c] ;  /* 0x00046c0001007983 */ /* 0x000ea20000100800 */
[----:B------:R-:W-:Y:S02]  /*2b910*/  ULDC UR4, c[0x0][0xd3c] ;  /* 0x00034f0000047ab9 */ /* 0x000fe40000000800 */
[----:B--2---:R-:W-:-:S13]  /*2b920*/  ISETP.GE.AND P0, PT, R0, UR4, PT ;  /* 0x0000000400007c0c */ /* 0x004fda000bf06270 */
[----:B------:R-:W-:Y:S05]  /*2b930*/  @!P0 BRA `(.L_x_3458) ;  /* 0xffffff9400dc8947 */ /* 0x000fea000383ffff */
[----:B------:R-:W-:Y:S05]  /*2b940*/  BSYNC B8 ;  /* 0x0000000000087941 */ /* 0x000fea0003800000 */
.L_x_3340:
[----:B----4-:R-:W2:Y:S01]  /*2b950*/  LDL.LU R0, [R1+0x4d8] ;  /* 0x0004d80001007983 */ /* 0x010ea20000300800 */
[----:B------:R-:W-:Y:S01]  /*2b960*/  BSSY B0, `(.L_x_3459) ;  /* 0x000000b000007945 */ /* 0x000fe20003800000 */
[----:B01-3--:R-:W0:Y:S01]  /*2b970*/  S2R R5, SR_CgaCtaId ;  /* 0x0000000000057919 */ /* 0x00be220000008800 */
[----:B--2---:R-:W-:-:S05]  /*2b980*/  VIADD R0, R0, 0x1 ;  /* 0x0000000100007836 */ /* 0x004fca0000000000 */
[----:B------:R-:W-:-:S04]  /*2b990*/  LEA.HI R2, R0, R0, RZ, 0x1 ;  /* 0x0000000000027211 */ /* 0x000fc800078f08ff */
[----:B------:R-:W-:-:S05]  /*2b9a0*/  LOP3.LUT R3, R2, 0xfffffffe, RZ, 0xc0, !PT ;  /* 0xfffffffe02037812 */ /* 0x000fca00078ec0ff */
[----:B------:R-:W-:Y:S01]  /*2b9b0*/  IMAD.IADD R3, R0, 0x1, -R3 ;  /* 0x0000000100037824 */ /* 0x000fe200078e0a03 */
[----:B------:R-:W-:-:S04]  /*2b9c0*/  MOV R0, 0x400 ;  /* 0x0000040000007802 */ /* 0x000fc80000000f00 */
[----:B0-----:R-:W-:Y:S02]  /*2b9d0*/  LEA R0, R5, R0, 0x18 ;  /* 0x0000000005007211 */ /* 0x001fe400078ec0ff */
[----:B------:R-:W-:-:S04]  /*2b9e0*/  SHF.L.U32 R3, R3, 0x1f, RZ ;  /* 0x0000001f03037819 */ /* 0x000fc800000006ff */
[----:B------:R-:W0:Y:S02]  /*2b9f0*/  SYNCS.PHASECHK.TRANS64.TRYWAIT P0, [R0+URZ+0x32420], R3 ;  /* 0x03242003000075a7 */ /* 0x000e24000800017f */
[----:B0-----:R-:W-:Y:S05]  /*2ba00*/  @!P0 BRA `(.L_x_3460) ;  /* 0x0000002c00588947 */ /* 0x001fea0003800000 */
.L_x_3549:
[----:B------:R-:W-:Y:S05]  /*2ba10*/  BSYNC B0 ;  /* 0x0000000000007941 */ /* 0x000fea0003800000 */
.L_x_3459:
[----:B------:R-:W-:-:S03]  /*2ba20*/  UMOV UR4, 0xffffffff ;  /* 0xffffffff00047882 */ /* 0x000fc60000000000 */
[----:B------:R-:W-:Y:S05]  /*2ba30*/  BRA.DIV UR4, `(.L_x_3461) ;  /* 0x0000002e04607947 */ /* 0x000fea000b800000 */
[----:B------:R-:W1:Y:S02]  /*2ba40*/  S2R R2, SR_TID.X ;  /* 0x0000000000027919 */ /* 0x000e640000002100 */
[----:B-1----:R-:W-:-:S04]  /*2ba50*/  SHF.R.U32.HI R2, RZ, 0x5, R2 ;  /* 0x00000005ff027819 */ /* 0x002fc80000011602 */
[----:B------:R-:W-:-:S05]  /*2ba60*/  LOP3.LUT R2, R2, 0x3, RZ, 0xc0, !PT ;  /* 0x0000000302027812 */ /* 0x000fca00078ec0ff */
[----:B------:R1:W2:Y:S02]  /*2ba70*/  SHFL.IDX PT, R14, R2, RZ, 0x1f ;  /* 0x00001fff020e7589 */ /* 0x0002a400000e0000 */
.L_x_3552:
[----:B--2---:R-:W-:Y:S01]  /*2ba80*/  ISETP.NE.AND P0, PT, R14, RZ, PT ;  /* 0x000000ff0e00720c */ /* 0x004fe20003f05270 */
[----:B------:R-:W-:-:S12]  /*2ba90*/  BSSY B0, `(.L_x_3462) ;  /* 0x0000025000007945 */ /* 0x000fd80003800000 */
[----:B------:R-:W-:Y:S05]  /*2baa0*/  @P0 BRA `(.L_x_3463) ;  /* 0x00000000008c0947 */ /* 0x000fea0003800000 */
[----:B------:R-:W-:-:S03]  /*2bab0*/  UMOV UR4, 0xffffffff ;  /* 0xffffffff00047882 */ /* 0x000fc60000000000 */
[----:B------:R-:W-:Y:S05]  /*2bac0*/  BRA.DIV UR4, `(.L_x_3464) ;  /* 0x0000002e04707947 */ /* 0x000fea000b800000 */
[----:B------:R-:W-:-:S13]  /*2bad0*/  ELECT P6, URZ, PT ;  /* 0x00000000003f782f */ /* 0x000fda00038c0000 */
.L_x_3555:
[----:B------:R-:W-:Y:S05]  /*2bae0*/  @!P6 BRA `(.L_x_3463) ;  /* 0x00000000007ce947 */ /* 0x000fea0003800000 */
[----:B------:R-:W-:-:S06]  /*2baf0*/  ULOP3.LUT UR4, UR36, 0x2, URZ, 0xfc, !UPT ;  /* 0x0000000224047892 */ /* 0x000fcc000f8efc3f */
[----:B-1----:R-:W-:-:S05]  /*2bb00*/  IMAD.U32 R2, RZ, RZ, UR4 ;  /* 0x00000004ff027e24 */ /* 0x002fca000f8e00ff */
[----:B------:R-:W-:-:S13]  /*2bb10*/  ISETP.NE.AND P2, PT, R2, 0x3, PT ;  /* 0x000000030200780c */ /* 0x000fda0003f45270 */
[----:B------:R-:W-:Y:S05]  /*2bb20*/  @!P2 BRA `(.L_x_3465) ;  /* 0x000000000004a947 */ /* 0x000fea0003800000 */
[----:B------:R-:W-:Y:S01]  /*2bb30*/  BPT.TRAP 0x1 ;  /* 0x000000040000795c */ /* 0x000fe20000300000 */
.L_x_3465:
        /* <DEDUP_REMOVED lines=13> */
.L_x_3556:
[----:B------:R-:W1:Y:S02]  /*2bc10*/  SYNCS.PHASECHK.TRANS64.TRYWAIT P0, [R7+URZ], R2 ;  /* 0x00000002070075a7 */ /* 0x000e64000800017f */
[----:B-1----:R-:W-:Y:S05]  /*2bc20*/  @!P0 BRA `(.L_x_3467) ;  /* 0x0000002c004c8947 */ /* 0x002fea0003800000 */
.L_x_3557:
[----:B------:R-:W-:Y:S05]  /*2bc30*/  @!P2 BRA `(.L_x_3468) ;  /* 0x000000000004a947 */ /* 0x000fea0003800000 */
[----:B------:R-:W-:Y:S01]  /*2bc40*/  BPT.TRAP 0x1 ;  /* 0x000000040000795c */ /* 0x000fe20000300000 */
.L_x_3468:
[----:B------:R-:W-:-:S04]  /*2bc50*/  VIADD R0, R0, 0x32460 ;  /* 0x0003246000007836 */ /* 0x000fc80000000000 */
[----:B------:R-:W-:-:S04]  /*2bc60*/  IMAD R4, R19, 0x8, R0 ;  /* 0x0000000813047824 */ /* 0x000fc800078e0200 */
[----:B------:R-:W2:Y:S02]  /*2bc70*/  SYNCS.PHASECHK.TRANS64.TRYWAIT P0, [R4+URZ], R5 ;  /* 0x00000005040075a7 */ /* 0x000ea4000800017f */
[----:B--2---:R-:W-:Y:S05]  /*2bc80*/  @!P0 BRA `(.L_x_3469) ;  /* 0x0000002c00488947 */ /* 0x004fea0003800000 */
.L_x_3558:
[----:B------:R-:W-:-:S07]  /*2bc90*/  IMAD R3, R3, 0x8, R0 ;  /* 0x0000000803037824 */ /* 0x000fce00078e0200 */
.L_x_3470:
[----:B---3--:R3:W4:Y:S02]  /*2bca0*/  SYNCS.PHASECHK.TRANS64.TRYWAIT P0, [R3+URZ], R2 ;  /* 0x00000002030075a7 */ /* 0x008724000800017f */
[----:B----4-:R-:W-:Y:S05]  /*2bcb0*/  @!P0 NANOSLEEP.SYNCS 0x989680 ;  /* 0x009896800000895d */ /* 0x010fea0003900000 */
[----:B------:R-:W4:Y:S02]  /*2bcc0*/  @!P0 SYNCS.PHASECHK.TRANS64 P0, [R3+URZ], R2 ;  /* 0x00000002030085a7 */ /* 0x000f24000800007f */
[----:B----4-:R-:W-:Y:S05]  /*2bcd0*/  @!P0 BRA `(.L_x_3470) ;  /* 0xfffffffc00f08947 */ /* 0x010fea000383ffff */
.L_x_3463:
[----:B------:R-:W-:Y:S05]  /*2bce0*/  BSYNC B0 ;  /* 0x0000000000007941 */ /* 0x000fea0003800000 */
.L_x_3462:
[----:B------:R-:W-:Y:S05]  /*2bcf0*/  EXIT ;  /* 0x000000000000794d */ /* 0x000fea0003800000 */
.L_x_3220:
[----:B0-----:R0:W1:Y:S02]  /*2bd00*/  SYNCS.PHASECHK.TRANS64.TRYWAIT P0, [R72+URZ+0x32400], R27 ;  /* 0x0324001b480075a7 */ /* 0x001064000800017f */
[----:B-1----:R-:W-:Y:S05]  /*2bd10*/  @!P0 NANOSLEEP.SYNCS 0x989680 ;  /* 0x009896800000895d */ /* 0x002fea0003900000 */
[----:B------:R-:W1:Y:S02]  /*2bd20*/  @!P0 SYNCS.PHASECHK.TRANS64 P0, [R72+URZ+0x32400], R27 ;  /* 0x0324001b480085a7 */ /* 0x000e64000800007f */
[----:B-1----:R-:W-:Y:S05]  /*2bd30*/  @!P0 BRA `(.L_x_3220) ;  /* 0xfffffffc00f08947 */ /* 0x002fea000383ffff */
[----:B------:R-:W-:Y:S05]  /*2bd40*/  BRA `(.L_x_3471) ;  /* 0xfffffd70002c7947 */ /* 0x000fea000383ffff */
.L_x_3227:
[----:B-1----:R1:W2:Y:S02]  /*2bd50*/  SYNCS.PHASECHK.TRANS64.TRYWAIT P0, [R12+URZ], R13 ;  /* 0x0000000d0c0075a7 */ /* 0x0022a4000800017f */
[----:B--2---:R-:W-:Y:S05]  /*2bd60*/  @!P0 NANOSLEEP.SYNCS 0x989680 ;  /* 0x009896800000895d */ /* 0x004fea0003900000 */
[----:B------:R-:W2:Y:S02]  /*2bd70*/  @!P0 SYNCS.PHASECHK.TRANS64 P0, [R12+URZ], R13 ;  /* 0x0000000d0c0085a7 */ /* 0x000ea4000800007f */
[----:B--2---:R-:W-:Y:S05]  /*2bd80*/  @!P0 BRA `(.L_x_3227) ;  /* 0xfffffffc00f08947 */ /* 0x004fea000383ffff */
[----:B------:R-:W-:Y:S05]  /*2bd90*/  BRA `(.L_x_3226) ;  /* 0xfffffd74005c7947 */ /* 0x000fea000383ffff */
.L_x_3229:
[----:B0-----:R0:W1:Y:S02]  /*2bda0*/  SYNCS.PHASECHK.TRANS64.TRYWAIT P0, [R72+URZ+0x32410], R9 ;  /* 0x03241009480075a7 */ /* 0x001064000800017f */
[----:B-1----:R-:W-:Y:S05]  /*2bdb0*/  @!P0 NANOSLEEP.SYNCS 0x989680 ;  /* 0x009896800000895d */ /* 0x002fea0003900000 */
[----:B------:R-:W1:Y:S02]  /*2bdc0*/  @!P0 SYNCS.PHASECHK.TRANS64 P0, [R72+URZ+0x32410], R9 ;  /* 0x03241009480085a7 */ /* 0x000e64000800007f */
[----:B-1----:R-:W-:Y:S05]  /*2bdd0*/  @!P0 BRA `(.L_x_3229) ;  /* 0xfffffffc00f08947 */ /* 0x002fea000383ffff */
[----:B------:R-:W-:Y:S05]  /*2bde0*/  BRA `(.L_x_3472) ;  /* 0xfffffd7800347947 */ /* 0x000fea000383ffff */
.L_x_3236:
[----:B-1----:R1:W2:Y:S02]  /*2bdf0*/  SYNCS.PHASECHK.TRANS64.TRYWAIT P0, [R8+URZ], R9 ;  /* 0x00000009080075a7 */ /* 0x0022a4000800017f */
[----:B--2---:R-:W-:Y:S05]  /*2be00*/  @!P0 NANOSLEEP.SYNCS 0x989680 ;  /* 0x009896800000895d */ /* 0x004fea0003900000 */
[----:B------:R-:W2:Y:S02]  /*2be10*/  @!P0 SYNCS.PHASECHK.TRANS64 P0, [R8+URZ], R9 ;  /* 0x00000009080085a7 */ /* 0x000ea4000800007f */
[----:B--2---:R-:W-:Y:S05]  /*2be20*/  @!P0 BRA `(.L_x_3236) ;  /* 0xfffffffc00f08947 */ /* 0x004fea000383ffff */
[----:B------:R-:W-:Y:S05]  /*2be30*/  BRA `(.L_x_3235) ;  /* 0xfffffd7800787947 */ /* 0x000fea000383ffff */
.L_x_3267:
[----:B0-----:R0:W1:Y:S02]  /*2be40*/  SYNCS.PHASECHK.TRANS64.TRYWAIT P2, [R0+URZ], R3 ;  /* 0x00000003000075a7 */ /* 0x001064000804017f */
[----:B-1----:R-:W-:Y:S05]  /*2be50*/  @!P2 NANOSLEEP.SYNCS 0x989680 ;  /* 0x009896800000a95d */ /* 0x002fea0003900000 */
[----:B------:R-:W1:Y:S02]  /*2be60*/  @!P2 SYNCS.PHASECHK.TRANS64 P2, [R0+URZ], R3 ;  /* 0x000000030000a5a7 */ /* 0x000e64000804007f */
[----:B-1----:R-:W-:Y:S05]  /*2be70*/  @!P2 BRA `(.L_x_3267) ;  /* 0xfffffffc00f0a947 */ /* 0x002fea000383ffff */
[----:B------:R-:W-:Y:S05]  /*2be80*/  BRA `(.L_x_3266) ;  /* 0xfffffde0001c7947 */ /* 0x000fea000383ffff */
.L_x_3274:
[----:B-1----:R1:W2:Y:S02]  /*2be90*/  SYNCS.PHASECHK.TRANS64.TRYWAIT P2, [R4+URZ], R5 ;  /* 0x00000005040075a7 */ /* 0x0022a4000804017f */
[----:B--2---:R-:W-:Y:S05]  /*2bea0*/  @!P2 NANOSLEEP.SYNCS 0x989680 ;  /* 0x009896800000a95d */ /* 0x004fea0003900000 */
[----:B------:R-:W2:Y:S02]  /*2beb0*/  @!P2 SYNCS.PHASECHK.TRANS64 P2, [R4+URZ], R5 ;  /* 0x000000050400a5a7 */ /* 0x000ea4000804007f */
[----:B--2---:R-:W-:Y:S05]  /*2bec0*/  @!P2 BRA `(.L_x_3274) ;  /* 0xfffffffc00f0a947 */ /* 0x004fea000383ffff */
[----:B------:R-:W-:Y:S05]  /*2bed0*/  BRA `(.L_x_3273) ;  /* 0xfffffde400407947 */ /* 0x000fea000383ffff */
.L_x_3285:
[----:B-1----:R1:W2:Y:S02]  /*2bee0*/  SYNCS.PHASECHK.TRANS64.TRYWAIT P1, [R0+URZ], R7 ;  /* 0x00000007000075a7 */ /* 0x0022a4000802017f */
[----:B--2---:R-:W-:Y:S05]  /*2bef0*/  @!P1 NANOSLEEP.SYNCS 0x989680 ;  /* 0x009896800000995d */ /* 0x004fea0003900000 */
[----:B------:R-:W2:Y:S02]  /*2bf00*/  @!P1 SYNCS.PHASECHK.TRANS64 P1, [R0+URZ], R7 ;  /* 0x00000007000095a7 */ /* 0x000ea4000802007f */
[----:B--2---:R-:W-:Y:S05]  /*2bf10*/  @!P1 BRA `(.L_x_3285) ;  /* 0xfffffffc00f09947 */ /* 0x004fea000383ffff */
[----:B------:R-:W-:Y:S05]  /*2bf20*/  BRA `(.L_x_3284) ;  /* 0xfffffe7800047947 */ /* 0x000fea000383ffff */
.L_x_3292:
[----:B--2---:R2:W3:Y:S02]  /*2bf30*/  SYNCS.PHASECHK.TRANS64.TRYWAIT P1, [R4+URZ], R5 ;  /* 0x00000005040075a7 */ /* 0x0044e4000802017f */
[----:B---3--:R-:W-:Y:S05]  /*2bf40*/  @!P1 NANOSLEEP.SYNCS 0x989680 ;  /* 0x009896800000995d */ /* 0x008fea0003900000 */
[----:B------:R-:W3:Y:S02]  /*2bf50*/  @!P1 SYNCS.PHASECHK.TRANS64 P1, [R4+URZ], R5 ;  /* 0x00000005040095a7 */ /* 0x000ee4000802007f */
[----:B---3--:R-:W-:Y:S05]  /*2bf60*/  @!P1 BRA `(.L_x_3292) ;  /* 0xfffffffc00f09947 */ /* 0x008fea000383ffff */
[----:B------:R-:W-:Y:S05]  /*2bf70*/  BRA `(.L_x_3291) ;  /* 0xfffffe7c00287947 */ /* 0x000fea000383ffff */
.L_x_3362:
[----:B0-----:R-:W0:Y:S01]  /*2bf80*/  S2R R4, SR_TID.X ;  /* 0x0000000000047919 */ /* 0x001e220000002100 */
[----:B------:R-:W-:Y:S01]  /*2bf90*/  BSSY B0, `(.L_x_3473) ;  /* 0x000000a000007945 */ /* 0x000fe20003800000 */
[----:B------:R-:W-:Y:S02]  /*2bfa0*/  IMAD.MOV.U32 R12, RZ, RZ, RZ ;  /* 0x000000ffff0c7224 */ /* 0x000fe400078e00ff */
[----:B------:R-:W-:Y:S02]  /*2bfb0*/  IMAD.MOV.U32 R11, RZ, RZ, 0x1f ;  /* 0x0000001fff0b7424 */ /* 0x000fe400078e00ff */
[----:B------:R-:W-:Y:S01]  /*2bfc0*/  IMAD.MOV.U32 R15, RZ, RZ, -0x1 ;  /* 0xffffffffff0f7424 */ /* 0x000fe200078e00ff */
[----:B0-----:R-:W-:-:S04]  /*2bfd0*/  SHF.R.U32.HI R4, RZ, 0x5, R4 ;  /* 0x00000005ff047819 */ /* 0x001fc80000011604 */
[----:B------:R-:W-:-:S05]  /*2bfe0*/  LOP3.LUT R4, R4, 0x3, RZ, 0xc0, !PT ;  /* 0x0000000304047812 */ /* 0x000fca00078ec0ff */
[----:B------:R-:W-:-:S07]  /*2bff0*/  IMAD.MOV.U32 R13, RZ, RZ, R4 ;  /* 0x000000ffff0d7224 */ /* 0x000fce00078e0004 */
[----:B-1----:R-:W-:Y:S05]  /*2c000*/  WARPSYNC.COLLECTIVE R15, `(.L_x_3474) ;  /* 0x000000000f087348 */ /* 0x002fea0003c00000 */
[----:B------:R0:W2:Y:S02]  /*2c010*/  SHFL.IDX P6, R14, R13, R12, R11 ;  /* 0x0000000c0d0e7389 */ /* 0x0000a400000c000b */
[----:B012---:R-:W-:Y:S01]  /*2c020*/  ENDCOLLECTIVE ;  /* 0x000000000000791b */ /* 0x007fe20003800000 */
.L_x_3474:
[----:B------:R-:W-:Y:S05]  /*2c030*/  BSYNC B0 ;  /* 0x0000000000007941 */ /* 0x000fea0003800000 */
.L_x_3473:
[----:B------:R-:W-:Y:S05]  /*2c040*/  BRA `(.L_x_3475) ;  /* 0xffffffa000a87947 */ /* 0x000fea000383ffff */
.L_x_3364:
[----:B------:R-:W-:Y:S01]  /*2c050*/  BSSY B0, `(.L_x_3476) ;  /* 0x0000006000007945 */ /* 0x000fe20003800000 */
[----:B------:R-:W-:-:S07]  /*2c060*/  IMAD.MOV.U32 R15, RZ, RZ, -0x1 ;  /* 0xffffffffff0f7424 */ /* 0x000fce00078e00ff */
[----:B01----:R-:W-:Y:S05]  /*2c070*/  WARPSYNC.COLLECTIVE R15, `(.L_x_3477) ;  /* 0x000000000f0c7348 */ /* 0x003fea0003c00000 */
[----:B------:R-:W-:Y:S02]  /*2c080*/  ELECT P6, UR62, PT ;  /* 0x00000000003e782f */ /* 0x000fe400038c0000 */
[----:B------:R-:W-:Y:S01]  /*2c090*/  MOV R14, UR62 ;  /* 0x0000003e000e7c02 */ /* 0x000fe20008000f00 */
[----:B01----:R-:W-:Y:S10]  /*2c0a0*/  ENDCOLLECTIVE ;  /* 0x000000000000791b */ /* 0x003ff40003800000 */
.L_x_3477:
[----:B------:R-:W-:Y:S05]  /*2c0b0*/  BSYNC B0 ;  /* 0x0000000000007941 */ /* 0x000fea0003800000 */
.L_x_3476:
[----:B------:R-:W-:Y:S05]  /*2c0c0*/  BRA `(.L_x_3478) ;  /* 0xffffffa000b47947 */ /* 0x000fea000383ffff */
.L_x_3366:
[----:B0-----:R0:W2:Y:S02]  /*2c0d0*/  SYNCS.PHASECHK.TRANS64.TRYWAIT P0, [R0+URZ+0x32440], R2 ;  /* 0x03244002000075a7 */ /* 0x0010a4000800017f */
[----:B--2---:R-:W-:Y:S05]  /*2c0e0*/  @!P0 NANOSLEEP.SYNCS 0x989680 ;  /* 0x009896800000895d */ /* 0x004fea0003900000 */
[----:B------:R-:W2:Y:S02]  /*2c0f0*/  @!P0 SYNCS.PHASECHK.TRANS64 P0, [R0+URZ+0x32440], R2 ;  /* 0x03244002000085a7 */ /* 0x000ea4000800007f */
[----:B--2---:R-:W-:Y:S05]  /*2c100*/  @!P0 BRA `(.L_x_3366) ;  /* 0xfffffffc00f08947 */ /* 0x004fea000383ffff */
[----:B------:R-:W-:Y:S05]  /*2c110*/  BRA `(.L_x_3479) ;  /* 0xffffffa400147947 */ /* 0x000fea000383ffff */
.L_x_3370:
[----:B------:R0:W5:Y:S01]  /*2c120*/  LDL R2, [R1+0x490] ;  /* 0x0004900001027983 */ /* 0x0001620000100800 */
[----:B------:R-:W-:Y:S02]  /*2c130*/  IMAD.MOV.U32 R6, RZ, RZ, R11 ;  /* 0x000000ffff067224 */ /* 0x000fe400078e000b */
[----:B------:R-:W-:Y:S02]  /*2c140*/  IMAD.MOV.U32 R13, RZ, RZ, R0 ;  /* 0x000000ffff0d7224 */ /* 0x000fe400078e0000 */
[----:B------:R-:W-:Y:S02]  /*2c150*/  IMAD.MOV.U32 R12, RZ, RZ, RZ ;  /* 0x000000ffff0c7224 */ /* 0x000fe400078e00ff */
[----:B------:R-:W-:Y:S02]  /*2c160*/  IMAD.MOV.U32 R11, RZ, RZ, 0x181f ;  /* 0x0000181fff0b7424 */ /* 0x000fe400078e00ff */
[----:B------:R-:W-:Y:S02]  /*2c170*/  IMAD.MOV.U32 R15, RZ, RZ, -0x1 ;  /* 0xffffffffff0f7424 */ /* 0x000fe400078e00ff */
[----:B0-----:R-:W-:-:S07]  /*2c180*/  IMAD.IADD R10, R10, 0x1, R6 ;  /* 0x000000010a0a7824 */ /* 0x001fce00078e0206 */
[----:B-----5:R-:W-:Y:S05]  /*2c190*/  WARPSYNC.COLLECTIVE R15, `(.L_x_3480) ;  /* 0x000000000f087348 */ /* 0x020fea0003c00000 */
[----:B------:R0:W1:Y:S02]  /*2c1a0*/  SHFL.IDX P6, R14, R13, R12, R11 ;  /* 0x0000000c0d0e7389 */ /* 0x00006400000c000b */
[----:B01---5:R-:W-:Y:S01]  /*2c1b0*/  ENDCOLLECTIVE ;  /* 0x000000000000791b */ /* 0x023fe20003800000 */
.L_x_3480:
[----:B------:R0:W-:Y:S01]  /*2c1c0*/  STL [R1+0x484], R10 ;  /* 0x0004840a01007387 */ /* 0x0001e20000100800 */
[----:B------:R-:W-:Y:S02]  /*2c1d0*/  IMAD.MOV.U32 R13, RZ, RZ, R3 ;  /* 0x000000ffff0d7224 */ /* 0x000fe400078e0003 */
[----:B------:R-:W-:-:S07]  /*2c1e0*/  IMAD.MOV.U32 R4, RZ, RZ, R14 ;  /* 0x000000ffff047224 */ /* 0x000fce00078e000e */
[----:B0-----:R-:W-:Y:S05]  /*2c1f0*/  WARPSYNC.COLLECTIVE R15, `(.L_x_3481) ;  /* 0x000000000f087348 */ /* 0x001fea0003c00000 */
[----:B------:R1:W2:Y:S02]  /*2c200*/  SHFL.IDX P6, R14, R13, R12, R11 ;  /* 0x0000000c0d0e7389 */ /* 0x0002a400000c000b */
[----:B012---:R-:W-:Y:S01]  /*2c210*/  ENDCOLLECTIVE ;  /* 0x000000000000791b */ /* 0x007fe20003800000 */
.L_x_3481:
[----:B------:R-:W-:Y:S02]  /*2c220*/  IMAD.MOV.U32 R13, RZ, RZ, R0 ;  /* 0x000000ffff0d7224 */ /* 0x000fe400078e0000 */
[----:B------:R-:W-:Y:S02]  /*2c230*/  IMAD.MOV.U32 R12, RZ, RZ, 0x1 ;  /* 0x00000001ff0c7424 */ /* 0x000fe400078e00ff */
[----:B------:R-:W-:-:S07]  /*2c240*/  IMAD.MOV.U32 R5, RZ, RZ, R14 ;  /* 0x000000ffff057224 */ /* 0x000fce00078e000e */
[----:B------:R-:W-:Y:S05]  /*2c250*/  WARPSYNC.COLLECTIVE R15, `(.L_x_3482) ;  /* 0x000000000f087348 */ /* 0x000fea0003c00000 */
[----:B------:R0:W1:Y:S02]  /*2c260*/  SHFL.IDX P6, R14, R13, R12, R11 ;  /* 0x0000000c0d0e7389 */ /* 0x00006400000c000b */
[----:B01----:R-:W-:Y:S01]  /*2c270*/  ENDCOLLECTIVE ;  /* 0x000000000000791b */ /* 0x003fe20003800000 */
.L_x_3482:
[----:B------:R-:W-:Y:S02]  /*2c280*/  IMAD.MOV.U32 R13, RZ, RZ, R3 ;  /* 0x000000ffff0d7224 */ /* 0x000fe400078e0003 */
[----:B------:R-:W-:Y:S02]  /*2c290*/  IMAD R2, R2, R7, RZ ;  /* 0x0000000702027224 */ /* 0x000fe400078e02ff */
[----:B------:R-:W-:-:S07]  /*2c2a0*/  IMAD.MOV.U32 R7, RZ, RZ, R14 ;  /* 0x000000ffff077224 */ /* 0x000fce00078e000e */
[----:B------:R-:W-:Y:S05]  /*2c2b0*/  WARPSYNC.COLLECTIVE R15, `(.L_x_3483) ;  /* 0x000000000f087348 */ /* 0x000fea0003c00000 */
[----:B------:R0:W1:Y:S02]  /*2c2c0*/  SHFL.IDX P6, R14, R13, R12, R11 ;  /* 0x0000000c0d0e7389 */ /* 0x00006400000c000b */
[----:B01----:R-:W-:Y:S01]  /*2c2d0*/  ENDCOLLECTIVE ;  /* 0x000000000000791b */ /* 0x003fe20003800000 */
.L_x_3483:
[----:B------:R-:W-:-:S13]  /*2c2e0*/  ISETP.GE.AND P1, PT, R10, R2, PT ;  /* 0x000000020a00720c */ /* 0x000fda0003f26270 */
[----:B------:R-:W-:Y:S01]  /*2c2f0*/  @!P1 LEA R5, P3, R9, R5, 0x1 ;  /* 0x0000000509059211 */ /* 0x000fe200078608ff */
[----:B------:R-:W-:Y:S02]  /*2c300*/  IMAD.MOV.U32 R13, RZ, RZ, R0 ;  /* 0x000000ffff0d7224 */ /* 0x000fe400078e0000 */
[----:B------:R-:W-:Y:S02]  /*2c310*/  IMAD.MOV.U32 R12, RZ, RZ, 0x2 ;  /* 0x00000002ff0c7424 */ /* 0x000fe400078e00ff */
[----:B------:R-:W-:-:S05]  /*2c320*/  @!P1 IMAD.X R4, RZ, RZ, R4, P3 ;  /* 0x000000ffff049224 */ /* 0x000fca00018e0604 */
[----:B------:R-:W-:Y:S01]  /*2c330*/  @!P1 LOP3.LUT R5, R5, R4, RZ, 0x3c, !PT ;  /* 0x0000000405059212 */ /* 0x000fe200078e3cff */
[----:B------:R-:W-:-:S07]  /*2c340*/  IMAD.MOV.U32 R6, RZ, RZ, R14 ;  /* 0x000000ffff067224 */ /* 0x000fce00078e000e */
[----:B------:R-:W-:Y:S05]  /*2c350*/  WARPSYNC.COLLECTIVE R15, `(.L_x_3484) ;  /* 0x000000000f087348 */ /* 0x000fea0003c00000 */
[----:B------:R0:W1:Y:S02]  /*2c360*/  SHFL.IDX P6, R14, R13, R12, R11 ;  /* 0x0000000c0d0e7389 */ /* 0x00006400000c000b */
[----:B01----:R-:W-:Y:S01]  /*2c370*/  ENDCOLLECTIVE ;  /* 0x000000000000791b */ /* 0x003fe20003800000 */
.L_x_3484:
        /* <DEDUP_REMOVED lines=15> */
.L_x_3485:
        /* <DEDUP_REMOVED lines=19> */
.L_x_3486:
        /* <DEDUP_REMOVED lines=10> */
.L_x_3487:
        /* <DEDUP_REMOVED lines=13> */
.L_x_3488:
        /* <DEDUP_REMOVED lines=10> */
.L_x_3489:
        /* <DEDUP_REMOVED lines=13> */
.L_x_3490:
        /* <DEDUP_REMOVED lines=10> */
.L_x_3491:
        /* <DEDUP_REMOVED lines=13> */
.L_x_3492:
        /* <DEDUP_REMOVED lines=10> */
.L_x_3493:
        /* <DEDUP_REMOVED lines=11> */
.L_x_3494:
        /* <DEDUP_REMOVED lines=10> */
.L_x_3495:
[----:B------:R-:W-:Y:S01]  /*2cbe0*/  @!PT LDS RZ, [RZ] ;  /* 0x00000000fffff984 */ /* 0x000fe20000000800 */
[----:B------:R-:W-:Y:S01]  /*2cbf0*/  @!PT LDS RZ, [RZ] ;  /* 0x00000000fffff984 */ /* 0x000fe20000000800 */
[----:B------:R-:W-:Y:S01]  /*2cc00*/  @!PT LDS RZ, [RZ] ;  /* 0x00000000fffff984 */ /* 0x000fe20000000800 */
[----:B------:R1:W-:Y:S01]  /*2cc10*/  @!P1 LDGSTS.E.BYPASS.LTC128B.128 [R8+0x1b400], desc[UR40][R4.64], !P0 ;  /* 0x1b40000004089fae */ /* 0x0003e2000c101d68 */
[----:B------:R-:W-:Y:S01]  /*2cc20*/  IMAD.MOV.U32 R3, RZ, RZ, R14 ;  /* 0x000000ffff037224 */ /* 0x000fe200078e000e */
[----:B------:R-:W-:Y:S06]  /*2cc30*/  BRA `(.L_x_3496) ;  /* 0xffffffa4009c7947 */ /* 0x000fec000383ffff */
.L_x_3374:
        /* <DEDUP_REMOVED lines=11> */
[-C--:B---3--:R-:W-:Y:S02]  /*2ccf0*/  ISETP.GE.AND P4, PT, R6, R3.reuse, PT ;  /* 0x000000030600720c */ /* 0x088fe40003f86270 */
[----:B----4-:R-:W-:Y:S02]  /*2cd00*/  ISETP.GE.AND P5, PT, R15, R3, PT ;  /* 0x000000030f00720c */ /* 0x010fe40003fa6270 */
[----:B-----5:R-:W-:-:S09]  /*2cd10*/  LOP3.LUT R9, R9, 0xffffffef, RZ, 0xc0, !PT ;  /* 0xffffffef09097812 */ /* 0x020fd200078ec0ff */
        /* <DEDUP_REMOVED lines=9> */
[----:B------:R-:W-:-:S04]  /*2cdb0*/  @P4 LOP3.LUT R9, R9, 0x2, RZ, 0xfc, !PT ;  /* 0x0000000209094812 */ /* 0x000fc800078efcff */
[----:B------:R-:W-:-:S04]  /*2cdc0*/  LOP3.LUT R9, R9, 0xffffffdf, RZ, 0xc0, !PT ;  /* 0xffffffdf09097812 */ /* 0x000fc800078ec0ff */
[----:B------:R-:W-:-:S05]  /*2cdd0*/  @P6 LOP3.LUT R9, R9, 0x20, RZ, 0xfc, !PT ;  /* 0x0000002009096812 */ /* 0x000fca00078efcff */
[----:B------:R0:W-:Y:S01]  /*2cde0*/  STL [R1+0x480], R9 ;  /* 0x0004800901007387 */ /* 0x0001e20000100800 */
[-C--:B------:R-:W-:Y:S01]  /*2cdf0*/  ISETP.GE.AND P5, PT, R12, R3.reuse, PT ;  /* 0x000000030c00720c */ /* 0x080fe20003fa6270 */
[----:B------:R-:W-:Y:S01]  /*2ce00*/  IMAD.MOV.U32 R13, RZ, RZ, R0 ;  /* 0x000000ffff0d7224 */ /* 0x000fe200078e0000 */
[----:B------:R-:W-:Y:S01]  /*2ce10*/  ISETP.GE.AND P4, PT, R10, R3, PT ;  /* 0x000000030a00720c */ /* 0x000fe20003f86270 */
[----:B------:R-:W-:Y:S02]  /*2ce20*/  IMAD.MOV.U32 R12, RZ, RZ, RZ ;  /* 0x000000ffff0c7224 */ /* 0x000fe400078e00ff */
[----:B------:R-:W-:Y:S02]  /*2ce30*/  IMAD.MOV.U32 R11, RZ, RZ, 0x181f ;  /* 0x0000181fff0b7424 */ /* 0x000fe400078e00ff */
[----:B------:R-:W-:-:S08]  /*2ce40*/  IMAD.MOV.U32 R15, RZ, RZ, -0x1 ;  /* 0xffffffffff0f7424 */ /* 0x000fd000078e00ff */
[----:B0-----:R-:W-:Y:S05]  /*2ce50*/  WARPSYNC.COLLECTIVE R15, `(.L_x_3498) ;  /* 0x000000000f087348 */ /* 0x001fea0003c00000 */
[----:B------:R1:W2:Y:S02]  /*2ce60*/  SHFL.IDX P6, R14, R13, R12, R11 ;  /* 0x0000000c0d0e7389 */ /* 0x0002a400000c000b */
[----:B012---:R-:W-:Y:S01]  /*2ce70*/  ENDCOLLECTIVE ;  /* 0x000000000000791b */ /* 0x007fe20003800000 */
.L_x_3498:
[----:B------:R-:W-:Y:S05]  /*2ce80*/  BSYNC B0 ;  /* 0x0000000000007941 */ /* 0x000fea0003800000 */
.L_x_3497:
        /* <DEDUP_REMOVED lines=10> */
.L_x_3499:
        /* <DEDUP_REMOVED lines=16> */
.L_x_3500:
        /* <DEDUP_REMOVED lines=15> */
.L_x_3501:
        /* <DEDUP_REMOVED lines=12> */
.L_x_3502:
        /* <DEDUP_REMOVED lines=12> */
.L_x_3503:
        /* <DEDUP_REMOVED lines=12> */
.L_x_3504:
        /* <DEDUP_REMOVED lines=12> */
.L_x_3505:
        /* <DEDUP_REMOVED lines=12> */
.L_x_3506:
        /* <DEDUP_REMOVED lines=12> */
.L_x_3507:
        /* <DEDUP_REMOVED lines=12> */
.L_x_3508:
        /* <DEDUP_REMOVED lines=11> */
.L_x_3509:
        /* <DEDUP_REMOVED lines=16> */
.L_x_3510:
[----:B------:R-:W-:Y:S02]  /*2d810*/  IMAD.MOV.U32 R13, RZ, RZ, R2 ;  /* 0x000000ffff0d7224 */ /* 0x000fe400078e0002 */
[----:B------:R-:W-:-:S07]  /*2d820*/  IMAD.MOV.U32 R6, RZ, RZ, R14 ;  /* 0x000000ffff067224 */ /* 0x000fce00078e000e */
[----:B------:R-:W-:Y:S05]  /*2d830*/  WARPSYNC.COLLECTIVE R15, `(.L_x_3511) ;  /* 0x000000000f087348 */ /* 0x000fea0003c00000 */
[----:B------:R0:W1:Y:S02]  /*2d840*/  SHFL.IDX P6, R14, R13, R12, R11 ;  /* 0x0000000c0d0e7389 */ /* 0x00006400000c000b */
[----:B01----:R-:W-:Y:S01]  /*2d850*/  ENDCOLLECTIVE ;  /* 0x000000000000791b */ /* 0x003fe20003800000 */
.L_x_3511:
[----:B------:R-:W-:Y:S02]  /*2d860*/  IMAD.MOV.U32 R13, RZ, RZ, R0 ;  /* 0x000000ffff0d7224 */ /* 0x000fe400078e0000 */
[----:B------:R-:W-:Y:S02]  /*2d870*/  IMAD.MOV.U32 R12, RZ, RZ, 0x7 ;  /* 0x00000007ff0c7424 */ /* 0x000fe400078e00ff */
[----:B------:R-:W-:-:S07]  /*2d880*/  IMAD.MOV.U32 R4, RZ, RZ, R14 ;  /* 0x000000ffff047224 */ /* 0x000fce00078e000e */
[----:B------:R-:W-:Y:S05]  /*2d890*/  WARPSYNC.COLLECTIVE R15, `(.L_x_3512) ;  /* 0x000000000f087348 */ /* 0x000fea0003c00000 */
[----:B------:R0:W1:Y:S02]  /*2d8a0*/  SHFL.IDX P6, R14, R13, R12, R11 ;  /* 0x0000000c0d0e7389 */ /* 0x00006400000c000b */
[----:B01----:R-:W-:Y:S01]  /*2d8b0*/  ENDCOLLECTIVE ;  /* 0x000000000000791b */ /* 0x003fe20003800000 */
.L_x_3512:
        /* <DEDUP_REMOVED lines=14> */
.L_x_3513:
[----:B------:R-:W-:Y:S01]  /*2d9a0*/  IMAD.MOV.U32 R2, RZ, RZ, R14 ;  /* 0x000000ffff027224 */ /* 0x000fe200078e000e */
[----:B------:R-:W-:Y:S06]  /*2d9b0*/  BRA `(.L_x_3514) ;  /* 0xffffffa400107947 */ /* 0x000fec000383ffff */
.L_x_3379:
[----:B0-----:R0:W1:Y:S02]  /*2d9c0*/  SYNCS.PHASECHK.TRANS64.TRYWAIT P0, [R18+URZ+0x32420], R0 ;  /* 0x03242000120075a7 */ /* 0x001064000800017f */
[----:B-1----:R-:W-:Y:S05]  /*2d9d0*/  @!P0 NANOSLEEP.SYNCS 0x989680 ;  /* 0x009896800000895d */ /* 0x002fea0003900000 */
[----:B------:R-:W1:Y:S02]  /*2d9e0*/  @!P0 SYNCS.PHASECHK.TRANS64 P0, [R18+URZ+0x32420], R0 ;  /* 0x03242000120085a7 */ /* 0x000e64000800007f */
[----:B-1----:R-:W-:Y:S05]  /*2d9f0*/  @!P0 BRA `(.L_x_3379) ;  /* 0xfffffffc00f08947 */ /* 0x002fea000383ffff */
[----:B------:R-:W-:Y:S05]  /*2da00*/  BRA `(.L_x_3515) ;  /* 0xffffffa400887947 */ /* 0x000fea000383ffff */
.L_x_3383:
[----:B0-----:R0:W1:Y:S02]  /*2da10*/  SYNCS.PHASECHK.TRANS64.TRYWAIT P0, [R2+URZ+0x32460], R0 ;  /* 0x03246000020075a7 */ /* 0x001064000800017f */
[----:B-1----:R-:W-:Y:S05]  /*2da20*/  @!P0 NANOSLEEP.SYNCS 0x989680 ;  /* 0x009896800000895d */ /* 0x002fea0003900000 */
[----:B------:R-:W1:Y:S02]  /*2da30*/  @!P0 SYNCS.PHASECHK.TRANS64 P0, [R2+URZ+0x32460], R0 ;  /* 0x03246000020085a7 */ /* 0x000e64000800007f */
[----:B-1----:R-:W-:Y:S05]  /*2da40*/  @!P0 BRA `(.L_x_3383) ;  /* 0xfffffffc00f08947 */ /* 0x002fea000383ffff */
[----:B------:R-:W-:Y:S05]  /*2da50*/  BRA `(.L_x_3516) ;  /* 0xffffffa400ac7947 */ /* 0x000fea000383ffff */
.L_x_3398:
[----:B0-----:R0:W1:Y:S02]  /*2da60*/  SYNCS.PHASECHK.TRANS64.TRYWAIT P0, [R2+URZ+0x32440], R6 ;  /* 0x03244006020075a7 */ /* 0x001064000800017f */
[----:B-1----:R-:W-:Y:S05]  /*2da70*/  @!P0 NANOSLEEP.SYNCS 0x989680 ;  /* 0x009896800000895d */ /* 0x002fea0003900000 */
[----:B------:R-:W1:Y:S02]  /*2da80*/  @!P0 SYNCS.PHASECHK.TRANS64 P0, [R2+URZ+0x32440], R6 ;  /* 0x03244006020085a7 */ /* 0x000e64000800007f */
[----:B-1----:R-:W-:Y:S05]  /*2da90*/  @!P0 BRA `(.L_x_3398) ;  /* 0xfffffffc00f08947 */ /* 0x002fea000383ffff */
[----:B------:R-:W-:Y:S05]  /*2daa0*/  BRA `(.L_x_3517) ;  /* 0xffffffac00e47947 */ /* 0x000fea000383ffff */
.L_x_3403:
[----:B-1----:R1:W2:Y:S02]  /*2dab0*/  SYNCS.PHASECHK.TRANS64.TRYWAIT P0, [R2+URZ+0x32460], R6 ;  /* 0x03246006020075a7 */ /* 0x0022a4000800017f */
[----:B--2---:R-:W-:Y:S05]  /*2dac0*/  @!P0 NANOSLEEP.SYNCS 0x989680 ;  /* 0x009896800000895d */ /* 0x004fea0003900000 */
[----:B------:R-:W2:Y:S02]  /*2dad0*/  @!P0 SYNCS.PHASECHK.TRANS64 P0, [R2+URZ+0x32460], R6 ;  /* 0x03246006020085a7 */ /* 0x000ea4000800007f */
[----:B--2---:R-:W-:Y:S05]  /*2dae0*/  @!P0 BRA `(.L_x_3403) ;  /* 0xfffffffc00f08947 */ /* 0x004fea000383ffff */
[----:B------:R-:W-:Y:S05]  /*2daf0*/  BRA `(.L_x_3518) ;  /* 0xffffffb000607947 */ /* 0x000fea000383ffff */
.L_x_3414:
[----:B0-----:R0:W1:Y:S02]  /*2db00*/  SYNCS.PHASECHK.TRANS64.TRYWAIT P0, [R2+URZ+0x32440], R3 ;  /* 0x03244003020075a7 */ /* 0x001064000800017f */
[----:B-1----:R-:W-:Y:S05]  /*2db10*/  @!P0 NANOSLEEP.SYNCS 0x989680 ;  /* 0x009896800000895d */ /* 0x002fea0003900000 */
[----:B------:R-:W1:Y:S02]  /*2db20*/  @!P0 SYNCS.PHASECHK.TRANS64 P0, [R2+URZ+0x32440], R3 ;  /* 0x03244003020085a7 */ /* 0x000e64000800007f */
[----:B-1----:R-:W-:Y:S05]  /*2db30*/  @!P0 BRA `(.L_x_3414) ;  /* 0xfffffffc00f08947 */ /* 0x002fea000383ffff */
[----:B------:R-:W-:Y:S05]  /*2db40*/  BRA `(.L_x_3519) ;  /* 0xffffffb800487947 */ /* 0x000fea000383ffff */
.L_x_3419:
[----:B-1----:R1:W2:Y:S02]  /*2db50*/  SYNCS.PHASECHK.TRANS64.TRYWAIT P0, [R2+URZ+0x32460], R3 ;  /* 0x03246003020075a7 */ /* 0x0022a4000800017f */
[----:B--2---:R-:W-:Y:S05]  /*2db60*/  @!P0 NANOSLEEP.SYNCS 0x989680 ;  /* 0x009896800000895d */ /* 0x004fea0003900000 */
[----:B------:R-:W2:Y:S02]  /*2db70*/  @!P0 SYNCS.PHASECHK.TRANS64 P0, [R2+URZ+0x32460], R3 ;  /* 0x03246003020085a7 */ /* 0x000ea4000800007f */
[----:B--2---:R-:W-:Y:S05]  /*2db80*/  @!P0 BRA `(.L_x_3419) ;  /* 0xfffffffc00f08947 */ /* 0x004fea000383ffff */
[----:B------:R-:W-:Y:S05]  /*2db90*/  BRA `(.L_x_3520) ;  /* 0xffffffb800c47947 */ /* 0x000fea000383ffff */
.L_x_3430:
[----:B0-----:R0:W1:Y:S02]  /*2dba0*/  SYNCS.PHASECHK.TRANS64.TRYWAIT P0, [R3+URZ+0x32440], R2 ;  /* 0x03244002030075a7 */ /* 0x001064000800017f */
[----:B-1----:R-:W-:Y:S05]  /*2dbb0*/  @!P0 NANOSLEEP.SYNCS 0x989680 ;  /* 0x009896800000895d */ /* 0x002fea0003900000 */
[----:B------:R-:W1:Y:S02]  /*2dbc0*/  @!P0 SYNCS.PHASECHK.TRANS64 P0, [R3+URZ+0x32440], R2 ;  /* 0x03244002030085a7 */ /* 0x000e64000800007f */
[----:B-1----:R-:W-:Y:S05]  /*2dbd0*/  @!P0 BRA `(.L_x_3430) ;  /* 0xfffffffc00f08947 */ /* 0x002fea000383ffff */
[----:B------:R-:W-:Y:S05]  /*2dbe0*/  BRA `(.L_x_3521) ;  /* 0xffffffc000947947 */ /* 0x000fea000383ffff */
.L_x_3435:
[----:B-1----:R1:W2:Y:S02]  /*2dbf0*/  SYNCS.PHASECHK.TRANS64.TRYWAIT P0, [R3+URZ+0x32460], R2 ;  /* 0x03246002030075a7 */ /* 0x0022a4000800017f */
[----:B--2---:R-:W-:Y:S05]  /*2dc00*/  @!P0 NANOSLEEP.SYNCS 0x989680 ;  /* 0x009896800000895d */ /* 0x004fea0003900000 */
[----:B------:R-:W2:Y:S02]  /*2dc10*/  @!P0 SYNCS.PHASECHK.TRANS64 P0, [R3+URZ+0x32460], R2 ;  /* 0x03246002030085a7 */ /* 0x000ea4000800007f */
[----:B--2---:R-:W-:Y:S05]  /*2dc20*/  @!P0 BRA `(.L_x_3435) ;  /* 0xfffffffc00f08947 */ /* 0x004fea000383ffff */
[----:B------:R-:W-:Y:S05]  /*2dc30*/  BRA `(.L_x_3522) ;  /* 0xffffffc400107947 */ /* 0x000fea000383ffff */
.L_x_3447:
[----:B------:R-:W3:Y:S01]  /*2dc40*/  LDL R3, [R1+0x460] ;  /* 0x0004600001037983 */ /* 0x000ee20000100800 */
[----:B------:R-:W-:Y:S01]  /*2dc50*/  BSSY B0, `(.L_x_3523) ;  /* 0x0000008000007945 */ /* 0x000fe20003800000 */
[----:B------:R-:W-:Y:S02]  /*2dc60*/  IMAD.MOV.U32 R12, RZ, RZ, RZ ;  /* 0x000000ffff0c7224 */ /* 0x000fe400078e00ff */
[----:B------:R-:W-:Y:S02]  /*2dc70*/  IMAD.MOV.U32 R11, RZ, RZ, 0x1f ;  /* 0x0000001fff0b7424 */ /* 0x000fe400078e00ff */
[----:B------:R-:W-:Y:S02]  /*2dc80*/  IMAD.MOV.U32 R15, RZ, RZ, -0x1 ;  /* 0xffffffffff0f7424 */ /* 0x000fe400078e00ff */
[----:B---3--:R-:W-:-:S07]  /*2dc90*/  IMAD.MOV.U32 R13, RZ, RZ, R3 ;  /* 0x000000ffff0d7224 */ /* 0x008fce00078e0003 */
[----:B0-2---:R-:W-:Y:S05]  /*2dca0*/  WARPSYNC.COLLECTIVE R15, `(.L_x_3524) ;  /* 0x000000000f087348 */ /* 0x005fea0003c00000 */
[----:B------:R1:W3:Y:S02]  /*2dcb0*/  SHFL.IDX P6, R14, R13, R12, R11 ;  /* 0x0000000c0d0e7389 */ /* 0x0002e400000c000b */
[----:B0123--:R-:W-:Y:S01]  /*2dcc0*/  ENDCOLLECTIVE ;  /* 0x000000000000791b */ /* 0x00ffe20003800000 */
.L_x_3524:
[----:B------:R-:W-:Y:S05]  /*2dcd0*/  BSYNC B0 ;  /* 0x0000000000007941 */ /* 0x000fea0003800000 */
.L_x_3523:
        /* <DEDUP_REMOVED lines=9> */
.L_x_3525:
        /* <DEDUP_REMOVED lines=26> */
.L_x_3526:
        /* <DEDUP_REMOVED lines=8> */
.L_x_3527:
        /* <DEDUP_REMOVED lines=8> */
.L_x_3528:
        /* <DEDUP_REMOVED lines=8> */
.L_x_3529:
        /* <DEDUP_REMOVED lines=8> */
.L_x_3530:
        /* <DEDUP_REMOVED lines=9> */
.L_x_3531:
[----:B------:R-:W-:Y:S01]  /*2e1a0*/  IMAD.MOV.U32 R10, RZ, RZ, R14 ;  /* 0x000000ffff0a7224 */ /* 0x000fe200078e000e */
[----:B------:R-:W-:Y:S06]  /*2e1b0*/  BRA `(.L_x_3532) ;  /* 0xffffffc800547947 */ /* 0x000fec000383ffff */
.L_x_3450:
        /* <DEDUP_REMOVED lines=8> */
.L_x_3534:
[----:B------:R-:W-:Y:S05]  /*2e240*/  BSYNC B0 ;  /* 0x0000000000007941 */ /* 0x000fea0003800000 */
.L_x_3533:
        /* <DEDUP_REMOVED lines=10> */
.L_x_3535:
        /* <DEDUP_REMOVED lines=8> */
.L_x_3536:
        /* <DEDUP_REMOVED lines=8> */
.L_x_3537:
        /* <DEDUP_REMOVED lines=8> */
.L_x_3538:
        /* <DEDUP_REMOVED lines=9> */
.L_x_3539:
[----:B------:R-:W-:Y:S01]  /*2e500*/  IMAD.MOV.U32 R10, RZ, RZ, R14 ;  /* 0x000000ffff0a7224 */ /* 0x000fe200078e000e */
[----:B------:R-:W-:Y:S06]  /*2e510*/  BRA `(.L_x_3540) ;  /* 0xffffffc800287947 */ /* 0x000fec000383ffff */
.L_x_3452:
[----:B------:R-:W-:Y:S01]  /*2e520*/  BSSY B0, `(.L_x_3541) ;  /* 0x0000006000007945 */ /* 0x000fe20003800000 */
[----:B------:R-:W-:Y:S01]  /*2e530*/  PLOP3.LUT P6, PT, P6, PT, PT, 0x8, 0x0 ;  /* 0x000000000000781c */ /* 0x000fe200037ce170 */
[----:B------:R-:W-:-:S12]  /*2e540*/  IMAD.MOV.U32 R15, RZ, RZ, -0x1 ;  /* 0xffffffffff0f7424 */ /* 0x000fd800078e00ff */
[----:B0-----:R-:W-:Y:S05]  /*2e550*/  WARPSYNC.COLLECTIVE R15, `(.L_x_3542) ;  /* 0x000000000f087348 */ /* 0x001fea0003c00000 */
[----:B------:R-:W-:Y:S01]  /*2e560*/  VOTE.ANY R14, PT, P6 ;  /* 0x00000000000e7806 */ /* 0x000fe200030e0100 */
[----:B0-----:R-:W-:Y:S06]  /*2e570*/  ENDCOLLECTIVE ;  /* 0x000000000000791b */ /* 0x001fec0003800000 */
.L_x_3542:
[----:B------:R-:W-:Y:S05]  /*2e580*/  BSYNC B0 ;  /* 0x0000000000007941 */ /* 0x000fea0003800000 */
.L_x_3541:
        /* <DEDUP_REMOVED lines=10> */
.L_x_3543:
[----:B------:R-:W-:Y:S02]  /*2e630*/  IMAD.MOV.U32 R13, RZ, RZ, R6 ;  /* 0x000000ffff0d7224 */ /* 0x000fe400078e0006 */
[----:B------:R-:W-:-:S07]  /*2e640*/  IMAD.MOV.U32 R4, RZ, RZ, R14 ;  /* 0x000000ffff047224 */ /* 0x000fce00078e000e */
[----:B------:R-:W-:Y:S05]  /*2e650*/  WARPSYNC.COLLECTIVE R15, `(.L_x_3544) ;  /* 0x000000000f087348 */ /* 0x000fea0003c00000 */
[----:B------:R0:W1:Y:S02]  /*2e660*/  SHFL.IDX P6, R14, R13, R12, R11 ;  /* 0x0000000c0d0e7389 */ /* 0x00006400000c000b */
[----:B01----:R-:W-:Y:S01]  /*2e670*/  ENDCOLLECTIVE ;  /* 0x000000000000791b */ /* 0x003fe20003800000 */
.L_x_3544:
[----:B------:R-:W-:Y:S02]  /*2e680*/  IMAD.MOV.U32 R6, RZ, RZ, R14 ;  /* 0x000000ffff067224 */ /* 0x000fe400078e000e */
[----:B------:R-:W-:-:S05]  /*2e690*/  IMAD.IADD R5, R9, 0x1, R16 ;  /* 0x0000000109057824 */ /* 0x000fca00078e0210 */
[----:B------:R1:W-:Y:S01]  /*2e6a0*/  STL [R1+0x46c], R5 ;  /* 0x00046c0501007387 */ /* 0x0003e20000100800 */
[----:B------:R-:W-:Y:S05]  /*2e6b0*/  BRA `(.L_x_3545) ;  /* 0xffffffc800087947 */ /* 0x000fea000383ffff */
.L_x_3454:
[----:B------:R-:W-:Y:S01]  /*2e6c0*/  BSSY B0, `(.L_x_3546) ;  /* 0x0000008000007945 */ /* 0x000fe20003800000 */
[----:B------:R-:W-:Y:S02]  /*2e6d0*/  IMAD.MOV.U32 R13, RZ, RZ, R2 ;  /* 0x000000ffff0d7224 */ /* 0x000fe400078e0002 */
[----:B------:R-:W-:Y:S02]  /*2e6e0*/  IMAD.MOV.U32 R12, RZ, RZ, R9 ;  /* 0x000000ffff0c7224 */ /* 0x000fe400078e0009 */
[----:B------:R-:W-:Y:S02]  /*2e6f0*/  IMAD.MOV.U32 R11, RZ, RZ, 0x1f ;  /* 0x0000001fff0b7424 */ /* 0x000fe400078e00ff */
[----:B------:R-:W-:-:S07]  /*2e700*/  IMAD.MOV.U32 R15, RZ, RZ, -0x1 ;  /* 0xffffffffff0f7424 */ /* 0x000fce00078e00ff */
[----:B01----:R-:W-:Y:S05]  /*2e710*/  WARPSYNC.COLLECTIVE R15, `(.L_x_3547) ;  /* 0x000000000f087348 */ /* 0x003fea0003c00000 */
[----:B------:R2:W3:Y:S02]  /*2e720*/  SHFL.IDX P6, R14, R13, R12, R11 ;  /* 0x0000000c0d0e7389 */ /* 0x0004e400000c000b */
[----:B0123--:R-:W-:Y:S01]  /*2e730*/  ENDCOLLECTIVE ;  /* 0x000000000000791b */ /* 0x00ffe20003800000 */
.L_x_3547:
[----:B------:R-:W-:Y:S05]  /*2e740*/  BSYNC B0 ;  /* 0x0000000000007941 */ /* 0x000fea0003800000 */
.L_x_3546:
[----:B------:R-:W-:Y:S01]  /*2e750*/  IMAD.MOV.U32 R2, RZ, RZ, R14 ;  /* 0x000000ffff027224 */ /* 0x000fe200078e000e */
[----:B------:R-:W-:Y:S06]  /*2e760*/  BRA `(.L_x_3548) ;  /* 0xffffffc400f47947 */ /* 0x000fec000383ffff */
.L_x_3460:
[----:B0-----:R0:W1:Y:S02]  /*2e770*/  SYNCS.PHASECHK.TRANS64.TRYWAIT P0, [R0+URZ+0x32420], R3 ;  /* 0x03242003000075a7 */ /* 0x001064000800017f */
[----:B-1----:R-:W-:Y:S05]  /*2e780*/  @!P0 NANOSLEEP.SYNCS 0x989680 ;  /* 0x009896800000895d */ /* 0x002fea0003900000 */
[----:B------:R-:W1:Y:S02]  /*2e790*/  @!P0 SYNCS.PHASECHK.TRANS64 P0, [R0+URZ+0x32420], R3 ;  /* 0x03242003000085a7 */ /* 0x000e64000800007f */
[----:B-1----:R-:W-:Y:S05]  /*2e7a0*/  @!P0 BRA `(.L_x_3460) ;  /* 0xfffffffc00f08947 */ /* 0x002fea000383ffff */
[----:B------:R-:W-:Y:S05]  /*2e7b0*/  BRA `(.L_x_3549) ;  /* 0xffffffd000947947 */ /* 0x000fea000383ffff */
.L_x_3461:
        /* <DEDUP_REMOVED lines=11> */
.L_x_3551:
[----:B------:R-:W-:Y:S05]  /*2e870*/  BSYNC B0 ;  /* 0x0000000000007941 */ /* 0x000fea0003800000 */
.L_x_3550:
[----:B------:R-:W-:Y:S05]  /*2e880*/  BRA `(.L_x_3552) ;  /* 0xffffffd0007c7947 */ /* 0x000fea000383ffff */
.L_x_3464:
[----:B------:R-:W-:Y:S01]  /*2e890*/  BSSY B1, `(.L_x_3553) ;  /* 0x0000006000017945 */ /* 0x000fe20003800000 */
[----:B------:R-:W-:-:S07]  /*2e8a0*/  IMAD.MOV.U32 R15, RZ, RZ, -0x1 ;  /* 0xffffffffff0f7424 */ /* 0x000fce00078e00ff */
[----:B01----:R-:W-:Y:S05]  /*2e8b0*/  WARPSYNC.COLLECTIVE R15, `(.L_x_3554) ;  /* 0x000000000f0c7348 */ /* 0x003fea0003c00000 */
[----:B------:R-:W-:Y:S02]  /*2e8c0*/  ELECT P6, UR62, PT ;  /* 0x00000000003e782f */ /* 0x000fe400038c0000 */
[----:B------:R-:W-:Y:S01]  /*2e8d0*/  MOV R14, UR62 ;  /* 0x0000003e000e7c02 */ /* 0x000fe20008000f00 */
[----:B01----:R-:W-:Y:S10]  /*2e8e0*/  ENDCOLLECTIVE ;  /* 0x000000000000791b */ /* 0x003ff40003800000 */
.L_x_3554:
[----:B------:R-:W-:Y:S05]  /*2e8f0*/  BSYNC B1 ;  /* 0x0000000000017941 */ /* 0x000fea0003800000 */
.L_x_3553:
[----:B------:R-:W-:Y:S05]  /*2e900*/  BRA `(.L_x_3555) ;  /* 0xffffffd000747947 */ /* 0x000fea000383ffff */
.L_x_3466:
[----:B0-----:R0:W1:Y:S02]  /*2e910*/  SYNCS.PHASECHK.TRANS64.TRYWAIT P0, [R6+URZ], R5 ;  /* 0x00000005060075a7 */ /* 0x001064000800017f */
[----:B-1----:R-:W-:Y:S05]  /*2e920*/  @!P0 NANOSLEEP.SYNCS 0x989680 ;  /* 0x009896800000895d */ /* 0x002fea0003900000 */
[----:B------:R-:W1:Y:S02]  /*2e930*/  @!P0 SYNCS.PHASECHK.TRANS64 P0, [R6+URZ], R5 ;  /* 0x00000005060085a7 */ /* 0x000e64000800007f */
[----:B-1----:R-:W-:Y:S05]  /*2e940*/  @!P0 BRA `(.L_x_3466) ;  /* 0xfffffffc00f08947 */ /* 0x002fea000383ffff */
[----:B------:R-:W-:Y:S05]  /*2e950*/  BRA `(.L_x_3556) ;  /* 0xffffffd000ac7947 */ /* 0x000fea000383ffff */
.L_x_3467:
[----:B-1----:R1:W2:Y:S02]  /*2e960*/  SYNCS.PHASECHK.TRANS64.TRYWAIT P0, [R7+URZ], R2 ;  /* 0x00000002070075a7 */ /* 0x0022a4000800017f */
[----:B--2---:R-:W-:Y:S05]  /*2e970*/  @!P0 NANOSLEEP.SYNCS 0x989680 ;  /* 0x009896800000895d */ /* 0x004fea0003900000 */
[----:B------:R-:W2:Y:S02]  /*2e980*/  @!P0 SYNCS.PHASECHK.TRANS64 P0, [R7+URZ], R2 ;  /* 0x00000002070085a7 */ /* 0x000ea4000800007f */
[----:B--2---:R-:W-:Y:S05]  /*2e990*/  @!P0 BRA `(.L_x_3467) ;  /* 0xfffffffc00f08947 */ /* 0x004fea000383ffff */
[----:B------:R-:W-:Y:S05]  /*2e9a0*/  BRA `(.L_x_3557) ;  /* 0xffffffd000a07947 */ /* 0x000fea000383ffff */
.L_x_3469:
[----:B--2---:R2:W3:Y:S02]  /*2e9b0*/  SYNCS.PHASECHK.TRANS64.TRYWAIT P0, [R4+URZ], R5 ;  /* 0x00000005040075a7 */ /* 0x0044e4000800017f */
[----:B---3--:R-:W-:Y:S05]  /*2e9c0*/  @!P0 NANOSLEEP.SYNCS 0x989680 ;  /* 0x009896800000895d */ /* 0x008fea0003900000 */
[----:B------:R-:W3:Y:S02]  /*2e9d0*/  @!P0 SYNCS.PHASECHK.TRANS64 P0, [R4+URZ], R5 ;  /* 0x00000005040085a7 */ /* 0x000ee4000800007f */
[----:B---3--:R-:W-:Y:S05]  /*2e9e0*/  @!P0 BRA `(.L_x_3469) ;  /* 0xfffffffc00f08947 */ /* 0x008fea000383ffff */
[----:B------:R-:W-:Y:S05]  /*2e9f0*/  BRA `(.L_x_3558) ;  /* 0xffffffd000a47947 */ /* 0x000fea000383ffff */
        .type           $_ZN7cutlass13device_kernelIN5flash11enable_sm90INS1_16FlashAttnFwdSm90INS1_25CollectiveMainloopFwdSm90ILi2EN4cute5tupleIJNS5_1CILi1EEES8_S8_EEENS6_IJNS7_ILi128EEENS7_ILi96EEENS7_ILi64EEEEEELi256ENS_6half_tEfNS_4arch4Sm90ELb0ELb1ELb0ELb1ELb0ELb0ELb1ELb1ELb0ELb1ELb1ELb0EEENS1_21CollectiveEpilogueFwdINS6_IJSA_NS7_ILi256EEESB_EEES9_SE_SG_Li256ELb1ELb1ELb1ELb0EEENS1_36VarlenDynamicPersistentTileSchedulerILi128ELi96ELi256ELi128ELb1ELb1ELb1ELb1ELb0ELb1EEEEEEEEEvNT_6ParamsE$_ZZN5flash25CollectiveMainloopFwdSm90ILi2EN4cute5tupleIJNS1_1CILi1EEES4_S4_EEENS2_IJNS3_ILi128EEENS3_ILi96EEENS3_ILi64EEEEEELi256EN7cutlass6half_tEfNSA_4arch4Sm90ELb0ELb1ELb0ELb1ELb0ELb0ELb1ELb1ELb0ELb1ELb1ELb0EE3mmaINS_16FlashAttnFwdSm90ISE_NS_21CollectiveEpilogueFwdINS2_IJS6_NS3_ILi256EEES7_EEES5_SB_SD_Li256ELb1ELb1ELb1ELb0EEENS_36VarlenDynamicPersistentTileSchedulerILi128ELi96ELi256ELi128ELb1ELb1ELb1ELb1ELb0ELb1EEEE13SharedStorageENS1_6TensorINS1_11ArrayEngineIfLm128EEENS1_6LayoutINS2_IJNS2_IJNS3_ILi2EEEST_NS3_ILi32EEEEEES4_S4_EEENS2_IJNS2_IJS4_ST_NS3_ILi4EEEEEENS3_ILi0EEESZ_EEEEEEENS_7SoftmaxILi2ELi0EEEEEbRKNSE_6ParamsENSA_25PipelineTmaAsyncNoClusterILi2ENSA_16PipelineTmaAsyncILi2EEEEES1B_RNSA_13PipelineStateILj2EEERT0_RT1_iRiRKNS_16SeqlenInfoQKNewKILb1ELb0EEENS2_IJiiiiEEERT_ENKUliT_T0_T1_E_clIZSF_ISO_S12_S14_EbS17_S1B_S1B_S1E_S1G_S1I_iS1J_S1N_S1O_S1Q_EUlRS1R_iE1_NS3_ILb0EEENS3_ILb1EEEEEDaiS1R_S1S_S1T_,@function
        .size           $_ZN7cutlass13device_kernelIN5flash11enable_sm90INS1_16FlashAttnFwdSm90INS1_25CollectiveMainloopFwdSm90ILi2EN4cute5tupleIJNS5_1CILi1EEES8_S8_EEENS6_IJNS7_ILi128EEENS7_ILi96EEENS7_ILi64EEEEEELi256ENS_6half_tEfNS_4arch4Sm90ELb0ELb1ELb0ELb1ELb0ELb0ELb1ELb1ELb0ELb1ELb1ELb0EEENS1_21CollectiveEpilogueFwdINS6_IJSA_NS7_ILi256EEESB_EEES9_SE_SG_Li256ELb1ELb1ELb1ELb0EEENS1_36VarlenDynamicPersistentTileSchedulerILi128ELi96ELi256ELi128ELb1ELb1ELb1ELb1ELb0ELb1EEEEEEEEEvNT_6ParamsE$_ZZN5flash25CollectiveMainloopFwdSm90ILi2EN4cute5tupleIJNS1_1CILi1EEES4_S4_EEENS2_IJNS3_ILi128EEENS3_ILi96EEENS3_ILi64EEEEEELi256EN7cutlass6half_tEfNSA_4arch4Sm90ELb0ELb1ELb0ELb1ELb0ELb0ELb1ELb1ELb0ELb1ELb1ELb0EE3mmaINS_16FlashAttnFwdSm90ISE_NS_21CollectiveEpilogueFwdINS2_IJS6_NS3_ILi256EEES7_EEES5_SB_SD_Li256ELb1ELb1ELb1ELb0EEENS_36VarlenDynamicPersistentTileSchedulerILi128ELi96ELi256ELi128ELb1ELb1ELb1ELb1ELb0ELb1EEEE13SharedStorageENS1_6TensorINS1_11ArrayEngineIfLm128EEENS1_6LayoutINS2_IJNS2_IJNS3_ILi2EEEST_NS3_ILi32EEEEEES4_S4_EEENS2_IJNS2_IJS4_ST_NS3_ILi4EEEEEENS3_ILi0EEESZ_EEEEEEENS_7SoftmaxILi2ELi0EEEEEbRKNSE_6ParamsENSA_25PipelineTmaAsyncNoClusterILi2ENSA_16PipelineTmaAsyncILi2EEEEES1B_RNSA_13PipelineStateILj2EEERT0_RT1_iRiRKNS_16SeqlenInfoQKNewKILb1ELb0EEENS2_IJiiiiEEERT_ENKUliT_T0_T1_E_clIZSF_ISO_S12_S14_EbS17_S1B_S1B_S1E_S1G_S1I_iS1J_S1N_S1O_S1Q_EUlRS1R_iE1_NS3_ILb0EEENS3_ILb1EEEEEDaiS1R_S1S_S1T_,(.L_x_6139 - $_ZN7cutlass13device_kernelIN5flash11enable_sm90INS1_16FlashAttnFwdSm90INS1_25CollectiveMainloopFwdSm90ILi2EN4cute5tupleIJNS5_1CILi1EEES8_S8_EEENS6_IJNS7_ILi128EEENS7_ILi96EEENS7_ILi64EEEEEELi256ENS_6half_tEfNS_4arch4Sm90ELb0ELb1ELb0ELb1ELb0ELb0ELb1ELb1ELb0ELb1ELb1ELb0EEENS1_21CollectiveEpilogueFwdINS6_IJSA_NS7_ILi256EEESB_EEES9_SE_SG_Li256ELb1ELb1ELb1ELb0EEENS1_36VarlenDynamicPersistentTileSchedulerILi128ELi96ELi256ELi128ELb1ELb1ELb1ELb1ELb0ELb1EEEEEEEEEvNT_6ParamsE$_ZZN5flash25CollectiveMainloopFwdSm90ILi2EN4cute5tupleIJNS1_1CILi1EEES4_S4_EEENS2_IJNS3_ILi128EEENS3_ILi96EEENS3_ILi64EEEEEELi256EN7cutlass6half_tEfNSA_4arch4Sm90ELb0ELb1ELb0ELb1ELb0ELb0ELb1ELb1ELb0ELb1ELb1ELb0EE3mmaINS_16FlashAttnFwdSm90ISE_NS_21CollectiveEpilogueFwdINS2_IJS6_NS3_ILi256EEES7_EEES5_SB_SD_Li256ELb1ELb1ELb1ELb0EEENS_36VarlenDynamicPersistentTileSchedulerILi128ELi96ELi256ELi128ELb1ELb1ELb1ELb1ELb0ELb1EEEE13SharedStorageENS1_6TensorINS1_11ArrayEngineIfLm128EEENS1_6LayoutINS2_IJNS2_IJNS3_ILi2EEEST_NS3_ILi32EEEEEES4_S4_EEENS2_IJNS2_IJS4_ST_NS3_ILi4EEEEEENS3_ILi0EEESZ_EEEEEEENS_7SoftmaxILi2ELi0EEEEEbRKNSE_6ParamsENSA_25PipelineTmaAsyncNoClusterILi2ENSA_16PipelineTmaAsyncILi2EEEEES1B_RNSA_13PipelineStateILj2EEERT0_RT1_iRiRKNS_16SeqlenInfoQKNewKILb1ELb0EEENS2_IJiiiiEEERT_ENKUliT_T0_T1_E_clIZSF_ISO_S12_S14_EbS17_S1B_S1B_S1E_S1G_S1I_iS1J_S1N_S1O_S1Q_EUlRS1R_iE1_NS3_ILb0EEENS3_ILb1EEEEEDaiS1R_S1S_S1T_)
$_ZN7cutlass13device_kernelIN5flash11enable_sm90INS1_16FlashAttnFwdSm90INS1_25CollectiveMainloopFwdSm90ILi2EN4cute5tupleIJNS5_1CILi1EEES8_S8_EEENS6_IJNS7_ILi128EEENS7_ILi96EEENS7_ILi64EEEEEELi256ENS_6half_tEfNS_4arch4Sm90ELb0ELb1ELb0ELb1ELb0ELb0ELb1ELb1ELb0ELb1ELb1ELb0EEENS1_21CollectiveEpilogueFwdINS6_IJSA_NS7_ILi256EEESB_EEES9_SE_SG_Li256ELb1ELb1ELb1ELb0EEENS1_36VarlenDynamicPersistentTileSchedulerILi128ELi96ELi256ELi128ELb1ELb1ELb1ELb1ELb0ELb1EEEEEEEEEvNT_6ParamsE$_ZZN5flash25CollectiveMainloopFwdSm90ILi2EN4cute5tupleIJNS1_1CILi1EEES4_S4_EEENS2_IJNS3_ILi128EEENS3_ILi96EEENS3_ILi64EEEEEELi256EN7cutlass6half_tEfNSA_4arch4Sm90ELb0ELb1ELb0ELb1ELb0ELb0ELb1ELb1ELb0ELb1ELb1ELb0EE3mmaINS_16FlashAttnFwdSm90ISE_NS_21CollectiveEpilogueFwdINS2_IJS6_NS3_ILi256EEES7_EEES5_SB_SD_Li256ELb1ELb1ELb1ELb0EEENS_36VarlenDynamicPersistentTileSchedulerILi128ELi96ELi256ELi128ELb1ELb1ELb1ELb1ELb0ELb1EEEE13SharedStorageENS1_6TensorINS1_11ArrayEngineIfLm128EEENS1_6LayoutINS2_IJNS2_IJNS3_ILi2EEEST_NS3_ILi32EEEEEES4_S4_EEENS2_IJNS2_IJS4_ST_NS3_ILi4EEEEEENS3_ILi0EEESZ_EEEEEEENS_7SoftmaxILi2ELi0EEEEEbRKNSE_6ParamsENSA_25PipelineTmaAsyncNoClusterILi2ENSA_16PipelineTmaAsyncILi2EEEEES1B_RNSA_13PipelineStateILj2EEERT0_RT1_iRiRKNS_16SeqlenInfoQKNewKILb1ELb0EEENS2_IJiiiiEEERT_ENKUliT_T0_T1_E_clIZSF_ISO_S12_S14_EbS17_S1B_S1B_S1E_S1G_S1I_iS1J_S1N_S1O_S1Q_EUlRS1R_iE1_NS3_ILb0EEENS3_ILb1EEEEEDaiS1R_S1S_S1T_:
        /* <DEDUP_REMOVED lines=48> */
.L_x_3560:
[----:B------:R-:W-:Y:S05]  /*2ed00*/  BSYNC B3 ;  /* 0x0000000000037941 */ /* 0x000fea0003800000 */
.L_x_3559:
        /* <DEDUP_REMOVED lines=17> */
.L_x_3562:
[----:B------:R-:W-:Y:S05]  /*2ee20*/  BSYNC B3 ;  /* 0x0000000000037941 */ /* 0x000fea0003800000 */
.L_x_3561:
        /* <DEDUP_REMOVED lines=10> */
.L_x_3564:
[----:B------:R-:W-:Y:S05]  /*2eed0*/  BSYNC B3 ;  /* 0x0000000000037941 */ /* 0x000fea0003800000 */
.L_x_3563:
[----:B------:R-:W2:Y:S04]  /*2eee0*/  LDL.64 R12, [R0] ;  /* 0x00000000000c7983 */ /* 0x000ea80000100a00 */
[----:B------:R-:W3:Y:S01]  /*2eef0*/  LDL.64 R8, [R0+0x28] ;  /* 0x0000280000087983 */ /* 0x000ee20000100a00 */
[C---:B------:R-:W-:Y:S02]  /*2ef00*/  R2UR UR6, R4.reuse ;  /* 0x00000000040672ca */ /* 0x040fe400000e0000 */
[C---:B------:R-:W-:Y:S01]  /*2ef10*/  R2UR UR7, R5.reuse ;  /* 0x00000000050772ca */ /* 0x040fe200000e0000 */
[----:B------:R-:W4:Y:S01]  /*2ef20*/  LDL.64 R20, [R0+0x20] ;  /* 0x0000200000147983 */ /* 0x000f220000100a00 */
[C---:B------:R-:W-:Y:S02]  /*2ef30*/  R2UR UR4, R4.reuse ;  /* 0x00000000040472ca */ /* 0x040fe400000e0000 */
[----:B------:R-:W-:Y:S01]  /*2ef40*/  R2UR UR5, R5 ;  /* 0x00000000050572ca */ /* 0x000fe200000e0000 */
[----:B0----5:R-:W4:Y:S08]  /*2ef50*/  LDL.64 R14, [R0+0x8] ;  /* 0x00000800000e7983 */ /* 0x021f300000100a00 */
[----:B--2---:R-:W2:Y:S04]  /*2ef60*/  LD.E R25, desc[UR6][R12.64] ;  /* 0x000000060c197980 */ /* 0x004ea8000c101900 */
[----:B---3--:R-:W2:Y:S01]  /*2ef70*/  LD.E.64 R8, desc[UR4][R8.64] ;  /* 0x0000000408087980 */ /* 0x008ea2000c101b00 */
[----:B------:R-:W-:Y:S05]  /*2ef80*/  WARPSYNC.ALL ;  /* 0x0000000000007948 */ /* 0x000fea0003800000 */
[----:B------:R-:W-:-:S02]  /*2ef90*/  R2UR UR4, R4 ;  /* 0x00000000040472ca */ /* 0x000fc400000e0000 */
[C---:B------:R-:W-:Y:S02]  /*2efa0*/  R2UR UR5, R5.reuse ;  /* 0x00000000050572ca */ /* 0x040fe400000e0000 */
[----:B------:R-:W-:Y:S02]  /*2efb0*/  R2UR UR6, R4 ;  /* 0x00000000040672ca */ /* 0x000fe400000e0000 */
[----:B------:R-:W-:-:S09]  /*2efc0*/  R2UR UR7, R5 ;  /* 0x00000000050772ca */ /* 0x000fd200000e0000 */
[----:B----4-:R-:W-:Y:S04]  /*2efd0*/  ST.E desc[UR4][R14.64], RZ ;  /* 0x000000ff0e007985 */ /* 0x010fe8000c101904 */
[----:B------:R-:W3:Y:S01]  /*2efe0*/  LD.E.64 R12, desc[UR6][R20.64] ;  /* 0x00000006140c7980 */ /* 0x000ee2000c101b00 */
[----:B--2---:R-:W-:Y:S01]  /*2eff0*/  IMAD R8, R25, 0x300, R8 ;  /* 0x0000030019087824 */ /* 0x004fe200078e0208 */
[----:B------:R-:W-:Y:S01]  /*2f000*/  R2UR UR7, R9 ;  /* 0x00000000090772ca */ /* 0x000fe200000e0000 */
[----:B------:R-:W-:Y:S01]  /*2f010*/  WARPGROUP.ARRIVE ;  /* 0x00000000000079c5 */ /* 0x000fe20000000000 */
[----:B------:R-:W-:Y:S02]  /*2f020*/  R2UR UR8, R4 ;  /* 0x00000000040872ca */ /* 0x000fe400000e0000 */
[----:B------:R-:W-:-:S02]  /*2f030*/  R2UR UR6, R8 ;  /* 0x00000000080672ca */ /* 0x000fc400000e0000 */
[C---:B------:R-:W-:Y:S02]  /*2f040*/  R2UR UR9, R5.reuse ;  /* 0x00000000050972ca */ /* 0x040fe400000e0000 */
[----:B------:R-:W-:Y:S02]  /*2f050*/  R2UR UR10, R4 ;  /* 0x00000000040a72ca */ /* 0x000fe400000e0000 */
[----:B------:R-:W-:Y:S02]  /*2f060*/  R2UR UR11, R5 ;  /* 0x00000000050b72ca */ /* 0x000fe400000e0000 */
[----:B---3--:R-:W-:Y:S01]  /*2f070*/  R2UR UR4, R12 ;  /* 0x000000000c0472ca */ /* 0x008fe200000e0000 */
[----:B------:R-:W-:Y:S01]  /*2f080*/  IMAD.MOV.U32 R12, RZ, RZ, 0x1 ;  /* 0x00000001ff0c7424 */ /* 0x000fe200078e00ff */
[----:B------:R-:W-:-:S13]  /*2f090*/  R2UR UR5, R13 ;  /* 0x000000000d0572ca */ /* 0x000fda00000e0000 */
[----:B------:R-:W-:Y:S03]  /*2f0a0*/  HGMMA.64x96x16.F32 R24, gdesc[UR4], RZ, !UPT, gsb0 ;  /* 0x01600000041879f0 */ /* 0x000fe6000c0008ff */
[----:B------:R-:W-:Y:S02]  /*2f0b0*/  WARPGROUP.DEPBAR.LE gsb0, 0x0 ;  /* 0x00008000000079c5 */ /* 0x000fe40000010000 */
[----:B------:R-:W-:Y:S04]  /*2f0c0*/  ST.E desc[UR8][R14.64], R12 ;  /* 0x0000000c0e007985 */ /* 0x000fe8000c101908 */
[----:B------:R-:W2:Y:S01]  /*2f0d0*/  LD.E.64 R72, desc[UR10][R20.64] ;  /* 0x0000000a14487980 */ /* 0x000ea2000c101b00 */
[----:B------:R-:W-:Y:S01]  /*2f0e0*/  VIADD R74, R8, 0x2 ;  /* 0x00000002084a7836 */ /* 0x000fe20000000000 */
[----:B------:R-:W-:Y:S01]  /*2f0f0*/  WARPGROUP.ARRIVE ;  /* 0x00000000000079c5 */ /* 0x000fe20000000000 */
[----:B------:R-:W-:Y:S01]  /*2f100*/  IMAD.MOV.U32 R75, RZ, RZ, R9 ;  /* 0x000000ffff4b7224 */ /* 0x000fe200078e0009 */
[----:B------:R-:W-:-:S02]  /*2f110*/  R2UR UR8, R4 ;  /* 0x00000000040872ca */ /* 0x000fc400000e0000 */
[----:B------:R-:W-:Y:S02]  /*2f120*/  R2UR UR6, R74 ;  /* 0x000000004a0672ca */ /* 0x000fe400000e0000 */
        /* <DEDUP_REMOVED lines=28> */
[----:B------:R-:W-:Y:S01]  /*2f2f0*/  R2UR UR7, R9 ;  /* 0x00000000090772ca */ /* 0x000fe200000e0000 */
[----:B------:R-:W-:Y:S01]  /*2f300*/  WARPGROUP.ARRIVE ;  /* 0x00000000000079c5 */ /* 0x000fe20000000000 */
[----:B------:R-:W-:-:S02]  /*2f310*/  R2UR UR8, R4 ;  /* 0x00000000040872ca */ /* 0x000fc400000e0000 */
        /* <DEDUP_REMOVED lines=11> */
[----:B0-----:R-:W3:-:S12]  /*2f3d0*/  LDL.64 R14, [R0] ;  /* 0x00000000000e7983 */ /* 0x001ed80000100a00 */
        /* <DEDUP_REMOVED lines=12> */
.L_x_3567:
[----:B------:R-:W-:Y:S05]  /*2f4a0*/  BSYNC B3 ;  /* 0x0000000000037941 */ /* 0x000fea0003800000 */
.L_x_3566:
        /* <DEDUP_REMOVED lines=17> */
.L_x_3569:
[----:B------:R-:W-:Y:S05]  /*2f5c0*/  BSYNC B3 ;  /* 0x0000000000037941 */ /* 0x000fea0003800000 */
.L_x_3568:
        /* <DEDUP_REMOVED lines=10> */
.L_x_3571:
[----:B------:R-:W-:Y:S05]  /*2f670*/  BSYNC B3 ;  /* 0x0000000000037941 */ /* 0x000fea0003800000 */
.L_x_3570:
[----:B------:R-:W2:Y:S04]  /*2f680*/  LDL.64 R14, [R0] ;  /* 0x00000000000e7983 */ /* 0x000ea80000100a00 */
[----:B------:R-:W3:Y:S04]  /*2f690*/  LDL.64 R72, [R0+0x58] ;  /* 0x0000580000487983 */ /* 0x000ee80000100a00 */
[----:B------:R-:W4:Y:S04]  /*2f6a0*/  LDL.64 R8, [R0+0x48] ;  /* 0x0000480000087983 */ /* 0x000f280000100a00 */
[----:B0----5:R-:W4:Y:S01]  /*2f6b0*/  LDL.64 R20, [R0+0x50] ;  /* 0x0000500000147983 */ /* 0x021f220000100a00 */
[----:B------:R-:W-:-:S02]  /*2f6c0*/  R2UR UR6, R4 ;  /* 0x00000000040672ca */ /* 0x000fc400000e0000 */
[C---:B------:R-:W-:Y:S01]  /*2f6d0*/  R2UR UR7, R5.reuse ;  /* 0x00000000050772ca */ /* 0x040fe200000e0000 */
[----:B------:R-:W4:Y:S01]  /*2f6e0*/  LDL.LU R76, [R1+0x480] ;  /* 0x00048000014c7983 */ /* 0x000f220000300800 */
        /* <DEDUP_REMOVED lines=16> */
[----:B--2---:R-:W-:Y:S01]  /*2f7f0*/  IMAD R14, R13, 0xc00, R14 ;  /* 0x00000c000d0e7824 */ /* 0x004fe200078e020e */
[----:B------:R-:W-:-:S04]  /*2f800*/  R2UR UR7, R15 ;  /* 0x000000000f0772ca */ /* 0x000fc800000e0000 */
        /* <DEDUP_REMOVED lines=9> */
[----:B------:R-:W-:-:S02]  /*2f8a0*/  VIADD R74, R14, 0x2 ;  /* 0x000000020e4a7836 */ /* 0x000fc40000000000 */
[----:B------:R-:W-:-:S03]  /*2f8b0*/  IMAD.MOV.U32 R75, RZ, RZ, R15 ;  /* 0x000000ffff4b7224 */ /* 0x000fc600078e000f */
[----:B------:R-:W-:Y:S02]  /*2f8c0*/  R2UR UR6, R74 ;  /* 0x000000004a0672ca */ /* 0x000fe400000e0000 */
        /* <DEDUP_REMOVED lines=236> */
[----:B0-----:R-:W3:Y:S01]  /*30790*/  @!P2 LDL.64 R8, [R0] ;  /* 0x000000000008a983 */ /* 0x001ee20000100a00 */
[----:B------:R-:W-:-:S02]  /*307a0*/  @!P2 R2UR UR4, R4 ;  /* 0x000000000404a2ca */ /* 0x000fc400000e0000 */
[C---:B------:R-:W-:Y:S02]  /*307b0*/  @!P2 R2UR UR5, R5.reuse ;  /* 0x000000000505a2ca */ /* 0x040fe400000e0000 */
[----:B------:R-:W-:Y:S02]  /*307c0*/  SHF.R.U32.HI R20, RZ, 0x7, R13 ;  /* 0x00000007ff147819 */ /* 0x000fe4000001160d */
[----:B------:R-:W-:Y:S02]  /*307d0*/  @!P2 R2UR UR6, R4 ;  /* 0x000000000406a2ca */ /* 0x000fe400000e0000 */
[----:B------:R-:W-:Y:S02]  /*307e0*/  @!P2 R2UR UR7, R5 ;  /* 0x000000000507a2ca */ /* 0x000fe400000e0000 */
[----:B------:R-:W-:-:S05]  /*307f0*/  IADD3 R20, -R20, 0xb, RZ ;  /* 0x0000000b14147810 */ /* 0x000fca0007ffe1ff */
[----:B------:R0:W-:Y:S06]  /*30800*/  BAR.ARV R20, 0x100 ;  /* 0x000400140000751d */ /* 0x0001ec0000002000 */
[----:B--2---:R-:W2:Y:S04]  /*30810*/  @!P2 LD.E.64 R14, desc[UR4][R14.64+0x30] ;  /* 0x000030040e0ea980 */ /* 0x004ea8000c101b00 */
[----:B---3--:R-:W3:Y:S01]  /*30820*/  @!P2 LD.E R21, desc[UR6][R8.64] ;  /* 0x000000060815a980 */ /* 0x008ee2000c101900 */
[----:B------:R-:W-:-:S02]  /*30830*/  R2UR UR4, R4 ;  /* 0x00000000040472ca */ /* 0x000fc400000e0000 */
[----:B------:R-:W-:Y:S02]  /*30840*/  R2UR UR5, R5 ;  /* 0x00000000050572ca */ /* 0x000fe400000e0000 */
[----:B--2---:R-:W-:-:S05]  /*30850*/  @!P2 MOV R72, R14 ;  /* 0x0000000e0048a202 */ /* 0x004fca0000000f00 */
[----:B---3--:R-:W-:-:S05]  /*30860*/  @!P2 IMAD R21, R21, 0x8, R72 ;  /* 0x000000081515a824 */ /* 0x008fca00078e0248 */
[----:B------:R-:W-:-:S04]  /*30870*/  @!P2 PRMT R21, RZ, 0x654, R21 ;  /* 0x00000654ff15a816 */ /* 0x000fc80000000015 */
[----:B------:R1:W-:Y:S01]  /*30880*/  @!P2 SYNCS.ARRIVE.TRANS64.RED.A1T0 RZ, [R21+URZ], RZ ;  /* 0x000000ff15ffa9a7 */ /* 0x0003e2000810043f */
[----:B------:R-:W2:Y:S01]  /*30890*/  LD.E R72, desc[UR4][R6.64+0x24] ;  /* 0x0000240406487980 */ /* 0x000ea2000c101900 */
[----:B------:R-:W-:Y:S02]  /*308a0*/  R2UR UR4, R4 ;  /* 0x00000000040472ca */ /* 0x000fe400000e0000 */
[----:B------:R-:W-:-:S13]  /*308b0*/  R2UR UR5, R5 ;  /* 0x00000000050572ca */ /* 0x000fda00000e0000 */
[----:B-1----:R-:W3:Y:S01]  /*308c0*/  LD.E R21, desc[UR4][R6.64] ;  /* 0x0000000406157980 */ /* 0x002ee2000c101900 */
[----:B------:R-:W-:Y:S02]  /*308d0*/  R2UR UR4, R4 ;  /* 0x00000000040472ca */ /* 0x000fe400000e0000 */
[----:B------:R-:W-:Y:S02]  /*308e0*/  R2UR UR5, R5 ;  /* 0x00000000050572ca */ /* 0x000fe400000e0000 */
[----:B------:R-:W-:-:S04]  /*308f0*/  LOP3.LUT R76, R76, 0xfff7ffff, RZ, 0xc0, !PT ;  /* 0xfff7ffff4c4c7812 */ /* 0x000fc800078ec0ff */
[----:B------:R-:W-:-:S05]  /*30900*/  @P2 LOP3.LUT R76, R76, 0x80000, RZ, 0xfc, !PT ;  /* 0x000800004c4c2812 */ /* 0x000fca00078efcff */
[----:B------:R1:W-:Y:S04]  /*30910*/  STL [R1+0x480], R76 ;  /* 0x0004804c01007387 */ /* 0x0003e80000100800 */
[----:B-1----:R-:W4:Y:S01]  /*30920*/  LD.E R76, desc[UR4][R2.64] ;  /* 0x00000004024c7980 */ /* 0x002f22000c101900 */
        /* <DEDUP_REMOVED lines=12> */
[----:B--2---:R-:W-:-:S13]  /*309f0*/  ISETP.NE.AND P1, PT, R72, 0x1, PT ;  /* 0x000000014800780c */ /* 0x004fda0003f25270 */
[C---:B------:R-:W-:Y:S02]  /*30a00*/  @P1 R2UR UR4, R4.reuse ;  /* 0x00000000040412ca */ /* 0x040fe400000e0000 */
[C---:B------:R-:W-:Y:S02]  /*30a10*/  @P1 R2UR UR5, R5.reuse ;  /* 0x00000000050512ca */ /* 0x040fe400000e0000 */
[----:B------:R-:W-:Y:S02]  /*30a20*/  @P1 R2UR UR6, R4 ;  /* 0x00000000040612ca */ /* 0x000fe400000e0000 */
        /* <DEDUP_REMOVED lines=11> */
[----:B0-----:R-:W-:-:S05]  /*30ae0*/  LOP3.LUT R20, R9, 0xffffff80, RZ, 0xc0, !PT ;  /* 0xffffff8009147812 */ /* 0x001fca00078ec0ff */
[----:B------:R-:W-:-:S05]  /*30af0*/  IMAD.IADD R20, R21, 0x1, -R20 ;  /* 0x0000000115147824 */ /* 0x000fca00078e0a14 */
[----:B------:R-:W-:Y:S02]  /*30b00*/  SHF.R.S32.HI R15, RZ, 0x1f, R20 ;  /* 0x0000001fff0f7819 */ /* 0x000fe40000011414 */
[----:B------:R-:W-:Y:S02]  /*30b10*/  LEA.HI R75, R14, R21, RZ, 0x2 ;  /* 0x000000150e4b7211 */ /* 0x000fe400078f10ff */
[CC--:B------:R-:W-:Y:S02]  /*30b20*/  LEA.HI R72, R15.reuse, R20.reuse, RZ, 0x2 ;  /* 0x000000140f487211 */ /* 0x0c0fe400078f10ff */
[----:B------:R-:W-:Y:S02]  /*30b30*/  LEA.HI R15, R15, R20, RZ, 0x5 ;  /* 0x000000140f0f7211 */ /* 0x000fe400078f28ff */
[--C-:B------:R-:W-:Y:S02]  /*30b40*/  SHF.R.S32.HI R73, RZ, 0x2, R72.reuse ;  /* 0x00000002ff497819 */ /* 0x100fe40000011448 */
[----:B------:R-:W-:-:S02]  /*30b50*/  SHF.R.S32.HI R74, RZ, 0x1f, R72 ;  /* 0x0000001fff4a7819 */ /* 0x000fc40000011448 */
[----:B------:R-:W-:Y:S02]  /*30b60*/  LOP3.LUT R78, R75, 0xfffffffc, RZ, 0xc0, !PT ;  /* 0xfffffffc4b4e7812 */ /* 0x000fe400078ec0ff */
[----:B------:R-:W-:Y:S02]  /*30b70*/  SHF.R.S32.HI R14, RZ, 0x7, R9 ;  /* 0x00000007ff0e7819 */ /* 0x000fe40000011409 */
[----:B------:R-:W-:Y:S01]  /*30b80*/  LEA.HI R74, R74, R73, RZ, 0x3 ;  /* 0x000000494a4a7211 */ /* 0x000fe200078f18ff */
[----:B------:R-:W-:Y:S01]  /*30b90*/  IMAD.IADD R78, R21, 0x1, -R78 ;  /* 0x00000001154e7824 */ /* 0x000fe200078e0a4e */
[----:B------:R-:W-:Y:S02]  /*30ba0*/  SHF.R.S32.HI R15, RZ, 0x5, R15 ;  /* 0x00000005ff0f7819 */ /* 0x000fe4000001140f */
[----:B------:R-:W-:Y:S02]  /*30bb0*/  LEA.HI R9, R9, R14, RZ, 0x1 ;  /* 0x0000000e09097211 */ /* 0x000fe400078f08ff */
[----:B------:R-:W-:Y:S01]  /*30bc0*/  LOP3.LUT R74, R74, 0xfffffff8, RZ, 0xc0, !PT ;  /* 0xfffffff84a4a7812 */ /* 0x000fe200078ec0ff */
[----:B----4-:R-:W-:Y:S01]  /*30bd0*/  IMAD R21, R76, 0x8, R15 ;  /* 0x000000084c157824 */ /* 0x010fe200078e020f */
[----:B------:R-:W-:-:S02]  /*30be0*/  LOP3.LUT R9, R9, 0x3fffffe, RZ, 0xc0, !PT ;  /* 0x03fffffe09097812 */ /* 0x000fc400078ec0ff */
[----:B------:R-:W-:Y:S01]  /*30bf0*/  LEA.HI R15, R78, R78, RZ, 0x1 ;  /* 0x0000004e4e0f7211 */ /* 0x000fe200078f08ff */
[----:B------:R-:W-:Y:S02]  /*30c00*/  IMAD.IADD R74, R73, 0x1, -R74 ;  /* 0x00000001494a7824 */ /* 0x000fe400078e0a4a */
[----:B------:R-:W-:Y:S01]  /*30c10*/  IMAD.IADD R9, R14, 0x1, -R9 ;  /* 0x000000010e097824 */ /* 0x000fe200078e0a09 */
[----:B------:R-:W-:Y:S01]  /*30c20*/  LOP3.LUT R15, R15, 0x1ffffffe, RZ, 0xc0, !PT ;  /* 0x1ffffffe0f0f7812 */ /* 0x000fe200078ec0ff */
[----:B------:R-:W-:-:S04]  /*30c30*/  IMAD.U32 R74, R21, 0x10, R74 ;  /* 0x00000010154a7824 */ /* 0x000fc800078e004a */
[----:B------:R-:W-:Y:S02]  /*30c40*/  IMAD.IADD R15, R78, 0x1, -R15 ;  /* 0x000000014e0f7824 */ /* 0x000fe400078e0a0f */
[----:B------:R-:W-:-:S04]  /*30c50*/  IMAD R74, R9, 0x40, R74 ;  /* 0x00000040094a7824 */ /* 0x000fc800078e024a */
[----:B------:R-:W-:Y:S01]  /*30c60*/  IMAD R74, R15, 0x8, R74 ;  /* 0x000000080f4a7824 */ /* 0x000fe200078e024a */
[----:B------:R-:W-:Y:S01]  /*30c70*/  LOP3.LUT R9, R72, 0x7ffffffc, RZ, 0xc0, !PT ;  /* 0x7ffffffc48097812 */ /* 0x000fe200078ec0ff */
[----:B------:R-:W-:Y:S01]  /*30c80*/  IMAD.MOV.U32 R15, RZ, RZ, -0x60 ;  /* 0xffffffa0ff0f7424 */ /* 0x000fe200078e00ff */
[----:B------:R-:W-:-:S03]  /*30c90*/  ISETP.GE.AND P2, PT, R2, 0x1, PT ;  /* 0x000000010200780c */ /* 0x000fc60003f46270 */
[----:B------:R-:W-:Y:S02]  /*30ca0*/  IMAD.IADD R9, R20, 0x1, -R9 ;  /* 0x0000000114097824 */ /* 0x000fe400078e0a09 */
[----:B------:R-:W-:-:S04]  /*30cb0*/  IMAD R14, R10, R15, 0x1 ;  /* 0x000000010a0e7424 */ /* 0x000fc800078e020f */
[----:B------:R-:W-:Y:S01]  /*30cc0*/  IMAD R9, R9, -0x2, R14 ;  /* 0xfffffffe09097824 */ /* 0x000fe200078e020e */
[----:B------:R-:W-:Y:S01]  /*30cd0*/  LOP3.LUT R81, RZ, R81, RZ, 0x33, !PT ;  /* 0x00000051ff517212 */ /* 0x000fe200078e33ff */
[----:B------:R-:W-:Y:S01]  /*30ce0*/  BSSY B3, `(.L_x_3573) ;  /* 0x000002d000037945 */ /* 0x000fe20003800000 */
[----:B------:R-:W-:Y:S02]  /*30cf0*/  IMAD R83, R10, -0x60, R83 ;  /* 0xffffffa00a537824 */ /* 0x000fe400078e0253 */
[----:B------:R-:W-:Y:S02]  /*30d00*/  VIADD R21, R9, 0xffffffff ;  /* 0xffffffff09157836 */ /* 0x000fe40000000000 */
[----:B--2---:R-:W-:-:S05]  /*30d10*/  @P1 IMAD.HI.U32 R77, R74, R77, RZ ;  /* 0x0000004d4a4d1227 */ /* 0x004fca00078e00ff */
[----:B------:R-:W-:-:S05]  /*30d20*/  @P1 SHF.R.U32.HI R74, RZ, R80, R77 ;  /* 0x00000050ff4a1219 */ /* 0x000fca000001164d */
[----:B------:R-:W0:Y:S01]  /*30d30*/  SHFL.IDX PT, R76, R74, RZ, 0x1c1f ;  /* 0x001c1fff4a4c7589 */ /* 0x000e2200000e0000 */
[----:B------:R-:W-:-:S05]  /*30d40*/  IADD3 R14, -R8, R9, R3 ;  /* 0x00000009080e7210 */ /* 0x000fca0007ffe103 */
        /* <DEDUP_REMOVED lines=21> */
.L_x_3578:
[----:B------:R-:W-:Y:S05]  /*30ea0*/  BSYNC B5 ;  /* 0x0000000000057941 */ /* 0x000fea0003800000 */
.L_x_3577:
[----:B------:R-:W-:Y:S01]  /*30eb0*/  LOP3.LUT R15, RZ, R15, RZ, 0x33, !PT ;  /* 0x0000000fff0f7212 */ /* 0x000fe200078e33ff */
[----:B------:R-:W-:Y:S06]  /*30ec0*/  BRA `(.L_x_3579) ;  /* 0x0000000000287947 */ /* 0x000fec0003800000 */
.L_x_3576:
        /* <DEDUP_REMOVED lines=10> */
.L_x_3579:
[----:B------:R-:W-:Y:S05]  /*30f70*/  BSYNC B4 ;  /* 0x0000000000047941 */ /* 0x000fea0003800000 */
.L_x_3575:
[----:B------:R-:W-:-:S05]  /*30f80*/  IMAD R15, R2, R15, R21 ;  /* 0x0000000f020f7224 */ /* 0x000fca00078e0215 */
[----:B------:R-:W-:Y:S02]  /*30f90*/  VIMNMX R14, R14, R15, !PT ;  /* 0x0000000f0e0e7248 */ /* 0x000fe40007fe0100 */
[----:B------:R-:W-:-:S07]  /*30fa0*/  VIADDMNMX R9, R15, R2, R9, PT ;  /* 0x000000020f097246 */ /* 0x000fce0003800109 */
.L_x_3574:
[----:B------:R-:W-:Y:S05]  /*30fb0*/  BSYNC B3 ;  /* 0x0000000000037941 */ /* 0x000fea0003800000 */
.L_x_3573:
        /* <DEDUP_REMOVED lines=116> */
[----:B------:R-:W-:Y:S01]  /*31700*/  ISETP.LT.OR P6, PT, R9, 0x5a, P6 ;  /* 0x0000005a0900780c */ /* 0x000fe200037c1670 */
[----:B------:R-:W-:-:S03]  /*31710*/  IMAD.IADD R9, R79, 0x1, R74 ;  /* 0x000000014f097824 */ /* 0x000fc600078e024a */
        /* <DEDUP_REMOVED lines=19> */
.L_x_3585:
[----:B------:R-:W-:Y:S05]  /*31850*/  BSYNC B5 ;  /* 0x0000000000057941 */ /* 0x000fea0003800000 */
.L_x_3584:
[----:B------:R-:W-:Y:S01]  /*31860*/  LOP3.LUT R3, RZ, R3, RZ, 0x33, !PT ;  /* 0x00000003ff037212 */ /* 0x000fe200078e33ff */
[----:B------:R-:W-:Y:S06]  /*31870*/  BRA `(.L_x_3586) ;  /* 0x0000000000287947 */ /* 0x000fec0003800000 */
.L_x_3583:
        /* <DEDUP_REMOVED lines=10> */
.L_x_3586:
[----:B------:R-:W-:Y:S05]  /*31920*/  BSYNC B4 ;  /* 0x0000000000047941 */ /* 0x000fea0003800000 */
.L_x_3582:
[----:B------:R-:W-:-:S05]  /*31930*/  IMAD R3, R2, R3, R21 ;  /* 0x0000000302037224 */ /* 0x000fca00078e0215 */
[----:B------:R-:W-:Y:S02]  /*31940*/  VIADDMNMX R9, R3, R2, R9, PT ;  /* 0x0000000203097246 */ /* 0x000fe40003800109 */
[----:B------:R-:W-:-:S07]  /*31950*/  VIMNMX R14, R14, R3, !PT ;  /* 0x000000030e0e7248 */ /* 0x000fce0007fe0100 */
.L_x_3581:
[----:B------:R-:W-:Y:S05]  /*31960*/  BSYNC B3 ;  /* 0x0000000000037941 */ /* 0x000fea0003800000 */
.L_x_3580:
        /* <DEDUP_REMOVED lines=169> */
[----:B------:R-:W-:Y:S02]  /*32400*/  FMUL.FTZ R20, R14, R7 ;  /* 0x000000070e147220 */ /* 0x000fe40000410000 */
[----:B------:R-:W0:Y:S08]  /*32410*/  MUFU.EX2 R14, R21 ;  /* 0x00000015000e7308 */ /* 0x000e300000000800 */
[----:B------:R-:W4:Y:S01]  /*32420*/  MUFU.EX2 R20, R20 ;  /* 0x0000001400147308 */ /* 0x000f220000000800 */
[----:B------:R-:W-:Y:S01]  /*32430*/  ST.E desc[UR4][R2.64+0x4], R9 ;  /* 0x0000040902007985 */ /* 0x000fe2000c101904 */
[----:B0-----:R-:W-:Y:S01]  /*32440*/  FMUL.FTZ R75, R14, R75 ;  /* 0x0000004b0e4b7220 */ /* 0x001fe20000410000 */
[----:B----4-:R-:W-:-:S04]  /*32450*/  FMUL.FTZ R73, R20, R79 ;  /* 0x0000004f14497220 */ /* 0x010fc80000410000 */
[----:B------:R0:W-:Y:S04]  /*32460*/  ST.E desc[UR6][R2.64+0x10], R75 ;  /* 0x0000104b02007985 */ /* 0x0001e8000c101906 */
[----:B------:R1:W-:Y:S04]  /*32470*/  ST.E desc[UR8][R2.64+0x14], R73 ;  /* 0x0000144902007985 */ /* 0x0003e8000c101908 */
[----:B------:R-:W2:Y:S04]  /*32480*/  LDL.64 R6, [R0+0x70] ;  /* 0x0000700000067983 */ /* 0x000ea80000100a00 */
[----:B--2---:R-:W1:Y:S04]  /*32490*/  LD.E R24, desc[UR6][R6.64+0x20] ;  /* 0x0000200606187980 */ /* 0x004e68000c101900 */
[----:B------:R-:W1:Y:S04]  /*324a0*/  LD.E R8, desc[UR4][R6.64] ;  /* 0x0000000406087980 */ /* 0x000e68000c101900 */
[----:B------:R-:W2:Y:S04]  /*324b0*/  LD.E R21, desc[UR8][R6.64+0x4] ;  /* 0x0000040806157980 */ /* 0x000ea8000c101900 */
[----:B0-----:R-:W3:Y:S04]  /*324c0*/  LD.E R75, desc[UR4][R6.64+0x10] ;  /* 0x00001004064b7980 */ /* 0x001ee8000c101900 */
[----:B------:R-:W4:Y:S01]  /*324d0*/  LD.E R72, desc[UR6][R6.64+0x14] ;  /* 0x0000140606487980 */ /* 0x000f22000c101900 */
[C---:B-1----:R-:W-:Y:S01]  /*324e0*/  FMUL.FTZ R2, R8.reuse, R24 ;  /* 0x0000001808027220 */ /* 0x042fe20000410000 */
[----:B------:R-:W-:-:S02]  /*324f0*/  FSETP.NEU.FTZ.AND P1, PT, R8, -INF , PT ;  /* 0xff8000000800780b */ /* 0x000fc40003f3d000 */
[----:B--2---:R-:W-:Y:S01]  /*32500*/  FSETP.NEU.FTZ.AND P2, PT, R21, -INF , PT ;  /* 0xff8000001500780b */ /* 0x004fe20003f5d000 */
[----:B------:R-:W-:Y:S01]  /*32510*/  FMUL.FTZ R21, R24, R21 ;  /* 0x0000001518157220 */ /* 0x000fe20000410000 */
[----:B------:R-:W-:-:S04]  /*32520*/  FSEL R3, R2, RZ, P1 ;  /* 0x000000ff02037208 */ /* 0x000fc80000800000 */
[----:B------:R-:W-:Y:S01]  /*32530*/  FSEL R73, R21, RZ, P2 ;  /* 0x000000ff15497208 */ /* 0x000fe20001000000 */
[-CC-:B------:R-:W-:Y:S01]  /*32540*/  FFMA.FTZ R172, R15, R24.reuse, -R3.reuse ;  /* 0x000000180fac7223 */ /* 0x180fe20000010803 */
[----:B------:R-:W-:-:S03]  /*32550*/  FFMA.FTZ R25, R25, R24, -R3 ;  /* 0x0000001819197223 */ /* 0x000fc60000010803 */
[-C--:B------:R-:W-:Y:S02]  /*32560*/  FFMA.FTZ R173, R26, R24.reuse, -R73 ;  /* 0x000000181aad7223 */ /* 0x080fe40000010849 */
[----:B------:R-:W3:Y:S01]  /*32570*/  MUFU.EX2 R172, R172 ;  /* 0x000000ac00ac7308 */ /* 0x000ee20000000800 */
[-CC-:B------:R-:W-:Y:S01]  /*32580*/  FFMA.FTZ R174, R28, R24.reuse, -R3.reuse ;  /* 0x000000181cae7223 */ /* 0x180fe20000010803 */
[-CC-:B------:R-:W-:Y:S01]  /*32590*/  FFMA.FTZ R21, R29, R24.reuse, -R3.reuse ;  /* 0x000000181d157223 */ /* 0x180fe20000010803 */
[-C--:B------:R-:W-:Y:S01]  /*325a0*/  FFMA.FTZ R8, R33, R24.reuse, -R3 ;  /* 0x0000001821087223 */ /* 0x080fe20000010803 */
[-C--:B------:R-:W-:Y:S01]  /*325b0*/  FFMA.FTZ R15, R27, R24.reuse, -R73 ;  /* 0x000000181b0f7223 */ /* 0x080fe20000010849 */
        /* <DEDUP_REMOVED lines=43> */
[----:B------:R-:W1:Y:S08]  /*32870*/  MUFU.EX2 R174, R174 ;  /* 0x000000ae00ae7308 */ /* 0x000e700000000800 */
[----:B------:R-:W2:Y:S08]  /*32880*/  MUFU.EX2 R24, R15 ;  /* 0x0000000f00187308 */ /* 0x000eb00000000800 */
[----:B------:R-:W5:Y:S08]  /*32890*/  MUFU.EX2 R175, R175 ;  /* 0x000000af00af7308 */ /* 0x000f700000000800 */
[----:B------:R-:W5:Y:S08]  /*328a0*/  MUFU.EX2 R21, R21 ;  /* 0x0000001500157308 */ /* 0x000f700000000800 */
[----:B------:R-:W5:Y:S08]  /*328b0*/  MUFU.EX2 R26, R26 ;  /* 0x0000001a001a7308 */ /* 0x000f700000000800 */
[----:B------:R-:W5:Y:S08]  /*328c0*/  MUFU.EX2 R152, R152 ;  /* 0x0000009800987308 */ /* 0x000f700000000800 */
[----:B------:R3:W-:Y:S02]  /*328d0*/  MUFU.EX2 R27, R8 ;  /* 0x00000008001b7308 */ /* 0x0007e40000000800 */
[----:B---3--:R-:W-:-:S06]  /*328e0*/  FADD.FTZ R8, R172, R75 ;  /* 0x0000004bac087221 */ /* 0x008fcc0000010000 */
[----:B------:R4:W-:Y:S01]  /*328f0*/  MUFU.EX2 R31, R9 ;  /* 0x00000009001f7308 */ /* 0x0009e20000000800 */
[----:B0-----:R-:W-:-:S07]  /*32900*/  FADD.FTZ R47, R25, R8 ;  /* 0x00000008192f7221 */ /* 0x001fce0000010000 */
[----:B------:R-:W0:Y:S01]  /*32910*/  MUFU.EX2 R153, R153 ;  /* 0x0000009900997308 */ /* 0x000e220000000800 */
[----:B----4-:R-:W-:Y:S01]  /*32920*/  FADD.FTZ R9, R173, R72 ;  /* 0x00000048ad097221 */ /* 0x010fe20000010000 */
[----:B-1----:R-:W-:-:S03]  /*32930*/  FADD.FTZ R44, R174, R47 ;  /* 0x0000002fae2c7221 */ /* 0x002fc60000010000 */
[----:B--2---:R-:W-:-:S03]  /*32940*/  FADD.FTZ R8, R24, R9 ;  /* 0x0000000918087221 */ /* 0x004fc60000010000 */
[----:B------:R-:W1:Y:S01]  /*32950*/  MUFU.EX2 R28, R28 ;  /* 0x0000001c001c7308 */ /* 0x000e620000000800 */
[----:B-----5:R-:W-:Y:S01]  /*32960*/  FADD.FTZ R9, R175, R8 ;  /* 0x00000008af097221 */ /* 0x020fe20000010000 */
[----:B------:R-:W-:-:S06]  /*32970*/  FADD.FTZ R15, R21, R44 ;  /* 0x0000002c150f7221 */ /* 0x000fcc0000010000 */
[----:B------:R-:W2:Y:S01]  /*32980*/  MUFU.EX2 R154, R154 ;  /* 0x0000009a009a7308 */ /* 0x000ea20000000800 */
[----:B------:R-:W-:Y:S01]  /*32990*/  FADD.FTZ R8, R26, R9 ;  /* 0x000000091a087221 */ /* 0x000fe20000010000 */
[----:B------:R-:W-:-:S06]  /*329a0*/  FADD.FTZ R44, R152, R15 ;  /* 0x0000000f982c7221 */ /* 0x000fcc0000010000 */
[----:B------:R-:W3:Y:S08]  /*329b0*/  MUFU.EX2 R155, R155 ;  /* 0x0000009b009b7308 */ /* 0x000ef00000000800 */
[----:B------:R-:W4:Y:S01]  /*329c0*/  MUFU.EX2 R29, R29 ;  /* 0x0000001d001d7308 */ /* 0x000f220000000800 */
[----:B0-----:R-:W-:Y:S01]  /*329d0*/  FADD.FTZ R9, R153, R8 ;  /* 0x0000000899097221 */ /* 0x001fe20000010000 */
[----:B------:R-:W-:-:S06]  /*329e0*/  FADD.FTZ R15, R27, R44 ;  /* 0x0000002c1b0f7221 */ /* 0x000fcc0000010000 */
[----:B------:R-:W0:Y:S08]  /*329f0*/  MUFU.EX2 R30, R30 ;  /* 0x0000001e001e7308 */ /* 0x000e300000000800 */
[----:B------:R-:W5:Y:S01]  /*32a00*/  MUFU.EX2 R156, R156 ;  /* 0x0000009c009c7308 */ /* 0x000f620000000800 */
[----:B-1----:R-:W-:Y:S01]  /*32a10*/  FADD.FTZ R8, R28, R9 ;  /* 0x000000091c087221 */ /* 0x002fe20000010000 */
[----:B--2---:R-:W-:-:S06]  /*32a20*/  FADD.FTZ R44, R154, R15 ;  /* 0x0000000f9a2c7221 */ /* 0x004fcc0000010000 */
[----:B------:R-:W1:Y:S01]  /*32a30*/  MUFU.EX2 R157, R157 ;  /* 0x0000009d009d7308 */ /* 0x000e620000000800 */
[----:B---3--:R-:W-:Y:S01]  /*32a40*/  FADD.FTZ R9, R155, R8 ;  /* 0x000000089b097221 */ /* 0x008fe20000010000 */
[----:B----4-:R-:W-:-:S06]  /*32a50*/  FADD.FTZ R15, R29, R44 ;  /* 0x0000002c1d0f7221 */ /* 0x010fcc0000010000 */
[----:B------:R-:W2:Y:S08]  /*32a60*/  MUFU.EX2 R32, R32 ;  /* 0x0000002000207308 */ /* 0x000eb00000000800 */
[----:B------:R-:W3:Y:S01]  /*32a70*/  MUFU.EX2 R158, R158 ;  /* 0x0000009e009e7308 */ /* 0x000ee20000000800 */
[----:B0-----:R-:W-:Y:S01]  /*32a80*/  FADD.FTZ R8, R30, R9 ;  /* 0x000000091e087221 */ /* 0x001fe20000010000 */
[----:B-----5:R-:W-:-:S06]  /*32a90*/  FADD.FTZ R44, R156, R15 ;  /* 0x0000000f9c2c7221 */ /* 0x020fcc0000010000 */
[----:B------:R-:W0:Y:S08]  /*32aa0*/  MUFU.EX2 R159, R159 ;  /* 0x0000009f009f7308 */ /* 0x000e300000000800 */
[----:B------:R-:W4:Y:S01]  /*32ab0*/  MUFU.EX2 R33, R33 ;  /* 0x0000002100217308 */ /* 0x000f220000000800 */
[----:B-1----:R-:W-:Y:S01]  /*32ac0*/  FADD.FTZ R9, R157, R8 ;  /* 0x000000089d097221 */ /* 0x002fe20000010000 */
[----:B------:R-:W-:-:S06]  /*32ad0*/  FADD.FTZ R15, R31, R44 ;  /* 0x0000002c1f0f7221 */ /* 0x000fcc0000010000 */
[----:B------:R-:W1:Y:S08]  /*32ae0*/  MUFU.EX2 R34, R34 ;  /* 0x0000002200227308 */ /* 0x000e700000000800 */
[----:B------:R-:W5:Y:S01]  /*32af0*/  MUFU.EX2 R160, R160 ;  /* 0x000000a000a07308 */ /* 0x000f620000000800 */
[----:B--2---:R-:W-:Y:S01]  /*32b00*/  FADD.FTZ R8, R32, R9 ;  /* 0x0000000920087221 */ /* 0x004fe20000010000 */
[----:B---3--:R-:W-:-:S06]  /*32b10*/  FADD.FTZ R44, R158, R15 ;  /* 0x0000000f9e2c7221 */ /* 0x008fcc0000010000 */
[----:B------:R-:W2:Y:S08]  /*32b20*/  MUFU.EX2 R161, R161 ;  /* 0x000000a100a17308 */ /* 0x000eb00000000800 */
[----:B------:R-:W3:Y:S01]  /*32b30*/  MUFU.EX2 R35, R49 ;  /* 0x0000003100237308 */ /* 0x000ee20000000800 */
[----:B0-----:R-:W-:Y:S01]  /*32b40*/  FADD.FTZ R9, R159, R8 ;  /* 0x000000089f097221 */ /* 0x001fe20000010000 */
[----:B----4-:R-:W-:-:S06]  /*32b50*/  FADD.FTZ R15, R33, R44 ;  /* 0x0000002c210f7221 */ /* 0x010fcc0000010000 */
[----:B------:R-:W0:Y:S08]  /*32b60*/  MUFU.EX2 R36, R36 ;  /* 0x0000002400247308 */ /* 0x000e300000000800 */
[----:B------:R-:W4:Y:S01]  /*32b70*/  MUFU.EX2 R162, R162 ;  /* 0x000000a200a27308 */ /* 0x000f220000000800 */
[----:B-1----:R-:W-:Y:S01]  /*32b80*/  FADD.FTZ R8, R34, R9 ;  /* 0x0000000922087221 */ /* 0x002fe20000010000 */
[----:B-----5:R-:W-:-:S06]  /*32b90*/  FADD.FTZ R44, R160, R15 ;  /* 0x0000000fa02c7221 */ /* 0x020fcc0000010000 */
        /* <DEDUP_REMOVED lines=8> */
[----:B------:R-:W0:Y:S01]  /*32c20*/  MUFU.EX2 R165, R165 ;  /* 0x000000a500a57308 */ /* 0x000e220000000800 */
[----:B-1----:R-:W-:-:S07]  /*32c30*/  FADD.FTZ R9, R163, R8 ;  /* 0x00000008a3097221 */ /* 0x002fce0000010000 */
[----:B------:R-:W1:Y:S01]  /*32c40*/  MUFU.EX2 R39, R57 ;  /* 0x0000003900277308 */ /* 0x000e620000000800 */
[----:B-----5:R-:W-:-:S07]  /*32c50*/  FADD.FTZ R15, R37, R44 ;  /* 0x0000002c250f7221 */ /* 0x020fce0000010000 */
[----:B------:R-:W4:Y:S01]  /*32c60*/  MUFU.EX2 R40, R40 ;  /* 0x0000002800287308 */ /* 0x000f220000000800 */
[----:B--2---:R-:W-:Y:S01]  /*32c70*/  FADD.FTZ R8, R38, R9 ;  /* 0x0000000926087221 */ /* 0x004fe20000010000 */
[----:B---3--:R-:W-:-:S06]  /*32c80*/  FADD.FTZ R44, R164, R15 ;  /* 0x0000000fa42c7221 */ /* 0x008fcc0000010000 */
[----:B------:R-:W2:Y:S08]  /*32c90*/  MUFU.EX2 R166, R166 ;  /* 0x000000a600a67308 */ /* 0x000eb00000000800 */
[----:B------:R-:W3:Y:S01]  /*32ca0*/  MUFU.EX2 R167, R167 ;  /* 0x000000a700a77308 */ /* 0x000ee20000000800 */
[----:B0-----:R-:W-:-:S07]  /*32cb0*/  FADD.FTZ R9, R165, R8 ;  /* 0x00000008a5097221 */ /* 0x001fce0000010000 */
[----:B------:R-:W0:Y:S01]  /*32cc0*/  MUFU.EX2 R41, R41 ;  /* 0x0000002900297308 */ /* 0x000e220000000800 */
[----:B-1----:R-:W-:-:S07]  /*32cd0*/  FADD.FTZ R15, R39, R44 ;  /* 0x0000002c270f7221 */ /* 0x002fce0000010000 */
[----:B------:R-:W1:Y:S01]  /*32ce0*/  MUFU.EX2 R42, R42 ;  /* 0x0000002a002a7308 */ /* 0x000e620000000800 */
[----:B----4-:R-:W-:-:S07]  /*32cf0*/  FADD.FTZ R8, R40, R9 ;  /* 0x0000000928087221 */ /* 0x010fce0000010000 */
[----:B------:R-:W4:Y:S08]  /*32d00*/  MUFU.EX2 R168, R168 ;  /* 0x000000a800a87308 */ /* 0x000f300000000800 */
[----:B------:R-:W5:Y:S01]  /*32d10*/  MUFU.EX2 R169, R169 ;  /* 0x000000a900a97308 */ /* 0x000f620000000800 */
[----:B--2---:R-:W-:Y:S01]  /*32d20*/  FADD.FTZ R48, R166, R15 ;  /* 0x0000000fa6307221 */ /* 0x004fe20000010000 */
[----:B---3--:R-:W-:-:S06]  /*32d30*/  FADD.FTZ R9, R167, R8 ;  /* 0x00000008a7097221 */ /* 0x008fcc0000010000 */
[----:B------:R-:W2:Y:S08]  /*32d40*/  MUFU.EX2 R43, R65 ;  /* 0x00000041002b7308 */ /* 0x000eb00000000800 */
[----:B------:R-:W3:Y:S01]  /*32d50*/  MUFU.EX2 R44, R67 ;  /* 0x00000043002c7308 */ /* 0x000ee20000000800 */
[----:B0-----:R-:W-:Y:S01]  /*32d60*/  FADD.FTZ R15, R41, R48 ;  /* 0x00000030290f7221 */ /* 0x001fe20000010000 */
[----:B-1----:R-:W-:-:S06]  /*32d70*/  FADD.FTZ R8, R42, R9 ;  /* 0x000000092a087221 */ /* 0x002fcc0000010000 */
[----:B------:R-:W0:Y:S08]  /*32d80*/  MUFU.EX2 R170, R170 ;  /* 0x000000aa00aa7308 */ /* 0x000e300000000800 */
[----:B------:R-:W1:Y:S01]  /*32d90*/  MUFU.EX2 R171, R2 ;  /* 0x0000000200ab7308 */ /* 0x000e620000000800 */
[----:B----4-:R-:W-:Y:S01]  /*32da0*/  FADD.FTZ R48, R168, R15 ;  /* 0x0000000fa8307221 */ /* 0x010fe20000010000 */
[----:B-----5:R-:W-:-:S06]  /*32db0*/  FADD.FTZ R9, R169, R8 ;  /* 0x00000008a9097221 */ /* 0x020fcc0000010000 */
[----:B------:R-:W4:Y:S08]  /*32dc0*/  MUFU.EX2 R45, R45 ;  /* 0x0000002d002d7308 */ /* 0x000f300000000800 */
[----:B------:R4:W5:Y:S01]  /*32dd0*/  MUFU.EX2 R46, R3 ;  /* 0x00000003002e7308 */ /* 0x0009620000000800 */
[----:B--2---:R-:W-:Y:S01]  /*32de0*/  FADD.FTZ R15, R43, R48 ;  /* 0x000000302b0f7221 */ /* 0x004fe20000010000 */
[----:B---3--:R-:W-:-:S03]  /*32df0*/  FADD.FTZ R8, R44, R9 ;  /* 0x000000092c087221 */ /* 0x008fc60000010000 */
[----:B0-----:R-:W-:Y:S01]  /*32e00*/  FADD.FTZ R48, R170, R15 ;  /* 0x0000000faa307221 */ /* 0x001fe20000010000 */
[----:B-1----:R-:W-:-:S03]  /*32e10*/  FADD.FTZ R9, R171, R8 ;  /* 0x00000008ab097221 */ /* 0x002fc60000010000 */
[----:B----4-:R-:W-:Y:S01]  /*32e20*/  FADD.FTZ R3, R45, R48 ;  /* 0x000000302d037221 */ /* 0x010fe20000010000 */
[----:B-----5:R-:W-:-:S04]  /*32e30*/  FADD.FTZ R15, R46, R9 ;  /* 0x000000092e0f7221 */ /* 0x020fc80000010000 */
[----:B------:R0:W-:Y:S04]  /*32e40*/  ST.E desc[UR4][R6.64+0x10], R3 ;  /* 0x0000100306007985 */ /* 0x0001e8000c101904 */
[----:B------:R1:W-:Y:S04]  /*32e50*/  ST.E desc[UR6][R6.64+0x14], R15 ;  /* 0x0000140f06007985 */ /* 0x0003e8000c101906 */
[----:B------:R-:W0:Y:S01]  /*32e60*/  LDL.64 R8, [R0+0x80] ;  /* 0x0000800000087983 */ /* 0x000e220000100a00 */
[----:B------:R-:W-:Y:S02]  /*32e70*/  R2UR UR10, R4 ;  /* 0x00000000040a72ca */ /* 0x000fe400000e0000 */
[----:B------:R-:W-:-:S02]  /*32e80*/  R2UR UR11, R5 ;  /* 0x00000000050b72ca */ /* 0x000fc400000e0000 */
[C---:B------:R-:W-:Y:S02]  /*32e90*/  R2UR UR12, R4.reuse ;  /* 0x00000000040c72ca */ /* 0x040fe400000e0000 */
[----:B------:R-:W-:Y:S01]  /*32ea0*/  R2UR UR13, R5 ;  /* 0x00000000050d72ca */ /* 0x000fe200000e0000 */
[----:B0-----:R-:W2:Y:S08]  /*32eb0*/  LD.E R3, desc[UR8][R8.64+0x10] ;  /* 0x0000100808037980 */ /* 0x001eb0000c101900 */
[----:B-1----:R-:W3:Y:S04]  /*32ec0*/  LD.E R7, desc[UR10][R8.64+0x14] ;  /* 0x0000140a08077980 */ /* 0x002ee8000c101900 */
[----:B------:R-:W4:Y:S01]  /*32ed0*/  LD.E R15, desc[UR12][R8.64+0x20] ;  /* 0x0000200c080f7980 */ /* 0x000f22000c101900 */
[----:B------:R-:W-:-:S02]  /*32ee0*/  R2UR UR18, R4 ;  /* 0x00000000041272ca */ /* 0x000fc400000e0000 */
[C---:B------:R-:W-:Y:S01]  /*32ef0*/  R2UR UR19, R5.reuse ;  /* 0x00000000051372ca */ /* 0x040fe200000e0000 */
[----:B------:R-:W5:Y:S01]  /*32f00*/  LD.E R47, desc[UR4][R8.64] ;  /* 0x00000004082f7980 */ /* 0x000f62000c101900 */
[C---:B------:R-:W-:Y:S02]  /*32f10*/  R2UR UR14, R4.reuse ;  /* 0x00000000040e72ca */ /* 0x040fe400000e0000 */
        /* <DEDUP_REMOVED lines=43> */
[----:B----4-:R-:W-:-:S03]  /*331d0*/  FMUL.FTZ R15, R14, R15 ;  /* 0x0000000f0e0f7220 */ /* 0x010fc60000410000 */
[----:B------:R0:W-:Y:S04]  /*331e0*/  ST.E desc[UR8][R8.64+0x10], R3 ;  /* 0x0000100308007985 */ /* 0x0001e8000c101908 */
[----:B------:R1:W-:Y:S04]  /*331f0*/  ST.E desc[UR10][R8.64+0x14], R7 ;  /* 0x0000140708007985 */ /* 0x0003e8000c10190a */
[----:B------:R2:W-:Y:S04]  /*33200*/  ST.E desc[UR12][R8.64+0x20], R15 ;  /* 0x0000200f08007985 */ /* 0x0005e8000c10190c */
[----:B0-----:R-:W3:Y:S04]  /*33210*/  LD.E R3, desc[UR18][R8.64+0x150] ;  /* 0x0001501208037980 */ /* 0x001ee8000c101900 */
[----:B-1----:R-:W4:Y:S04]  /*33220*/  LD.E R7, desc[UR6][R8.64+0x154] ;  /* 0x0001540608077980 */ /* 0x002f28000c101900 */
[----:B--2---:R-:W2:Y:S01]  /*33230*/  LD.E R15, desc[UR6][R8.64+0x160] ;  /* 0x00016006080f7980 */ /* 0x004ea2000c101900 */
[C---:B---3--:R-:W-:Y:S01]  /*33240*/  FMUL.FTZ R3, R14.reuse, R3 ;  /* 0x000000030e037220 */ /* 0x048fe20000410000 */
[C---:B----4-:R-:W-:Y:S01]  /*33250*/  FMUL.FTZ R7, R14.reuse, R7 ;  /* 0x000000070e077220 */ /* 0x050fe20000410000 */
[----:B--2---:R-:W-:-:S03]  /*33260*/  FMUL.FTZ R15, R14, R15 ;  /* 0x0000000f0e0f7220 */ /* 0x004fc60000410000 */
        /* <DEDUP_REMOVED lines=60> */
[----:B---3--:R-:W-:Y:S01]  /*33630*/  FMUL.FTZ R3, R14, R3 ;  /* 0x000000030e037220 */ /* 0x008fe20000410000 */
        /* <DEDUP_REMOVED lines=131> */
[C---:B---3--:R-:W-:Y:S01]  /*33e70*/  FMUL.FTZ R3, R20.reuse, R3 ;  /* 0x0000000314037220 */ /* 0x048fe20000410000 */
[C---:B----4-:R-:W-:Y:S01]  /*33e80*/  FMUL.FTZ R7, R20.reuse, R7 ;  /* 0x0000000714077220 */ /* 0x050fe20000410000 */
[----:B--2---:R-:W-:-:S03]  /*33e90*/  FMUL.FTZ R15, R20, R15 ;  /* 0x0000000f140f7220 */ /* 0x004fc60000410000 */
[----:B------:R0:W-:Y:S04]  /*33ea0*/  ST.E desc[UR4][R8.64+0x8c], R3 ;  /* 0x00008c0308007985 */ /* 0x0001e8000c101904 */
[----:B------:R1:W-:Y:S04]  /*33eb0*/  ST.E desc[UR4][R8.64+0x98], R7 ;  /* 0x0000980708007985 */ /* 0x0003e8000c101904 */
[----:B------:R2:W-:Y:S04]  /*33ec0*/  ST.E desc[UR4][R8.64+0x9c], R15 ;  /* 0x00009c0f08007985 */ /* 0x0005e8000c101904 */
[----:B0-----:R-:W3:Y:S02]  /*33ed0*/  LD.E R3, desc[UR6][R8.64+0xa8] ;  /* 0x0000a80608037980 */ /* 0x001ee4000c101900 */
[----:B---3--:R-:W-:-:S05]  /*33ee0*/  FMUL.FTZ R3, R20, R3 ;  /* 0x0000000314037220 */ /* 0x008fca0000410000 */
[----:B------:R0:W-:Y:S04]  /*33ef0*/  ST.E desc[UR4][R8.64+0xa8], R3 ;  /* 0x0000a80308007985 */ /* 0x0001e8000c101904 */
[----:B-1----:R-:W3:Y:S02]  /*33f00*/  LD.E R7, desc[UR6][R8.64+0xac] ;  /* 0x0000ac0608077980 */ /* 0x002ee4000c101900 */
[----:B---3--:R-:W-:-:S05]  /*33f10*/  FMUL.FTZ R7, R20, R7 ;  /* 0x0000000714077220 */ /* 0x008fca0000410000 */
[----:B------:R1:W-:Y:S04]  /*33f20*/  ST.E desc[UR4][R8.64+0xac], R7 ;  /* 0x0000ac0708007985 */ /* 0x0003e8000c101904 */
[----:B--2---:R-:W2:Y:S02]  /*33f30*/  LD.E R15, desc[UR6][R8.64+0xb8] ;  /* 0x0000b806080f7980 */ /* 0x004ea4000c101900 */
[----:B--2---:R-:W-:-:S05]  /*33f40*/  FMUL.FTZ R15, R20, R15 ;  /* 0x0000000f140f7220 */ /* 0x004fca0000410000 */
        /* <DEDUP_REMOVED lines=114> */
[----:B------:R-:W-:Y:S04]  /*34670*/  ST.E desc[UR4][R8.64+0x1e8], R7 ;  /* 0x0001e80708007985 */ /* 0x000fe8000c101904 */
[----:B--2---:R-:W2:Y:S02]  /*34680*/  LD.E R15, desc[UR6][R8.64+0x1ec] ;  /* 0x0001ec06080f7980 */ /* 0x004ea4000c101900 */
[----:B--2---:R-:W-:-:S05]  /*34690*/  FMUL.FTZ R15, R20, R15 ;  /* 0x0000000f140f7220 */ /* 0x004fca0000410000 */
[----:B------:R1:W-:Y:S04]  /*346a0*/  ST.E desc[UR4][R8.64+0x1ec], R15 ;  /* 0x0001ec0f08007985 */ /* 0x0003e8000c101904 */
[----:B0-----:R-:W2:Y:S02]  /*346b0*/  LD.E R3, desc[UR6][R8.64+0x1f8] ;  /* 0x0001f80608037980 */ /* 0x001ea4000c101900 */
[----:B--2---:R-:W-:-:S05]  /*346c0*/  FMUL.FTZ R47, R20, R3 ;  /* 0x00000003142f7220 */ /* 0x004fca0000410000 */
[----:B------:R-:W-:Y:S04]  /*346d0*/  ST.E desc[UR4][R8.64+0x1f8], R47 ;  /* 0x0001f82f08007985 */ /* 0x000fe8000c101904 */
[----:B------:R-:W2:Y:S02]  /*346e0*/  LD.E R3, desc[UR6][R8.64+0x1fc] ;  /* 0x0001fc0608037980 */ /* 0x000ea4000c101900 */
[----:B--2---:R-:W-:-:S05]  /*346f0*/  FMUL.FTZ R49, R20, R3 ;  /* 0x0000000314317220 */ /* 0x004fca0000410000 */
[----:B------:R0:W-:Y:S04]  /*34700*/  ST.E desc[UR4][R8.64+0x1fc], R49 ;  /* 0x0001fc3108007985 */ /* 0x0001e8000c101904 */
[----:B------:R-:W2:Y:S01]  /*34710*/  LDL.64 R2, [R0+0x80] ;  /* 0x0000800000027983 */ /* 0x000ea20000100a00 */
[----:B------:R-:W-:-:S03]  /*34720*/  LEA.HI R20, R13, 0x8, RZ, 0x19 ;  /* 0x000000080d147811 */ /* 0x000fc600078fc8ff */
[----:B-1----:R-:W3:Y:S02]  /*34730*/  LDL.64 R14, [R0] ;  /* 0x00000000000e7983 */ /* 0x002ee40000100a00 */
[----:B------:R1:W-:Y:S06]  /*34740*/  BAR.SYNC.DEFER_BLOCKING R20, 0x100 ;  /* 0x000400140000751d */ /* 0x0003ec0000010000 */
[----:B------:R-:W4:Y:S04]  /*34750*/  LDL.64 R6, [R0+0x98] ;  /* 0x0000980000067983 */ /* 0x000f280000100a00 */
[----:B0-----:R-:W5:Y:S04]  /*34760*/  LDL.64 R8, [R0+0x88] ;  /* 0x0000880000087983 */ /* 0x001f680000100a00 */
[----:B--2---:R-:W2:Y:S04]  /*34770*/  LD.E R47, desc[UR4][R2.64] ;  /* 0x00000004022f7980 */ /* 0x004ea8000c101900 */
[----:B---3--:R-:W3:Y:S04]  /*34780*/  LD.E R15, desc[UR6][R14.64] ;  /* 0x000000060e0f7980 */ /* 0x008ee8000c101900 */
[----:B----4-:R-:W3:Y:S04]  /*34790*/  LD.E.64 R6, desc[UR4][R6.64] ;  /* 0x0000000406067980 */ /* 0x010ee8000c101b00 */
[----:B--2---:R0:W-:Y:S04]  /*347a0*/  ST.E desc[UR8][R2.64], R47 ;  /* 0x0000002f02007985 */ /* 0x0041e8000c101908 */
[----:B------:R-:W2:Y:S04]  /*347b0*/  LD.E R49, desc[UR10][R2.64+0x4] ;  /* 0x0000040a02317980 */ /* 0x000ea8000c101900 */
[----:B--2---:R2:W-:Y:S04]  /*347c0*/  ST.E desc[UR4][R2.64+0x4], R49 ;  /* 0x0000043102007985 */ /* 0x0045e8000c101904 */
[----:B------:R-:W4:Y:S04]  /*347d0*/  LD.E R51, desc[UR6][R2.64+0x8] ;  /* 0x0000080602337980 */ /* 0x000f28000c101900 */
[----:B----4-:R4:W-:Y:S04]  /*347e0*/  ST.E desc[UR4][R2.64+0x8], R51 ;  /* 0x0000083302007985 */ /* 0x0109e8000c101904 */
[----:B------:R-:W5:Y:S04]  /*347f0*/  LD.E R53, desc[UR6][R2.64+0xc] ;  /* 0x00000c0602357980 */ /* 0x000f68000c101900 */
[----:B-----5:R5:W-:Y:S04]  /*34800*/  ST.E desc[UR4][R2.64+0xc], R53 ;  /* 0x00000c3502007985 */ /* 0x020be8000c101904 */
[----:B0-----:R-:W3:Y:S04]  /*34810*/  LD.E R47, desc[UR6][R2.64+0x10] ;  /* 0x00001006022f7980 */ /* 0x001ee8000c101900 */
[----:B---3--:R0:W-:Y:S04]  /*34820*/  ST.E desc[UR4][R2.64+0x10], R47 ;  /* 0x0000102f02007985 */ /* 0x0081e8000c101904 */
[----:B--2---:R-:W2:Y:S04]  /*34830*/  LD.E R49, desc[UR6][R2.64+0x14] ;  /* 0x0000140602317980 */ /* 0x004ea8000c101900 */
[----:B--2---:R2:W-:Y:S04]  /*34840*/  ST.E desc[UR4][R2.64+0x14], R49 ;  /* 0x0000143102007985 */ /* 0x0045e8000c101904 */
[----:B----4-:R-:W3:Y:S04]  /*34850*/  LD.E R51, desc[UR6][R2.64+0x18] ;  /* 0x0000180602337980 */ /* 0x010ee8000c101900 */
[----:B---3--:R3:W-:Y:S04]  /*34860*/  ST.E desc[UR4][R2.64+0x18], R51 ;  /* 0x0000183302007985 */ /* 0x0087e8000c101904 */
[----:B-----5:R-:W4:Y:S04]  /*34870*/  LD.E R53, desc[UR6][R2.64+0x1c] ;  /* 0x00001c0602357980 */ /* 0x020f28000c101900 */
[----:B----4-:R4:W-:Y:S04]  /*34880*/  ST.E desc[UR4][R2.64+0x1c], R53 ;  /* 0x00001c3502007985 */ /* 0x0109e8000c101904 */
[----:B0-----:R-:W5:Y:S04]  /*34890*/  LD.E R47, desc[UR6][R2.64+0x20] ;  /* 0x00002006022f7980 */ /* 0x001f68000c101900 */
[----:B-----5:R0:W-:Y:S04]  /*348a0*/  ST.E desc[UR4][R2.64+0x20], R47 ;  /* 0x0000202f02007985 */ /* 0x0201e8000c101904 */
[----:B--2---:R-:W2:Y:S04]  /*348b0*/  LD.E R49, desc[UR6][R2.64+0x24] ;  /* 0x0000240602317980 */ /* 0x004ea8000c101900 */
[----:B--2---:R2:W-:Y:S04]  /*348c0*/  ST.E desc[UR4][R2.64+0x24], R49 ;  /* 0x0000243102007985 */ /* 0x0045e8000c101904 */
[----:B---3--:R-:W3:Y:S04]  /*348d0*/  LD.E R51, desc[UR6][R2.64+0x28] ;  /* 0x0000280602337980 */ /* 0x008ee8000c101900 */
[----:B---3--:R3:W-:Y:S04]  /*348e0*/  ST.E desc[UR4][R2.64+0x28], R51 ;  /* 0x0000283302007985 */ /* 0x0087e8000c101904 */
[----:B----4-:R-:W4:Y:S04]  /*348f0*/  LD.E R53, desc[UR6][R2.64+0x2c] ;  /* 0x00002c0602357980 */ /* 0x010f28000c101900 */
        /* <DEDUP_REMOVED lines=231> */
[----:B----4-:R-:W4:Y:S01]  /*35770*/  LD.E R53, desc[UR6][R2.64+0x1fc] ;  /* 0x0001fc0602357980 */ /* 0x010f22000c101900 */
        /* <DEDUP_REMOVED lines=32> */
[----:B------:R-:W-:Y:S02]  /*35980*/  F2FP.F16.F32.PACK_AB R172, R25, R172 ;  /* 0x000000ac19ac723e */ /* 0x000fe400000000ff */
        /* <DEDUP_REMOVED lines=22> */
[----:B----4-:R4:W-:Y:S04]  /*35af0*/  ST.E desc[UR4][R2.64+0x1fc], R53 ;  /* 0x0001fc3502007985 */ /* 0x0109e8000c101904 */
        /* <DEDUP_REMOVED lines=24> */
[----:B0-----:R-:W5:Y:S04]  /*35c80*/  LD.E R47, desc[UR26][R2.64+0x5c] ;  /* 0x00005c1a022f7980 */ /* 0x001f68000c101900 */
[----:B------:R-:W5:Y:S04]  /*35c90*/  LD.E R48, desc[UR28][R2.64+0x60] ;  /* 0x0000601c02307980 */ /* 0x000f68000c101900 */
[----:B--2---:R-:W2:Y:S04]  /*35ca0*/  LD.E R49, desc[UR30][R2.64+0x64] ;  /* 0x0000641e02317980 */ /* 0x004ea8000c101900 */
[----:B------:R-:W2:Y:S04]  /*35cb0*/  LD.E R50, desc[UR32][R2.64+0x68] ;  /* 0x0000682002327980 */ /* 0x000ea8000c101900 */
[----:B---3--:R-:W2:Y:S04]  /*35cc0*/  LD.E R51, desc[UR34][R2.64+0x6c] ;  /* 0x00006c2202337980 */ /* 0x008ea8000c101900 */
[----:B------:R-:W2:Y:S04]  /*35cd0*/  LD.E R52, desc[UR46][R2.64+0x70] ;  /* 0x0000702e02347980 */ /* 0x000ea8000c101900 */
[----:B----4-:R-:W2:Y:S04]  /*35ce0*/  LD.E R53, desc[UR48][R2.64+0x74] ;  /* 0x0000743002357980 */ /* 0x010ea8000c101900 */
        /* <DEDUP_REMOVED lines=99> */
[----:B-----5:R-:W-:-:S02]  /*36320*/  ISETP.NE.U32.AND P1, PT, R14, RZ, PT ;  /* 0x000000ff0e00720c */ /* 0x020fc40003f25070 */
[----:B------:R-:W-:Y:S02]  /*36330*/  R2UR UR7, R7 ;  /* 0x00000000070772ca */ /* 0x000fe400000e0000 */
[----:B------:R-:W-:Y:S02]  /*36340*/  R2UR UR6, R6 ;  /* 0x00000000060672ca */ /* 0x000fe400000e0000 */
[----:B------:R-:W-:-:S07]  /*36350*/  F2FP.F16.F32.PACK_AB R174, R21, R174 ;  /* 0x000000ae15ae723e */ /* 0x000fce00000000ff */
[----:B------:R-:W-:Y:S01]  /*36360*/  VOTEU.ANY UP0, P1 ;  /* 0x00000000003f7886 */ /* 0x000fe20000800100 */
        /* <DEDUP_REMOVED lines=23> */
[----:B------:R-:W-:Y:S01]  /*364e0*/  R2UR UR29, R5 ;  /* 0x00000000051d72ca */ /* 0x000fe200000e0000 */
[----:B--2---:R-:W-:-:S06]  /*364f0*/  WARPGROUP.ARRIVE ;  /* 0x00000000000079c5 */ /* 0x004fcc0000000000 */
        /* <DEDUP_REMOVED lines=25> */
[----:B------:R-:W-:-:S02]  /*36690*/  WARPGROUP.DEPBAR.LE gsb0, 0x0 ;  /* 0x00008000000079c5 */ /* 0x000fc40000010000 */
[----:B------:R0:W-:Y:S01]  /*366a0*/  ST.E desc[UR4][R2.64], R24 ;  /* 0x0000001802007985 */ /* 0x0001e2000c101904 */
[C---:B------:R-:W-:Y:S02]  /*366b0*/  R2UR UR4, R4.reuse ;  /* 0x00000000040472ca */ /* 0x040fe400000e0000 */
[C---:B------:R-:W-:Y:S01]  /*366c0*/  R2UR UR5, R5.reuse ;  /* 0x00000000050572ca */ /* 0x040fe200000e0000 */
[----:B------:R2:W-:Y:S01]  /*366d0*/  ST.E desc[UR6][R2.64+0x4], R25 ;  /* 0x0000041902007985 */ /* 0x0005e2000c101906 */
[----:B------:R-:W-:Y:S02]  /*366e0*/  R2UR UR6, R4 ;  /* 0x00000000040672ca */ /* 0x000fe400000e0000 */
[----:B------:R-:W-:-:S09]  /*366f0*/  R2UR UR7, R5 ;  /* 0x00000000050772ca */ /* 0x000fd200000e0000 */
[----:B------:R3:W-:Y:S01]  /*36700*/  ST.E desc[UR4][R2.64+0x8], R26 ;  /* 0x0000081a02007985 */ /* 0x0007e2000c101904 */
[C---:B------:R-:W-:Y:S02]  /*36710*/  R2UR UR4, R4.reuse ;  /* 0x00000000040472ca */ /* 0x040fe400000e0000 */
        /* <DEDUP_REMOVED lines=349> */
[----:B------:R-:W-:-:S02]  /*37cf0*/  R2UR UR26, R4 ;  /* 0x00000000041a72ca */ /* 0x000fc400000e0000 */
[C---:B------:R-:W-:Y:S01]  /*37d00*/  R2UR UR27, R5.reuse ;  /* 0x00000000051b72ca */ /* 0x040fe200000e0000 */
[----:B------:R1:W-:Y:S01]  /*37d10*/  ST.E desc[UR28][R2.64+0x1fc], R151 ;  /* 0x0001fc9702007985 */ /* 0x0003e2000c10191c */
[C---:B------:R-:W-:Y:S02]  /*37d20*/  R2UR UR28, R4.reuse ;  /* 0x00000000041c72ca */ /* 0x040fe400000e0000 */
[C---:B------:R-:W-:Y:S02]  /*37d30*/  R2UR UR29, R5.reuse ;  /* 0x00000000051d72ca */ /* 0x040fe400000e0000 */
[C---:B------:R-:W-:Y:S02]  /*37d40*/  R2UR UR4, R4.reuse ;  /* 0x00000000040472ca */ /* 0x040fe400000e0000 */
[----:B------:R-:W-:Y:S02]  /*37d50*/  R2UR UR5, R5 ;  /* 0x00000000050572ca */ /* 0x000fe400000e0000 */
[----:B------:R-:W-:-:S03]  /*37d60*/  R2UR UR6, R4 ;  /* 0x00000000040672ca */ /* 0x000fc600000e0000 */
[----:B------:R-:W-:Y:S01]  /*37d70*/  ST.E desc[UR26][R8.64], R12 ;  /* 0x0000000c08007985 */ /* 0x000fe2000c10191a */
[C---:B------:R-:W-:Y:S02]  /*37d80*/  R2UR UR7, R5.reuse ;  /* 0x00000000050772ca */ /* 0x040fe400000e0000 */
[C---:B------:R-:W-:Y:S01]  /*37d90*/  R2UR UR8, R4.reuse ;  /* 0x00000000040872ca */ /* 0x040fe200000e0000 */
[----:B0-----:R-:W5:Y:S01]  /*37da0*/  LD.E R24, desc[UR28][R2.64] ;  /* 0x0000001c02187980 */ /* 0x001f62000c101900 */
[C---:B------:R-:W-:Y:S02]  /*37db0*/  R2UR UR9, R5.reuse ;  /* 0x00000000050972ca */ /* 0x040fe400000e0000 */
[C---:B------:R-:W-:Y:S01]  /*37dc0*/  R2UR UR10, R4.reuse ;  /* 0x00000000040a72ca */ /* 0x040fe200000e0000 */
[----:B--2---:R-:W2:Y:S01]  /*37dd0*/  LD.E R25, desc[UR30][R2.64+0x4] ;  /* 0x0000041e02197980 */ /* 0x004ea2000c101900 */
[C---:B------:R-:W-:Y:S02]  /*37de0*/  R2UR UR11, R5.reuse ;  /* 0x00000000050b72ca */ /* 0x040fe400000e0000 */
[----:B------:R-:W-:Y:S01]  /*37df0*/  R2UR UR12, R4 ;  /* 0x00000000040c72ca */ /* 0x000fe200000e0000 */
[----:B---3--:R-:W2:Y:S01]  /*37e00*/  LD.E R26, desc[UR32][R2.64+0x8] ;  /* 0x00000820021a7980 */ /* 0x008ea2000c101900 */
[----:B------:R-:W-:-:S02]  /*37e10*/  R2UR UR13, R5 ;  /* 0x00000000050d72ca */ /* 0x000fc400000e0000 */
[C---:B------:R-:W-:Y:S01]  /*37e20*/  R2UR UR14, R4.reuse ;  /* 0x00000000040e72ca */ /* 0x040fe200000e0000 */
[----:B----4-:R-:W2:Y:S01]  /*37e30*/  LD.E R27, desc[UR34][R2.64+0xc] ;  /* 0x00000c22021b7980 */ /* 0x010ea2000c101900 */
[C---:B------:R-:W-:Y:S02]  /*37e40*/  R2UR UR15, R5.reuse ;  /* 0x00000000050f72ca */ /* 0x040fe400000e0000 */
[C---:B------:R-:W-:Y:S01]  /*37e50*/  R2UR UR16, R4.reuse ;  /* 0x00000000041072ca */ /* 0x040fe200000e0000 */
[----:B-----5:R-:W2:Y:S01]  /*37e60*/  LD.E R28, desc[UR46][R2.64+0x10] ;  /* 0x0000102e021c7980 */ /* 0x020ea2000c101900 */
[C---:B------:R-:W-:Y:S02]  /*37e70*/  R2UR UR17, R5.reuse ;  /* 0x00000000051172ca */ /* 0x040fe400000e0000 */
[----:B------:R-:W-:Y:S01]  /*37e80*/  R2UR UR18, R4 ;  /* 0x00000000041272ca */ /* 0x000fe200000e0000 */
[----:B-1----:R-:W2:Y:S01]  /*37e90*/  LD.E R29, desc[UR48][R2.64+0x14] ;  /* 0x00001430021d7980 */ /* 0x002ea2000c101900 */
        /* <DEDUP_REMOVED lines=3077> */
[----:B------:R5:W-:Y:S04]  /*43ef0*/  ST.E desc[UR24][R2.64+0x1dc], R143 ;  /* 0x0001dc8f02007985 */ /* 0x000be8000c101918 */
[----:B------:R5:W-:Y:S01]  /*43f00*/  ST.E desc[UR26][R2.64+0x1e0], R144 ;  /* 0x0001e09002007985 */ /* 0x000be2000c10191a */
[C---:B------:R-:W-:Y:S02]  /*43f10*/  R2UR UR26, R4.reuse ;  /* 0x00000000041a72ca */ /* 0x040fe400000e0000 */
[----:B------:R-:W-:Y:S01]  /*43f20*/  R2UR UR27, R5 ;  /* 0x00000000051b72ca */ /* 0x000fe200000e0000 */
[----:B------:R5:W-:Y:S01]  /*43f30*/  ST.E desc[UR28][R2.64+0x1e4], R145 ;  /* 0x0001e49102007985 */ /* 0x000be2000c10191c */
[----:B------:R-:W-:-:S02]  /*43f40*/  R2UR UR28, R4 ;  /* 0x00000000041c72ca */ /* 0x000fc400000e0000 */
[----:B------:R-:W-:Y:S01]  /*43f50*/  R2UR UR29, R5 ;  /* 0x00000000051d72ca */ /* 0x000fe200000e0000 */
[----:B------:R-:W-:Y:S04]  /*43f60*/  ST.E desc[UR6][R2.64+0x1ec], R147 ;  /* 0x0001ec9302007985 */ /* 0x000fe8000c101906 */
[----:B------:R-:W-:Y:S04]  /*43f70*/  ST.E desc[UR8][R2.64+0x1f0], R148 ;  /* 0x0001f09402007985 */ /* 0x000fe8000c101908 */
[----:B------:R-:W-:Y:S04]  /*43f80*/  ST.E desc[UR10][R2.64+0x1f4], R149 ;  /* 0x0001f49502007985 */ /* 0x000fe8000c10190a */
[----:B------:R-:W-:Y:S04]  /*43f90*/  ST.E desc[UR12][R2.64+0x1f8], R150 ;  /* 0x0001f89602007985 */ /* 0x000fe8000c10190c */
[----:B------:R-:W-:Y:S01]  /*43fa0*/  ST.E desc[UR14][R2.64+0x1fc], R151 ;  /* 0x0001fc9702007985 */ /* 0x000fe2000c10190e */
        /* <DEDUP_REMOVED lines=363> */
[----:B------:R-:W-:-:S04]  /*45660*/  R2UR UR7, R7 ;  /* 0x00000000070772ca */ /* 0x000fc800000e0000 */
[----:B------:R-:W-:Y:S02]  /*45670*/  R2UR UR6, R6 ;  /* 0x00000000060672ca */ /* 0x000fe400000e0000 */
        /* <DEDUP_REMOVED lines=1172> */
.L_x_3587:
[----:B-1----:R-:W-:Y:S02]  /*49fc0*/  IMAD.MOV.U32 R2, RZ, RZ, R215 ;  /* 0x000000ffff027224 */ /* 0x002fe400078e00d7 */
[----:B------:R-:W-:-:S04]  /*49fd0*/  IMAD.MOV.U32 R3, RZ, RZ, 0x0 ;  /* 0x00000000ff037424 */ /* 0x000fc800078e00ff */
[----:B0-----:R-:W-:Y:S05]  /*49fe0*/  RET.REL.NODEC R2 `(_ZN7cutlass13device_kernelIN5flash11enable_sm90INS1_16FlashAttnFwdSm90INS1_25CollectiveMainloopFwdSm90ILi2EN4cute5tupleIJNS5_1CILi1EEES8_S8_EEENS6_IJNS7_ILi128EEENS7_ILi96EEENS7_ILi64EEEEEELi256ENS_6half_tEfNS_4arch4Sm90ELb0ELb1ELb0ELb1ELb0ELb0ELb1ELb1ELb0ELb1ELb1ELb0EEENS1_21CollectiveEpilogueFwdINS6_IJSA_NS7_ILi256EEESB_EEES9_SE_SG_Li256ELb1ELb1ELb1ELb0EEENS1_36VarlenDynamicPersistentTileSchedulerILi128ELi96ELi256ELi128ELb1ELb1ELb1ELb1ELb0ELb1EEEEEEEEEvNT_6ParamsE) ;  /* 0xfffffb6002047950 */ /* 0x001fea0003c3ffff */
.L_x_3565:
[----:B0-----:R0:W1:Y:S02]  /*49ff0*/  SYNCS.PHASECHK.TRANS64.TRYWAIT P1, [R14+URZ], R15 ;  /* 0x0000000f0e0075a7 */ /* 0x001064000802017f */
[----:B-1----:R-:W-:Y:S05]  /*4a000*/  @!P1 NANOSLEEP.SYNCS 0x989680 ;  /* 0x009896800000995d */ /* 0x002fea0003900000 */
[----:B------:R-:W1:Y:S02]  /*4a010*/  @!P1 SYNCS.PHASECHK.TRANS64 P1, [R14+URZ], R15 ;  /* 0x0000000f0e0095a7 */ /* 0x000e64000802007f */
[----:B-1----:R-:W-:Y:S05]  /*4a020*/  @!P1 BRA `(.L_x_3565) ;  /* 0xfffffffc00f09947 */ /* 0x002fea000383ffff */
[----:B------:R-:W-:Y:S05]  /*4a030*/  BRA `(.L_x_3564) ;  /* 0xfffffe4c00a47947 */ /* 0x000fea000383ffff */
.L_x_3572:
[----:B0-----:R0:W1:Y:S02]  /*4a040*/  SYNCS.PHASECHK.TRANS64.TRYWAIT P1, [R20+URZ], R21 ;  /* 0x00000015140075a7 */ /* 0x001064000802017f */
[----:B-1----:R-:W-:Y:S05]  /*4a050*/  @!P1 NANOSLEEP.SYNCS 0x989680 ;  /* 0x009896800000995d */ /* 0x002fea0003900000 */
[----:B------:R-:W1:Y:S02]  /*4a060*/  @!P1 SYNCS.PHASECHK.TRANS64 P1, [R20+URZ], R21 ;  /* 0x00000015140095a7 */ /* 0x000e64000802007f */
[----:B-1----:R-:W-:Y:S05]  /*4a070*/  @!P1 BRA `(.L_x_3572) ;  /* 0xfffffffc00f09947 */ /* 0x002fea000383ffff */
[----:B------:R-:W-:Y:S05]  /*4a080*/  BRA `(.L_x_3571) ;  /* 0xfffffe5400787947 */ /* 0x000fea000383ffff */
.L_x_3588:
        /* <DEDUP_REMOVED lines=15> */
.L_x_6139:


//--------------------- .text._ZN7cutlass13device_kernelIN5flash11enable_sm90INS1_16FlashAttnFwdSm90INS1_25CollectiveMainloopFwdSm90ILi2EN4cute5tupleIJNS5_1CILi1EEES8_S8_EEENS6_IJNS7_ILi128EEENS7_ILi96EEENS7_ILi64EEEEEELi256ENS_6half_tEfNS_4arch4Sm90ELb0ELb1ELb0ELb1ELb0ELb1ELb1ELb1ELb0ELb1ELb1ELb0EEENS1_21CollectiveEpilogueFwdINS6_IJSA_NS7_ILi256EEESB_EEES9_SE_SG_Li256ELb1ELb1ELb1ELb0EEENS1_36VarlenDynamicPersistentTileSchedulerILi128ELi96ELi256ELi128ELb1ELb1ELb1ELb1ELb0ELb1EEEEEEEEEvNT_6ParamsE --------------------------
	.section	.text._ZN7cutlass13device_kernelIN5flash11enable_sm90INS1_16FlashAttnFwdSm90INS1_25CollectiveMainloopFwdSm90ILi2EN4cute5tupleIJNS5_1CILi1EEES8_S8_EEENS6_IJNS7_ILi128EEENS7_ILi96EEENS7_ILi64EEEEEELi256ENS_6half_tEfNS_4arch4Sm90ELb0ELb1ELb0ELb1ELb0ELb1ELb1ELb1ELb0ELb1ELb1ELb0EEENS1_21CollectiveEpilogueFwdINS6_IJSA_NS7_ILi256EEESB_EEES9_SE_SG_Li256ELb1ELb1ELb1ELb0EEENS1_36VarlenDynamicPersistentTileSchedulerILi128ELi96ELi256ELi128ELb1ELb1ELb1ELb1ELb0ELb1EEEEEEEEEvNT_6ParamsE,"ax",@progbits
	.align	128
.text._ZN7cutlass13device_kernelIN5flash11enable_sm90INS1_16FlashAttnFwdSm90INS1_25CollectiveMainloopFwdSm90ILi2EN4cute5tupleIJNS5_1CILi1EEES8_S8_EEENS6_IJNS7_ILi128EEENS7_ILi96EEENS7_ILi64EEEEEELi256ENS_6half_tEfNS_4arch4Sm90ELb0ELb1ELb0ELb1ELb0ELb1ELb1ELb1ELb0ELb1ELb1ELb0EEENS1_21CollectiveEpilogueFwdINS6_IJSA_NS7_ILi256EEESB_EEES9_SE_SG_Li256ELb1ELb1ELb1ELb0EEENS1_36VarlenDynamicPersistentTileSchedulerILi128ELi96ELi256ELi128ELb1ELb1ELb1ELb1ELb0ELb1EEEEEEEEEvNT_6ParamsE:
        .type           _ZN7cutlass13device_kernelIN5flash11enable_sm90INS1_16FlashAttnFwdSm90INS1_25CollectiveMainloopFwdSm90ILi2EN4cute5tupleIJNS5_1CILi1EEES8_S8_EEENS6_IJNS7_ILi128EEENS7_ILi96EEENS7_ILi64EEEEEELi256ENS_6half_tEfNS_4arch4Sm90ELb0ELb1ELb0ELb1ELb0ELb1ELb1ELb1ELb0ELb1ELb1ELb0EEENS1_21CollectiveEpilogueFwdINS6_IJSA_NS7_ILi256EEESB_EEES9_SE_SG_Li256ELb1ELb1ELb1ELb0EEENS1_36VarlenDynamicPersistentTileSchedulerILi128ELi96ELi256ELi128ELb1ELb1ELb1ELb1ELb0ELb1EEEEEEEEEvNT_6ParamsE,@function
        .size           _ZN7cutlass13device_kernelIN5flash11enable_sm90INS1_16FlashAttnFwdSm90INS1_25CollectiveMainloopFwdSm90ILi2EN4cute5tupleIJNS5_1CILi1EEES8_S8_EEENS6_IJNS7_ILi128EEENS7_ILi96EEENS7_ILi64EEEEEELi256ENS_6half_tEfNS_4arch4Sm90ELb0ELb1ELb0ELb1ELb0ELb1ELb1ELb1ELb0ELb1ELb1ELb0EEENS1_21CollectiveEpilogueFwdINS6_IJSA_NS7_ILi256EEESB_EEES9_SE_SG_Li256ELb1ELb1ELb1ELb0EEENS1_36VarlenDynamicPersistentTileSchedulerILi128ELi96ELi256ELi128ELb1ELb1ELb1ELb1ELb0ELb1EEEEEEEEEvNT_6ParamsE,(.L_x_6141 - _ZN7cutlass13device_kernelIN5flash11enable_sm90INS1_16FlashAttnFwdSm90INS1_25CollectiveMainloopFwdSm90ILi2EN4cute5tupleIJNS5_1CILi1EEES8_S8_EEENS6_IJNS7_ILi128EEENS7_ILi96EEENS7_ILi64EEEEEELi256ENS_6half_tEfNS_4arch4Sm90ELb0ELb1ELb0ELb1ELb0ELb1ELb1ELb1ELb0ELb1ELb1ELb0EEENS1_21CollectiveEpilogueFwdINS6_IJSA_NS7_ILi256EEESB_EEES9_SE_SG_Li256ELb1ELb1ELb1ELb0EEENS1_36VarlenDynamicPersistentTileSchedulerILi128ELi96ELi256ELi128ELb1ELb1ELb1ELb1ELb0ELb1EEEEEEEEEvNT_6ParamsE)
        .other          _ZN7cutlass13device_kernelIN5flash11enable_sm90INS1_16FlashAttnFwdSm90INS1_25CollectiveMainloopFwdSm90ILi2EN4cute5tupleIJNS5_1CILi1EEES8_S8_EEENS6_IJNS7_ILi128EEENS7_ILi96EEENS7_ILi64EEEEEELi256ENS_6half_tEfNS_4arch4Sm90ELb0ELb1ELb0ELb1ELb0ELb1ELb1ELb1ELb0ELb1ELb1ELb0EEENS1_21CollectiveEpilogueFwdINS6_IJSA_NS7_ILi256EEESB_EEES9_SE_SG_Li256ELb1ELb1ELb1ELb0EEENS1_36VarlenDynamicPersistentTileSchedulerILi128ELi96ELi256ELi128ELb1ELb1ELb1ELb1ELb0ELb1EEEEEEEEEvNT_6ParamsE,@"STO_CUDA_ENTRY STV_DEFAULT"
_ZN7cutlass13device_kernelIN5flash11enable_sm90INS1_16FlashAttnFwdSm90INS1_25CollectiveMainloopFwdSm90ILi2EN4cute5tupleIJNS5_1CILi1EEES8_S8_EEENS6_IJNS7_ILi128EEENS7_ILi96EEENS7_ILi64EEEEEELi256ENS_6half_tEfNS_4arch4Sm90ELb0ELb1ELb0ELb1ELb0ELb1ELb1ELb1ELb0ELb1ELb1ELb0EEENS1_21CollectiveEpilogueFwdINS6_IJSA_NS7_ILi256EEESB_EEES9_SE_SG_Li256ELb1ELb1ELb1ELb0EEENS1_36VarlenDynamicPersistentTileSchedulerILi128ELi96ELi256ELi128ELb1ELb1ELb1ELb1ELb0ELb1EEEEEEEEEvNT_6ParamsE:
[----:B------:R-:W0:Y:S02]  /*0000*/  LDC R1, c[0x0][0x28] ;  /* 0x00000a00ff017b82 */ /* 0x000e240000000800 */
[----:B0-----:R-:W-:-:S05]  /*0010*/  VIADD R1, R1, 0xfffffae0 ;  /* 0xfffffae001017836 */ /* 0x001fca0000000000 */
[----:B------:R-:W-:Y:S01]  /*0020*/  R2UR UR4, R1 ;  /* 0x00000000010472ca */ /* 0x000fe200000e0000 */
[----:B------:R-:W0:Y:S01]  /*0030*/  S2R R3, SR_TID.X ;  /* 0x0000000000037919 */ /* 0x000e220000002100 */
[----:B------:R-:W-:Y:S01]  /*0040*/  ELECT P0, URZ, PT ;  /* 0x00000000003f782f */ /* 0x000fe20003800000 */
[----:B------:R-:W-:Y:S01]  /*0050*/  BSSY B0, `(.L_x_3589) ;  /* 0x0000018000007945 */ /* 0x000fe20003800000 */
[----:B------:R-:W-:Y:S01]  /*0060*/  ULDC UR37, c[0x0][0x20] ;  /* 0x0000080000257ab9 */ /* 0x000fe20000000800 */
[----:B------:R-:W-:-:S08]  /*0070*/  ULDC UR36, c[0x0][0x24] ;  /* 0x0000090000247ab9 */ /* 0x000fd00000000800 */
[----:B------:R-:W-:-:S04]  /*0080*/  UIADD3 UR37, UP0, UR4, UR37, URZ ;  /* 0x0000002504257290 */ /* 0x000fc8000ff1e03f */
[----:B------:R-:W-:Y:S01]  /*0090*/  UIADD3.X UR36, URZ, UR36, URZ, UP0, !UPT ;  /* 0x000000243f247290 */ /* 0x000fe200087fe43f */
        /* <DEDUP_REMOVED lines=19> */
.L_x_3590:
[----:B------:R-:W-:Y:S05]  /*01d0*/  BSYNC B0 ;  /* 0x0000000000007941 */ /* 0x000fea0003800000 */
.L_x_3589:
        /* <DEDUP_REMOVED lines=43> */
.L_x_3591:
        /* <DEDUP_REMOVED lines=22> */
.L_x_3592:
        /* <DEDUP_REMOVED lines=18> */
.L_x_3593:
        /* <DEDUP_REMOVED lines=22> */
.L_x_3594:
        /* <DEDUP_REMOVED lines=22> */
.L_x_3595:
[----:B------:R-:W-:Y:S01]  /*09d0*/  PLOP3.LUT P0, PT, PT, PT, UP0, 0x80, 0x0 ;  /* 0x000000000000781c */ /* 0x000fe20003f0f008 */
[----:B------:R-:W-:Y:S01]  /*09e0*/  UMOV UR38, 0x1 ;  /* 0x0000000100267882 */ /* 0x000fe20000000000 */
[----:B------:R-:W-:Y:S01]  /*09f0*/  NOP ;  /* 0x0000000000007918 */ /* 0x000fe20000000000 */
[----:B------:R-:W-:Y:S01]  /*0a00*/  USEL UR38, UR38, 0x2, !UP0 ;  /* 0x0000000226267887 */ /* 0x000fe2000c000000 */
[----:B------:R-:W-:Y:S01]  /*0a10*/  BSSY B9, `(.L_x_3596) ;  /* 0x0003960000097945 */ /* 0x000fe20003800000 */
[----:B------:R-:W-:Y:S01]  /*0a20*/  ULDC.64 UR42, c[0x0][0x208] ;  /* 0x00008200002a7ab9 */ /* 0x000fe20000000a00 */
[----:B------:R-:W-:Y:S02]  /*0a30*/  IMAD.U32 R18, RZ, RZ, UR37 ;  /* 0x00000025ff127e24 */ /* 0x000fe4000f8e00ff */
[----:B------:R-:W-:Y:S01]  /*0a40*/  IMAD.U32 R19, RZ, RZ, UR36 ;  /* 0x00000024ff137e24 */ /* 0x000fe2000f8e00ff */
[----:B0123--:R-:W-:Y:S06]  /*0a50*/  BAR.SYNC.DEFER_BLOCKING 0x0 ;  /* 0x0000000000007b1d */ /* 0x00ffec0000010000 */
[----:B------:R-:W-:Y:S05]  /*0a60*/  @!P0 BRA `(.L_x_3597) ;  /* 0x000002f800a48947 */ /* 0x000fea0003800000 */
.L_x_3598:
[----:B------:R-:W-:-:S08]  /*0a70*/  NOP ;  /* 0x0000000000007918 */ /* 0x000fd00000000000 */
[----:B------:R-:W0:Y:S02]  /*0a80*/  USETMAXREG.TRY_ALLOC.CTAPOOL UP0, 0xf0 ;  /* 0x000000f0000079c8 */ /* 0x000e240008000600 */
[----:B0-----:R-:W-:-:S13]  /*0a90*/  PLOP3.LUT P0, PT, PT, PT, UP0, 0x80, 0x0 ;  /* 0x000000000000781c */ /* 0x001fda0003f0f008 */
[----:B------:R-:W-:Y:S05]  /*0aa0*/  @!P0 BRA `(.L_x_3598) ;  /* 0xfffffffc00f08947 */ /* 0x000fea000383ffff */
[----:B------:R-:W2:Y:S01]  /*0ab0*/  LDL.LU R0, [R1+0x48c] ;  /* 0x00048c0001007983 */ /* 0x000ea20000300800 */
[----:B------:R-:W0:Y:S01]  /*0ac0*/  S2R R2, SR_TID.X ;  /* 0x0000000000027919 */ /* 0x000e220000002100 */
[----:B------:R-:W1:Y:S01]  /*0ad0*/  S2UR UR5, SR_CgaCtaId ;  /* 0x00000000000579c3 */ /* 0x000e620000008800 */
[----:B------:R-:W-:Y:S01]  /*0ae0*/  UMOV UR4, 0x400 ;  /* 0x0000040000047882 */ /* 0x000fe20000000000 */
[----:B0-----:R-:W-:-:S04]  /*0af0*/  SHF.R.U32.HI R2, RZ, 0x7, R2 ;  /* 0x00000007ff027819 */ /* 0x001fc80000011602 */
[----:B------:R-:W-:Y:S01]  /*0b00*/  ISETP.NE.AND P0, PT, R2, 0x1, PT ;  /* 0x000000010200780c */ /* 0x000fe20003f05270 */
[----:B-1----:R-:W-:-:S06]  /*0b10*/  ULEA UR4, UR5, UR4, 0x18 ;  /* 0x0000000405047291 */ /* 0x002fcc000f8ec03f */
[----:B------:R-:W-:Y:S01]  /*0b20*/  IMAD.U32 R2, RZ, RZ, UR4 ;  /* 0x00000004ff027e24 */ /* 0x000fe2000f8e00ff */
[----:B------:R-:W-:Y:S06]  /*0b30*/  BAR.ARV 0x8, 0x180 ;  /* 0x0206000000007b1d */ /* 0x000fec0000002000 */
[----:B------:R-:W-:Y:S01]  /*0b40*/  ULDC UR4, c[0x0][0xd3c] ;  /* 0x00034f0000047ab9 */ /* 0x000fe20000000800 */
[----:B------:R-:W-:Y:S04]  /*0b50*/  STL.64 [R1+0x210], RZ ;  /* 0x000210ff01007387 */ /* 0x000fe80000100a00 */
[----:B------:R-:W-:Y:S04]  /*0b60*/  STL [R1+0x218], RZ ;  /* 0x000218ff01007387 */ /* 0x000fe80000100800 */
[----:B------:R-:W-:Y:S01]  /*0b70*/  STL [R1+0x21c], RZ ;  /* 0x00021cff01007387 */ /* 0x000fe20000100800 */
[----:B------:R-:W-:-:S02]  /*0b80*/  UIADD3 UR39, UP0, UR37, 0x210, URZ ;  /* 0x0000021025277890 */ /* 0x000fc4000ff1e03f */
[----:B------:R-:W-:Y:S02]  /*0b90*/  UIADD3 UR46, UP1, UR37, 0x21c, URZ ;  /* 0x0000021c252e7890 */ /* 0x000fe4000ff3e03f */
[----:B------:R-:W-:Y:S02]  /*0ba0*/  UIADD3.X UR47, URZ, UR36, URZ, UP0, !UPT ;  /* 0x000000243f2f7290 */ /* 0x000fe400087fe43f */
[----:B------:R-:W-:Y:S01]  /*0bb0*/  UIADD3.X UR48, URZ, UR36, URZ, UP1, !UPT ;  /* 0x000000243f307290 */ /* 0x000fe20008ffe43f */
[----:B------:R-:W-:Y:S08]  /*0bc0*/  @!P0 BAR.ARV 0x9, 0x100 ;  /* 0x0244000000008b1d */ /* 0x000ff00000002000 */
[----:B------:R-:W-:Y:S06]  /*0bd0*/  BAR.SYNC.DEFER_BLOCKING 0x5, 0x180 ;  /* 0x0146000000007b1d */ /* 0x000fec0000010000 */
[----:B------:R-:W0:Y:S02]  /*0be0*/  LDS.128 R88, [R2+0x324d0] ;  /* 0x0324d00002587984 */ /* 0x000e240000000c00 */
[----:B------:R-:W-:Y:S06]  /*0bf0*/  BAR.ARV 0x4, 0x180 ;  /* 0x0106000000007b1d */ /* 0x000fec0000002000 */
[----:B--2---:R-:W-:-:S04]  /*0c00*/  LOP3.LUT R0, R0, 0xffefffff, RZ, 0xc0, !PT ;  /* 0xffefffff00007812 */ /* 0x004fc800078ec0ff */
[----:B------:R-:W-:-:S05]  /*0c10*/  @P0 LOP3.LUT R0, R0, 0x100000, RZ, 0xfc, !PT ;  /* 0x0010000000000812 */ /* 0x000fca00078efcff */
[----:B------:R4:W-:Y:S01]  /*0c20*/  STL [R1+0x48c], R0 ;  /* 0x00048c0001007387 */ /* 0x0009e20000100800 */
[----:B0-----:R-:W-:-:S13]  /*0c30*/  ISETP.GE.AND P0, PT, R91, UR4, PT ;  /* 0x000000045b007c0c */ /* 0x001fda000bf06270 */
[----:B----4-:R-:W-:Y:S05]  /*0c40*/  @P0 BRA `(.L_x_3599) ;  /* 0x0000039000f00947 */ /* 0x010fea0003800000 */
[----:B------:R-:W0:Y:S01]  /*0c50*/  S2R R0, SR_TID.X ;  /* 0x0000000000007919 */ /* 0x000e220000002100 */
[----:B------:R-:W-:Y:S02]  /*0c60*/  IMAD.MOV.U32 R23, RZ, RZ, RZ ;  /* 0x000000ffff177224 */ /* 0x000fe400078e00ff */
[----:B------:R-:W-:Y:S02]  /*0c70*/  IMAD.MOV.U32 R158, RZ, RZ, RZ ;  /* 0x000000ffff9e7224 */ /* 0x000fe400078e00ff */
[----:B0-----:R-:W-:-:S05]  /*0c80*/  VIADD R12, R0, 0xffffff80 ;  /* 0xffffff80000c7836 */ /* 0x001fca0000000000 */
[----:B------:R-:W-:Y:S01]  /*0c90*/  SHF.R.S32.HI R0, RZ, 0x1f, R12 ;  /* 0x0000001fff007819 */ /* 0x000fe2000001140c */
[----:B------:R-:W-:Y:S03]  /*0ca0*/  STL [R1+0x47c], R12 ;  /* 0x00047c0c01007387 */ /* 0x000fe60000100800 */
[CC--:B------:R-:W-:Y:S02]  /*0cb0*/  LEA.HI R3, R0.reuse, R12.reuse, RZ, 0x7 ;  /* 0x0000000c00037211 */ /* 0x0c0fe400078f38ff */
[----:B------:R-:W-:Y:S02]  /*0cc0*/  LEA.HI R8, R0, R12, RZ, 0x4 ;  /* 0x0000000c00087211 */ /* 0x000fe400078f20ff */
[----:B------:R-:W-:Y:S02]  /*0cd0*/  LOP3.LUT R4, R3, 0xffffff80, RZ, 0xc0, !PT ;  /* 0xffffff8003047812 */ /* 0x000fe400078ec0ff */
[----:B------:R-:W-:-:S02]  /*0ce0*/  SHF.R.S32.HI R13, RZ, 0x7, R3 ;  /* 0x00000007ff0d7819 */ /* 0x000fc40000011403 */
[----:B------:R-:W-:Y:S01]  /*0cf0*/  SHF.R.S32.HI R11, RZ, 0x4, R8 ;  /* 0x00000004ff0b7819 */ /* 0x000fe20000011408 */
[----:B------:R-:W-:Y:S01]  /*0d00*/  IMAD.IADD R10, R12, 0x1, -R4 ;  /* 0x000000010c0a7824 */ /* 0x000fe200078e0a04 */
[----:B------:R-:W-:Y:S01]  /*0d10*/  LEA.HI R3, R3, R13, RZ, 0x1 ;  /* 0x0000000d03037211 */ /* 0x000fe200078f08ff */
[----:B------:R-:W-:Y:S01]  /*0d20*/  STL [R1+0x514], R13 ;  /* 0x0005140d01007387 */ /* 0x000fe20000100800 */
[----:B------:R-:W-:Y:S02]  /*0d30*/  LEA.HI R180, R0, R12, RZ, 0x5 ;  /* 0x0000000c00b47211 */ /* 0x000fe400078f28ff */
[----:B------:R-:W-:Y:S01]  /*0d40*/  SHF.R.S32.HI R4, RZ, 0x1f, R10 ;  /* 0x0000001fff047819 */ /* 0x000fe2000001140a */
[----:B------:R-:W-:Y:S01]  /*0d50*/  STL [R1+0x510], R10 ;  /* 0x0005100a01007387 */ /* 0x000fe20000100800 */
[----:B------:R-:W-:Y:S02]  /*0d60*/  LOP3.LUT R3, R3, 0x3fffffe, RZ, 0xc0, !PT ;  /* 0x03fffffe03037812 */ /* 0x000fe400078ec0ff */
[----:B------:R-:W-:-:S02]  /*0d70*/  LEA.HI R5, R4, R10, RZ, 0x2 ;  /* 0x0000000a04057211 */ /* 0x000fc400078f10ff */
[----:B------:R-:W-:Y:S01]  /*0d80*/  LEA.HI R4, R4, R10, RZ, 0x5 ;  /* 0x0000000a04047211 */ /* 0x000fe200078f28ff */
[----:B------:R-:W-:Y:S01]  /*0d90*/  IMAD.IADD R3, R13, 0x1, -R3 ;  /* 0x000000010d037824 */ /* 0x000fe200078e0a03 */
[--C-:B------:R-:W-:Y:S02]  /*0da0*/  SHF.R.S32.HI R6, RZ, 0x2, R5.reuse ;  /* 0x00000002ff067819 */ /* 0x100fe40000011405 */
[----:B------:R-:W-:Y:S02]  /*0db0*/  SHF.R.S32.HI R7, RZ, 0x1f, R5 ;  /* 0x0000001fff077819 */ /* 0x000fe40000011405 */
[----:B------:R-:W-:Y:S02]  /*0dc0*/  SHF.R.S32.HI R4, RZ, 0x5, R4 ;  /* 0x00000005ff047819 */ /* 0x000fe40000011404 */
[----:B------:R-:W-:Y:S02]  /*0dd0*/  LEA.HI R7, R7, R6, RZ, 0x3 ;  /* 0x0000000607077211 */ /* 0x000fe400078f18ff */
[----:B------:R-:W-:-:S02]  /*0de0*/  SHF.R.S32.HI R180, RZ, 0x5, R180 ;  /* 0x00000005ffb47819 */ /* 0x000fc400000114b4 */
[----:B------:R-:W-:Y:S02]  /*0df0*/  LOP3.LUT R7, R7, 0xfffffff8, RZ, 0xc0, !PT ;  /* 0xfffffff807077812 */ /* 0x000fe400078ec0ff */
[----:B------:R-:W-:-:S03]  /*0e00*/  LOP3.LUT R5, R5, 0x7ffffffc, RZ, 0xc0, !PT ;  /* 0x7ffffffc05057812 */ /* 0x000fc600078ec0ff */
[----:B------:R-:W-:Y:S01]  /*0e10*/  IMAD.IADD R7, R6, 0x1, -R7 ;  /* 0x0000000106077824 */ /* 0x000fe200078e0a07 */
[----:B------:R-:W-:Y:S01]  /*0e20*/  LOP3.LUT R6, R8, 0x3fffff0, RZ, 0xc0, !PT ;  /* 0x03fffff008067812 */ /* 0x000fe200078ec0ff */
[----:B------:R-:W-:Y:S01]  /*0e30*/  IMAD.IADD R5, R10, 0x1, -R5 ;  /* 0x000000010a057824 */ /* 0x000fe200078e0a05 */
[----:B------:R-:W-:Y:S01]  /*0e40*/  LEA.HI R8, R8, R11, RZ, 0x1 ;  /* 0x0000000b08087211 */ /* 0x000fe200078f08ff */
[----:B------:R-:W-:Y:S02]  /*0e50*/  IMAD R4, R4, 0x10, R7 ;  /* 0x0000001004047824 */ /* 0x000fe400078e0207 */
[----:B------:R-:W-:Y:S01]  /*0e60*/  IMAD.IADD R9, R12, 0x1, -R6 ;  /* 0x000000010c097824 */ /* 0x000fe200078e0a06 */
[----:B------:R-:W-:Y:S01]  /*0e70*/  LOP3.LUT R8, R8, 0x1ffffffe, RZ, 0xc0, !PT ;  /* 0x1ffffffe08087812 */ /* 0x000fe200078ec0ff */
[----:B------:R-:W-:Y:S01]  /*0e80*/  IMAD R196, R3, 0x40, R4 ;  /* 0x0000004003c47824 */ /* 0x000fe200078e0204 */
[-C--:B------:R-:W-:Y:S01]  /*0e90*/  LEA.HI R3, R0, R12.reuse, RZ, 0x2 ;  /* 0x0000000c00037211 */ /* 0x080fe200078f10ff */
[----:B------:R-:W-:Y:S01]  /*0ea0*/  IMAD R9, R180, 0x10, R9 ;  /* 0x00000010b4097824 */ /* 0x000fe200078e0209 */
[----:B------:R-:W-:Y:S01]  /*0eb0*/  LEA.HI R4, R0, R12, RZ, 0x3 ;  /* 0x0000000c00047211 */ /* 0x000fe200078f18ff */
[----:B------:R-:W-:Y:S01]  /*0ec0*/  IMAD.IADD R8, R11, 0x1, -R8 ;  /* 0x000000010b087824 */ /* 0x000fe200078e0a08 */
[--C-:B------:R-:W-:Y:S01]  /*0ed0*/  SHF.R.S32.HI R22, RZ, 0x2, R3.reuse ;  /* 0x00000002ff167819 */ /* 0x100fe20000011403 */
[----:B------:R-:W-:Y:S01]  /*0ee0*/  IMAD.SHL.U32 R197, R5, 0x2, RZ ;  /* 0x0000000205c57824 */ /* 0x000fe200078e00ff */
[----:B------:R-:W-:Y:S01]  /*0ef0*/  LOP3.LUT R0, R3, 0xfffffffc, RZ, 0xc0, !PT ;  /* 0xfffffffc03007812 */ /* 0x000fe200078ec0ff */
[----:B------:R-:W-:Y:S01]  /*0f00*/  IMAD R8, R9, 0x8, R8 ;  /* 0x0000000809087824 */ /* 0x000fe200078e0208 */
[----:B------:R-:W-:Y:S01]  /*0f10*/  SHF.R.S32.HI R3, RZ, 0x1f, R3 ;  /* 0x0000001fff037819 */ /* 0x000fe20000011403 */
[----:B------:R-:W-:Y:S01]  /*0f20*/  VIADD R156, R22, 0x40 ;  /* 0x00000040169c7836 */ /* 0x000fe20000000000 */
[----:B------:R-:W-:Y:S01]  /*0f30*/  LOP3.LUT R6, R4, 0xfffffff8, RZ, 0xc0, !PT ;  /* 0xfffffff804067812 */ /* 0x000fe200078ec0ff */
[----:B------:R-:W-:Y:S01]  /*0f40*/  IMAD.IADD R9, R12, 0x1, -R0 ;  /* 0x000000010c097824 */ /* 0x000fe200078e0a00 */
[----:B------:R-:W-:Y:S01]  /*0f50*/  LEA.HI R3, R3, R22, RZ, 0x3 ;  /* 0x0000001603037211 */ /* 0x000fe200078f18ff */
[----:B------:R-:W-:Y:S01]  /*0f60*/  IMAD.SHL.U32 R190, R156, 0x40, RZ ;  /* 0x000000409cbe7824 */ /* 0x000fe200078e00ff */
[----:B------:R-:W-:Y:S01]  /*0f70*/  SHF.R.S32.HI R7, RZ, 0x1f, R156 ;  /* 0x0000001fff077819 */ /* 0x000fe2000001149c */
[----:B------:R-:W-:Y:S01]  /*0f80*/  IMAD.SHL.U32 R152, R9, 0x8, RZ ;  /* 0x0000000809987824 */ /* 0x000fe200078e00ff */
[----:B------:R-:W-:Y:S01]  /*0f90*/  LOP3.LUT R3, R3, 0xfffffff8, RZ, 0xc0, !PT ;  /* 0xfffffff803037812 */ /* 0x000fe200078ec0ff */
[----:B------:R-:W-:Y:S01]  /*0fa0*/  VIADD R5, R197, 0x10 ;  /* 0x00000010c5057836 */ /* 0x000fe20000000000 */
[----:B------:R-:W-:Y:S01]  /*0fb0*/  LEA.HI R0, R9, R9, RZ, 0x1 ;  /* 0x0000000909007211 */ /* 0x000fe200078f08ff */
[----:B------:R-:W-:Y:S01]  /*0fc0*/  VIADD R237, R197, 0x18 ;  /* 0x00000018c5ed7836 */ /* 0x000fe20000000000 */
[----:B------:R-:W-:Y:S01]  /*0fd0*/  LEA.HI R7, R7, R156, RZ, 0x3 ;  /* 0x0000009c07077211 */ /* 0x000fe200078f18ff */
[----:B------:R-:W-:Y:S01]  /*0fe0*/  IMAD.IADD R3, R22, 0x1, -R3 ;  /* 0x0000000116037824 */ /* 0x000fe200078e0a03 */
[----:B------:R-:W-:Y:S01]  /*0ff0*/  LOP3.LUT R0, R0, 0x1ffffffe, RZ, 0xc0, !PT ;  /* 0x1ffffffe00007812 */ /* 0x000fe200078ec0ff */
[----:B------:R-:W-:Y:S01]  /*1000*/  STL [R1+0x464], R5 ;  /* 0x0004640501007387 */ /* 0x000fe20000100800 */
[----:B------:R-:W-:Y:S01]  /*1010*/  LOP3.LUT R190, R190, 0x1c0, RZ, 0xc0, !PT ;  /* 0x000001c0bebe7812 */ /* 0x000fe200078ec0ff */
[----:B------:R-:W-:Y:S01]  /*1020*/  IMAD.SHL.U32 R7, R7, 0x40, RZ ;  /* 0x0000004007077824 */ /* 0x000fe200078e00ff */
[----:B------:R-:W-:Y:S01]  /*1030*/  SHF.R.S32.HI R4, RZ, 0x3, R4 ;  /* 0x00000003ff047819 */ /* 0x000fe20000011404 */
[----:B------:R0:W-:Y:S01]  /*1040*/  STL [R1+0x474], R3 ;  /* 0x0004740301007387 */ /* 0x0001e20000100800 */
[----:B------:R-:W-:Y:S01]  /*1050*/  SHF.R.U32.HI R191, RZ, 0x3, R190 ;  /* 0x00000003ffbf7819 */ /* 0x000fe200000116be */
[----:B------:R-:W-:Y:S01]  /*1060*/  VIADD R234, R197, 0x30 ;  /* 0x00000030c5ea7836 */ /* 0x000fe20000000000 */
[----:B------:R-:W-:Y:S01]  /*1070*/  LOP3.LUT R192, R7, 0xfffffe00, RZ, 0xc0, !PT ;  /* 0xfffffe0007c07812 */ /* 0x000fe200078ec0ff */
[----:B------:R1:W-:Y:S01]  /*1080*/  STL [R1+0x478], R4 ;  /* 0x0004780401007387 */ /* 0x0003e20000100800 */
[C---:B------:R-:W-:Y:S01]  /*1090*/  VIADD R236, R197.reuse, 0x20 ;  /* 0x00000020c5ec7836 */ /* 0x040fe20000000000 */
[----:B------:R-:W-:Y:S01]  /*10a0*/  SHF.R.S32.HI R157, RZ, 0x1f, R22 ;  /* 0x0000001fff9d7819 */ /* 0x000fe20000011416 */
[C---:B------:R-:W-:Y:S01]  /*10b0*/  VIADD R235, R197.reuse, 0x28 ;  /* 0x00000028c5eb7836 */ /* 0x040fe20000000000 */
[----:B------:R-:W-:Y:S01]  /*10c0*/  STL [R1+0x480], R9 ;  /* 0x0004800901007387 */ /* 0x000fe20000100800 */
[----:B------:R-:W-:Y:S01]  /*10d0*/  VIADD R231, R197, 0x48 ;  /* 0x00000048c5e77836 */ /* 0x000fe20000000000 */
[----:B------:R-:W-:Y:S01]  /*10e0*/  SHF.R.S32.HI R153, RZ, 0x1f, R152 ;  /* 0x0000001fff997819 */ /* 0x000fe20000011498 */
[----:B0-----:R-:W-:Y:S01]  /*10f0*/  IMAD.IADD R3, R9, 0x1, -R0 ;  /* 0x0000000109037824 */ /* 0x001fe200078e0a00 */
[----:B------:R-:W-:Y:S01]  /*1100*/  LOP3.LUT R0, R190, 0x38, R152, 0xf8, !PT ;  /* 0x00000038be007812 */ /* 0x000fe200078ef898 */
[----:B------:R-:W-:-:S02]  /*1110*/  VIADD R233, R197, 0x38 ;  /* 0x00000038c5e97836 */ /* 0x000fc40000000000 */
[----:B-1----:R-:W-:Y:S01]  /*1120*/  IMAD.IADD R4, R12, 0x1, -R6 ;  /* 0x000000010c047824 */ /* 0x002fe200078e0a06 */
[----:B------:R-:W-:Y:S01]  /*1130*/  LOP3.LUT R7, R192, R0, R191, 0xf6, !PT ;  /* 0x00000000c0077212 */ /* 0x000fe200078ef6bf */
[C---:B------:R-:W-:Y:S02]  /*1140*/  VIADD R6, R197.reuse, 0x8 ;  /* 0x00000008c5067836 */ /* 0x040fe40000000000 */
[----:B------:R-:W-:Y:S01]  /*1150*/  VIADD R232, R197, 0x40 ;  /* 0x00000040c5e87836 */ /* 0x000fe20000000000 */
[----:B------:R-:W-:Y:S01]  /*1160*/  STL [R1+0x488], R4 ;  /* 0x0004880401007387 */ /* 0x000fe20000100800 */
[----:B------:R-:W-:Y:S01]  /*1170*/  IMAD R0, R7, 0x2, R2 ;  /* 0x0000000207007824 */ /* 0x000fe200078e0202 */
[----:B------:R-:W-:Y:S01]  /*1180*/  SHF.R.S32.HI R7, RZ, 0x1f, R6 ;  /* 0x0000001fff077819 */ /* 0x000fe20000011406 */
[C---:B------:R-:W-:Y:S01]  /*1190*/  VIADD R228, R197.reuse, 0x60 ;  /* 0x00000060c5e47836 */ /* 0x040fe20000000000 */
[----:B------:R0:W-:Y:S01]  /*11a0*/  STL [R1+0x468], R6 ;  /* 0x0004680601007387 */ /* 0x0001e20000100800 */
[----:B------:R-:W-:-:S02]  /*11b0*/  VIADD R230, R197, 0x50 ;  /* 0x00000050c5e67836 */ /* 0x000fc40000000000 */
[C---:B------:R-:W-:Y:S01]  /*11c0*/  VIADD R229, R197.reuse, 0x58 ;  /* 0x00000058c5e57836 */ /* 0x040fe20000000000 */
[----:B------:R1:W-:Y:S01]  /*11d0*/  STL [R1+0x508], R7 ;  /* 0x0005080701007387 */ /* 0x0003e20000100800 */
[C---:B------:R-:W-:Y:S02]  /*11e0*/  VIADD R225, R197.reuse, 0x78 ;  /* 0x00000078c5e17836 */ /* 0x040fe40000000000 */
[C---:B------:R-:W-:Y:S01]  /*11f0*/  VIADD R227, R197.reuse, 0x68 ;  /* 0x00000068c5e37836 */ /* 0x040fe20000000000 */
[----:B------:R-:W-:Y:S01]  /*1200*/  STL [R1+0x50c], R0 ;  /* 0x00050c0001007387 */ /* 0x000fe20000100800 */
[C---:B------:R-:W-:Y:S01]  /*1210*/  VIADD R226, R197.reuse, 0x70 ;  /* 0x00000070c5e27836 */ /* 0x040fe20000000000 */
[----:B0-----:R-:W-:Y:S01]  /*1220*/  SHF.R.S32.HI R6, RZ, 0x1f, R5 ;  /* 0x0000001fff067819 */ /* 0x001fe20000011405 */
[C---:B------:R-:W-:Y:S01]  /*1230*/  VIADD R222, R197.reuse, 0x90 ;  /* 0x00000090c5de7836 */ /* 0x040fe20000000000 */
[----:B------:R-:W-:Y:S01]  /*1240*/  SHF.R.S32.HI R5, RZ, 0x1f, R237 ;  /* 0x0000001fff057819 */ /* 0x000fe200000114ed */
[C---:B------:R-:W-:Y:S01]  /*1250*/  VIADD R224, R197.reuse, 0x80 ;  /* 0x00000080c5e07836 */ /* 0x040fe20000000000 */
[----:B-1----:R-:W-:Y:S01]  /*1260*/  SHF.R.S32.HI R7, RZ, 0x1f, R236 ;  /* 0x0000001fff077819 */ /* 0x002fe200000114ec */
[----:B------:R0:W-:Y:S01]  /*1270*/  STL [R1+0x504], R6 ;  /* 0x0005040601007387 */ /* 0x0001e20000100800 */
[----:B------:R-:W-:-:S02]  /*1280*/  VIADD R223, R197, 0x88 ;  /* 0x00000088c5df7836 */ /* 0x000fc40000000000 */
[----:B------:R-:W-:Y:S01]  /*1290*/  IMAD.SHL.U32 R154, R9, 0x4, RZ ;  /* 0x00000004099a7824 */ /* 0x000fe200078e00ff */
[----:B------:R1:W-:Y:S01]  /*12a0*/  STL [R1+0x500], R5 ;  /* 0x0005000501007387 */ /* 0x0003e20000100800 */
[C---:B------:R-:W-:Y:S02]  /*12b0*/  VIADD R214, R197.reuse, 0xa8 ;  /* 0x000000a8c5d67836 */ /* 0x040fe40000000000 */
[----:B------:R-:W-:Y:S01]  /*12c0*/  VIADD R159, R154, 0x10 ;  /* 0x000000109a9f7836 */ /* 0x000fe20000000000 */
[----:B------:R2:W-:Y:S01]  /*12d0*/  STL [R1+0x4fc], R7 ;  /* 0x0004fc0701007387 */ /* 0x0005e20000100800 */
[C---:B------:R-:W-:Y:S01]  /*12e0*/  VIADD R221, R197.reuse, 0x98 ;  /* 0x00000098c5dd7836 */ /* 0x040fe20000000000 */
[----:B0-----:R-:W-:Y:S01]  /*12f0*/  SHF.R.S32.HI R6, RZ, 0x1f, R235 ;  /* 0x0000001fff067819 */ /* 0x001fe200000114eb */
[C---:B------:R-:W-:Y:S02]  /*1300*/  VIADD R215, R197.reuse, 0xa0 ;  /* 0x000000a0c5d77836 */ /* 0x040fe40000000000 */
[----:B------:R-:W-:Y:S01]  /*1310*/  IMAD.SHL.U32 R181, R4, 0x8, RZ ;  /* 0x0000000804b57824 */ /* 0x000fe200078e00ff */
[----:B-1----:R-:W-:Y:S01]  /*1320*/  SHF.R.S32.HI R5, RZ, 0x1f, R234 ;  /* 0x0000001fff057819 */ /* 0x002fe200000114ea */
[----:B------:R0:W-:Y:S01]  /*1330*/  STL [R1+0x4f8], R6 ;  /* 0x0004f80601007387 */ /* 0x0001e20000100800 */
[----:B------:R-:W-:Y:S01]  /*1340*/  SHF.R.S32.HI R4, RZ, 0x1f, R159 ;  /* 0x0000001fff047819 */ /* 0x000fe2000001149f */
[C---:B------:R-:W-:Y:S01]  /*1350*/  VIADD R211, R197.reuse, 0xc0 ;  /* 0x000000c0c5d37836 */ /* 0x040fe20000000000 */
[----:B--2---:R-:W-:Y:S01]  /*1360*/  SHF.R.S32.HI R7, RZ, 0x1f, R233 ;  /* 0x0000001fff077819 */ /* 0x004fe200000114e9 */
[----:B------:R1:W-:Y:S01]  /*1370*/  STL [R1+0x4f4], R5 ;  /* 0x0004f40501007387 */ /* 0x0003e20000100800 */
[C---:B------:R-:W-:Y:S01]  /*1380*/  VIADD R213, R197.reuse, 0xb0 ;  /* 0x000000b0c5d57836 */ /* 0x040fe20000000000 */
[----:B------:R-:W-:Y:S01]  /*1390*/  SHF.R.S32.HI R202, RZ, 0x1f, R181 ;  /* 0x0000001fffca7819 */ /* 0x000fe200000114b5 */
[C---:B------:R-:W-:Y:S01]  /*13a0*/  VIADD R212, R197.reuse, 0xb8 ;  /* 0x000000b8c5d47836 */ /* 0x040fe20000000000 */
[----:B------:R2:W-:Y:S01]  /*13b0*/  STL [R1+0x4f0], R7 ;  /* 0x0004f00701007387 */ /* 0x0005e20000100800 */
[C---:B------:R-:W-:Y:S01]  /*13c0*/  VIADD R208, R197.reuse, 0xd8 ;  /* 0x000000d8c5d07836 */ /* 0x040fe20000000000 */
[----:B0-----:R-:W-:Y:S01]  /*13d0*/  SHF.R.S32.HI R6, RZ, 0x1f, R232 ;  /* 0x0000001fff067819 */ /* 0x001fe200000114e8 */
[C---:B------:R-:W-:Y:S01]  /*13e0*/  VIADD R210, R197.reuse, 0xc8 ;  /* 0x000000c8c5d27836 */ /* 0x040fe20000000000 */
[----:B------:R0:W-:Y:S01]  /*13f0*/  STL [R1+0x484], R4 ;  /* 0x0004840401007387 */ /* 0x0001e20000100800 */
[C---:B------:R-:W-:Y:S01]  /*1400*/  VIADD R209, R197.reuse, 0xd0 ;  /* 0x000000d0c5d17836 */ /* 0x040fe20000000000 */
[----:B-1----:R-:W-:Y:S01]  /*1410*/  SHF.R.S32.HI R5, RZ, 0x1f, R231 ;  /* 0x0000001fff057819 */ /* 0x002fe200000114e7 */
[C---:B------:R-:W-:Y:S01]  /*1420*/  VIADD R0, R197.reuse, 0xf8 ;  /* 0x000000f8c5007836 */ /* 0x040fe20000000000 */
[----:B------:R1:W-:Y:S01]  /*1430*/  STL [R1+0x4ec], R6 ;  /* 0x0004ec0601007387 */ /* 0x0003e20000100800 */
[C---:B------:R-:W-:Y:S01]  /*1440*/  VIADD R207, R197.reuse, 0xe0 ;  /* 0x000000e0c5cf7836 */ /* 0x040fe20000000000 */
[----:B--2---:R-:W-:Y:S01]  /*1450*/  SHF.R.S32.HI R7, RZ, 0x1f, R230 ;  /* 0x0000001fff077819 */ /* 0x004fe200000114e6 */
[----:B------:R-:W-:Y:S01]  /*1460*/  VIADD R206, R197, 0xe8 ;  /* 0x000000e8c5ce7836 */ /* 0x000fe20000000000 */
[----:B------:R2:W-:Y:S01]  /*1470*/  STL [R1+0x4e8], R5 ;  /* 0x0004e80501007387 */ /* 0x0005e20000100800 */
[----:B------:R-:W-:-:S02]  /*1480*/  VIADD R183, R181, 0x40 ;  /* 0x00000040b5b77836 */ /* 0x000fc40000000000 */
[----:B0-----:R-:W-:Y:S01]  /*1490*/  IMAD.SHL.U32 R4, R8, 0x8, RZ ;  /* 0x0000000808047824 */ /* 0x001fe200078e00ff */
[----:B------:R0:W-:Y:S01]  /*14a0*/  STL [R1+0x4e4], R7 ;  /* 0x0004e40701007387 */ /* 0x0001e20000100800 */
[C---:B------:R-:W-:Y:S01]  /*14b0*/  VIADD R182, R181.reuse, 0x80 ;  /* 0x00000080b5b67836 */ /* 0x040fe20000000000 */
[----:B-1----:R-:W-:Y:S01]  /*14c0*/  SHF.R.S32.HI R6, RZ, 0x1f, R229 ;  /* 0x0000001fff067819 */ /* 0x002fe200000114e5 */
[----:B------:R-:W-:Y:S01]  /*14d0*/  VIADD R188, R181, 0xc0 ;  /* 0x000000c0b5bc7836 */ /* 0x000fe20000000000 */
[----:B------:R1:W-:Y:S01]  /*14e0*/  STL [R1+0x51c], R4 ;  /* 0x00051c0401007387 */ /* 0x0003e20000100800 */
[----:B------:R-:W-:Y:S02]  /*14f0*/  SHF.R.S32.HI R201, RZ, 0x1f, R183 ;  /* 0x0000001fffc97819 */ /* 0x000fe400000114b7 */
[----:B--2---:R-:W-:Y:S01]  /*1500*/  SHF.R.S32.HI R5, RZ, 0x1f, R228 ;  /* 0x0000001fff057819 */ /* 0x004fe200000114e4 */
[----:B------:R2:W-:Y:S01]  /*1510*/  STL [R1+0x4e0], R6 ;  /* 0x0004e00601007387 */ /* 0x0005e20000100800 */
[----:B------:R-:W-:-:S02]  /*1520*/  SHF.R.S32.HI R200, RZ, 0x1f, R182 ;  /* 0x0000001fffc87819 */ /* 0x000fc400000114b6 */
[----:B0-----:R-:W-:Y:S01]  /*1530*/  SHF.R.S32.HI R7, RZ, 0x1f, R227 ;  /* 0x0000001fff077819 */ /* 0x001fe200000114e3 */
[----:B------:R0:W-:Y:S01]  /*1540*/  STL [R1+0x4dc], R5 ;  /* 0x0004dc0501007387 */ /* 0x0001e20000100800 */
[----:B------:R-:W-:Y:S01]  /*1550*/  SHF.R.S32.HI R199, RZ, 0x1f, R188 ;  /* 0x0000001fffc77819 */ /* 0x000fe200000114bc */
[----:B-1----:R-:W-:Y:S02]  /*1560*/  VIADD R4, R197, 0xf0 ;  /* 0x000000f0c5047836 */ /* 0x002fe40000000000 */
[----:B------:R1:W-:Y:S01]  /*1570*/  STL [R1+0x4d8], R7 ;  /* 0x0004d80701007387 */ /* 0x0003e20000100800 */
[----:B--2---:R-:W-:-:S03]  /*1580*/  SHF.R.S32.HI R6, RZ, 0x1f, R226 ;  /* 0x0000001fff067819 */ /* 0x004fc600000114e2 */
[----:B------:R-:W-:Y:S01]  /*1590*/  STL [R1+0x470], R4 ;  /* 0x0004700401007387 */ /* 0x000fe20000100800 */
[----:B0-----:R-:W-:-:S03]  /*15a0*/  SHF.R.S32.HI R5, RZ, 0x1f, R225 ;  /* 0x0000001fff057819 */ /* 0x001fc600000114e1 */
[----:B------:R0:W-:Y:S01]  /*15b0*/  STL [R1+0x4d4], R6 ;  /* 0x0004d40601007387 */ /* 0x0001e20000100800 */
[----:B-1----:R-:W-:-:S03]  /*15c0*/  SHF.R.S32.HI R7, RZ, 0x1f, R224 ;  /* 0x0000001fff077819 */ /* 0x002fc600000114e0 */
[----:B------:R1:W-:Y:S04]  /*15d0*/  STL [R1+0x4d0], R5 ;  /* 0x0004d00501007387 */ /* 0x0003e80000100800 */
[----:B------:R2:W-:Y:S01]  /*15e0*/  STL [R1+0x4cc], R7 ;  /* 0x0004cc0701007387 */ /* 0x0005e20000100800 */
[----:B0-----:R-:W-:-:S03]  /*15f0*/  SHF.R.S32.HI R6, RZ, 0x1f, R223 ;  /* 0x0000001fff067819 */ /* 0x001fc600000114df */
[----:B------:R-:W-:Y:S01]  /*1600*/  STL [R1+0x46c], R0 ;  /* 0x00046c0001007387 */ /* 0x000fe20000100800 */
[----:B-1----:R-:W-:-:S03]  /*1610*/  SHF.R.S32.HI R5, RZ, 0x1f, R222 ;  /* 0x0000001fff057819 */ /* 0x002fc600000114de */
[----:B------:R0:W-:Y:S01]  /*1620*/  STL [R1+0x4c8], R6 ;  /* 0x0004c80601007387 */ /* 0x0001e20000100800 */
[----:B--2---:R-:W-:-:S03]  /*1630*/  SHF.R.S32.HI R7, RZ, 0x1f, R221 ;  /* 0x0000001fff077819 */ /* 0x004fc600000114dd */
[----:B------:R1:W-:Y:S04]  /*1640*/  STL [R1+0x4c4], R5 ;  /* 0x0004c40501007387 */ /* 0x0003e80000100800 */
[----:B------:R2:W-:Y:S01]  /*1650*/  STL [R1+0x4c0], R7 ;  /* 0x0004c00701007387 */ /* 0x0005e20000100800 */
[----:B0-----:R-:W-:Y:S02]  /*1660*/  SHF.R.S32.HI R6, RZ, 0x1f, R215 ;  /* 0x0000001fff067819 */ /* 0x001fe400000114d7 */
        /* <DEDUP_REMOVED lines=20> */
[----:B------:R-:W-:Y:S01]  /*17b0*/  SHF.R.S32.HI R4, RZ, 0x1f, R0 ;  /* 0x0000001fff047819 */ /* 0x000fe20000011400 */
[----:B------:R-:W-:Y:S02]  /*17c0*/  IMAD R0, R3, 0x8, R196 ;  /* 0x0000000803007824 */ /* 0x000fe400078e02c4 */
[----:B------:R2:W-:Y:S04]  /*17d0*/  STL [R1+0x494], R5 ;  /* 0x0004940501007387 */ /* 0x0005e80000100800 */
[----:B------:R2:W-:Y:S04]  /*17e0*/  STL [R1+0x518], R0 ;  /* 0x0005180001007387 */ /* 0x0005e80000100800 */
[----:B------:R2:W-:Y:S02]  /*17f0*/  STL [R1+0x490], R4 ;  /* 0x0004900401007387 */ /* 0x0005e40000100800 */
.L_x_3833:
[----:B------:R-:W-:Y:S05]  /*1800*/  YIELD ;  /* 0x0000000000007946 */ /* 0x000fea0003800000 */
[----:B------:R-:W-:Y:S01]  /*1810*/  ULDC.64 UR4, c[0x0][0xb20] ;  /* 0x0002c80000047ab9 */ /* 0x000fe20000000a00 */
[----:B0-2---:R-:W0:Y:S01]  /*1820*/  LDC.64 R4, c[0x0][0xb00] ;  /* 0x0002c000ff047b82 */ /* 0x005e220000000a00 */
[----:B------:R-:W-:Y:S01]  /*1830*/  ISETP.NE.U32.AND P1, PT, RZ, UR4, PT ;  /* 0x00000004ff007c0c */ /* 0x000fe2000bf25070 */
[----:B------:R-:W-:Y:S02]  /*1840*/  IMAD.MOV.U32 R10, RZ, RZ, RZ ;  /* 0x000000ffff0a7224 */ /* 0x000fe400078e00ff */
[----:B----4-:R-:W-:Y:S01]  /*1850*/  IMAD.MOV.U32 R16, RZ, RZ, RZ ;  /* 0x000000ffff107224 */ /* 0x010fe200078e00ff */
[----:B------:R-:W-:Y:S01]  /*1860*/  ISETP.NE.AND.EX P1, PT, RZ, UR5, PT, P1 ;  /* 0x00000005ff007c0c */ /* 0x000fe2000bf25310 */
[----:B------:R-:W-:-:S02]  /*1870*/  ULDC.64 UR4, c[0x0][0xb10] ;  /* 0x0002c40000047ab9 */ /* 0x000fc40000000a00 */
[----:B------:R-:W-:-:S04]  /*1880*/  ISETP.NE.U32.AND P2, PT, RZ, UR4, PT ;  /* 0x00000004ff007c0c */ /* 0x000fc8000bf45070 */
[----:B------:R-:W-:Y:S01]  /*1890*/  ISETP.NE.AND.EX P2, PT, RZ, UR5, PT, P2 ;  /* 0x00000005ff007c0c */ /* 0x000fe2000bf45320 */
[----:B------:R-:W-:Y:S02]  /*18a0*/  ULDC.64 UR4, c[0x0][0xb00] ;  /* 0x0002c00000047ab9 */ /* 0x000fe40000000a00 */
[----:B------:R-:W-:-:S03]  /*18b0*/  ISETP.NE.U32.AND P0, PT, RZ, UR4, PT ;  /* 0x00000004ff007c0c */ /* 0x000fc6000bf05070 */
[----:B------:R-:W1:Y:S01]  /*18c0*/  @P1 LDC.64 R6, c[0x0][0xb20] ;  /* 0x0002c800ff061b82 */ /* 0x000e620000000a00 */
[----:B------:R-:W-:Y:S01]  /*18d0*/  ISETP.NE.AND.EX P0, PT, RZ, UR5, PT, P0 ;  /* 0x00000005ff007c0c */ /* 0x000fe2000bf05300 */
[----:B0-----:R-:W-:-:S06]  /*18e0*/  IMAD.WIDE R4, R91, 0x4, R4 ;  /* 0x000000045b047825 */ /* 0x001fcc00078e0204 */
        /* <DEDUP_REMOVED lines=18> */
[----:B--23--:R-:W-:Y:S06]  /*1a10*/  @P2 BRA `(.L_x_3600) ;  /* 0x0000000000242947 */ /* 0x00cfec0003800000 */
        /* <DEDUP_REMOVED lines=9> */
.L_x_3600:
        /* <DEDUP_REMOVED lines=14> */
.L_x_3601:
[----:B------:R-:W-:Y:S05]  /*1b90*/  @!P0 BRA `(.L_x_3602) ;  /* 0x00000000000c8947 */ /* 0x000fea0003800000 */
[----:B------:R-:W2:Y:S04]  /*1ba0*/  LDG.E R0, desc[UR42][R4.64] ;  /* 0x0000002a04007981 */ /* 0x000ea8000c1e1900 */
[----:B------:R-:W2:Y:S02]  /*1bb0*/  LDG.E R17, desc[UR42][R4.64+0x4] ;  /* 0x0000042a04117981 */ /* 0x000ea4000c1e1900 */
[----:B--2---:R-:W-:-:S07]  /*1bc0*/  IMAD.IADD R17, R17, 0x1, -R0 ;  /* 0x0000000111117824 */ /* 0x004fce00078e0a00 */
.L_x_3602:
        /* <DEDUP_REMOVED lines=25> */
[----:B--2---:R-:W-:-:S03]  /*1d60*/  @P1 IMAD.HI.U32 R6, R3, R12, RZ ;  /* 0x0000000c03061227 */ /* 0x004fc600078e00ff */
[C---:B------:R-:W-:Y:S01]  /*1d70*/  IADD3 R220, R29.reuse, 0x1, -R28 ;  /* 0x000000011ddc7810 */ /* 0x040fe20007ffe81c */
[----:B------:R-:W-:Y:S01]  /*1d80*/  VIADD R0, R29, 0x5f ;  /* 0x0000005f1d007836 */ /* 0x000fe20000000000 */
[----:B----4-:R-:W-:-:S03]  /*1d90*/  @P1 SHF.R.U32.HI R3, RZ, R11, R6 ;  /* 0x0000000bff031219 */ /* 0x010fc60000011606 */
        /* <DEDUP_REMOVED lines=17> */
.L_x_3605:
[----:B------:R-:W-:-:S13]  /*1eb0*/  ISETP.NE.AND P0, PT, R5, 0x1, PT ;  /* 0x000000010500780c */ /* 0x000fda0003f05270 */
[----:B------:R-:W0:Y:S02]  /*1ec0*/  @P0 LDC.64 R6, c[0x0][0xae0] ;  /* 0x0002b800ff060b82 */ /* 0x000e240000000a00 */
[----:B0-----:R-:W-:-:S05]  /*1ed0*/  @P0 IMAD.HI.U32 R6, R0, R6, RZ ;  /* 0x0000000600060227 */ /* 0x001fca00078e00ff */
[----:B------:R-:W-:-:S07]  /*1ee0*/  @P0 SHF.R.U32.HI R0, RZ, R7, R6 ;  /* 0x00000007ff000219 */ /* 0x000fce0000011606 */
.L_x_3606:
[----:B------:R-:W-:Y:S05]  /*1ef0*/  BSYNC B0 ;  /* 0x0000000000007941 */ /* 0x000fea0003800000 */
.L_x_3604:
[----:B------:R-:W-:-:S05]  /*1f00*/  IMAD R3, R0, R5, R5 ;  /* 0x0000000500037224 */ /* 0x000fca00078e0205 */
[----:B------:R-:W-:-:S07]  /*1f10*/  VIMNMX R4, R4, R3, PT ;  /* 0x0000000304047248 */ /* 0x000fce0003fe0100 */
.L_x_3603:
[----:B------:R-:W0:Y:S01]  /*1f20*/  @P1 LDC R3, c[0x0][0x44c] ;  /* 0x00011300ff031b82 */ /* 0x000e220000000800 */
[----:B------:R-:W-:Y:S01]  /*1f30*/  VIADD R4, R4, 0x5f ;  /* 0x0000005f04047836 */ /* 0x000fe20000000000 */
[----:B------:R-:W-:Y:S01]  /*1f40*/  ULDC UR4, c[0x0][0xad4] ;  /* 0x0002b50000047ab9 */ /* 0x000fe20000000800 */
[----:B------:R-:W-:Y:S02]  /*1f50*/  IMAD.MOV.U32 R0, RZ, RZ, R194 ;  /* 0x000000ffff007224 */ /* 0x000fe400078e00c2 */
[----:B------:R-:W-:-:S03]  /*1f60*/  IMAD.HI R4, R4, 0x2aaaaaab, RZ ;  /* 0x2aaaaaab04047827 */ /* 0x000fc600078e02ff */
[----:B------:R-:W1:Y:S01]  /*1f70*/  @P1 LDC R7, c[0x0][0x450] ;  /* 0x00011400ff071b82 */ /* 0x000e620000000800 */
[----:B------:R-:W-:Y:S02]  /*1f80*/  IMAD.IADD R205, R29, 0x1, -R28 ;  /* 0x000000011dcd7824 */ /* 0x000fe400078e0a1c */
[----:B0-----:R-:W-:Y:S01]  /*1f90*/  @P1 IMAD.HI.U32 R6, R194, R3, RZ ;  /* 0x00000003c2061227 */ /* 0x001fe200078e00ff */
[----:B------:R-:W-:-:S04]  /*1fa0*/  SHF.R.U32.HI R3, RZ, 0x1f, R4 ;  /* 0x0000001fff037819 */ /* 0x000fc80000011604 */
[----:B------:R-:W-:Y:S02]  /*1fb0*/  LEA.HI.SX32 R4, R4, R3, 0x1c ;  /* 0x0000000304047211 */ /* 0x000fe400078fe2ff */
[----:B-1----:R-:W-:Y:S02]  /*1fc0*/  @P1 SHF.R.U32.HI R0, RZ, R7, R6 ;  /* 0x00000007ff001219 */ /* 0x002fe40000011606 */
[----:B------:R-:W-:-:S03]  /*1fd0*/  VIMNMX R8, R45, R4, PT ;  /* 0x000000042d087248 */ /* 0x000fc60003fe0100 */
[----:B------:R-:W-:-:S04]  /*1fe0*/  IMAD.IADD R0, R205, 0x1, R0 ;  /* 0x00000001cd007824 */ /* 0x000fc800078e0200 */
        /* <DEDUP_REMOVED lines=12> */
.L_x_3609:
[----:B------:R-:W-:-:S13]  /*20b0*/  ISETP.NE.AND P0, PT, R5, 0x1, PT ;  /* 0x000000010500780c */ /* 0x000fda0003f05270 */
[----:B------:R-:W0:Y:S02]  /*20c0*/  @P0 LDC.64 R6, c[0x0][0xae0] ;  /* 0x0002b800ff060b82 */ /* 0x000e240000000a00 */
[----:B0-----:R-:W-:-:S05]  /*20d0*/  @P0 IMAD.HI.U32 R6, R0, R6, RZ ;  /* 0x0000000600060227 */ /* 0x001fca00078e00ff */
[----:B------:R-:W-:-:S07]  /*20e0*/  @P0 SHF.R.U32.HI R0, RZ, R7, R6 ;  /* 0x00000007ff000219 */ /* 0x000fce0000011606 */
.L_x_3610:
[----:B------:R-:W-:Y:S05]  /*20f0*/  BSYNC B0 ;  /* 0x0000000000007941 */ /* 0x000fea0003800000 */
.L_x_3608:
[----:B------:R-:W-:-:S05]  /*2100*/  IMAD R0, R0, R5, RZ ;  /* 0x0000000500007224 */ /* 0x000fca00078e02ff */
[----:B------:R-:W-:-:S07]  /*2110*/  VIMNMX R3, R3, R0, !PT ;  /* 0x0000000003037248 */ /* 0x000fce0007fe0100 */
.L_x_3607:
        /* <DEDUP_REMOVED lines=41> */
.L_x_3612:
[----:B------:R-:W-:Y:S05]  /*23b0*/  BSYNC B0 ;  /* 0x0000000000007941 */ /* 0x000fea0003800000 */
.L_x_3611:
        /* <DEDUP_REMOVED lines=37> */
.L_x_3615:
[----:B------:R-:W-:Y:S05]  /*2610*/  BSYNC B6 ;  /* 0x0000000000067941 */ /* 0x000fea0003800000 */
.L_x_3614:
        /* <DEDUP_REMOVED lines=20> */
.L_x_3617:
[----:B------:R-:W-:Y:S05]  /*2760*/  BSYNC B6 ;  /* 0x0000000000067941 */ /* 0x000fea0003800000 */
.L_x_3616:
[----:B------:R-:W-:Y:S01]  /*2770*/  ULDC.64 UR4, c[0x0][0xaf0] ;  /* 0x0002bc0000047ab9 */ /* 0x000fe20000000a00 */
[----:B------:R-:W2:Y:S01]  /*2780*/  LDL R12, [R1+0x474] ;  /* 0x00047400010c7983 */ /* 0x000ea20000100800 */
[----:B------:R-:W-:Y:S01]  /*2790*/  ISETP.NE.U32.AND P0, PT, RZ, UR4, PT ;  /* 0x00000004ff007c0c */ /* 0x000fe2000bf05070 */
[----:B------:R-:W-:Y:S01]  /*27a0*/  IMAD.IADD R43, R16, 0x1, R17 ;  /* 0x00000001102b7824 */ /* 0x000fe200078e0211 */
[----:B------:R-:W-:Y:S01]  /*27b0*/  ULDC.64 UR8, c[0x0][0x408] ;  /* 0x0001020000087ab9 */ /* 0x000fe20000000a00 */
[----:B------:R-:W-:Y:S01]  /*27c0*/  SHF.R.S32.HI R155, RZ, 0x1f, R154 ;  /* 0x0000001fff9b7819 */ /* 0x000fe2000001149a */
[----:B------:R-:W-:Y:S01]  /*27d0*/  ULDC.64 UR10, c[0x0][0xb00] ;  /* 0x0002c000000a7ab9 */ /* 0x000fe20000000a00 */
[----:B------:R-:W-:Y:S01]  /*27e0*/  ISETP.NE.AND.EX P0, PT, RZ, UR5, PT, P0 ;  /* 0x00000005ff007c0c */ /* 0x000fe2000bf05300 */
[----:B------:R-:W0:Y:S01]  /*27f0*/  S2R R24, SR_TID.X ;  /* 0x0000000000187919 */ /* 0x000e220000002100 */
[----:B------:R-:W-:Y:S01]  /*2800*/  SHF.R.S32.HI R10, RZ, 0x1f, R43 ;  /* 0x0000001fff0a7819 */ /* 0x000fe2000001142b */
[----:B------:R-:W-:Y:S01]  /*2810*/  ULDC.64 UR4, c[0x0][0x300] ;  /* 0x0000c00000047ab9 */ /* 0x000fe20000000a00 */
[----:B------:R-:W-:-:S09]  /*2820*/  ULDC.64 UR6, c[0x0][0x3f8] ;  /* 0x0000fe0000067ab9 */ /* 0x000fd20000000a00 */
[----:B------:R-:W1:Y:S02]  /*2830*/  @P0 LDC.64 R4, c[0x0][0xaf0] ;  /* 0x0002bc00ff040b82 */ /* 0x000e640000000a00 */
[----:B-1----:R-:W-:-:S05]  /*2840*/  @P0 IMAD.WIDE R4, R91, 0x4, R4 ;  /* 0x000000045b040825 */ /* 0x002fca00078e0204 */
[----:B------:R1:W3:Y:S01]  /*2850*/  @P0 LDG.E R91, desc[UR42][R4.64] ;  /* 0x0000002a045b0981 */ /* 0x0002e2000c1e1900 */
[----:B------:R-:W-:Y:S01]  /*2860*/  IMAD R0, R10, UR4, RZ ;  /* 0x000000040a007c24 */ /* 0x000fe2000f8e02ff */
[----:B------:R-:W-:Y:S01]  /*2870*/  ISETP.NE.U32.AND P0, PT, RZ, UR10, PT ;  /* 0x0000000aff007c0c */ /* 0x000fe2000bf05070 */
[C---:B------:R-:W-:Y:S01]  /*2880*/  IMAD.WIDE.U32 R30, R43.reuse, UR4, RZ ;  /* 0x000000042b1e7c25 */ /* 0x040fe2000f8e00ff */
[----:B0-----:R-:W-:Y:S02]  /*2890*/  SHF.R.U32.HI R24, RZ, 0x7, R24 ;  /* 0x00000007ff187819 */ /* 0x001fe40000011618 */
[----:B------:R-:W-:Y:S01]  /*28a0*/  ISETP.NE.AND.EX P0, PT, RZ, UR11, PT, P0 ;  /* 0x0000000bff007c0c */ /* 0x000fe2000bf05300 */
[----:B------:R-:W-:Y:S01]  /*28b0*/  IMAD R3, R43, UR5, R0 ;  /* 0x000000052b037c24 */ /* 0x000fe2000f8e0200 */
[----:B------:R-:W-:Y:S01]  /*28c0*/  ULDC.64 UR4, c[0x0][0x308] ;  /* 0x0000c20000047ab9 */ /* 0x000fe20000000a00 */
[----:B------:R-:W-:Y:S01]  /*28d0*/  IMAD.WIDE.U32 R20, R22, UR8, R154 ;  /* 0x0000000816147c25 */ /* 0x000fe2000f8e009a */
[----:B------:R-:W-:-:S02]  /*28e0*/  ISETP.NE.AND P6, PT, R24, 0x1, PT ;  /* 0x000000011800780c */ /* 0x000fc40003fc5270 */
[----:B-----5:R-:W-:Y:S01]  /*28f0*/  SHF.R.S32.HI R0, RZ, 0x1f, R44 ;  /* 0x0000001fff007819 */ /* 0x020fe2000001142c */
[----:B------:R-:W-:Y:S02]  /*2900*/  IMAD.IADD R31, R31, 0x1, R3 ;  /* 0x000000011f1f7824 */ /* 0x000fe400078e0203 */
[C---:B------:R-:W-:Y:S02]  /*2910*/  IMAD R3, R157.reuse, UR8, RZ ;  /* 0x000000089d037c24 */ /* 0x040fe4000f8e02ff */
[----:B------:R-:W-:Y:S02]  /*2920*/  IMAD R7, R157, UR6, RZ ;  /* 0x000000069d077c24 */ /* 0x000fe4000f8e02ff */
[----:B------:R-:W-:Y:S02]  /*2930*/  IMAD R3, R22, UR9, R3 ;  /* 0x0000000916037c24 */ /* 0x000fe4000f8e0203 */
[----:B------:R-:W-:-:S04]  /*2940*/  IMAD.WIDE.U32 R30, R193, UR4, R30 ;  /* 0x00000004c11e7c25 */ /* 0x000fc8000f8e001e */
[----:B------:R-:W-:Y:S02]  /*2950*/  IMAD.IADD R21, R21, 0x1, R3 ;  /* 0x0000000115157824 */ /* 0x000fe400078e0203 */
[C---:B------:R-:W-:Y:S02]  /*2960*/  IMAD R7, R22.reuse, UR7, R7 ;  /* 0x0000000716077c24 */ /* 0x040fe4000f8e0207 */
[----:B------:R-:W-:-:S04]  /*2970*/  IMAD.WIDE.U32 R16, R22, UR6, R154 ;  /* 0x0000000616107c25 */ /* 0x000fc8000f8e009a */
[----:B------:R-:W-:Y:S01]  /*2980*/  IMAD R31, R193, UR5, R31 ;  /* 0x00000005c11f7c24 */ /* 0x000fe2000f8e021f */
[----:B------:R-:W-:Y:S01]  /*2990*/  ULDC.64 UR4, c[0x0][0x310] ;  /* 0x0000c40000047ab9 */ /* 0x000fe20000000a00 */
[----:B------:R-:W-:Y:S02]  /*29a0*/  IMAD.IADD R17, R17, 0x1, R7 ;  /* 0x0000000111117824 */ /* 0x000fe400078e0207 */
[C---:B-1----:R-:W-:Y:S02]  /*29b0*/  IMAD R5, R0.reuse, UR6, RZ ;  /* 0x0000000600057c24 */ /* 0x042fe4000f8e02ff */
[----:B------:R-:W-:Y:S02]  /*29c0*/  IMAD R7, R0, UR8, RZ ;  /* 0x0000000800077c24 */ /* 0x000fe4000f8e02ff */
[C---:B------:R-:W-:Y:S02]  /*29d0*/  IMAD R13, R44.reuse, UR7, R5 ;  /* 0x000000072c0d7c24 */ /* 0x040fe4000f8e0205 */
[----:B------:R-:W-:-:S04]  /*29e0*/  IMAD.WIDE.U32 R16, R44, UR6, R16 ;  /* 0x000000062c107c25 */ /* 0x000fc8000f8e0010 */
[C---:B------:R-:W-:Y:S02]  /*29f0*/  IMAD R61, R44.reuse, UR9, R7 ;  /* 0x000000092c3d7c24 */ /* 0x040fe4000f8e0207 */
[----:B------:R-:W-:Y:S01]  /*2a00*/  IMAD.WIDE.U32 R20, R44, UR8, R20 ;  /* 0x000000082c147c25 */ /* 0x000fe2000f8e0014 */
[----:B------:R-:W0:Y:S03]  /*2a10*/  LDC R7, c[0x0][0x3f4] ;  /* 0x0000fd00ff077b82 */ /* 0x000e260000000800 */
[C---:B------:R-:W-:Y:S02]  /*2a20*/  VIADD R4, R152.reuse, 0xc0 ;  /* 0x000000c098047836 */ /* 0x040fe40000000000 */
[C---:B------:R-:W-:Y:S02]  /*2a30*/  VIADD R51, R152.reuse, 0x40 ;  /* 0x0000004098337836 */ /* 0x040fe40000000000 */
[----:B------:R-:W-:-:S02]  /*2a40*/  VIADD R52, R152, 0x60 ;  /* 0x0000006098347836 */ /* 0x000fc40000000000 */
[C---:B------:R-:W-:Y:S02]  /*2a50*/  VIADD R53, R152.reuse, 0x80 ;  /* 0x0000008098357836 */ /* 0x040fe40000000000 */
[C---:B------:R-:W-:Y:S02]  /*2a60*/  VIADD R54, R152.reuse, 0xa0 ;  /* 0x000000a098367836 */ /* 0x040fe40000000000 */
[----:B------:R-:W-:Y:S02]  /*2a70*/  VIADD R9, R152, 0xe0 ;  /* 0x000000e098097836 */ /* 0x000fe40000000000 */
[----:B------:R-:W-:Y:S02]  /*2a80*/  IMAD.MOV.U32 R57, RZ, RZ, 0x20 ;  /* 0x00000020ff397424 */ /* 0x000fe400078e00ff */
[----:B------:R-:W-:Y:S02]  /*2a90*/  IMAD.IADD R60, R17, 0x1, R13 ;  /* 0x00000001113c7824 */ /* 0x000fe400078e020d */
[----:B------:R-:W-:Y:S01]  /*2aa0*/  IMAD.IADD R61, R21, 0x1, R61 ;  /* 0x00000001153d7824 */ /* 0x000fe200078e023d */
[----:B---3--:R-:W-:-:S02]  /*2ab0*/  SHF.R.S32.HI R3, RZ, 0x1f, R91 ;  /* 0x0000001fff037819 */ /* 0x008fc4000001145b */
[----:B------:R-:W-:Y:S02]  /*2ac0*/  SEL R91, R91, RZ, !P0 ;  /* 0x000000ff5b5b7207 */ /* 0x000fe40004000000 */
[----:B------:R-:W-:-:S05]  /*2ad0*/  SEL R8, R3, RZ, !P0 ;  /* 0x000000ff03087207 */ /* 0x000fca0004000000 */
[----:B------:R-:W-:Y:S02]  /*2ae0*/  IMAD R3, R8, UR4, RZ ;  /* 0x0000000408037c24 */ /* 0x000fe4000f8e02ff */
[----:B------:R-:W-:-:S04]  /*2af0*/  IMAD.WIDE.U32 R30, R91, UR4, R30 ;  /* 0x000000045b1e7c25 */ /* 0x000fc8000f8e001e */
[----:B------:R-:W-:Y:S02]  /*2b00*/  IMAD R11, R91, UR5, R3 ;  /* 0x000000055b0b7c24 */ /* 0x000fe4000f8e0203 */
[----:B------:R-:W-:Y:S01]  /*2b10*/  VIADD R3, R152, 0x20 ;  /* 0x0000002098037836 */ /* 0x000fe20000000000 */
[----:B------:R-:W-:Y:S05]  /*2b20*/  @!P6 WARPSYNC.ALL ;  /* 0x000000000000e948 */ /* 0x000fea0003800000 */
[----:B------:R-:W-:Y:S01]  /*2b30*/  ULDC UR4, c[0x0][0x320] ;  /* 0x0000c80000047ab9 */ /* 0x000fe20000000800 */
[----:B--2---:R-:W-:Y:S01]  /*2b40*/  IMAD.SHL.U32 R55, R12, 0x40, RZ ;  /* 0x000000400c377824 */ /* 0x004fe200078e00ff */
[----:B------:R-:W-:Y:S01]  /*2b50*/  @!P6 BAR.SYNC.DEFER_BLOCKING 0x9, 0x100 ;  /* 0x024400000000eb1d */ /* 0x000fe20000010000 */
[----:B------:R-:W-:-:S02]  /*2b60*/  ISETP.GE.AND P0, PT, R3, UR4, PT ;  /* 0x0000000403007c0c */ /* 0x000fc4000bf06270 */
[----:B------:R-:W-:Y:S02]  /*2b70*/  ISETP.GE.AND P1, PT, R152, UR4, PT ;  /* 0x0000000498007c0c */ /* 0x000fe4000bf26270 */
[----:B------:R-:W-:Y:S01]  /*2b80*/  SEL R5, RZ, 0xffffffff, P0 ;  /* 0xffffffffff057807 */ /* 0x000fe20000000000 */
[----:B------:R-:W-:Y:S01]  /*2b90*/  ULDC.64 UR6, c[0x0][0x330] ;  /* 0x0000cc0000067ab9 */ /* 0x000fe20000000a00 */
[----:B------:R-:W-:Y:S02]  /*2ba0*/  ISETP.GE.AND P0, PT, R4, UR4, PT ;  /* 0x0000000404007c0c */ /* 0x000fe4000bf06270 */
[----:B------:R-:W-:Y:S01]  /*2bb0*/  SEL R4, RZ, 0x1, P1 ;  /* 0x00000001ff047807 */ /* 0x000fe20000800000 */
[----:B------:R-:W-:Y:S01]  /*2bc0*/  IMAD.SHL.U32 R5, R5, 0x2, RZ ;  /* 0x0000000205057824 */ /* 0x000fe200078e00ff */
[----:B------:R-:W-:Y:S02]  /*2bd0*/  ISETP.GE.AND P1, PT, R51, UR4, PT ;  /* 0x0000000433007c0c */ /* 0x000fe4000bf26270 */
[----:B------:R-:W-:-:S02]  /*2be0*/  ISETP.GE.AND P2, PT, R52, UR4, PT ;  /* 0x0000000434007c0c */ /* 0x000fc4000bf46270 */
[----:B------:R-:W-:Y:S02]  /*2bf0*/  LOP3.LUT R4, R5, 0x2, R4, 0xe2, !PT ;  /* 0x0000000205047812 */ /* 0x000fe400078ee204 */
[----:B------:R-:W-:Y:S02]  /*2c00*/  SEL R5, RZ, 0x4, P1 ;  /* 0x00000004ff057807 */ /* 0x000fe40000800000 */
[----:B------:R-:W-:Y:S02]  /*2c10*/  SEL R6, RZ, 0x8, P2 ;  /* 0x00000008ff067807 */ /* 0x000fe40001000000 */
[----:B------:R-:W-:Y:S02]  /*2c20*/  ISETP.GE.AND P1, PT, R53, UR4, PT ;  /* 0x0000000435007c0c */ /* 0x000fe4000bf26270 */
[----:B------:R-:W-:Y:S02]  /*2c30*/  ISETP.GE.AND P2, PT, R54, UR4, PT ;  /* 0x0000000436007c0c */ /* 0x000fe4000bf46270 */
[----:B------:R-:W-:-:S02]  /*2c40*/  LOP3.LUT R4, R6, R4, R5, 0xfe, !PT ;  /* 0x0000000406047212 */ /* 0x000fc400078efe05 */
[----:B------:R-:W-:Y:S02]  /*2c50*/  SEL R5, RZ, 0x10, P1 ;  /* 0x00000010ff057807 */ /* 0x000fe40000800000 */
[----:B------:R-:W-:-:S04]  /*2c60*/  SEL R6, RZ, 0x20, P2 ;  /* 0x00000020ff067807 */ /* 0x000fc80001000000 */
[----:B------:R-:W-:Y:S02]  /*2c70*/  LOP3.LUT R5, R6, R4, R5, 0xfe, !PT ;  /* 0x0000000406057212 */ /* 0x000fe400078efe05 */
[----:B------:R-:W-:Y:S02]  /*2c80*/  SEL R4, RZ, 0x40, P0 ;  /* 0x00000040ff047807 */ /* 0x000fe40000000000 */
[----:B0-----:R-:W-:-:S04]  /*2c90*/  ISETP.GE.AND P0, PT, R152, R7, PT ;  /* 0x000000079800720c */ /* 0x001fc80003f06270 */
[----:B------:R-:W-:-:S05]  /*2ca0*/  SEL R7, R7, RZ, P0 ;  /* 0x000000ff07077207 */ /* 0x000fca0000000000 */
[----:B------:R-:W-:Y:S01]  /*2cb0*/  IMAD.IADD R7, R152, 0x1, R7 ;  /* 0x0000000198077824 */ /* 0x000fe200078e0207 */
[----:B------:R-:W-:Y:S02]  /*2cc0*/  LOP3.LUT R5, R5, R4, RZ, 0xfc, !PT ;  /* 0x0000000405057212 */ /* 0x000fe400078efcff */
[----:B------:R-:W-:Y:S02]  /*2cd0*/  LOP3.LUT R55, R55, 0x1c0, RZ, 0xc0, !PT ;  /* 0x000001c037377812 */ /* 0x000fe400078ec0ff */
[----:B------:R-:W-:Y:S02]  /*2ce0*/  SHF.R.S32.HI R4, RZ, 0x1f, R7 ;  /* 0x0000001fff047819 */ /* 0x000fe40000011407 */
[----:B------:R-:W-:Y:S01]  /*2cf0*/  ISETP.GE.AND P3, PT, R9, UR4, PT ;  /* 0x0000000409007c0c */ /* 0x000fe2000bf66270 */
[----:B------:R-:W-:Y:S01]  /*2d00*/  IMAD.WIDE.U32 R40, R193, UR6, R152 ;  /* 0x00000006c1287c25 */ /* 0x000fe2000f8e0098 */
[----:B------:R-:W-:Y:S01]  /*2d10*/  LOP3.LUT R9, R55, 0x18, R152, 0xf8, !PT ;  /* 0x0000001837097812 */ /* 0x000fe200078ef898 */
[----:B------:R-:W-:Y:S01]  /*2d20*/  ULDC.64 UR4, c[0x0][0x338] ;  /* 0x0000ce0000047ab9 */ /* 0x000fe20000000a00 */
[----:B------:R-:W-:-:S02]  /*2d30*/  SHF.R.U32.HI R56, RZ, 0x3, R55 ;  /* 0x00000003ff387819 */ /* 0x000fc40000011637 */
[----:B------:R-:W-:Y:S01]  /*2d40*/  LEA.HI R7, R4, R7, RZ, 0x3 ;  /* 0x0000000704077211 */ /* 0x000fe200078f18ff */
[----:B------:R-:W-:Y:S01]  /*2d50*/  IMAD R41, R193, UR7, R41 ;  /* 0x00000007c1297c24 */ /* 0x000fe2000f8e0229 */
[----:B------:R-:W-:Y:S01]  /*2d60*/  LOP3.LUT P1, RZ, R12, 0x4, RZ, 0xc0, !PT ;  /* 0x000000040cff7812 */ /* 0x000fe2000782c0ff */
[----:B------:R-:W-:Y:S01]  /*2d70*/  IMAD R6, R8, UR4, RZ ;  /* 0x0000000408067c24 */ /* 0x000fe2000f8e02ff */
[----:B------:R-:W-:Y:S02]  /*2d80*/  LOP3.LUT R9, R9, R56, RZ, 0x3c, !PT ;  /* 0x0000003809097212 */ /* 0x000fe400078e3cff */
[----:B------:R-:W-:Y:S02]  /*2d90*/  LOP3.LUT R4, R190, 0x38, R7, 0xf8, !PT ;  /* 0x00000038be047812 */ /* 0x000fe400078ef807 */
[----:B------:R-:W-:Y:S01]  /*2da0*/  IADD3 R42, P2, R22, R43, RZ ;  /* 0x0000002b162a7210 */ /* 0x000fe20007f5e0ff */
[----:B------:R-:W-:Y:S01]  /*2db0*/  IMAD R65, R91, UR5, R6 ;  /* 0x000000055b417c24 */ /* 0x000fe2000f8e0206 */
[----:B------:R-:W-:Y:S01]  /*2dc0*/  SEL R57, R57, 0xffffffe0, !P1 ;  /* 0xffffffe039397807 */ /* 0x000fe20004800000 */
[----:B------:R-:W-:Y:S01]  /*2dd0*/  IMAD.WIDE.U32 R40, R91, UR4, R40 ;  /* 0x000000045b287c25 */ /* 0x000fe2000f8e0028 */
[----:B------:R-:W-:Y:S01]  /*2de0*/  LOP3.LUT R63, R4, R191, RZ, 0x3c, !PT ;  /* 0x000000bf043f7212 */ /* 0x000fe200078e3cff */
[----:B------:R-:W-:Y:S01]  /*2df0*/  ULDC UR4, c[0x0][0x2f4] ;  /* 0x0000bd0000047ab9 */ /* 0x000fe20000000800 */
[----:B------:R-:W-:Y:S01]  /*2e00*/  SEL R66, RZ, 0xffffff80, P3 ;  /* 0xffffff80ff427807 */ /* 0x000fe20001800000 */
[----:B------:R-:W-:Y:S01]  /*2e10*/  IMAD R58, R180, 0x200, R9 ;  /* 0x00000200b43a7824 */ /* 0x000fe200078e0209 */
[----:B------:R-:W-:Y:S01]  /*2e20*/  SHF.R.S32.HI R62, RZ, 0x3, R7 ;  /* 0x00000003ff3e7819 */ /* 0x000fe20000011407 */
[----:B------:R-:W-:Y:S01]  /*2e30*/  IMAD.X R43, R157, 0x1, R10, P2 ;  /* 0x000000019d2b7824 */ /* 0x000fe200010e060a */
[----:B------:R-:W-:Y:S01]  /*2e40*/  ISETP.GE.AND P1, PT, R152, UR4, PT ;  /* 0x0000000498007c0c */ /* 0x000fe2000bf26270 */
[----:B------:R-:W-:Y:S01]  /*2e50*/  IMAD.IADD R59, R57, 0x1, R58 ;  /* 0x00000001393b7824 */ /* 0x000fe200078e023a */
[----:B------:R-:W-:Y:S01]  /*2e60*/  ISETP.GE.AND P2, PT, R3, UR4, PT ;  /* 0x0000000403007c0c */ /* 0x000fe2000bf46270 */
[----:B------:R-:W-:Y:S01]  /*2e70*/  IMAD.IADD R63, R192, 0x1, R63 ;  /* 0x00000001c03f7824 */ /* 0x000fe200078e023f */
[----:B------:R-:W-:Y:S01]  /*2e80*/  LOP3.LUT R66, R5, 0x80, R66, 0xc8, !PT ;  /* 0x0000008005427812 */ /* 0x000fe200078ec842 */
[----:B------:R-:W-:Y:S01]  /*2e90*/  IMAD.IADD R64, R31, 0x1, R11 ;  /* 0x000000011f407824 */ /* 0x000fe200078e020b */
[----:B------:R-:W-:Y:S01]  /*2ea0*/  LOP3.LUT R67, R5, 0x40, RZ, 0xc0, !PT ;  /* 0x0000004005437812 */ /* 0x000fe200078ec0ff */
[----:B------:R-:W-:-:S08]  /*2eb0*/  IMAD.IADD R65, R41, 0x1, R65 ;  /* 0x0000000129417824 */ /* 0x000fd000078e0241 */
.L_x_3669:
[----:B------:R-:W0:Y:S01]  /*2ec0*/  LDC.64 R74, c[0x0][0x300] ;  /* 0x0000c000ff4a7b82 */ /* 0x000e220000000a00 */
[----:B------:R-:W-:Y:S01]  /*2ed0*/  VIADD R49, R49, 0xffffffff ;  /* 0xffffffff31317836 */ /* 0x000fe20000000000 */
[----:B------:R-:W-:Y:S05]  /*2ee0*/  YIELD ;  /* 0x0000000000007946 */ /* 0x000fea0003800000 */
[----:B------:R-:W-:Y:S01]  /*2ef0*/  SHF.R.S32.HI R11, RZ, 0x1f, R49 ;  /* 0x0000001fff0b7819 */ /* 0x000fe20000011431 */
[----:B------:R-:W1:Y:S01]  /*2f00*/  LDC.64 R70, c[0x0][0x2e8] ;  /* 0x0000ba00ff467b82 */ /* 0x000e620000000a00 */
[----:B------:R-:W-:Y:S01]  /*2f10*/  IMAD.MOV.U32 R78, RZ, RZ, R152 ;  /* 0x000000ffff4e7224 */ /* 0x000fe200078e0098 */
[----:B------:R-:W-:Y:S01]  /*2f20*/  BSSY B0, `(.L_x_3618) ;  /* 0x00002fd000007945 */ /* 0x000fe20003800000 */
[----:B------:R-:W-:-:S02]  /*2f30*/  IMAD.MOV.U32 R79, RZ, RZ, R153 ;  /* 0x000000ffff4f7224 */ /* 0x000fc400078e0099 */
[----:B------:R-:W-:-:S03]  /*2f40*/  IMAD R83, R23, 0x1800, R59 ;  /* 0x0000180017537824 */ /* 0x000fc600078e023b */
[----:B------:R-:W2:Y:S01]  /*2f50*/  LDC R73, c[0x0][0x3f4] ;  /* 0x0000fd00ff497b82 */ /* 0x000ea20000000800 */
[----:B------:R-:W-:Y:S02]  /*2f60*/  IMAD R83, R83, 0x2, R48 ;  /* 0x0000000253537824 */ /* 0x000fe400078e0230 */
[-C--:B0-----:R-:W-:Y:S02]  /*2f70*/  IMAD R4, R11, R74.reuse, RZ ;  /* 0x0000004a0b047224 */ /* 0x081fe400078e02ff */
[----:B------:R-:W-:-:S04]  /*2f80*/  IMAD.WIDE.U32 R32, R49, R74, RZ ;  /* 0x0000004a31207225 */ /* 0x000fc800078e00ff */
[----:B------:R-:W-:Y:S02]  /*2f90*/  IMAD R5, R49, R75, R4 ;  /* 0x0000004b31057224 */ /* 0x000fe400078e0204 */
[-C--:B------:R-:W-:Y:S02]  /*2fa0*/  IMAD R81, R157, R74.reuse, RZ ;  /* 0x0000004a9d517224 */ /* 0x080fe400078e02ff */
[----:B------:R-:W-:Y:S02]  /*2fb0*/  IMAD.IADD R6, R33, 0x1, R5 ;  /* 0x0000000121067824 */ /* 0x000fe400078e0205 */
[----:B------:R-:W-:-:S04]  /*2fc0*/  IMAD.WIDE.U32 R4, R22, R74, R78 ;  /* 0x0000004a16047225 */ /* 0x000fc800078e004e */
[----:B------:R-:W-:Y:S01]  /*2fd0*/  IMAD.WIDE.U32 R32, R32, 0x60, RZ ;  /* 0x0000006020207825 */ /* 0x000fe200078e00ff */
[----:B------:R-:W-:-:S03]  /*2fe0*/  IADD3 R7, P3, R30, R4, RZ ;  /* 0x000000041e077210 */ /* 0x000fc60007f7e0ff */
[----:B------:R-:W-:Y:S01]  /*2ff0*/  IMAD R9, R6, 0x60, RZ ;  /* 0x0000006006097824 */ /* 0x000fe200078e02ff */
[-C--:B------:R-:W-:Y:S01]  /*3000*/  LEA R4, P5, R74, R32.reuse, 0x6 ;  /* 0x000000204a047211 */ /* 0x080fe200078a30ff */
[----:B------:R-:W-:Y:S02]  /*3010*/  IMAD R81, R22, R75, R81 ;  /* 0x0000004b16517224 */ /* 0x000fe400078e0251 */
[----:B------:R-:W-:Y:S01]  /*3020*/  IMAD.IADD R82, R33, 0x1, R9 ;  /* 0x0000000121527824 */ /* 0x000fe200078e0209 */
[----:B------:R-:W-:Y:S02]  /*3030*/  IADD3 R4, P4, R4, R7, RZ ;  /* 0x0000000704047210 */ /* 0x000fe40007f9e0ff */
[----:B------:R-:W-:Y:S02]  /*3040*/  IADD3.X R8, R64, R5, R81, P3, !PT ;  /* 0x0000000540087210 */ /* 0x000fe40001ffe451 */
[----:B------:R-:W-:Y:S02]  /*3050*/  IADD3 R6, P3, R7, R32, RZ ;  /* 0x0000002007067210 */ /* 0x000fe40007f7e0ff */
[----:B------:R-:W-:-:S02]  /*3060*/  LEA.HI.X R5, R74, R82, R75, 0x6, P5 ;  /* 0x000000524a057211 */ /* 0x000fc400028f344b */
[-C--:B-1----:R-:W-:Y:S01]  /*3070*/  LEA R14, P5, R6, R70.reuse, 0x1 ;  /* 0x00000046060e7211 */ /* 0x082fe200078a08ff */
[----:B------:R-:W-:Y:S01]  /*3080*/  IMAD.X R7, R8, 0x1, R82, P3 ;  /* 0x0000000108077824 */ /* 0x000fe200018e0652 */
[----:B----4-:R-:W-:Y:S01]  /*3090*/  LEA R12, P3, R4, R70, 0x1 ;  /* 0x00000046040c7211 */ /* 0x010fe200078608ff */
[----:B------:R-:W-:Y:S01]  /*30a0*/  IMAD.X R5, R5, 0x1, R8, P4 ;  /* 0x0000000105057824 */ /* 0x000fe200020e0608 */
[----:B------:R-:W-:Y:S02]  /*30b0*/  ISETP.GT.AND P4, PT, R49, R50, PT ;  /* 0x000000323100720c */ /* 0x000fe40003f84270 */
[-C--:B------:R-:W-:Y:S02]  /*30c0*/  LEA.HI.X R15, R6, R71.reuse, R7, 0x1, P5 ;  /* 0x00000047060f7211 */ /* 0x080fe400028f0c07 */
[----:B------:R-:W-:Y:S01]  /*30d0*/  LEA.HI.X R13, R4, R71, R5, 0x1, P3 ;  /* 0x00000047040d7211 */ /* 0x000fe200018f0c05 */
[----:B------:R-:W-:Y:S01]  /*30e0*/  IMAD R5, R23, 0x1800, R58 ;  /* 0x0000180017057824 */ /* 0x000fe200078e023a */
[----:B--2---:R-:W-:-:S02]  /*30f0*/  ISETP.GE.AND P3, PT, R73, 0x1, PT ;  /* 0x000000014900780c */ /* 0x004fc40003f66270 */
[----:B------:R-:W-:Y:S01]  /*3100*/  P2R R69, PR, RZ, 0x10 ;  /* 0x00000010ff457803 */ /* 0x000fe20000000000 */
[----:B------:R-:W-:-:S10]  /*3110*/  IMAD R84, R5, 0x2, R48 ;  /* 0x0000000205547824 */ /* 0x000fd400078e0230 */
[----:B------:R-:W-:Y:S05]  /*3120*/  @!P3 BRA `(.L_x_3619) ;  /* 0x0000002c0004b947 */ /* 0x000fea0003800000 */
[----:B------:R-:W0:Y:S01]  /*3130*/  LDC.64 R76, c[0x0][0x3f8] ;  /* 0x0000fe00ff4c7b82 */ /* 0x000e220000000a00 */
[----:B------:R-:W-:Y:S01]  /*3140*/  ULDC.U8 UR4, c[0x0][0x410] ;  /* 0x0001040000047ab9 */ /* 0x000fe20000000000 */
[----:B------:R-:W-:Y:S01]  /*3150*/  IMAD R72, R49, -0x60, R46 ;  /* 0xffffffa031487824 */ /* 0x000fe200078e022e */
[----:B------:R-:W-:-:S04]  /*3160*/  ISETP.NE.AND P3, PT, RZ, UR4, PT ;  /* 0x00000004ff007c0c */ /* 0x000fc8000bf65270 */
[----:B------:R-:W-:Y:S01]  /*3170*/  VIMNMX R72, R72, 0x60, PT ;  /* 0x0000006048487848 */ /* 0x000fe20003fe0100 */
[----:B------:R-:W1:Y:S01]  /*3180*/  LDC.64 R38, c[0x0][0x408] ;  /* 0x00010200ff267b82 */ /* 0x000e620000000a00 */
[-C--:B0-----:R-:W-:Y:S02]  /*3190*/  IMAD R4, R11, R76.reuse, RZ ;  /* 0x0000004c0b047224 */ /* 0x081fe400078e02ff */
[----:B------:R-:W-:-:S04]  /*31a0*/  IMAD.WIDE.U32 R36, R49, R76, RZ ;  /* 0x0000004c31247225 */ /* 0x000fc800078e00ff */
[----:B------:R-:W-:Y:S02]  /*31b0*/  IMAD R5, R49, R77, R4 ;  /* 0x0000004d31057224 */ /* 0x000fe400078e0204 */
[-C--:B-1----:R-:W-:Y:S02]  /*31c0*/  IMAD R6, R11, R38.reuse, RZ ;  /* 0x000000260b067224 */ /* 0x082fe400078e02ff */
[----:B------:R-:W-:-:S04]  /*31d0*/  IMAD.WIDE.U32 R34, R49, R38, RZ ;  /* 0x0000002631227225 */ /* 0x000fc800078e00ff */
[----:B------:R-:W-:Y:S02]  /*31e0*/  IMAD R7, R49, R39, R6 ;  /* 0x0000002731077224 */ /* 0x000fe400078e0206 */
        /* <DEDUP_REMOVED lines=11> */
[----:B------:R-:W-:Y:S01]  /*32a0*/  IMAD.MOV.U32 R4, RZ, RZ, R16 ;  /* 0x000000ffff047224 */ /* 0x000fe200078e0010 */
[----:B------:R-:W-:Y:S01]  /*32b0*/  ULDC.64 UR4, c[0x0][0x3e8] ;  /* 0x0000fa0000047ab9 */ /* 0x000fe20000000a00 */
[----:B------:R-:W-:Y:S01]  /*32c0*/  IMAD.MOV.U32 R5, RZ, RZ, R60 ;  /* 0x000000ffff057224 */ /* 0x000fe200078e003c */
[----:B------:R-:W-:Y:S01]  /*32d0*/  ULDC.64 UR6, c[0x0][0x400] ;  /* 0x0001000000067ab9 */ /* 0x000fe20000000a00 */
[----:B------:R-:W-:Y:S01]  /*32e0*/  IMAD R25, R80, 0x60, RZ ;  /* 0x0000006050197824 */ /* 0x000fe200078e02ff */
[----:B------:R-:W-:Y:S01]  /*32f0*/  CS2R R74, SRZ ;  /* 0x00000000004a7805 */ /* 0x000fe2000001ff00 */
[----:B------:R-:W-:Y:S01]  /*3300*/  IMAD.WIDE.U32 R6, R36, 0x60, R4 ;  /* 0x0000006024067825 */ /* 0x000fe200078e0004 */
[----:B------:R-:W-:-:S03]  /*3310*/  CS2R R78, SRZ ;  /* 0x00000000004e7805 */ /* 0x000fc6000001ff00 */
[----:B------:R-:W-:Y:S02]  /*3320*/  IMAD.MOV.U32 R4, RZ, RZ, R20 ;  /* 0x000000ffff047224 */ /* 0x000fe400078e0014 */
[----:B------:R-:W-:Y:S02]  /*3330*/  IMAD.MOV.U32 R5, RZ, RZ, R61 ;  /* 0x000000ffff057224 */ /* 0x000fe400078e003d */
[----:B------:R-:W-:Y:S02]  /*3340*/  IMAD R27, R68, 0x60, RZ ;  /* 0x00000060441b7824 */ /* 0x000fe400078e02ff */
[----:B------:R-:W-:Y:S01]  /*3350*/  IMAD.WIDE.U32 R10, R34, 0x60, R4 ;  /* 0x00000060220a7825 */ /* 0x000fe200078e0004 */
[----:B------:R-:W-:-:S03]  /*3360*/  LEA R4, P3, R6, UR4, 0x1 ;  /* 0x0000000406047c11 */ /* 0x000fc6000f8608ff */
[----:B------:R-:W-:Y:S02]  /*3370*/  IMAD.IADD R5, R7, 0x1, R25 ;  /* 0x0000000107057824 */ /* 0x000fe400078e0219 */
[----:B------:R-:W-:-:S03]  /*3380*/  IMAD.IADD R7, R11, 0x1, R27 ;  /* 0x000000010b077824 */ /* 0x000fc600078e021b */
[----:B------:R-:W-:Y:S02]  /*3390*/  LEA.HI.X R5, R6, UR5, R5, 0x1, P3 ;  /* 0x0000000506057c11 */ /* 0x000fe400098f0c05 */
        /* <DEDUP_REMOVED lines=10> */
.L_x_3622:
[----:B------:R-:W-:Y:S05]  /*3440*/  BSYNC B1 ;  /* 0x0000000000017941 */ /* 0x000fea0003800000 */
.L_x_3621:
[----:B------:R-:W-:Y:S01]  /*3450*/  ISETP.GE.AND P5, PT, R156, R72, PT ;  /* 0x000000489c00720c */ /* 0x000fe20003fa6270 */
[----:B------:R-:W-:Y:S01]  /*3460*/  BSSY B1, `(.L_x_3623) ;  /* 0x0000023000017945 */ /* 0x000fe20003800000 */
[----:B------:R-:W-:Y:S02]  /*3470*/  CS2R R24, SRZ ;  /* 0x0000000000187805 */ /* 0x000fe4000001ff00 */
[----:B------:R-:W-:Y:S01]  /*3480*/  CS2R R10, SRZ ;  /* 0x00000000000a7805 */ /* 0x000fe2000001ff00 */
[----:B-----5:R-:W-:Y:S01]  /*3490*/  IMAD.MOV.U32 R81, RZ, RZ, R32 ;  /* 0x000000ffff517224 */ /* 0x020fe200078e0020 */
[----:B------:R-:W-:Y:S01]  /*34a0*/  CS2R R26, SRZ ;  /* 0x00000000001a7805 */ /* 0x000fe2000001ff00 */
[----:B------:R-:W-:-:S06]  /*34b0*/  IMAD.MOV.U32 R82, RZ, RZ, R33 ;  /* 0x000000ffff527224 */ /* 0x000fcc00078e0021 */
[----:B------:R-:W-:Y:S05]  /*34c0*/  @P5 BRA `(.L_x_3624) ;  /* 0x0000000000705947 */ /* 0x000fea0003800000 */
[C---:B0-----:R-:W-:Y:S01]  /*34d0*/  SHF.L.U64.HI R5, R76.reuse, 0x6, R77 ;  /* 0x000000064c057819 */ /* 0x041fe2000001024d */
[----:B------:R-:W-:Y:S01]  /*34e0*/  IMAD.SHL.U32 R4, R76, 0x40, RZ ;  /* 0x000000404c047824 */ /* 0x000fe200078e00ff */
[----:B------:R-:W-:Y:S01]  /*34f0*/  ULDC.64 UR4, c[0x0][0x3e8] ;  /* 0x0000fa0000047ab9 */ /* 0x000fe20000000a00 */
[----:B------:R-:W-:Y:S01]  /*3500*/  IMAD R9, R80, 0x60, RZ ;  /* 0x0000006050097824 */ /* 0x000fe200078e02ff */
[----:B------:R-:W-:Y:S01]  /*3510*/  CS2R R24, SRZ ;  /* 0x0000000000187805 */ /* 0x000fe2000001ff00 */
[----:B------:R-:W-:Y:S01]  /*3520*/  IMAD.WIDE.U32 R4, R36, 0x60, R4 ;  /* 0x0000006024047825 */ /* 0x000fe200078e0004 */
[----:B------:R-:W-:-:S03]  /*3530*/  CS2R R26, SRZ ;  /* 0x00000000001a7805 */ /* 0x000fc6000001ff00 */
[----:B------:R-:W-:Y:S01]  /*3540*/  IMAD R8, R68, 0x60, RZ ;  /* 0x0000006044087824 */ /* 0x000fe200078e02ff */
[----:B------:R-:W-:Y:S01]  /*3550*/  IADD3 R6, P3, R16, R4, RZ ;  /* 0x0000000410067210 */ /* 0x000fe20007f7e0ff */
[----:B------:R-:W-:-:S03]  /*3560*/  IMAD.SHL.U32 R4, R38, 0x40, RZ ;  /* 0x0000004026047824 */ /* 0x000fc600078e00ff */
[----:B------:R-:W-:Y:S02]  /*3570*/  IADD3.X R9, R60, R9, R5, P3, !PT ;  /* 0x000000093c097210 */ /* 0x000fe40001ffe405 */
[----:B------:R-:W-:-:S03]  /*3580*/  SHF.L.U64.HI R5, R38, 0x6, R39 ;  /* 0x0000000626057819 */ /* 0x000fc60000010227 */
[----:B------:R-:W-:-:S03]  /*3590*/  IMAD.WIDE.U32 R4, R34, 0x60, R4 ;  /* 0x0000006022047825 */ /* 0x000fc600078e0004 */
[----:B------:R-:W-:-:S04]  /*35a0*/  IADD3 R7, P3, R20, R4, RZ ;  /* 0x0000000414077210 */ /* 0x000fc80007f7e0ff */
[----:B------:R-:W-:Y:S02]  /*35b0*/  IADD3.X R8, R61, R8, R5, P3, !PT ;  /* 0x000000083d087210 */ /* 0x000fe40001ffe405 */
        /* <DEDUP_REMOVED lines=13> */
.L_x_3624:
[----:B------:R-:W-:Y:S05]  /*3690*/  BSYNC B1 ;  /* 0x0000000000017941 */ /* 0x000fea0003800000 */
.L_x_3623:
[----:B------:R-:W-:Y:S01]  /*36a0*/  ULOP3.LUT UR4, UR38, 0x1, URZ, 0xfc, !UPT ;  /* 0x0000000126047892 */ /* 0x000fe2000f8efc3f */
[----:B01----:R-:W-:Y:S01]  /*36b0*/  IMAD.MOV.U32 R4, RZ, RZ, R74 ;  /* 0x000000ffff047224 */ /* 0x003fe200078e004a */
[----:B------:R-:W-:Y:S01]  /*36c0*/  PRMT R38, R82, 0x5410, R81 ;  /* 0x0000541052267816 */ /* 0x000fe20000000051 */
[----:B------:R-:W-:Y:S01]  /*36d0*/  IMAD.MOV.U32 R5, RZ, RZ, R75 ;  /* 0x000000ffff057224 */ /* 0x000fe200078e004b */
[----:B------:R-:W-:Y:S01]  /*36e0*/  UISETP.NE.AND UP0, UPT, UR4, 0x3, UPT ;  /* 0x000000030400788c */ /* 0x000fe2000bf05270 */
        /* <DEDUP_REMOVED lines=24> */
.L_x_3625:
[----:B------:R-:W-:Y:S01]  /*3870*/  IMAD R68, R23, 0x8, R2 ;  /* 0x0000000817447824 */ /* 0x000fe200078e0202 */
[----:B------:R-:W-:Y:S01]  /*3880*/  SHF.L.U32 R80, R158, 0x1f, RZ ;  /* 0x0000001f9e507819 */ /* 0x000fe200000006ff */
[----:B------:R-:W-:Y:S03]  /*3890*/  BSSY B1, `(.L_x_3626) ;  /* 0x0000003000017945 */ /* 0x000fe60003800000 */
[----:B------:R-:W0:Y:S02]  /*38a0*/  SYNCS.PHASECHK.TRANS64.TRYWAIT P6, [R68+URZ+0x32490], R80 ;  /* 0x03249050440075a7 */ /* 0x000e2400080c017f */
[----:B0-----:R-:W-:Y:S05]  /*38b0*/  @!P6 BRA `(.L_x_3627) ;  /* 0x0000036400dce947 */ /* 0x001fea0003800000 */
.L_x_4020:
[----:B------:R-:W-:Y:S05]  /*38c0*/  BSYNC B1 ;  /* 0x0000000000017941 */ /* 0x000fea0003800000 */
.L_x_3626:
        /* <DEDUP_REMOVED lines=19> */
[-C--:B------:R-:W-:Y:S01]  /*3a00*/  FMUL.FTZ R82, R6, R77.reuse ;  /* 0x0000004d06527220 */ /* 0x080fe20000410000 */
[----:B------:R-:W-:Y:S02]  /*3a10*/  HADD2.F32 R7, -RZ, R7.H0_H0 ;  /* 0x20000007ff077230 */ /* 0x000fe40000004100 */
[C---:B------:R-:W-:Y:S01]  /*3a20*/  FMUL.FTZ R77, R5.reuse, R77 ;  /* 0x0000004d054d7220 */ /* 0x040fe20000410000 */
[----:B------:R-:W-:Y:S02]  /*3a30*/  HADD2.F32 R76, -RZ, R76.H0_H0 ;  /* 0x2000004cff4c7230 */ /* 0x000fe40000004100 */
[-C--:B------:R-:W-:Y:S01]  /*3a40*/  FMUL.FTZ R86, R74, R78.reuse ;  /* 0x0000004e4a567220 */ /* 0x080fe20000410000 */
[-C--:B------:R-:W-:Y:S01]  /*3a50*/  FFMA.FTZ R82, R5, R75.reuse, -R82 ;  /* 0x0000004b05527223 */ /* 0x080fe20000010852 */
[----:B------:R-:W-:Y:S01]  /*3a60*/  FMUL.FTZ R85, R7, R78 ;  /* 0x0000004e07557220 */ /* 0x000fe20000410000 */
[----:B------:R-:W-:Y:S01]  /*3a70*/  FFMA.FTZ R79, R6, R75, R77 ;  /* 0x0000004b064f7223 */ /* 0x000fe2000001004d */
[----:B------:R-:W-:-:S02]  /*3a80*/  HADD2.F32 R5, -RZ, R4.H1_H1 ;  /* 0x30000004ff057230 */ /* 0x000fc40000004100 */
[-C--:B------:R-:W-:Y:S01]  /*3a90*/  FFMA.FTZ R81, R7, R76.reuse, -R86 ;  /* 0x0000004c07517223 */ /* 0x080fe20000010856 */
[----:B------:R-:W-:Y:S01]  /*3aa0*/  FFMA.FTZ R88, R74, R76, R85 ;  /* 0x0000004c4a587223 */ /* 0x000fe20000010055 */
[----:B------:R-:W-:Y:S02]  /*3ab0*/  HADD2.F32 R75, -RZ, R91.H0_H0 ;  /* 0x2000005bff4b7230 */ /* 0x000fe40000004100 */
[----:B------:R-:W-:Y:S02]  /*3ac0*/  HADD2.F32 R4, -RZ, R4.H0_H0 ;  /* 0x20000004ff047230 */ /* 0x000fe40000004100 */
[----:B------:R-:W-:Y:S02]  /*3ad0*/  HADD2.F32 R6, -RZ, R39.H1_H1 ;  /* 0x30000027ff067230 */ /* 0x000fe40000004100 */
[-C--:B------:R-:W-:Y:S01]  /*3ae0*/  FMUL.FTZ R77, R5, R75.reuse ;  /* 0x0000004b054d7220 */ /* 0x080fe20000410000 */
[----:B------:R-:W-:Y:S02]  /*3af0*/  HADD2.F32 R76, -RZ, R91.H1_H1 ;  /* 0x3000005bff4c7230 */ /* 0x000fe40000004100 */
[----:B------:R-:W-:Y:S01]  /*3b00*/  FMUL.FTZ R78, R4, R75 ;  /* 0x0000004b044e7220 */ /* 0x000fe20000410000 */
[----:B------:R-:W-:-:S02]  /*3b10*/  HADD2.F32 R39, -RZ, R39.H0_H0 ;  /* 0x20000027ff277230 */ /* 0x000fc40000004100 */
[--C-:B------:R-:W-:Y:S02]  /*3b20*/  HADD2.F32 R7, -RZ, R87.reuse.H0_H0 ;  /* 0x20000057ff077230 */ /* 0x100fe40000004100 */
[-C--:B------:R-:W-:Y:S01]  /*3b30*/  FMUL.FTZ R86, R6, R76.reuse ;  /* 0x0000004c06567220 */ /* 0x080fe20000410000 */
        /* <DEDUP_REMOVED lines=10> */
.L_x_3633:
[----:B------:R-:W-:Y:S05]  /*3be0*/  BSYNC B3 ;  /* 0x0000000000037941 */ /* 0x000fea0003800000 */
.L_x_3632:
[----:B--2---:R1:W-:Y:S02]  /*3bf0*/  STG.E.128 desc[UR42][R14.64], R4 ;  /* 0x000000040e007986 */ /* 0x0043e4000c101d2a */
.L_x_3631:
[----:B------:R-:W-:Y:S05]  /*3c00*/  BSYNC B2 ;  /* 0x0000000000027941 */ /* 0x000fea0003800000 */
.L_x_3630:
[----:B------:R-:W-:Y:S05]  /*3c10*/  @P2 BRA `(.L_x_3629) ;  /* 0x0000000000bc2947 */ /* 0x000fea0003800000 */
[----:B-1----:R1:W2:Y:S01]  /*3c20*/  LDS.128 R4, [R83] ;  /* 0x0000000053047984 */ /* 0x0022a20000000c00 */
        /* <DEDUP_REMOVED lines=18> */
[-C--:B------:R-:W-:Y:S01]  /*3d50*/  FMUL.FTZ R78, R33, R74.reuse ;  /* 0x0000004a214e7220 */ /* 0x080fe20000410000 */
[-C--:B------:R-:W-:Y:S01]  /*3d60*/  FFMA.FTZ R76, R5, R39.reuse, -R76 ;  /* 0x00000027054c7223 */ /* 0x080fe2000001084c */
[----:B------:R-:W-:Y:S01]  /*3d70*/  FMUL.FTZ R74, R7, R74 ;  /* 0x0000004a074a7220 */ /* 0x000fe20000410000 */
[----:B------:R-:W-:Y:S01]  /*3d80*/  FFMA.FTZ R77, R6, R39, R71 ;  /* 0x00000027064d7223 */ /* 0x000fe20000010047 */
[----:B------:R-:W-:-:S02]  /*3d90*/  HADD2.F32 R5, -RZ, R4.H1_H1 ;  /* 0x30000004ff057230 */ /* 0x000fc40000004100 */
[-C--:B------:R-:W-:Y:S01]  /*3da0*/  FFMA.FTZ R78, R7, R70.reuse, -R78 ;  /* 0x00000046074e7223 */ /* 0x080fe2000001084e */
[----:B------:R-:W-:Y:S02]  /*3db0*/  HADD2.F32 R39, -RZ, R90.H0_H0 ;  /* 0x2000005aff277230 */ /* 0x000fe40000004100 */
[----:B------:R-:W-:Y:S01]  /*3dc0*/  FFMA.FTZ R79, R33, R70, R74 ;  /* 0x00000046214f7223 */ /* 0x000fe2000001004a */
[----:B------:R-:W-:Y:S02]  /*3dd0*/  HADD2.F32 R4, -RZ, R4.H0_H0 ;  /* 0x20000004ff047230 */ /* 0x000fe40000004100 */
[----:B------:R-:W-:Y:S02]  /*3de0*/  HADD2.F32 R71, -RZ, R90.H1_H1 ;  /* 0x3000005aff477230 */ /* 0x000fe40000004100 */
[----:B------:R-:W-:Y:S01]  /*3df0*/  FMUL.FTZ R75, R5, R39 ;  /* 0x00000027054b7220 */ /* 0x000fe20000410000 */
[--C-:B------:R-:W-:Y:S02]  /*3e00*/  HADD2.F32 R6, -RZ, R32.reuse.H1_H1 ;  /* 0x30000020ff067230 */ /* 0x100fe40000004100 */
[----:B------:R-:W-:-:S02]  /*3e10*/  HADD2.F32 R32, -RZ, R32.H0_H0 ;  /* 0x20000020ff207230 */ /* 0x000fc40000004100 */
[--C-:B------:R-:W-:Y:S02]  /*3e20*/  HADD2.F32 R7, -RZ, R38.reuse.H1_H1 ;  /* 0x30000026ff077230 */ /* 0x100fe40000004100 */
[----:B------:R-:W-:Y:S02]  /*3e30*/  HADD2.F32 R33, -RZ, R38.H0_H0 ;  /* 0x20000026ff217230 */ /* 0x000fe40000004100 */
        /* <DEDUP_REMOVED lines=11> */
.L_x_3635:
[----:B------:R-:W-:Y:S05]  /*3ef0*/  BSYNC B2 ;  /* 0x0000000000027941 */ /* 0x000fea0003800000 */
.L_x_3634:
[----:B--2---:R2:W-:Y:S02]  /*3f00*/  STG.E.128 desc[UR42][R14.64+0x40], R4 ;  /* 0x000040040e007986 */ /* 0x0045e4000c101d2a */
.L_x_3629:
[----:B------:R-:W-:Y:S05]  /*3f10*/  BSYNC B1 ;  /* 0x0000000000017941 */ /* 0x000fea0003800000 */
.L_x_3628:
        /* <DEDUP_REMOVED lines=10> */
[----:B------:R-:W-:Y:S01]  /*3fc0*/  HADD2.F32 R6, -RZ, R5.H1_H1 ;  /* 0x30000005ff067230 */ /* 0x000fe20000004100 */
[--C-:B------:R-:W-:Y:S01]  /*3fd0*/  SHF.R.U64 R25, R26, 0x10, R27.reuse ;  /* 0x000000101a197819 */ /* 0x100fe2000000121b */
[----:B------:R-:W-:Y:S01]  /*3fe0*/  HADD2.F32 R15, -RZ, R7.H1_H1 ;  /* 0x30000007ff0f7230 */ /* 0x000fe20000004100 */
[----:B------:R-:W-:Y:S01]  /*3ff0*/  SHF.R.U32.HI R32, RZ, 0x10, R27 ;  /* 0x00000010ff207819 */ /* 0x000fe2000001161b */
[----:B------:R-:W-:Y:S02]  /*4000*/  HADD2.F32 R5, -RZ, R5.H0_H0 ;  /* 0x20000005ff057230 */ /* 0x000fe40000004100 */
[----:B------:R-:W-:Y:S02]  /*4010*/  HADD2.F32 R25, -RZ, R25.H0_H0 ;  /* 0x20000019ff197230 */ /* 0x000fe40000004100 */
[----:B------:R-:W-:-:S02]  /*4020*/  HADD2.F32 R32, -RZ, R32.H0_H0 ;  /* 0x20000020ff207230 */ /* 0x000fc40000004100 */
[----:B------:R-:W-:Y:S02]  /*4030*/  HADD2.F32 R24, -RZ, R24.H0_H0 ;  /* 0x20000018ff187230 */ /* 0x000fe40000004100 */
[-C--:B------:R-:W-:Y:S01]  /*4040*/  FMUL.FTZ R38, R6, R25.reuse ;  /* 0x0000001906267220 */ /* 0x080fe20000410000 */
[----:B------:R-:W-:Y:S02]  /*4050*/  HADD2.F32 R7, -RZ, R7.H0_H0 ;  /* 0x20000007ff077230 */ /* 0x000fe40000004100 */
[----:B------:R-:W-:Y:S01]  /*4060*/  FMUL.FTZ R70, R15, R32 ;  /* 0x000000200f467220 */ /* 0x000fe20000410000 */
[----:B------:R-:W-:Y:S02]  /*4070*/  HADD2.F32 R26, -RZ, R33.H0_H0 ;  /* 0x20000021ff1a7230 */ /* 0x000fe40000004100 */
[C---:B------:R-:W-:Y:S01]  /*4080*/  FMUL.FTZ R25, R5.reuse, R25 ;  /* 0x0000001905197220 */ /* 0x040fe20000410000 */
[----:B------:R-:W-:Y:S01]  /*4090*/  FFMA.FTZ R38, R5, R24, -R38 ;  /* 0x0000001805267223 */ /* 0x000fe20000010826 */
[----:B------:R-:W-:Y:S01]  /*40a0*/  FMUL.FTZ R32, R7, R32 ;  /* 0x0000002007207220 */ /* 0x000fe20000410000 */
[----:B------:R-:W-:-:S02]  /*40b0*/  HADD2.F32 R5, -RZ, R4.H1_H1 ;  /* 0x30000004ff057230 */ /* 0x000fc40000004100 */
[----:B------:R-:W-:Y:S01]  /*40c0*/  FFMA.FTZ R70, R7, R26, -R70 ;  /* 0x0000001a07467223 */ /* 0x000fe20000010846 */
[--C-:B------:R-:W-:Y:S02]  /*40d0*/  HADD2.F32 R7, -RZ, R37.reuse.H1_H1 ;  /* 0x30000025ff077230 */ /* 0x100fe40000004100 */
[----:B------:R-:W-:Y:S01]  /*40e0*/  FFMA.FTZ R33, R6, R24, R25 ;  /* 0x0000001806217223 */ /* 0x000fe20000010019 */
[----:B------:R-:W-:Y:S02]  /*40f0*/  HADD2.F32 R37, -RZ, R37.H0_H0 ;  /* 0x20000025ff257230 */ /* 0x000fe40000004100 */
[----:B------:R-:W-:Y:S01]  /*4100*/  FFMA.FTZ R39, R15, R26, R32 ;  /* 0x0000001a0f277223 */ /* 0x000fe20000010020 */
[----:B------:R-:W-:Y:S02]  /*4110*/  HADD2.F32 R4, -RZ, R4.H0_H0 ;  /* 0x20000004ff047230 */ /* 0x000fe40000004100 */
[----:B------:R-:W-:Y:S02]  /*4120*/  HADD2.F32 R25, -RZ, R36.H1_H1 ;  /* 0x30000024ff197230 */ /* 0x000fe40000004100 */
[----:B------:R-:W-:Y:S01]  /*4130*/  FMUL.FTZ R27, R5, R37 ;  /* 0x00000025051b7220 */ /* 0x000fe20000410000 */
[----:B------:R-:W-:-:S02]  /*4140*/  HADD2.F32 R6, -RZ, R14.H1_H1 ;  /* 0x3000000eff067230 */ /* 0x000fc40000004100 */
[C---:B------:R-:W-:Y:S01]  /*4150*/  FMUL.FTZ R24, R4.reuse, R37 ;  /* 0x0000002504187220 */ /* 0x040fe20000410000 */
[----:B------:R-:W-:Y:S02]  /*4160*/  HADD2.F32 R14, -RZ, R14.H0_H0 ;  /* 0x2000000eff0e7230 */ /* 0x000fe40000004100 */
[----:B------:R-:W-:Y:S01]  /*4170*/  FFMA.FTZ R27, R4, R7, -R27 ;  /* 0x00000007041b7223 */ /* 0x000fe2000001081b */
[----:B------:R-:W-:Y:S02]  /*4180*/  HADD2.F32 R15, -RZ, R36.H0_H0 ;  /* 0x20000024ff0f7230 */ /* 0x000fe40000004100 */
[----:B------:R-:W-:Y:S01]  /*4190*/  FMUL.FTZ R37, R6, R25 ;  /* 0x0000001906257220 */ /* 0x000fe20000410000 */
[----:B------:R-:W-:Y:S01]  /*41a0*/  FFMA.FTZ R24, R5, R7, R24 ;  /* 0x0000000705187223 */ /* 0x000fe20000010018 */
[C---:B------:R-:W-:Y:S01]  /*41b0*/  FMUL.FTZ R25, R14.reuse, R25 ;  /* 0x000000190e197220 */ /* 0x040fe20000410000 */
[----:B------:R-:W-:Y:S01]  /*41c0*/  F2FP.F16.F32.PACK_AB R5, R33, R38 ;  /* 0x000000262105723e */ /* 0x000fe200000000ff */
[-C--:B------:R-:W-:Y:S01]  /*41d0*/  FFMA.FTZ R37, R14, R15.reuse, -R37 ;  /* 0x0000000f0e257223 */ /* 0x080fe20000010825 */
[----:B------:R-:W-:Y:S01]  /*41e0*/  F2FP.F16.F32.PACK_AB R7, R39, R70 ;  /* 0x000000462707723e */ /* 0x000fe200000000ff */
[----:B------:R-:W-:Y:S01]  /*41f0*/  FFMA.FTZ R6, R6, R15, R25 ;  /* 0x0000000f06067223 */ /* 0x000fe20000010019 */
[----:B------:R-:W-:-:S04]  /*4200*/  F2FP.F16.F32.PACK_AB R4, R24, R27 ;  /* 0x0000001b1804723e */ /* 0x000fc800000000ff */
[----:B------:R-:W-:-:S07]  /*4210*/  F2FP.F16.F32.PACK_AB R6, R6, R37 ;  /* 0x000000250606723e */ /* 0x000fce00000000ff */
.L_x_3640:
[----:B------:R-:W-:Y:S05]  /*4220*/  BSYNC B2 ;  /* 0x0000000000027941 */ /* 0x000fea0003800000 */
.L_x_3639:
[----:B--2---:R3:W-:Y:S02]  /*4230*/  STG.E.128 desc[UR42][R12.64], R4 ;  /* 0x000000040c007986 */ /* 0x0047e4000c101d2a */
.L_x_3638:
[----:B------:R-:W-:Y:S05]  /*4240*/  BSYNC B1 ;  /* 0x0000000000017941 */ /* 0x000fea0003800000 */
.L_x_3637:
[----:B------:R-:W-:Y:S05]  /*4250*/  @P2 BRA `(.L_x_3636) ;  /* 0x0000001c00242947 */ /* 0x000fea0003800000 */
[----:B-123--:R1:W2:Y:S01]  /*4260*/  LDS.128 R4, [R83+0x2000] ;  /* 0x0020000053047984 */ /* 0x00e2a20000000c00 */
        /* <DEDUP_REMOVED lines=44> */
.L_x_3642:
[----:B------:R-:W-:Y:S05]  /*4530*/  BSYNC B1 ;  /* 0x0000000000017941 */ /* 0x000fea0003800000 */
.L_x_3641:
[----:B--2---:R1:W-:Y:S01]  /*4540*/  STG.E.128 desc[UR42][R12.64+0x40], R4 ;  /* 0x000040040c007986 */ /* 0x0043e2000c101d2a */
[----:B------:R-:W-:Y:S05]  /*4550*/  BRA `(.L_x_3636) ;  /* 0x0000001800647947 */ /* 0x000fea0003800000 */
.L_x_3620:
[-C--:B------:R-:W-:Y:S01]  /*4560*/  ISETP.GE.AND P3, PT, R22, R72.reuse, PT ;  /* 0x000000481600720c */ /* 0x080fe20003f66270 */
[----:B------:R-:W-:Y:S01]  /*4570*/  BSSY B1, `(.L_x_3643) ;  /* 0x000002a000017945 */ /* 0x000fe20003800000 */
[----:B------:R-:W-:Y:S02]  /*4580*/  ISETP.GE.AND P4, PT, R156, R72, PT ;  /* 0x000000489c00720c */ /* 0x000fe40003f86270 */
[----:B------:R-:W-:Y:S02]  /*4590*/  CS2R R10, SRZ ;  /* 0x00000000000a7805 */ /* 0x000fe4000001ff00 */
[CC--:B------:R-:W-:Y:S02]  /*45a0*/  ISETP.GE.OR P3, PT, R152.reuse, R73.reuse, P3 ;  /* 0x000000499800720c */ /* 0x0c0fe40001f66670 */
[----:B------:R-:W-:Y:S02]  /*45b0*/  CS2R R6, SRZ ;  /* 0x0000000000067805 */ /* 0x000fe4000001ff00 */
[----:B------:R-:W-:-:S02]  /*45c0*/  ISETP.GE.OR P4, PT, R152, R73, P4 ;  /* 0x000000499800720c */ /* 0x000fc40002786670 */
[----:B------:R-:W-:Y:S02]  /*45d0*/  CS2R R4, SRZ ;  /* 0x0000000000047805 */ /* 0x000fe4000001ff00 */
[----:B------:R-:W-:Y:S02]  /*45e0*/  CS2R R14, SRZ ;  /* 0x00000000000e7805 */ /* 0x000fe4000001ff00 */
[----:B------:R-:W-:Y:S02]  /*45f0*/  CS2R R8, SRZ ;  /* 0x0000000000087805 */ /* 0x000fe4000001ff00 */
[----:B------:R-:W-:Y:S02]  /*4600*/  CS2R R26, SRZ ;  /* 0x00000000001a7805 */ /* 0x000fe4000001ff00 */
[----:B------:R-:W-:Y:S01]  /*4610*/  CS2R R12, SRZ ;  /* 0x00000000000c7805 */ /* 0x000fe2000001ff00 */
[----:B------:R-:W-:Y:S06]  /*4620*/  @P3 BRA `(.L_x_3644) ;  /* 0x0000000000783947 */ /* 0x000fec0003800000 */
[C---:B------:R-:W-:Y:S01]  /*4630*/  IMAD R4, R157.reuse, R76, RZ ;  /* 0x0000004c9d047224 */ /* 0x040fe200078e02ff */
[----:B------:R-:W-:Y:S01]  /*4640*/  ULDC.64 UR4, c[0x0][0x3e8] ;  /* 0x0000fa0000047ab9 */ /* 0x000fe20000000a00 */
[----:B------:R-:W-:Y:S01]  /*4650*/  IMAD R6, R157, R38, RZ ;  /* 0x000000269d067224 */ /* 0x000fe200078e02ff */
[----:B------:R-:W-:Y:S01]  /*4660*/  ULDC.64 UR6, c[0x0][0x400] ;  /* 0x0001000000067ab9 */ /* 0x000fe20000000a00 */
[----:B------:R-:W-:-:S04]  /*4670*/  IMAD.WIDE.U32 R12, R22, R76, R78 ;  /* 0x0000004c160c7225 */ /* 0x000fc800078e004e */
[C---:B------:R-:W-:Y:S02]  /*4680*/  IMAD R7, R22.reuse, R77, R4 ;  /* 0x0000004d16077224 */ /* 0x040fe400078e0204 */
[----:B------:R-:W-:Y:S02]  /*4690*/  IMAD R15, R22, R39, R6 ;  /* 0x00000027160f7224 */ /* 0x000fe400078e0206 */
[----:B------:R-:W-:Y:S02]  /*46a0*/  IMAD.IADD R13, R7, 0x1, R13 ;  /* 0x00000001070d7824 */ /* 0x000fe400078e020d */
[----:B------:R-:W-:Y:S02]  /*46b0*/  IMAD R6, R0, R76, RZ ;  /* 0x0000004c00067224 */ /* 0x000fe400078e02ff */
[----:B------:R-:W-:-:S04]  /*46c0*/  IMAD.WIDE.U32 R4, R22, R38, R78 ;  /* 0x0000002616047225 */ /* 0x000fc800078e004e */
[C---:B------:R-:W-:Y:S02]  /*46d0*/  IMAD R7, R44.reuse, R77, R6 ;  /* 0x0000004d2c077224 */ /* 0x040fe400078e0206 */
[----:B------:R-:W-:-:S04]  /*46e0*/  IMAD.WIDE.U32 R12, R44, R76, R12 ;  /* 0x0000004c2c0c7225 */ /* 0x000fc800078e000c */
[----:B------:R-:W-:Y:S02]  /*46f0*/  IMAD.IADD R5, R15, 0x1, R5 ;  /* 0x000000010f057824 */ /* 0x000fe400078e0205 */
[-C--:B------:R-:W-:Y:S02]  /*4700*/  IMAD R14, R0, R38.reuse, RZ ;  /* 0x00000026000e7224 */ /* 0x080fe400078e02ff */
[----:B------:R-:W-:Y:S02]  /*4710*/  IMAD.IADD R13, R7, 0x1, R13 ;  /* 0x00000001070d7824 */ /* 0x000fe400078e020d */
[C---:B------:R-:W-:Y:S02]  /*4720*/  IMAD R15, R44.reuse, R39, R14 ;  /* 0x000000272c0f7224 */ /* 0x040fe400078e020e */
[----:B------:R-:W-:-:S04]  /*4730*/  IMAD.WIDE.U32 R4, R44, R38, R4 ;  /* 0x000000262c047225 */ /* 0x000fc800078e0004 */
[----:B------:R-:W-:Y:S02]  /*4740*/  IMAD R7, R80, 0x60, RZ ;  /* 0x0000006050077824 */ /* 0x000fe400078e02ff */
[----:B------:R-:W-:-:S04]  /*4750*/  IMAD.WIDE.U32 R12, R36, 0x60, R12 ;  /* 0x00000060240c7825 */ /* 0x000fc800078e000c */
[----:B------:R-:W-:Y:S01]  /*4760*/  IMAD.IADD R5, R15, 0x1, R5 ;  /* 0x000000010f057824 */ /* 0x000fe200078e0205 */
[----:B------:R-:W-:Y:S01]  /*4770*/  LEA R6, P3, R12, UR4, 0x1 ;  /* 0x000000040c067c11 */ /* 0x000fe2000f8608ff */
[----:B------:R-:W-:Y:S02]  /*4780*/  IMAD.IADD R7, R7, 0x1, R13 ;  /* 0x0000000107077824 */ /* 0x000fe400078e020d */
[----:B------:R-:W-:Y:S02]  /*4790*/  IMAD R15, R68, 0x60, RZ ;  /* 0x00000060440f7824 */ /* 0x000fe400078e02ff */
[----:B------:R-:W-:Y:S01]  /*47a0*/  IMAD.WIDE.U32 R4, R34, 0x60, R4 ;  /* 0x0000006022047825 */ /* 0x000fe200078e0004 */
[----:B------:R-:W-:-:S03]  /*47b0*/  LEA.HI.X R7, R12, UR5, R7, 0x1, P3 ;  /* 0x000000050c077c11 */ /* 0x000fc600098f0c07 */
[----:B------:R-:W-:Y:S01]  /*47c0*/  IMAD.IADD R5, R15, 0x1, R5 ;  /* 0x000000010f057824 */ /* 0x000fe200078e0205 */
[----:B------:R-:W-:-:S04]  /*47d0*/  LEA R12, P3, R4, UR6, 0x1 ;  /* 0x00000006040c7c11 */ /* 0x000fc8000f8608ff */
[----:B------:R-:W-:Y:S02]  /*47e0*/  LEA.HI.X R13, R4, UR7, R5, 0x1, P3 ;  /* 0x00000007040d7c11 */ /* 0x000fe400098f0c05 */
[----:B------:R-:W5:Y:S04]  /*47f0*/  LDG.E.128 R4, desc[UR42][R6.64] ;  /* 0x0000002a06047981 */ /* 0x000f68000c1e1d00 */
[----:B------:R-:W5:Y:S03]  /*4800*/  LDG.E.128 R12, desc[UR42][R12.64] ;  /* 0x0000002a0c0c7981 */ /* 0x000f66000c1e1d00 */
.L_x_3644:
[----:B------:R-:W-:Y:S05]  /*4810*/  BSYNC B1 ;  /* 0x0000000000017941 */ /* 0x000fea0003800000 */
.L_x_3643:
[----:B------:R-:W-:Y:S01]  /*4820*/  BSSY B1, `(.L_x_3645) ;  /* 0x0000029000017945 */ /* 0x000fe20003800000 */
[----:B-----5:R-:W-:Y:S01]  /*4830*/  IMAD.MOV.U32 R83, RZ, RZ, R6 ;  /* 0x000000ffff537224 */ /* 0x020fe200078e0006 */
[----:B------:R-:W-:Y:S01]  /*4840*/  CS2R R24, SRZ ;  /* 0x0000000000187805 */ /* 0x000fe2000001ff00 */
[----:B------:R-:W-:Y:S01]  /*4850*/  IMAD.MOV.U32 R84, RZ, RZ, R7 ;  /* 0x000000ffff547224 */ /* 0x000fe200078e0007 */
[----:B------:R-:W-:Y:S06]  /*4860*/  @P4 BRA `(.L_x_3646) ;  /* 0x0000000000904947 */ /* 0x000fec0003800000 */
[CC--:B------:R-:W-:Y:S01]  /*4870*/  IMAD R8, R157.reuse, R76.reuse, RZ ;  /* 0x0000004c9d087224 */ /* 0x0c0fe200078e02ff */
[----:B------:R-:W-:Y:S01]  /*4880*/  SHF.L.U64.HI R9, R76, 0x6, R77 ;  /* 0x000000064c097819 */ /* 0x000fe2000001024d */
[----:B------:R-:W-:Y:S01]  /*4890*/  IMAD R10, R0, R76, RZ ;  /* 0x0000004c000a7224 */ /* 0x000fe200078e02ff */
[----:B------:R-:W-:Y:S01]  /*48a0*/  SHF.L.U64.HI R25, R38, 0x6, R39 ;  /* 0x0000000626197819 */ /* 0x000fe20000010227 */
[----:B------:R-:W-:Y:S01]  /*48b0*/  IMAD R24, R157, R38, RZ ;  /* 0x000000269d187224 */ /* 0x000fe200078e02ff */
[----:B------:R-:W-:Y:S01]  /*48c0*/  ULDC.64 UR4, c[0x0][0x3e8] ;  /* 0x0000fa0000047ab9 */ /* 0x000fe20000000a00 */
[-C--:B------:R-:W-:Y:S01]  /*48d0*/  IMAD R27, R22, R77.reuse, R8 ;  /* 0x0000004d161b7224 */ /* 0x080fe200078e0208 */
[----:B------:R-:W-:Y:S01]  /*48e0*/  ULDC.64 UR6, c[0x0][0x400] ;  /* 0x0001000000067ab9 */ /* 0x000fe20000000a00 */
[----:B------:R-:W-:Y:S02]  /*48f0*/  IMAD R77, R44, R77, R10 ;  /* 0x0000004d2c4d7224 */ /* 0x000fe400078e020a */
[----:B------:R-:W-:-:S04]  /*4900*/  IMAD.WIDE.U32 R10, R22, R76, R78 ;  /* 0x0000004c160a7225 */ /* 0x000fc800078e004e */
[----:B------:R-:W-:-:S04]  /*4910*/  IMAD.WIDE.U32 R78, R22, R38, R78 ;  /* 0x00000026164e7225 */ /* 0x000fc800078e004e */
[----:B------:R-:W-:Y:S02]  /*4920*/  IMAD R35, R22, R39, R24 ;  /* 0x0000002716237224 */ /* 0x000fe400078e0218 */
[----:B------:R-:W-:Y:S02]  /*4930*/  IMAD.SHL.U32 R8, R76, 0x40, RZ ;  /* 0x000000404c087824 */ /* 0x000fe400078e00ff */
[----:B------:R-:W-:Y:S02]  /*4940*/  IMAD.SHL.U32 R24, R38, 0x40, RZ ;  /* 0x0000004026187824 */ /* 0x000fe400078e00ff */
[----:B------:R-:W-:Y:S02]  /*4950*/  IMAD.IADD R11, R27, 0x1, R11 ;  /* 0x000000011b0b7824 */ /* 0x000fe400078e020b */
[----:B------:R-:W-:Y:S02]  /*4960*/  IMAD.IADD R79, R35, 0x1, R79 ;  /* 0x00000001234f7824 */ /* 0x000fe400078e024f */
[----:B------:R-:W-:-:S04]  /*4970*/  IMAD.WIDE.U32 R8, R36, 0x60, R8 ;  /* 0x0000006024087825 */ /* 0x000fc800078e0008 */
[----:B------:R-:W-:-:S04]  /*4980*/  IMAD.WIDE.U32 R24, R34, 0x60, R24 ;  /* 0x0000006022187825 */ /* 0x000fc800078e0018 */
[----:B------:R-:W-:Y:S02]  /*4990*/  IMAD R27, R80, 0x60, RZ ;  /* 0x00000060501b7824 */ /* 0x000fe400078e02ff */
[----:B------:R-:W-:Y:S02]  /*49a0*/  IMAD R26, R0, R38, RZ ;  /* 0x00000026001a7224 */ /* 0x000fe400078e02ff */
[----:B------:R-:W-:-:S04]  /*49b0*/  IMAD.WIDE.U32 R10, R44, R76, R10 ;  /* 0x0000004c2c0a7225 */ /* 0x000fc800078e000a */
[----:B------:R-:W-:Y:S02]  /*49c0*/  IMAD R35, R68, 0x60, RZ ;  /* 0x0000006044237824 */ /* 0x000fe400078e02ff */
[----:B------:R-:W-:-:S04]  /*49d0*/  IMAD.WIDE.U32 R78, R44, R38, R78 ;  /* 0x000000262c4e7225 */ /* 0x000fc800078e004e */
[----:B------:R-:W-:Y:S02]  /*49e0*/  IMAD R26, R44, R39, R26 ;  /* 0x000000272c1a7224 */ /* 0x000fe400078e021a */
[----:B------:R-:W-:Y:S01]  /*49f0*/  IMAD.IADD R27, R27, 0x1, R9 ;  /* 0x000000011b1b7824 */ /* 0x000fe200078e0209 */
[----:B------:R-:W-:Y:S01]  /*4a00*/  IADD3 R9, P3, R8, R10, RZ ;  /* 0x0000000a08097210 */ /* 0x000fe20007f7e0ff */
[----:B------:R-:W-:Y:S01]  /*4a10*/  IMAD.IADD R35, R35, 0x1, R25 ;  /* 0x0000000123237824 */ /* 0x000fe200078e0219 */
[----:B------:R-:W-:Y:S02]  /*4a20*/  IADD3 R25, P4, R24, R78, RZ ;  /* 0x0000004e18197210 */ /* 0x000fe40007f9e0ff */
[----:B------:R-:W-:Y:S02]  /*4a30*/  IADD3.X R10, R27, R77, R11, P3, !PT ;  /* 0x0000004d1b0a7210 */ /* 0x000fe40001ffe40b */
[----:B------:R-:W-:Y:S02]  /*4a40*/  IADD3.X R78, R35, R26, R79, P4, !PT ;  /* 0x0000001a234e7210 */ /* 0x000fe400027fe44f */
[----:B------:R-:W-:-:S02]  /*4a50*/  LEA R8, P3, R9, UR4, 0x1 ;  /* 0x0000000409087c11 */ /* 0x000fc4000f8608ff */
[----:B------:R-:W-:Y:S02]  /*4a60*/  LEA R24, P4, R25, UR6, 0x1 ;  /* 0x0000000619187c11 */ /* 0x000fe4000f8808ff */
[----:B------:R-:W-:Y:S02]  /*4a70*/  LEA.HI.X R9, R9, UR5, R10, 0x1, P3 ;  /* 0x0000000509097c11 */ /* 0x000fe400098f0c0a */
[----:B------:R-:W-:-:S04]  /*4a80*/  LEA.HI.X R25, R25, UR7, R78, 0x1, P4 ;  /* 0x0000000719197c11 */ /* 0x000fc8000a0f0c4e */
[----:B------:R-:W5:Y:S04]  /*4a90*/  LDG.E.128 R8, desc[UR42][R8.64] ;  /* 0x0000002a08087981 */ /* 0x000f68000c1e1d00 */
[----:B------:R-:W5:Y:S02]  /*4aa0*/  LDG.E.128 R24, desc[UR42][R24.64] ;  /* 0x0000002a18187981 */ /* 0x000f64000c1e1d00 */
.L_x_3646:
[----:B------:R-:W-:Y:S05]  /*4ab0*/  BSYNC B1 ;  /* 0x0000000000017941 */ /* 0x000fea0003800000 */
.L_x_3645:
[----:B------:R-:W-:Y:S01]  /*4ac0*/  ULOP3.LUT UR4, UR38, 0x1, URZ, 0xfc, !UPT ;  /* 0x0000000126047892 */ /* 0x000fe2000f8efc3f */
[----:B------:R-:W-:Y:S01]  /*4ad0*/  IMAD.MOV.U32 R34, RZ, RZ, R4 ;  /* 0x000000ffff227224 */ /* 0x000fe200078e0004 */
[----:B------:R-:W-:Y:S01]  /*4ae0*/  PRMT R93, R93, 0x5410, R83 ;  /* 0x000054105d5d7816 */ /* 0x000fe20000000053 */
[----:B------:R-:W-:Y:S01]  /*4af0*/  IMAD.MOV.U32 R35, RZ, RZ, R5 ;  /* 0x000000ffff237224 */ /* 0x000fe200078e0005 */
[----:B------:R-:W-:Y:S01]  /*4b00*/  UISETP.NE.AND UP0, UPT, UR4, 0x3, UPT ;  /* 0x000000030400788c */ /* 0x000fe2000bf05270 */
[----:B------:R-:W-:Y:S01]  /*4b10*/  IMAD.MOV.U32 R36, RZ, RZ, R14 ;  /* 0x000000ffff247224 */ /* 0x000fe200078e000e */
[----:B------:R-:W-:Y:S01]  /*4b20*/  PRMT R95, R34, 0x5410, R84 ;  /* 0x00005410225f7816 */ /* 0x000fe20000000054 */
[----:B------:R-:W-:Y:S01]  /*4b30*/  IMAD.MOV.U32 R34, RZ, RZ, R15 ;  /* 0x000000ffff227224 */ /* 0x000fe200078e000f */
[----:B------:R-:W-:Y:S01]  /*4b40*/  PRMT R94, R35, 0x7610, R94 ;  /* 0x00007610235e7816 */ /* 0x000fe2000000005e */
[----:B------:R-:W-:Y:S01]  /*4b50*/  IMAD.MOV.U32 R35, RZ, RZ, R12 ;  /* 0x000000ffff237224 */ /* 0x000fe200078e000c */
[----:B------:R-:W-:Y:S01]  /*4b60*/  PRMT R93, R36, 0x7610, R93 ;  /* 0x00007610245d7816 */ /* 0x000fe2000000005d */
[----:B------:R-:W-:Y:S01]  /*4b70*/  IMAD.MOV.U32 R36, RZ, RZ, R13 ;  /* 0x000000ffff247224 */ /* 0x000fe200078e000d */
[----:B------:R-:W-:Y:S01]  /*4b80*/  PLOP3.LUT P3, PT, PT, PT, UP0, 0x80, 0x0 ;  /* 0x000000000000781c */ /* 0x000fe20003f6f008 */
[----:B-----5:R-:W-:Y:S01]  /*4b90*/  IMAD.MOV.U32 R37, RZ, RZ, R10 ;  /* 0x000000ffff257224 */ /* 0x020fe200078e000a */
[----:B------:R-:W-:Y:S01]  /*4ba0*/  PRMT R98, R34, 0x7610, R98 ;  /* 0x0000761022627816 */ /* 0x000fe20000000062 */
[----:B------:R-:W-:Y:S01]  /*4bb0*/  IMAD.MOV.U32 R34, RZ, RZ, R11 ;  /* 0x000000ffff227224 */ /* 0x000fe200078e000b */
        /* <DEDUP_REMOVED lines=12> */
[----:B------:R-:W-:-:S02]  /*4c80*/  ISETP.GE.AND P4, PT, R152, R73, PT ;  /* 0x000000499800720c */ /* 0x000fc40003f86270 */
[----:B------:R-:W-:Y:S02]  /*4c90*/  PRMT R88, R88, 0x5410, R34 ;  /* 0x0000541058587816 */ /* 0x000fe40000000022 */
[----:B------:R-:W-:Y:S02]  /*4ca0*/  PRMT R90, R35, 0x5410, R36 ;  /* 0x00005410235a7816 */ /* 0x000fe40000000024 */
[----:B------:R-:W-:Y:S01]  /*4cb0*/  PRMT R91, R91, 0x5410, R37 ;  /* 0x000054105b5b7816 */ /* 0x000fe20000000025 */
[----:B------:R-:W-:Y:S06]  /*4cc0*/  @!P3 BRA `(.L_x_3647) ;  /* 0x000000000004b947 */ /* 0x000fec0003800000 */
[----:B------:R-:W-:Y:S01]  /*4cd0*/  BPT.TRAP 0x1 ;  /* 0x000000040000795c */ /* 0x000fe20000300000 */
.L_x_3647:
[----:B------:R-:W-:Y:S01]  /*4ce0*/  IMAD R68, R23, 0x8, R2 ;  /* 0x0000000817447824 */ /* 0x000fe200078e0202 */
[----:B------:R-:W-:Y:S01]  /*4cf0*/  SHF.L.U32 R80, R158, 0x1f, RZ ;  /* 0x0000001f9e507819 */ /* 0x000fe200000006ff */
[----:B------:R-:W-:Y:S01]  /*4d00*/  BSSY B1, `(.L_x_3648) ;  /* 0x0000006000017945 */ /* 0x000fe20003800000 */
[----:B------:R-:W-:Y:S02]  /*4d10*/  IMAD.MOV.U32 R76, RZ, RZ, R32 ;  /* 0x000000ffff4c7224 */ /* 0x000fe400078e0020 */
[----:B------:R-:W0:Y:S01]  /*4d20*/  SYNCS.PHASECHK.TRANS64.TRYWAIT P5, [R68+URZ+0x32490], R80 ;  /* 0x03249050440075a7 */ /* 0x000e2200080a017f */
[----:B------:R-:W-:Y:S02]  /*4d30*/  IMAD.MOV.U32 R77, RZ, RZ, R82 ;  /* 0x000000ffff4d7224 */ /* 0x000fe400078e0052 */
[----:B------:R-:W-:Y:S01]  /*4d40*/  IMAD.SHL.U32 R73, R73, 0x2, RZ ;  /* 0x0000000249497824 */ /* 0x000fe200078e00ff */
[----:B0-----:R-:W-:Y:S06]  /*4d50*/  @!P5 BRA `(.L_x_3649) ;  /* 0x0000035000c8d947 */ /* 0x001fec0003800000 */
.L_x_4021:
[----:B------:R-:W-:Y:S05]  /*4d60*/  BSYNC B1 ;  /* 0x0000000000017941 */ /* 0x000fea0003800000 */
.L_x_3648:
[----:B------:R-:W-:Y:S01]  /*4d70*/  ISETP.GE.OR P5, PT, R22, R72, P1 ;  /* 0x000000481600720c */ /* 0x000fe20000fa6670 */
[----:B------:R-:W-:-:S12]  /*4d80*/  BSSY B1, `(.L_x_3650) ;  /* 0x000007c000017945 */ /* 0x000fd80003800000 */
[----:B------:R-:W-:Y:S05]  /*4d90*/  @P5 BRA `(.L_x_3651) ;  /* 0x0000000400e85947 */ /* 0x000fea0003800000 */
[----:B------:R-:W1:Y:S01]  /*4da0*/  LDC R84, c[0x0][0x2f4] ;  /* 0x0000bd00ff547b82 */ /* 0x000e620000000800 */
[----:B------:R-:W-:Y:S01]  /*4db0*/  IMAD.WIDE.U32 R78, R22, R74, R76 ;  /* 0x0000004a164e7225 */ /* 0x000fe200078e004c */
[----:B------:R-:W-:Y:S03]  /*4dc0*/  BSSY B2, `(.L_x_3652) ;  /* 0x000006b000027945 */ /* 0x000fe60003800000 */
[----:B------:R-:W-:Y:S02]  /*4dd0*/  IMAD.SHL.U32 R35, R62, 0x8, RZ ;  /* 0x000000083e237824 */ /* 0x000fe400078e00ff */
[----:B------:R-:W-:-:S03]  /*4de0*/  IMAD.IADD R83, R81, 0x1, R79 ;  /* 0x0000000151537824 */ /* 0x000fc600078e024f */
[--C-:B------:R-:W-:Y:S02]  /*4df0*/  SHF.R.S32.HI R82, RZ, 0x1f, R35.reuse ;  /* 0x0000001fff527819 */ /* 0x100fe40000011423 */
[--C-:B------:R-:W-:Y:S02]  /*4e00*/  IADD3 R81, P5, P6, R30, R78, R35.reuse ;  /* 0x0000004e1e517210 */ /* 0x100fe40007ebe023 */
[----:B------:R-:W-:Y:S02]  /*4e10*/  LOP3.LUT R35, R55, 0x38, R35, 0xf8, !PT ;  /* 0x0000003837237812 */ /* 0x000fe400078ef823 */
[----:B------:R-:W-:Y:S02]  /*4e20*/  IADD3.X R82, R64, R83, R82, P5, P6 ;  /* 0x0000005340527210 */ /* 0x000fe40002fec452 */
[----:B------:R-:W-:Y:S01]  /*4e30*/  LOP3.LUT R35, R35, R56, RZ, 0x3c, !PT ;  /* 0x0000003823237212 */ /* 0x000fe200078e3cff */
[----:B-1----:R-:W-:-:S05]  /*4e40*/  IMAD.IADD R32, R84, 0x1, -R73 ;  /* 0x0000000154207824 */ /* 0x002fca00078e0a49 */
[----:B------:R-:W-:-:S04]  /*4e50*/  SEL R32, R73, R32, !P0 ;  /* 0x0000002049207207 */ /* 0x000fc80004000000 */
[----:B------:R-:W-:-:S04]  /*4e60*/  SHF.R.S32.HI R33, RZ, 0x1f, R32 ;  /* 0x0000001fff217819 */ /* 0x000fc80000011420 */
[----:B------:R-:W-:Y:S01]  /*4e70*/  LEA.HI R33, R33, R32, RZ, 0x4 ;  /* 0x0000002021217211 */ /* 0x000fe200078f20ff */
[----:B------:R-:W-:-:S03]  /*4e80*/  IMAD R32, R180, 0x200, R35 ;  /* 0x00000200b4207824 */ /* 0x000fc600078e0223 */
[----:B------:R-:W-:-:S05]  /*4e90*/  LEA.HI.SX32 R33, R33, R62, 0x1c ;  /* 0x0000003e21217211 */ /* 0x000fca00078fe2ff */
[----:B------:R-:W-:-:S05]  /*4ea0*/  IMAD.SHL.U32 R85, R33, 0x8, RZ ;  /* 0x0000000821557824 */ /* 0x000fca00078e00ff */
[----:B------:R-:W-:-:S04]  /*4eb0*/  LOP3.LUT R33, R55, 0x38, R85, 0xf8, !PT ;  /* 0x0000003837217812 */ /* 0x000fc800078ef855 */
[----:B------:R-:W-:-:S05]  /*4ec0*/  LOP3.LUT R33, R33, R56, RZ, 0x3c, !PT ;  /* 0x0000003821217212 */ /* 0x000fca00078e3cff */
[----:B------:R-:W-:Y:S02]  /*4ed0*/  IMAD R34, R180, 0x200, R33 ;  /* 0x00000200b4227824 */ /* 0x000fe400078e0221 */
[C---:B------:R-:W-:Y:S02]  /*4ee0*/  IMAD R33, R23.reuse, 0x1800, R32 ;  /* 0x0000180017217824 */ /* 0x040fe400078e0220 */
[----:B------:R-:W-:Y:S02]  /*4ef0*/  IMAD R35, R23, 0x1800, R34 ;  /* 0x0000180017237824 */ /* 0x000fe400078e0222 */
[--C-:B------:R-:W-:Y:S02]  /*4f00*/  IMAD R33, R33, 0x2, R2.reuse ;  /* 0x0000000221217824 */ /* 0x100fe400078e0202 */
[----:B------:R-:W-:-:S04]  /*4f10*/  IMAD R36, R35, 0x2, R2 ;  /* 0x0000000223247824 */ /* 0x000fc800078e0202 */
[----:B------:R-:W1:Y:S04]  /*4f20*/  LDS.128 R32, [R33+0x1c400] ;  /* 0x01c4000021207984 */ /* 0x000e680000000c00 */
[----:B------:R-:W2:Y:S01]  /*4f30*/  LDS.128 R36, [R36+0x1c400] ;  /* 0x01c4000024247984 */ /* 0x000ea20000000c00 */
[----:B------:R-:W-:Y:S05]  /*4f40*/  @P4 BRA `(.L_x_3653) ;  /* 0x0000000400484947 */ /* 0x000fea0003800000 */
[--C-:B------:R-:W-:Y:S01]  /*4f50*/  SHF.R.U64 R12, R12, 0x10, R13.reuse ;  /* 0x000000100c0c7819 */ /* 0x100fe2000000120d */
[----:B------:R-:W-:Y:S01]  /*4f60*/  HADD2.F32 R98, -RZ, R98.H0_H0 ;  /* 0x20000062ff627230 */ /* 0x000fe20000004100 */
[----:B------:R-:W-:Y:S02]  /*4f70*/  SHF.R.U32.HI R13, RZ, 0x10, R13 ;  /* 0x00000010ff0d7819 */ /* 0x000fe4000001160d */
[--C-:B------:R-:W-:Y:S02]  /*4f80*/  SHF.R.U64 R86, R4, 0x10, R5.reuse ;  /* 0x0000001004567819 */ /* 0x100fe40000001205 */
[----:B------:R-:W-:Y:S02]  /*4f90*/  SHF.R.U32.HI R96, RZ, 0x10, R5 ;  /* 0x00000010ff607819 */ /* 0x000fe40000011605 */
[--C-:B------:R-:W-:Y:S01]  /*4fa0*/  SHF.R.U64 R4, R6, 0x10, R7.reuse ;  /* 0x0000001006047819 */ /* 0x100fe20000001207 */
[----:B-1----:R-:W-:Y:S01]  /*4fb0*/  HADD2.F32 R6, -RZ, R33.H0_H0 ;  /* 0x20000021ff067230 */ /* 0x002fe20000004100 */
[----:B------:R-:W-:Y:S01]  /*4fc0*/  SHF.R.U32.HI R92, RZ, 0x10, R7 ;  /* 0x00000010ff5c7819 */ /* 0x000fe20000011607 */
[--C-:B--2---:R-:W-:Y:S01]  /*4fd0*/  HADD2.F32 R7, -RZ, R37.reuse.H0_H0 ;  /* 0x20000025ff077230 */ /* 0x104fe20000004100 */
[--C-:B------:R-:W-:Y:S01]  /*4fe0*/  SHF.R.U64 R5, R14, 0x10, R15.reuse ;  /* 0x000000100e057819 */ /* 0x100fe2000000120f */
[----:B------:R-:W-:Y:S01]  /*4ff0*/  HADD2.F32 R14, -RZ, R37.H1_H1 ;  /* 0x30000025ff0e7230 */ /* 0x000fe20000004100 */
[----:B------:R-:W-:Y:S01]  /*5000*/  SHF.R.U32.HI R100, RZ, 0x10, R15 ;  /* 0x00000010ff647819 */ /* 0x000fe2000001160f */
[----:B------:R-:W-:-:S02]  /*5010*/  HADD2.F32 R15, -RZ, R94.H0_H0 ;  /* 0x2000005eff0f7230 */ /* 0x000fc40000004100 */
[----:B------:R-:W-:Y:S02]  /*5020*/  HADD2.F32 R37, -RZ, R13.H0_H0 ;  /* 0x2000000dff257230 */ /* 0x000fe40000004100 */
[----:B------:R-:W-:Y:S02]  /*5030*/  HADD2.F32 R94, -RZ, R94.H1_H1 ;  /* 0x3000005eff5e7230 */ /* 0x000fe40000004100 */
[----:B------:R-:W-:Y:S02]  /*5040*/  HADD2.F32 R13, -RZ, R33.H1_H1 ;  /* 0x30000021ff0d7230 */ /* 0x000fe40000004100 */
[----:B------:R-:W-:Y:S02]  /*5050*/  HADD2.F32 R33, -RZ, R96.H0_H0 ;  /* 0x20000060ff217230 */ /* 0x000fe40000004100 */
[-C--:B------:R-:W-:Y:S01]  /*5060*/  FMUL.FTZ R96, R14, R37.reuse ;  /* 0x000000250e607220 */ /* 0x080fe20000410000 */
[-C--:B------:R-:W-:Y:S01]  /*5070*/  FMUL.FTZ R97, R7, R94.reuse ;  /* 0x0000005e07617220 */ /* 0x080fe20000410000 */
[C---:B------:R-:W-:Y:S01]  /*5080*/  FMUL.FTZ R37, R13.reuse, R37 ;  /* 0x000000250d257220 */ /* 0x040fe20000410000 */
[C---:B------:R-:W-:Y:S01]  /*5090*/  FMUL.FTZ R94, R6.reuse, R94 ;  /* 0x0000005e065e7220 */ /* 0x040fe20000410000 */
[----:B------:R-:W-:Y:S01]  /*50a0*/  FFMA.FTZ R13, R13, R33, -R96 ;  /* 0x000000210d0d7223 */ /* 0x000fe20000010860 */
[----:B------:R-:W-:Y:S01]  /*50b0*/  FFMA.FTZ R6, R6, R15, -R97 ;  /* 0x0000000f06067223 */ /* 0x000fe20000010861 */
[----:B------:R-:W-:Y:S01]  /*50c0*/  FFMA.FTZ R14, R14, R33, R37 ;  /* 0x000000210e0e7223 */ /* 0x000fe20000010025 */
[----:B------:R-:W-:Y:S01]  /*50d0*/  FFMA.FTZ R7, R7, R15, R94 ;  /* 0x0000000f07077223 */ /* 0x000fe2000001005e */
[----:B------:R-:W-:-:S02]  /*50e0*/  HADD2.F32 R33, -RZ, R39.H0_H0 ;  /* 0x20000027ff217230 */ /* 0x000fc40000004100 */
[----:B------:R-:W-:Y:S01]  /*50f0*/  HADD2.F32 R39, -RZ, R39.H1_H1 ;  /* 0x30000027ff277230 */ /* 0x000fe20000004100 */
[----:B------:R-:W-:Y:S01]  /*5100*/  F2FP.F16.F32.PACK_AB R6, R13, R6 ;  /* 0x000000060d06723e */ /* 0x000fe200000000ff */
[--C-:B------:R-:W-:Y:S02]  /*5110*/  HADD2.F32 R15, -RZ, R35.reuse.H0_H0 ;  /* 0x20000023ff0f7230 */ /* 0x100fe40000004100 */
[----:B------:R-:W-:Y:S02]  /*5120*/  HADD2.F32 R100, -RZ, R100.H0_H0 ;  /* 0x20000064ff647230 */ /* 0x000fe40000004100 */
[----:B------:R-:W-:Y:S02]  /*5130*/  HADD2.F32 R35, -RZ, R35.H1_H1 ;  /* 0x30000023ff237230 */ /* 0x000fe40000004100 */
[----:B------:R-:W-:Y:S02]  /*5140*/  HADD2.F32 R96, -RZ, R92.H0_H0 ;  /* 0x2000005cff607230 */ /* 0x000fe40000004100 */
[----:B------:R-:W-:Y:S01]  /*5150*/  FMUL.FTZ R92, R33, R98 ;  /* 0x00000062215c7220 */ /* 0x000fe20000410000 */
[----:B------:R-:W-:-:S02]  /*5160*/  HADD2.F32 R94, -RZ, R95.H1_H1 ;  /* 0x3000005fff5e7230 */ /* 0x000fc40000004100 */
[----:B------:R-:W-:Y:S01]  /*5170*/  FMUL.FTZ R98, R15, R98 ;  /* 0x000000620f627220 */ /* 0x000fe20000410000 */
[-C--:B------:R-:W-:Y:S01]  /*5180*/  FMUL.FTZ R102, R39, R100.reuse ;  /* 0x0000006427667220 */ /* 0x080fe20000410000 */
[----:B------:R-:W-:Y:S01]  /*5190*/  FMUL.FTZ R100, R35, R100 ;  /* 0x0000006423647220 */ /* 0x000fe20000410000 */
[----:B------:R-:W-:Y:S02]  /*51a0*/  HADD2.F32 R97, -RZ, R12.H0_H0 ;  /* 0x2000000cff617230 */ /* 0x000fe40000004100 */
[-C--:B------:R-:W-:Y:S01]  /*51b0*/  FFMA.FTZ R15, R15, R94.reuse, -R92 ;  /* 0x0000005e0f0f7223 */ /* 0x080fe2000001085c */
[----:B------:R-:W-:Y:S01]  /*51c0*/  FFMA.FTZ R33, R33, R94, R98 ;  /* 0x0000005e21217223 */ /* 0x000fe20000010062 */
[-C--:B------:R-:W-:Y:S01]  /*51d0*/  FFMA.FTZ R92, R35, R96.reuse, -R102 ;  /* 0x00000060235c7223 */ /* 0x080fe20000010866 */
[----:B------:R-:W-:Y:S01]  /*51e0*/  FFMA.FTZ R94, R39, R96, R100 ;  /* 0x00000060275e7223 */ /* 0x000fe20000010064 */
[----:B------:R-:W-:Y:S02]  /*51f0*/  HADD2.F32 R39, -RZ, R99.H0_H0 ;  /* 0x20000063ff277230 */ /* 0x000fe40000004100 */
[----:B------:R-:W-:-:S02]  /*5200*/  HADD2.F32 R35, -RZ, R36.H0_H0 ;  /* 0x20000024ff237230 */ /* 0x000fc40000004100 */
[----:B------:R-:W-:Y:S01]  /*5210*/  HADD2.F32 R12, -RZ, R32.H0_H0 ;  /* 0x20000020ff0c7230 */ /* 0x000fe20000004100 */
[----:B------:R-:W-:Y:S01]  /*5220*/  F2FP.F16.F32.PACK_AB R94, R94, R33 ;  /* 0x000000215e5e723e */ /* 0x000fe200000000ff */
[----:B------:R-:W-:Y:S02]  /*5230*/  HADD2.F32 R36, -RZ, R36.H1_H1 ;  /* 0x30000024ff247230 */ /* 0x000fe40000004100 */
[-C--:B------:R-:W-:Y:S01]  /*5240*/  FMUL.FTZ R99, R35, R39.reuse ;  /* 0x0000002723637220 */ /* 0x080fe20000410000 */
[----:B------:R-:W-:Y:S02]  /*5250*/  HADD2.F32 R32, -RZ, R32.H1_H1 ;  /* 0x30000020ff207230 */ /* 0x000fe40000004100 */
[----:B------:R-:W-:Y:S02]  /*5260*/  HADD2.F32 R37, -RZ, R86.H0_H0 ;  /* 0x20000056ff257230 */ /* 0x000fe40000004100 */
[----:B------:R-:W-:Y:S01]  /*5270*/  FMUL.FTZ R86, R12, R39 ;  /* 0x000000270c567220 */ /* 0x000fe20000410000 */
[----:B------:R-:W-:-:S02]  /*5280*/  HADD2.F32 R95, -RZ, R95.H0_H0 ;  /* 0x2000005fff5f7230 */ /* 0x000fc40000004100 */
[-C--:B------:R-:W-:Y:S01]  /*5290*/  FMUL.FTZ R39, R36, R97.reuse ;  /* 0x0000006124277220 */ /* 0x080fe20000410000 */
[----:B------:R-:W-:Y:S01]  /*52a0*/  FMUL.FTZ R97, R32, R97 ;  /* 0x0000006120617220 */ /* 0x000fe20000410000 */
[----:B------:R-:W-:Y:S02]  /*52b0*/  IMAD.MOV.U32 R33, RZ, RZ, R6 ;  /* 0x000000ffff217224 */ /* 0x000fe400078e0006 */
[----:B------:R-:W-:Y:S01]  /*52c0*/  FFMA.FTZ R99, R12, R95, -R99 ;  /* 0x0000005f0c637223 */ /* 0x000fe20000010863 */
[-C--:B------:R-:W-:Y:S01]  /*52d0*/  FFMA.FTZ R96, R32, R37.reuse, -R39 ;  /* 0x0000002520607223 */ /* 0x080fe20000010827 */
[----:B------:R-:W-:Y:S01]  /*52e0*/  FFMA.FTZ R97, R36, R37, R97 ;  /* 0x0000002524617223 */ /* 0x000fe20000010061 */
[----:B------:R-:W-:Y:S02]  /*52f0*/  HADD2.F32 R32, -RZ, R93.H1_H1 ;  /* 0x3000005dff207230 */ /* 0x000fe40000004100 */
[----:B------:R-:W-:Y:S01]  /*5300*/  FFMA.FTZ R86, R35, R95, R86 ;  /* 0x0000005f23567223 */ /* 0x000fe20000010056 */
[----:B------:R-:W-:-:S02]  /*5310*/  HADD2.F32 R37, -RZ, R5.H0_H0 ;  /* 0x20000005ff257230 */ /* 0x000fc40000004100 */
[----:B------:R-:W-:Y:S02]  /*5320*/  HADD2.F32 R12, -RZ, R38.H0_H0 ;  /* 0x20000026ff0c7230 */ /* 0x000fe40000004100 */
[----:B------:R-:W-:Y:S01]  /*5330*/  HADD2.F32 R93, -RZ, R93.H0_H0 ;  /* 0x2000005dff5d7230 */ /* 0x000fe20000004100 */
[----:B------:R-:W-:Y:S01]  /*5340*/  F2FP.F16.F32.PACK_AB R36, R97, R86 ;  /* 0x000000566124723e */ /* 0x000fe200000000ff */
[----:B------:R-:W-:Y:S02]  /*5350*/  HADD2.F32 R5, -RZ, R34.H0_H0 ;  /* 0x20000022ff057230 */ /* 0x000fe40000004100 */
[----:B------:R-:W-:Y:S02]  /*5360*/  HADD2.F32 R38, -RZ, R38.H1_H1 ;  /* 0x30000026ff267230 */ /* 0x000fe40000004100 */
[----:B------:R-:W-:Y:S02]  /*5370*/  HADD2.F32 R34, -RZ, R34.H1_H1 ;  /* 0x30000022ff227230 */ /* 0x000fe40000004100 */
[----:B------:R-:W-:-:S02]  /*5380*/  HADD2.F32 R35, -RZ, R4.H0_H0 ;  /* 0x20000004ff237230 */ /* 0x000fc40000004100 */
[----:B------:R-:W-:Y:S01]  /*5390*/  FMUL.FTZ R4, R12, R93 ;  /* 0x0000005d0c047220 */ /* 0x000fe20000410000 */
[----:B------:R-:W-:Y:S01]  /*53a0*/  FMUL.FTZ R39, R38, R37 ;  /* 0x0000002526277220 */ /* 0x000fe20000410000 */
[C---:B------:R-:W-:Y:S01]  /*53b0*/  FMUL.FTZ R93, R5.reuse, R93 ;  /* 0x0000005d055d7220 */ /* 0x040fe20000410000 */
[C---:B------:R-:W-:Y:S01]  /*53c0*/  FMUL.FTZ R37, R34.reuse, R37 ;  /* 0x0000002522257220 */ /* 0x040fe20000410000 */
[-C--:B------:R-:W-:Y:S01]  /*53d0*/  FFMA.FTZ R4, R5, R32.reuse, -R4 ;  /* 0x0000002005047223 */ /* 0x080fe20000010804 */
[-C--:B------:R-:W-:Y:S01]  /*53e0*/  FFMA.FTZ R39, R34, R35.reuse, -R39 ;  /* 0x0000002322277223 */ /* 0x080fe20000010827 */
[----:B------:R-:W-:Y:S01]  /*53f0*/  FFMA.FTZ R93, R12, R32, R93 ;  /* 0x000000200c5d7223 */ /* 0x000fe2000001005d */
[----:B------:R-:W-:Y:S01]  /*5400*/  FFMA.FTZ R38, R38, R35, R37 ;  /* 0x0000002326267223 */ /* 0x000fe20000010025 */
[----:B------:R-:W-:Y:S02]  /*5410*/  F2FP.F16.F32.PACK_AB R35, R92, R15 ;  /* 0x0000000f5c23723e */ /* 0x000fe400000000ff */
[----:B------:R-:W-:Y:S01]  /*5420*/  F2FP.F16.F32.PACK_AB R34, R39, R4 ;  /* 0x000000042722723e */ /* 0x000fe200000000ff */
[----:B------:R-:W-:Y:S01]  /*5430*/  IMAD.MOV.U32 R39, RZ, RZ, R94 ;  /* 0x000000ffff277224 */ /* 0x000fe200078e005e */
[----:B------:R-:W-:-:S02]  /*5440*/  F2FP.F16.F32.PACK_AB R37, R14, R7 ;  /* 0x000000070e25723e */ /* 0x000fc400000000ff */
[----:B------:R-:W-:Y:S02]  /*5450*/  F2FP.F16.F32.PACK_AB R32, R96, R99 ;  /* 0x000000636020723e */ /* 0x000fe400000000ff */
[----:B------:R-:W-:-:S07]  /*5460*/  F2FP.F16.F32.PACK_AB R38, R38, R93 ;  /* 0x0000005d2626723e */ /* 0x000fce00000000ff */
.L_x_3653:
[----:B------:R-:W-:Y:S05]  /*5470*/  BSYNC B2 ;  /* 0x0000000000027941 */ /* 0x000fea0003800000 */
.L_x_3652:
[----:B------:R-:W-:Y:S02]  /*5480*/  ISETP.GE.AND P5, PT, R85, R84, PT ;  /* 0x000000545500720c */ /* 0x000fe40003fa6270 */
[----:B------:R-:W-:-:S11]  /*5490*/  P2R R5, PR, RZ, 0x1 ;  /* 0x00000001ff057803 */ /* 0x000fd60000000000 */
[--C-:B------:R-:W-:Y:S02]  /*54a0*/  @!P5 SHF.R.S32.HI R4, RZ, 0x1f, R85.reuse ;  /* 0x0000001fff04d819 */ /* 0x100fe40000011455 */
[----:B------:R-:W-:-:S04]  /*54b0*/  @!P5 IADD3 R78, P0, P6, R30, R78, R85 ;  /* 0x0000004e1e4ed210 */ /* 0x000fc80007e1e055 */
[----:B------:R-:W-:Y:S02]  /*54c0*/  @!P5 IADD3.X R83, R64, R83, R4, P0, P6 ;  /* 0x000000534053d210 */ /* 0x000fe400007ec404 */
[-C--:B------:R-:W-:Y:S02]  /*54d0*/  LEA R4, P6, R81, R70.reuse, 0x1 ;  /* 0x0000004651047211 */ /* 0x080fe400078c08ff */
[----:B------:R-:W-:Y:S02]  /*54e0*/  ISETP.NE.AND P0, PT, R5, RZ, PT ;  /* 0x000000ff0500720c */ /* 0x000fe40003f05270 */
[----:B------:R-:W-:Y:S02]  /*54f0*/  LEA.HI.X R5, R81, R71, R82, 0x1, P6 ;  /* 0x0000004751057211 */ /* 0x000fe400030f0c52 */
[----:B------:R-:W-:-:S03]  /*5500*/  @!P5 LEA R6, P6, R78, R70, 0x1 ;  /* 0x000000464e06d211 */ /* 0x000fc600078c08ff */
[----:B-1----:R1:W-:Y:S01]  /*5510*/  STG.E.128 desc[UR42][R4.64], R32 ;  /* 0x0000002004007986 */ /* 0x0023e2000c101d2a */
[----:B------:R-:W-:-:S05]  /*5520*/  @!P5 LEA.HI.X R7, R78, R71, R83, 0x1, P6 ;  /* 0x000000474e07d211 */ /* 0x000fca00030f0c53 */
[----:B--2---:R1:W-:Y:S04]  /*5530*/  @!P5 STG.E.128 desc[UR42][R6.64], R36 ;  /* 0x000000240600d986 */ /* 0x0043e8000c101d2a */
.L_x_3651:
[----:B------:R-:W-:Y:S05]  /*5540*/  BSYNC B1 ;  /* 0x0000000000017941 */ /* 0x000fea0003800000 */
.L_x_3650:
[C---:B------:R-:W-:Y:S01]  /*5550*/  ISETP.GE.OR P5, PT, R156.reuse, R72, P1 ;  /* 0x000000489c00720c */ /* 0x040fe20000fa6670 */
[----:B------:R-:W-:Y:S01]  /*5560*/  IMAD.WIDE.U32 R76, R156, R74, R76 ;  /* 0x0000004a9c4c7225 */ /* 0x000fe200078e004c */
[----:B-1----:R-:W-:-:S05]  /*5570*/  SHF.R.S32.HI R5, RZ, 0x1f, R156 ;  /* 0x0000001fff057819 */ /* 0x002fca000001149c */
[----:B------:R-:W-:-:S04]  /*5580*/  IMAD R5, R5, R74, RZ ;  /* 0x0000004a05057224 */ /* 0x000fc800078e02ff */
[----:B------:R-:W-:Y:S02]  /*5590*/  IMAD R5, R156, R75, R5 ;  /* 0x0000004b9c057224 */ /* 0x000fe400078e0205 */
[----:B------:R-:W-:Y:S05]  /*55a0*/  @P5 BRA `(.L_x_3636) ;  /* 0x0000000800505947 */ /* 0x000fea0003800000 */
[----:B------:R-:W1:Y:S01]  /*55b0*/  LDC R34, c[0x0][0x2f4] ;  /* 0x0000bd00ff227b82 */ /* 0x000e620000000800 */
[----:B------:R-:W-:Y:S01]  /*55c0*/  IMAD.SHL.U32 R7, R62, 0x8, RZ ;  /* 0x000000083e077824 */ /* 0x000fe200078e00ff */
[----:B------:R-:W-:Y:S01]  /*55d0*/  BSSY B1, `(.L_x_3654) ;  /* 0x000006c000017945 */ /* 0x000fe20003800000 */
[----:B------:R-:W-:-:S03]  /*55e0*/  IMAD.IADD R35, R77, 0x1, R5 ;  /* 0x000000014d237824 */ /* 0x000fc600078e0205 */
[--C-:B------:R-:W-:Y:S02]  /*55f0*/  SHF.R.S32.HI R5, RZ, 0x1f, R7.reuse ;  /* 0x0000001fff057819 */ /* 0x100fe40000011407 */
[----:B------:R-:W-:-:S04]  /*5600*/  IADD3 R4, P5, P6, R30, R76, R7 ;  /* 0x0000004c1e047210 */ /* 0x000fc80007ebe007 */
[----:B------:R-:W-:Y:S02]  /*5610*/  IADD3.X R5, R64, R35, R5, P5, P6 ;  /* 0x0000002340057210 */ /* 0x000fe40002fec405 */
[----:B------:R-:W-:-:S04]  /*5620*/  LEA R32, P5, R4, R70, 0x1 ;  /* 0x0000004604207211 */ /* 0x000fc800078a08ff */
[----:B------:R-:W-:Y:S01]  /*5630*/  LEA.HI.X R33, R4, R71, R5, 0x1, P5 ;  /* 0x0000004704217211 */ /* 0x000fe200028f0c05 */
[----:B-1----:R-:W-:-:S05]  /*5640*/  @P0 IMAD.IADD R73, R34, 0x1, -R73 ;  /* 0x0000000122490824 */ /* 0x002fca00078e0a49 */
        /* <DEDUP_REMOVED lines=14> */
[----:B------:R-:W-:Y:S02]  /*5730*/  SHF.R.U32.HI R38, RZ, 0x10, R25 ;  /* 0x00000010ff267819 */ /* 0x000fe40000011619 */
[----:B------:R-:W-:Y:S02]  /*5740*/  SHF.R.U64 R36, R8, 0x10, R9 ;  /* 0x0000001008247819 */ /* 0x000fe40000001209 */
[----:B------:R-:W-:Y:S01]  /*5750*/  SHF.R.U64 R79, R24, 0x10, R25 ;  /* 0x00000010184f7819 */ /* 0x000fe20000001219 */
[----:B--2---:R-:W-:Y:S01]  /*5760*/  IMAD.MOV.U32 R24, RZ, RZ, R15 ;  /* 0x000000ffff187224 */ /* 0x004fe200078e000f */
[----:B------:R-:W-:Y:S01]  /*5770*/  SHF.R.U64 R8, R10, 0x10, R11 ;  /* 0x000000100a087819 */ /* 0x000fe2000000120b */
[--C-:B------:R-:W-:Y:S01]  /*5780*/  HADD2.F32 R25, -RZ, R91.reuse.H0_H0 ;  /* 0x2000005bff197230 */ /* 0x100fe20000004100 */
[----:B------:R-:W-:Y:S01]  /*5790*/  SHF.R.U32.HI R74, RZ, 0x10, R9 ;  /* 0x00000010ff4a7819 */ /* 0x000fe20000011609 */
[----:B-1----:R-:W-:Y:S01]  /*57a0*/  IMAD.MOV.U32 R10, RZ, RZ, R4 ;  /* 0x000000ffff0a7224 */ /* 0x002fe200078e0004 */
[----:B------:R-:W-:Y:S01]  /*57b0*/  SHF.R.U32.HI R73, RZ, 0x10, R11 ;  /* 0x00000010ff497819 */ /* 0x000fe2000001160b */
[----:B------:R-:W-:Y:S01]  /*57c0*/  HADD2.F32 R91, -RZ, R91.H1_H1 ;  /* 0x3000005bff5b7230 */ /* 0x000fe20000004100 */
[--C-:B------:R-:W-:Y:S01]  /*57d0*/  SHF.R.U64 R9, R26, 0x10, R27.reuse ;  /* 0x000000101a097819 */ /* 0x100fe2000000121b */
[----:B------:R-:W-:Y:S01]  /*57e0*/  HADD2.F32 R15, -RZ, R13.H0_H0 ;  /* 0x2000000dff0f7230 */ /* 0x000fe20000004100 */
[----:B------:R-:W-:Y:S01]  /*57f0*/  SHF.R.U32.HI R39, RZ, 0x10, R27 ;  /* 0x00000010ff277819 */ /* 0x000fe2000001161b */
[----:B------:R-:W-:-:S02]  /*5800*/  IMAD.MOV.U32 R11, RZ, RZ, R7 ;  /* 0x000000ffff0b7224 */ /* 0x000fc400078e0007 */
[----:B------:R-:W-:Y:S02]  /*5810*/  HADD2.F32 R13, -RZ, R13.H1_H1 ;  /* 0x3000000dff0d7230 */ /* 0x000fe40000004100 */
[--C-:B------:R-:W-:Y:S02]  /*5820*/  HADD2.F32 R4, -RZ, R5.reuse.H0_H0 ;  /* 0x20000005ff047230 */ /* 0x100fe40000004100 */
[----:B------:R-:W-:Y:S02]  /*5830*/  HADD2.F32 R38, -RZ, R38.H0_H0 ;  /* 0x20000026ff267230 */ /* 0x000fe40000004100 */
        /* <DEDUP_REMOVED lines=16> */
[----:B------:R-:W-:Y:S02]  /*5940*/  HADD2.F32 R38, -RZ, R90.H0_H0 ;  /* 0x2000005aff267230 */ /* 0x000fe40000004100 */
[----:B------:R-:W-:Y:S02]  /*5950*/  HADD2.F32 R11, -RZ, R11.H1_H1 ;  /* 0x3000000bff0b7230 */ /* 0x000fe40000004100 */
[----:B------:R-:W-:Y:S01]  /*5960*/  FMUL.FTZ R82, R24, R25 ;  /* 0x0000001918527220 */ /* 0x000fe20000410000 */
[----:B------:R-:W-:-:S02]  /*5970*/  HADD2.F32 R15, -RZ, R73.H0_H0 ;  /* 0x20000049ff0f7230 */ /* 0x000fc40000004100 */
[-C--:B------:R-:W-:Y:S01]  /*5980*/  FMUL.FTZ R78, R13, R38.reuse ;  /* 0x000000260d4e7220 */ /* 0x080fe20000410000 */
[----:B------:R-:W-:Y:S02]  /*5990*/  HADD2.F32 R26, -RZ, R87.H1_H1 ;  /* 0x30000057ff1a7230 */ /* 0x000fe40000004100 */
[----:B------:R-:W-:Y:S01]  /*59a0*/  FMUL.FTZ R25, R11, R25 ;  /* 0x000000190b197220 */ /* 0x000fe20000410000 */
[----:B------:R-:W-:Y:S01]  /*59b0*/  FMUL.FTZ R38, R7, R38 ;  /* 0x0000002607267220 */ /* 0x000fe20000410000 */
[-C--:B------:R-:W-:Y:S01]  /*59c0*/  FFMA.FTZ R73, R11, R15.reuse, -R82 ;  /* 0x0000000f0b497223 */ /* 0x080fe20000010852 */
[----:B------:R-:W-:Y:S02]  /*59d0*/  HADD2.F32 R11, -RZ, R12.H0_H0 ;  /* 0x2000000cff0b7230 */ /* 0x000fe40000004100 */
[----:B------:R-:W-:Y:S01]  /*59e0*/  FFMA.FTZ R78, R7, R26, -R78 ;  /* 0x0000001a074e7223 */ /* 0x000fe2000001084e */
[----:B------:R-:W-:Y:S01]  /*59f0*/  FFMA.FTZ R75, R24, R15, R25 ;  /* 0x0000000f184b7223 */ /* 0x000fe20000010019 */
[----:B------:R-:W-:-:S02]  /*5a00*/  HADD2.F32 R15, -RZ, R79.H0_H0 ;  /* 0x2000004fff0f7230 */ /* 0x000fc40000004100 */
[----:B------:R-:W-:Y:S01]  /*5a10*/  FFMA.FTZ R38, R13, R26, R38 ;  /* 0x0000001a0d267223 */ /* 0x000fe20000010026 */
[----:B------:R-:W-:Y:S02]  /*5a20*/  HADD2.F32 R7, -RZ, R10.H0_H0 ;  /* 0x2000000aff077230 */ /* 0x000fe40000004100 */
[----:B------:R-:W-:Y:S02]  /*5a30*/  HADD2.F32 R12, -RZ, R12.H1_H1 ;  /* 0x3000000cff0c7230 */ /* 0x000fe40000004100 */
[----:B------:R-:W-:Y:S01]  /*5a40*/  HADD2.F32 R10, -RZ, R10.H1_H1 ;  /* 0x3000000aff0a7230 */ /* 0x000fe20000004100 */
[----:B------:R-:W-:Y:S01]  /*5a50*/  F2FP.F16.F32.PACK_AB R38, R75, R38 ;  /* 0x000000264b26723e */ /* 0x000fe200000000ff */
[----:B------:R-:W-:Y:S02]  /*5a60*/  HADD2.F32 R90, -RZ, R90.H1_H1 ;  /* 0x3000005aff5a7230 */ /* 0x000fe40000004100 */
[----:B------:R-:W-:Y:S01]  /*5a70*/  FMUL.FTZ R25, R12, R15 ;  /* 0x0000000f0c197220 */ /* 0x000fe20000410000 */
[----:B------:R-:W-:-:S02]  /*5a80*/  HADD2.F32 R13, -RZ, R36.H0_H0 ;  /* 0x20000024ff0d7230 */ /* 0x000fc40000004100 */
[C---:B------:R-:W-:Y:S01]  /*5a90*/  FMUL.FTZ R15, R10.reuse, R15 ;  /* 0x0000000f0a0f7220 */ /* 0x040fe20000410000 */
[----:B------:R-:W-:Y:S02]  /*5aa0*/  HADD2.F32 R24, -RZ, R88.H0_H0 ;  /* 0x20000058ff187230 */ /* 0x000fe40000004100 */
[-C--:B------:R-:W-:Y:S01]  /*5ab0*/  FMUL.FTZ R26, R11, R90.reuse ;  /* 0x0000005a0b1a7220 */ /* 0x080fe20000410000 */
[C---:B------:R-:W-:Y:S01]  /*5ac0*/  FMUL.FTZ R90, R7.reuse, R90 ;  /* 0x0000005a075a7220 */ /* 0x040fe20000410000 */
[-C--:B------:R-:W-:Y:S01]  /*5ad0*/  FFMA.FTZ R25, R10, R13.reuse, -R25 ;  /* 0x0000000d0a197223 */ /* 0x080fe20000010819 */
[----:B------:R-:W-:Y:S01]  /*5ae0*/  FFMA.FTZ R15, R12, R13, R15 ;  /* 0x0000000d0c0f7223 */ /* 0x000fe2000001000f */
[----:B------:R-:W-:Y:S02]  /*5af0*/  HADD2.F32 R13, -RZ, R9.H0_H0 ;  /* 0x20000009ff0d7230 */ /* 0x000fe40000004100 */
[----:B------:R-:W-:Y:S01]  /*5b00*/  FFMA.FTZ R26, R7, R24, -R26 ;  /* 0x00000018071a7223 */ /* 0x000fe2000001081a */
[----:B------:R-:W-:-:S02]  /*5b10*/  HADD2.F32 R9, -RZ, R14.H0_H0 ;  /* 0x2000000eff097230 */ /* 0x000fc40000004100 */
[----:B------:R-:W-:Y:S01]  /*5b20*/  FFMA.FTZ R90, R11, R24, R90 ;  /* 0x000000180b5a7223 */ /* 0x000fe2000001005a */
[----:B------:R-:W-:Y:S02]  /*5b30*/  HADD2.F32 R88, -RZ, R88.H1_H1 ;  /* 0x30000058ff587230 */ /* 0x000fe40000004100 */
[----:B------:R-:W-:Y:S01]  /*5b40*/  HADD2.F32 R7, -RZ, R6.H0_H0 ;  /* 0x20000006ff077230 */ /* 0x000fe20000004100 */
[----:B------:R-:W-:Y:S01]  /*5b50*/  F2FP.F16.F32.PACK_AB R4, R25, R26 ;  /* 0x0000001a1904723e */ /* 0x000fe200000000ff */
[----:B------:R-:W-:Y:S01]  /*5b60*/  HADD2.F32 R14, -RZ, R14.H1_H1 ;  /* 0x3000000eff0e7230 */ /* 0x000fe20000004100 */
[----:B------:R-:W-:Y:S01]  /*5b70*/  F2FP.F16.F32.PACK_AB R12, R15, R90 ;  /* 0x0000005a0f0c723e */ /* 0x000fe200000000ff */
[----:B------:R-:W-:Y:S02]  /*5b80*/  HADD2.F32 R6, -RZ, R6.H1_H1 ;  /* 0x30000006ff067230 */ /* 0x000fe40000004100 */
[----:B------:R-:W-:Y:S02]  /*5b90*/  HADD2.F32 R11, -RZ, R8.H0_H0 ;  /* 0x20000008ff0b7230 */ /* 0x000fe40000004100 */
[----:B------:R-:W-:Y:S01]  /*5ba0*/  FMUL.FTZ R8, R9, R88 ;  /* 0x0000005809087220 */ /* 0x000fe20000410000 */
[----:B------:R-:W-:-:S02]  /*5bb0*/  HADD2.F32 R10, -RZ, R87.H0_H0 ;  /* 0x20000057ff0a7230 */ /* 0x000fc40000004100 */
[-C--:B------:R-:W-:Y:S01]  /*5bc0*/  FMUL.FTZ R39, R14, R13.reuse ;  /* 0x0000000d0e277220 */ /* 0x080fe20000410000 */
[C---:B------:R-:W-:Y:S01]  /*5bd0*/  FMUL.FTZ R88, R7.reuse, R88 ;  /* 0x0000005807587220 */ /* 0x040fe20000410000 */
[----:B------:R-:W-:Y:S01]  /*5be0*/  FMUL.FTZ R13, R6, R13 ;  /* 0x0000000d060d7220 */ /* 0x000fe20000410000 */
[----:B------:R-:W-:Y:S02]  /*5bf0*/  IMAD.MOV.U32 R5, RZ, RZ, R27 ;  /* 0x000000ffff057224 */ /* 0x000fe400078e001b */
[-C--:B------:R-:W-:Y:S01]  /*5c00*/  FFMA.FTZ R8, R7, R10.reuse, -R8 ;  /* 0x0000000a07087223 */ /* 0x080fe20000010808 */
[----:B------:R-:W-:Y:S01]  /*5c10*/  FFMA.FTZ R88, R9, R10, R88 ;  /* 0x0000000a09587223 */ /* 0x000fe20000010058 */
[-C--:B------:R-:W-:Y:S01]  /*5c20*/  FFMA.FTZ R13, R14, R11.reuse, R13 ;  /* 0x0000000b0e0d7223 */ /* 0x080fe2000001000d */
[----:B------:R-:W-:Y:S01]  /*5c30*/  FFMA.FTZ R39, R6, R11, -R39 ;  /* 0x0000000b06277223 */ /* 0x000fe20000010827 */
[----:B------:R-:W-:Y:S01]  /*5c40*/  F2FP.F16.F32.PACK_AB R7, R73, R78 ;  /* 0x0000004e4907723e */ /* 0x000fe200000000ff */
[----:B------:R-:W-:-:S02]  /*5c50*/  IMAD.MOV.U32 R15, RZ, RZ, R38 ;  /* 0x000000ffff0f7224 */ /* 0x000fc400078e0026 */
[----:B------:R-:W-:Y:S01]  /*5c60*/  F2FP.F16.F32.PACK_AB R14, R13, R88 ;  /* 0x000000580d0e723e */ /* 0x000fe200000000ff */
[----:B------:R-:W-:Y:S01]  /*5c70*/  IMAD.MOV.U32 R13, RZ, RZ, R74 ;  /* 0x000000ffff0d7224 */ /* 0x000fe200078e004a */
[----:B------:R-:W-:-:S07]  /*5c80*/  F2FP.F16.F32.PACK_AB R6, R39, R8 ;  /* 0x000000082706723e */ /* 0x000fce00000000ff */
.L_x_3655:
[----:B------:R-:W-:Y:S05]  /*5c90*/  BSYNC B1 ;  /* 0x0000000000017941 */ /* 0x000fea0003800000 */
.L_x_3654:
        /* <DEDUP_REMOVED lines=10> */
.L_x_3619:
[----:B------:R-:W-:-:S04]  /*5d40*/  ULOP3.LUT UR4, UR38, 0x1, URZ, 0xfc, !UPT ;  /* 0x0000000126047892 */ /* 0x000fc8000f8efc3f */
[----:B------:R-:W-:-:S06]  /*5d50*/  UISETP.NE.AND UP0, UPT, UR4, 0x3, UPT ;  /* 0x000000030400788c */ /* 0x000fcc000bf05270 */
[----:B------:R-:W-:-:S13]  /*5d60*/  PLOP3.LUT P3, PT, PT, PT, UP0, 0x80, 0x0 ;  /* 0x000000000000781c */ /* 0x000fda0003f6f008 */
[----:B------:R-:W-:Y:S05]  /*5d70*/  @!P3 BRA `(.L_x_3656) ;  /* 0x000000000004b947 */ /* 0x000fea0003800000 */
[----:B------:R-:W-:Y:S01]  /*5d80*/  BPT.TRAP 0x1 ;  /* 0x000000040000795c */ /* 0x000fe20000300000 */
.L_x_3656:
[----:B------:R-:W-:Y:S01]  /*5d90*/  IMAD R68, R23, 0x8, R2 ;  /* 0x0000000817447824 */ /* 0x000fe200078e0202 */
[----:B------:R-:W-:Y:S01]  /*5da0*/  SHF.L.U32 R80, R158, 0x1f, RZ ;  /* 0x0000001f9e507819 */ /* 0x000fe200000006ff */
[----:B------:R-:W-:Y:S01]  /*5db0*/  IMAD R72, R49, -0x60, R46 ;  /* 0xffffffa031487824 */ /* 0x000fe200078e022e */
[----:B------:R-:W-:Y:S02]  /*5dc0*/  BSSY B1, `(.L_x_3657) ;  /* 0x0000004000017945 */ /* 0x000fe40003800000 */
[----:B------:R-:W0:Y:S02]  /*5dd0*/  SYNCS.PHASECHK.TRANS64.TRYWAIT P4, [R68+URZ+0x32490], R80 ;  /* 0x03249050440075a7 */ /* 0x000e24000808017f */
[----:B------:R-:W-:Y:S01]  /*5de0*/  VIMNMX R72, R72, 0x60, PT ;  /* 0x0000006048487848 */ /* 0x000fe20003fe0100 */
[----:B0-----:R-:W-:Y:S06]  /*5df0*/  @!P4 BRA `(.L_x_3658) ;  /* 0x0000034000b4c947 */ /* 0x001fec0003800000 */
.L_x_4022:
[----:B------:R-:W-:Y:S05]  /*5e00*/  BSYNC B1 ;  /* 0x0000000000017941 */ /* 0x000fea0003800000 */
.L_x_3657:
        /* <DEDUP_REMOVED lines=8> */
.L_x_3660:
[----:B------:R-:W-:Y:S05]  /*5e90*/  BSYNC B1 ;  /* 0x0000000000017941 */ /* 0x000fea0003800000 */
.L_x_3659:
[----:B------:R-:W-:Y:S05]  /*5ea0*/  @P4 BRA `(.L_x_3636) ;  /* 0x0000000000104947 */ /* 0x000fea0003800000 */
[----:B-1----:R-:W1:Y:S04]  /*5eb0*/  @!P1 LDS.128 R4, [R84+0x2000] ;  /* 0x0020000054049984 */ /* 0x002e680000000c00 */
[----:B------:R-:W2:Y:S04]  /*5ec0*/  @!P2 LDS.128 R8, [R83+0x2000] ;  /* 0x002000005308a984 */ /* 0x000ea80000000c00 */
[----:B-1----:R3:W-:Y:S04]  /*5ed0*/  @!P1 STG.E.128 desc[UR42][R12.64], R4 ;  /* 0x000000040c009986 */ /* 0x0027e8000c101d2a */
[----:B--2---:R3:W-:Y:S02]  /*5ee0*/  @!P2 STG.E.128 desc[UR42][R12.64+0x40], R8 ;  /* 0x000040080c00a986 */ /* 0x0047e4000c101d2a */
.L_x_3636:
[----:B------:R-:W-:Y:S05]  /*5ef0*/  BSYNC B0 ;  /* 0x0000000000007941 */ /* 0x000fea0003800000 */
.L_x_3618:
        /* <DEDUP_REMOVED lines=9> */
[----:B-1----:R-:W-:-:S02]  /*5f90*/  LOP3.LUT R4, R5, 0x7f, RZ, 0xc0, !PT ;  /* 0x0000007f05047812 */ /* 0x002fc400078ec0ff */
[----:B------:R-:W-:Y:S02]  /*5fa0*/  SHF.R.U32.HI R5, RZ, 0x7, R5 ;  /* 0x00000007ff057819 */ /* 0x000fe40000011605 */
[----:B------:R-:W-:-:S03]  /*5fb0*/  ISETP.NE.AND P4, PT, R4, RZ, PT ;  /* 0x000000ff0400720c */ /* 0x000fc60003f85270 */
[----:B------:R-:W-:-:S10]  /*5fc0*/  VIADD R12, R5, 0x8 ;  /* 0x00000008050c7836 */ /* 0x000fd40000000000 */
[----:B------:R-:W-:-:S05]  /*5fd0*/  @!P4 VIADD R4, R68, 0x324a0 ;  /* 0x000324a04404c836 */ /* 0x000fca0000000000 */
[----:B------:R-:W-:Y:S01]  /*5fe0*/  @!P4 PRMT R4, RZ, 0x654, R4 ;  /* 0x00000654ff04c816 */ /* 0x000fe20000000004 */
[----:B--2---:R1:W-:Y:S06]  /*5ff0*/  BAR.SYNC.DEFER_BLOCKING R12, 0x80 ;  /* 0x0002000c0000751d */ /* 0x0043ec0000010000 */
[----:B------:R1:W-:Y:S01]  /*6000*/  @!P4 SYNCS.ARRIVE.TRANS64.RED.A1T0 RZ, [R4+URZ], RZ ;  /* 0x000000ff04ffc9a7 */ /* 0x0003e2000810043f */
[----:B------:R-:W-:Y:S05]  /*6010*/  @!P3 BRA `(.L_x_3662) ;  /* 0x000000000004b947 */ /* 0x000fea0003800000 */
[----:B------:R-:W-:Y:S01]  /*6020*/  BPT.TRAP 0x1 ;  /* 0x000000040000795c */ /* 0x000fe20000300000 */
.L_x_3662:
[----:B------:R-:W-:Y:S05]  /*6030*/  BSYNC B0 ;  /* 0x0000000000007941 */ /* 0x000fea0003800000 */
.L_x_3661:
[----:B------:R-:W2:Y:S01]  /*6040*/  SYNCS.PHASECHK.TRANS64.TRYWAIT P3, [R68+URZ+0x324b0], R80 ;  /* 0x0324b050440075a7 */ /* 0x000ea2000806017f */
[----:B------:R-:W-:Y:S01]  /*6050*/  ULDC UR49, c[0x0][0x320] ;  /* 0x0000c80000317ab9 */ /* 0x000fe20000000800 */
[----:B------:R-:W-:Y:S01]  /*6060*/  ULDC.64 UR44, c[0x0][0x328] ;  /* 0x0000ca00002c7ab9 */ /* 0x000fe20000000a00 */
[----:B------:R-:W-:Y:S01]  /*6070*/  ULDC.64 UR40, c[0x0][0x318] ;  /* 0x0000c60000287ab9 */ /* 0x000fe20000000a00 */
[----:B------:R-:W-:Y:S01]  /*6080*/  BSSY B0, `(.L_x_3663) ;  /* 0x0000003000007945 */ /* 0x000fe20003800000 */
[----:B-1----:R-:W-:-:S03]  /*6090*/  IMAD R4, R23, 0x6000, R58 ;  /* 0x0000600017047824 */ /* 0x002fc600078e023a */
[----:B--2---:R-:W-:Y:S05]  /*60a0*/  @!P3 BRA `(.L_x_3664) ;  /* 0x00000340001cb947 */ /* 0x004fea0003800000 */
.L_x_4023:
[----:B------:R-:W-:Y:S05]  /*60b0*/  BSYNC B0 ;  /* 0x0000000000007941 */ /* 0x000fea0003800000 */
.L_x_3663:
        /* <DEDUP_REMOVED lines=8> */
[----:B------:R-:W-:Y:S02]  /*6140*/  IMAD.MOV.U32 R4, RZ, RZ, R40 ;  /* 0x000000ffff047224 */ /* 0x000fe400078e0028 */
[----:B------:R-:W-:Y:S02]  /*6150*/  IMAD.MOV.U32 R5, RZ, RZ, R65 ;  /* 0x000000ffff057224 */ /* 0x000fe400078e0041 */
[C---:B------:R-:W-:Y:S02]  /*6160*/  IMAD R7, R8.reuse, UR45, R7 ;  /* 0x0000002d08077c24 */ /* 0x040fe4000f8e0207 */
[----:B------:R-:W-:-:S04]  /*6170*/  IMAD.WIDE.U32 R4, R8, UR44, R4 ;  /* 0x0000002c08047c25 */ /* 0x000fc8000f8e0004 */
[----:B------:R-:W-:Y:S01]  /*6180*/  IMAD.IADD R5, R5, 0x1, R7 ;  /* 0x0000000105057824 */ /* 0x000fe200078e0207 */
[----:B------:R-:W-:-:S04]  /*6190*/  LEA R10, P3, R4, UR40, 0x1 ;  /* 0x00000028040a7c11 */ /* 0x000fc8000f8608ff */
[----:B------:R-:W-:Y:S02]  /*61a0*/  LEA.HI.X R11, R4, UR41, R5, 0x1, P3 ;  /* 0x00000029040b7c11 */ /* 0x000fe400098f0c05 */
[----:B------:R-:W-:-:S13]  /*61b0*/  ISETP.GE.AND P3, PT, R152, UR49, PT ;  /* 0x0000003198007c0c */ /* 0x000fda000bf66270 */
[----:B------:R-:W2:Y:S04]  /*61c0*/  @!P3 LDS.128 R4, [R14] ;  /* 0x000000000e04b984 */ /* 0x000ea80000000c00 */
[----:B--2---:R-:W-:Y:S01]  /*61d0*/  @!P3 STG.E.128 desc[UR42][R10.64], R4 ;  /* 0x000000040a00b986 */ /* 0x004fe2000c101d2a */
[----:B------:R-:W-:-:S13]  /*61e0*/  ISETP.GE.AND P3, PT, R3, UR49, PT ;  /* 0x0000003103007c0c */ /* 0x000fda000bf66270 */
[----:B------:R-:W2:Y:S04]  /*61f0*/  @!P3 LDS.128 R4, [R13] ;  /* 0x000000000d04b984 */ /* 0x000ea80000000c00 */
[----:B--2---:R-:W-:Y:S01]  /*6200*/  @!P3 STG.E.128 desc[UR42][R10.64+0x40], R4 ;  /* 0x000040040a00b986 */ /* 0x004fe2000c101d2a */
[----:B------:R-:W-:-:S13]  /*6210*/  ISETP.GE.AND P3, PT, R51, UR49, PT ;  /* 0x0000003133007c0c */ /* 0x000fda000bf66270 */
[----:B------:R-:W2:Y:S04]  /*6220*/  @!P3 LDS.128 R4, [R14+0x3000] ;  /* 0x003000000e04b984 */ /* 0x000ea80000000c00 */
        /* <DEDUP_REMOVED lines=10> */
[----:B------:R-:W-:-:S13]  /*62d0*/  ISETP.NE.AND P3, PT, R67, RZ, PT ;  /* 0x000000ff4300720c */ /* 0x000fda0003f65270 */
[----:B------:R-:W2:Y:S04]  /*62e0*/  @P3 LDS.128 R4, [R14+0x9000] ;  /* 0x009000000e043984 */ /* 0x000ea80000000c00 */
[----:B--2---:R-:W-:Y:S01]  /*62f0*/  @P3 STG.E.128 desc[UR42][R10.64+0x180], R4 ;  /* 0x000180040a003986 */ /* 0x004fe2000c101d2a */
[----:B------:R-:W-:-:S13]  /*6300*/  ISETP.NE.AND P3, PT, R66, RZ, PT ;  /* 0x000000ff4200720c */ /* 0x000fda0003f65270 */
[----:B------:R-:W2:Y:S04]  /*6310*/  @P3 LDS.128 R4, [R13+0x9000] ;  /* 0x009000000d043984 */ /* 0x000ea80000000c00 */
[----:B--2---:R2:W-:Y:S02]  /*6320*/  @P3 STG.E.128 desc[UR42][R10.64+0x1c0], R4 ;  /* 0x0001c0040a003986 */ /* 0x0045e4000c101d2a */
.L_x_3666:
[----:B------:R-:W-:Y:S05]  /*6330*/  BSYNC B0 ;  /* 0x0000000000007941 */ /* 0x000fea0003800000 */
.L_x_3665:
[----:B------:R-:W-:Y:S01]  /*6340*/  ISETP.GE.AND P3, PT, R156, R72, PT ;  /* 0x000000489c00720c */ /* 0x000fe20003f66270 */
[----:B------:R-:W-:-:S12]  /*6350*/  BSSY B0, `(.L_x_3667) ;  /* 0x0000024000007945 */ /* 0x000fd80003800000 */
[----:B------:R-:W-:Y:S05]  /*6360*/  @P3 BRA `(.L_x_3668) ;  /* 0x0000000000883947 */ /* 0x000fea0003800000 */
[----:B--2---:R-:W-:Y:S01]  /*6370*/  IADD3 R7, P3, R8, 0x40, RZ ;  /* 0x0000004008077810 */ /* 0x004fe20007f7e0ff */
[----:B------:R-:W-:Y:S02]  /*6380*/  IMAD.MOV.U32 R4, RZ, RZ, R40 ;  /* 0x000000ffff047224 */ /* 0x000fe400078e0028 */
        /* <DEDUP_REMOVED lines=31> */
[----:B--2---:R3:W-:Y:S02]  /*6580*/  @P3 STG.E.128 desc[UR42][R8.64+0x1c0], R4 ;  /* 0x0001c00408003986 */ /* 0x0047e4000c101d2a */
.L_x_3668:
[----:B------:R-:W-:Y:S05]  /*6590*/  BSYNC B0 ;  /* 0x0000000000007941 */ /* 0x000fea0003800000 */
.L_x_3667:
[----:B------:R-:W-:Y:S01]  /*65a0*/  @!PT LDS RZ, [RZ] ;  /* 0x00000000fffff984 */ /* 0x000fe20000000800 */
[----:B------:R-:W-:Y:S01]  /*65b0*/  @!PT LDS RZ, [RZ] ;  /* 0x00000000fffff984 */ /* 0x000fe20000000800 */
[----:B------:R-:W-:Y:S01]  /*65c0*/  @!PT LDS RZ, [RZ] ;  /* 0x00000000fffff984 */ /* 0x000fe20000000800 */
[----:B------:R-:W-:Y:S01]  /*65d0*/  @!PT LDS RZ, [RZ] ;  /* 0x00000000fffff984 */ /* 0x000fe20000000800 */
[----:B------:R4:W-:Y:S06]  /*65e0*/  MEMBAR.ALL.CTA ;  /* 0x0000000000007992 */ /* 0x0009ec0000008000 */
[----:B----4-:R-:W4:Y:S02]  /*65f0*/  FENCE.VIEW.ASYNC.S ;  /* 0x00000000000073c6 */ /* 0x010f240000000000 */
[----:B----4-:R4:W-:Y:S01]  /*6600*/  BAR.SYNC.DEFER_BLOCKING R12, 0x80 ;  /* 0x0002000c0000751d */ /* 0x0109e20000010000 */
[----:B------:R-:W-:Y:S01]  /*6610*/  ISETP.NE.AND P5, PT, R69, RZ, PT ;  /* 0x000000ff4500720c */ /* 0x000fe20003fa5270 */
[----:B------:R-:W-:-:S02]  /*6620*/  VIADD R23, R23, 0x1 ;  /* 0x0000000117177836 */ /* 0x000fc40000000000 */
[----:B01----:R-:W-:-:S03]  /*6630*/  @!P4 VIADD R68, R68, 0x324c0 ;  /* 0x000324c04444c836 */ /* 0x003fc60000000000 */
[C---:B------:R-:W-:Y:S02]  /*6640*/  ISETP.NE.AND P3, PT, R23.reuse, 0x2, PT ;  /* 0x000000021700780c */ /* 0x040fe40003f65270 */
[----:B------:R-:W-:Y:S02]  /*6650*/  @!P4 PRMT R68, RZ, 0x654, R68 ;  /* 0x00000654ff44c816 */ /* 0x000fe40000000044 */
[----:B--23--:R-:W-:Y:S02]  /*6660*/  SEL R5, RZ, 0x1, P3 ;  /* 0x00000001ff057807 */ /* 0x00cfe40001800000 */
[----:B------:R-:W-:Y:S02]  /*6670*/  SEL R23, R23, RZ, P3 ;  /* 0x000000ff17177207 */ /* 0x000fe40001800000 */
[----:B------:R-:W-:Y:S01]  /*6680*/  LOP3.LUT R158, R158, R5, RZ, 0x3c, !PT ;  /* 0x000000059e9e7212 */ /* 0x000fe200078e3cff */
[----:B------:R4:W-:Y:S01]  /*6690*/  @!P4 SYNCS.ARRIVE.TRANS64.RED.A1T0 RZ, [R68+URZ], RZ ;  /* 0x000000ff44ffc9a7 */ /* 0x0009e2000810043f */
[----:B------:R-:W-:Y:S05]  /*66a0*/  @P5 BRA `(.L_x_3669) ;  /* 0xffffffc800045947 */ /* 0x000fea000383ffff */
[----:B------:R-:W0:Y:S01]  /*66b0*/  S2R R4, SR_TID.X ;  /* 0x0000000000047919 */ /* 0x000e220000002100 */
[----:B------:R-:W-:Y:S02]  /*66c0*/  PLOP3.LUT P0, PT, PT, PT, PT, 0x8, 0x0 ;  /* 0x000000000000781c */ /* 0x000fe40003f0e170 */
[----:B0-----:R-:W-:-:S04]  /*66d0*/  SHF.R.U32.HI R4, RZ, 0x7, R4 ;  /* 0x00000007ff047819 */ /* 0x001fc80000011604 */
[----:B------:R-:W-:-:S13]  /*66e0*/  ISETP.NE.AND P5, PT, R4, 0x1, PT ;  /* 0x000000010400780c */ /* 0x000fda0003fa5270 */
[----:B------:R-:W-:Y:S06]  /*66f0*/  @!P5 BAR.ARV 0x9, 0x100 ;  /* 0x024400000000db1d */ /* 0x000fec0000002000 */
.L_x_3613:
[----:B------:R-:W0:Y:S01]  /*6700*/  S2R R0, SR_TID.X ;  /* 0x0000000000007919 */ /* 0x000e220000002100 */
[----:B------:R-:W1:Y:S01]  /*6710*/  LDC R17, c[0x0][0x448] ;  /* 0x00011200ff117b82 */ /* 0x000e620000000800 */
[----:B----4-:R-:W-:Y:S01]  /*6720*/  IMAD.MOV.U32 R12, RZ, RZ, 0x3000 ;  /* 0x00003000ff0c7424 */ /* 0x010fe200078e00ff */
[----:B------:R-:W2:Y:S01]  /*6730*/  S2R R3, SR_SWINHI ;  /* 0x0000000000037919 */ /* 0x000ea20000002f00 */
[----:B------:R-:W-:Y:S02]  /*6740*/  IMAD.U32 R13, RZ, RZ, UR38 ;  /* 0x00000026ff0d7e24 */ /* 0x000fe4000f8e00ff */
[----:B------:R-:W-:Y:S01]  /*6750*/  IMAD.MOV.U32 R14, RZ, RZ, 0x1 ;  /* 0x00000001ff0e7424 */ /* 0x000fe200078e00ff */
[----:B------:R-:W-:Y:S02]  /*6760*/  STL [R1+0x70], R89 ;  /* 0x0000705901007387 */ /* 0x000fe40000100800 */
[----:B------:R-:W3:Y:S01]  /*6770*/  LDC R16, c[0x0][0xa80] ;  /* 0x0002a000ff107b82 */ /* 0x000ee20000000800 */
[----:B------:R-:W-:Y:S01]  /*6780*/  IMAD.MOV.U32 R15, RZ, RZ, RZ ;  /* 0x000000ffff0f7224 */ /* 0x000fe200078e00ff */
[----:B------:R4:W-:Y:S01]  /*6790*/  STL.64 [R1+0x18], R12 ;  /* 0x0000180c01007387 */ /* 0x0009e20000100a00 */
[----:B------:R-:W-:-:S02]  /*67a0*/  IMAD.MOV.U32 R5, RZ, RZ, 0x100 ;  /* 0x00000100ff057424 */ /* 0x000fc400078e00ff */
[----:B------:R-:W-:Y:S01]  /*67b0*/  IMAD.MOV.U32 R6, RZ, RZ, 0x1 ;  /* 0x00000001ff067424 */ /* 0x000fe200078e00ff */
[----:B------:R1:W-:Y:S01]  /*67c0*/  STL.64 [R1+0x60], R14 ;  /* 0x0000600e01007387 */ /* 0x0003e20000100a00 */
[----:B------:R-:W-:Y:S02]  /*67d0*/  IMAD.MOV.U32 R7, RZ, RZ, RZ ;  /* 0x000000ffff077224 */ /* 0x000fe400078e00ff */
[----:B------:R-:W-:Y:S01]  /*67e0*/  IMAD.MOV.U32 R8, RZ, RZ, 0xc000 ;  /* 0x0000c000ff087424 */ /* 0x000fe200078e00ff */
[----:B------:R-:W-:Y:S01]  /*67f0*/  STL.128 [R1+0x230], RZ ;  /* 0x000230ff01007387 */ /* 0x000fe20000100c00 */
[----:B------:R-:W-:Y:S02]  /*6800*/  IMAD.U32 R9, RZ, RZ, UR38 ;  /* 0x00000026ff097e24 */ /* 0x000fe4000f8e00ff */
[----:B------:R-:W-:Y:S01]  /*6810*/  IMAD.MOV.U32 R11, RZ, RZ, 0x100 ;  /* 0x00000100ff0b7424 */ /* 0x000fe200078e00ff */
[----:B------:R-:W-:Y:S01]  /*6820*/  STL.128 [R1+0x240], RZ ;  /* 0x000240ff01007387 */ /* 0x000fe20000100c00 */
[----:B------:R-:W-:-:S02]  /*6830*/  IMAD.U32 R27, RZ, RZ, UR37 ;  /* 0x00000025ff1b7e24 */ /* 0x000fc4000f8e00ff */
[----:B------:R-:W-:Y:S01]  /*6840*/  IMAD.U32 R36, RZ, RZ, UR37 ;  /* 0x00000025ff247e24 */ /* 0x000fe2000f8e00ff */
[----:B------:R-:W-:Y:S01]  /*6850*/  STL.128 [R1+0x260], RZ ;  /* 0x000260ff01007387 */ /* 0x000fe20000100c00 */
[----:B------:R-:W-:Y:S01]  /*6860*/  IMAD.U32 R72, RZ, RZ, UR37 ;  /* 0x00000025ff487e24 */ /* 0x000fe2000f8e00ff */
[----:B0-----:R-:W-:Y:S02]  /*6870*/  LOP3.LUT R0, R0, 0x7f, RZ, 0xc0, !PT ;  /* 0x0000007f00007812 */ /* 0x001fe400078ec0ff */
[----:B---3--:R-:W-:Y:S02]  /*6880*/  STL [R1+0x250], R16 ;  /* 0x0002501001007387 */ /* 0x008fe40000100800 */
[----:B------:R-:W-:Y:S02]  /*6890*/  IADD3 R72, P5, R72, 0x70, RZ ;  /* 0x0000007048487810 */ /* 0x000fe40007fbe0ff */
[----:B------:R-:W-:Y:S01]  /*68a0*/  ISETP.NE.AND P1, PT, R0, RZ, PT ;  /* 0x000000ff0000720c */ /* 0x000fe20003f25270 */
[----:B------:R-:W-:Y:S01]  /*68b0*/  STL.128 [R1+0x270], RZ ;  /* 0x000270ff01007387 */ /* 0x000fe20000100c00 */
[----:B------:R-:W-:-:S02]  /*68c0*/  MOV R24, R2 ;  /* 0x0000000200187202 */ /* 0x000fc40000000f00 */
[----:B--2---:R-:W-:Y:S02]  /*68d0*/  MOV R25, R3 ;  /* 0x0000000300197202 */ /* 0x004fe40000000f00 */
[----:B------:R-:W-:Y:S01]  /*68e0*/  SEL R4, RZ, 0x1, P1 ;  /* 0x00000001ff047807 */ /* 0x000fe20000800000 */
[----:B------:R-:W-:Y:S01]  /*68f0*/  STL.128 [R1+0x280], RZ ;  /* 0x000280ff01007387 */ /* 0x000fe20000100c00 */
[C---:B----4-:R-:W-:Y:S02]  /*6900*/  IADD3 R12, P1, R24.reuse, 0x32430, RZ ;  /* 0x00032430180c7810 */ /* 0x050fe40007f3e0ff */
[C---:B------:R-:W-:Y:S01]  /*6910*/  IADD3 R0, P3, R24.reuse, 0x32450, RZ ;  /* 0x0003245018007810 */ /* 0x040fe20007f7e0ff */
[----:B------:R0:W-:Y:S01]  /*6920*/  STL.128 [R1+0x20], R4 ;  /* 0x0000200401007387 */ /* 0x0001e20000100c00 */
[C---:B------:R-:W-:Y:S01]  /*6930*/  IADD3 R3, P4, R24.reuse, 0x32460, RZ ;  /* 0x0003246018037810 */ /* 0x040fe20007f9e0ff */
[----:B------:R-:W-:Y:S01]  /*6940*/  IMAD.X R13, RZ, RZ, R25, P1 ;  /* 0x000000ffff0d7224 */ /* 0x000fe200008e0619 */
[----:B-1----:R-:W-:Y:S01]  /*6950*/  ISETP.NE.AND P1, PT, R17, 0x1, PT ;  /* 0x000000011100780c */ /* 0x002fe20003f25270 */
[----:B------:R-:W-:Y:S01]  /*6960*/  IMAD.MOV.U32 R10, RZ, RZ, R4 ;  /* 0x000000ffff0a7224 */ /* 0x000fe200078e0004 */
[----:B------:R-:W-:Y:S01]  /*6970*/  IADD3 R14, P2, R24, 0x32440, RZ ;  /* 0x00032440180e7810 */ /* 0x000fe20007f5e0ff */
[----:B------:R-:W-:Y:S01]  /*6980*/  STL.128 [R1+0x290], RZ ;  /* 0x000290ff01007387 */ /* 0x000fe20000100c00 */
[----:B------:R-:W-:-:S03]  /*6990*/  IMAD.U32 R17, RZ, RZ, UR37 ;  /* 0x00000025ff117e24 */ /* 0x000fc6000f8e00ff */
[----:B------:R-:W-:Y:S01]  /*69a0*/  IMAD.X R15, RZ, RZ, R25, P2 ;  /* 0x000000ffff0f7224 */ /* 0x000fe200010e0619 */
[----:B------:R-:W-:Y:S01]  /*69b0*/  STL.128 [R1+0x50], R8 ;  /* 0x0000500801007387 */ /* 0x000fe20000100c00 */
[----:B------:R-:W-:-:S03]  /*69c0*/  IADD3 R27, P2, R27, 0x230, RZ ;  /* 0x000002301b1b7810 */ /* 0x000fc60007f5e0ff */
[----:B------:R-:W-:Y:S01]  /*69d0*/  STL.64 [R1+0x8], R12 ;  /* 0x0000080c01007387 */ /* 0x000fe20000100a00 */
[--C-:B0-----:R-:W-:Y:S01]  /*69e0*/  IMAD.X R5, RZ, RZ, R25.reuse, P3 ;  /* 0x000000ffff057224 */ /* 0x101fe200018e0619 */
[----:B------:R-:W-:Y:S01]  /*69f0*/  IADD3 R17, P3, R17, 0x260, RZ ;  /* 0x0000026011117810 */ /* 0x000fe20007f7e0ff */
[----:B------:R-:W-:Y:S01]  /*6a00*/  IMAD.X R7, RZ, RZ, R25, P4 ;  /* 0x000000ffff077224 */ /* 0x000fe200020e0619 */
[----:B------:R-:W-:Y:S01]  /*6a10*/  STL.64 [R1+0x10], R14 ;  /* 0x0000100e01007387 */ /* 0x000fe20000100a00 */
[----:B------:R-:W-:Y:S01]  /*6a20*/  IMAD.MOV.U32 R4, RZ, RZ, R0 ;  /* 0x000000ffff047224 */ /* 0x000fe200078e0000 */
[----:B------:R-:W-:Y:S01]  /*6a30*/  IADD3 R36, P4, R36, 0x38, RZ ;  /* 0x0000003824247810 */ /* 0x000fe20007f9e0ff */
[----:B------:R-:W-:Y:S01]  /*6a40*/  IMAD.MOV.U32 R6, RZ, RZ, R3 ;  /* 0x000000ffff067224 */ /* 0x000fe200078e0003 */
[----:B------:R-:W0:Y:S01]  /*6a50*/  @P1 LDC R0, c[0x0][0x44c] ;  /* 0x00011300ff001b82 */ /* 0x000e220000000800 */
[----:B------:R-:W-:Y:S01]  /*6a60*/  STL.64 [R1+0x30], R14 ;  /* 0x0000300e01007387 */ /* 0x000fe20000100a00 */
[----:B------:R-:W-:-:S03]  /*6a70*/  VIADD R3, R194, 0x7f ;  /* 0x0000007fc2037836 */ /* 0x000fc60000000000 */
[----:B------:R-:W-:Y:S04]  /*6a80*/  STL.128 [R1+0x40], R4 ;  /* 0x0000400401007387 */ /* 0x000fe80000100c00 */
[----:B------:R1:W-:Y:S04]  /*6a90*/  STL.64 [R1+0x68], R6 ;  /* 0x0000680601007387 */ /* 0x0003e80000100a00 */
[----:B------:R2:W-:Y:S04]  /*6aa0*/  STL.128 [R1+0x2a0], RZ ;  /* 0x0002a0ff01007387 */ /* 0x0005e80000100c00 */
[----:B------:R2:W-:Y:S01]  /*6ab0*/  STL.128 [R1+0x2b0], RZ ;  /* 0x0002b0ff01007387 */ /* 0x0005e20000100c00 */
[----:B-1----:R-:W1:Y:S03]  /*6ac0*/  @P1 LDC R7, c[0x0][0x450] ;  /* 0x00011400ff071b82 */ /* 0x002e660000000800 */
[----:B------:R2:W-:Y:S01]  /*6ad0*/  STL.128 [R1+0x2c0], RZ ;  /* 0x0002c0ff01007387 */ /* 0x0005e20000100c00 */
[----:B0-----:R-:W-:-:S03]  /*6ae0*/  @P1 IMAD.HI.U32 R0, R3, R0, RZ ;  /* 0x0000000003001227 */ /* 0x001fc600078e00ff */
[----:B------:R2:W-:Y:S01]  /*6af0*/  STL.128 [R1+0x2d0], RZ ;  /* 0x0002d0ff01007387 */ /* 0x0005e20000100c00 */
[----:B------:R-:W0:Y:S03]  /*6b00*/  LDC.64 R4, c[0x0][0xad8] ;  /* 0x0002b600ff047b82 */ /* 0x000e260000000a00 */
[----:B------:R2:W-:Y:S04]  /*6b10*/  STL.128 [R1+0x2e0], RZ ;  /* 0x0002e0ff01007387 */ /* 0x0005e80000100c00 */
[----:B------:R2:W-:Y:S04]  /*6b20*/  STL.128 [R1+0x2f0], RZ ;  /* 0x0002f0ff01007387 */ /* 0x0005e80000100c00 */
[----:B------:R2:W-:Y:S04]  /*6b30*/  STL.128 [R1+0x300], RZ ;  /* 0x000300ff01007387 */ /* 0x0005e80000100c00 */
[----:B------:R2:W-:Y:S01]  /*6b40*/  STL.128 [R1+0x310], RZ ;  /* 0x000310ff01007387 */ /* 0x0005e20000100c00 */
[----:B-1----:R-:W-:-:S03]  /*6b50*/  @P1 SHF.R.U32.HI R3, RZ, R7, R0 ;  /* 0x00000007ff031219 */ /* 0x002fc60000011600 */
[----:B------:R2:W-:Y:S04]  /*6b60*/  STL.128 [R1+0x320], RZ ;  /* 0x000320ff01007387 */ /* 0x0005e80000100c00 */
[----:B------:R2:W-:Y:S01]  /*6b70*/  STL.128 [R1+0x330], RZ ;  /* 0x000330ff01007387 */ /* 0x0005e20000100c00 */
[----:B0-----:R-:W-:-:S03]  /*6b80*/  ISETP.GE.AND P6, PT, R5, 0x1, PT ;  /* 0x000000010500780c */ /* 0x001fc60003fc6270 */
        /* <DEDUP_REMOVED lines=20> */
[----:B------:R-:W-:Y:S05]  /*6cd0*/  @P0 BRA `(.L_x_3670) ;  /* 0x00000000000c0947 */ /* 0x000fea0003800000 */
[----:B------:R-:W0:Y:S01]  /*6ce0*/  FENCE.VIEW.ASYNC.G ;  /* 0x00000000000073c6 */ /* 0x000e220000000100 */
[----:B------:R-:W-:Y:S05]  /*6cf0*/  WARPSYNC.ALL ;  /* 0x0000000000007948 */ /* 0x000fea0003800000 */
[----:B0-----:R-:W-:Y:S06]  /*6d00*/  BAR.ARV 0xc, 0x180 ;  /* 0x0306000000007b1d */ /* 0x001fec0000002000 */
.L_x_3670:
[----:B------:R-:W-:Y:S02]  /*6d10*/  IMAD.IADD R3, R220, 0x1, R3 ;  /* 0x00000001dc037824 */ /* 0x000fe400078e0203 */
[----:B------:R-:W-:Y:S02]  /*6d20*/  IMAD.X R46, RZ, RZ, UR36, P2 ;  /* 0x00000024ff2e7e24 */ /* 0x000fe400090e06ff */
[----:B------:R-:W-:Y:S02]  /*6d30*/  IMAD.X R42, RZ, RZ, UR36, P3 ;  /* 0x00000024ff2a7e24 */ /* 0x000fe400098e06ff */
[----:B------:R-:W-:Y:S02]  /*6d40*/  IMAD.X R50, RZ, RZ, UR36, P4 ;  /* 0x00000024ff327e24 */ /* 0x000fe4000a0e06ff */
[----:B------:R-:W-:Y:S02]  /*6d50*/  IMAD.X R73, RZ, RZ, UR36, P5 ;  /* 0x00000024ff497e24 */ /* 0x000fe4000a8e06ff */
        /* <DEDUP_REMOVED lines=13> */
.L_x_3673:
[----:B------:R-:W-:-:S13]  /*6e30*/  ISETP.NE.AND P0, PT, R5, 0x1, PT ;  /* 0x000000010500780c */ /* 0x000fda0003f05270 */
[----:B------:R-:W0:Y:S02]  /*6e40*/  @P0 LDC.64 R6, c[0x0][0xae0] ;  /* 0x0002b800ff060b82 */ /* 0x000e240000000a00 */
[----:B0-----:R-:W-:-:S05]  /*6e50*/  @P0 IMAD.HI.U32 R6, R0, R6, RZ ;  /* 0x0000000600060227 */ /* 0x001fca00078e00ff */
[----:B------:R-:W-:-:S07]  /*6e60*/  @P0 SHF.R.U32.HI R0, RZ, R7, R6 ;  /* 0x00000007ff000219 */ /* 0x000fce0000011606 */
.L_x_3674:
[----:B------:R-:W-:Y:S05]  /*6e70*/  BSYNC B0 ;  /* 0x0000000000007941 */ /* 0x000fea0003800000 */
.L_x_3672:
[----:B------:R-:W-:-:S05]  /*6e80*/  IMAD R3, R0, R5, R5 ;  /* 0x0000000500037224 */ /* 0x000fca00078e0205 */
[----:B------:R-:W-:-:S07]  /*6e90*/  VIMNMX R4, R4, R3, PT ;  /* 0x0000000304047248 */ /* 0x000fce0003fe0100 */
.L_x_3671:
[----:B------:R-:W0:Y:S01]  /*6ea0*/  @P1 LDC R3, c[0x0][0x44c] ;  /* 0x00011300ff031b82 */ /* 0x000e220000000800 */
[----:B------:R-:W-:Y:S01]  /*6eb0*/  VIADD R4, R4, 0x5f ;  /* 0x0000005f04047836 */ /* 0x000fe20000000000 */
[----:B------:R-:W-:Y:S01]  /*6ec0*/  ULDC UR4, c[0x0][0xad4] ;  /* 0x0002b50000047ab9 */ /* 0x000fe20000000800 */
[----:B------:R-:W-:Y:S02]  /*6ed0*/  IMAD.MOV.U32 R0, RZ, RZ, R194 ;  /* 0x000000ffff007224 */ /* 0x000fe400078e00c2 */
[----:B------:R-:W-:-:S03]  /*6ee0*/  IMAD.HI R4, R4, 0x2aaaaaab, RZ ;  /* 0x2aaaaaab04047827 */ /* 0x000fc600078e02ff */
[----:B------:R-:W1:Y:S01]  /*6ef0*/  @P1 LDC R7, c[0x0][0x450] ;  /* 0x00011400ff071b82 */ /* 0x000e620000000800 */
        /* <DEDUP_REMOVED lines=18> */
.L_x_3677:
[----:B------:R-:W-:-:S13]  /*7020*/  ISETP.NE.AND P0, PT, R5, 0x1, PT ;  /* 0x000000010500780c */ /* 0x000fda0003f05270 */
[----:B------:R-:W0:Y:S02]  /*7030*/  @P0 LDC.64 R6, c[0x0][0xae0] ;  /* 0x0002b800ff060b82 */ /* 0x000e240000000a00 */
[----:B0-----:R-:W-:-:S05]  /*7040*/  @P0 IMAD.HI.U32 R6, R0, R6, RZ ;  /* 0x0000000600060227 */ /* 0x001fca00078e00ff */
[----:B------:R-:W-:-:S07]  /*7050*/  @P0 SHF.R.U32.HI R0, RZ, R7, R6 ;  /* 0x00000007ff000219 */ /* 0x000fce0000011606 */
.L_x_3678:
[----:B------:R-:W-:Y:S05]  /*7060*/  BSYNC B0 ;  /* 0x0000000000007941 */ /* 0x000fea0003800000 */
.L_x_3676:
[----:B------:R-:W-:-:S05]  /*7070*/  IMAD R0, R0, R5, RZ ;  /* 0x0000000500007224 */ /* 0x000fca00078e02ff */
[----:B------:R-:W-:-:S07]  /*7080*/  VIMNMX R3, R3, R0, !PT ;  /* 0x0000000003037248 */ /* 0x000fce0007fe0100 */
.L_x_3675:
        /* <DEDUP_REMOVED lines=39> */
.L_x_3680:
[----:B------:R-:W-:Y:S05]  /*7300*/  BSYNC B0 ;  /* 0x0000000000007941 */ /* 0x000fea0003800000 */
.L_x_3679:
[----:B------:R-:W-:Y:S01]  /*7310*/  IMAD R189, R203, R204, R189 ;  /* 0x000000cccbbd7224 */ /* 0x000fe200078e02bd */
[----:B------:R-:W-:-:S04]  /*7320*/  PLOP3.LUT P0, PT, PT, PT, PT, 0x80, 0x0 ;  /* 0x000000000000781c */ /* 0x000fc80003f0f070 */
[----:B------:R-:W-:-:S04]  /*7330*/  VIADDMNMX R204, R189, R204, R45, PT ;  /* 0x000000ccbdcc7246 */ /* 0x000fc8000380012d */
[----:B------:R-:W-:-:S13]  /*7340*/  ISETP.GT.AND P1, PT, R204, R189, PT ;  /* 0x000000bdcc00720c */ /* 0x000fda0003f24270 */
[----:B------:R-:W-:Y:S05]  /*7350*/  @!P1 BRA `(.L_x_3681) ;  /* 0x0000024000b89947 */ /* 0x000fea0003800000 */
[----:B------:R0:W-:Y:S01]  /*7360*/  STL.64 [R1+0x78], RZ ;  /* 0x000078ff01007387 */ /* 0x0001e20000100a00 */
[----:B------:R-:W-:Y:S01]  /*7370*/  IMAD.U32 R16, RZ, RZ, UR37 ;  /* 0x00000025ff107e24 */ /* 0x000fe2000f8e00ff */
[----:B------:R-:W-:Y:S01]  /*7380*/  UMOV UR4, 0xffffffff ;  /* 0xffffffff00047882 */ /* 0x000fe20000000000 */
[----:B------:R-:W-:Y:S02]  /*7390*/  IMAD.U32 R32, RZ, RZ, UR37 ;  /* 0x00000025ff207e24 */ /* 0x000fe4000f8e00ff */
[----:B------:R-:W-:Y:S01]  /*73a0*/  IMAD.U32 R26, RZ, RZ, UR37 ;  /* 0x00000025ff1a7e24 */ /* 0x000fe2000f8e00ff */
[----:B------:R-:W-:Y:S02]  /*73b0*/  IADD3 R16, P0, R16, 0xa8, RZ ;  /* 0x000000a810107810 */ /* 0x000fe40007f1e0ff */
[----:B------:R-:W-:Y:S02]  /*73c0*/  IADD3 R32, P1, R32, 0x78, RZ ;  /* 0x0000007820207810 */ /* 0x000fe40007f3e0ff */
[----:B------:R-:W-:Y:S01]  /*73d0*/  IADD3 R26, P2, R26, 0x80, RZ ;  /* 0x000000801a1a7810 */ /* 0x000fe20007f5e0ff */
[----:B------:R-:W-:-:S02]  /*73e0*/  IMAD.X R40, RZ, RZ, UR36, P0 ;  /* 0x00000024ff287e24 */ /* 0x000fc400080e06ff */
[----:B------:R-:W-:Y:S02]  /*73f0*/  IMAD.X R33, RZ, RZ, UR36, P1 ;  /* 0x00000024ff217e24 */ /* 0x000fe400088e06ff */
[----:B------:R-:W-:Y:S01]  /*7400*/  IMAD.X R39, RZ, RZ, UR36, P2 ;  /* 0x00000024ff277e24 */ /* 0x000fe200090e06ff */
[----:B0-----:R-:W-:Y:S07]  /*7410*/  BRA.DIV UR4, `(.L_x_3682) ;  /* 0x0000032e04547947 */ /* 0x001fee000b800000 */
[----:B------:R-:W3:Y:S04]  /*7420*/  LDL R0, [R1+0x514] ;  /* 0x0005140001007983 */ /* 0x000ee80000100800 */
[----:B---3--:R0:W1:Y:S02]  /*7430*/  SHFL.IDX PT, R14, R0, RZ, 0x1f ;  /* 0x00001fff000e7589 */ /* 0x00806400000e0000 */
.L_x_4026:
[----:B01----:R-:W-:Y:S01]  /*7440*/  LEA.HI R0, R14, R14, RZ, 0x1 ;  /* 0x0000000e0e007211 */ /* 0x003fe200078f08ff */
[C---:B------:R-:W-:Y:S01]  /*7450*/  VIADD R54, R2.reuse, 0x18400 ;  /* 0x0001840002367836 */ /* 0x040fe20000000000 */
[----:B------:R-:W-:Y:S01]  /*7460*/  STL.128 [R1+0xb0], RZ ;  /* 0x0000b0ff01007387 */ /* 0x000fe20000100c00 */
[----:B------:R-:W-:Y:S01]  /*7470*/  VIADD R10, R2, 0x400 ;  /* 0x00000400020a7836 */ /* 0x000fe20000000000 */
[----:B------:R-:W-:Y:S01]  /*7480*/  LOP3.LUT R3, R0, 0x7fffe, RZ, 0xc0, !PT ;  /* 0x0007fffe00037812 */ /* 0x000fe200078ec0ff */
[----:B------:R-:W-:Y:S01]  /*7490*/  IMAD.MOV.U32 R4, RZ, RZ, 0x1 ;  /* 0x00000001ff047424 */ /* 0x000fe200078e00ff */
[----:B------:R-:W-:Y:S01]  /*74a0*/  STL.128 [R1+0xc0], RZ ;  /* 0x0000c0ff01007387 */ /* 0x000fe20000100c00 */
[----:B------:R-:W-:Y:S01]  /*74b0*/  IMAD.MOV.U32 R5, RZ, RZ, RZ ;  /* 0x000000ffff057224 */ /* 0x000fe200078e00ff */
[----:B------:R-:W-:Y:S01]  /*74c0*/  SHF.R.U32.HI R10, RZ, 0x4, R10 ;  /* 0x00000004ff0a7819 */ /* 0x000fe2000001160a */
[----:B------:R-:W-:Y:S01]  /*74d0*/  IMAD.IADD R11, R14, 0x1, -R3 ;  /* 0x000000010e0b7824 */ /* 0x000fe200078e0a03 */
[----:B------:R-:W-:Y:S01]  /*74e0*/  STL.128 [R1+0xd0], RZ ;  /* 0x0000d0ff01007387 */ /* 0x000fe20000100c00 */
[----:B------:R-:W-:Y:S01]  /*74f0*/  VIADD R3, R2, 0x1c400 ;  /* 0x0001c40002037836 */ /* 0x000fe20000000000 */
[----:B------:R-:W-:Y:S01]  /*7500*/  LOP3.LUT R10, R10, 0x3fff, RZ, 0xc0, !PT ;  /* 0x00003fff0a0a7812 */ /* 0x000fe200078ec0ff */
[----:B------:R-:W-:Y:S01]  /*7510*/  IMAD R0, R11, 0x2000, R54 ;  /* 0x000020000b007824 */ /* 0x000fe200078e0236 */
[----:B------:R-:W-:Y:S01]  /*7520*/  STL.128 [R1+0xe0], RZ ;  /* 0x0000e0ff01007387 */ /* 0x000fe20000100c00 */
[----:B------:R-:W-:Y:S01]  /*7530*/  IMAD.MOV.U32 R6, RZ, RZ, 0x1 ;  /* 0x00000001ff067424 */ /* 0x000fe200078e00ff */
[----:B------:R-:W-:Y:S01]  /*7540*/  SHF.R.U32.HI R3, RZ, 0x4, R3 ;  /* 0x00000004ff037819 */ /* 0x000fe20000011603 */
[----:B------:R-:W-:Y:S01]  /*7550*/  VIADD R11, R0, 0xa000 ;  /* 0x0000a000000b7836 */ /* 0x000fe20000000000 */
[----:B------:R-:W-:Y:S01]  /*7560*/  SHF.R.U32.HI R0, RZ, 0x4, R0 ;  /* 0x00000004ff007819 */ /* 0x000fe20000011600 */
[----:B------:R-:W-:Y:S01]  /*7570*/  IMAD.MOV.U32 R7, RZ, RZ, RZ ;  /* 0x000000ffff077224 */ /* 0x000fe200078e00ff */
[----:B------:R-:W-:Y:S01]  /*7580*/  LOP3.LUT R3, R3, 0x3fff, RZ, 0xc0, !PT ;  /* 0x00003fff03037812 */ /* 0x000fe200078ec0ff */
[----:B------:R-:W-:Y:S01]  /*7590*/  IMAD.MOV.U32 R8, RZ, RZ, 0x1 ;  /* 0x00000001ff087424 */ /* 0x000fe200078e00ff */
[----:B------:R-:W-:Y:S01]  /*75a0*/  SHF.R.U32.HI R11, RZ, 0x4, R11 ;  /* 0x00000004ff0b7819 */ /* 0x000fe2000001160b */
[----:B------:R-:W-:Y:S01]  /*75b0*/  IMAD.MOV.U32 R9, RZ, RZ, RZ ;  /* 0x000000ffff097224 */ /* 0x000fe200078e00ff */
[----:B------:R-:W-:Y:S01]  /*75c0*/  LOP3.LUT R3, R3, 0x10000, RZ, 0xfc, !PT ;  /* 0x0001000003037812 */ /* 0x000fe200078efcff */
[----:B------:R0:W-:Y:S01]  /*75d0*/  STL.128 [R1+0x80], R4 ;  /* 0x0000800401007387 */ /* 0x0001e20000100c00 */
[----:B------:R-:W-:Y:S01]  /*75e0*/  LOP3.LUT R11, R11, 0x3fff, RZ, 0xc0, !PT ;  /* 0x00003fff0b0b7812 */ /* 0x000fe200078ec0ff */
[----:B------:R-:W-:Y:S01]  /*75f0*/  IMAD.U32 R38, RZ, RZ, UR37 ;  /* 0x00000025ff267e24 */ /* 0x000fe2000f8e00ff */
[----:B------:R-:W-:Y:S01]  /*7600*/  LOP3.LUT R0, R0, 0x3fff, RZ, 0xc0, !PT ;  /* 0x00003fff00007812 */ /* 0x000fe200078ec0ff */
[----:B------:R1:W-:Y:S01]  /*7610*/  STL.64 [R1+0x90], R8 ;  /* 0x0000900801007387 */ /* 0x0003e20000100a00 */
[----:B------:R-:W-:Y:S01]  /*7620*/  LOP3.LUT R11, R11, 0x10000, RZ, 0xfc, !PT ;  /* 0x000100000b0b7812 */ /* 0x000fe200078efcff */
[----:B------:R-:W-:Y:S01]  /*7630*/  IMAD.U32 R34, RZ, RZ, UR37 ;  /* 0x00000025ff227e24 */ /* 0x000fe2000f8e00ff */
[----:B------:R-:W-:Y:S01]  /*7640*/  IADD3 R38, P5, R38, 0x90, RZ ;  /* 0x0000009026267810 */ /* 0x000fe20007fbe0ff */
[----:B------:R-:W-:Y:S01]  /*7650*/  STL.128 [R1+0xf0], RZ ;  /* 0x0000f0ff01007387 */ /* 0x000fe20000100c00 */
[----:B------:R-:W-:Y:S01]  /*7660*/  IMAD.U32 R61, RZ, RZ, UR37 ;  /* 0x00000025ff3d7e24 */ /* 0x000fe2000f8e00ff */
[----:B------:R-:W-:Y:S01]  /*7670*/  BSSY B6, `(.L_x_3683) ;  /* 0x0000031000067945 */ /* 0x000fe20003800000 */
[----:B------:R-:W-:Y:S01]  /*7680*/  IADD3 R34, P0, R34, 0x88, RZ ;  /* 0x0000008822227810 */ /* 0x000fe20007f1e0ff */
[----:B------:R-:W-:Y:S01]  /*7690*/  STL.128 [R1+0x100], RZ ;  /* 0x000100ff01007387 */ /* 0x000fe20000100c00 */
[----:B------:R-:W-:Y:S01]  /*76a0*/  IMAD.X R58, RZ, RZ, UR36, P5 ;  /* 0x00000024ff3a7e24 */ /* 0x000fe2000a8e06ff */
[----:B------:R-:W-:Y:S01]  /*76b0*/  LOP3.LUT P5, RZ, R54, 0x1bf, RZ, 0xc0, !PT ;  /* 0x000001bf36ff7812 */ /* 0x000fe200078ac0ff */
[----:B------:R-:W-:Y:S01]  /*76c0*/  IMAD.U32 R59, RZ, RZ, UR37 ;  /* 0x00000025ff3b7e24 */ /* 0x000fe2000f8e00ff */
[C---:B0-----:R-:W-:Y:S01]  /*76d0*/  LOP3.LUT R6, R10.reuse, 0x3000000, RZ, 0xfc, !PT ;  /* 0x030000000a067812 */ /* 0x041fe200078efcff */
[----:B------:R-:W-:Y:S01]  /*76e0*/  IMAD.MOV.U32 R4, RZ, RZ, R3 ;  /* 0x000000ffff047224 */ /* 0x000fe200078e0003 */
[----:B------:R-:W-:Y:S01]  /*76f0*/  LOP3.LUT R10, R10, 0x10000, RZ, 0xfc, !PT ;  /* 0x000100000a0a7812 */ /* 0x000fe200078efcff */
[----:B------:R-:W-:Y:S01]  /*7700*/  IMAD.MOV.U32 R5, RZ, RZ, 0x40000040 ;  /* 0x40000040ff057424 */ /* 0x000fe200078e00ff */
[----:B-1----:R-:W-:Y:S01]  /*7710*/  LOP3.LUT R8, R0, 0x10000, RZ, 0xfc, !PT ;  /* 0x0001000000087812 */ /* 0x002fe200078efcff */
[----:B------:R-:W-:Y:S01]  /*7720*/  IMAD.MOV.U32 R7, RZ, RZ, 0x40000040 ;  /* 0x40000040ff077424 */ /* 0x000fe200078e00ff */
[----:B------:R-:W-:Y:S01]  /*7730*/  IADD3 R61, P4, R61, 0x98, RZ ;  /* 0x000000983d3d7810 */ /* 0x000fe20007f9e0ff */
[----:B------:R-:W-:Y:S01]  /*7740*/  IMAD.MOV.U32 R9, RZ, RZ, 0x40000040 ;  /* 0x40000040ff097424 */ /* 0x000fe200078e00ff */
[----:B------:R-:W-:Y:S01]  /*7750*/  IADD3 R59, P3, R59, 0xa0, RZ ;  /* 0x000000a03b3b7810 */ /* 0x000fe20007f7e0ff */
[----:B------:R-:W-:Y:S01]  /*7760*/  IMAD.U32 R47, RZ, RZ, UR37 ;  /* 0x00000025ff2f7e24 */ /* 0x000fe2000f8e00ff */
[----:B------:R0:W-:Y:S01]  /*7770*/  STL.128 [R1+0xa0], R4 ;  /* 0x0000a00401007387 */ /* 0x0001e20000100c00 */
[----:B------:R-:W-:-:S02]  /*7780*/  IMAD.U32 R53, RZ, RZ, UR37 ;  /* 0x00000025ff357e24 */ /* 0x000fc4000f8e00ff */
[----:B------:R-:W-:Y:S01]  /*7790*/  IMAD.U32 R52, RZ, RZ, UR37 ;  /* 0x00000025ff347e24 */ /* 0x000fe2000f8e00ff */
[----:B------:R1:W-:Y:S01]  /*77a0*/  STL.64 [R1+0x98], R8 ;  /* 0x0000980801007387 */ /* 0x0003e20000100a00 */
[----:B------:R-:W-:Y:S01]  /*77b0*/  IMAD.X R48, RZ, RZ, UR36, P0 ;  /* 0x00000024ff307e24 */ /* 0x000fe200080e06ff */
[----:B------:R-:W-:Y:S01]  /*77c0*/  IADD3 R47, P2, R47, 0xb0, RZ ;  /* 0x000000b02f2f7810 */ /* 0x000fe20007f5e0ff */
[----:B------:R-:W-:Y:S01]  /*77d0*/  IMAD.X R62, RZ, RZ, UR36, P4 ;  /* 0x00000024ff3e7e24 */ /* 0x000fe2000a0e06ff */
[----:B------:R-:W-:Y:S01]  /*77e0*/  IADD3 R53, P1, R53, 0x110, RZ ;  /* 0x0000011035357810 */ /* 0x000fe20007f3e0ff */
[----:B------:R-:W-:Y:S01]  /*77f0*/  IMAD.X R60, RZ, RZ, UR36, P3 ;  /* 0x00000024ff3c7e24 */ /* 0x000fe200098e06ff */
[----:B------:R-:W-:Y:S01]  /*7800*/  IADD3 R52, P0, R52, 0x118, RZ ;  /* 0x0000011834347810 */ /* 0x000fe20007f1e0ff */
[----:B------:R-:W-:Y:S02]  /*7810*/  IMAD.X R45, RZ, RZ, UR36, P2 ;  /* 0x00000024ff2d7e24 */ /* 0x000fe400090e06ff */
[----:B------:R-:W-:-:S02]  /*7820*/  IMAD.X R56, RZ, RZ, UR36, P1 ;  /* 0x00000024ff387e24 */ /* 0x000fc400088e06ff */
[----:B------:R-:W-:Y:S02]  /*7830*/  IMAD.X R51, RZ, RZ, UR36, P0 ;  /* 0x00000024ff337e24 */ /* 0x000fe400080e06ff */
[----:B0-----:R-:W-:Y:S02]  /*7840*/  IMAD.MOV.U32 R6, RZ, RZ, R10 ;  /* 0x000000ffff067224 */ /* 0x001fe400078e000a */
[----:B------:R-:W-:-:S05]  /*7850*/  IMAD.MOV.U32 R4, RZ, RZ, R11 ;  /* 0x000000ffff047224 */ /* 0x000fca00078e000b */
[----:B------:R1:W-:Y:S01]  /*7860*/  STL.128 [R1+0x110], R4 ;  /* 0x0001100401007387 */ /* 0x0003e20000100c00 */
[----:B------:R-:W-:Y:S05]  /*7870*/  @!P5 BRA `(.L_x_3684) ;  /* 0x000000000040d947 */ /* 0x000fea0003800000 */
[----:B------:R-:W-:Y:S01]  /*7880*/  MOV R14, 0x0 ;  /* 0x00000000000e7802 */ /* 0x000fe20000000f00 */
[----:B------:R-:W-:Y:S01]  /*7890*/  ULDC.64 UR4, c[0x4][0x98] ;  /* 0x0100260000047ab9 */ /* 0x000fe20000000a00 */
[----:B------:R-:W-:Y:S01]  /*78a0*/  ULDC.64 UR6, c[0x4][0xa0] ;  /* 0x0100280000067ab9 */ /* 0x000fe20000000a00 */
[----:B-1----:R-:W-:Y:S02]  /*78b0*/  IMAD.U32 R4, RZ, RZ, UR4 ;  /* 0x00000004ff047e24 */ /* 0x002fe4000f8e00ff */
        /* <DEDUP_REMOVED lines=11> */
[----:B0-2--5:R-:W-:Y:S05]  /*7970*/  CALL.ABS.NOINC R14 ;  /* 0x000000000e007343 */ /* 0x025fea0003c00000 */
.L_x_3684:
[----:B------:R-:W-:Y:S05]  /*7980*/  BSYNC B6 ;  /* 0x0000000000067941 */ /* 0x000fea0003800000 */
.L_x_3683:
[----:B------:R-:W0:Y:S01]  /*7990*/  S2R R20, SR_TID.X ;  /* 0x0000000000147919 */ /* 0x000e220000002100 */
[----:B-1----:R-:W1:Y:S01]  /*79a0*/  LDC.64 R6, c[0x0][0xad8] ;  /* 0x0002b600ff067b82 */ /* 0x002e620000000a00 */
[----:B------:R-:W-:Y:S01]  /*79b0*/  UIADD3 UR4, UP0, UR37, 0x120, URZ ;  /* 0x0000012025047890 */ /* 0x000fe2000ff1e03f */
[----:B------:R-:W-:Y:S01]  /*79c0*/  IMAD.MOV.U32 R4, RZ, RZ, RZ ;  /* 0x000000ffff047224 */ /* 0x000fe200078e00ff */
[----:B------:R-:W-:Y:S01]  /*79d0*/  STL.64 [R1+0x120], R196 ;  /* 0x000120c401007387 */ /* 0x000fe20000100a00 */
[----:B------:R-:W-:Y:S01]  /*79e0*/  IMAD.U32 R35, RZ, RZ, UR37 ;  /* 0x00000025ff237e24 */ /* 0x000fe2000f8e00ff */
[----:B------:R-:W-:Y:S01]  /*79f0*/  UIADD3.X UR5, URZ, UR36, URZ, UP0, !UPT ;  /* 0x000000243f057290 */ /* 0x000fe200087fe43f */
[----:B------:R-:W-:Y:S01]  /*7a00*/  IMAD.U32 R37, RZ, RZ, UR37 ;  /* 0x00000025ff257e24 */ /* 0x000fe2000f8e00ff */
[----:B------:R-:W-:Y:S01]  /*7a10*/  STL.U8 [R1+0x138], RZ ;  /* 0x000138ff01007387 */ /* 0x000fe20000100000 */
[----:B------:R-:W3:Y:S01]  /*7a20*/  LDC.64 R12, c[0x0][0xae0] ;  /* 0x0002b800ff0c7b82 */ /* 0x000ee20000000a00 */
[----:B------:R-:W-:Y:S01]  /*7a30*/  IMAD.U32 R10, RZ, RZ, UR4 ;  /* 0x00000004ff0a7e24 */ /* 0x000fe2000f8e00ff */
[----:B------:R-:W-:Y:S01]  /*7a40*/  ULDC UR4, c[0x0][0x3f4] ;  /* 0x0000fd0000047ab9 */ /* 0x000fe20000000800 */
[----:B------:R-:W-:Y:S01]  /*7a50*/  IMAD.U32 R11, RZ, RZ, UR5 ;  /* 0x00000005ff0b7e24 */ /* 0x000fe2000f8e00ff */
[----:B------:R-:W-:Y:S01]  /*7a60*/  STL.U8 [R1+0x16c], RZ ;  /* 0x00016cff01007387 */ /* 0x000fe20000100000 */
[----:B------:R-:W-:-:S02]  /*7a70*/  ISETP.LT.AND P0, PT, RZ, UR4, PT ;  /* 0x00000004ff007c0c */ /* 0x000fc4000bf01270 */
[----:B------:R-:W-:Y:S01]  /*7a80*/  IADD3 R35, P3, R35, 0x138, RZ ;  /* 0x0000013823237810 */ /* 0x000fe20007f7e0ff */
[----:B------:R-:W4:Y:S01]  /*7a90*/  LDC R30, c[0x0][0xad4] ;  /* 0x0002b500ff1e7b82 */ /* 0x000f220000000800 */
[----:B------:R-:W-:Y:S01]  /*7aa0*/  STL.64 [R1+0x128], R10 ;  /* 0x0001280a01007387 */ /* 0x000fe20000100a00 */
[----:B------:R-:W-:Y:S02]  /*7ab0*/  IADD3 R37, P4, R37, 0x128, RZ ;  /* 0x0000012825257810 */ /* 0x000fe40007f9e0ff */
[----:B------:R-:W-:Y:S01]  /*7ac0*/  IMAD.X R49, RZ, RZ, UR36, P3 ;  /* 0x00000024ff317e24 */ /* 0x000fe200098e06ff */
[----:B------:R2:W-:Y:S02]  /*7ad0*/  STL.64 [R1+0x130], R32 ;  /* 0x0001302001007387 */ /* 0x0005e40000100a00 */
[----:B------:R-:W-:Y:S01]  /*7ae0*/  IMAD.X R57, RZ, RZ, UR36, P4 ;  /* 0x00000024ff397e24 */ /* 0x000fe2000a0e06ff */
[----:B------:R-:W4:Y:S01]  /*7af0*/  LDC.64 R8, c[0x0][0x448] ;  /* 0x00011200ff087b82 */ /* 0x000f220000000a00 */
[----:B-1----:R-:W-:-:S02]  /*7b00*/  IMAD.MOV.U32 R31, RZ, RZ, R6 ;  /* 0x000000ffff1f7224 */ /* 0x002fc400078e0006 */
[----:B------:R-:W-:Y:S02]  /*7b10*/  IMAD.MOV.U32 R5, RZ, RZ, R7 ;  /* 0x000000ffff057224 */ /* 0x000fe400078e0007 */
[----:B0-----:R-:W-:-:S03]  /*7b20*/  VIADD R3, R20, 0xffffff80 ;  /* 0xffffff8014037836 */ /* 0x001fc60000000000 */
[----:B------:R-:W0:Y:S01]  /*7b30*/  LDC R0, c[0x0][0x450] ;  /* 0x00011400ff007b82 */ /* 0x000e220000000800 */
[----:B---3--:R-:W-:Y:S02]  /*7b40*/  IMAD.MOV.U32 R6, RZ, RZ, R12 ;  /* 0x000000ffff067224 */ /* 0x008fe400078e000c */
[----:B------:R-:W-:Y:S01]  /*7b50*/  IMAD.MOV.U32 R7, RZ, RZ, R13 ;  /* 0x000000ffff077224 */ /* 0x000fe200078e000d */
[----:B------:R1:W-:Y:S01]  /*7b60*/  STL [R1+0x47c], R3 ;  /* 0x00047c0301007387 */ /* 0x0003e20000100800 */
[----:B--2---:R-:W-:Y:S02]  /*7b70*/  IMAD.U32 R33, RZ, RZ, UR37 ;  /* 0x00000025ff217e24 */ /* 0x004fe4000f8e00ff */
[----:B------:R-:W-:Y:S01]  /*7b80*/  IMAD.U32 R32, RZ, RZ, UR37 ;  /* 0x00000025ff207e24 */ /* 0x000fe2000f8e00ff */
[----:B----4-:R1:W-:Y:S02]  /*7b90*/  STL.128 [R1+0x140], R28 ;  /* 0x0001401c01007387 */ /* 0x0103e40000100c00 */
[----:B------:R-:W-:-:S02]  /*7ba0*/  IADD3 R33, P1, R33, 0x16c, RZ ;  /* 0x0000016c21217810 */ /* 0x000fc40007f3e0ff */
[----:B------:R1:W-:Y:S01]  /*7bb0*/  STL.128 [R1+0x150], R4 ;  /* 0x0001500401007387 */ /* 0x0003e20000100c00 */
[----:B------:R-:W-:Y:S02]  /*7bc0*/  IADD3 R32, P2, R32, 0x13c, RZ ;  /* 0x0000013c20207810 */ /* 0x000fe40007f5e0ff */
[----:B------:R-:W-:Y:S01]  /*7bd0*/  IMAD.X R43, RZ, RZ, UR36, P1 ;  /* 0x00000024ff2b7e24 */ /* 0x000fe200088e06ff */
[----:B------:R1:W-:Y:S02]  /*7be0*/  STL.64 [R1+0x160], R8 ;  /* 0x0001600801007387 */ /* 0x0003e40000100a00 */
[----:B------:R-:W-:Y:S02]  /*7bf0*/  IMAD.X R41, RZ, RZ, UR36, P2 ;  /* 0x00000024ff297e24 */ /* 0x000fe400090e06ff */
[----:B------:R1:W-:Y:S04]  /*7c00*/  STL [R1+0x13c], R3 ;  /* 0x00013c0301007387 */ /* 0x0003e80000100800 */
[----:B0-----:R1:W-:Y:S01]  /*7c10*/  STL [R1+0x168], R0 ;  /* 0x0001680001007387 */ /* 0x0013e20000100800 */
[----:B------:R-:W-:Y:S05]  /*7c20*/  @P0 BRA `(.L_x_3685) ;  /* 0x0000000000400947 */ /* 0x000fea0003800000 */
[----:B-1----:R-:W2:Y:S02]  /*7c30*/  LDL R3, [R1+0x21c] ;  /* 0x00021c0001037983 */ /* 0x002ea40000100800 */
[----:B--2---:R-:W-:-:S04]  /*7c40*/  LEA.HI R0, R3, R3, RZ, 0x1 ;  /* 0x0000000303007211 */ /* 0x004fc800078f08ff */
[----:B------:R-:W-:-:S05]  /*7c50*/  LOP3.LUT R0, R0, 0xfffffffe, RZ, 0xc0, !PT ;  /* 0xfffffffe00007812 */ /* 0x000fca00078ec0ff */
[----:B------:R-:W-:-:S05]  /*7c60*/  IMAD.IADD R0, R3, 0x1, -R0 ;  /* 0x0000000103007824 */ /* 0x000fca00078e0a00 */
[----:B------:R-:W-:-:S04]  /*7c70*/  SHF.L.U32 R3, R0, 0x1f, RZ ;  /* 0x0000001f00037819 */ /* 0x000fc800000006ff */
[----:B------:R0:W1:Y:S03]  /*7c80*/  SYNCS.PHASECHK.TRANS64.TRYWAIT P0, [R2+URZ+0x32400], R3 ;  /* 0x03240003020075a7 */ /* 0x000066000800017f */
[----:B-1----:R-:W-:Y:S05]  /*7c90*/  @!P0 NANOSLEEP.SYNCS 0x989680 ;  /* 0x009896800000895d */ /* 0x002fea0003900000 */
[----:B------:R-:W1:Y:S01]  /*7ca0*/  @!P0 SYNCS.PHASECHK.TRANS64 P0, [R2+URZ+0x32400], R3 ;  /* 0x03240003020085a7 */ /* 0x000e62000800007f */
[----:B------:R-:W-:Y:S04]  /*7cb0*/  BSSY B0, `(.L_x_3686) ;  /* 0x0000006000007945 */ /* 0x000fe80003800000 */
[----:B-1----:R-:W-:Y:S05]  /*7cc0*/  @P0 BRA `(.L_x_3687) ;  /* 0x0000000000100947 */ /* 0x002fea0003800000 */
.L_x_3688:
[----:B-1----:R1:W2:Y:S02]  /*7cd0*/  SYNCS.PHASECHK.TRANS64.TRYWAIT P0, [R2+URZ+0x32400], R3 ;  /* 0x03240003020075a7 */ /* 0x0022a4000800017f */
[----:B--2---:R-:W-:Y:S05]  /*7ce0*/  @!P0 NANOSLEEP.SYNCS 0x989680 ;  /* 0x009896800000895d */ /* 0x004fea0003900000 */
[----:B------:R-:W2:Y:S02]  /*7cf0*/  @!P0 SYNCS.PHASECHK.TRANS64 P0, [R2+URZ+0x32400], R3 ;  /* 0x03240003020085a7 */ /* 0x000ea4000800007f */
[----:B--2---:R-:W-:Y:S05]  /*7d00*/  @!P0 BRA `(.L_x_3688) ;  /* 0xfffffffc00f08947 */ /* 0x004fea000383ffff */
.L_x_3687:
[----:B------:R-:W-:Y:S05]  /*7d10*/  BSYNC B0 ;  /* 0x0000000000007941 */ /* 0x000fea0003800000 */
.L_x_3686:
[----:B------:R-:W-:Y:S05]  /*7d20*/  BRA `(.L_x_3689) ;  /* 0x0000002c000c7947 */ /* 0x000fea0003800000 */
.L_x_3685:
[----:B------:R-:W-:Y:S01]  /*7d30*/  LOP3.LUT P0, RZ, R54, 0x3ff, RZ, 0xc0, !PT ;  /* 0x000003ff36ff7812 */ /* 0x000fe2000780c0ff */
[----:B------:R-:W-:Y:S01]  /*7d40*/  ULDC.64 UR4, c[0x0][0x3f8] ;  /* 0x0000fe0000047ab9 */ /* 0x000fe20000000a00 */
[----:B-1---5:R-:W-:Y:S01]  /*7d50*/  SHF.R.S32.HI R5, RZ, 0x1f, R44 ;  /* 0x0000001fff057819 */ /* 0x022fe2000001142c */
        /* <DEDUP_REMOVED lines=27> */
.L_x_3691:
[----:B------:R-:W-:Y:S05]  /*7f10*/  BSYNC B6 ;  /* 0x0000000000067941 */ /* 0x000fea0003800000 */
.L_x_3690:
[----:B------:R-:W2:Y:S01]  /*7f20*/  LDL R3, [R1+0x70] ;  /* 0x0000700001037983 */ /* 0x000ea20000100800 */
[----:B------:R-:W-:Y:S01]  /*7f30*/  ULDC.U8 UR4, c[0x0][0x410] ;  /* 0x0001040000047ab9 */ /* 0x000fe20000000000 */
[----:B------:R-:W-:Y:S01]  /*7f40*/  BSSY B0, `(.L_x_3692) ;  /* 0x0000299000007945 */ /* 0x000fe20003800000 */
[----:B------:R-:W-:Y:S01]  /*7f50*/  ISETP.NE.AND P0, PT, RZ, UR4, PT ;  /* 0x00000004ff007c0c */ /* 0x000fe2000bf05270 */
[----:B--2---:R-:W-:-:S12]  /*7f60*/  IMAD R0, R3, 0x80, R22 ;  /* 0x0000008003007824 */ /* 0x004fd800078e0216 */
[----:B------:R-:W-:Y:S05]  /*7f70*/  @!P0 BRA `(.L_x_3693) ;  /* 0x0000001400708947 */ /* 0x000fea0003800000 */
[----:B------:R-:W2:Y:S01]  /*7f80*/  LDL R20, [R1+0x480] ;  /* 0x0004800001147983 */ /* 0x000ea20000100800 */
[----:B------:R-:W0:Y:S01]  /*7f90*/  LDC R69, c[0x0][0x448] ;  /* 0x00011200ff457b82 */ /* 0x000e220000000800 */
[----:B------:R-:W-:Y:S01]  /*7fa0*/  ULDC.64 UR4, c[0x0][0x3f8] ;  /* 0x0000fe0000047ab9 */ /* 0x000fe20000000a00 */
[----:B------:R-:W-:Y:S01]  /*7fb0*/  ULDC.64 UR6, c[0x0][0x408] ;  /* 0x0001020000067ab9 */ /* 0x000fe20000000a00 */
[----:B------:R-:W-:Y:S02]  /*7fc0*/  IMAD.MOV.U32 R31, RZ, RZ, R29 ;  /* 0x000000ffff1f7224 */ /* 0x000fe400078e001d */
[----:B------:R-:W-:Y:S01]  /*7fd0*/  IMAD.MOV.U32 R55, RZ, RZ, R63 ;  /* 0x000000ffff377224 */ /* 0x000fe200078e003f */
[----:B0-----:R-:W-:-:S13]  /*7fe0*/  ISETP.NE.AND P0, PT, R69, 0x1, PT ;  /* 0x000000014500780c */ /* 0x001fda0003f05270 */
[----:B------:R-:W0:Y:S08]  /*7ff0*/  @P0 LDC R4, c[0x0][0x44c] ;  /* 0x00011300ff040b82 */ /* 0x000e300000000800 */
[----:B------:R-:W1:Y:S01]  /*8000*/  @P0 LDC R5, c[0x0][0x450] ;  /* 0x00011400ff050b82 */ /* 0x000e620000000800 */
[----:B--2---:R-:W-:-:S04]  /*8010*/  IMAD R3, R20, 0x40, R0 ;  /* 0x0000004014037824 */ /* 0x004fc800078e0200 */
[----:B0-----:R-:W-:-:S05]  /*8020*/  @P0 IMAD.HI.U32 R4, R3, R4, RZ ;  /* 0x0000000403040227 */ /* 0x001fca00078e00ff */
[----:B-1----:R-:W-:-:S04]  /*8030*/  @P0 SHF.R.U32.HI R3, RZ, R5, R4 ;  /* 0x00000005ff030219 */ /* 0x002fc80000011604 */
        /* <DEDUP_REMOVED lines=17> */
[----:B------:R0:W1:Y:S04]  /*8150*/  SHFL.IDX PT, R3, R44, RZ, 0x1c1f ;  /* 0x001c1fff2c037589 */ /* 0x00006800000e0000 */
[----:B------:R0:W2:Y:S04]  /*8160*/  SHFL.IDX PT, R6, R10, RZ, 0x1c1f ;  /* 0x001c1fff0a067589 */ /* 0x0000a800000e0000 */
[----:B------:R0:W3:Y:S04]  /*8170*/  SHFL.IDX PT, R7, R66, RZ, 0x1c1f ;  /* 0x001c1fff42077589 */ /* 0x0000e800000e0000 */
[----:B------:R0:W4:Y:S02]  /*8180*/  SHFL.IDX PT, R8, R63, RZ, 0x1c1f ;  /* 0x001c1fff3f087589 */ /* 0x00012400000e0000 */
.L_x_4032:
        /* <DEDUP_REMOVED lines=8> */
[----:B------:R-:W3:Y:S01]  /*8210*/  LDL R11, [R1+0x484] ;  /* 0x00048400010b7983 */ /* 0x000ee20000100800 */
[----:B------:R-:W-:Y:S01]  /*8220*/  ULDC UR4, c[0x0][0x3f4] ;  /* 0x0000fd0000047ab9 */ /* 0x000fe20000000800 */
[----:B--2---:R-:W-:Y:S01]  /*8230*/  IMAD.MOV.U32 R4, RZ, RZ, R6 ;  /* 0x000000ffff047224 */ /* 0x004fe200078e0006 */
[----:B------:R-:W-:Y:S01]  /*8240*/  ISETP.GE.AND P2, PT, R154, UR4, PT ;  /* 0x000000049a007c0c */ /* 0x000fe2000bf46270 */
[----:B-1----:R-:W-:Y:S01]  /*8250*/  IMAD.MOV.U32 R5, RZ, RZ, R3 ;  /* 0x000000ffff057224 */ /* 0x002fe200078e0003 */
[----:B------:R-:W-:Y:S02]  /*8260*/  ISETP.GE.AND P3, PT, R159, UR4, PT ;  /* 0x000000049f007c0c */ /* 0x000fe4000bf66270 */
[----:B------:R-:W-:-:S09]  /*8270*/  CS2R R64, SRZ ;  /* 0x0000000000407805 */ /* 0x000fd2000001ff00 */
[----:B------:R-:W-:-:S04]  /*8280*/  @!P2 IMAD.WIDE R4, R154, 0x2, R4 ;  /* 0x000000029a04a825 */ /* 0x000fc800078e0204 */
[----:B------:R-:W-:Y:S01]  /*8290*/  @!P3 IMAD.SHL.U32 R9, R159, 0x2, RZ ;  /* 0x000000029f09b824 */ /* 0x000fe200078e00ff */
[----:B------:R1:W5:Y:S01]  /*82a0*/  @!P2 LD.E.64 R64, desc[UR42][R4.64] ;  /* 0x0000002a0440a980 */ /* 0x000362000c101b00 */
[----:B------:R-:W-:Y:S02]  /*82b0*/  CS2R R54, SRZ ;  /* 0x0000000000367805 */ /* 0x000fe4000001ff00 */
[----:B------:R-:W-:Y:S02]  /*82c0*/  CS2R R30, SRZ ;  /* 0x00000000001e7805 */ /* 0x000fe4000001ff00 */
[----:B------:R-:W-:Y:S02]  /*82d0*/  CS2R R28, SRZ ;  /* 0x00000000001c7805 */ /* 0x000fe4000001ff00 */
[-C--:B-1----:R-:W-:Y:S02]  /*82e0*/  @!P3 IADD3 R4, P0, R6, R9.reuse, RZ ;  /* 0x000000090604b210 */ /* 0x082fe40007f1e0ff */
[----:B----4-:R-:W-:Y:S01]  /*82f0*/  @!P3 IADD3 R6, P1, R8, R9, RZ ;  /* 0x000000090806b210 */ /* 0x010fe20007f3e0ff */
[----:B---3--:R-:W-:-:S02]  /*8300*/  IMAD.MOV.U32 R9, RZ, RZ, R7 ;  /* 0x000000ffff097224 */ /* 0x008fc400078e0007 */
[----:B------:R-:W-:-:S05]  /*8310*/  @!P2 IMAD.WIDE R8, R154, 0x2, R8 ;  /* 0x000000029a08a825 */ /* 0x000fca00078e0208 */
[----:B------:R1:W5:Y:S01]  /*8320*/  @!P2 LD.E.64 R54, desc[UR42][R8.64] ;  /* 0x0000002a0836a980 */ /* 0x000362000c101b00 */
[----:B------:R-:W-:-:S05]  /*8330*/  @!P3 SHF.L.U64.HI R12, R159, 0x1, R11 ;  /* 0x000000019f0cb819 */ /* 0x000fca000001020b */
[--C-:B------:R-:W-:Y:S02]  /*8340*/  @!P3 IMAD.X R5, R3, 0x1, R12.reuse, P0 ;  /* 0x000000010305b824 */ /* 0x100fe400000e060c */
[----:B------:R-:W-:-:S03]  /*8350*/  @!P3 IMAD.X R7, R7, 0x1, R12, P1 ;  /* 0x000000010707b824 */ /* 0x000fc600008e060c */
[----:B------:R1:W5:Y:S04]  /*8360*/  @!P3 LD.E.64 R30, desc[UR42][R4.64] ;  /* 0x0000002a041eb980 */ /* 0x000368000c101b00 */
[----:B------:R1:W5:Y:S02]  /*8370*/  @!P3 LD.E.64 R28, desc[UR42][R6.64] ;  /* 0x0000002a061cb980 */ /* 0x000364000c101b00 */
.L_x_3696:
[----:B------:R-:W-:Y:S05]  /*8380*/  BSYNC B1 ;  /* 0x0000000000017941 */ /* 0x000fea0003800000 */
.L_x_3695:
[----:B-1---5:R-:W-:Y:S01]  /*8390*/  IMAD.MOV.U32 R3, RZ, RZ, R54 ;  /* 0x000000ffff037224 */ /* 0x022fe200078e0036 */
[----:B------:R-:W-:Y:S01]  /*83a0*/  UMOV UR4, 0xffffffff ;  /* 0xffffffff00047882 */ /* 0x000fe20000000000 */
[----:B------:R-:W-:Y:S01]  /*83b0*/  IMAD.MOV.U32 R4, RZ, RZ, R55 ;  /* 0x000000ffff047224 */ /* 0x000fe200078e0037 */
[----:B------:R-:W-:Y:S01]  /*83c0*/  CS2R R20, SRZ ;  /* 0x0000000000147805 */ /* 0x000fe2000001ff00 */
[----:B------:R-:W-:Y:S01]  /*83d0*/  IMAD.MOV.U32 R5, RZ, RZ, R28 ;  /* 0x000000ffff057224 */ /* 0x000fe200078e001c */
[----:B------:R-:W-:Y:S01]  /*83e0*/  PRMT R70, R3, 0x7610, R70 ;  /* 0x0000761003467816 */ /* 0x000fe20000000046 */
[----:B--2---:R-:W-:Y:S01]  /*83f0*/  IMAD.MOV.U32 R6, RZ, RZ, R29 ;  /* 0x000000ffff067224 */ /* 0x004fe200078e001d */
        /* <DEDUP_REMOVED lines=11> */
[----:B------:R-:W-:Y:S06]  /*84b0*/  BRA.DIV UR4, `(.L_x_3697) ;  /* 0x0000031e04c87947 */ /* 0x000fec000b800000 */
[----:B------:R1:W2:Y:S04]  /*84c0*/  SHFL.IDX PT, R3, R44, 0x1, 0x1c1f ;  /* 0x003c1f002c037f89 */ /* 0x0002a800000e0000 */
[----:B------:R1:W0:Y:S04]  /*84d0*/  SHFL.IDX PT, R6, R10, 0x1, 0x1c1f ;  /* 0x003c1f000a067f89 */ /* 0x00022800000e0000 */
[----:B---3--:R1:W3:Y:S04]  /*84e0*/  SHFL.IDX PT, R7, R66, 0x1, 0x1c1f ;  /* 0x003c1f0042077f89 */ /* 0x0082e800000e0000 */
[----:B------:R1:W0:Y:S02]  /*84f0*/  SHFL.IDX PT, R14, R63, 0x1, 0x1c1f ;  /* 0x003c1f003f0e7f89 */ /* 0x00022400000e0000 */
.L_x_4038:
[----:B------:R-:W5:Y:S01]  /*8500*/  LDL R5, [R1+0x21c] ;  /* 0x00021c0001057983 */ /* 0x000f620000100800 */
[----:B------:R-:W-:Y:S01]  /*8510*/  VIADD R0, R0, 0x40 ;  /* 0x0000004000007836 */ /* 0x000fe20000000000 */
[----:B------:R-:W-:Y:S01]  /*8520*/  BSSY B1, `(.L_x_3698) ;  /* 0x0000022000017945 */ /* 0x000fe20003800000 */
[----:B----4-:R-:W-:Y:S02]  /*8530*/  CS2R R8, SRZ ;  /* 0x0000000000087805 */ /* 0x010fe4000001ff00 */
[----:B------:R-:W-:Y:S02]  /*8540*/  CS2R R12, SRZ ;  /* 0x00000000000c7805 */ /* 0x000fe4000001ff00 */
[----:B01----:R-:W-:Y:S02]  /*8550*/  CS2R R10, SRZ ;  /* 0x00000000000a7805 */ /* 0x003fe4000001ff00 */
[----:B------:R-:W-:Y:S02]  /*8560*/  ISETP.GE.AND P0, PT, R0, R69, PT ;  /* 0x000000450000720c */ /* 0x000fe40003f06270 */
[----:B-----5:R-:W-:-:S04]  /*8570*/  LEA.HI R4, R5, R5, RZ, 0x1 ;  /* 0x0000000505047211 */ /* 0x020fc800078f08ff */
[----:B------:R-:W-:-:S05]  /*8580*/  LOP3.LUT R4, R4, 0xfffffffe, RZ, 0xc0, !PT ;  /* 0xfffffffe04047812 */ /* 0x000fca00078ec0ff */
[----:B------:R-:W-:-:S05]  /*8590*/  IMAD.IADD R4, R5, 0x1, -R4 ;  /* 0x0000000105047824 */ /* 0x000fca00078e0a04 */
[----:B------:R-:W-:Y:S01]  /*85a0*/  SHF.L.U32 R63, R4, 0x1f, RZ ;  /* 0x0000001f043f7819 */ /* 0x000fe200000006ff */
[----:B------:R-:W-:Y:S06]  /*85b0*/  @P0 BRA `(.L_x_3699) ;  /* 0x0000000000600947 */ /* 0x000fec0003800000 */
[----:B------:R-:W4:Y:S01]  /*85c0*/  LDL R15, [R1+0x484] ;  /* 0x00048400010f7983 */ /* 0x000f220000100800 */
[----:B------:R-:W-:Y:S01]  /*85d0*/  ULDC UR4, c[0x0][0x3f4] ;  /* 0x0000fd0000047ab9 */ /* 0x000fe20000000800 */
[----:B------:R-:W-:Y:S01]  /*85e0*/  IMAD.MOV.U32 R4, RZ, RZ, R6 ;  /* 0x000000ffff047224 */ /* 0x000fe200078e0006 */
[----:B------:R-:W-:Y:S01]  /*85f0*/  ISETP.GE.AND P2, PT, R154, UR4, PT ;  /* 0x000000049a007c0c */ /* 0x000fe2000bf46270 */
[----:B--2---:R-:W-:Y:S01]  /*8600*/  IMAD.MOV.U32 R5, RZ, RZ, R3 ;  /* 0x000000ffff057224 */ /* 0x004fe200078e0003 */
[----:B------:R-:W-:Y:S02]  /*8610*/  ISETP.GE.AND P3, PT, R159, UR4, PT ;  /* 0x000000049f007c0c */ /* 0x000fe4000bf66270 */
[----:B------:R-:W-:Y:S01]  /*8620*/  CS2R R12, SRZ ;  /* 0x00000000000c7805 */ /* 0x000fe2000001ff00 */
[----:B------:R-:W-:-:S08]  /*8630*/  IMAD.MOV.U32 R8, RZ, RZ, R14 ;  /* 0x000000ffff087224 */ /* 0x000fd000078e000e */
[----:B------:R-:W-:-:S04]  /*8640*/  @!P2 IMAD.WIDE R4, R154, 0x2, R4 ;  /* 0x000000029a04a825 */ /* 0x000fc800078e0204 */
[C---:B------:R-:W-:Y:S01]  /*8650*/  @!P3 IMAD.SHL.U32 R9, R159.reuse, 0x2, RZ ;  /* 0x000000029f09b824 */ /* 0x040fe200078e00ff */
[----:B------:R0:W5:Y:S01]  /*8660*/  @!P2 LD.E.64 R12, desc[UR42][R4.64] ;  /* 0x0000002a040ca980 */ /* 0x000162000c101b00 */
[----:B------:R-:W-:Y:S02]  /*8670*/  CS2R R20, SRZ ;  /* 0x0000000000147805 */ /* 0x000fe4000001ff00 */
[----:B------:R-:W-:Y:S02]  /*8680*/  CS2R R10, SRZ ;  /* 0x00000000000a7805 */ /* 0x000fe4000001ff00 */
[-C--:B0-----:R-:W-:Y:S02]  /*8690*/  @!P3 IADD3 R4, P0, R6, R9.reuse, RZ ;  /* 0x000000090604b210 */ /* 0x081fe40007f1e0ff */
[----:B------:R-:W-:Y:S01]  /*86a0*/  @!P3 IADD3 R6, P1, R14, R9, RZ ;  /* 0x000000090e06b210 */ /* 0x000fe20007f3e0ff */
[----:B---3--:R-:W-:Y:S01]  /*86b0*/  IMAD.MOV.U32 R9, RZ, RZ, R7 ;  /* 0x000000ffff097224 */ /* 0x008fe200078e0007 */
[----:B----4-:R-:W-:Y:S01]  /*86c0*/  @!P3 SHF.L.U64.HI R0, R159, 0x1, R15 ;  /* 0x000000019f00b819 */ /* 0x010fe2000001020f */
[----:B------:R-:W-:Y:S01]  /*86d0*/  @!P2 IMAD.WIDE R14, R154, 0x2, R8 ;  /* 0x000000029a0ea825 */ /* 0x000fe200078e0208 */
[----:B------:R-:W-:-:S03]  /*86e0*/  CS2R R8, SRZ ;  /* 0x0000000000087805 */ /* 0x000fc6000001ff00 */
[--C-:B------:R-:W-:Y:S01]  /*86f0*/  @!P3 IMAD.X R5, R3, 0x1, R0.reuse, P0 ;  /* 0x000000010305b824 */ /* 0x100fe200000e0600 */
[----:B------:R0:W5:Y:S01]  /*8700*/  @!P2 LD.E.64 R20, desc[UR42][R14.64] ;  /* 0x0000002a0e14a980 */ /* 0x000162000c101b00 */
[----:B------:R-:W-:-:S03]  /*8710*/  @!P3 IMAD.X R7, R7, 0x1, R0, P1 ;  /* 0x000000010707b824 */ /* 0x000fc600008e0600 */
[----:B------:R0:W5:Y:S04]  /*8720*/  @!P3 LD.E.64 R10, desc[UR42][R4.64] ;  /* 0x0000002a040ab980 */ /* 0x000168000c101b00 */
[----:B------:R0:W5:Y:S02]  /*8730*/  @!P3 LD.E.64 R8, desc[UR42][R6.64] ;  /* 0x0000002a0608b980 */ /* 0x000164000c101b00 */
.L_x_3699:
[----:B------:R-:W-:Y:S05]  /*8740*/  BSYNC B1 ;  /* 0x0000000000017941 */ /* 0x000fea0003800000 */
.L_x_3698:
[----:B------:R-:W1:Y:S01]  /*8750*/  SYNCS.PHASECHK.TRANS64.TRYWAIT P0, [R2+URZ+0x32400], R63 ;  /* 0x0324003f020075a7 */ /* 0x000e62000800017f */
[----:B------:R-:W-:Y:S04]  /*8760*/  BSSY B1, `(.L_x_3700) ;  /* 0x0000002000017945 */ /* 0x000fe80003800000 */
[----:B-1----:R-:W-:Y:S05]  /*8770*/  @!P0 BRA `(.L_x_3701) ;  /* 0x0000031c00888947 */ /* 0x002fea0003800000 */
.L_x_4039:
[----:B------:R-:W-:Y:S05]  /*8780*/  BSYNC B1 ;  /* 0x0000000000017941 */ /* 0x000fea0003800000 */
.L_x_3700:
[----:B0--3--:R-:W3:Y:S04]  /*8790*/  LDL R7, [R1+0x474] ;  /* 0x0004740001077983 */ /* 0x009ee80000100800 */
[----:B------:R-:W4:Y:S01]  /*87a0*/  LDL R6, [R1+0x70] ;  /* 0x0000700001067983 */ /* 0x000f220000100800 */
[----:B-----5:R-:W-:Y:S01]  /*87b0*/  IMAD.MOV.U32 R4, RZ, RZ, R21 ;  /* 0x000000ffff047224 */ /* 0x020fe200078e0015 */
[----:B------:R-:W-:Y:S01]  /*87c0*/  BSSY B1, `(.L_x_3702) ;  /* 0x0000079000017945 */ /* 0x000fe20003800000 */
[----:B------:R-:W-:-:S03]  /*87d0*/  IMAD.MOV.U32 R5, RZ, RZ, R12 ;  /* 0x000000ffff057224 */ /* 0x000fc600078e000c */
[----:B------:R-:W-:Y:S01]  /*87e0*/  PRMT R44, R44, 0x5410, R4 ;  /* 0x000054102c2c7816 */ /* 0x000fe20000000004 */
[----:B------:R-:W-:Y:S01]  /*87f0*/  IMAD.MOV.U32 R4, RZ, RZ, R9 ;  /* 0x000000ffff047224 */ /* 0x000fe200078e0009 */
[----:B-1----:R-:W-:Y:S01]  /*8800*/  PRMT R63, R63, 0x5410, R5 ;  /* 0x000054103f3f7816 */ /* 0x002fe20000000005 */
[----:B------:R-:W-:-:S03]  /*8810*/  IMAD.MOV.U32 R5, RZ, RZ, R10 ;  /* 0x000000ffff057224 */ /* 0x000fc600078e000a */
[----:B------:R-:W-:Y:S01]  /*8820*/  PRMT R14, R4, 0x7610, R14 ;  /* 0x00007610040e7816 */ /* 0x000fe2000000000e */
[----:B------:R-:W-:-:S03]  /*8830*/  IMAD.MOV.U32 R4, RZ, RZ, R13 ;  /* 0x000000ffff047224 */ /* 0x000fc600078e000d */
[----:B------:R-:W-:Y:S02]  /*8840*/  PRMT R14, R14, 0x5410, R5 ;  /* 0x000054100e0e7816 */ /* 0x000fe40000000005 */
[----:B------:R-:W-:Y:S01]  /*8850*/  PRMT R63, R4, 0x7610, R63 ;  /* 0x00007610043f7816 */ /* 0x000fe2000000003f */
[C---:B---3--:R-:W-:Y:S01]  /*8860*/  IMAD.SHL.U32 R0, R7.reuse, 0x40, RZ ;  /* 0x0000004007007824 */ /* 0x048fe200078e00ff */
[----:B------:R-:W-:Y:S01]  /*8870*/  LOP3.LUT P1, RZ, R7, 0x4, RZ, 0xc0, !PT ;  /* 0x0000000407ff7812 */ /* 0x000fe2000782c0ff */
[----:B----4-:R-:W-:-:S03]  /*8880*/  IMAD R6, R6, -0x80, R69 ;  /* 0xffffff8006067824 */ /* 0x010fc600078e0245 */
[----:B--2---:R-:W-:-:S04]  /*8890*/  LOP3.LUT R3, R0, 0x1c0, RZ, 0xc0, !PT ;  /* 0x000001c000037812 */ /* 0x004fc800078ec0ff */
[----:B------:R-:W-:Y:S02]  /*88a0*/  LOP3.LUT R0, R3, 0x18, R152, 0xf8, !PT ;  /* 0x0000001803007812 */ /* 0x000fe400078ef898 */
[----:B------:R-:W-:Y:S02]  /*88b0*/  SHF.R.U32.HI R3, RZ, 0x3, R3 ;  /* 0x00000003ff037819 */ /* 0x000fe40000011603 */
[----:B------:R-:W-:Y:S01]  /*88c0*/  VIMNMX R15, R6, 0x80, PT ;  /* 0x00000080060f7848 */ /* 0x000fe20003fe0100 */
[----:B------:R-:W-:Y:S01]  /*88d0*/  IMAD.MOV.U32 R6, RZ, RZ, R11 ;  /* 0x000000ffff067224 */ /* 0x000fe200078e000b */
[----:B------:R-:W-:Y:S01]  /*88e0*/  LOP3.LUT R3, R0, R3, RZ, 0x3c, !PT ;  /* 0x0000000300037212 */ /* 0x000fe200078e3cff */
[----:B------:R-:W-:Y:S01]  /*88f0*/  IMAD.MOV.U32 R0, RZ, RZ, R20 ;  /* 0x000000ffff007224 */ /* 0x000fe200078e0014 */
[----:B------:R-:W-:Y:S02]  /*8900*/  ISETP.GE.AND P0, PT, R22, R15, PT ;  /* 0x0000000f1600720c */ /* 0x000fe40003f06270 */
[----:B------:R-:W-:Y:S01]  /*8910*/  PRMT R44, R6, 0x7610, R44 ;  /* 0x00007610062c7816 */ /* 0x000fe2000000002c */
[----:B------:R-:W-:-:S04]  /*8920*/  IMAD R3, R180, 0x200, R3 ;  /* 0x00000200b4037824 */ /* 0x000fc800078e0203 */
[----:B------:R-:W-:Y:S02]  /*8930*/  IMAD R2, R3, 0x2, R2 ;  /* 0x0000000203027824 */ /* 0x000fe400078e0202 */
[----:B------:R-:W-:Y:S02]  /*8940*/  IMAD.MOV.U32 R3, RZ, RZ, R8 ;  /* 0x000000ffff037224 */ /* 0x000fe400078e0008 */
[----:B------:R-:W-:-:S03]  /*8950*/  VIADD R7, R2, 0x18400 ;  /* 0x0001840002077836 */ /* 0x000fc60000000000 */
[----:B------:R-:W-:Y:S01]  /*8960*/  PRMT R0, R0, 0x5410, R3 ;  /* 0x0000541000007816 */ /* 0x000fe20000000003 */
[----:B------:R-:W-:Y:S02]  /*8970*/  VIADD R3, R2, 0x18440 ;  /* 0x0001844002037836 */ /* 0x000fe40000000000 */
[----:B------:R-:W-:Y:S01]  /*8980*/  @P1 VIADD R3, R7, 0xffffffc0 ;  /* 0xffffffc007031836 */ /* 0x000fe20000000000 */
[----:B------:R-:W-:Y:S06]  /*8990*/  @P0 BRA `(.L_x_3703) ;  /* 0x00000004006c0947 */ /* 0x000fec0003800000 */
[----:B------:R-:W0:Y:S01]  /*89a0*/  LDC R4, c[0x0][0x3f4] ;  /* 0x0000fd00ff047b82 */ /* 0x000e220000000800 */
[----:B------:R-:W-:Y:S01]  /*89b0*/  BSSY B2, `(.L_x_3704) ;  /* 0x000002e000027945 */ /* 0x000fe20003800000 */
[-C--:B0-----:R-:W-:Y:S02]  /*89c0*/  ISETP.GE.AND P0, PT, R154, R4.reuse, PT ;  /* 0x000000049a00720c */ /* 0x081fe40003f06270 */
[----:B------:R-:W-:-:S11]  /*89d0*/  ISETP.GE.AND P1, PT, R159, R4, PT ;  /* 0x000000049f00720c */ /* 0x000fd60003f26270 */
[----:B------:R-:W-:Y:S05]  /*89e0*/  @P0 BRA `(.L_x_3705) ;  /* 0x0000000000a80947 */ /* 0x000fea0003800000 */
[----:B------:R-:W0:Y:S01]  /*89f0*/  LDS.128 R4, [R2+0x18400] ;  /* 0x0184000002047984 */ /* 0x000e220000000c00 */
[----:B------:R-:W-:Y:S01]  /*8a00*/  SHF.R.U32.HI R69, RZ, 0x10, R65 ;  /* 0x00000010ff457819 */ /* 0x000fe20000011641 */
[--C-:B------:R-:W-:Y:S01]  /*8a10*/  HADD2.F32 R66, -RZ, R70.reuse.H1_H1 ;  /* 0x30000046ff427230 */ /* 0x100fe20000004100 */
[----:B------:R-:W-:Y:S01]  /*8a20*/  SHF.R.U32.HI R71, RZ, 0x10, R55 ;  /* 0x00000010ff477819 */ /* 0x000fe20000011637 */
[----:B------:R-:W-:Y:S01]  /*8a30*/  HADD2.F32 R70, -RZ, R70.H0_H0 ;  /* 0x20000046ff467230 */ /* 0x000fe20000004100 */
[----:B------:R-:W-:Y:S01]  /*8a40*/  SHF.R.U64 R79, R64, 0x10, R65 ;  /* 0x00000010404f7819 */ /* 0x000fe20000001241 */
[----:B------:R-:W-:Y:S01]  /*8a50*/  HADD2.F32 R69, -RZ, R69.H0_H0 ;  /* 0x20000045ff457230 */ /* 0x000fe20000004100 */
[----:B------:R-:W-:Y:S01]  /*8a60*/  SHF.R.U64 R77, R54, 0x10, R55 ;  /* 0x00000010364d7819 */ /* 0x000fe20000001237 */
[----:B------:R-:W-:Y:S02]  /*8a70*/  HADD2.F32 R71, -RZ, R71.H0_H0 ;  /* 0x20000047ff477230 */ /* 0x000fe40000004100 */
[----:B0-----:R-:W-:-:S02]  /*8a80*/  HADD2.F32 R64, -RZ, R7.H0_H0 ;  /* 0x20000007ff407230 */ /* 0x001fc40000004100 */
        /* <DEDUP_REMOVED lines=11> */
[--C-:B------:R-:W-:Y:S02]  /*8b40*/  HADD2.F32 R6, -RZ, R5.reuse.H0_H0 ;  /* 0x20000005ff067230 */ /* 0x100fe40000004100 */
[----:B------:R-:W-:Y:S01]  /*8b50*/  FFMA.FTZ R75, R64, R69, -R75 ;  /* 0x00000045404b7223 */ /* 0x000fe2000001084b */
[--C-:B------:R-:W-:Y:S02]  /*8b60*/  HADD2.F32 R66, -RZ, R80.reuse.H0_H0 ;  /* 0x20000050ff427230 */ /* 0x100fe40000004100 */
        /* <DEDUP_REMOVED lines=18> */
.L_x_3705:
[----:B------:R-:W-:Y:S05]  /*8c90*/  BSYNC B2 ;  /* 0x0000000000027941 */ /* 0x000fea0003800000 */
.L_x_3704:
[----:B------:R-:W-:Y:S05]  /*8ca0*/  @P1 BRA `(.L_x_3703) ;  /* 0x0000000000a81947 */ /* 0x000fea0003800000 */
[----:B0-----:R-:W0:Y:S01]  /*8cb0*/  LDS.128 R4, [R3] ;  /* 0x0000000003047984 */ /* 0x001e220000000c00 */
[----:B------:R-:W-:Y:S01]  /*8cc0*/  SHF.R.U32.HI R64, RZ, 0x10, R29 ;  /* 0x00000010ff407819 */ /* 0x000fe2000001161d */
[--C-:B------:R-:W-:Y:S01]  /*8cd0*/  HADD2.F32 R54, -RZ, R68.reuse.H1_H1 ;  /* 0x30000044ff367230 */ /* 0x100fe20000004100 */
[--C-:B------:R-:W-:Y:S01]  /*8ce0*/  SHF.R.U32.HI R55, RZ, 0x10, R31.reuse ;  /* 0x00000010ff377819 */ /* 0x100fe2000001161f */
[----:B------:R-:W-:Y:S01]  /*8cf0*/  HADD2.F32 R68, -RZ, R68.H0_H0 ;  /* 0x20000044ff447230 */ /* 0x000fe20000004100 */
[----:B------:R-:W-:Y:S01]  /*8d00*/  SHF.R.U64 R74, R30, 0x10, R31 ;  /* 0x000000101e4a7819 */ /* 0x000fe2000000121f */
[----:B------:R-:W-:Y:S01]  /*8d10*/  HADD2.F32 R64, -RZ, R64.H0_H0 ;  /* 0x20000040ff407230 */ /* 0x000fe20000004100 */
[----:B------:R-:W-:Y:S01]  /*8d20*/  SHF.R.U64 R71, R28, 0x10, R29 ;  /* 0x000000101c477819 */ /* 0x000fe2000000121d */
[----:B------:R-:W-:Y:S02]  /*8d30*/  HADD2.F32 R55, -RZ, R55.H0_H0 ;  /* 0x20000037ff377230 */ /* 0x000fe40000004100 */
[----:B0-----:R-:W-:-:S02]  /*8d40*/  HADD2.F32 R31, -RZ, R7.H1_H1 ;  /* 0x30000007ff1f7230 */ /* 0x001fc40000004100 */
[----:B------:R-:W-:Y:S02]  /*8d50*/  HADD2.F32 R30, -RZ, R7.H0_H0 ;  /* 0x20000007ff1e7230 */ /* 0x000fe40000004100 */
[--C-:B------:R-:W-:Y:S02]  /*8d60*/  HADD2.F32 R7, -RZ, R4.reuse.H0_H0 ;  /* 0x20000004ff077230 */ /* 0x100fe40000004100 */
[CC--:B------:R-:W-:Y:S01]  /*8d70*/  FMUL.FTZ R65, R31.reuse, R64.reuse ;  /* 0x000000401f417220 */ /* 0x0c0fe20000410000 */
[----:B------:R-:W-:Y:S01]  /*8d80*/  FMUL.FTZ R31, R31, R55 ;  /* 0x000000371f1f7220 */ /* 0x000fe20000410000 */
[----:B------:R-:W-:Y:S02]  /*8d90*/  HADD2.F32 R4, -RZ, R4.H1_H1 ;  /* 0x30000004ff047230 */ /* 0x000fe40000004100 */
[--C-:B------:R-:W-:Y:S02]  /*8da0*/  HADD2.F32 R28, -RZ, R6.reuse.H0_H0 ;  /* 0x20000006ff1c7230 */ /* 0x100fe40000004100 */
[----:B------:R-:W-:Y:S01]  /*8db0*/  FFMA.FTZ R70, R30, R64, R31 ;  /* 0x000000401e467223 */ /* 0x000fe2000001001f */
[----:B------:R-:W-:-:S02]  /*8dc0*/  HADD2.F32 R29, -RZ, R6.H1_H1 ;  /* 0x30000006ff1d7230 */ /* 0x000fc40000004100 */
[----:B------:R-:W-:Y:S01]  /*8dd0*/  FMUL.FTZ R66, R4, R68 ;  /* 0x0000004404427220 */ /* 0x000fe20000410000 */
[----:B------:R-:W-:Y:S02]  /*8de0*/  HADD2.F32 R31, -RZ, R67.H1_H1 ;  /* 0x30000043ff1f7230 */ /* 0x000fe40000004100 */
[----:B------:R-:W-:Y:S01]  /*8df0*/  FFMA.FTZ R69, R30, R55, -R65 ;  /* 0x000000371e457223 */ /* 0x000fe20000010841 */
[----:B------:R-:W-:Y:S02]  /*8e00*/  HADD2.F32 R6, -RZ, R5.H0_H0 ;  /* 0x20000005ff067230 */ /* 0x000fe40000004100 */
[-C--:B------:R-:W-:Y:S01]  /*8e10*/  FMUL.FTZ R64, R4, R54.reuse ;  /* 0x0000003604407220 */ /* 0x080fe20000410000 */
[----:B------:R-:W-:Y:S02]  /*8e20*/  HADD2.F32 R67, -RZ, R67.H0_H0 ;  /* 0x20000043ff437230 */ /* 0x000fe40000004100 */
[----:B------:R-:W-:Y:S01]  /*8e30*/  FFMA.FTZ R66, R7, R54, -R66 ;  /* 0x0000003607427223 */ /* 0x000fe20000010842 */
[----:B------:R-:W-:-:S02]  /*8e40*/  HADD2.F32 R5, -RZ, R5.H1_H1 ;  /* 0x30000005ff057230 */ /* 0x000fc40000004100 */
[----:B------:R-:W-:Y:S01]  /*8e50*/  FFMA.FTZ R55, R7, R68, R64 ;  /* 0x0000004407377223 */ /* 0x000fe20000010040 */
[----:B------:R-:W-:Y:S02]  /*8e60*/  HADD2.F32 R30, -RZ, R71.H0_H0 ;  /* 0x20000047ff1e7230 */ /* 0x000fe40000004100 */
[C---:B------:R-:W-:Y:S01]  /*8e70*/  FMUL.FTZ R65, R29.reuse, R31 ;  /* 0x0000001f1d417220 */ /* 0x040fe20000410000 */
[----:B------:R-:W-:Y:S02]  /*8e80*/  HADD2.F32 R4, -RZ, R74.H0_H0 ;  /* 0x2000004aff047230 */ /* 0x000fe40000004100 */
        /* <DEDUP_REMOVED lines=8> */
[----:B------:R-:W-:-:S02]  /*8f10*/  F2FP.F16.F32.PACK_AB R4, R55, R66 ;  /* 0x000000423704723e */ /* 0x000fc400000000ff */
[----:B------:R-:W-:Y:S02]  /*8f20*/  F2FP.F16.F32.PACK_AB R6, R54, R65 ;  /* 0x000000413606723e */ /* 0x000fe400000000ff */
[----:B------:R-:W-:-:S05]  /*8f30*/  F2FP.F16.F32.PACK_AB R5, R30, R5 ;  /* 0x000000051e05723e */ /* 0x000fca00000000ff */
[----:B------:R1:W-:Y:S02]  /*8f40*/  STS.128 [R3], R4 ;  /* 0x0000000403007388 */ /* 0x0003e40000000c00 */
.L_x_3703:
[----:B------:R-:W-:Y:S05]  /*8f50*/  BSYNC B1 ;  /* 0x0000000000017941 */ /* 0x000fea0003800000 */
.L_x_3702:
        /* <DEDUP_REMOVED lines=8> */
[----:B------:R-:W-:Y:S01]  /*8fe0*/  SHF.R.U32.HI R30, RZ, 0x10, R21 ;  /* 0x00000010ff1e7819 */ /* 0x000fe20000011615 */
[----:B------:R-:W-:Y:S01]  /*8ff0*/  HADD2.F32 R29, -RZ, R0.H0_H0 ;  /* 0x20000000ff1d7230 */ /* 0x000fe20000004100 */
[----:B------:R-:W-:Y:S02]  /*9000*/  SHF.R.U32.HI R28, RZ, 0x10, R13 ;  /* 0x00000010ff1c7819 */ /* 0x000fe4000001160d */
[----:B------:R-:W-:Y:S01]  /*9010*/  SHF.R.U64 R55, R20, 0x10, R21 ;  /* 0x0000001014377819 */ /* 0x000fe20000001215 */
[----:B------:R-:W-:Y:S01]  /*9020*/  HADD2.F32 R30, -RZ, R30.H0_H0 ;  /* 0x2000001eff1e7230 */ /* 0x000fe20000004100 */
[----:B------:R-:W-:Y:S01]  /*9030*/  SHF.R.U64 R64, R12, 0x10, R13 ;  /* 0x000000100c407819 */ /* 0x000fe2000000120d */
[----:B------:R-:W-:Y:S02]  /*9040*/  HADD2.F32 R28, -RZ, R28.H0_H0 ;  /* 0x2000001cff1c7230 */ /* 0x000fe40000004100 */
[----:B------:R-:W-:-:S02]  /*9050*/  HADD2.F32 R21, -RZ, R63.H1_H1 ;  /* 0x3000003fff157230 */ /* 0x000fc40000004100 */
[----:B------:R-:W-:Y:S02]  /*9060*/  HADD2.F32 R63, -RZ, R63.H0_H0 ;  /* 0x2000003fff3f7230 */ /* 0x000fe40000004100 */
[--C-:B0-----:R-:W-:Y:S02]  /*9070*/  HADD2.F32 R15, -RZ, R7.reuse.H0_H0 ;  /* 0x20000007ff0f7230 */ /* 0x101fe40000004100 */
[----:B------:R-:W-:Y:S02]  /*9080*/  HADD2.F32 R20, -RZ, R7.H1_H1 ;  /* 0x30000007ff147230 */ /* 0x000fe40000004100 */
[--C-:B------:R-:W-:Y:S02]  /*9090*/  HADD2.F32 R7, -RZ, R4.reuse.H0_H0 ;  /* 0x20000004ff077230 */ /* 0x100fe40000004100 */
[----:B------:R-:W-:Y:S02]  /*90a0*/  HADD2.F32 R4, -RZ, R4.H1_H1 ;  /* 0x30000004ff047230 */ /* 0x000fe40000004100 */
[C---:B------:R-:W-:Y:S01]  /*90b0*/  FMUL.FTZ R54, R20.reuse, R30 ;  /* 0x0000001e14367220 */ /* 0x040fe20000410000 */
[----:B------:R-:W-:Y:S01]  /*90c0*/  FMUL.FTZ R31, R20, R28 ;  /* 0x0000001c141f7220 */ /* 0x000fe20000410000 */
[----:B------:R-:W-:-:S02]  /*90d0*/  HADD2.F32 R12, -RZ, R6.H0_H0 ;  /* 0x20000006ff0c7230 */ /* 0x000fc40000004100 */
[C---:B------:R-:W-:Y:S01]  /*90e0*/  FMUL.FTZ R20, R4.reuse, R29 ;  /* 0x0000001d04147220 */ /* 0x040fe20000410000 */
[----:B------:R-:W-:Y:S01]  /*90f0*/  FFMA.FTZ R54, R15, R28, -R54 ;  /* 0x0000001c0f367223 */ /* 0x000fe20000010836 */
[-C--:B------:R-:W-:Y:S01]  /*9100*/  FMUL.FTZ R28, R4, R21.reuse ;  /* 0x00000015041c7220 */ /* 0x080fe20000410000 */
[----:B------:R-:W-:Y:S02]  /*9110*/  HADD2.F32 R13, -RZ, R6.H1_H1 ;  /* 0x30000006ff0d7230 */ /* 0x000fe40000004100 */
[----:B------:R-:W-:Y:S01]  /*9120*/  FFMA.FTZ R21, R7, R21, -R20 ;  /* 0x0000001507157223 */ /* 0x000fe20000010814 */
[--C-:B------:R-:W-:Y:S02]  /*9130*/  HADD2.F32 R6, -RZ, R5.reuse.H0_H0 ;  /* 0x20000005ff067230 */ /* 0x100fe40000004100 */
[----:B------:R-:W-:Y:S01]  /*9140*/  FFMA.FTZ R31, R15, R30, R31 ;  /* 0x0000001e0f1f7223 */ /* 0x000fe2000001001f */
[----:B------:R-:W-:Y:S02]  /*9150*/  HADD2.F32 R20, -RZ, R44.H1_H1 ;  /* 0x3000002cff147230 */ /* 0x000fe40000004100 */
[----:B------:R-:W-:Y:S01]  /*9160*/  FFMA.FTZ R28, R7, R29, R28 ;  /* 0x0000001d071c7223 */ /* 0x000fe2000001001c */
[----:B------:R-:W-:-:S02]  /*9170*/  HADD2.F32 R5, -RZ, R5.H1_H1 ;  /* 0x30000005ff057230 */ /* 0x000fc40000004100 */
[----:B------:R-:W-:Y:S02]  /*9180*/  HADD2.F32 R15, -RZ, R55.H0_H0 ;  /* 0x20000037ff0f7230 */ /* 0x000fe40000004100 */
[C---:B------:R-:W-:Y:S01]  /*9190*/  FMUL.FTZ R29, R13.reuse, R20 ;  /* 0x000000140d1d7220 */ /* 0x040fe20000410000 */
[----:B------:R-:W-:Y:S02]  /*91a0*/  HADD2.F32 R4, -RZ, R64.H0_H0 ;  /* 0x20000040ff047230 */ /* 0x000fe40000004100 */
[----:B------:R-:W-:Y:S01]  /*91b0*/  FMUL.FTZ R13, R13, R63 ;  /* 0x0000003f0d0d7220 */ /* 0x000fe20000410000 */
[C---:B------:R-:W-:Y:S01]  /*91c0*/  FMUL.FTZ R7, R5.reuse, R15 ;  /* 0x0000000f05077220 */ /* 0x040fe20000410000 */
[C---:B------:R-:W-:Y:S01]  /*91d0*/  FFMA.FTZ R29, R12.reuse, R63, -R29 ;  /* 0x0000003f0c1d7223 */ /* 0x040fe2000001081d */
[----:B------:R-:W-:Y:S01]  /*91e0*/  FMUL.FTZ R30, R5, R4 ;  /* 0x00000004051e7220 */ /* 0x000fe20000410000 */
[----:B------:R-:W-:Y:S01]  /*91f0*/  FFMA.FTZ R12, R12, R20, R13 ;  /* 0x000000140c0c7223 */ /* 0x000fe2000001000d */
[C---:B------:R-:W-:Y:S01]  /*9200*/  FFMA.FTZ R5, R6.reuse, R4, -R7 ;  /* 0x0000000406057223 */ /* 0x040fe20000010807 */
[----:B------:R-:W-:Y:S01]  /*9210*/  F2FP.F16.F32.PACK_AB R7, R31, R54 ;  /* 0x000000361f07723e */ /* 0x000fe200000000ff */
[----:B------:R-:W-:Y:S01]  /*9220*/  FFMA.FTZ R30, R6, R15, R30 ;  /* 0x0000000f061e7223 */ /* 0x000fe2000001001e */
[----:B------:R-:W-:-:S02]  /*9230*/  F2FP.F16.F32.PACK_AB R4, R28, R21 ;  /* 0x000000151c04723e */ /* 0x000fc400000000ff */
[----:B------:R-:W-:Y:S02]  /*9240*/  F2FP.F16.F32.PACK_AB R6, R12, R29 ;  /* 0x0000001d0c06723e */ /* 0x000fe400000000ff */
[----:B------:R-:W-:-:S05]  /*9250*/  F2FP.F16.F32.PACK_AB R5, R30, R5 ;  /* 0x000000051e05723e */ /* 0x000fca00000000ff */
[----:B------:R0:W-:Y:S02]  /*9260*/  STS.128 [R2+0x1a400], R4 ;  /* 0x01a4000402007388 */ /* 0x0001e40000000c00 */
.L_x_3708:
[----:B------:R-:W-:Y:S05]  /*9270*/  BSYNC B1 ;  /* 0x0000000000017941 */ /* 0x000fea0003800000 */
.L_x_3707:
[----:B------:R-:W-:Y:S05]  /*9280*/  @P1 BRA `(.L_x_3706) ;  /* 0x0000001400901947 */ /* 0x000fea0003800000 */
[----:B0-----:R-:W0:Y:S01]  /*9290*/  LDS.128 R4, [R3+0x2000] ;  /* 0x0020000003047984 */ /* 0x001e220000000c00 */
[--C-:B------:R-:W-:Y:S01]  /*92a0*/  SHF.R.U64 R29, R10, 0x10, R11.reuse ;  /* 0x000000100a1d7819 */ /* 0x100fe2000000120b */
[----:B------:R-:W-:Y:S01]  /*92b0*/  HADD2.F32 R13, -RZ, R0.H1_H1 ;  /* 0x30000000ff0d7230 */ /* 0x000fe20000004100 */
[----:B------:R-:W-:Y:S01]  /*92c0*/  SHF.R.U32.HI R10, RZ, 0x10, R11 ;  /* 0x00000010ff0a7819 */ /* 0x000fe2000001160b */
[--C-:B------:R-:W-:Y:S01]  /*92d0*/  HADD2.F32 R11, -RZ, R14.reuse.H1_H1 ;  /* 0x3000000eff0b7230 */ /* 0x100fe20000004100 */
[--C-:B------:R-:W-:Y:S01]  /*92e0*/  SHF.R.U32.HI R12, RZ, 0x10, R9.reuse ;  /* 0x00000010ff0c7819 */ /* 0x100fe20000011609 */
[----:B------:R-:W-:Y:S01]  /*92f0*/  HADD2.F32 R14, -RZ, R14.H0_H0 ;  /* 0x2000000eff0e7230 */ /* 0x000fe20000004100 */
[----:B------:R-:W-:Y:S01]  /*9300*/  SHF.R.U64 R28, R8, 0x10, R9 ;  /* 0x00000010081c7819 */ /* 0x000fe20000001209 */
[----:B------:R-:W-:Y:S02]  /*9310*/  HADD2.F32 R10, -RZ, R10.H0_H0 ;  /* 0x2000000aff0a7230 */ /* 0x000fe40000004100 */
[----:B------:R-:W-:-:S02]  /*9320*/  HADD2.F32 R12, -RZ, R12.H0_H0 ;  /* 0x2000000cff0c7230 */ /* 0x000fc40000004100 */
[----:B------:R-:W-:Y:S02]  /*9330*/  HADD2.F32 R44, -RZ, R44.H0_H0 ;  /* 0x2000002cff2c7230 */ /* 0x000fe40000004100 */
[--C-:B0-----:R-:W-:Y:S02]  /*9340*/  HADD2.F32 R9, -RZ, R7.reuse.H1_H1 ;  /* 0x30000007ff097230 */ /* 0x101fe40000004100 */
[----:B------:R-:W-:Y:S02]  /*9350*/  HADD2.F32 R8, -RZ, R7.H0_H0 ;  /* 0x20000007ff087230 */ /* 0x000fe40000004100 */
[--C-:B------:R-:W-:Y:S02]  /*9360*/  HADD2.F32 R0, -RZ, R4.reuse.H0_H0 ;  /* 0x20000004ff007230 */ /* 0x100fe40000004100 */
[C---:B------:R-:W-:Y:S01]  /*9370*/  FMUL.FTZ R15, R9.reuse, R12 ;  /* 0x0000000c090f7220 */ /* 0x040fe20000410000 */
[----:B------:R-:W-:Y:S02]  /*9380*/  HADD2.F32 R4, -RZ, R4.H1_H1 ;  /* 0x30000004ff047230 */ /* 0x000fe40000004100 */
[----:B------:R-:W-:Y:S01]  /*9390*/  FMUL.FTZ R21, R9, R10 ;  /* 0x0000000a09157220 */ /* 0x000fe20000410000 */
[----:B------:R-:W-:-:S02]  /*93a0*/  HADD2.F32 R2, -RZ, R5.H0_H0 ;  /* 0x20000005ff027230 */ /* 0x000fc40000004100 */
[C---:B------:R-:W-:Y:S01]  /*93b0*/  FFMA.FTZ R20, R8.reuse, R10, -R15 ;  /* 0x0000000a08147223 */ /* 0x040fe2000001080f */
[----:B------:R-:W-:Y:S02]  /*93c0*/  HADD2.F32 R7, -RZ, R6.H0_H0 ;  /* 0x20000006ff077230 */ /* 0x000fe40000004100 */
[----:B------:R-:W-:Y:S01]  /*93d0*/  FFMA.FTZ R21, R8, R12, R21 ;  /* 0x0000000c08157223 */ /* 0x000fe20000010015 */
[----:B------:R-:W-:Y:S02]  /*93e0*/  HADD2.F32 R5, -RZ, R5.H1_H1 ;  /* 0x30000005ff057230 */ /* 0x000fe40000004100 */
[C---:B------:R-:W-:Y:S01]  /*93f0*/  FMUL.FTZ R9, R4.reuse, R13 ;  /* 0x0000000d04097220 */ /* 0x040fe20000410000 */
[----:B------:R-:W-:Y:S01]  /*9400*/  FMUL.FTZ R15, R4, R11 ;  /* 0x0000000b040f7220 */ /* 0x000fe20000410000 */
[----:B------:R-:W-:Y:S02]  /*9410*/  HADD2.F32 R8, -RZ, R28.H0_H0 ;  /* 0x2000001cff087230 */ /* 0x000fe40000004100 */
[----:B------:R-:W-:-:S02]  /*9420*/  HADD2.F32 R6, -RZ, R6.H1_H1 ;  /* 0x30000006ff067230 */ /* 0x000fc40000004100 */
[C---:B------:R-:W-:Y:S01]  /*9430*/  FFMA.FTZ R9, R0.reuse, R11, -R9 ;  /* 0x0000000b00097223 */ /* 0x040fe20000010809 */
[----:B------:R-:W-:Y:S02]  /*9440*/  HADD2.F32 R4, -RZ, R29.H0_H0 ;  /* 0x2000001dff047230 */ /* 0x000fe40000004100 */
[----:B------:R-:W-:Y:S01]  /*9450*/  FFMA.FTZ R0, R0, R13, R15 ;  /* 0x0000000d00007223 */ /* 0x000fe2000001000f */
[C---:B------:R-:W-:Y:S01]  /*9460*/  FMUL.FTZ R11, R5.reuse, R8 ;  /* 0x00000008050b7220 */ /* 0x040fe20000410000 */
[C---:B------:R-:W-:Y:S01]  /*9470*/  FMUL.FTZ R10, R6.reuse, R14 ;  /* 0x0000000e060a7220 */ /* 0x040fe20000410000 */
[----:B------:R-:W-:Y:S01]  /*9480*/  FMUL.FTZ R15, R6, R44 ;  /* 0x0000002c060f7220 */ /* 0x000fe20000410000 */
[-C--:B------:R-:W-:Y:S01]  /*9490*/  FMUL.FTZ R13, R5, R4.reuse ;  /* 0x00000004050d7220 */ /* 0x080fe20000410000 */
[C---:B------:R-:W-:Y:S01]  /*94a0*/  FFMA.FTZ R5, R2.reuse, R4, -R11 ;  /* 0x0000000402057223 */ /* 0x040fe2000001080b */
[C---:B------:R-:W-:Y:S01]  /*94b0*/  FFMA.FTZ R6, R7.reuse, R44, -R10 ;  /* 0x0000002c07067223 */ /* 0x040fe2000001080a */
[----:B------:R-:W-:Y:S01]  /*94c0*/  FFMA.FTZ R15, R7, R14, R15 ;  /* 0x0000000e070f7223 */ /* 0x000fe2000001000f */
[----:B------:R-:W-:Y:S01]  /*94d0*/  FFMA.FTZ R2, R2, R8, R13 ;  /* 0x0000000802027223 */ /* 0x000fe2000001000d */
[----:B------:R-:W-:-:S02]  /*94e0*/  F2FP.F16.F32.PACK_AB R7, R21, R20 ;  /* 0x000000141507723e */ /* 0x000fc400000000ff */
[----:B------:R-:W-:Y:S02]  /*94f0*/  F2FP.F16.F32.PACK_AB R4, R0, R9 ;  /* 0x000000090004723e */ /* 0x000fe400000000ff */
[----:B------:R-:W-:Y:S02]  /*9500*/  F2FP.F16.F32.PACK_AB R6, R15, R6 ;  /* 0x000000060f06723e */ /* 0x000fe400000000ff */
[----:B------:R-:W-:-:S05]  /*9510*/  F2FP.F16.F32.PACK_AB R5, R2, R5 ;  /* 0x000000050205723e */ /* 0x000fca00000000ff */
[----:B------:R2:W-:Y:S01]  /*9520*/  STS.128 [R3+0x2000], R4 ;  /* 0x0020000403007388 */ /* 0x0005e20000000c00 */
[----:B------:R-:W-:Y:S05]  /*9530*/  BRA `(.L_x_3706) ;  /* 0x0000001000e47947 */ /* 0x000fea0003800000 */
.L_x_3693:
        /* <DEDUP_REMOVED lines=29> */
[----:B------:R-:W0:Y:S01]  /*9710*/  LDC R69, c[0x0][0x3f4] ;  /* 0x0000fd00ff457b82 */ /* 0x000e220000000800 */
[----:B------:R-:W1:Y:S01]  /*9720*/  SHFL.IDX PT, R5, R29, RZ, 0x1c1f ;  /* 0x001c1fff1d057589 */ /* 0x000e6200000e0000 */
[----:B------:R-:W-:-:S03]  /*9730*/  IMAD R3, R28, R7, RZ ;  /* 0x000000071c037224 */ /* 0x000fc600078e02ff */
[----:B------:R-:W2:Y:S04]  /*9740*/  SHFL.IDX PT, R4, R31, RZ, 0x1c1f ;  /* 0x001c1fff1f047589 */ /* 0x000ea800000e0000 */
[----:B------:R-:W3:Y:S04]  /*9750*/  SHFL.IDX PT, R14, R44, RZ, 0x1c1f ;  /* 0x001c1fff2c0e7589 */ /* 0x000ee800000e0000 */
[----:B------:R-:W4:Y:S01]  /*9760*/  SHFL.IDX PT, R6, R30, RZ, 0x1c1f ;  /* 0x001c1fff1e067589 */ /* 0x000f2200000e0000 */
[----:B0-----:R-:W-:-:S04]  /*9770*/  ISETP.GE.AND P0, PT, R152, R69, PT ;  /* 0x000000459800720c */ /* 0x001fc80003f06270 */
[----:B------:R-:W-:-:S13]  /*9780*/  ISETP.GE.OR P1, PT, R0, R3, P0 ;  /* 0x000000030000720c */ /* 0x000fda0000726670 */
[C---:B------:R-:W-:Y:S01]  /*9790*/  @!P1 IMAD.SHL.U32 R7, R152.reuse, 0x2, RZ ;  /* 0x0000000298079824 */ /* 0x040fe200078e00ff */
[----:B------:R-:W-:-:S04]  /*97a0*/  @!P1 SHF.L.U64.HI R21, R152, 0x1, R153 ;  /* 0x0000000198159819 */ /* 0x000fc80000010299 */
[----:B-1----:R-:W-:-:S05]  /*97b0*/  @!P1 IADD3 R8, P2, R5, R7, RZ ;  /* 0x0000000705089210 */ /* 0x002fca0007f5e0ff */
[----:B--2---:R-:W-:Y:S01]  /*97c0*/  @!P1 IMAD.X R9, R4, 0x1, R21, P2 ;  /* 0x0000000104099824 */ /* 0x004fe200010e0615 */
[----:B---3--:R-:W-:-:S05]  /*97d0*/  @!P1 IADD3 R4, P2, R14, R7, RZ ;  /* 0x000000070e049210 */ /* 0x008fca0007f5e0ff */
[----:B----4-:R-:W-:Y:S01]  /*97e0*/  @!P1 IMAD.X R5, R6, 0x1, R21, P2 ;  /* 0x0000000106059824 */ /* 0x010fe200010e0615 */
[----:B------:R-:W2:Y:S05]  /*97f0*/  @!P1 LD.E.128 R8, desc[UR42][R8.64] ;  /* 0x0000002a08089980 */ /* 0x000eaa000c101d00 */
[----:B------:R-:W3:Y:S01]  /*9800*/  @!P1 LD.E.128 R4, desc[UR42][R4.64] ;  /* 0x0000002a04049980 */ /* 0x000ee2000c101d00 */
[----:B------:R-:W-:Y:S02]  /*9810*/  CS2R R20, SRZ ;  /* 0x0000000000147805 */ /* 0x000fe4000001ff00 */
[----:B------:R-:W-:Y:S02]  /*9820*/  CS2R R54, SRZ ;  /* 0x0000000000367805 */ /* 0x000fe4000001ff00 */
[----:B------:R-:W-:Y:S01]  /*9830*/  CS2R R64, SRZ ;  /* 0x0000000000407805 */ /* 0x000fe2000001ff00 */
[----:B------:R-:W0:Y:S01]  /*9840*/  SHFL.IDX PT, R29, R29, 0x1, 0x1c1f ;  /* 0x003c1f001d1d7f89 */ /* 0x000e2200000e0000 */
[----:B------:R-:W-:-:S03]  /*9850*/  CS2R R66, SRZ ;  /* 0x0000000000427805 */ /* 0x000fc6000001ff00 */
[----:B------:R1:W4:Y:S04]  /*9860*/  SHFL.IDX PT, R28, R31, 0x1, 0x1c1f ;  /* 0x003c1f001f1c7f89 */ /* 0x00032800000e0000 */
[----:B------:R1:W0:Y:S04]  /*9870*/  SHFL.IDX PT, R14, R44, 0x1, 0x1c1f ;  /* 0x003c1f002c0e7f89 */ /* 0x00022800000e0000 */
[----:B------:R-:W0:Y:S01]  /*9880*/  SHFL.IDX PT, R30, R30, 0x1, 0x1c1f ;  /* 0x003c1f001e1e7f89 */ /* 0x000e2200000e0000 */
[----:B--2---:R-:W-:Y:S02]  /*9890*/  @!P1 IMAD.MOV.U32 R20, RZ, RZ, R8 ;  /* 0x000000ffff149224 */ /* 0x004fe400078e0008 */
[----:B------:R-:W-:-:S02]  /*98a0*/  @!P1 IMAD.MOV.U32 R54, RZ, RZ, R10 ;  /* 0x000000ffff369224 */ /* 0x000fc400078e000a */
[----:B------:R-:W-:Y:S02]  /*98b0*/  @!P1 IMAD.MOV.U32 R55, RZ, RZ, R11 ;  /* 0x000000ffff379224 */ /* 0x000fe400078e000b */
[----:B------:R-:W-:Y:S02]  /*98c0*/  @!P1 IMAD.MOV.U32 R21, RZ, RZ, R9 ;  /* 0x000000ffff159224 */ /* 0x000fe400078e0009 */
[----:B------:R-:W-:Y:S02]  /*98d0*/  IMAD.MOV.U32 R12, RZ, RZ, R20 ;  /* 0x000000ffff0c7224 */ /* 0x000fe400078e0014 */
[----:B---3--:R-:W-:Y:S02]  /*98e0*/  @!P1 IMAD.MOV.U32 R64, RZ, RZ, R4 ;  /* 0x000000ffff409224 */ /* 0x008fe400078e0004 */
[----:B------:R-:W-:Y:S01]  /*98f0*/  @!P1 IMAD.MOV.U32 R65, RZ, RZ, R5 ;  /* 0x000000ffff419224 */ /* 0x000fe200078e0005 */
[----:B------:R-:W-:Y:S01]  /*9900*/  PRMT R75, R12, 0x7610, R75 ;  /* 0x000076100c4b7816 */ /* 0x000fe2000000004b */
[----:B------:R-:W-:-:S02]  /*9910*/  @!P1 IMAD.MOV.U32 R66, RZ, RZ, R6 ;  /* 0x000000ffff429224 */ /* 0x000fc400078e0006 */
[----:B------:R-:W-:Y:S02]  /*9920*/  @!P1 IMAD.MOV.U32 R67, RZ, RZ, R7 ;  /* 0x000000ffff439224 */ /* 0x000fe400078e0007 */
[----:B------:R-:W-:Y:S02]  /*9930*/  IMAD.MOV.U32 R8, RZ, RZ, R54 ;  /* 0x000000ffff087224 */ /* 0x000fe400078e0036 */
[----:B------:R-:W-:Y:S02]  /*9940*/  IMAD.MOV.U32 R9, RZ, RZ, R55 ;  /* 0x000000ffff097224 */ /* 0x000fe400078e0037 */
[----:B------:R-:W-:Y:S02]  /*9950*/  IMAD.MOV.U32 R13, RZ, RZ, R21 ;  /* 0x000000ffff0d7224 */ /* 0x000fe400078e0015 */
        /* <DEDUP_REMOVED lines=8> */
[----:B------:R-:W-:Y:S02]  /*99e0*/  CS2R R8, SRZ ;  /* 0x0000000000087805 */ /* 0x000fe4000001ff00 */
[----:B------:R-:W-:Y:S02]  /*99f0*/  PRMT R91, R6, 0x7610, R91 ;  /* 0x00007610065b7816 */ /* 0x000fe4000000005b */
[----:B01--4-:R-:W-:-:S07]  /*9a00*/  PRMT R85, R7, 0x7610, R85 ;  /* 0x0000761007557816 */ /* 0x013fce0000000055 */
.L_x_4049:
[----:B------:R-:W2:Y:S01]  /*9a10*/  LDL R5, [R1+0x21c] ;  /* 0x00021c0001057983 */ /* 0x000ea20000100800 */
[----:B------:R-:W-:Y:S01]  /*9a20*/  VIADD R0, R0, 0x40 ;  /* 0x0000004000007836 */ /* 0x000fe20000000000 */
[----:B------:R-:W-:Y:S01]  /*9a30*/  BSSY B1, `(.L_x_3710) ;  /* 0x0000016000017945 */ /* 0x000fe20003800000 */
[----:B------:R-:W-:Y:S02]  /*9a40*/  CS2R R10, SRZ ;  /* 0x00000000000a7805 */ /* 0x000fe4000001ff00 */
[----:B------:R-:W-:Y:S02]  /*9a50*/  CS2R R6, SRZ ;  /* 0x0000000000067805 */ /* 0x000fe4000001ff00 */
[----:B------:R-:W-:Y:S02]  /*9a60*/  ISETP.GE.AND P1, PT, R0, R3, PT ;  /* 0x000000030000720c */ /* 0x000fe40003f26270 */
[----:B--2---:R-:W-:-:S04]  /*9a70*/  LEA.HI R4, R5, R5, RZ, 0x1 ;  /* 0x0000000505047211 */ /* 0x004fc800078f08ff */
        /* <DEDUP_REMOVED lines=11> */
[-C--:B------:R-:W-:Y:S02]  /*9b30*/  IADD3 R4, P1, R29, R8.reuse, RZ ;  /* 0x000000081d047210 */ /* 0x080fe40007f3e0ff */
[----:B------:R-:W-:-:S03]  /*9b40*/  IADD3 R8, P2, R14, R8, RZ ;  /* 0x000000080e087210 */ /* 0x000fc60007f5e0ff */
[--C-:B------:R-:W-:Y:S02]  /*9b50*/  IMAD.X R5, R28, 0x1, R7.reuse, P1 ;  /* 0x000000011c057824 */ /* 0x100fe400008e0607 */
[----:B------:R-:W-:-:S04]  /*9b60*/  IMAD.X R9, R30, 0x1, R7, P2 ;  /* 0x000000011e097824 */ /* 0x000fc800010e0607 */
[----:B------:R-:W5:Y:S04]  /*9b70*/  LD.E.128 R4, desc[UR42][R4.64] ;  /* 0x0000002a04047980 */ /* 0x000f68000c101d00 */
[----:B------:R-:W5:Y:S02]  /*9b80*/  LD.E.128 R8, desc[UR42][R8.64] ;  /* 0x0000002a08087980 */ /* 0x000f64000c101d00 */
.L_x_3711:
[----:B------:R-:W-:Y:S05]  /*9b90*/  BSYNC B1 ;  /* 0x0000000000017941 */ /* 0x000fea0003800000 */
.L_x_3710:
[----:B------:R-:W0:Y:S01]  /*9ba0*/  SYNCS.PHASECHK.TRANS64.TRYWAIT P1, [R2+URZ+0x32400], R13 ;  /* 0x0324000d020075a7 */ /* 0x000e22000802017f */
[----:B------:R-:W-:Y:S04]  /*9bb0*/  BSSY B1, `(.L_x_3712) ;  /* 0x0000002000017945 */ /* 0x000fe80003800000 */
[----:B0-----:R-:W-:Y:S05]  /*9bc0*/  @!P1 BRA `(.L_x_3713) ;  /* 0x0000030c00ec9947 */ /* 0x001fea0003800000 */
.L_x_4050:
[----:B------:R-:W-:Y:S05]  /*9bd0*/  BSYNC B1 ;  /* 0x0000000000017941 */ /* 0x000fea0003800000 */
.L_x_3712:
[----:B------:R-:W2:Y:S01]  /*9be0*/  LDL R14, [R1+0x70] ;  /* 0x00007000010e7983 */ /* 0x000ea20000100800 */
[----:B0----5:R-:W-:Y:S01]  /*9bf0*/  IMAD.MOV.U32 R13, RZ, RZ, R10 ;  /* 0x000000ffff0d7224 */ /* 0x021fe200078e000a */
[----:B------:R-:W-:Y:S01]  /*9c00*/  BSSY B1, `(.L_x_3714) ;  /* 0x0000072000017945 */ /* 0x000fe20003800000 */
[----:B------:R-:W-:Y:S02]  /*9c10*/  IMAD.MOV.U32 R0, RZ, RZ, R8 ;  /* 0x000000ffff007224 */ /* 0x000fe400078e0008 */
[----:B------:R-:W-:Y:S01]  /*9c20*/  IMAD.MOV.U32 R12, RZ, RZ, R9 ;  /* 0x000000ffff0c7224 */ /* 0x000fe200078e0009 */
[----:B------:R-:W-:Y:S01]  /*9c30*/  PRMT R44, R13, 0x7610, R44 ;  /* 0x000076100d2c7816 */ /* 0x000fe2000000002c */
[----:B------:R-:W-:Y:S02]  /*9c40*/  IMAD.MOV.U32 R13, RZ, RZ, R4 ;  /* 0x000000ffff0d7224 */ /* 0x000fe400078e0004 */
[----:B------:R-:W-:Y:S01]  /*9c50*/  IMAD.IADD R69, R152, 0x1, R69 ;  /* 0x0000000198457824 */ /* 0x000fe200078e0245 */
[----:B------:R-:W-:Y:S01]  /*9c60*/  PRMT R0, R0, 0x5410, R12 ;  /* 0x0000541000007816 */ /* 0x000fe2000000000c */
[----:B------:R-:W-:-:S02]  /*9c70*/  IMAD.MOV.U32 R12, RZ, RZ, R11 ;  /* 0x000000ffff0c7224 */ /* 0x000fc400078e000b */
[----:B------:R-:W-:Y:S01]  /*9c80*/  IMAD.MOV.U32 R68, RZ, RZ, R7 ;  /* 0x000000ffff447224 */ /* 0x000fe200078e0007 */
[----:B------:R-:W-:Y:S02]  /*9c90*/  LOP3.LUT R69, R69, 0x38, RZ, 0xc0, !PT ;  /* 0x0000003845457812 */ /* 0x000fe400078ec0ff */
[----:B------:R-:W-:Y:S01]  /*9ca0*/  PRMT R44, R44, 0x5410, R12 ;  /* 0x000054102c2c7816 */ /* 0x000fe2000000000c */
[----:B--2---:R-:W-:-:S05]  /*9cb0*/  IMAD R3, R14, -0x80, R3 ;  /* 0xffffff800e037824 */ /* 0x004fca00078e0203 */
[----:B------:R-:W-:-:S04]  /*9cc0*/  VIMNMX R3, R3, 0x80, PT ;  /* 0x0000008003037848 */ /* 0x000fc80003fe0100 */
[-C--:B------:R-:W-:Y:S02]  /*9cd0*/  ISETP.GE.OR P1, PT, R22, R3.reuse, P0 ;  /* 0x000000031600720c */ /* 0x080fe40000726670 */
[----:B------:R-:W-:Y:S01]  /*9ce0*/  ISETP.GE.OR P0, PT, R156, R3, P0 ;  /* 0x000000039c00720c */ /* 0x000fe20000706670 */
[----:B------:R-:W-:-:S05]  /*9cf0*/  IMAD.MOV.U32 R3, RZ, RZ, R5 ;  /* 0x000000ffff037224 */ /* 0x000fca00078e0005 */
[----:B------:R-:W-:Y:S01]  /*9d00*/  PRMT R74, R13, 0x5410, R3 ;  /* 0x000054100d4a7816 */ /* 0x000fe20000000003 */
[----:B------:R-:W-:-:S04]  /*9d10*/  IMAD.MOV.U32 R3, RZ, RZ, R6 ;  /* 0x000000ffff037224 */ /* 0x000fc800078e0006 */
[----:B------:R-:W-:Y:S05]  /*9d20*/  @P1 BRA `(.L_x_3715) ;  /* 0x00000004007c1947 */ /* 0x000fea0003800000 */
[----:B------:R-:W2:Y:S01]  /*9d30*/  LDL R15, [R1+0x474] ;  /* 0x00047400010f7983 */ /* 0x000ea20000100800 */
[--C-:B------:R-:W-:Y:S01]  /*9d40*/  SHF.R.U64 R20, R20, 0x10, R21.reuse ;  /* 0x0000001014147819 */ /* 0x100fe20000001215 */
[----:B------:R-:W-:Y:S01]  /*9d50*/  HADD2.F32 R84, -RZ, R84.H0_H0 ;  /* 0x20000054ff547230 */ /* 0x000fe20000004100 */
[----:B------:R-:W-:Y:S01]  /*9d60*/  SHF.R.U32.HI R81, RZ, 0x10, R21 ;  /* 0x00000010ff517819 */ /* 0x000fe20000011615 */
[----:B------:R-:W-:Y:S01]  /*9d70*/  HADD2.F32 R82, -RZ, R82.H0_H0 ;  /* 0x20000052ff527230 */ /* 0x000fe20000004100 */
[----:B------:R-:W-:Y:S02]  /*9d80*/  SHF.R.U64 R21, R54, 0x10, R55 ;  /* 0x0000001036157819 */ /* 0x000fe40000001237 */
[--C-:B------:R-:W-:Y:S01]  /*9d90*/  SHF.R.U64 R54, R66, 0x10, R67.reuse ;  /* 0x0000001042367819 */ /* 0x100fe20000001243 */
[----:B------:R-:W-:Y:S01]  /*9da0*/  HADD2.F32 R81, -RZ, R81.H0_H0 ;  /* 0x20000051ff517230 */ /* 0x000fe20000004100 */
[----:B------:R-:W-:Y:S01]  /*9db0*/  SHF.R.U32.HI R87, RZ, 0x10, R67 ;  /* 0x00000010ff577819 */ /* 0x000fe20000011643 */
[----:B------:R-:W-:Y:S01]  /*9dc0*/  HADD2.F32 R21, -RZ, R21.H0_H0 ;  /* 0x20000015ff157230 */ /* 0x000fe20000004100 */
[----:B------:R-:W-:-:S02]  /*9dd0*/  SHF.R.U64 R64, R64, 0x10, R65 ;  /* 0x0000001040407819 */ /* 0x000fc40000001241 */
[----:B------:R-:W-:Y:S02]  /*9de0*/  SHF.R.U32.HI R83, RZ, 0x10, R65 ;  /* 0x00000010ff537819 */ /* 0x000fe40000011641 */
[----:B------:R-:W-:-:S03]  /*9df0*/  SHF.R.U32.HI R89, RZ, 0x10, R55 ;  /* 0x00000010ff597819 */ /* 0x000fc60000011637 */
[----:B------:R-:W-:Y:S02]  /*9e00*/  HADD2.F32 R83, -RZ, R83.H0_H0 ;  /* 0x20000053ff537230 */ /* 0x000fe40000004100 */
[----:B--2---:R-:W-:-:S05]  /*9e10*/  IMAD.SHL.U32 R12, R15, 0x40, RZ ;  /* 0x000000400f0c7824 */ /* 0x004fca00078e00ff */
[----:B------:R-:W-:-:S04]  /*9e20*/  LOP3.LUT R29, R12, 0x1c0, RZ, 0xc0, !PT ;  /* 0x000001c00c1d7812 */ /* 0x000fc800078ec0ff */
[----:B------:R-:W-:Y:S02]  /*9e30*/  LOP3.LUT R12, R29, 0x38, R152, 0xf8, !PT ;  /* 0x000000381d0c7812 */ /* 0x000fe400078ef898 */
[----:B------:R-:W-:-:S04]  /*9e40*/  SHF.R.U32.HI R14, RZ, 0x3, R29 ;  /* 0x00000003ff0e7819 */ /* 0x000fc8000001161d */
[----:B------:R-:W-:Y:S02]  /*9e50*/  LOP3.LUT R13, R12, R14, RZ, 0x3c, !PT ;  /* 0x0000000e0c0d7212 */ /* 0x000fe400078e3cff */
[----:B------:R-:W-:-:S03]  /*9e60*/  LOP3.LUT R29, R14, R69, R29, 0x1e, !PT ;  /* 0x000000450e1d7212 */ /* 0x000fc600078e1e1d */
[C---:B------:R-:W-:Y:S02]  /*9e70*/  IMAD R13, R180.reuse, 0x200, R13 ;  /* 0x00000200b40d7824 */ /* 0x040fe400078e020d */
[----:B------:R-:W-:Y:S02]  /*9e80*/  IMAD R29, R180, 0x200, R29 ;  /* 0x00000200b41d7824 */ /* 0x000fe400078e021d */
[--C-:B------:R-:W-:Y:S02]  /*9e90*/  IMAD R70, R13, 0x2, R2.reuse ;  /* 0x000000020d467824 */ /* 0x100fe400078e0202 */
[----:B------:R-:W-:-:S03]  /*9ea0*/  IMAD R71, R29, 0x2, R2 ;  /* 0x000000021d477824 */ /* 0x000fc600078e0202 */
[----:B------:R-:W0:Y:S04]  /*9eb0*/  LDS.128 R12, [R70+0x18400] ;  /* 0x01840000460c7984 */ /* 0x000e280000000c00 */
[----:B------:R-:W1:Y:S01]  /*9ec0*/  LDS.128 R28, [R71+0x18400] ;  /* 0x01840000471c7984 */ /* 0x000e620000000c00 */
[--C-:B0-----:R-:W-:Y:S02]  /*9ed0*/  HADD2.F32 R67, -RZ, R15.reuse.H0_H0 ;  /* 0x2000000fff437230 */ /* 0x101fe40000004100 */
[----:B------:R-:W-:Y:S02]  /*9ee0*/  HADD2.F32 R76, -RZ, R15.H1_H1 ;  /* 0x3000000fff4c7230 */ /* 0x000fe40000004100 */
[----:B-1----:R-:W-:Y:S02]  /*9ef0*/  HADD2.F32 R15, -RZ, R29.H0_H0 ;  /* 0x2000001dff0f7230 */ /* 0x002fe40000004100 */
[----:B------:R-:W-:-:S02]  /*9f00*/  HADD2.F32 R65, -RZ, R13.H0_H0 ;  /* 0x2000000dff417230 */ /* 0x000fc40000004100 */
[----:B------:R-:W-:Y:S02]  /*9f10*/  HADD2.F32 R77, -RZ, R29.H1_H1 ;  /* 0x3000001dff4d7230 */ /* 0x000fe40000004100 */
[C---:B------:R-:W-:Y:S01]  /*9f20*/  FMUL.FTZ R86, R15.reuse, R84 ;  /* 0x000000540f567220 */ /* 0x040fe20000410000 */
[-C--:B------:R-:W-:Y:S01]  /*9f30*/  FMUL.FTZ R88, R15, R82.reuse ;  /* 0x000000520f587220 */ /* 0x080fe20000410000 */
[----:B------:R-:W-:Y:S02]  /*9f40*/  HADD2.F32 R79, -RZ, R31.H0_H0 ;  /* 0x2000001fff4f7230 */ /* 0x000fe40000004100 */
[C---:B------:R-:W-:Y:S01]  /*9f50*/  FFMA.FTZ R15, R65.reuse, R82, -R86 ;  /* 0x00000052410f7223 */ /* 0x040fe20000010856 */
[----:B------:R-:W-:Y:S02]  /*9f60*/  HADD2.F32 R86, -RZ, R85.H0_H0 ;  /* 0x20000055ff567230 */ /* 0x000fe40000004100 */
[----:B------:R-:W-:Y:S01]  /*9f70*/  FFMA.FTZ R29, R65, R84, R88 ;  /* 0x00000054411d7223 */ /* 0x000fe20000010058 */
[----:B------:R-:W-:-:S02]  /*9f80*/  HADD2.F32 R82, -RZ, R63.H1_H1 ;  /* 0x3000003fff527230 */ /* 0x000fc40000004100 */
[C---:B------:R-:W-:Y:S01]  /*9f90*/  FMUL.FTZ R85, R77.reuse, R83 ;  /* 0x000000534d557220 */ /* 0x040fe20000410000 */
[----:B------:R-:W-:Y:S02]  /*9fa0*/  HADD2.F32 R66, -RZ, R13.H1_H1 ;  /* 0x3000000dff427230 */ /* 0x000fe40000004100 */
[----:B------:R-:W-:Y:S01]  /*9fb0*/  FMUL.FTZ R65, R77, R81 ;  /* 0x000000514d417220 */ /* 0x000fe20000410000 */
[C---:B------:R-:W-:Y:S01]  /*9fc0*/  FMUL.FTZ R90, R79.reuse, R86 ;  /* 0x000000564f5a7220 */ /* 0x040fe20000410000 */
[----:B------:R-:W-:Y:S02]  /*9fd0*/  HADD2.F32 R80, -RZ, R31.H1_H1 ;  /* 0x3000001fff507230 */ /* 0x000fe40000004100 */
[-C--:B------:R-:W-:Y:S01]  /*9fe0*/  FMUL.FTZ R79, R79, R82.reuse ;  /* 0x000000524f4f7220 */ /* 0x080fe20000410000 */
[----:B------:R-:W-:Y:S02]  /*9ff0*/  HADD2.F32 R77, -RZ, R87.H0_H0 ;  /* 0x20000057ff4d7230 */ /* 0x000fe40000004100 */
[----:B------:R-:W-:Y:S01]  /*a000*/  FFMA.FTZ R88, R66, R83, R65 ;  /* 0x0000005342587223 */ /* 0x000fe20000010041 */
[----:B------:R-:W-:Y:S01]  /*a010*/  FFMA.FTZ R90, R67, R82, -R90 ;  /* 0x00000052435a7223 */ /* 0x000fe2000001085a */
[----:B------:R-:W-:-:S02]  /*a020*/  HADD2.F32 R65, -RZ, R89.H0_H0 ;  /* 0x20000059ff417230 */ /* 0x000fc40000004100 */
[----:B------:R-:W-:Y:S01]  /*a030*/  FFMA.FTZ R79, R67, R86, R79 ;  /* 0x00000056434f7223 */ /* 0x000fe2000001004f */
[----:B------:R-:W-:Y:S01]  /*a040*/  FMUL.FTZ R67, R80, R77 ;  /* 0x0000004d50437220 */ /* 0x000fe20000410000 */
[----:B------:R-:W-:Y:S01]  /*a050*/  FFMA.FTZ R84, R66, R81, -R85 ;  /* 0x0000005142547223 */ /* 0x000fe20000010855 */
[--C-:B------:R-:W-:Y:S02]  /*a060*/  HADD2.F32 R66, -RZ, R75.reuse.H0_H0 ;  /* 0x2000004bff427230 */ /* 0x100fe40000004100 */
[-C--:B------:R-:W-:Y:S01]  /*a070*/  FMUL.FTZ R81, R80, R65.reuse ;  /* 0x0000004150517220 */ /* 0x080fe20000410000 */
[----:B------:R-:W-:Y:S02]  /*a080*/  HADD2.F32 R82, -RZ, R75.H1_H1 ;  /* 0x3000004bff527230 */ /* 0x000fe40000004100 */
[C---:B------:R-:W-:Y:S01]  /*a090*/  FFMA.FTZ R75, R76.reuse, R65, -R67 ;  /* 0x000000414c4b7223 */ /* 0x040fe20000010843 */
[----:B------:R-:W-:Y:S02]  /*a0a0*/  HADD2.F32 R31, -RZ, R28.H0_H0 ;  /* 0x2000001cff1f7230 */ /* 0x000fe40000004100 */
[----:B------:R-:W-:Y:S01]  /*a0b0*/  FFMA.FTZ R86, R76, R77, R81 ;  /* 0x0000004d4c567223 */ /* 0x000fe20000010051 */
[----:B------:R-:W-:Y:S01]  /*a0c0*/  HADD2.F32 R78, -RZ, R30.H0_H0 ;  /* 0x2000001eff4e7230 */ /* 0x000fe20000004100 */
[----:B------:R-:W-:Y:S01]  /*a0d0*/  F2FP.F16.F32.PACK_AB R29, R88, R29 ;  /* 0x0000001d581d723e */ /* 0x000fe200000000ff */
[----:B------:R-:W-:-:S02]  /*a0e0*/  HADD2.F32 R65, -RZ, R91.H0_H0 ;  /* 0x2000005bff417230 */ /* 0x000fc40000004100 */
[C---:B------:R-:W-:Y:S01]  /*a0f0*/  FMUL.FTZ R80, R31.reuse, R82 ;  /* 0x000000521f507220 */ /* 0x040fe20000410000 */
[----:B------:R-:W-:Y:S02]  /*a100*/  HADD2.F32 R55, -RZ, R12.H0_H0 ;  /* 0x2000000cff377230 */ /* 0x000fe40000004100 */
[-C--:B------:R-:W-:Y:S01]  /*a110*/  FMUL.FTZ R31, R31, R66.reuse ;  /* 0x000000421f1f7220 */ /* 0x080fe20000410000 */
[----:B------:R-:W-:Y:S02]  /*a120*/  HADD2.F32 R13, -RZ, R14.H0_H0 ;  /* 0x2000000eff0d7230 */ /* 0x000fe40000004100 */
[----:B------:R-:W-:Y:S01]  /*a130*/  FMUL.FTZ R76, R78, R65 ;  /* 0x000000414e4c7220 */ /* 0x000fe20000410000 */
[----:B------:R-:W-:Y:S02]  /*a140*/  HADD2.F32 R63, -RZ, R63.H0_H0 ;  /* 0x2000003fff3f7230 */ /* 0x000fe40000004100 */
[C---:B------:R-:W-:Y:S01]  /*a150*/  FFMA.FTZ R80, R55.reuse, R66, -R80 ;  /* 0x0000004237507223 */ /* 0x040fe20000010850 */
[----:B------:R-:W-:Y:S01]  /*a160*/  FFMA.FTZ R82, R55, R82, R31 ;  /* 0x0000005237527223 */ /* 0x000fe2000001001f */
[----:B------:R-:W-:-:S02]  /*a170*/  HADD2.F32 R28, -RZ, R28.H1_H1 ;  /* 0x3000001cff1c7230 */ /* 0x000fc40000004100 */
[-C--:B------:R-:W-:Y:S01]  /*a180*/  FMUL.FTZ R78, R78, R63.reuse ;  /* 0x0000003f4e4e7220 */ /* 0x080fe20000410000 */
[C---:B------:R-:W-:Y:S01]  /*a190*/  FFMA.FTZ R76, R13.reuse, R63, -R76 ;  /* 0x0000003f0d4c7223 */ /* 0x040fe2000001084c */
[----:B------:R-:W-:Y:S02]  /*a1a0*/  HADD2.F32 R30, -RZ, R30.H1_H1 ;  /* 0x3000001eff1e7230 */ /* 0x000fe40000004100 */
[----:B------:R-:W-:Y:S02]  /*a1b0*/  HADD2.F32 R55, -RZ, R64.H0_H0 ;  /* 0x20000040ff377230 */ /* 0x000fe40000004100 */
[----:B------:R-:W-:Y:S01]  /*a1c0*/  FFMA.FTZ R78, R13, R65, R78 ;  /* 0x000000410d4e7223 */ /* 0x000fe2000001004e */
[----:B------:R-:W-:Y:S02]  /*a1d0*/  HADD2.F32 R63, -RZ, R54.H0_H0 ;  /* 0x20000036ff3f7230 */ /* 0x000fe40000004100 */
[----:B------:R-:W-:Y:S02]  /*a1e0*/  HADD2.F32 R31, -RZ, R20.H0_H0 ;  /* 0x20000014ff1f7230 */ /* 0x000fe40000004100 */
[----:B------:R-:W-:Y:S01]  /*a1f0*/  FMUL.FTZ R13, R28, R55 ;  /* 0x000000371c0d7220 */ /* 0x000fe20000410000 */
[----:B------:R-:W-:-:S02]  /*a200*/  HADD2.F32 R12, -RZ, R12.H1_H1 ;  /* 0x3000000cff0c7230 */ /* 0x000fc40000004100 */
[----:B------:R-:W-:Y:S01]  /*a210*/  FMUL.FTZ R67, R30, R63 ;  /* 0x0000003f1e437220 */ /* 0x000fe20000410000 */
[----:B------:R-:W-:Y:S02]  /*a220*/  HADD2.F32 R14, -RZ, R14.H1_H1 ;  /* 0x3000000eff0e7230 */ /* 0x000fe40000004100 */
[----:B------:R-:W-:Y:S01]  /*a230*/  FMUL.FTZ R28, R28, R31 ;  /* 0x0000001f1c1c7220 */ /* 0x000fe20000410000 */
[----:B------:R-:W-:Y:S01]  /*a240*/  FMUL.FTZ R30, R30, R21 ;  /* 0x000000151e1e7220 */ /* 0x000fe20000410000 */
[----:B------:R-:W-:Y:S01]  /*a250*/  FFMA.FTZ R65, R12, R31, -R13 ;  /* 0x0000001f0c417223 */ /* 0x000fe2000001080d */
[----:B------:R-:W-:Y:S01]  /*a260*/  F2FP.F16.F32.PACK_AB R13, R84, R15 ;  /* 0x0000000f540d723e */ /* 0x000fe200000000ff */
[----:B------:R-:W-:Y:S01]  /*a270*/  FFMA.FTZ R67, R14, R21, -R67 ;  /* 0x000000150e437223 */ /* 0x000fe20000010843 */
[----:B------:R-:W-:Y:S01]  /*a280*/  FFMA.FTZ R55, R12, R55, R28 ;  /* 0x000000370c377223 */ /* 0x000fe2000001001c */
[----:B------:R-:W-:Y:S01]  /*a290*/  FFMA.FTZ R63, R14, R63, R30 ;  /* 0x0000003f0e3f7223 */ /* 0x000fe2000001001e */
[----:B------:R-:W-:-:S02]  /*a2a0*/  F2FP.F16.F32.PACK_AB R15, R75, R90 ;  /* 0x0000005a4b0f723e */ /* 0x000fc400000000ff */
[----:B------:R-:W-:Y:S02]  /*a2b0*/  F2FP.F16.F32.PACK_AB R12, R65, R80 ;  /* 0x00000050410c723e */ /* 0x000fe400000000ff */
[----:B------:R-:W-:Y:S02]  /*a2c0*/  F2FP.F16.F32.PACK_AB R14, R67, R76 ;  /* 0x0000004c430e723e */ /* 0x000fe400000000ff */
[----:B------:R-:W-:Y:S02]  /*a2d0*/  F2FP.F16.F32.PACK_AB R31, R86, R79 ;  /* 0x0000004f561f723e */ /* 0x000fe400000000ff */
[----:B------:R-:W-:Y:S01]  /*a2e0*/  F2FP.F16.F32.PACK_AB R28, R55, R82 ;  /* 0x00000052371c723e */ /* 0x000fe200000000ff */
[----:B------:R0:W-:Y:S01]  /*a2f0*/  STS.128 [R70+0x18400], R12 ;  /* 0x0184000c46007388 */ /* 0x0001e20000000c00 */
[----:B------:R-:W-:-:S05]  /*a300*/  F2FP.F16.F32.PACK_AB R30, R63, R78 ;  /* 0x0000004e3f1e723e */ /* 0x000fca00000000ff */
[----:B------:R0:W-:Y:S02]  /*a310*/  STS.128 [R71+0x18400], R28 ;  /* 0x0184001c47007388 */ /* 0x0001e40000000c00 */
.L_x_3715:
[----:B------:R-:W-:Y:S05]  /*a320*/  BSYNC B1 ;  /* 0x0000000000017941 */ /* 0x000fea0003800000 */
.L_x_3714:
[----:B------:R-:W-:Y:S01]  /*a330*/  PRMT R75, R3, 0x5410, R68 ;  /* 0x00005410034b7816 */ /* 0x000fe20000000044 */
[----:B------:R-:W-:Y:S06]  /*a340*/  @P0 BRA `(.L_x_3706) ;  /* 0x0000000400600947 */ /* 0x000fec0003800000 */
[----:B------:R-:W2:Y:S01]  /*a350*/  LDL R76, [R1+0x50c] ;  /* 0x00050c00014c7983 */ /* 0x000ea20000100800 */
[----:B------:R-:W-:Y:S01]  /*a360*/  LOP3.LUT R69, R191, R69, R190, 0x1e, !PT ;  /* 0x00000045bf457212 */ /* 0x000fe200078e1ebe */
[----:B------:R-:W-:Y:S01]  /*a370*/  HADD2.F32 R21, -RZ, R0.H1_H1 ;  /* 0x30000000ff157230 */ /* 0x000fe20000004100 */
[--C-:B------:R-:W-:Y:S02]  /*a380*/  SHF.R.U32.HI R54, RZ, 0x10, R9.reuse ;  /* 0x00000010ff367819 */ /* 0x100fe40000011609 */
[----:B------:R-:W-:Y:S01]  /*a390*/  SHF.R.U64 R68, R8, 0x10, R9 ;  /* 0x0000001008447819 */ /* 0x000fe20000001209 */
[----:B------:R-:W-:Y:S01]  /*a3a0*/  IMAD.IADD R69, R192, 0x1, R69 ;  /* 0x00000001c0457824 */ /* 0x000fe200078e0245 */
[--C-:B------:R-:W-:Y:S01]  /*a3b0*/  SHF.R.U64 R67, R10, 0x10, R11.reuse ;  /* 0x000000100a437819 */ /* 0x100fe2000000120b */
[----:B------:R-:W-:Y:S01]  /*a3c0*/  HADD2.F32 R54, -RZ, R54.H0_H0 ;  /* 0x20000036ff367230 */ /* 0x000fe20000004100 */
[----:B------:R-:W-:Y:S01]  /*a3d0*/  SHF.R.U32.HI R65, RZ, 0x10, R11 ;  /* 0x00000010ff417819 */ /* 0x000fe2000001160b */
[----:B------:R-:W-:Y:S01]  /*a3e0*/  IMAD R2, R69, 0x2, R2 ;  /* 0x0000000245027824 */ /* 0x000fe200078e0202 */
[--C-:B------:R-:W-:Y:S01]  /*a3f0*/  SHF.R.U32.HI R20, RZ, 0x10, R5.reuse ;  /* 0x00000010ff147819 */ /* 0x100fe20000011605 */
[--C-:B------:R-:W-:Y:S01]  /*a400*/  HADD2.F32 R11, -RZ, R74.reuse.H1_H1 ;  /* 0x3000004aff0b7230 */ /* 0x100fe20000004100 */
[----:B0-----:R-:W-:Y:S01]  /*a410*/  SHF.R.U64 R71, R4, 0x10, R5 ;  /* 0x0000001004477819 */ /* 0x001fe20000001205 */
[----:B------:R-:W-:Y:S01]  /*a420*/  HADD2.F32 R74, -RZ, R74.H0_H0 ;  /* 0x2000004aff4a7230 */ /* 0x000fe20000004100 */
[----:B------:R-:W0:Y:S01]  /*a430*/  LDS.128 R28, [R2+0x18400] ;  /* 0x01840000021c7984 */ /* 0x000e220000000c00 */
[----:B------:R-:W-:-:S02]  /*a440*/  SHF.R.U64 R70, R6, 0x10, R7 ;  /* 0x0000001006467819 */ /* 0x000fc40000001207 */
[----:B------:R-:W-:Y:S01]  /*a450*/  SHF.R.U32.HI R69, RZ, 0x10, R7 ;  /* 0x00000010ff457819 */ /* 0x000fe20000011607 */
[--C-:B0-----:R-:W-:Y:S02]  /*a460*/  HADD2.F32 R8, -RZ, R29.reuse.H0_H0 ;  /* 0x2000001dff087230 */ /* 0x101fe40000004100 */
[----:B------:R-:W-:Y:S02]  /*a470*/  HADD2.F32 R29, -RZ, R29.H1_H1 ;  /* 0x3000001dff1d7230 */ /* 0x000fe40000004100 */
[----:B------:R-:W-:Y:S02]  /*a480*/  HADD2.F32 R7, -RZ, R28.H0_H0 ;  /* 0x2000001cff077230 */ /* 0x000fe40000004100 */
[C---:B------:R-:W-:Y:S01]  /*a490*/  FMUL.FTZ R55, R8.reuse, R21 ;  /* 0x0000001508377220 */ /* 0x040fe20000410000 */
[----:B------:R-:W-:Y:S01]  /*a4a0*/  FMUL.FTZ R63, R8, R11 ;  /* 0x0000000b083f7220 */ /* 0x000fe20000410000 */
[----:B------:R-:W-:Y:S02]  /*a4b0*/  HADD2.F32 R8, -RZ, R20.H0_H0 ;  /* 0x20000014ff087230 */ /* 0x000fe40000004100 */
[----:B------:R-:W-:-:S02]  /*a4c0*/  HADD2.F32 R20, -RZ, R0.H0_H0 ;  /* 0x20000000ff147230 */ /* 0x000fc40000004100 */
[C---:B------:R-:W-:Y:S01]  /*a4d0*/  FMUL.FTZ R0, R29.reuse, R54 ;  /* 0x000000361d007220 */ /* 0x040fe20000410000 */
[----:B------:R-:W-:Y:S02]  /*a4e0*/  HADD2.F32 R9, -RZ, R30.H0_H0 ;  /* 0x2000001eff097230 */ /* 0x000fe40000004100 */
[----:B------:R-:W-:Y:S01]  /*a4f0*/  FMUL.FTZ R66, R29, R8 ;  /* 0x000000081d427220 */ /* 0x000fe20000410000 */
[--C-:B------:R-:W-:Y:S02]  /*a500*/  HADD2.F32 R10, -RZ, R31.reuse.H0_H0 ;  /* 0x2000001fff0a7230 */ /* 0x100fe40000004100 */
[----:B------:R-:W-:Y:S02]  /*a510*/  HADD2.F32 R31, -RZ, R31.H1_H1 ;  /* 0x3000001fff1f7230 */ /* 0x000fe40000004100 */
[----:B------:R-:W-:Y:S02]  /*a520*/  HADD2.F32 R28, -RZ, R28.H1_H1 ;  /* 0x3000001cff1c7230 */ /* 0x000fe40000004100 */
[----:B------:R-:W-:Y:S01]  /*a530*/  HADD2.F32 R30, -RZ, R30.H1_H1 ;  /* 0x3000001eff1e7230 */ /* 0x000fe20000004100 */
[----:B--2---:R-:W0:Y:S02]  /*a540*/  LDS.128 R12, [R76+0x18400] ;  /* 0x018400004c0c7984 */ /* 0x004e240000000c00 */
[----:B0-----:R-:W-:-:S02]  /*a550*/  HADD2.F32 R4, -RZ, R13.H0_H0 ;  /* 0x2000000dff047230 */ /* 0x001fc40000004100 */
[----:B------:R-:W-:Y:S02]  /*a560*/  HADD2.F32 R13, -RZ, R13.H1_H1 ;  /* 0x3000000dff0d7230 */ /* 0x000fe40000004100 */
[----:B------:R-:W-:Y:S02]  /*a570*/  HADD2.F32 R3, -RZ, R12.H0_H0 ;  /* 0x2000000cff037230 */ /* 0x000fe40000004100 */
[C---:B------:R-:W-:Y:S01]  /*a580*/  FFMA.FTZ R55, R4.reuse, R11, -R55 ;  /* 0x0000000b04377223 */ /* 0x040fe20000010837 */
[----:B------:R-:W-:Y:S01]  /*a590*/  FFMA.FTZ R63, R4, R21, R63 ;  /* 0x00000015043f7223 */ /* 0x000fe2000001003f */
[----:B------:R-:W-:Y:S01]  /*a5a0*/  FFMA.FTZ R64, R13, R8, -R0 ;  /* 0x000000080d407223 */ /* 0x000fe20000010800 */
[C---:B------:R-:W-:Y:S01]  /*a5b0*/  FMUL.FTZ R0, R7.reuse, R20 ;  /* 0x0000001407007220 */ /* 0x040fe20000410000 */
[----:B------:R-:W-:Y:S02]  /*a5c0*/  HADD2.F32 R4, -RZ, R44.H0_H0 ;  /* 0x2000002cff047230 */ /* 0x000fe40000004100 */
[----:B------:R-:W-:Y:S01]  /*a5d0*/  FMUL.FTZ R7, R7, R74 ;  /* 0x0000004a07077220 */ /* 0x000fe20000410000 */
[----:B------:R-:W-:-:S02]  /*a5e0*/  HADD2.F32 R5, -RZ, R14.H0_H0 ;  /* 0x2000000eff057230 */ /* 0x000fc40000004100 */
[C---:B------:R-:W-:Y:S01]  /*a5f0*/  FFMA.FTZ R74, R3.reuse, R74, -R0 ;  /* 0x0000004a034a7223 */ /* 0x040fe20000010800 */
[--C-:B------:R-:W-:Y:S02]  /*a600*/  HADD2.F32 R0, -RZ, R75.reuse.H0_H0 ;  /* 0x2000004bff007230 */ /* 0x100fe40000004100 */
[----:B------:R-:W-:Y:S01]  /*a610*/  FFMA.FTZ R20, R3, R20, R7 ;  /* 0x0000001403147223 */ /* 0x000fe20000010007 */
[----:B------:R-:W-:Y:S01]  /*a620*/  FMUL.FTZ R8, R9, R4 ;  /* 0x0000000409087220 */ /* 0x000fe20000410000 */
[----:B------:R-:W-:Y:S02]  /*a630*/  HADD2.F32 R3, -RZ, R75.H1_H1 ;  /* 0x3000004bff037230 */ /* 0x000fe40000004100 */
[----:B------:R-:W-:Y:S01]  /*a640*/  FFMA.FTZ R66, R13, R54, R66 ;  /* 0x000000360d427223 */ /* 0x000fe20000010042 */
[----:B------:R-:W-:Y:S02]  /*a650*/  HADD2.F32 R7, -RZ, R44.H1_H1 ;  /* 0x3000002cff077230 */ /* 0x000fe40000004100 */
[----:B------:R-:W-:Y:S01]  /*a660*/  FMUL.FTZ R44, R9, R0 ;  /* 0x00000000092c7220 */ /* 0x000fe20000410000 */
[----:B------:R-:W-:-:S02]  /*a670*/  HADD2.F32 R6, -RZ, R15.H0_H0 ;  /* 0x2000000fff067230 */ /* 0x000fc40000004100 */
[C---:B------:R-:W-:Y:S01]  /*a680*/  FFMA.FTZ R21, R5.reuse, R0, -R8 ;  /* 0x0000000005157223 */ /* 0x040fe20000010808 */
[----:B------:R-:W-:Y:S02]  /*a690*/  HADD2.F32 R8, -RZ, R65.H0_H0 ;  /* 0x20000041ff087230 */ /* 0x000fe40000004100 */
[C---:B------:R-:W-:Y:S01]  /*a6a0*/  FMUL.FTZ R9, R10.reuse, R7 ;  /* 0x000000070a097220 */ /* 0x040fe20000410000 */
[----:B------:R-:W-:Y:S02]  /*a6b0*/  HADD2.F32 R0, -RZ, R69.H0_H0 ;  /* 0x20000045ff007230 */ /* 0x000fe40000004100 */
[-C--:B------:R-:W-:Y:S01]  /*a6c0*/  FMUL.FTZ R54, R10, R3.reuse ;  /* 0x000000030a367220 */ /* 0x080fe20000410000 */
[----:B------:R-:W-:Y:S01]  /*a6d0*/  FFMA.FTZ R10, R5, R4, R44 ;  /* 0x00000004050a7223 */ /* 0x000fe2000001002c */
[----:B------:R-:W-:Y:S02]  /*a6e0*/  HADD2.F32 R15, -RZ, R15.H1_H1 ;  /* 0x3000000fff0f7230 */ /* 0x000fe40000004100 */
[C---:B------:R-:W-:Y:S01]  /*a6f0*/  FFMA.FTZ R4, R6.reuse, R3, -R9 ;  /* 0x0000000306047223 */ /* 0x040fe20000010809 */
[----:B------:R-:W-:Y:S01]  /*a700*/  FFMA.FTZ R54, R6, R7, R54 ;  /* 0x0000000706367223 */ /* 0x000fe20000010036 */
[C---:B------:R-:W-:Y:S01]  /*a710*/  FMUL.FTZ R44, R31.reuse, R8 ;  /* 0x000000081f2c7220 */ /* 0x040fe20000410000 */
[----:B------:R-:W-:Y:S01]  /*a720*/  FMUL.FTZ R6, R31, R0 ;  /* 0x000000001f067220 */ /* 0x000fe20000410000 */
[----:B------:R-:W-:-:S02]  /*a730*/  HADD2.F32 R7, -RZ, R68.H0_H0 ;  /* 0x20000044ff077230 */ /* 0x000fc40000004100 */
[----:B------:R-:W-:Y:S02]  /*a740*/  HADD2.F32 R9, -RZ, R67.H0_H0 ;  /* 0x20000043ff097230 */ /* 0x000fe40000004100 */
[C---:B------:R-:W-:Y:S01]  /*a750*/  FFMA.FTZ R29, R15.reuse, R0, -R44 ;  /* 0x000000000f1d7223 */ /* 0x040fe2000001082c */
[----:B------:R-:W-:Y:S02]  /*a760*/  HADD2.F32 R3, -RZ, R71.H0_H0 ;  /* 0x20000047ff037230 */ /* 0x000fe40000004100 */
[----:B------:R-:W-:Y:S01]  /*a770*/  FFMA.FTZ R31, R15, R8, R6 ;  /* 0x000000080f1f7223 */ /* 0x000fe20000010006 */
[----:B------:R-:W-:Y:S02]  /*a780*/  HADD2.F32 R5, -RZ, R70.H0_H0 ;  /* 0x20000046ff057230 */ /* 0x000fe40000004100 */
[----:B------:R-:W-:Y:S01]  /*a790*/  FMUL.FTZ R11, R28, R7 ;  /* 0x000000071c0b7220 */ /* 0x000fe20000410000 */
[----:B------:R-:W-:Y:S02]  /*a7a0*/  HADD2.F32 R12, -RZ, R12.H1_H1 ;  /* 0x3000000cff0c7230 */ /* 0x000fe40000004100 */
[----:B------:R-:W-:Y:S01]  /*a7b0*/  FMUL.FTZ R15, R30, R9 ;  /* 0x000000091e0f7220 */ /* 0x000fe20000410000 */
[----:B------:R-:W-:-:S02]  /*a7c0*/  HADD2.F32 R14, -RZ, R14.H1_H1 ;  /* 0x3000000eff0e7230 */ /* 0x000fc40000004100 */
[----:B------:R-:W-:Y:S01]  /*a7d0*/  FMUL.FTZ R28, R28, R3 ;  /* 0x000000031c1c7220 */ /* 0x000fe20000410000 */
[----:B------:R-:W-:Y:S01]  /*a7e0*/  FMUL.FTZ R30, R30, R5 ;  /* 0x000000051e1e7220 */ /* 0x000fe20000410000 */
[----:B------:R-:W-:Y:S01]  /*a7f0*/  FFMA.FTZ R3, R12, R3, -R11 ;  /* 0x000000030c037223 */ /* 0x000fe2000001080b */
[----:B------:R-:W-:Y:S01]  /*a800*/  F2FP.F16.F32.PACK_AB R11, R31, R54 ;  /* 0x000000361f0b723e */ /* 0x000fe200000000ff */
[----:B------:R-:W-:Y:S01]  /*a810*/  FFMA.FTZ R6, R14, R5, -R15 ;  /* 0x000000050e067223 */ /* 0x000fe2000001080f */
[----:B------:R-:W-:Y:S01]  /*a820*/  FFMA.FTZ R13, R12, R7, R28 ;  /* 0x000000070c0d7223 */ /* 0x000fe2000001001c */
[----:B------:R-:W-:Y:S01]  /*a830*/  FFMA.FTZ R15, R14, R9, R30 ;  /* 0x000000090e0f7223 */ /* 0x000fe2000001001e */
[----:B------:R-:W-:Y:S02]  /*a840*/  F2FP.F16.F32.PACK_AB R7, R29, R4 ;  /* 0x000000041d07723e */ /* 0x000fe400000000ff */
[----:B------:R-:W-:Y:S02]  /*a850*/  F2FP.F16.F32.PACK_AB R5, R64, R55 ;  /* 0x000000374005723e */ /* 0x000fe400000000ff */
[----:B------:R-:W-:-:S02]  /*a860*/  F2FP.F16.F32.PACK_AB R4, R3, R74 ;  /* 0x0000004a0304723e */ /* 0x000fc400000000ff */
[----:B------:R-:W-:Y:S02]  /*a870*/  F2FP.F16.F32.PACK_AB R6, R6, R21 ;  /* 0x000000150606723e */ /* 0x000fe400000000ff */
[----:B------:R-:W-:Y:S02]  /*a880*/  F2FP.F16.F32.PACK_AB R9, R66, R63 ;  /* 0x0000003f4209723e */ /* 0x000fe400000000ff */
[----:B------:R-:W-:Y:S01]  /*a890*/  F2FP.F16.F32.PACK_AB R8, R13, R20 ;  /* 0x000000140d08723e */ /* 0x000fe200000000ff */
[----:B------:R3:W-:Y:S01]  /*a8a0*/  STS.128 [R76+0x18400], R4 ;  /* 0x018400044c007388 */ /* 0x0007e20000000c00 */
[----:B------:R-:W-:-:S05]  /*a8b0*/  F2FP.F16.F32.PACK_AB R10, R15, R10 ;  /* 0x0000000a0f0a723e */ /* 0x000fca00000000ff */
[----:B------:R3:W-:Y:S02]  /*a8c0*/  STS.128 [R2+0x18400], R8 ;  /* 0x0184000802007388 */ /* 0x0007e40000000c00 */
.L_x_3706:
[----:B------:R-:W-:Y:S05]  /*a8d0*/  BSYNC B0 ;  /* 0x0000000000007941 */ /* 0x000fea0003800000 */
.L_x_3692:
        /* <DEDUP_REMOVED lines=8> */
.L_x_3689:
[----:B------:R-:W4:Y:S01]  /*a960*/  S2R R0, SR_TID.X ;  /* 0x0000000000007919 */ /* 0x000f220000002100 */
[----:B------:R-:W-:Y:S05]  /*a970*/  WARPSYNC.ALL ;  /* 0x0000000000007948 */ /* 0x000fea0003800000 */
[----:B----4-:R-:W-:-:S05]  /*a980*/  SHF.R.U32.HI R0, RZ, 0x7, R0 ;  /* 0x00000007ff007819 */ /* 0x010fca0000011600 */
[----:B------:R-:W-:Y:S02]  /*a990*/  VIADD R0, R0, 0x8 ;  /* 0x0000000800007836 */ /* 0x000fe40000000000 */
[----:B0123--:R-:W-:Y:S01]  /*a9a0*/  IMAD.MOV.U32 R4, RZ, RZ, R61 ;  /* 0x000000ffff047224 */ /* 0x00ffe200078e003d */
[----:B------:R-:W-:Y:S01]  /*a9b0*/  UIADD3 UR4, UP0, UR37, 0x220, URZ ;  /* 0x0000022025047890 */ /* 0x000fe2000ff1e03f */
[----:B------:R-:W-:Y:S01]  /*a9c0*/  IMAD.MOV.U32 R5, RZ, RZ, R62 ;  /* 0x000000ffff057224 */ /* 0x000fe200078e003e */
[----:B------:R0:W-:Y:S01]  /*a9d0*/  BAR.SYNC.DEFER_BLOCKING R0, 0x100 ;  /* 0x000400000000751d */ /* 0x0001e20000010000 */
[----:B------:R-:W-:Y:S01]  /*a9e0*/  IMAD.MOV.U32 R6, RZ, RZ, R59 ;  /* 0x000000ffff067224 */ /* 0x000fe200078e003b */
[----:B------:R-:W-:Y:S01]  /*a9f0*/  UIADD3.X UR5, URZ, UR36, URZ, UP0, !UPT ;  /* 0x000000243f057290 */ /* 0x000fe200087fe43f */
[----:B------:R-:W-:Y:S01]  /*aa00*/  IMAD.MOV.U32 R7, RZ, RZ, R60 ;  /* 0x000000ffff077224 */ /* 0x000fe200078e003c */
[----:B------:R-:W-:Y:S01]  /*aa10*/  MOV R217, 0xad50 ;  /* 0x0000ad5000d97802 */ /* 0x000fe20000000f00 */
[----:B------:R-:W-:Y:S01]  /*aa20*/  IMAD.MOV.U32 R8, RZ, RZ, R36 ;  /* 0x000000ffff087224 */ /* 0x000fe200078e0024 */
[----:B------:R-:W-:Y:S01]  /*aa30*/  BSSY B0, `(.L_x_3716) ;  /* 0x0000032000007945 */ /* 0x000fe20003800000 */
[----:B------:R-:W-:Y:S01]  /*aa40*/  IMAD.MOV.U32 R9, RZ, RZ, R50 ;  /* 0x000000ffff097224 */ /* 0x000fe200078e0032 */
[----:B------:R1:W-:Y:S01]  /*aa50*/  STL.128 [R1+0x190], R4 ;  /* 0x0001900401007387 */ /* 0x0003e20000100c00 */
[----:B------:R-:W-:-:S02]  /*aa60*/  IMAD.MOV.U32 R10, RZ, RZ, R38 ;  /* 0x000000ffff0a7224 */ /* 0x000fc400078e0026 */
[----:B------:R-:W-:Y:S02]  /*aa70*/  IMAD.MOV.U32 R11, RZ, RZ, R58 ;  /* 0x000000ffff0b7224 */ /* 0x000fe400078e003a */
[----:B0-----:R-:W-:Y:S02]  /*aa80*/  IMAD.U32 R0, RZ, RZ, UR39 ;  /* 0x00000027ff007e24 */ /* 0x001fe4000f8e00ff */
[----:B------:R-:W-:Y:S01]  /*aa90*/  IMAD.U32 R3, RZ, RZ, UR47 ;  /* 0x0000002fff037e24 */ /* 0x000fe2000f8e00ff */
[----:B------:R0:W-:Y:S01]  /*aaa0*/  STL.128 [R1+0x1b0], R8 ;  /* 0x0001b00801007387 */ /* 0x0001e20000100c00 */
[----:B------:R-:W-:Y:S02]  /*aab0*/  IMAD.U32 R2, RZ, RZ, UR46 ;  /* 0x0000002eff027e24 */ /* 0x000fe4000f8e00ff */
[----:B-1----:R-:W-:Y:S02]  /*aac0*/  IMAD.MOV.U32 R4, RZ, RZ, R53 ;  /* 0x000000ffff047224 */ /* 0x002fe400078e0035 */
[----:B------:R-:W-:-:S02]  /*aad0*/  IMAD.MOV.U32 R5, RZ, RZ, R56 ;  /* 0x000000ffff057224 */ /* 0x000fc400078e0038 */
[----:B------:R-:W-:Y:S02]  /*aae0*/  IMAD.MOV.U32 R6, RZ, RZ, R52 ;  /* 0x000000ffff067224 */ /* 0x000fe400078e0034 */
[----:B------:R-:W-:Y:S02]  /*aaf0*/  IMAD.MOV.U32 R7, RZ, RZ, R51 ;  /* 0x000000ffff077224 */ /* 0x000fe400078e0033 */
[----:B0-----:R-:W-:Y:S02]  /*ab00*/  IMAD.U32 R8, RZ, RZ, UR4 ;  /* 0x00000004ff087e24 */ /* 0x001fe4000f8e00ff */
[----:B------:R-:W-:Y:S01]  /*ab10*/  IMAD.U32 R9, RZ, RZ, UR5 ;  /* 0x00000005ff097e24 */ /* 0x000fe2000f8e00ff */
[----:B------:R0:W-:Y:S01]  /*ab20*/  STL.128 [R1+0x1c0], R4 ;  /* 0x0001c00401007387 */ /* 0x0001e20000100c00 */
[----:B------:R-:W-:Y:S01]  /*ab30*/  UIADD3 UR5, UR37, 0x170, URZ ;  /* 0x0000017025057890 */ /* 0x000fe2000fffe03f */
[----:B0-----:R-:W-:Y:S02]  /*ab40*/  IMAD.MOV.U32 R4, RZ, RZ, R27 ;  /* 0x000000ffff047224 */ /* 0x001fe400078e001b */
[----:B------:R-:W-:-:S02]  /*ab50*/  IMAD.MOV.U32 R5, RZ, RZ, R46 ;  /* 0x000000ffff057224 */ /* 0x000fc400078e002e */
[----:B------:R-:W-:Y:S02]  /*ab60*/  IMAD.MOV.U32 R6, RZ, RZ, R37 ;  /* 0x000000ffff067224 */ /* 0x000fe400078e0025 */
[----:B------:R-:W-:Y:S02]  /*ab70*/  IMAD.MOV.U32 R7, RZ, RZ, R57 ;  /* 0x000000ffff077224 */ /* 0x000fe400078e0039 */
[----:B------:R-:W-:-:S03]  /*ab80*/  IMAD.U32 R27, RZ, RZ, UR48 ;  /* 0x00000030ff1b7e24 */ /* 0x000fc6000f8e00ff */
[----:B------:R0:W-:Y:S02]  /*ab90*/  STL.128 [R1+0x1e0], R4 ;  /* 0x0001e00401007387 */ /* 0x0001e40000100c00 */
[----:B0-----:R-:W-:Y:S02]  /*aba0*/  IMAD.MOV.U32 R4, RZ, RZ, R17 ;  /* 0x000000ffff047224 */ /* 0x001fe400078e0011 */
[----:B------:R-:W-:Y:S02]  /*abb0*/  IMAD.MOV.U32 R5, RZ, RZ, R42 ;  /* 0x000000ffff057224 */ /* 0x000fe400078e002a */
[----:B------:R-:W-:Y:S02]  /*abc0*/  IMAD.MOV.U32 R6, RZ, RZ, R34 ;  /* 0x000000ffff067224 */ /* 0x000fe400078e0022 */
[----:B------:R-:W-:Y:S02]  /*abd0*/  IMAD.MOV.U32 R7, RZ, RZ, R48 ;  /* 0x000000ffff077224 */ /* 0x000fe400078e0030 */
[----:B------:R-:W-:-:S03]  /*abe0*/  IMAD.MOV.U32 R17, RZ, RZ, R49 ;  /* 0x000000ffff117224 */ /* 0x000fc600078e0031 */
[----:B------:R0:W-:Y:S02]  /*abf0*/  STL.128 [R1+0x1f0], R4 ;  /* 0x0001f00401007387 */ /* 0x0001e40000100c00 */
[----:B0-----:R-:W-:Y:S02]  /*ac00*/  IMAD.MOV.U32 R4, RZ, RZ, R47 ;  /* 0x000000ffff047224 */ /* 0x001fe400078e002f */
[----:B------:R-:W-:Y:S02]  /*ac10*/  IMAD.MOV.U32 R5, RZ, RZ, R45 ;  /* 0x000000ffff057224 */ /* 0x000fe400078e002d */
[----:B------:R-:W-:Y:S02]  /*ac20*/  IMAD.MOV.U32 R6, RZ, RZ, R16 ;  /* 0x000000ffff067224 */ /* 0x000fe400078e0010 */
[----:B------:R-:W-:Y:S02]  /*ac30*/  IMAD.MOV.U32 R7, RZ, RZ, R40 ;  /* 0x000000ffff077224 */ /* 0x000fe400078e0028 */
[----:B------:R-:W-:-:S03]  /*ac40*/  IMAD.MOV.U32 R16, RZ, RZ, R35 ;  /* 0x000000ffff107224 */ /* 0x000fc600078e0023 */
[----:B------:R0:W-:Y:S04]  /*ac50*/  STL.128 [R1+0x200], R4 ;  /* 0x0002000401007387 */ /* 0x0001e80000100c00 */
[----:B------:R-:W-:Y:S01]  /*ac60*/  STL.128 [R1+0x180], R16 ;  /* 0x0001801001007387 */ /* 0x000fe20000100c00 */
[----:B0-----:R-:W-:Y:S02]  /*ac70*/  IMAD.MOV.U32 R6, RZ, RZ, R26 ;  /* 0x000000ffff067224 */ /* 0x001fe400078e001a */
[----:B------:R-:W-:Y:S02]  /*ac80*/  IMAD.MOV.U32 R7, RZ, RZ, R39 ;  /* 0x000000ffff077224 */ /* 0x000fe400078e0027 */
[----:B------:R-:W-:Y:S02]  /*ac90*/  IMAD.MOV.U32 R4, RZ, RZ, R0 ;  /* 0x000000ffff047224 */ /* 0x000fe400078e0000 */
[----:B------:R-:W-:-:S02]  /*aca0*/  IMAD.MOV.U32 R5, RZ, RZ, R3 ;  /* 0x000000ffff057224 */ /* 0x000fc400078e0003 */
[----:B------:R-:W-:Y:S02]  /*acb0*/  IMAD.MOV.U32 R26, RZ, RZ, R2 ;  /* 0x000000ffff1a7224 */ /* 0x000fe400078e0002 */
[----:B------:R-:W-:Y:S01]  /*acc0*/  VIADD R2, R204, 0xffffffff ;  /* 0xffffffffcc027836 */ /* 0x000fe20000000000 */
[----:B------:R0:W-:Y:S04]  /*acd0*/  STL.128 [R1+0x170], R4 ;  /* 0x0001700401007387 */ /* 0x0001e80000100c00 */
[----:B------:R1:W-:Y:S01]  /*ace0*/  STL.128 [R1+0x1a0], R24 ;  /* 0x0001a01801007387 */ /* 0x0003e20000100c00 */
[----:B0-----:R-:W-:Y:S02]  /*acf0*/  IMAD.MOV.U32 R6, RZ, RZ, R33 ;  /* 0x000000ffff067224 */ /* 0x001fe400078e0021 */
[----:B------:R-:W-:-:S02]  /*ad00*/  IMAD.MOV.U32 R7, RZ, RZ, R43 ;  /* 0x000000ffff077224 */ /* 0x000fc400078e002b */
[----:B------:R-:W-:Y:S02]  /*ad10*/  IMAD.MOV.U32 R4, RZ, RZ, R8 ;  /* 0x000000ffff047224 */ /* 0x000fe400078e0008 */
[----:B------:R-:W-:-:S05]  /*ad20*/  IMAD.MOV.U32 R5, RZ, RZ, R9 ;  /* 0x000000ffff057224 */ /* 0x000fca00078e0009 */
[----:B------:R1:W-:Y:S02]  /*ad30*/  STL.128 [R1+0x1d0], R4 ;  /* 0x0001d00401007387 */ /* 0x0003e40000100c00 */
[----:B-1---5:R-:W-:Y:S05]  /*ad40*/  CALL.REL.NOINC `($_ZN7cutlass13device_kernelIN5flash11enable_sm90INS1_16FlashAttnFwdSm90INS1_25CollectiveMainloopFwdSm90ILi2EN4cute5tupleIJNS5_1CILi1EEES8_S8_EEENS6_IJNS7_ILi128EEENS7_ILi96EEENS7_ILi64EEEEEELi256ENS_6half_tEfNS_4arch4Sm90ELb0ELb1ELb0ELb1ELb0ELb1ELb1ELb1ELb0ELb1ELb1ELb0EEENS1_21CollectiveEpilogueFwdINS6_IJSA_NS7_ILi256EEESB_EEES9_SE_SG_Li256ELb1ELb1ELb1ELb0EEENS1_36VarlenDynamicPersistentTileSchedulerILi128ELi96ELi256ELi128ELb1ELb1ELb1ELb1ELb0ELb1EEEEEEEEEvNT_6ParamsE$_ZZN5flash25CollectiveMainloopFwdSm90ILi2EN4cute5tupleIJNS1_1CILi1EEES4_S4_EEENS2_IJNS3_ILi128EEENS3_ILi96EEENS3_ILi64EEEEEELi256EN7cutlass6half_tEfNSA_4arch4Sm90ELb0ELb1ELb0ELb1ELb0ELb1ELb1ELb1ELb0ELb1ELb1ELb0EE3mmaINS_16FlashAttnFwdSm90ISE_NS_21CollectiveEpilogueFwdINS2_IJS6_NS3_ILi256EEES7_EEES5_SB_SD_Li256ELb1ELb1ELb1ELb0EEENS_36VarlenDynamicPersistentTileSchedulerILi128ELi96ELi256ELi128ELb1ELb1ELb1ELb1ELb0ELb1EEEE13SharedStorageENS1_6TensorINS1_11ArrayEngineIfLm128EEENS1_6LayoutINS2_IJNS2_IJNS3_ILi2EEEST_NS3_ILi32EEEEEES4_S4_EEENS2_IJNS2_IJS4_ST_NS3_ILi4EEEEEENS3_ILi0EEESZ_EEEEEEENS_7SoftmaxILi2ELi0EEEEEbRKNSE_6ParamsENSA_25PipelineTmaAsyncNoClusterILi2ENSA_16PipelineTmaAsyncILi2EEEEES1B_RNSA_13PipelineStateILj2EEERT0_RT1_iRiRKNS_16SeqlenInfoQKNewKILb1ELb1EEENS2_IJiiiiEEERT_ENKUliT_T0_T1_E_clIZSF_ISO_S12_S14_EbS17_S1B_S1B_S1E_S1G_S1I_iS1J_S1N_S1O_S1Q_EUlRS1R_iE0_NS3_ILb1EEES1Y_EEDaiS1R_S1S_S1T_) ;  /* 0x00000338001c7944 */ /* 0x022fea0003c00000 */
[----:B------:R-:W-:Y:S05]  /*ad50*/  BSYNC B0 ;  /* 0x0000000000007941 */ /* 0x000fea0003800000 */
.L_x_3716:
[----:B------:R-:W2:Y:S01]  /*ad60*/  LDL R4, [R1+0x70] ;  /* 0x0000700001047983 */ /* 0x000ea20000100800 */
[----:B------:R-:W0:Y:S08]  /*ad70*/  LDC R0, c[0x0][0x448] ;  /* 0x00011200ff007b82 */ /* 0x000e300000000800 */
[----:B------:R-:W1:Y:S01]  /*ad80*/  LDC.64 R2, c[0x0][0xad8] ;  /* 0x0002b600ff027b82 */ /* 0x000e620000000a00 */
[----:B0-----:R-:W-:-:S13]  /*ad90*/  ISETP.NE.AND P0, PT, R0, 0x1, PT ;  /* 0x000000010000780c */ /* 0x001fda0003f05270 */
[----:B------:R-:W0:Y:S08]  /*ada0*/  @P0 LDC R5, c[0x0][0x44c] ;  /* 0x00011300ff050b82 */ /* 0x000e300000000800 */
[----:B------:R-:W3:Y:S01]  /*adb0*/  @P0 LDC R6, c[0x0][0x450] ;  /* 0x00011400ff060b82 */ /* 0x000ee20000000800 */
[----:B--2---:R-:W-:-:S04]  /*adc0*/  IMAD.SHL.U32 R4, R4, 0x80, RZ ;  /* 0x0000008004047824 */ /* 0x004fc800078e00ff */
[----:B0-----:R-:W-:-:S04]  /*add0*/  @P0 IMAD.HI.U32 R5, R4, R5, RZ ;  /* 0x0000000504050227 */ /* 0x001fc800078e00ff */
[----:B------:R-:W-:Y:S01]  /*ade0*/  IMAD.MOV.U32 R0, RZ, RZ, R4 ;  /* 0x000000ffff007224 */ /* 0x000fe200078e0004 */
[----:B---3--:R-:W-:Y:S02]  /*adf0*/  @P0 SHF.R.U32.HI R0, RZ, R6, R5 ;  /* 0x00000006ff000219 */ /* 0x008fe40000011605 */
[----:B-1----:R-:W-:-:S03]  /*ae00*/  ISETP.GE.AND P0, PT, R3, 0x1, PT ;  /* 0x000000010300780c */ /* 0x002fc60003f06270 */
[----:B------:R-:W-:Y:S02]  /*ae10*/  IMAD.IADD R205, R205, 0x1, R0 ;  /* 0x00000001cdcd7824 */ /* 0x000fe400078e0200 */
[----:B------:R-:W-:Y:S02]  /*ae20*/  VIADD R0, R204, 0xfffffffe ;  /* 0xfffffffecc007836 */ /* 0x000fe40000000000 */
[----:B------:R-:W-:-:S06]  /*ae30*/  IMAD.IADD R2, R205, 0x1, R2 ;  /* 0x00000001cd027824 */ /* 0x000fcc00078e0202 */
[----:B------:R-:W-:Y:S05]  /*ae40*/  @!P0 BRA `(.L_x_3717) ;  /* 0x0000000000488947 */ /* 0x000fea0003800000 */
        /* <DEDUP_REMOVED lines=11> */
.L_x_3719:
[----:B------:R-:W-:-:S13]  /*af00*/  ISETP.NE.AND P0, PT, R3, 0x1, PT ;  /* 0x000000010300780c */ /* 0x000fda0003f05270 */
[----:B------:R-:W0:Y:S02]  /*af10*/  @P0 LDC.64 R6, c[0x0][0xae0] ;  /* 0x0002b800ff060b82 */ /* 0x000e240000000a00 */
[----:B0-----:R-:W-:-:S05]  /*af20*/  @P0 IMAD.HI.U32 R6, R5, R6, RZ ;  /* 0x0000000605060227 */ /* 0x001fca00078e00ff */
[----:B------:R-:W-:-:S07]  /*af30*/  @P0 SHF.R.U32.HI R5, RZ, R7, R6 ;  /* 0x00000007ff050219 */ /* 0x000fce0000011606 */
.L_x_3720:
[----:B------:R-:W-:Y:S05]  /*af40*/  BSYNC B0 ;  /* 0x0000000000007941 */ /* 0x000fea0003800000 */
.L_x_3718:
[----:B------:R-:W-:-:S05]  /*af50*/  IMAD R3, R5, R3, R3 ;  /* 0x0000000305037224 */ /* 0x000fca00078e0203 */
[----:B------:R-:W-:-:S07]  /*af60*/  VIMNMX R2, R2, R3, PT ;  /* 0x0000000302027248 */ /* 0x000fce0003fe0100 */
.L_x_3717:
[----:B------:R-:W-:-:S05]  /*af70*/  IMAD.HI R2, R2, 0x2aaaaaab, RZ ;  /* 0x2aaaaaab02027827 */ /* 0x000fca00078e02ff */
[----:B------:R-:W-:-:S04]  /*af80*/  SHF.R.U32.HI R3, RZ, 0x1f, R2 ;  /* 0x0000001fff037819 */ /* 0x000fc80000011602 */
[----:B------:R-:W-:-:S04]  /*af90*/  LEA.HI.SX32 R2, R2, R3, 0x1c ;  /* 0x0000000302027211 */ /* 0x000fc800078fe2ff */
[----:B------:R-:W-:-:S04]  /*afa0*/  VIMNMX R3, R189, R2, !PT ;  /* 0x00000002bd037248 */ /* 0x000fc80007fe0100 */
[----:B------:R-:W-:-:S13]  /*afb0*/  ISETP.GE.AND P0, PT, R0, R3, PT ;  /* 0x000000030000720c */ /* 0x000fda0003f06270 */
[----:B------:R-:W-:Y:S05]  /*afc0*/  @!P0 BRA `(.L_x_3721) ;  /* 0x000000a800f88947 */ /* 0x000fea0003800000 */
.L_x_3748:
        /* <DEDUP_REMOVED lines=16> */
[----:B-1----:R-:W-:Y:S01]  /*b0d0*/  @!P0 IMAD.MOV.U32 R5, RZ, RZ, RZ ;  /* 0x000000ffff058224 */ /* 0x002fe200078e00ff */
[----:B--2---:R-:W-:-:S04]  /*b0e0*/  LOP3.LUT R2, R2, 0x1, RZ, 0xfc, !PT ;  /* 0x0000000102027812 */ /* 0x004fc800078efcff */
[----:B------:R-:W-:-:S13]  /*b0f0*/  ISETP.NE.AND P1, PT, R2, 0x3, PT ;  /* 0x000000030200780c */ /* 0x000fda0003f25270 */
[----:B0-----:R-:W-:Y:S05]  /*b100*/  @!P1 BRA `(.L_x_3723) ;  /* 0x0000000000049947 */ /* 0x001fea0003800000 */
[----:B------:R-:W-:Y:S01]  /*b110*/  BPT.TRAP 0x1 ;  /* 0x000000040000795c */ /* 0x000fe20000300000 */
.L_x_3723:
[----:B------:R-:W-:Y:S05]  /*b120*/  BSYNC B0 ;  /* 0x0000000000007941 */ /* 0x000fea0003800000 */
.L_x_3722:
        /* <DEDUP_REMOVED lines=13> */
.L_x_3725:
[----:B------:R-:W-:Y:S05]  /*b200*/  BSYNC B0 ;  /* 0x0000000000007941 */ /* 0x000fea0003800000 */
.L_x_3724:
        /* <DEDUP_REMOVED lines=8> */
.L_x_3727:
[----:B------:R-:W-:Y:S05]  /*b290*/  BSYNC B0 ;  /* 0x0000000000007941 */ /* 0x000fea0003800000 */
.L_x_3726:
[----:B------:R-:W2:Y:S04]  /*b2a0*/  LD.E R13, desc[UR42][R18.64+0x210] ;  /* 0x0002102a120d7980 */ /* 0x000ea8000c101900 */
[----:B------:R-:W2:Y:S01]  /*b2b0*/  LDL.64 R10, [R1+0xa0] ;  /* 0x0000a000010a7983 */ /* 0x000ea20000100a00 */
[----:B------:R-:W-:Y:S05]  /*b2c0*/  WARPSYNC.ALL ;  /* 0x0000000000007948 */ /* 0x000fea0003800000 */
[----:B------:R-:W3:Y:S04]  /*b2d0*/  LDL.64 R16, [R1+0x98] ;  /* 0x0000980001107983 */ /* 0x000ee80000100a00 */
[----:B------:R-:W4:Y:S04]  /*b2e0*/  LDL.64 R4, [R1+0x98] ;  /* 0x0000980001047983 */ /* 0x000f280000100a00 */
[----:B0----5:R-:W4:Y:S01]  /*b2f0*/  LDL.64 R6, [R1+0x98] ;  /* 0x0000980001067983 */ /* 0x021f220000100a00 */
[----:B--2---:R-:W-:-:S03]  /*b300*/  IMAD R10, R13, 0x300, R10 ;  /* 0x000003000d0a7824 */ /* 0x004fc600078e020a */
[----:B------:R-:W2:Y:S01]  /*b310*/  LDL.64 R8, [R1+0x98] ;  /* 0x0000980001087983 */ /* 0x000ea20000100a00 */
[----:B------:R-:W-:Y:S01]  /*b320*/  R2UR UR7, R11 ;  /* 0x000000000b0772ca */ /* 0x000fe200000e0000 */
[----:B------:R-:W-:Y:S01]  /*b330*/  WARPGROUP.ARRIVE ;  /* 0x00000000000079c5 */ /* 0x000fe20000000000 */
[C---:B------:R-:W-:Y:S01]  /*b340*/  R2UR UR6, R10.reuse ;  /* 0x000000000a0672ca */ /* 0x040fe200000e0000 */
[----:B------:R-:W2:Y:S01]  /*b350*/  LDL R20, [R1+0x54] ;  /* 0x0000540001147983 */ /* 0x000ea20000100800 */
[----:B------:R-:W-:Y:S02]  /*b360*/  VIADD R12, R10, 0x2 ;  /* 0x000000020a0c7836 */ /* 0x000fe40000000000 */
[----:B------:R-:W-:Y:S02]  /*b370*/  IMAD.MOV.U32 R13, RZ, RZ, R11 ;  /* 0x000000ffff0d7224 */ /* 0x000fe400078e000b */
        /* <DEDUP_REMOVED lines=45> */
.L_x_3730:
[----:B------:R-:W-:Y:S05]  /*b650*/  BSYNC B0 ;  /* 0x0000000000007941 */ /* 0x000fea0003800000 */
.L_x_3729:
        /* <DEDUP_REMOVED lines=10> */
.L_x_3732:
[----:B------:R-:W-:Y:S05]  /*b700*/  BSYNC B0 ;  /* 0x0000000000007941 */ /* 0x000fea0003800000 */
.L_x_3731:
[----:B------:R-:W-:Y:S04]  /*b710*/  BSSY B0, `(.L_x_3733) ;  /* 0x0000006000007945 */ /* 0x000fe80003800000 */
[----:B-1----:R-:W-:Y:S05]  /*b720*/  @P0 BRA `(.L_x_3734) ;  /* 0x0000000000100947 */ /* 0x002fea0003800000 */
[----:B-----5:R-:W-:Y:S01]  /*b730*/  IMAD R4, R4, 0x8, R7 ;  /* 0x0000000804047824 */ /* 0x020fe200078e0207 */
[----:B------:R-:W-:-:S04]  /*b740*/  SHF.L.U32 R5, R5, 0x1f, RZ ;  /* 0x0000001f05057819 */ /* 0x000fc800000006ff */
[----:B------:R-:W1:Y:S02]  /*b750*/  SYNCS.PHASECHK.TRANS64.TRYWAIT P0, [R4+URZ], R5 ;  /* 0x00000005040075a7 */ /* 0x000e64000800017f */
[----:B-1----:R-:W-:Y:S05]  /*b760*/  @!P0 BRA `(.L_x_3735) ;  /* 0x000002f4002c8947 */ /* 0x002fea0003800000 */
.L_x_3734:
[----:B------:R-:W-:Y:S05]  /*b770*/  BSYNC B0 ;  /* 0x0000000000007941 */ /* 0x000fea0003800000 */
.L_x_3733:
[----:B0-----:R-:W2:Y:S04]  /*b780*/  LD.E R17, desc[UR42][R18.64+0x210] ;  /* 0x0002102a12117980 */ /* 0x001ea8000c101900 */
[----:B-1---5:R-:W2:Y:S04]  /*b790*/  LDL.64 R4, [R1+0x118] ;  /* 0x0001180001047983 */ /* 0x022ea80000100a00 */
[----:B------:R-:W3:Y:S04]  /*b7a0*/  LDL R16, [R1+0x90] ;  /* 0x0000900001107983 */ /* 0x000ee80000100800 */
        /* <DEDUP_REMOVED lines=178> */
[----:B0-----:R-:W-:Y:S01]  /*c2d0*/  LOP3.LUT R21, R20, 0x7f, RZ, 0xc0, !PT ;  /* 0x0000007f14157812 */ /* 0x001fe200078ec0ff */
[----:B------:R-:W-:Y:S03]  /*c2e0*/  STL [R1+0x90], R2 ;  /* 0x0000900201007387 */ /* 0x000fe60000100800 */
[----:B------:R-:W-:Y:S01]  /*c2f0*/  ISETP.NE.AND P0, PT, R21, RZ, PT ;  /* 0x000000ff1500720c */ /* 0x000fe20003f05270 */
[----:B------:R-:W-:Y:S01]  /*c300*/  STL [R1+0x90], R2 ;  /* 0x0000900201007387 */ /* 0x000fe20000100800 */
[----:B------:R-:W-:-:S03]  /*c310*/  SHF.R.U32.HI R20, RZ, 0x7, R20 ;  /* 0x00000007ff147819 */ /* 0x000fc60000011614 */
        /* <DEDUP_REMOVED lines=26> */
[----:B0-----:R-:W4:Y:S01]  /*c4c0*/  LDL.128 R4, [R1+0x140] ;  /* 0x0001400001047983 */ /* 0x001f220000100c00 */
[----:B------:R-:W-:Y:S01]  /*c4d0*/  BSSY B0, `(.L_x_3736) ;  /* 0x0000040000007945 */ /* 0x000fe20003800000 */
[----:B--2---:R-:W-:-:S04]  /*c4e0*/  SHF.R.S32.HI R15, RZ, 0x1f, R16 ;  /* 0x0000001fff0f7819 */ /* 0x004fc80000011410 */
        /* <DEDUP_REMOVED lines=10> */
[----:B------:R-:W-:Y:S02]  /*c590*/  LEA.HI R73, R73, R72, RZ, 0x3 ;  /* 0x0000004849497211 */ /* 0x000fe400078f18ff */
[----:B------:R-:W-:Y:S01]  /*c5a0*/  SHF.R.S32.HI R77, RZ, 0x7, R14 ;  /* 0x00000007ff4d7819 */ /* 0x000fe2000001140e */
[----:B------:R-:W-:Y:S01]  /*c5b0*/  IMAD.IADD R79, R16, 0x1, -R79 ;  /* 0x00000001104f7824 */ /* 0x000fe200078e0a4f */
[----:B------:R-:W-:Y:S02]  /*c5c0*/  SHF.R.S32.HI R15, RZ, 0x5, R20 ;  /* 0x00000005ff0f7819 */ /* 0x000fe40000011414 */
[----:B------:R-:W-:Y:S02]  /*c5d0*/  LOP3.LUT R73, R73, 0xfffffff8, RZ, 0xc0, !PT ;  /* 0xfffffff849497812 */ /* 0x000fe400078ec0ff */
[----:B------:R-:W-:Y:S01]  /*c5e0*/  LEA.HI R14, R14, R77, RZ, 0x1 ;  /* 0x0000004d0e0e7211 */ /* 0x000fe200078f08ff */
[----:B---3--:R-:W-:Y:S01]  /*c5f0*/  IMAD R74, R74, 0x8, R15 ;  /* 0x000000084a4a7824 */ /* 0x008fe200078e020f */
[----:B------:R-:W-:Y:S01]  /*c600*/  LEA.HI R15, R79, R79, RZ, 0x1 ;  /* 0x0000004f4f0f7211 */ /* 0x000fe200078f08ff */
[----:B------:R-:W-:Y:S01]  /*c610*/  IMAD.IADD R73, R72, 0x1, -R73 ;  /* 0x0000000148497824 */ /* 0x000fe200078e0a49 */
[----:B------:R-:W-:-:S02]  /*c620*/  LOP3.LUT R14, R14, 0x3fffffe, RZ, 0xc0, !PT ;  /* 0x03fffffe0e0e7812 */ /* 0x000fc400078ec0ff */
[----:B------:R-:W-:Y:S01]  /*c630*/  LOP3.LUT R16, R15, 0x1ffffffe, RZ, 0xc0, !PT ;  /* 0x1ffffffe0f107812 */ /* 0x000fe200078ec0ff */
[----:B------:R-:W-:Y:S01]  /*c640*/  IMAD.U32 R73, R74, 0x10, R73 ;  /* 0x000000104a497824 */ /* 0x000fe200078e0049 */
[----:B----4-:R-:W-:Y:S01]  /*c650*/  ISETP.NE.AND P1, PT, R12, 0x1, PT ;  /* 0x000000010c00780c */ /* 0x010fe20003f25270 */
[----:B------:R-:W-:Y:S02]  /*c660*/  IMAD.IADD R14, R77, 0x1, -R14 ;  /* 0x000000014d0e7824 */ /* 0x000fe400078e0a0e */
[----:B------:R-:W-:Y:S02]  /*c670*/  IMAD.IADD R16, R79, 0x1, -R16 ;  /* 0x000000014f107824 */ /* 0x000fe400078e0a10 */
[----:B------:R-:W-:-:S04]  /*c680*/  IMAD R73, R14, 0x40, R73 ;  /* 0x000000400e497824 */ /* 0x000fc800078e0249 */
[----:B------:R-:W-:-:S04]  /*c690*/  IMAD R14, R16, 0x8, R73 ;  /* 0x00000008100e7824 */ /* 0x000fc800078e0249 */
[----:B------:R-:W-:-:S05]  /*c6a0*/  @P1 IMAD.HI.U32 R12, R14, R13, RZ ;  /* 0x0000000d0e0c1227 */ /* 0x000fca00078e00ff */
[----:B------:R-:W-:Y:S01]  /*c6b0*/  @P1 SHF.R.U32.HI R14, RZ, R75, R12 ;  /* 0x0000004bff0e1219 */ /* 0x000fe2000001160c */
[----:B------:R-:W-:Y:S01]  /*c6c0*/  IMAD.MOV.U32 R13, RZ, RZ, -0x60 ;  /* 0xffffffa0ff0d7424 */ /* 0x000fe200078e00ff */
[----:B------:R-:W-:-:S03]  /*c6d0*/  LOP3.LUT R12, R21, 0x7ffffffc, RZ, 0xc0, !PT ;  /* 0x7ffffffc150c7812 */ /* 0x000fc600078ec0ff */
[----:B------:R-:W0:Y:S01]  /*c6e0*/  SHFL.IDX PT, R20, R14, RZ, 0x1c1f ;  /* 0x001c1fff0e147589 */ /* 0x000e2200000e0000 */
        /* <DEDUP_REMOVED lines=10> */
[--C-:B0-----:R-:W-:Y:S02]  /*c790*/  IMAD.IADD R6, R15, 0x1, R20.reuse ;  /* 0x000000010f067824 */ /* 0x101fe400078e0214 */
        /* <DEDUP_REMOVED lines=12> */
.L_x_3739:
[----:B------:R-:W-:-:S13]  /*c860*/  ISETP.NE.AND P1, PT, R9, 0x1, PT ;  /* 0x000000010900780c */ /* 0x000fda0003f25270 */
[----:B------:R-:W-:-:S05]  /*c870*/  @P1 IMAD.HI.U32 R12, R8, R10, RZ ;  /* 0x0000000a080c1227 */ /* 0x000fca00078e00ff */
[----:B------:R-:W-:-:S07]  /*c880*/  @P1 SHF.R.U32.HI R8, RZ, R11, R12 ;  /* 0x0000000bff081219 */ /* 0x000fce000001160c */
.L_x_3740:
[----:B------:R-:W-:Y:S05]  /*c890*/  BSYNC B1 ;  /* 0x0000000000017941 */ /* 0x000fea0003800000 */
.L_x_3738:
[----:B------:R-:W-:-:S05]  /*c8a0*/  IMAD R8, R8, R9, R73 ;  /* 0x0000000908087224 */ /* 0x000fca00078e0249 */
[----:B------:R-:W-:Y:S02]  /*c8b0*/  VIMNMX R7, R7, R8, !PT ;  /* 0x0000000807077248 */ /* 0x000fe40007fe0100 */
[----:B------:R-:W-:-:S07]  /*c8c0*/  VIADDMNMX R6, R8, R9, R6, PT ;  /* 0x0000000908067246 */ /* 0x000fce0003800106 */
.L_x_3737:
[----:B------:R-:W-:Y:S05]  /*c8d0*/  BSYNC B0 ;  /* 0x0000000000007941 */ /* 0x000fea0003800000 */
.L_x_3736:
[C---:B------:R-:W-:Y:S01]  /*c8e0*/  ISETP.GE.AND P1, PT, R21.reuse, 0x9, PT ;  /* 0x000000091500780c */ /* 0x040fe20003f26270 */
[----:B------:R-:W0:Y:S01]  /*c8f0*/  SHFL.IDX PT, R14, R14, 0x1, 0x1c1f ;  /* 0x003c1f000e0e7f89 */ /* 0x000e2200000e0000 */
[----:B------:R-:W-:Y:S01]  /*c900*/  ISETP.GE.AND P2, PT, R21, 0x2, PT ;  /* 0x000000021500780c */ /* 0x000fe20003f46270 */
[----:B------:R-:W-:Y:S01]  /*c910*/  BSSY B0, `(.L_x_3741) ;  /* 0x0000087000007945 */ /* 0x000fe20003800000 */
[----:B------:R-:W-:Y:S02]  /*c920*/  P2R R75, PR, RZ, 0x2 ;  /* 0x00000002ff4b7803 */ /* 0x000fe40000000000 */
[----:B------:R-:W-:Y:S02]  /*c930*/  ISETP.GT.AND P1, PT, R7, 0x8, !P1 ;  /* 0x000000080700780c */ /* 0x000fe40004f24270 */
[----:B------:R-:W-:Y:S02]  /*c940*/  P2R R8, PR, RZ, 0x4 ;  /* 0x00000004ff087803 */ /* 0x000fe40000000000 */
[----:B------:R-:W-:-:S02]  /*c950*/  ISETP.LT.OR P1, PT, R6, 0x9, P1 ;  /* 0x000000090600780c */ /* 0x000fc40000f21670 */
[----:B------:R-:W-:Y:S02]  /*c960*/  ISETP.GT.AND P2, PT, R7, 0x1, !P2 ;  /* 0x000000010700780c */ /* 0x000fe40005744270 */
[----:B------:R-:W-:Y:S02]  /*c970*/  ISETP.GE.AND P3, PT, R21, 0xa, PT ;  /* 0x0000000a1500780c */ /* 0x000fe40003f66270 */
[----:B------:R-:W-:Y:S02]  /*c980*/  FSEL R162, R28, -INF , !P1 ;  /* 0xff8000001ca27808 */ /* 0x000fe40004800000 */
[----:B------:R-:W-:Y:S02]  /*c990*/  ISETP.LT.OR P2, PT, R6, 0x2, P2 ;  /* 0x000000020600780c */ /* 0x000fe40001741670 */
[----:B------:R-:W-:Y:S02]  /*c9a0*/  ISETP.GT.AND P1, PT, R7, 0x9, !P3 ;  /* 0x000000090700780c */ /* 0x000fe40005f24270 */
[----:B------:R-:W-:-:S02]  /*c9b0*/  FSEL R88, R25, -INF , !P2 ;  /* 0xff80000019587808 */ /* 0x000fc40005000000 */
[C---:B------:R-:W-:Y:S01]  /*c9c0*/  ISETP.LT.OR P1, PT, R6.reuse, 0xa, P1 ;  /* 0x0000000a0600780c */ /* 0x040fe20000f21670 */
[--C-:B0-----:R-:W-:Y:S01]  /*c9d0*/  IMAD.IADD R12, R15, 0x1, R14.reuse ;  /* 0x000000010f0c7824 */ /* 0x101fe200078e020e */
[----:B------:R-:W-:Y:S01]  /*c9e0*/  ISETP.GE.AND P2, PT, R21, 0x11, PT ;  /* 0x000000111500780c */ /* 0x000fe20003f46270 */
[----:B------:R-:W-:Y:S01]  /*c9f0*/  IMAD.IADD R13, R17, 0x1, R14 ;  /* 0x00000001110d7824 */ /* 0x000fe200078e020e */
        /* <DEDUP_REMOVED lines=113> */
.L_x_3744:
[----:B------:R-:W-:-:S13]  /*d110*/  ISETP.NE.AND P6, PT, R9, 0x1, PT ;  /* 0x000000010900780c */ /* 0x000fda0003fc5270 */
[----:B------:R-:W-:-:S05]  /*d120*/  @P6 IMAD.HI.U32 R10, R4, R10, RZ ;  /* 0x0000000a040a6227 */ /* 0x000fca00078e00ff */
[----:B------:R-:W-:-:S07]  /*d130*/  @P6 SHF.R.U32.HI R4, RZ, R11, R10 ;  /* 0x0000000bff046219 */ /* 0x000fce000001160a */
.L_x_3745:
[----:B------:R-:W-:Y:S05]  /*d140*/  BSYNC B1 ;  /* 0x0000000000017941 */ /* 0x000fea0003800000 */
.L_x_3743:
[----:B------:R-:W-:-:S05]  /*d150*/  IMAD R4, R4, R9, R73 ;  /* 0x0000000904047224 */ /* 0x000fca00078e0249 */
[----:B------:R-:W-:Y:S02]  /*d160*/  VIADDMNMX R12, R4, R9, R12, PT ;  /* 0x00000009040c7246 */ /* 0x000fe4000380010c */
[----:B------:R-:W-:-:S07]  /*d170*/  VIMNMX R13, R13, R4, !PT ;  /* 0x000000040d0d7248 */ /* 0x000fce0007fe0100 */
.L_x_3742:
[----:B------:R-:W-:Y:S05]  /*d180*/  BSYNC B0 ;  /* 0x0000000000007941 */ /* 0x000fea0003800000 */
.L_x_3741:
        /* <DEDUP_REMOVED lines=81> */
[C---:B------:R-:W-:Y:S02]  /*d6a0*/  ISETP.GT.AND P2, PT, R13.reuse, 0x50, !P2 ;  /* 0x000000500d00780c */ /* 0x040fe40005744270 */
[----:B------:R-:W-:Y:S02]  /*d6b0*/  FMNMX.FTZ R4, R86, R4, !PT ;  /* 0x0000000456047209 */ /* 0x000fe40007810000 */
[----:B------:R-:W-:Y:S02]  /*d6c0*/  ISETP.LT.OR P1, PT, R12, 0x4a, P1 ;  /* 0x0000004a0c00780c */ /* 0x000fe40000f21670 */
[----:B------:R-:W-:Y:S02]  /*d6d0*/  FMNMX.FTZ R4, R74, R4, !PT ;  /* 0x000000044a047209 */ /* 0x000fe40007810000 */
[----:B------:R-:W-:-:S02]  /*d6e0*/  ISETP.GT.AND P3, PT, R13, 0x51, !P3 ;  /* 0x000000510d00780c */ /* 0x000fc40005f64270 */
        /* <DEDUP_REMOVED lines=35> */
[----:B------:R-:W-:-:S04]  /*d920*/  FMNMX.FTZ R5, R55, R4, !PT ;  /* 0x0000000437057209 */ /* 0x000fc80007810000 */
[----:B------:R-:W-:Y:S01]  /*d930*/  FMNMX.FTZ R4, R58, R5, !PT ;  /* 0x000000053a047209 */ /* 0x000fe20007810000 */
[----:B------:R-:W0:Y:S03]  /*d940*/  SHFL.BFLY PT, R9, R8, 0x2, 0x1f ;  /* 0x0c401f0008097f89 */ /* 0x000e2600000e0000 */
        /* <DEDUP_REMOVED lines=17> */
[----:B0-----:R-:W-:Y:S02]  /*da60*/  FMNMX.FTZ R10, R8, R9, !PT ;  /* 0x00000009080a7209 */ /* 0x001fe40007810000 */
[----:B------:R-:W-:Y:S02]  /*da70*/  FMNMX.FTZ R9, R71, R4, !PT ;  /* 0x0000000447097209 */ /* 0x000fe40007810000 */
[----:B------:R-:W2:Y:S04]  /*da80*/  LDL.64 R4, [R1+0x240] ;  /* 0x0002400001047983 */ /* 0x000ea80000100a00 */
[----:B------:R-:W-:Y:S04]  /*da90*/  STL.64 [R1+0x230], R8 ;  /* 0x0002300801007387 */ /* 0x000fe80000100a00 */
[----:B------:R-:W4:Y:S04]  /*daa0*/  LDL R12, [R1+0x234] ;  /* 0x00023400010c7983 */ /* 0x000f280000100800 */
[----:B------:R-:W0:Y:S02]  /*dab0*/  SHFL.BFLY PT, R11, R10, 0x1, 0x1f ;  /* 0x0c201f000a0b7f89 */ /* 0x000e2400000e0000 */
[----:B0-----:R-:W-:-:S05]  /*dac0*/  FMNMX.FTZ R10, R10, R11, !PT ;  /* 0x0000000b0a0a7209 */ /* 0x001fca0007810000 */
[----:B------:R-:W-:Y:S04]  /*dad0*/  STL [R1+0x230], R10 ;  /* 0x0002300a01007387 */ /* 0x000fe80000100800 */
[----:B------:R-:W3:Y:S04]  /*dae0*/  LDL R14, [R1+0x230] ;  /* 0x00023000010e7983 */ /* 0x000ee80000100800 */
[----:B----4-:R-:W0:Y:S02]  /*daf0*/  SHFL.BFLY PT, R9, R12, 0x2, 0x1f ;  /* 0x0c401f000c097f89 */ /* 0x010e2400000e0000 */
[----:B0-----:R-:W-:-:S05]  /*db00*/  FMNMX.FTZ R9, R9, R12, !PT ;  /* 0x0000000c09097209 */ /* 0x001fca0007810000 */
[----:B------:R-:W0:Y:S01]  /*db10*/  SHFL.BFLY PT, R8, R9, 0x1, 0x1f ;  /* 0x0c201f0009087f89 */ /* 0x000e2200000e0000 */
[----:B---3--:R-:W-:Y:S01]  /*db20*/  FMUL.FTZ R11, R41, R14 ;  /* 0x0000000e290b7220 */ /* 0x008fe20000410000 */
[----:B------:R-:W-:-:S04]  /*db30*/  FSETP.NEU.FTZ.AND P1, PT, R14, -INF , PT ;  /* 0xff8000000e00780b */ /* 0x000fc80003f3d000 */
[----:B------:R-:W-:Y:S02]  /*db40*/  FSEL R29, R14, RZ, P1 ;  /* 0x000000ff0e1d7208 */ /* 0x000fe40000800000 */
[----:B------:R-:W-:Y:S02]  /*db50*/  FSEL R11, R11, RZ, P1 ;  /* 0x000000ff0b0b7208 */ /* 0x000fe40000800000 */
[----:B0-----:R-:W-:Y:S01]  /*db60*/  FMNMX.FTZ R8, R9, R8, !PT ;  /* 0x0000000809087209 */ /* 0x001fe20007810000 */
[----:B------:R-:W-:-:S03]  /*db70*/  FADD.FTZ R6, R6, -R29 ;  /* 0x8000001d06067221 */ /* 0x000fc60000010000 */
[C---:B------:R-:W-:Y:S01]  /*db80*/  FSETP.NEU.FTZ.AND P1, PT, R8.reuse, -INF , PT ;  /* 0xff8000000800780b */ /* 0x040fe20003f3d000 */
[-C--:B------:R-:W-:Y:S01]  /*db90*/  FMUL.FTZ R9, R8, R41.reuse ;  /* 0x0000002908097220 */ /* 0x080fe20000410000 */
[-CC-:B------:R-:W-:Y:S02]  /*dba0*/  FFMA.FTZ R184, R20, R41.reuse, -R11.reuse ;  /* 0x0000002914b87223 */ /* 0x180fe4000001080b */
        /* <DEDUP_REMOVED lines=25> */
[----:B------:R-:W-:Y:S01]  /*dd40*/  FSEL R6, R9, RZ, P1 ;  /* 0x000000ff09067208 */ /* 0x000fe20000800000 */
[----:B------:R-:W-:-:S04]  /*dd50*/  FADD.FTZ R10, R7, -R10 ;  /* 0x8000000a070a7221 */ /* 0x000fc80000010000 */
[-CC-:B------:R-:W-:Y:S01]  /*dd60*/  FFMA.FTZ R32, R26, R41.reuse, -R6.reuse ;  /* 0x000000291a207223 */ /* 0x180fe20000010806 */
[----:B------:R-:W-:Y:S01]  /*dd70*/  FMUL.FTZ R10, R41, R10 ;  /* 0x0000000a290a7220 */ /* 0x000fe20000410000 */
[-CC-:B------:R-:W-:Y:S01]  /*dd80*/  FFMA.FTZ R161, R27, R41.reuse, -R6.reuse ;  /* 0x000000291ba17223 */ /* 0x180fe20000010806 */
[----:B------:R-:W-:Y:S01]  /*dd90*/  MUFU.EX2 R160, R160 ;  /* 0x000000a000a07308 */ /* 0x000fe20000000800 */
[----:B------:R-:W-:-:S07]  /*dda0*/  FFMA.FTZ R31, R30, R41, -R6 ;  /* 0x000000291e1f7223 */ /* 0x000fce0000010806 */
[----:B------:R-:W2:Y:S01]  /*ddb0*/  MUFU.EX2 R11, R11 ;  /* 0x0000000b000b7308 */ /* 0x000ea20000000800 */
[----:B------:R-:W-:-:S07]  /*ddc0*/  FFMA.FTZ R163, R25, R41, -R6 ;  /* 0x0000002919a37223 */ /* 0x000fce0000010806 */
[----:B------:R-:W-:Y:S08]  /*ddd0*/  MUFU.EX2 R32, R32 ;  /* 0x0000002000207308 */ /* 0x000ff00000000800 */
[----:B------:R-:W0:Y:S01]  /*dde0*/  MUFU.EX2 R10, R10 ;  /* 0x0000000a000a7308 */ /* 0x000e220000000800 */
[----:B------:R-:W-:-:S07]  /*ddf0*/  FFMA.FTZ R30, R15, R41, -R6 ;  /* 0x000000290f1e7223 */ /* 0x000fce0000010806 */
[----:B------:R-:W1:Y:S08]  /*de00*/  MUFU.EX2 R13, R13 ;  /* 0x0000000d000d7308 */ /* 0x000e700000000800 */
[----:B------:R-:W3:Y:S01]  /*de10*/  MUFU.EX2 R161, R161 ;  /* 0x000000a100a17308 */ /* 0x000ee20000000800 */
[----:B------:R-:W-:-:S07]  /*de20*/  FFMA.FTZ R165, R17, R41, -R6 ;  /* 0x0000002911a57223 */ /* 0x000fce0000010806 */
[----:B------:R-:W4:Y:S08]  /*de30*/  MUFU.EX2 R162, R162 ;  /* 0x000000a200a27308 */ /* 0x000f300000000800 */
[----:B------:R-:W5:Y:S01]  /*de40*/  MUFU.EX2 R31, R31 ;  /* 0x0000001f001f7308 */ /* 0x000f620000000800 */
[----:B--2---:R-:W-:Y:S01]  /*de50*/  FFMA.FTZ R4, R11, R4, R160 ;  /* 0x000000040b047223 */ /* 0x004fe200000100a0 */
[----:B0-----:R-:W-:-:S06]  /*de60*/  FFMA.FTZ R14, R5, R10, R32 ;  /* 0x0000000a050e7223 */ /* 0x001fcc0000010020 */
[----:B------:R-:W0:Y:S01]  /*de70*/  MUFU.EX2 R37, R37 ;  /* 0x0000002500257308 */ /* 0x000e220000000800 */
[----:B------:R-:W-:-:S07]  /*de80*/  FFMA.FTZ R29, R38, R41, -R6 ;  /* 0x00000029261d7223 */ /* 0x000fce0000010806 */
[----:B------:R-:W2:Y:S01]  /*de90*/  MUFU.EX2 R163, R163 ;  /* 0x000000a300a37308 */ /* 0x000ea20000000800 */
[----:B-1----:R-:W-:Y:S01]  /*dea0*/  FADD.FTZ R5, R13, R4 ;  /* 0x000000040d057221 */ /* 0x002fe20000010000 */
[----:B---3--:R-:W-:-:S06]  /*deb0*/  FADD.FTZ R14, R161, R14 ;  /* 0x0000000ea10e7221 */ /* 0x008fcc0000010000 */
[----:B------:R-:W1:Y:S01]  /*dec0*/  MUFU.EX2 R36, R36 ;  /* 0x0000002400247308 */ /* 0x000e620000000800 */
[----:B------:R-:W-:-:S07]  /*ded0*/  FFMA.FTZ R167, R39, R41, -R6 ;  /* 0x0000002927a77223 */ /* 0x000fce0000010806 */
[----:B------:R-:W3:Y:S01]  /*dee0*/  MUFU.EX2 R30, R30 ;  /* 0x0000001e001e7308 */ /* 0x000ee20000000800 */
[----:B----4-:R-:W-:Y:S01]  /*def0*/  FADD.FTZ R4, R162, R5 ;  /* 0x00000005a2047221 */ /* 0x010fe20000010000 */
[----:B-----5:R-:W-:-:S06]  /*df00*/  FADD.FTZ R14, R31, R14 ;  /* 0x0000000e1f0e7221 */ /* 0x020fcc0000010000 */
[----:B------:R-:W4:Y:S01]  /*df10*/  MUFU.EX2 R164, R164 ;  /* 0x000000a400a47308 */ /* 0x000f220000000800 */
[----:B------:R-:W-:-:S07]  /*df20*/  FFMA.FTZ R28, R42, R41, -R6 ;  /* 0x000000292a1c7223 */ /* 0x000fce0000010806 */
[----:B------:R-:W5:Y:S01]  /*df30*/  MUFU.EX2 R165, R165 ;  /* 0x000000a500a57308 */ /* 0x000f620000000800 */
[----:B0-----:R-:W-:Y:S01]  /*df40*/  FADD.FTZ R5, R37, R4 ;  /* 0x0000000425057221 */ /* 0x001fe20000010000 */
[----:B--2---:R-:W-:-:S06]  /*df50*/  FADD.FTZ R7, R163, R14 ;  /* 0x0000000ea3077221 */ /* 0x004fcc0000010000 */
        /* <DEDUP_REMOVED lines=75> */
[----:B------:R-:W0:Y:S08]  /*e410*/  MUFU.EX2 R173, R173 ;  /* 0x000000ad00ad7308 */ /* 0x000e300000000800 */
[----:B------:R-:W2:Y:S01]  /*e420*/  MUFU.EX2 R17, R17 ;  /* 0x0000001100117308 */ /* 0x000ea20000000800 */
[----:B-1----:R-:W-:Y:S01]  /*e430*/  FADD.FTZ R7, R178, R7 ;  /* 0x00000007b2077221 */ /* 0x002fe20000010000 */
[----:B---3--:R-:W-:-:S06]  /*e440*/  FADD.FTZ R5, R175, R4 ;  /* 0x00000004af057221 */ /* 0x008fcc0000010000 */
[----:B------:R-:W1:Y:S08]  /*e450*/  MUFU.EX2 R21, R21 ;  /* 0x0000001500157308 */ /* 0x000e700000000800 */
[----:B------:R-:W3:Y:S01]  /*e460*/  MUFU.EX2 R14, R14 ;  /* 0x0000000e000e7308 */ /* 0x000ee20000000800 */
[----:B----4-:R-:W-:Y:S01]  /*e470*/  FADD.FTZ R4, R172, R7 ;  /* 0x00000007ac047221 */ /* 0x010fe20000010000 */
[----:B-----5:R-:W-:-:S06]  /*e480*/  FADD.FTZ R6, R16, R5 ;  /* 0x0000000510067221 */ /* 0x020fcc0000010000 */
[----:B------:R-:W4:Y:S08]  /*e490*/  MUFU.EX2 R20, R20 ;  /* 0x0000001400147308 */ /* 0x000f300000000800 */
[----:B------:R-:W5:Y:S01]  /*e4a0*/  MUFU.EX2 R15, R15 ;  /* 0x0000000f000f7308 */ /* 0x000f620000000800 */
[----:B0-----:R-:W-:Y:S01]  /*e4b0*/  FADD.FTZ R4, R173, R4 ;  /* 0x00000004ad047221 */ /* 0x001fe20000010000 */
[----:B--2---:R-:W-:-:S03]  /*e4c0*/  FADD.FTZ R5, R17, R6 ;  /* 0x0000000611057221 */ /* 0x004fc60000010000 */
[----:B-1----:R-:W-:Y:S01]  /*e4d0*/  FADD.FTZ R7, R21, R4 ;  /* 0x0000000415077221 */ /* 0x002fe20000010000 */
[----:B---3--:R-:W-:-:S03]  /*e4e0*/  FADD.FTZ R6, R14, R5 ;  /* 0x000000050e067221 */ /* 0x008fc60000010000 */
[----:B----4-:R-:W-:Y:S01]  /*e4f0*/  FADD.FTZ R4, R20, R7 ;  /* 0x0000000714047221 */ /* 0x010fe20000010000 */
[----:B------:R-:W-:Y:S01]  /*e500*/  STL [R1+0x234], R8 ;  /* 0x0002340801007387 */ /* 0x000fe20000100800 */
[----:B-----5:R-:W-:-:S05]  /*e510*/  FADD.FTZ R5, R15, R6 ;  /* 0x000000060f057221 */ /* 0x020fca0000010000 */
[----:B------:R0:W-:Y:S04]  /*e520*/  STL.64 [R1+0x240], R4 ;  /* 0x0002400401007387 */ /* 0x0001e80000100a00 */
[----:B------:R-:W2:Y:S01]  /*e530*/  LD.E R6, desc[UR42][R18.64+0x260] ;  /* 0x0002602a12067980 */ /* 0x000ea2000c101900 */
[----:B------:R-:W-:-:S04]  /*e540*/  UIADD3 UR4, UP0, UR37, 0x260, URZ ;  /* 0x0000026025047890 */ /* 0x000fc8000ff1e03f */
[----:B------:R-:W-:Y:S02]  /*e550*/  ULOP3.LUT UR5, UR4, 0x4, URZ, 0xfc, !UPT ;  /* 0x0000000404057892 */ /* 0x000fe4000f8efc3f */
[----:B------:R-:W-:-:S04]  /*e560*/  UIADD3.X UR6, URZ, UR36, URZ, UP0, !UPT ;  /* 0x000000243f067290 */ /* 0x000fc800087fe43f */
[----:B0-----:R-:W-:Y:S02]  /*e570*/  IMAD.U32 R4, RZ, RZ, UR5 ;  /* 0x00000005ff047e24 */ /* 0x001fe4000f8e00ff */
[----:B------:R-:W-:Y:S02]  /*e580*/  IMAD.U32 R5, RZ, RZ, UR6 ;  /* 0x00000006ff057e24 */ /* 0x000fe4000f8e00ff */
        /* <DEDUP_REMOVED lines=67> */
[----:B------:R-:W-:Y:S01]  /*e9c0*/  ULOP3.LUT UR5, UR4, 0x8, URZ, 0xfc, !UPT ;  /* 0x0000000804057892 */ /* 0x000fe2000f8efc3f */
[C---:B0-----:R-:W-:Y:S01]  /*e9d0*/  FMUL.FTZ R9, R11.reuse, R134 ;  /* 0x000000860b097220 */ /* 0x041fe20000410000 */
[----:B--2---:R-:W-:-:S04]  /*e9e0*/  FMUL.FTZ R45, R11, R25 ;  /* 0x000000190b2d7220 */ /* 0x004fc80000410000 */
[----:B------:R0:W-:Y:S01]  /*e9f0*/  ST.E desc[UR42][R18.64+0x274], R9 ;  /* 0x0002740912007985 */ /* 0x0001e2000c10192a */
[C---:B---3--:R-:W-:Y:S01]  /*ea00*/  FMUL.FTZ R7, R11.reuse, R132 ;  /* 0x000000840b077220 */ /* 0x048fe20000410000 */
[C---:B----4-:R-:W-:Y:S01]  /*ea10*/  FMUL.FTZ R25, R11.reuse, R136 ;  /* 0x000000880b197220 */ /* 0x050fe20000410000 */
[C---:B-----5:R-:W-:Y:S01]  /*ea20*/  FMUL.FTZ R27, R11.reuse, R138 ;  /* 0x0000008a0b1b7220 */ /* 0x060fe20000410000 */
[C---:B------:R-:W-:Y:S01]  /*ea30*/  FMUL.FTZ R39, R11.reuse, R140 ;  /* 0x0000008c0b277220 */ /* 0x040fe20000410000 */
[----:B------:R-:W-:Y:S01]  /*ea40*/  ST.E desc[UR42][R18.64+0x454], R45 ;  /* 0x0004542d12007985 */ /* 0x000fe2000c10192a */
[----:B0-----:R-:W-:-:S03]  /*ea50*/  FMUL.FTZ R9, R11, R148 ;  /* 0x000000940b097220 */ /* 0x001fc60000410000 */
[----:B------:R0:W-:Y:S01]  /*ea60*/  ST.E desc[UR42][R18.64+0x270], R7 ;  /* 0x0002700712007985 */ /* 0x0001e2000c10192a */
[----:B------:R-:W-:-:S03]  /*ea70*/  FMUL.FTZ R41, R11, R142 ;  /* 0x0000008e0b297220 */ /* 0x000fc60000410000 */
[----:B------:R1:W-:Y:S01]  /*ea80*/  ST.E desc[UR42][R18.64+0x280], R25 ;  /* 0x0002801912007985 */ /* 0x0003e2000c10192a */
[----:B------:R-:W-:-:S03]  /*ea90*/  FMUL.FTZ R43, R11, R144 ;  /* 0x000000900b2b7220 */ /* 0x000fc60000410000 */
[----:B------:R2:W-:Y:S04]  /*eaa0*/  ST.E desc[UR42][R18.64+0x284], R27 ;  /* 0x0002841b12007985 */ /* 0x0005e8000c10192a */
[----:B------:R3:W-:Y:S01]  /*eab0*/  ST.E desc[UR42][R18.64+0x290], R39 ;  /* 0x0002902712007985 */ /* 0x0007e2000c10192a */
[C---:B0-----:R-:W-:Y:S01]  /*eac0*/  FMUL.FTZ R7, R11.reuse, R146 ;  /* 0x000000920b077220 */ /* 0x041fe20000410000 */
[C---:B------:R-:W-:Y:S02]  /*ead0*/  FMUL.FTZ R45, R11.reuse, R150 ;  /* 0x000000960b2d7220 */ /* 0x040fe40000410000 */
[----:B------:R0:W-:Y:S01]  /*eae0*/  ST.E desc[UR42][R18.64+0x2b0], R9 ;  /* 0x0002b00912007985 */ /* 0x0001e2000c10192a */
[C---:B------:R-:W-:Y:S01]  /*eaf0*/  FMUL.FTZ R47, R11.reuse, R130 ;  /* 0x000000820b2f7220 */ /* 0x040fe20000410000 */
[C---:B-1----:R-:W-:Y:S01]  /*eb00*/  FMUL.FTZ R25, R11.reuse, R128 ;  /* 0x000000800b197220 */ /* 0x042fe20000410000 */
[C---:B--2---:R-:W-:Y:S01]  /*eb10*/  FMUL.FTZ R27, R11.reuse, R126 ;  /* 0x0000007e0b1b7220 */ /* 0x044fe20000410000 */
[C---:B---3--:R-:W-:Y:S01]  /*eb20*/  FMUL.FTZ R39, R11.reuse, R124 ;  /* 0x0000007c0b277220 */ /* 0x048fe20000410000 */
[----:B------:R1:W-:Y:S01]  /*eb30*/  ST.E desc[UR42][R18.64+0x294], R41 ;  /* 0x0002942912007985 */ /* 0x0003e2000c10192a */
[----:B0-----:R-:W-:-:S03]  /*eb40*/  FMUL.FTZ R9, R11, R118 ;  /* 0x000000760b097220 */ /* 0x001fc60000410000 */
[----:B------:R0:W-:Y:S04]  /*eb50*/  ST.E desc[UR42][R18.64+0x2a0], R43 ;  /* 0x0002a02b12007985 */ /* 0x0001e8000c10192a */
[----:B------:R2:W-:Y:S04]  /*eb60*/  ST.E desc[UR42][R18.64+0x2a4], R7 ;  /* 0x0002a40712007985 */ /* 0x0005e8000c10192a */
[----:B------:R3:W-:Y:S01]  /*eb70*/  ST.E desc[UR42][R18.64+0x2b4], R45 ;  /* 0x0002b42d12007985 */ /* 0x0007e2000c10192a */
[----:B-1----:R-:W-:-:S03]  /*eb80*/  FMUL.FTZ R41, R11, R110 ;  /* 0x0000006e0b297220 */ /* 0x002fc60000410000 */
[----:B------:R1:W-:Y:S01]  /*eb90*/  ST.E desc[UR42][R18.64+0x2c0], R47 ;  /* 0x0002c02f12007985 */ /* 0x0003e2000c10192a */
[----:B0-----:R-:W-:-:S03]  /*eba0*/  FMUL.FTZ R43, R11, R120 ;  /* 0x000000780b2b7220 */ /* 0x001fc60000410000 */
[----:B------:R0:W-:Y:S01]  /*ebb0*/  ST.E desc[UR42][R18.64+0x2c4], R25 ;  /* 0x0002c41912007985 */ /* 0x0001e2000c10192a */
[----:B--2---:R-:W-:-:S03]  /*ebc0*/  FMUL.FTZ R7, R11, R122 ;  /* 0x0000007a0b077220 */ /* 0x004fc60000410000 */
[----:B------:R2:W-:Y:S01]  /*ebd0*/  ST.E desc[UR42][R18.64+0x2d0], R27 ;  /* 0x0002d01b12007985 */ /* 0x0005e2000c10192a */
[----:B---3--:R-:W-:-:S03]  /*ebe0*/  FMUL.FTZ R45, R11, R100 ;  /* 0x000000640b2d7220 */ /* 0x008fc60000410000 */
[----:B------:R3:W-:Y:S01]  /*ebf0*/  ST.E desc[UR42][R18.64+0x2d4], R39 ;  /* 0x0002d42712007985 */ /* 0x0007e2000c10192a */
[C---:B-1----:R-:W-:Y:S01]  /*ec00*/  FMUL.FTZ R47, R11.reuse, R112 ;  /* 0x000000700b2f7220 */ /* 0x042fe20000410000 */
[C---:B0-----:R-:W-:Y:S02]  /*ec10*/  FMUL.FTZ R25, R11.reuse, R116 ;  /* 0x000000740b197220 */ /* 0x041fe40000410000 */
[----:B------:R0:W-:Y:S01]  /*ec20*/  ST.E desc[UR42][R18.64+0x2f4], R9 ;  /* 0x0002f40912007985 */ /* 0x0001e2000c10192a */
[C---:B--2---:R-:W-:Y:S01]  /*ec30*/  FMUL.FTZ R27, R11.reuse, R114 ;  /* 0x000000720b1b7220 */ /* 0x044fe20000410000 */
[C---:B---3--:R-:W-:Y:S02]  /*ec40*/  FMUL.FTZ R39, R11.reuse, R108 ;  /* 0x0000006c0b277220 */ /* 0x048fe40000410000 */
[----:B------:R1:W-:Y:S01]  /*ec50*/  ST.E desc[UR42][R18.64+0x2e0], R41 ;  /* 0x0002e02912007985 */ /* 0x0003e2000c10192a */
[----:B0-----:R-:W-:-:S03]  /*ec60*/  FMUL.FTZ R9, R11, R104 ;  /* 0x000000680b097220 */ /* 0x001fc60000410000 */
[----:B------:R0:W-:Y:S04]  /*ec70*/  ST.E desc[UR42][R18.64+0x2e4], R43 ;  /* 0x0002e42b12007985 */ /* 0x0001e8000c10192a */
[----:B------:R2:W-:Y:S01]  /*ec80*/  ST.E desc[UR42][R18.64+0x2f0], R7 ;  /* 0x0002f00712007985 */ /* 0x0005e2000c10192a */
[----:B-1----:R-:W-:-:S03]  /*ec90*/  FMUL.FTZ R41, R11, R90 ;  /* 0x0000005a0b297220 */ /* 0x002fc60000410000 */
[----:B------:R1:W-:Y:S04]  /*eca0*/  ST.E desc[UR42][R18.64+0x300], R25 ;  /* 0x0003001912007985 */ /* 0x0003e8000c10192a */
[----:B------:R3:W-:Y:S01]  /*ecb0*/  ST.E desc[UR42][R18.64+0x304], R45 ;  /* 0x0003042d12007985 */ /* 0x0007e2000c10192a */
[----:B0-----:R-:W-:-:S03]  /*ecc0*/  FMUL.FTZ R43, R11, R102 ;  /* 0x000000660b2b7220 */ /* 0x001fc60000410000 */
[----:B------:R0:W-:Y:S01]  /*ecd0*/  ST.E desc[UR42][R18.64+0x310], R47 ;  /* 0x0003102f12007985 */ /* 0x0001e2000c10192a */
[----:B--2---:R-:W-:-:S03]  /*ece0*/  FMUL.FTZ R7, R11, R106 ;  /* 0x0000006a0b077220 */ /* 0x004fc60000410000 */
[----:B------:R2:W-:Y:S01]  /*ecf0*/  ST.E desc[UR42][R18.64+0x314], R27 ;  /* 0x0003141b12007985 */ /* 0x0005e2000c10192a */
[----:B-1----:R-:W-:-:S03]  /*ed00*/  FMUL.FTZ R25, R11, R98 ;  /* 0x000000620b197220 */ /* 0x002fc60000410000 */
[----:B------:R1:W-:Y:S01]  /*ed10*/  ST.E desc[UR42][R18.64+0x320], R39 ;  /* 0x0003202712007985 */ /* 0x0003e2000c10192a */
[C---:B---3--:R-:W-:Y:S01]  /*ed20*/  FMUL.FTZ R45, R11.reuse, R80 ;  /* 0x000000500b2d7220 */ /* 0x048fe20000410000 */
[C---:B0-----:R-:W-:Y:S02]  /*ed30*/  FMUL.FTZ R47, R11.reuse, R92 ;  /* 0x0000005c0b2f7220 */ /* 0x041fe40000410000 */
[----:B------:R0:W-:Y:S01]  /*ed40*/  ST.E desc[UR42][R18.64+0x340], R9 ;  /* 0x0003400912007985 */ /* 0x0001e2000c10192a */
[C---:B--2---:R-:W-:Y:S01]  /*ed50*/  FMUL.FTZ R27, R11.reuse, R96 ;  /* 0x000000600b1b7220 */ /* 0x044fe20000410000 */
[C---:B-1----:R-:W-:Y:S02]  /*ed60*/  FMUL.FTZ R39, R11.reuse, R94 ;  /* 0x0000005e0b277220 */ /* 0x042fe40000410000 */
        /* <DEDUP_REMOVED lines=41> */
[----:B------:R1:W-:Y:S01]  /*f000*/  ST.E desc[UR42][R18.64+0x3d4], R43 ;  /* 0x0003d42b12007985 */ /* 0x0003e2000c10192a */
[----:B------:R-:W-:-:S03]  /*f010*/  FMUL.FTZ R49, R11, R8 ;  /* 0x000000080b317220 */ /* 0x000fc60000410000 */
        /* <DEDUP_REMOVED lines=8> */
[----:B------:R-:W-:Y:S02]  /*f0a0*/  IMAD.U32 R8, RZ, RZ, UR5 ;  /* 0x00000005ff087e24 */ /* 0x000fe4000f8e00ff */
[C---:B0-----:R-:W-:Y:S01]  /*f0b0*/  FMUL.FTZ R39, R11.reuse, R44 ;  /* 0x0000002c0b277220 */ /* 0x041fe20000410000 */
[----:B------:R0:W-:Y:S01]  /*f0c0*/  ST.E desc[UR42][R18.64+0x404], R9 ;  /* 0x0004040912007985 */ /* 0x0001e2000c10192a */
[C---:B--2---:R-:W-:Y:S01]  /*f0d0*/  FMUL.FTZ R45, R11.reuse, R26 ;  /* 0x0000001a0b2d7220 */ /* 0x044fe20000410000 */
[C---:B-1----:R-:W-:Y:S01]  /*f0e0*/  FMUL.FTZ R47, R11.reuse, R6 ;  /* 0x000000060b2f7220 */ /* 0x042fe20000410000 */
[----:B------:R-:W-:Y:S01]  /*f0f0*/  FMUL.FTZ R11, R11, R24 ;  /* 0x000000180b0b7220 */ /* 0x000fe20000410000 */
[----:B0-----:R-:W-:Y:S01]  /*f100*/  IMAD.U32 R9, RZ, RZ, UR6 ;  /* 0x00000006ff097e24 */ /* 0x001fe2000f8e00ff */
[----:B------:R-:W-:Y:S04]  /*f110*/  ST.E desc[UR42][R18.64+0x3f0], R7 ;  /* 0x0003f00712007985 */ /* 0x000fe8000c10192a */
[----:B------:R0:W-:Y:S04]  /*f120*/  ST.E desc[UR42][R18.64+0x410], R25 ;  /* 0x0004101912007985 */ /* 0x0001e8000c10192a */
[----:B------:R1:W-:Y:S04]  /*f130*/  ST.E desc[UR42][R18.64+0x414], R27 ;  /* 0x0004141b12007985 */ /* 0x0003e8000c10192a */
[----:B------:R-:W-:Y:S04]  /*f140*/  ST.E desc[UR42][R18.64+0x420], R41 ;  /* 0x0004202912007985 */ /* 0x000fe8000c10192a */
[----:B------:R-:W-:Y:S04]  /*f150*/  ST.E desc[UR42][R18.64+0x424], R43 ;  /* 0x0004242b12007985 */ /* 0x000fe8000c10192a */
[----:B------:R-:W-:Y:S04]  /*f160*/  ST.E desc[UR42][R18.64+0x430], R39 ;  /* 0x0004302712007985 */ /* 0x000fe8000c10192a */
[----:B------:R-:W-:Y:S04]  /*f170*/  ST.E desc[UR42][R18.64+0x434], R45 ;  /* 0x0004342d12007985 */ /* 0x000fe8000c10192a */
[----:B------:R-:W-:Y:S04]  /*f180*/  ST.E desc[UR42][R18.64+0x440], R47 ;  /* 0x0004402f12007985 */ /* 0x000fe8000c10192a */
[----:B------:R2:W-:Y:S04]  /*f190*/  ST.E desc[UR42][R18.64+0x444], R49 ;  /* 0x0004443112007985 */ /* 0x0005e8000c10192a */
[----:B------:R3:W-:Y:S04]  /*f1a0*/  ST.E desc[UR42][R18.64+0x450], R11 ;  /* 0x0004500b12007985 */ /* 0x0007e8000c10192a */
[----:B0-----:R-:W4:Y:S01]  /*f1b0*/  LD.E R25, desc[UR42][R8.64] ;  /* 0x0000002a08197980 */ /* 0x001f22000c101900 */
[----:B------:R-:W-:Y:S01]  /*f1c0*/  ULOP3.LUT UR4, UR4, 0xc, URZ, 0xfc, !UPT ;  /* 0x0000000c04047892 */ /* 0x000fe2000f8efc3f */
[----:B------:R-:W-:-:S05]  /*f1d0*/  IMAD.U32 R7, RZ, RZ, UR6 ;  /* 0x00000006ff077e24 */ /* 0x000fca000f8e00ff */
[----:B------:R-:W-:Y:S02]  /*f1e0*/  IMAD.U32 R6, RZ, RZ, UR4 ;  /* 0x00000004ff067e24 */ /* 0x000fe4000f8e00ff */
[----:B----4-:R-:W-:-:S05]  /*f1f0*/  FMUL.FTZ R25, R10, R25 ;  /* 0x000000190a197220 */ /* 0x010fca0000410000 */
[----:B------:R0:W-:Y:S04]  /*f200*/  ST.E desc[UR42][R8.64], R25 ;  /* 0x0000001908007985 */ /* 0x0001e8000c10192a */
[----:B-1----:R-:W4:Y:S01]  /*f210*/  LD.E R27, desc[UR42][R6.64] ;  /* 0x0000002a061b7980 */ /* 0x002f22000c101900 */
[----:B------:R-:W1:Y:S01]  /*f220*/  S2R R132, SR_TID.X ;  /* 0x0000000000847919 */ /* 0x000e620000002100 */
[----:B----4-:R-:W-:-:S05]  /*f230*/  FMUL.FTZ R27, R10, R27 ;  /* 0x0000001b0a1b7220 */ /* 0x010fca0000410000 */
[----:B------:R4:W-:Y:S04]  /*f240*/  ST.E desc[UR42][R6.64], R27 ;  /* 0x0000001b06007985 */ /* 0x0009e8000c10192a */
        /* <DEDUP_REMOVED lines=54> */
[----:B------:R-:W2:Y:S04]  /*f5b0*/  LD.E R41, desc[UR42][R18.64+0x41c] ;  /* 0x00041c2a12297980 */ /* 0x000ea8000c101900 */
[----:B------:R-:W2:Y:S04]  /*f5c0*/  LD.E R47, desc[UR42][R18.64+0x428] ;  /* 0x0004282a122f7980 */ /* 0x000ea8000c101900 */
[----:B------:R-:W2:Y:S04]  /*f5d0*/  LD.E R45, desc[UR42][R18.64+0x42c] ;  /* 0x00042c2a122d7980 */ /* 0x000ea8000c101900 */
[----:B------:R-:W2:Y:S04]  /*f5e0*/  LD.E R43, desc[UR42][R18.64+0x438] ;  /* 0x0004382a122b7980 */ /* 0x000ea8000c101900 */
[----:B------:R-:W2:Y:S04]  /*f5f0*/  LD.E R39, desc[UR42][R18.64+0x43c] ;  /* 0x00043c2a12277980 */ /* 0x000ea8000c101900 */
[----:B---3--:R-:W3:Y:S04]  /*f600*/  LD.E R11, desc[UR42][R18.64+0x448] ;  /* 0x0004482a120b7980 */ /* 0x008ee8000c101900 */
[----:B0-----:R-:W3:Y:S04]  /*f610*/  LD.E R25, desc[UR42][R18.64+0x44c] ;  /* 0x00044c2a12197980 */ /* 0x001ee8000c101900 */
[----:B----4-:R-:W4:Y:S01]  /*f620*/  LD.E R27, desc[UR42][R18.64+0x458] ;  /* 0x0004582a121b7980 */ /* 0x010f22000c101900 */
[----:B-1----:R-:W-:Y:S01]  /*f630*/  SHF.R.U32.HI R132, RZ, 0x7, R132 ;  /* 0x00000007ff847819 */ /* 0x002fe20000011684 */
[C---:B-----5:R-:W-:Y:S01]  /*f640*/  FMUL.FTZ R51, R10.reuse, R51 ;  /* 0x000000330a337220 */ /* 0x060fe20000410000 */
[----:B------:R-:W-:-:S04]  /*f650*/  FMUL.FTZ R26, R10, R26 ;  /* 0x0000001a0a1a7220 */ /* 0x000fc80000410000 */
        /* <DEDUP_REMOVED lines=54> */
[C---:B--2---:R-:W-:Y:S01]  /*f9c0*/  FMUL.FTZ R49, R10.reuse, R49 ;  /* 0x000000310a317220 */ /* 0x044fe20000410000 */
[C---:B------:R-:W-:Y:S01]  /*f9d0*/  FMUL.FTZ R41, R10.reuse, R41 ;  /* 0x000000290a297220 */ /* 0x040fe20000410000 */
[C---:B------:R-:W-:Y:S01]  /*f9e0*/  FMUL.FTZ R47, R10.reuse, R47 ;  /* 0x0000002f0a2f7220 */ /* 0x040fe20000410000 */
[C---:B------:R-:W-:Y:S01]  /*f9f0*/  FMUL.FTZ R45, R10.reuse, R45 ;  /* 0x0000002d0a2d7220 */ /* 0x040fe20000410000 */
[C---:B------:R-:W-:Y:S01]  /*fa00*/  FMUL.FTZ R43, R10.reuse, R43 ;  /* 0x0000002b0a2b7220 */ /* 0x040fe20000410000 */
[C---:B------:R-:W-:Y:S01]  /*fa10*/  FMUL.FTZ R39, R10.reuse, R39 ;  /* 0x000000270a277220 */ /* 0x040fe20000410000 */
[C---:B---3--:R-:W-:Y:S01]  /*fa20*/  FMUL.FTZ R51, R10.reuse, R11 ;  /* 0x0000000b0a337220 */ /* 0x048fe20000410000 */
[C---:B------:R-:W-:Y:S01]  /*fa30*/  FMUL.FTZ R25, R10.reuse, R25 ;  /* 0x000000190a197220 */ /* 0x040fe20000410000 */
[----:B----4-:R-:W-:Y:S01]  /*fa40*/  FMUL.FTZ R27, R10, R27 ;  /* 0x0000001b0a1b7220 */ /* 0x010fe20000410000 */
        /* <DEDUP_REMOVED lines=1292> */
[----:B------:R-:W5:Y:S04]  /*14b10*/  LD.E R15, desc[UR42][R8.64] ;  /* 0x0000002a080f7980 */ /* 0x000f68000c101900 */
[----:B-----5:R5:W-:Y:S04]  /*14b20*/  ST.E desc[UR42][R8.64], R15 ;  /* 0x0000000f08007985 */ /* 0x020be8000c10192a */
[----:B------:R-:W2:Y:S04]  /*14b30*/  LD.E R17, desc[UR42][R6.64] ;  /* 0x0000002a06117980 */ /* 0x000ea8000c101900 */
[----:B--2---:R2:W-:Y:S04]  /*14b40*/  ST.E desc[UR42][R6.64], R17 ;  /* 0x0000001106007985 */ /* 0x0045e8000c10192a */
[----:B------:R-:W2:Y:S04]  /*14b50*/  LD.E R21, desc[UR42][R18.64+0x270] ;  /* 0x0002702a12157980 */ /* 0x000ea8000c101900 */
[----:B0-----:R-:W2:Y:S04]  /*14b60*/  LD.E R25, desc[UR42][R18.64+0x274] ;  /* 0x0002742a12197980 */ /* 0x001ea8000c101900 */
[----:B-1----:R-:W2:Y:S04]  /*14b70*/  LD.E R27, desc[UR42][R18.64+0x278] ;  /* 0x0002782a121b7980 */ /* 0x002ea8000c101900 */
[----:B------:R-:W2:Y:S04]  /*14b80*/  LD.E R29, desc[UR42][R18.64+0x27c] ;  /* 0x00027c2a121d7980 */ /* 0x000ea8000c101900 */
[----:B---3--:R-:W3:Y:S04]  /*14b90*/  LD.E R11, desc[UR42][R18.64+0x280] ;  /* 0x0002802a120b7980 */ /* 0x008ee8000c101900 */
[----:B------:R-:W3:Y:S04]  /*14ba0*/  LD.E R31, desc[UR42][R18.64+0x284] ;  /* 0x0002842a121f7980 */ /* 0x000ee8000c101900 */
[----:B----4-:R-:W4:Y:S04]  /*14bb0*/  LD.E R5, desc[UR42][R18.64+0x288] ;  /* 0x0002882a12057980 */ /* 0x010f28000c101900 */
[----:B------:R-:W4:Y:S04]  /*14bc0*/  LD.E R13, desc[UR42][R18.64+0x28c] ;  /* 0x00028c2a120d7980 */ /* 0x000f28000c101900 */
[----:B-----5:R-:W5:Y:S04]  /*14bd0*/  LD.E R9, desc[UR42][R18.64+0x290] ;  /* 0x0002902a12097980 */ /* 0x020f68000c101900 */
[----:B------:R-:W5:Y:S04]  /*14be0*/  LD.E R15, desc[UR42][R18.64+0x294] ;  /* 0x0002942a120f7980 */ /* 0x000f68000c101900 */
        /* <DEDUP_REMOVED lines=114> */
[----:B------:R0:W-:Y:S04]  /*15310*/  ST.E desc[UR42][R18.64+0x270], R21 ;  /* 0x0002701512007985 */ /* 0x0001e8000c10192a */
[----:B------:R0:W-:Y:S04]  /*15320*/  ST.E desc[UR42][R18.64+0x274], R25 ;  /* 0x0002741912007985 */ /* 0x0001e8000c10192a */
[----:B------:R0:W-:Y:S04]  /*15330*/  ST.E desc[UR42][R18.64+0x278], R27 ;  /* 0x0002781b12007985 */ /* 0x0001e8000c10192a */
[----:B------:R0:W-:Y:S04]  /*15340*/  ST.E desc[UR42][R18.64+0x27c], R29 ;  /* 0x00027c1d12007985 */ /* 0x0001e8000c10192a */
[----:B---3--:R0:W-:Y:S04]  /*15350*/  ST.E desc[UR42][R18.64+0x280], R11 ;  /* 0x0002800b12007985 */ /* 0x0081e8000c10192a */
[----:B------:R0:W-:Y:S04]  /*15360*/  ST.E desc[UR42][R18.64+0x284], R31 ;  /* 0x0002841f12007985 */ /* 0x0001e8000c10192a */
[----:B----4-:R0:W-:Y:S04]  /*15370*/  ST.E desc[UR42][R18.64+0x288], R5 ;  /* 0x0002880512007985 */ /* 0x0101e8000c10192a */
[----:B------:R0:W-:Y:S04]  /*15380*/  ST.E desc[UR42][R18.64+0x28c], R13 ;  /* 0x00028c0d12007985 */ /* 0x0001e8000c10192a */
[----:B-----5:R0:W-:Y:S04]  /*15390*/  ST.E desc[UR42][R18.64+0x290], R9 ;  /* 0x0002900912007985 */ /* 0x0201e8000c10192a */
[----:B------:R0:W-:Y:S04]  /*153a0*/  ST.E desc[UR42][R18.64+0x294], R15 ;  /* 0x0002940f12007985 */ /* 0x0001e8000c10192a */
        /* <DEDUP_REMOVED lines=122> */
.L_x_3747:
[----:B------:R-:W-:Y:S05]  /*15b50*/  BSYNC B0 ;  /* 0x0000000000007941 */ /* 0x000fea0003800000 */
.L_x_3746:
[C---:B------:R-:W-:Y:S01]  /*15b60*/  ISETP.GT.AND P0, PT, R0.reuse, R3, PT ;  /* 0x000000030000720c */ /* 0x040fe20003f04270 */
[----:B------:R-:W-:-:S12]  /*15b70*/  VIADD R0, R0, 0xffffffff ;  /* 0xffffffff00007836 */ /* 0x000fd80000000000 */
[----:B------:R-:W-:Y:S05]  /*15b80*/  @P0 BRA `(.L_x_3748) ;  /* 0xffffff5400100947 */ /* 0x000fea000383ffff */
[----:B0-----:R-:W2:Y:S02]  /*15b90*/  LDL R4, [R1+0x70] ;  /* 0x0000700001047983 */ /* 0x001ea40000100800 */
[----:B--2---:R-:W-:-:S07]  /*15ba0*/  IMAD.SHL.U32 R4, R4, 0x80, RZ ;  /* 0x0000008004047824 */ /* 0x004fce00078e00ff */
.L_x_3721:
[----:B-1----:R-:W0:Y:S01]  /*15bb0*/  LDC R2, c[0x0][0x448] ;  /* 0x00011200ff027b82 */ /* 0x002e220000000800 */
        /* <DEDUP_REMOVED lines=22> */
.L_x_3751:
[----:B------:R-:W-:-:S13]  /*15d20*/  ISETP.NE.AND P0, PT, R6, 0x1, PT ;  /* 0x000000010600780c */ /* 0x000fda0003f05270 */
[----:B------:R-:W0:Y:S02]  /*15d30*/  @P0 LDC.64 R4, c[0x0][0xae0] ;  /* 0x0002b800ff040b82 */ /* 0x000e240000000a00 */
[----:B0-----:R-:W-:-:S05]  /*15d40*/  @P0 IMAD.HI.U32 R4, R3, R4, RZ ;  /* 0x0000000403040227 */ /* 0x001fca00078e00ff */
[----:B------:R-:W-:-:S07]  /*15d50*/  @P0 SHF.R.U32.HI R3, RZ, R5, R4 ;  /* 0x00000005ff030219 */ /* 0x000fce0000011604 */
.L_x_3752:
[----:B------:R-:W-:Y:S05]  /*15d60*/  BSYNC B0 ;  /* 0x0000000000007941 */ /* 0x000fea0003800000 */
.L_x_3750:
[----:B------:R-:W-:-:S05]  /*15d70*/  IMAD R3, R3, R6, RZ ;  /* 0x0000000603037224 */ /* 0x000fca00078e02ff */
[----:B------:R-:W-:-:S07]  /*15d80*/  VIMNMX R2, R2, R3, !PT ;  /* 0x0000000302027248 */ /* 0x000fce0007fe0100 */
.L_x_3749:
        /* <DEDUP_REMOVED lines=9> */
.L_x_3770:
        /* <DEDUP_REMOVED lines=24> */
.L_x_3755:
[----:B------:R-:W-:Y:S05]  /*15fa0*/  BSYNC B0 ;  /* 0x0000000000007941 */ /* 0x000fea0003800000 */
.L_x_3754:
        /* <DEDUP_REMOVED lines=13> */
.L_x_3757:
[----:B------:R-:W-:Y:S05]  /*16080*/  BSYNC B0 ;  /* 0x0000000000007941 */ /* 0x000fea0003800000 */
.L_x_3756:
        /* <DEDUP_REMOVED lines=8> */
.L_x_3759:
[----:B------:R-:W-:Y:S05]  /*16110*/  BSYNC B0 ;  /* 0x0000000000007941 */ /* 0x000fea0003800000 */
.L_x_3758:
        /* <DEDUP_REMOVED lines=59> */
.L_x_3762:
[----:B------:R-:W-:Y:S05]  /*164d0*/  BSYNC B0 ;  /* 0x0000000000007941 */ /* 0x000fea0003800000 */
.L_x_3761:
        /* <DEDUP_REMOVED lines=10> */
.L_x_3764:
[----:B------:R-:W-:Y:S05]  /*16580*/  BSYNC B0 ;  /* 0x0000000000007941 */ /* 0x000fea0003800000 */
.L_x_3763:
[----:B------:R-:W-:Y:S04]  /*16590*/  BSSY B0, `(.L_x_3765) ;  /* 0x0000006000007945 */ /* 0x000fe80003800000 */
[----:B--2---:R-:W-:Y:S05]  /*165a0*/  @P1 BRA `(.L_x_3766) ;  /* 0x0000000000101947 */ /* 0x004fea0003800000 */
[----:B-----5:R-:W-:Y:S01]  /*165b0*/  IMAD R6, R6, 0x8, R9 ;  /* 0x0000000806067824 */ /* 0x020fe200078e0209 */
[----:B------:R-:W-:-:S04]  /*165c0*/  SHF.L.U32 R7, R7, 0x1f, RZ ;  /* 0x0000001f07077819 */ /* 0x000fc800000006ff */
[----:B------:R-:W2:Y:S02]  /*165d0*/  SYNCS.PHASECHK.TRANS64.TRYWAIT P1, [R6+URZ], R7 ;  /* 0x00000007060075a7 */ /* 0x000ea4000802017f */
[----:B--2---:R-:W-:Y:S05]  /*165e0*/  @!P1 BRA `(.L_x_3767) ;  /* 0x0000024400b49947 */ /* 0x004fea0003800000 */
.L_x_3766:
[----:B------:R-:W-:Y:S05]  /*165f0*/  BSYNC B0 ;  /* 0x0000000000007941 */ /* 0x000fea0003800000 */
.L_x_3765:
[----:B-1----:R-:W3:Y:S04]  /*16600*/  LD.E R21, desc[UR42][R2.64] ;  /* 0x0000002a02157980 */ /* 0x002ee8000c101900 */
[----:B--2--5:R-:W3:Y:S04]  /*16610*/  LDL.64 R6, [R1+0x118] ;  /* 0x0001180001067983 */ /* 0x024ee80000100a00 */
[----:B------:R-:W2:Y:S04]  /*16620*/  LDL R20, [R1+0x90] ;  /* 0x0000900001147983 */ /* 0x000ea80000100800 */
        /* <DEDUP_REMOVED lines=178> */
[----:B-1----:R-:W-:Y:S01]  /*17150*/  LOP3.LUT R73, R72, 0x7f, RZ, 0xc0, !PT ;  /* 0x0000007f48497812 */ /* 0x002fe200078ec0ff */
        /* <DEDUP_REMOVED lines=41> */
[----:B-1----:R-:W-:Y:S02]  /*173f0*/  FMNMX.FTZ R10, R52, R7, !PT ;  /* 0x00000007340a7209 */ /* 0x002fe40007810000 */
        /* <DEDUP_REMOVED lines=18> */
[----:B------:R-:W-:-:S04]  /*17520*/  FMNMX.FTZ R10, R46, R7, !PT ;  /* 0x000000072e0a7209 */ /* 0x000fc80007810000 */
[----:B------:R-:W-:-:S04]  /*17530*/  FMNMX.FTZ R7, R47, R10, !PT ;  /* 0x0000000a2f077209 */ /* 0x000fc80007810000 */
[----:B------:R-:W-:-:S04]  /*17540*/  FMNMX.FTZ R10, R50, R7, !PT ;  /* 0x00000007320a7209 */ /* 0x000fc80007810000 */
[----:B------:R-:W-:-:S04]  /*17550*/  FMNMX.FTZ R7, R51, R10, !PT ;  /* 0x0000000a33077209 */ /* 0x000fc80007810000 */
[----:B------:R-:W-:-:S04]  /*17560*/  FMNMX.FTZ R10, R54, R7, !PT ;  /* 0x00000007360a7209 */ /* 0x000fc80007810000 */
[----:B------:R-:W-:Y:S01]  /*17570*/  FMNMX.FTZ R7, R55, R10, !PT ;  /* 0x0000000a37077209 */ /* 0x000fe20007810000 */
[----:B------:R-:W1:Y:S03]  /*17580*/  SHFL.BFLY PT, R11, R6, 0x2, 0x1f ;  /* 0x0c401f00060b7f89 */ /* 0x000e6600000e0000 */
[----:B------:R-:W-:-:S04]  /*17590*/  FMNMX.FTZ R10, R58, R7, !PT ;  /* 0x000000073a0a7209 */ /* 0x000fc80007810000 */
[----:B------:R-:W-:-:S04]  /*175a0*/  FMNMX.FTZ R7, R59, R10, !PT ;  /* 0x0000000a3b077209 */ /* 0x000fc80007810000 */
[----:B------:R-:W-:-:S04]  /*175b0*/  FMNMX.FTZ R10, R62, R7, !PT ;  /* 0x000000073e0a7209 */ /* 0x000fc80007810000 */
[----:B------:R-:W-:-:S04]  /*175c0*/  FMNMX.FTZ R7, R63, R10, !PT ;  /* 0x0000000a3f077209 */ /* 0x000fc80007810000 */
[----:B------:R-:W-:-:S04]  /*175d0*/  FMNMX.FTZ R10, R66, R7, !PT ;  /* 0x00000007420a7209 */ /* 0x000fc80007810000 */
[----:B------:R-:W-:-:S04]  /*175e0*/  FMNMX.FTZ R7, R67, R10, !PT ;  /* 0x0000000a43077209 */ /* 0x000fc80007810000 */
[----:B------:R-:W-:Y:S02]  /*175f0*/  FMNMX.FTZ R10, R70, R7, !PT ;  /* 0x00000007460a7209 */ /* 0x000fe40007810000 */
[----:B-1----:R-:W-:Y:S02]  /*17600*/  FMNMX.FTZ R11, R6, R11, !PT ;  /* 0x0000000b060b7209 */ /* 0x002fe40007810000 */
[----:B------:R-:W-:-:S03]  /*17610*/  FMNMX.FTZ R7, R71, R10, !PT ;  /* 0x0000000a47077209 */ /* 0x000fc60007810000 */
[----:B------:R-:W1:Y:S04]  /*17620*/  SHFL.BFLY PT, R12, R11, 0x1, 0x1f ;  /* 0x0c201f000b0c7f89 */ /* 0x000e6800000e0000 */
[----:B------:R2:W-:Y:S04]  /*17630*/  STL.64 [R1+0x230], R6 ;  /* 0x0002300601007387 */ /* 0x0005e80000100a00 */
[----:B------:R-:W3:Y:S04]  /*17640*/  LDL R14, [R1+0x234] ;  /* 0x00023400010e7983 */ /* 0x000ee80000100800 */
[----:B--2---:R-:W2:Y:S01]  /*17650*/  LDL.64 R6, [R1+0x240] ;  /* 0x0002400001067983 */ /* 0x004ea20000100a00 */
[----:B-1----:R-:W-:-:S03]  /*17660*/  FMNMX.FTZ R10, R11, R12, !PT ;  /* 0x0000000c0b0a7209 */ /* 0x002fc60007810000 */
[----:B------:R-:W4:Y:S04]  /*17670*/  LDL R12, [R1+0x250] ;  /* 0x00025000010c7983 */ /* 0x000f280000100800 */
[----:B------:R-:W-:Y:S04]  /*17680*/  STL [R1+0x230], R10 ;  /* 0x0002300a01007387 */ /* 0x000fe80000100800 */
[----:B------:R-:W2:Y:S04]  /*17690*/  LDL R15, [R1+0x230] ;  /* 0x00023000010f7983 */ /* 0x000ea80000100800 */
[----:B---3--:R-:W1:Y:S02]  /*176a0*/  SHFL.BFLY PT, R17, R14, 0x2, 0x1f ;  /* 0x0c401f000e117f89 */ /* 0x008e6400000e0000 */
[----:B-1----:R-:W-:Y:S01]  /*176b0*/  FMNMX.FTZ R21, R17, R14, !PT ;  /* 0x0000000e11157209 */ /* 0x002fe20007810000 */
[----:B--2---:R-:W-:-:S04]  /*176c0*/  FADD.FTZ R11, R8, -R15 ;  /* 0x8000000f080b7221 */ /* 0x004fc80000010000 */
[----:B------:R-:W1:Y:S01]  /*176d0*/  SHFL.BFLY PT, R8, R21, 0x1, 0x1f ;  /* 0x0c201f0015087f89 */ /* 0x000e6200000e0000 */
[----:B----4-:R-:W-:-:S04]  /*176e0*/  FMUL.FTZ R15, R12, R15 ;  /* 0x0000000f0c0f7220 */ /* 0x010fc80000410000 */
[-CC-:B------:R-:W-:Y:S01]  /*176f0*/  FFMA.FTZ R160, R24, R12.reuse, -R15.reuse ;  /* 0x0000000c18a07223 */ /* 0x180fe2000001080f */
[-C--:B------:R-:W-:Y:S01]  /*17700*/  FMUL.FTZ R11, R11, R12.reuse ;  /* 0x0000000c0b0b7220 */ /* 0x080fe20000410000 */
[----:B------:R-:W-:Y:S01]  /*17710*/  FFMA.FTZ R166, R36, R12, -R15 ;  /* 0x0000000c24a67223 */ /* 0x000fe2000001080f */
[----:B-1----:R-:W-:-:S05]  /*17720*/  FMNMX.FTZ R8, R21, R8, !PT ;  /* 0x0000000815087209 */ /* 0x002fca0007810000 */
[----:B------:R-:W-:-:S04]  /*17730*/  FADD.FTZ R9, R9, -R8 ;  /* 0x8000000809097221 */ /* 0x000fc80000010000 */
[----:B------:R-:W-:Y:S01]  /*17740*/  FMUL.FTZ R24, R12, R9 ;  /* 0x000000090c187220 */ /* 0x000fe20000410000 */
[----:B------:R-:W-:-:S04]  /*17750*/  FMUL.FTZ R9, R8, R12 ;  /* 0x0000000c08097220 */ /* 0x000fc80000410000 */
[-CC-:B------:R-:W-:Y:S01]  /*17760*/  FFMA.FTZ R161, R26, R12.reuse, -R9.reuse ;  /* 0x0000000c1aa17223 */ /* 0x180fe20000010809 */
[-C--:B------:R-:W-:Y:S01]  /*17770*/  FFMA.FTZ R36, R27, R12.reuse, -R9 ;  /* 0x0000000c1b247223 */ /* 0x080fe20000010809 */
[-C--:B------:R-:W-:Y:S01]  /*17780*/  FFMA.FTZ R72, R25, R12.reuse, -R15 ;  /* 0x0000000c19487223 */ /* 0x080fe2000001080f */
[----:B------:R-:W-:Y:S01]  /*17790*/  MUFU.EX2 R24, R24 ;  /* 0x0000001800187308 */ /* 0x000fe20000000800 */
[-C--:B------:R-:W-:Y:S01]  /*177a0*/  FFMA.FTZ R163, R30, R12.reuse, -R9 ;  /* 0x0000000c1ea37223 */ /* 0x080fe20000010809 */
[-CC-:B------:R-:W-:Y:S01]  /*177b0*/  FFMA.FTZ R162, R28, R12.reuse, -R15.reuse ;  /* 0x0000000c1ca27223 */ /* 0x180fe2000001080f */
[----:B------:R-:W-:-:S05]  /*177c0*/  FFMA.FTZ R164, R32, R12, -R15 ;  /* 0x0000000c20a47223 */ /* 0x000fca000001080f */
[----:B------:R-:W1:Y:S01]  /*177d0*/  MUFU.EX2 R161, R161 ;  /* 0x000000a100a17308 */ /* 0x000e620000000800 */
[-C--:B------:R-:W-:Y:S01]  /*177e0*/  FFMA.FTZ R32, R37, R12.reuse, -R15 ;  /* 0x0000000c25207223 */ /* 0x080fe2000001080f */
[----:B------:R-:W-:-:S06]  /*177f0*/  FFMA.FTZ R37, R31, R12, -R9 ;  /* 0x0000000c1f257223 */ /* 0x000fcc0000010809 */
[----:B------:R2:W-:Y:S01]  /*17800*/  MUFU.EX2 R13, R11 ;  /* 0x0000000b000d7308 */ /* 0x0005e20000000800 */
[----:B------:R-:W-:-:S07]  /*17810*/  FFMA.FTZ R73, R29, R12, -R15 ;  /* 0x0000000c1d497223 */ /* 0x000fce000001080f */
[----:B------:R-:W3:Y:S01]  /*17820*/  MUFU.EX2 R160, R160 ;  /* 0x000000a000a07308 */ /* 0x000ee20000000800 */
[----:B------:R-:W-:-:S07]  /*17830*/  FFMA.FTZ R165, R34, R12, -R9 ;  /* 0x0000000c22a57223 */ /* 0x000fce0000010809 */
[----:B------:R-:W4:Y:S08]  /*17840*/  MUFU.EX2 R36, R36 ;  /* 0x0000002400247308 */ /* 0x000f300000000800 */
[----:B------:R-:W0:Y:S01]  /*17850*/  MUFU.EX2 R72, R72 ;  /* 0x0000004800487308 */ /* 0x000e220000000800 */
[----:B------:R-:W-:-:S07]  /*17860*/  FFMA.FTZ R31, R35, R12, -R9 ;  /* 0x0000000c231f7223 */ /* 0x000fce0000010809 */
[----:B------:R-:W0:Y:S01]  /*17870*/  MUFU.EX2 R163, R163 ;  /* 0x000000a300a37308 */ /* 0x000e220000000800 */
[----:B------:R-:W-:-:S07]  /*17880*/  FFMA.FTZ R29, R33, R12, -R15 ;  /* 0x0000000c211d7223 */ /* 0x000fce000001080f */
[----:B------:R-:W0:Y:S01]  /*17890*/  MUFU.EX2 R162, R162 ;  /* 0x000000a200a27308 */ /* 0x000e220000000800 */
[-CC-:B------:R-:W-:Y:S01]  /*178a0*/  FFMA.FTZ R168, R40, R12.reuse, -R15.reuse ;  /* 0x0000000c28a87223 */ /* 0x180fe2000001080f */
[-CC-:B------:R-:W-:Y:S01]  /*178b0*/  FFMA.FTZ R33, R41, R12.reuse, -R15.reuse ;  /* 0x0000000c29217223 */ /* 0x180fe2000001080f */
[-CC-:B------:R-:W-:Y:S01]  /*178c0*/  FFMA.FTZ R170, R44, R12.reuse, -R15.reuse ;  /* 0x0000000c2caa7223 */ /* 0x180fe2000001080f */
[----:B------:R-:W-:-:S04]  /*178d0*/  FFMA.FTZ R28, R45, R12, -R15 ;  /* 0x0000000c2d1c7223 */ /* 0x000fc8000001080f */
[----:B------:R-:W0:Y:S01]  /*178e0*/  MUFU.EX2 R37, R37 ;  /* 0x0000002500257308 */ /* 0x000e220000000800 */
[-CC-:B------:R-:W-:Y:S01]  /*178f0*/  FFMA.FTZ R10, R48, R12.reuse, -R15.reuse ;  /* 0x0000000c300a7223 */ /* 0x180fe2000001080f */
[-CC-:B------:R-:W-:Y:S01]  /*17900*/  FFMA.FTZ R177, R49, R12.reuse, -R15.reuse ;  /* 0x0000000c31b17223 */ /* 0x180fe2000001080f */
[-CC-:B--2---:R-:W-:Y:S01]  /*17910*/  FFMA.FTZ R11, R52, R12.reuse, -R15.reuse ;  /* 0x0000000c340b7223 */ /* 0x184fe2000001080f */
[-CC-:B------:R-:W-:Y:S01]  /*17920*/  FFMA.FTZ R176, R53, R12.reuse, -R15.reuse ;  /* 0x0000000c35b07223 */ /* 0x180fe2000001080f */
[----:B------:R-:W-:-:S03]  /*17930*/  FFMA.FTZ R16, R56, R12, -R15 ;  /* 0x0000000c38107223 */ /* 0x000fc6000001080f */
[----:B------:R-:W2:Y:S01]  /*17940*/  MUFU.EX2 R73, R73 ;  /* 0x0000004900497308 */ /* 0x000ea20000000800 */
        /* <DEDUP_REMOVED lines=8> */
[----:B-1----:R-:W-:Y:S01]  /*179d0*/  FFMA.FTZ R15, R7, R24, R161 ;  /* 0x00000018070f7223 */ /* 0x002fe200000100a1 */
[----:B------:R-:W-:Y:S01]  /*179e0*/  FFMA.FTZ R167, R38, R12, -R9 ;  /* 0x0000000c26a77223 */ /* 0x000fe20000010809 */
[----:B---3--:R-:W-:-:S05]  /*179f0*/  FFMA.FTZ R7, R13, R6, R160 ;  /* 0x000000060d077223 */ /* 0x008fca00000100a0 */
[----:B------:R-:W1:Y:S01]  /*17a00*/  MUFU.EX2 R164, R164 ;  /* 0x000000a400a47308 */ /* 0x000e620000000800 */
[----:B----4-:R-:W-:Y:S01]  /*17a10*/  FADD.FTZ R6, R36, R15 ;  /* 0x0000000f24067221 */ /* 0x010fe20000010000 */
[----:B------:R-:W-:Y:S01]  /*17a20*/  FFMA.FTZ R34, R39, R12, -R9 ;  /* 0x0000000c27227223 */ /* 0x000fe20000010809 */
[----:B0-----:R-:W-:-:S05]  /*17a30*/  FADD.FTZ R7, R72, R7 ;  /* 0x0000000748077221 */ /* 0x001fca0000010000 */
[----:B------:R-:W0:Y:S01]  /*17a40*/  MUFU.EX2 R31, R31 ;  /* 0x0000001f001f7308 */ /* 0x000e220000000800 */
[----:B------:R-:W-:Y:S01]  /*17a50*/  FADD.FTZ R14, R163, R6 ;  /* 0x00000006a30e7221 */ /* 0x000fe20000010000 */
[----:B------:R-:W-:Y:S01]  /*17a60*/  FFMA.FTZ R169, R42, R12, -R9 ;  /* 0x0000000c2aa97223 */ /* 0x000fe20000010809 */
[----:B------:R-:W-:-:S05]  /*17a70*/  FADD.FTZ R6, R162, R7 ;  /* 0x00000007a2067221 */ /* 0x000fca0000010000 */
[----:B------:R-:W3:Y:S01]  /*17a80*/  MUFU.EX2 R29, R29 ;  /* 0x0000001d001d7308 */ /* 0x000ee20000000800 */
[----:B------:R-:W-:Y:S01]  /*17a90*/  FADD.FTZ R14, R37, R14 ;  /* 0x0000000e250e7221 */ /* 0x000fe20000010000 */
[----:B------:R-:W-:-:S06]  /*17aa0*/  FFMA.FTZ R30, R43, R12, -R9 ;  /* 0x0000000c2b1e7223 */ /* 0x000fcc0000010809 */
[----:B------:R-:W4:Y:S01]  /*17ab0*/  MUFU.EX2 R167, R167 ;  /* 0x000000a700a77308 */ /* 0x000f220000000800 */
[----:B--2---:R-:W-:-:S07]  /*17ac0*/  FADD.FTZ R7, R73, R6 ;  /* 0x0000000649077221 */ /* 0x004fce0000010000 */
[----:B------:R-:W2:Y:S01]  /*17ad0*/  MUFU.EX2 R166, R166 ;  /* 0x000000a600a67308 */ /* 0x000ea20000000800 */
[----:B------:R-:W-:Y:S01]  /*17ae0*/  FADD.FTZ R14, R165, R14 ;  /* 0x0000000ea50e7221 */ /* 0x000fe20000010000 */
[----:B------:R-:W-:-:S06]  /*17af0*/  FFMA.FTZ R171, R46, R12, -R9 ;  /* 0x0000000c2eab7223 */ /* 0x000fcc0000010809 */
[----:B------:R-:W2:Y:S01]  /*17b00*/  MUFU.EX2 R34, R34 ;  /* 0x0000002200227308 */ /* 0x000ea20000000800 */
[----:B-1----:R-:W-:-:S07]  /*17b10*/  FADD.FTZ R6, R164, R7 ;  /* 0x00000007a4067221 */ /* 0x002fce0000010000 */
[----:B------:R-:W1:Y:S01]  /*17b20*/  MUFU.EX2 R32, R32 ;  /* 0x0000002000207308 */ /* 0x000e620000000800 */
[----:B0-----:R-:W-:Y:S01]  /*17b30*/  FADD.FTZ R14, R31, R14 ;  /* 0x0000000e1f0e7221 */ /* 0x001fe20000010000 */
[----:B------:R-:W-:-:S06]  /*17b40*/  FFMA.FTZ R220, R47, R12, -R9 ;  /* 0x0000000c2fdc7223 */ /* 0x000fcc0000010809 */
[----:B------:R-:W0:Y:S01]  /*17b50*/  MUFU.EX2 R169, R169 ;  /* 0x000000a900a97308 */ /* 0x000e220000000800 */
[----:B---3--:R-:W-:-:S07]  /*17b60*/  FADD.FTZ R7, R29, R6 ;  /* 0x000000061d077221 */ /* 0x008fce0000010000 */
[----:B------:R-:W3:Y:S01]  /*17b70*/  MUFU.EX2 R168, R168 ;  /* 0x000000a800a87308 */ /* 0x000ee20000000800 */
[----:B----4-:R-:W-:Y:S01]  /*17b80*/  FADD.FTZ R15, R167, R14 ;  /* 0x0000000ea70f7221 */ /* 0x010fe20000010000 */
[----:B------:R-:W-:-:S06]  /*17b90*/  FFMA.FTZ R217, R50, R12, -R9 ;  /* 0x0000000c32d97223 */ /* 0x000fcc0000010809 */
[----:B------:R-:W4:Y:S01]  /*17ba0*/  MUFU.EX2 R30, R30 ;  /* 0x0000001e001e7308 */ /* 0x000f220000000800 */
[----:B--2---:R-:W-:-:S07]  /*17bb0*/  FADD.FTZ R7, R166, R7 ;  /* 0x00000007a6077221 */ /* 0x004fce0000010000 */
[----:B------:R-:W2:Y:S01]  /*17bc0*/  MUFU.EX2 R33, R33 ;  /* 0x0000002100217308 */ /* 0x000ea20000000800 */
[----:B------:R-:W-:Y:S01]  /*17bd0*/  FADD.FTZ R6, R34, R15 ;  /* 0x0000000f22067221 */ /* 0x000fe20000010000 */
[----:B-1----:R-:W-:-:S06]  /*17be0*/  FADD.FTZ R7, R32, R7 ;  /* 0x0000000720077221 */ /* 0x002fcc0000010000 */
[----:B------:R-:W1:Y:S01]  /*17bf0*/  MUFU.EX2 R171, R171 ;  /* 0x000000ab00ab7308 */ /* 0x000e620000000800 */
[----:B------:R-:W-:-:S07]  /*17c00*/  FFMA.FTZ R218, R51, R12, -R9 ;  /* 0x0000000c33da7223 */ /* 0x000fce0000010809 */
[----:B------:R-:W1:Y:S01]  /*17c10*/  MUFU.EX2 R170, R170 ;  /* 0x000000aa00aa7308 */ /* 0x000e620000000800 */
[----:B0-----:R-:W-:Y:S01]  /*17c20*/  FADD.FTZ R15, R169, R6 ;  /* 0x00000006a90f7221 */ /* 0x001fe20000010000 */
[----:B---3--:R-:W-:-:S06]  /*17c30*/  FADD.FTZ R6, R168, R7 ;  /* 0x00000007a8067221 */ /* 0x008fcc0000010000 */
[----:B------:R-:W0:Y:S01]  /*17c40*/  MUFU.EX2 R220, R220 ;  /* 0x000000dc00dc7308 */ /* 0x000e220000000800 */
[----:B------:R-:W-:-:S07]  /*17c50*/  FFMA.FTZ R216, R54, R12, -R9 ;  /* 0x0000000c36d87223 */ /* 0x000fce0000010809 */
[----:B------:R-:W3:Y:S01]  /*17c60*/  MUFU.EX2 R28, R28 ;  /* 0x0000001c001c7308 */ /* 0x000ee20000000800 */
[----:B----4-:R-:W-:Y:S01]  /*17c70*/  FADD.FTZ R14, R30, R15 ;  /* 0x0000000f1e0e7221 */ /* 0x010fe20000010000 */
[----:B--2---:R-:W-:-:S06]  /*17c80*/  FADD.FTZ R7, R33, R6 ;  /* 0x0000000621077221 */ /* 0x004fcc0000010000 */
[----:B------:R-:W2:Y:S01]  /*17c90*/  MUFU.EX2 R217, R217 ;  /* 0x000000d900d97308 */ /* 0x000ea20000000800 */
[----:B------:R-:W-:-:S07]  /*17ca0*/  FFMA.FTZ R219, R55, R12, -R9 ;  /* 0x0000000c37db7223 */ /* 0x000fce0000010809 */
[----:B------:R-:W4:Y:S01]  /*17cb0*/  MUFU.EX2 R10, R10 ;  /* 0x0000000a000a7308 */ /* 0x000f220000000800 */
[----:B-1----:R-:W-:Y:S01]  /*17cc0*/  FADD.FTZ R15, R171, R14 ;  /* 0x0000000eab0f7221 */ /* 0x002fe20000010000 */
[----:B------:R-:W-:-:S06]  /*17cd0*/  FADD.FTZ R7, R170, R7 ;  /* 0x00000007aa077221 */ /* 0x000fcc0000010000 */
[----:B------:R-:W-:Y:S01]  /*17ce0*/  MUFU.EX2 R177, R177 ;  /* 0x000000b100b17308 */ /* 0x000fe20000000800 */
[----:B------:R-:W-:-:S07]  /*17cf0*/  FFMA.FTZ R186, R58, R12, -R9 ;  /* 0x0000000c3aba7223 */ /* 0x000fce0000010809 */
[----:B------:R-:W1:Y:S01]  /*17d00*/  MUFU.EX2 R218, R218 ;  /* 0x000000da00da7308 */ /* 0x000e620000000800 */
[----:B0-----:R-:W-:Y:S01]  /*17d10*/  FADD.FTZ R6, R220, R15 ;  /* 0x0000000fdc067221 */ /* 0x001fe20000010000 */
[----:B---3--:R-:W-:-:S06]  /*17d20*/  FADD.FTZ R7, R28, R7 ;  /* 0x000000071c077221 */ /* 0x008fcc0000010000 */
[----:B------:R-:W-:Y:S01]  /*17d30*/  MUFU.EX2 R11, R11 ;  /* 0x0000000b000b7308 */ /* 0x000fe20000000800 */
[----:B------:R-:W-:-:S07]  /*17d40*/  FFMA.FTZ R204, R59, R12, -R9 ;  /* 0x0000000c3bcc7223 */ /* 0x000fce0000010809 */
[----:B------:R-:W0:Y:S01]  /*17d50*/  MUFU.EX2 R216, R216 ;  /* 0x000000d800d87308 */ /* 0x000e220000000800 */
[----:B--2---:R-:W-:Y:S01]  /*17d60*/  FADD.FTZ R15, R217, R6 ;  /* 0x00000006d90f7221 */ /* 0x004fe20000010000 */
[----:B----4-:R-:W-:-:S06]  /*17d70*/  FADD.FTZ R6, R10, R7 ;  /* 0x000000070a067221 */ /* 0x010fcc0000010000 */
[----:B------:R-:W-:Y:S01]  /*17d80*/  MUFU.EX2 R176, R176 ;  /* 0x000000b000b07308 */ /* 0x000fe20000000800 */
[----:B------:R-:W-:-:S07]  /*17d90*/  FFMA.FTZ R187, R62, R12, -R9 ;  /* 0x0000000c3ebb7223 */ /* 0x000fce0000010809 */
[----:B------:R-:W2:Y:S01]  /*17da0*/  MUFU.EX2 R219, R219 ;  /* 0x000000db00db7308 */ /* 0x000ea20000000800 */
[----:B-1----:R-:W-:Y:S01]  /*17db0*/  FADD.FTZ R15, R218, R15 ;  /* 0x0000000fda0f7221 */ /* 0x002fe20000010000 */
[----:B------:R-:W-:-:S06]  /*17dc0*/  FADD.FTZ R6, R177, R6 ;  /* 0x00000006b1067221 */ /* 0x000fcc0000010000 */
[----:B------:R-:W-:Y:S01]  /*17dd0*/  MUFU.EX2 R16, R16 ;  /* 0x0000001000107308 */ /* 0x000fe20000000800 */
[----:B------:R-:W-:-:S07]  /*17de0*/  FFMA.FTZ R205, R63, R12, -R9 ;  /* 0x0000000c3fcd7223 */ /* 0x000fce0000010809 */
[----:B------:R-:W1:Y:S01]  /*17df0*/  MUFU.EX2 R186, R186 ;  /* 0x000000ba00ba7308 */ /* 0x000e620000000800 */
[----:B0-----:R-:W-:Y:S01]  /*17e00*/  FADD.FTZ R14, R216, R15 ;  /* 0x0000000fd80e7221 */ /* 0x001fe20000010000 */
[----:B------:R-:W-:-:S06]  /*17e10*/  FADD.FTZ R7, R11, R6 ;  /* 0x000000060b077221 */ /* 0x000fcc0000010000 */
[----:B------:R-:W-:Y:S01]  /*17e20*/  MUFU.EX2 R175, R175 ;  /* 0x000000af00af7308 */ /* 0x000fe20000000800 */
[----:B------:R-:W-:-:S07]  /*17e30*/  FFMA.FTZ R178, R66, R12, -R9 ;  /* 0x0000000c42b27223 */ /* 0x000fce0000010809 */
[----:B------:R-:W0:Y:S01]  /*17e40*/  MUFU.EX2 R204, R204 ;  /* 0x000000cc00cc7308 */ /* 0x000e220000000800 */
[----:B--2---:R-:W-:Y:S01]  /*17e50*/  FADD.FTZ R15, R219, R14 ;  /* 0x0000000edb0f7221 */ /* 0x004fe20000010000 */
[----:B------:R-:W-:-:S06]  /*17e60*/  FADD.FTZ R7, R176, R7 ;  /* 0x00000007b0077221 */ /* 0x000fcc0000010000 */
        /* <DEDUP_REMOVED lines=15> */
[----:B------:R-:W-:Y:S08]  /*17f60*/  MUFU.EX2 R173, R173 ;  /* 0x000000ad00ad7308 */ /* 0x000ff00000000800 */
[----:B------:R-:W2:Y:S01]  /*17f70*/  MUFU.EX2 R184, R184 ;  /* 0x000000b800b87308 */ /* 0x000ea20000000800 */
[----:B-1----:R-:W-:Y:S01]  /*17f80*/  FADD.FTZ R9, R205, R14 ;  /* 0x0000000ecd097221 */ /* 0x002fe20000010000 */
[----:B------:R-:W-:-:S06]  /*17f90*/  FADD.FTZ R7, R174, R7 ;  /* 0x00000007ae077221 */ /* 0x000fcc0000010000 */
[----:B------:R-:W-:Y:S08]  /*17fa0*/  MUFU.EX2 R21, R68 ;  /* 0x0000004400157308 */ /* 0x000ff00000000800 */
[----:B------:R-:W1:Y:S01]  /*17fb0*/  MUFU.EX2 R179, R179 ;  /* 0x000000b300b37308 */ /* 0x000e620000000800 */
[----:B0-----:R-:W-:Y:S01]  /*17fc0*/  FADD.FTZ R9, R178, R9 ;  /* 0x00000009b2097221 */ /* 0x001fe20000010000 */
[----:B------:R-:W-:-:S06]  /*17fd0*/  FADD.FTZ R6, R20, R7 ;  /* 0x0000000714067221 */ /* 0x000fcc0000010000 */
[----:B------:R-:W0:Y:S08]  /*17fe0*/  MUFU.EX2 R172, R172 ;  /* 0x000000ac00ac7308 */ /* 0x000e300000000800 */
[----:B------:R-:W3:Y:S01]  /*17ff0*/  MUFU.EX2 R185, R185 ;  /* 0x000000b900b97308 */ /* 0x000ee20000000800 */
[----:B--2---:R-:W-:Y:S01]  /*18000*/  FADD.FTZ R12, R184, R9 ;  /* 0x00000009b80c7221 */ /* 0x004fe20000010000 */
[----:B------:R-:W-:-:S03]  /*18010*/  FADD.FTZ R6, R173, R6 ;  /* 0x00000006ad067221 */ /* 0x000fc60000010000 */
[----:B-1----:R-:W-:Y:S01]  /*18020*/  FADD.FTZ R12, R179, R12 ;  /* 0x0000000cb30c7221 */ /* 0x002fe20000010000 */
[----:B------:R-:W-:-:S04]  /*18030*/  FADD.FTZ R9, R21, R6 ;  /* 0x0000000615097221 */ /* 0x000fc80000010000 */
[----:B0-----:R-:W-:Y:S01]  /*18040*/  FADD.FTZ R6, R172, R9 ;  /* 0x00000009ac067221 */ /* 0x001fe20000010000 */
[----:B------:R-:W-:Y:S01]  /*18050*/  STL [R1+0x234], R8 ;  /* 0x0002340801007387 */ /* 0x000fe20000100800 */
[----:B---3--:R-:W-:-:S05]  /*18060*/  FADD.FTZ R7, R185, R12 ;  /* 0x0000000cb9077221 */ /* 0x008fca0000010000 */
        /* <DEDUP_REMOVED lines=74> */
[----:B------:R-:W-:Y:S01]  /*18510*/  ULOP3.LUT UR6, UR4, 0x8, URZ, 0xfc, !UPT ;  /* 0x0000000804067892 */ /* 0x000fe2000f8efc3f */
        /* <DEDUP_REMOVED lines=8> */
[C---:B0-----:R-:W-:Y:S01]  /*185a0*/  FMUL.FTZ R9, R13.reuse, R136 ;  /* 0x000000880d097220 */ /* 0x041fe20000410000 */
        /* <DEDUP_REMOVED lines=12> */
[C---:B---3--:R-:W-:Y:S01]  /*18670*/  FMUL.FTZ R27, R13.reuse, R128 ;  /* 0x000000800d1b7220 */ /* 0x048fe20000410000 */
[C---:B0-----:R-:W-:Y:S01]  /*18680*/  FMUL.FTZ R35, R13.reuse, R126 ;  /* 0x0000007e0d237220 */ /* 0x041fe20000410000 */
[C---:B-1----:R-:W-:Y:S01]  /*18690*/  FMUL.FTZ R39, R13.reuse, R112 ;  /* 0x000000700d277220 */ /* 0x042fe20000410000 */
[C---:B--2---:R-:W-:Y:S01]  /*186a0*/  FMUL.FTZ R9, R13.reuse, R120 ;  /* 0x000000780d097220 */ /* 0x044fe20000410000 */
        /* <DEDUP_REMOVED lines=15> */
[C---:B--2---:R-:W-:Y:S01]  /*187a0*/  FMUL.FTZ R35, R13.reuse, R110 ;  /* 0x0000006e0d237220 */ /* 0x044fe20000410000 */
[C---:B---3--:R-:W-:Y:S01]  /*187b0*/  FMUL.FTZ R39, R13.reuse, R108 ;  /* 0x0000006c0d277220 */ /* 0x048fe20000410000 */
[C---:B0-----:R-:W-:Y:S01]  /*187c0*/  FMUL.FTZ R9, R13.reuse, R106 ;  /* 0x0000006a0d097220 */ /* 0x041fe20000410000 */
        /* <DEDUP_REMOVED lines=70> */
[----:B------:R-:W-:Y:S02]  /*18c30*/  IMAD.U32 R12, RZ, RZ, UR6 ;  /* 0x00000006ff0c7e24 */ /* 0x000fe4000f8e00ff */
[C---:B---3--:R-:W-:Y:S01]  /*18c40*/  FMUL.FTZ R45, R13.reuse, R14 ;  /* 0x0000000e0d2d7220 */ /* 0x048fe20000410000 */
[----:B0-----:R-:W-:Y:S01]  /*18c50*/  FMUL.FTZ R9, R13, R26 ;  /* 0x0000001a0d097220 */ /* 0x001fe20000410000 */
[----:B------:R-:W-:Y:S01]  /*18c60*/  IMAD.U32 R13, RZ, RZ, UR5 ;  /* 0x00000005ff0d7e24 */ /* 0x000fe2000f8e00ff */
[----:B------:R-:W-:Y:S04]  /*18c70*/  ST.E desc[UR42][R18.64+0x410], R15 ;  /* 0x0004100f12007985 */ /* 0x000fe8000c10192a */
[----:B------:R0:W-:Y:S04]  /*18c80*/  ST.E desc[UR42][R18.64+0x414], R25 ;  /* 0x0004141912007985 */ /* 0x0001e8000c10192a */
[----:B------:R-:W-:Y:S04]  /*18c90*/  ST.E desc[UR42][R18.64+0x420], R41 ;  /* 0x0004202912007985 */ /* 0x000fe8000c10192a */
[----:B------:R-:W-:Y:S04]  /*18ca0*/  ST.E desc[UR42][R18.64+0x424], R43 ;  /* 0x0004242b12007985 */ /* 0x000fe8000c10192a */
[----:B------:R1:W-:Y:S04]  /*18cb0*/  ST.E desc[UR42][R18.64+0x430], R27 ;  /* 0x0004301b12007985 */ /* 0x0003e8000c10192a */
        /* <DEDUP_REMOVED lines=68> */
[----:B--2---:R-:W2:Y:S04]  /*19100*/  LD.E R39, desc[UR42][R18.64+0x41c] ;  /* 0x00041c2a12277980 */ /* 0x004ea8000c101900 */
[----:B---3--:R-:W3:Y:S04]  /*19110*/  LD.E R45, desc[UR42][R18.64+0x428] ;  /* 0x0004282a122d7980 */ /* 0x008ee8000c101900 */
[----:B------:R-:W3:Y:S04]  /*19120*/  LD.E R43, desc[UR42][R18.64+0x42c] ;  /* 0x00042c2a122b7980 */ /* 0x000ee8000c101900 */
[----:B------:R-:W3:Y:S04]  /*19130*/  LD.E R41, desc[UR42][R18.64+0x438] ;  /* 0x0004382a12297980 */ /* 0x000ee8000c101900 */
[----:B------:R-:W3:Y:S04]  /*19140*/  LD.E R35, desc[UR42][R18.64+0x43c] ;  /* 0x00043c2a12237980 */ /* 0x000ee8000c101900 */
[----:B------:R-:W3:Y:S04]  /*19150*/  LD.E R9, desc[UR42][R18.64+0x448] ;  /* 0x0004482a12097980 */ /* 0x000ee8000c101900 */
[----:B0-----:R-:W3:Y:S04]  /*19160*/  LD.E R25, desc[UR42][R18.64+0x44c] ;  /* 0x00044c2a12197980 */ /* 0x001ee8000c101900 */
[----:B----4-:R-:W4:Y:S01]  /*19170*/  LD.E R27, desc[UR42][R18.64+0x458] ;  /* 0x0004582a121b7980 */ /* 0x010f22000c101900 */
[----:B-1----:R-:W-:Y:S01]  /*19180*/  SHF.R.U32.HI R138, RZ, 0x7, R138 ;  /* 0x00000007ff8a7819 */ /* 0x002fe2000001168a */
[C---:B------:R-:W-:Y:S01]  /*19190*/  FMUL.FTZ R49, R24.reuse, R49 ;  /* 0x0000003118317220 */ /* 0x040fe20000410000 */
        /* <DEDUP_REMOVED lines=57> */
[C---:B---3--:R-:W-:Y:S01]  /*19530*/  FMUL.FTZ R45, R24.reuse, R45 ;  /* 0x0000002d182d7220 */ /* 0x048fe20000410000 */
[C---:B------:R-:W-:Y:S01]  /*19540*/  FMUL.FTZ R43, R24.reuse, R43 ;  /* 0x0000002b182b7220 */ /* 0x040fe20000410000 */
[C---:B------:R-:W-:Y:S01]  /*19550*/  FMUL.FTZ R41, R24.reuse, R41 ;  /* 0x0000002918297220 */ /* 0x040fe20000410000 */
[C---:B------:R-:W-:Y:S01]  /*19560*/  FMUL.FTZ R35, R24.reuse, R35 ;  /* 0x0000002318237220 */ /* 0x040fe20000410000 */
[C---:B------:R-:W-:Y:S01]  /*19570*/  FMUL.FTZ R49, R24.reuse, R9 ;  /* 0x0000000918317220 */ /* 0x040fe20000410000 */
        /* <DEDUP_REMOVED lines=1289> */
[----:B------:R0:W-:Y:S04]  /*1e610*/  STL [R1+0x88], R0 ;  /* 0x0000880001007387 */ /* 0x0001e80000100800 */
[----:B------:R-:W2:Y:S04]  /*1e620*/  LD.E R9, desc[UR42][R18.64+0x260] ;  /* 0x0002602a12097980 */ /* 0x000ea8000c101900 */
[----:B--2---:R-:W-:Y:S04]  /*1e630*/  ST.E desc[UR42][R18.64+0x260], R9 ;  /* 0x0002600912007985 */ /* 0x004fe8000c10192a */
[----:B------:R-:W2:Y:S04]  /*1e640*/  LD.E R11, desc[UR42][R6.64] ;  /* 0x0000002a060b7980 */ /* 0x000ea8000c101900 */
[----:B--2---:R1:W-:Y:S04]  /*1e650*/  ST.E desc[UR42][R6.64], R11 ;  /* 0x0000000b06007985 */ /* 0x0043e8000c10192a */
[----:B------:R-:W2:Y:S04]  /*1e660*/  LD.E R17, desc[UR42][R12.64] ;  /* 0x0000002a0c117980 */ /* 0x000ea8000c101900 */
[----:B--2---:R2:W-:Y:S04]  /*1e670*/  ST.E desc[UR42][R12.64], R17 ;  /* 0x000000110c007985 */ /* 0x0045e8000c10192a */
[----:B------:R-:W3:Y:S04]  /*1e680*/  LD.E R21, desc[UR42][R14.64] ;  /* 0x0000002a0e157980 */ /* 0x000ee8000c101900 */
[----:B---3--:R3:W-:Y:S04]  /*1e690*/  ST.E desc[UR42][R14.64], R21 ;  /* 0x000000150e007985 */ /* 0x0087e8000c10192a */
[----:B0-----:R-:W4:Y:S04]  /*1e6a0*/  LD.E R0, desc[UR42][R18.64+0x270] ;  /* 0x0002702a12007980 */ /* 0x001f28000c101900 */
[----:B-1----:R-:W4:Y:S04]  /*1e6b0*/  LD.E R6, desc[UR42][R18.64+0x274] ;  /* 0x0002742a12067980 */ /* 0x002f28000c101900 */
[----:B------:R-:W4:Y:S04]  /*1e6c0*/  LD.E R7, desc[UR42][R18.64+0x278] ;  /* 0x0002782a12077980 */ /* 0x000f28000c101900 */
[----:B------:R-:W4:Y:S04]  /*1e6d0*/  LD.E R8, desc[UR42][R18.64+0x27c] ;  /* 0x00027c2a12087980 */ /* 0x000f28000c101900 */
[----:B------:R-:W4:Y:S04]  /*1e6e0*/  LD.E R9, desc[UR42][R18.64+0x280] ;  /* 0x0002802a12097980 */ /* 0x000f28000c101900 */
[----:B------:R-:W4:Y:S04]  /*1e6f0*/  LD.E R10, desc[UR42][R18.64+0x284] ;  /* 0x0002842a120a7980 */ /* 0x000f28000c101900 */
        /* <DEDUP_REMOVED lines=250> */
.L_x_3769:
[----:B------:R-:W-:Y:S05]  /*1f6a0*/  BSYNC B0 ;  /* 0x0000000000007941 */ /* 0x000fea0003800000 */
.L_x_3768:
[----:B------:R-:W-:Y:S05]  /*1f6b0*/  @P0 BRA `(.L_x_3770) ;  /* 0xffffff6400d80947 */ /* 0x000fea000383ffff */
[----:B01----:R-:W-:-:S07]  /*1f6c0*/  IMAD.MOV.U32 R0, RZ, RZ, R5 ;  /* 0x000000ffff007224 */ /* 0x003fce00078e0005 */
.L_x_3753:
[----:B------:R-:W-:-:S13]  /*1f6d0*/  ISETP.GE.AND P0, PT, R0, R189, PT ;  /* 0x000000bd0000720c */ /* 0x000fda0003f06270 */
[----:B------:R-:W-:Y:S05]  /*1f6e0*/  @!P0 BRA `(.L_x_3771) ;  /* 0x000000a800f48947 */ /* 0x000fea0003800000 */
[----:B------:R0:W5:Y:S02]  /*1f6f0*/  LDL.64 R2, [R1+0x170] ;  /* 0x0001700001027983 */ /* 0x0001640000100a00 */
.L_x_3798:
        /* <DEDUP_REMOVED lines=21> */
.L_x_3773:
[----:B------:R-:W-:Y:S05]  /*1f850*/  BSYNC B0 ;  /* 0x0000000000007941 */ /* 0x000fea0003800000 */
.L_x_3772:
        /* <DEDUP_REMOVED lines=13> */
.L_x_3775:
[----:B------:R-:W-:Y:S05]  /*1f930*/  BSYNC B0 ;  /* 0x0000000000007941 */ /* 0x000fea0003800000 */
.L_x_3774:
        /* <DEDUP_REMOVED lines=8> */
.L_x_3777:
[----:B------:R-:W-:Y:S05]  /*1f9c0*/  BSYNC B0 ;  /* 0x0000000000007941 */ /* 0x000fea0003800000 */
.L_x_3776:
[----:B------:R-:W2:Y:S04]  /*1f9d0*/  LD.E R5, desc[UR42][R2.64] ;  /* 0x0000002a02057980 */ /* 0x000ea8000c101900 */
[----:B------:R-:W2:Y:S01]  /*1f9e0*/  LDL.64 R12, [R1+0xa0] ;  /* 0x0000a000010c7983 */ /* 0x000ea20000100a00 */
[----:B------:R-:W-:Y:S05]  /*1f9f0*/  WARPSYNC.ALL ;  /* 0x0000000000007948 */ /* 0x000fea0003800000 */
[----:B------:R-:W3:Y:S04]  /*1fa00*/  LDL.64 R14, [R1+0x98] ;  /* 0x00009800010e7983 */ /* 0x000ee80000100a00 */
[----:B-1---5:R-:W4:Y:S04]  /*1fa10*/  LDL.64 R6, [R1+0x98] ;  /* 0x0000980001067983 */ /* 0x022f280000100a00 */
[----:B------:R-:W4:Y:S01]  /*1fa20*/  LDL.64 R8, [R1+0x98] ;  /* 0x0000980001087983 */ /* 0x000f220000100a00 */
        /* <DEDUP_REMOVED lines=53> */
.L_x_3780:
[----:B------:R-:W-:Y:S05]  /*1fd80*/  BSYNC B0 ;  /* 0x0000000000007941 */ /* 0x000fea0003800000 */
.L_x_3779:
        /* <DEDUP_REMOVED lines=10> */
.L_x_3782:
[----:B------:R-:W-:Y:S05]  /*1fe30*/  BSYNC B0 ;  /* 0x0000000000007941 */ /* 0x000fea0003800000 */
.L_x_3781:
[----:B------:R-:W-:Y:S04]  /*1fe40*/  BSSY B0, `(.L_x_3783) ;  /* 0x0000006000007945 */ /* 0x000fe80003800000 */
[----:B--2---:R-:W-:Y:S05]  /*1fe50*/  @P0 BRA `(.L_x_3784) ;  /* 0x0000000000100947 */ /* 0x004fea0003800000 */
[----:B-----5:R-:W-:Y:S01]  /*1fe60*/  IMAD R6, R6, 0x8, R8 ;  /* 0x0000000806067824 */ /* 0x020fe200078e0208 */
[----:B------:R-:W-:-:S04]  /*1fe70*/  SHF.L.U32 R7, R7, 0x1f, RZ ;  /* 0x0000001f07077819 */ /* 0x000fc800000006ff */
[----:B------:R-:W2:Y:S02]  /*1fe80*/  SYNCS.PHASECHK.TRANS64.TRYWAIT P0, [R6+URZ], R7 ;  /* 0x00000007060075a7 */ /* 0x000ea4000800017f */
[----:B--2---:R-:W-:Y:S05]  /*1fe90*/  @!P0 BRA `(.L_x_3785) ;  /* 0x000001ac00b08947 */ /* 0x004fea0003800000 */
.L_x_3784:
[----:B------:R-:W-:Y:S05]  /*1fea0*/  BSYNC B0 ;  /* 0x0000000000007941 */ /* 0x000fea0003800000 */
.L_x_3783:
        /* <DEDUP_REMOVED lines=253> */
[----:B------:R-:W-:-:S04]  /*20e80*/  VIADD R92, R5, 0xffffffff ;  /* 0xffffffff055c7836 */ /* 0x000fc80000000000 */
[C---:B------:R-:W-:Y:S02]  /*20e90*/  IMAD.IADD R11, R6.reuse, 0x1, R11 ;  /* 0x00000001060b7824 */ /* 0x040fe400078e020b */
[----:B------:R-:W-:Y:S02]  /*20ea0*/  IMAD.IADD R17, R6, 0x1, R7 ;  /* 0x0000000106117824 */ /* 0x000fe400078e0207 */
[----:B------:R-:W-:Y:S02]  /*20eb0*/  IMAD R12, R0, -0x60, R12 ;  /* 0xffffffa0000c7824 */ /* 0x000fe400078e020c */
        /* <DEDUP_REMOVED lines=13> */
.L_x_3789:
[----:B------:R-:W-:-:S13]  /*20f90*/  ISETP.NE.AND P1, PT, R13, 0x1, PT ;  /* 0x000000010d00780c */ /* 0x000fda0003f25270 */
[----:B------:R-:W-:-:S05]  /*20fa0*/  @P1 IMAD.HI.U32 R10, R7, R14, RZ ;  /* 0x0000000e070a1227 */ /* 0x000fca00078e00ff */
[----:B------:R-:W-:-:S07]  /*20fb0*/  @P1 SHF.R.U32.HI R7, RZ, R15, R10 ;  /* 0x0000000fff071219 */ /* 0x000fce000001160a */
.L_x_3790:
[----:B------:R-:W-:Y:S05]  /*20fc0*/  BSYNC B1 ;  /* 0x0000000000017941 */ /* 0x000fea0003800000 */
.L_x_3788:
[----:B------:R-:W-:-:S05]  /*20fd0*/  IMAD R10, R7, R13, R92 ;  /* 0x0000000d070a7224 */ /* 0x000fca00078e025c */
[----:B------:R-:W-:Y:S02]  /*20fe0*/  VIMNMX R5, R5, R10, !PT ;  /* 0x0000000a05057248 */ /* 0x000fe40007fe0100 */
[----:B------:R-:W-:-:S07]  /*20ff0*/  VIADDMNMX R6, R10, R13, R6, PT ;  /* 0x0000000d0a067246 */ /* 0x000fce0003800106 */
.L_x_3787:
[----:B------:R-:W-:Y:S05]  /*21000*/  BSYNC B0 ;  /* 0x0000000000007941 */ /* 0x000fea0003800000 */
.L_x_3786:
[C---:B------:R-:W-:Y:S01]  /*21010*/  ISETP.GE.AND P1, PT, R12.reuse, 0x9, PT ;  /* 0x000000090c00780c */ /* 0x040fe20003f26270 */
[----:B------:R-:W1:Y:S01]  /*21020*/  SHFL.IDX PT, R90, R90, 0x1, 0x1c1f ;  /* 0x003c1f005a5a7f89 */ /* 0x000e6200000e0000 */
[----:B------:R-:W-:Y:S01]  /*21030*/  ISETP.GE.AND P2, PT, R12, 0x2, PT ;  /* 0x000000020c00780c */ /* 0x000fe20003f46270 */
[----:B------:R-:W-:Y:S01]  /*21040*/  BSSY B0, `(.L_x_3791) ;  /* 0x0000087000007945 */ /* 0x000fe20003800000 */
[----:B------:R-:W-:Y:S02]  /*21050*/  P2R R21, PR, RZ, 0x2 ;  /* 0x00000002ff157803 */ /* 0x000fe40000000000 */
[----:B------:R-:W-:Y:S02]  /*21060*/  ISETP.GT.AND P1, PT, R5, 0x8, !P1 ;  /* 0x000000080500780c */ /* 0x000fe40004f24270 */
[----:B------:R-:W-:Y:S02]  /*21070*/  P2R R10, PR, RZ, 0x4 ;  /* 0x00000004ff0a7803 */ /* 0x000fe40000000000 */
[----:B------:R-:W-:-:S02]  /*21080*/  ISETP.LT.OR P1, PT, R6, 0x9, P1 ;  /* 0x000000090600780c */ /* 0x000fc40000f21670 */
[C---:B------:R-:W-:Y:S02]  /*21090*/  ISETP.GT.AND P2, PT, R5.reuse, 0x1, !P2 ;  /* 0x000000010500780c */ /* 0x040fe40005744270 */
[----:B------:R-:W-:Y:S02]  /*210a0*/  ISETP.GE.AND P3, PT, R12, 0xa, PT ;  /* 0x0000000a0c00780c */ /* 0x000fe40003f66270 */
[----:B------:R-:W-:Y:S02]  /*210b0*/  FSEL R162, R28, -INF , !P1 ;  /* 0xff8000001ca27808 */ /* 0x000fe40004800000 */
[----:B------:R-:W-:Y:S02]  /*210c0*/  ISETP.LT.OR P2, PT, R6, 0x2, P2 ;  /* 0x000000020600780c */ /* 0x000fe40001741670 */
[----:B------:R-:W-:Y:S02]  /*210d0*/  ISETP.GT.AND P1, PT, R5, 0x9, !P3 ;  /* 0x000000090500780c */ /* 0x000fe40005f24270 */
[----:B------:R-:W-:-:S02]  /*210e0*/  FSEL R88, R25, -INF , !P2 ;  /* 0xff80000019587808 */ /* 0x000fc40005000000 */
[----:B------:R-:W-:Y:S01]  /*210f0*/  ISETP.LT.OR P1, PT, R6, 0xa, P1 ;  /* 0x0000000a0600780c */ /* 0x000fe20000f21670 */
[----:B-1----:R-:W-:Y:S01]  /*21100*/  IMAD.IADD R7, R17, 0x1, R90 ;  /* 0x0000000111077824 */ /* 0x002fe200078e025a */
        /* <DEDUP_REMOVED lines=115> */
.L_x_3794:
[----:B------:R-:W-:-:S13]  /*21840*/  ISETP.NE.AND P6, PT, R13, 0x1, PT ;  /* 0x000000010d00780c */ /* 0x000fda0003fc5270 */
[----:B------:R-:W-:-:S05]  /*21850*/  @P6 IMAD.HI.U32 R14, R8, R14, RZ ;  /* 0x0000000e080e6227 */ /* 0x000fca00078e00ff */
[----:B------:R-:W-:-:S07]  /*21860*/  @P6 SHF.R.U32.HI R8, RZ, R15, R14 ;  /* 0x0000000fff086219 */ /* 0x000fce000001160e */
.L_x_3795:
[----:B------:R-:W-:Y:S05]  /*21870*/  BSYNC B1 ;  /* 0x0000000000017941 */ /* 0x000fea0003800000 */
.L_x_3793:
[----:B------:R-:W-:-:S05]  /*21880*/  IMAD R8, R8, R13, R92 ;  /* 0x0000000d08087224 */ /* 0x000fca00078e025c */
[----:B------:R-:W-:Y:S02]  /*21890*/  VIADDMNMX R6, R8, R13, R6, PT ;  /* 0x0000000d08067246 */ /* 0x000fe40003800106 */
[----:B------:R-:W-:-:S07]  /*218a0*/  VIMNMX R7, R7, R8, !PT ;  /* 0x0000000807077248 */ /* 0x000fce0007fe0100 */
.L_x_3792:
[----:B------:R-:W-:Y:S05]  /*218b0*/  BSYNC B0 ;  /* 0x0000000000007941 */ /* 0x000fea0003800000 */
.L_x_3791:
        /* <DEDUP_REMOVED lines=77> */
[----:B------:R-:W-:Y:S02]  /*21d90*/  ISETP.LT.OR P5, PT, R6, 0x49, P5 ;  /* 0x000000490600780c */ /* 0x000fe40002fa1670 */
[----:B--2---:R-:W-:Y:S02]  /*21da0*/  FMNMX.FTZ R5, R160, R8, !PT ;  /* 0x00000008a0057209 */ /* 0x004fe40007810000 */
[----:B------:R-:W-:-:S02]  /*21db0*/  FMNMX.FTZ R10, R26, R9, !PT ;  /* 0x000000091a0a7209 */ /* 0x000fc40007810000 */
[----:B------:R-:W-:Y:S02]  /*21dc0*/  FMNMX.FTZ R5, R88, R5, !PT ;  /* 0x0000000558057209 */ /* 0x000fe40007810000 */
[----:B------:R-:W-:Y:S02]  /*21dd0*/  FSEL R62, R62, -INF , !P5 ;  /* 0xff8000003e3e7808 */ /* 0x000fe40006800000 */
        /* <DEDUP_REMOVED lines=32> */
[----:B------:R-:W1:Y:S01]  /*21fe0*/  SHFL.BFLY PT, R11, R10, 0x2, 0x1f ;  /* 0x0c401f000a0b7f89 */ /* 0x000e6200000e0000 */
[----:B------:R-:W-:-:S04]  /*21ff0*/  FMNMX.FTZ R5, R47, R12, !PT ;  /* 0x0000000c2f057209 */ /* 0x000fc80007810000 */
[----:B------:R-:W-:-:S04]  /*22000*/  FMNMX.FTZ R12, R50, R5, !PT ;  /* 0x00000005320c7209 */ /* 0x000fc80007810000 */
[----:B------:R-:W-:-:S04]  /*22010*/  FMNMX.FTZ R5, R51, R12, !PT ;  /* 0x0000000c33057209 */ /* 0x000fc80007810000 */
[----:B------:R-:W-:-:S04]  /*22020*/  FMNMX.FTZ R12, R54, R5, !PT ;  /* 0x00000005360c7209 */ /* 0x000fc80007810000 */
[----:B------:R-:W-:-:S04]  /*22030*/  FMNMX.FTZ R5, R55, R12, !PT ;  /* 0x0000000c37057209 */ /* 0x000fc80007810000 */
[----:B------:R-:W-:Y:S02]  /*22040*/  FMNMX.FTZ R12, R58, R5, !PT ;  /* 0x000000053a0c7209 */ /* 0x000fe40007810000 */
[----:B------:R-:W-:Y:S02]  /*22050*/  ISETP.GT.AND P2, PT, R7, 0x50, !P2 ;  /* 0x000000500700780c */ /* 0x000fe40005744270 */
[----:B-1----:R-:W-:Y:S02]  /*22060*/  FMNMX.FTZ R13, R10, R11, !PT ;  /* 0x0000000b0a0d7209 */ /* 0x002fe40007810000 */
[----:B------:R-:W-:Y:S02]  /*22070*/  ISETP.LT.OR P1, PT, R6, 0x4a, P1 ;  /* 0x0000004a0600780c */ /* 0x000fe40000f21670 */
[----:B------:R-:W-:Y:S01]  /*22080*/  FMNMX.FTZ R5, R59, R12, !PT ;  /* 0x0000000c3b057209 */ /* 0x000fe20007810000 */
[----:B------:R-:W1:Y:S01]  /*22090*/  SHFL.BFLY PT, R14, R13, 0x1, 0x1f ;  /* 0x0c201f000d0e7f89 */ /* 0x000e6200000e0000 */
[----:B------:R-:W-:-:S02]  /*220a0*/  ISETP.GT.AND P3, PT, R7, 0x51, !P3 ;  /* 0x000000510700780c */ /* 0x000fc40005f64270 */
[----:B------:R-:W-:Y:S02]  /*220b0*/  ISETP.LT.OR P2, PT, R6, 0x51, P2 ;  /* 0x000000510600780c */ /* 0x000fe40001741670 */
[----:B------:R-:W-:Y:S02]  /*220c0*/  FSEL R63, R63, -INF , !P1 ;  /* 0xff8000003f3f7808 */ /* 0x000fe40004800000 */
[----:B------:R-:W-:Y:S02]  /*220d0*/  FMNMX.FTZ R12, R62, R5, !PT ;  /* 0x000000053e0c7209 */ /* 0x000fe40007810000 */
[----:B------:R-:W-:Y:S02]  /*220e0*/  ISETP.GT.AND P4, PT, R7, 0x58, !P4 ;  /* 0x000000580700780c */ /* 0x000fe40006784270 */
[----:B------:R-:W-:Y:S02]  /*220f0*/  ISETP.LT.OR P3, PT, R6, 0x52, P3 ;  /* 0x000000520600780c */ /* 0x000fe40001f61670 */
[----:B------:R-:W-:-:S02]  /*22100*/  FSEL R66, R66, -INF , !P2 ;  /* 0xff80000042427808 */ /* 0x000fc40005000000 */
[----:B------:R-:W-:Y:S02]  /*22110*/  FMNMX.FTZ R5, R63, R12, !PT ;  /* 0x0000000c3f057209 */ /* 0x000fe40007810000 */
[----:B------:R-:W-:Y:S02]  /*22120*/  ISETP.GT.AND P1, PT, R7, 0x59, !P6 ;  /* 0x000000590700780c */ /* 0x000fe40007724270 */
[----:B------:R-:W-:Y:S02]  /*22130*/  ISETP.LT.OR P4, PT, R6, 0x59, P4 ;  /* 0x000000590600780c */ /* 0x000fe40002781670 */
[----:B------:R-:W-:Y:S02]  /*22140*/  FSEL R67, R67, -INF , !P3 ;  /* 0xff80000043437808 */ /* 0x000fe40005800000 */
[----:B------:R-:W-:Y:S02]  /*22150*/  FMNMX.FTZ R12, R66, R5, !PT ;  /* 0x00000005420c7209 */ /* 0x000fe40007810000 */
[----:B------:R-:W-:-:S02]  /*22160*/  ISETP.LT.OR P1, PT, R6, 0x5a, P1 ;  /* 0x0000005a0600780c */ /* 0x000fc40000f21670 */
[----:B------:R-:W-:Y:S02]  /*22170*/  FSEL R70, R70, -INF , !P4 ;  /* 0xff80000046467808 */ /* 0x000fe40006000000 */
[----:B------:R-:W-:Y:S02]  /*22180*/  FMNMX.FTZ R5, R67, R12, !PT ;  /* 0x0000000c43057209 */ /* 0x000fe40007810000 */
[----:B------:R-:W-:Y:S02]  /*22190*/  FSEL R71, R71, -INF , !P1 ;  /* 0xff80000047477808 */ /* 0x000fe40004800000 */
[----:B------:R-:W-:-:S04]  /*221a0*/  FMNMX.FTZ R6, R70, R5, !PT ;  /* 0x0000000546067209 */ /* 0x000fc80007810000 */
[----:B------:R-:W-:Y:S02]  /*221b0*/  FMNMX.FTZ R11, R71, R6, !PT ;  /* 0x00000006470b7209 */ /* 0x000fe40007810000 */
[----:B-1----:R-:W-:Y:S01]  /*221c0*/  FMNMX.FTZ R12, R13, R14, !PT ;  /* 0x0000000e0d0c7209 */ /* 0x002fe20007810000 */
[----:B------:R-:W2:Y:S04]  /*221d0*/  LDL.64 R6, [R1+0x240] ;  /* 0x0002400001067983 */ /* 0x000ea80000100a00 */
[----:B------:R-:W-:Y:S04]  /*221e0*/  STL.64 [R1+0x230], R10 ;  /* 0x0002300a01007387 */ /* 0x000fe80000100a00 */
[----:B------:R-:W4:Y:S04]  /*221f0*/  LDL R13, [R1+0x234] ;  /* 0x00023400010d7983 */ /* 0x000f280000100800 */
[----:B------:R-:W-:Y:S04]  /*22200*/  STL [R1+0x230], R12 ;  /* 0x0002300c01007387 */ /* 0x000fe80000100800 */
[----:B------:R-:W3:Y:S04]  /*22210*/  LDL R14, [R1+0x230] ;  /* 0x00023000010e7983 */ /* 0x000ee80000100800 */
[----:B----4-:R-:W1:Y:S02]  /*22220*/  SHFL.BFLY PT, R10, R13, 0x2, 0x1f ;  /* 0x0c401f000d0a7f89 */ /* 0x010e6400000e0000 */
[----:B-1----:R-:W-:-:S05]  /*22230*/  FMNMX.FTZ R10, R10, R13, !PT ;  /* 0x0000000d0a0a7209 */ /* 0x002fca0007810000 */
[----:B------:R-:W1:Y:S01]  /*22240*/  SHFL.BFLY PT, R11, R10, 0x1, 0x1f ;  /* 0x0c201f000a0b7f89 */ /* 0x000e6200000e0000 */
[----:B---3--:R-:W-:Y:S01]  /*22250*/  FMUL.FTZ R5, R41, R14 ;  /* 0x0000000e29057220 */ /* 0x008fe20000410000 */
[----:B------:R-:W-:-:S04]  /*22260*/  FSETP.NEU.FTZ.AND P1, PT, R14, -INF , PT ;  /* 0xff8000000e00780b */ /* 0x000fc80003f3d000 */
[----:B------:R-:W-:Y:S02]  /*22270*/  FSEL R5, R5, RZ, P1 ;  /* 0x000000ff05057208 */ /* 0x000fe40000800000 */
[----:B------:R-:W-:-:S03]  /*22280*/  FSEL R13, R14, RZ, P1 ;  /* 0x000000ff0e0d7208 */ /* 0x000fc60000800000 */
[-CC-:B------:R-:W-:Y:S01]  /*22290*/  FFMA.FTZ R160, R160, R41.reuse, -R5.reuse ;  /* 0x00000029a0a07223 */ /* 0x180fe20000010805 */
[-CC-:B------:R-:W-:Y:S01]  /*222a0*/  FFMA.FTZ R15, R88, R41.reuse, -R5.reuse ;  /* 0x00000029580f7223 */ /* 0x180fe20000010805 */
[-CC-:B------:R-:W-:Y:S01]  /*222b0*/  FFMA.FTZ R162, R162, R41.reuse, -R5.reuse ;  /* 0x00000029a2a27223 */ /* 0x180fe20000010805 */
[-CC-:B------:R-:W-:Y:S01]  /*222c0*/  FFMA.FTZ R37, R86, R41.reuse, -R5.reuse ;  /* 0x0000002956257223 */ /* 0x180fe20000010805 */
[-CC-:B------:R-:W-:Y:S01]  /*222d0*/  FFMA.FTZ R36, R74, R41.reuse, -R5.reuse ;  /* 0x000000294a247223 */ /* 0x180fe20000010805 */
[-CC-:B------:R-:W-:Y:S01]  /*222e0*/  FFMA.FTZ R164, R84, R41.reuse, -R5.reuse ;  /* 0x0000002954a47223 */ /* 0x180fe20000010805 */
[-CC-:B------:R-:W-:Y:S01]  /*222f0*/  FFMA.FTZ R35, R76, R41.reuse, -R5.reuse ;  /* 0x000000294c237223 */ /* 0x180fe20000010805 */
[--C-:B------:R-:W-:Y:S01]  /*22300*/  FFMA.FTZ R166, R82, R41, -R5.reuse ;  /* 0x0000002952a67223 */ /* 0x100fe20000010805 */
[----:B-1----:R-:W-:Y:S01]  /*22310*/  FMNMX.FTZ R10, R10, R11, !PT ;  /* 0x0000000b0a0a7209 */ /* 0x002fe20007810000 */
[-CC-:B------:R-:W-:Y:S01]  /*22320*/  FFMA.FTZ R34, R72, R41.reuse, -R5.reuse ;  /* 0x0000002948227223 */ /* 0x180fe20000010805 */
[----:B------:R-:W-:-:S02]  /*22330*/  FFMA.FTZ R168, R80, R41, -R5 ;  /* 0x0000002950a87223 */ /* 0x000fc40000010805 */
[----:B------:R-:W-:Y:S01]  /*22340*/  FSETP.NEU.FTZ.AND P1, PT, R10, -INF , PT ;  /* 0xff8000000a00780b */ /* 0x000fe20003f3d000 */
        /* <DEDUP_REMOVED lines=14> */
[----:B------:R-:W-:Y:S01]  /*22430*/  FADD.FTZ R8, R8, -R13 ;  /* 0x8000000d08087221 */ /* 0x000fe20000010000 */
[C---:B------:R-:W-:Y:S01]  /*22440*/  FMUL.FTZ R5, R10.reuse, R41 ;  /* 0x000000290a057220 */ /* 0x040fe20000410000 */
[----:B------:R-:W-:-:S02]  /*22450*/  FSEL R12, R10, RZ, P1 ;  /* 0x000000ff0a0c7208 */ /* 0x000fc40000800000 */
[----:B------:R-:W-:Y:S02]  /*22460*/  FMUL.FTZ R13, R8, R41 ;  /* 0x00000029080d7220 */ /* 0x000fe40000410000 */
        /* <DEDUP_REMOVED lines=10> */
[----:B------:R-:W1:Y:S01]  /*22510*/  MUFU.EX2 R12, R12 ;  /* 0x0000000c000c7308 */ /* 0x000e620000000800 */
[----:B------:R-:W-:-:S07]  /*22520*/  FFMA.FTZ R30, R17, R41, -R8 ;  /* 0x00000029111e7223 */ /* 0x000fce0000010808 */
[----:B------:R-:W3:Y:S08]  /*22530*/  MUFU.EX2 R15, R15 ;  /* 0x0000000f000f7308 */ /* 0x000ef00000000800 */
[----:B------:R-:W4:Y:S01]  /*22540*/  MUFU.EX2 R161, R161 ;  /* 0x000000a100a17308 */ /* 0x000f220000000800 */
[----:B------:R-:W-:-:S07]  /*22550*/  FFMA.FTZ R165, R25, R41, -R8 ;  /* 0x0000002919a57223 */ /* 0x000fce0000010808 */
[----:B------:R-:W5:Y:S08]  /*22560*/  MUFU.EX2 R162, R162 ;  /* 0x000000a200a27308 */ /* 0x000f700000000800 */
[----:B------:R-:W0:Y:S01]  /*22570*/  MUFU.EX2 R31, R31 ;  /* 0x0000001f001f7308 */ /* 0x000e220000000800 */
[----:B--2---:R-:W-:Y:S01]  /*22580*/  FFMA.FTZ R6, R13, R6, R160 ;  /* 0x000000060d067223 */ /* 0x004fe200000100a0 */
[----:B-1----:R-:W-:-:S06]  /*22590*/  FFMA.FTZ R16, R7, R12, R32 ;  /* 0x0000000c07107223 */ /* 0x002fcc0000010020 */
        /* <DEDUP_REMOVED lines=1998> */
.L_x_3797:
[----:B------:R-:W-:Y:S05]  /*2a280*/  BSYNC B0 ;  /* 0x0000000000007941 */ /* 0x000fea0003800000 */
.L_x_3796:
[C---:B------:R-:W-:Y:S01]  /*2a290*/  ISETP.GT.AND P0, PT, R0.reuse, R189, PT ;  /* 0x000000bd0000720c */ /* 0x040fe20003f04270 */
[----:B------:R-:W-:-:S12]  /*2a2a0*/  VIADD R0, R0, 0xffffffff ;  /* 0xffffffff00007836 */ /* 0x000fd80000000000 */
[----:B------:R-:W-:Y:S05]  /*2a2b0*/  @P0 BRA `(.L_x_3798) ;  /* 0xffffff5400100947 */ /* 0x000fea000383ffff */
.L_x_3771:
[----:B0-----:R-:W2:Y:S01]  /*2a2c0*/  LDL R5, [R1+0x240] ;  /* 0x0002400001057983 */ /* 0x001ea20000100800 */
[----:B------:R-:W-:Y:S05]  /*2a2d0*/  WARPSYNC.ALL ;  /* 0x0000000000007948 */ /* 0x000fea0003800000 */
[----:B------:R-:W3:Y:S04]  /*2a2e0*/  LDL R6, [R1+0x244] ;  /* 0x0002440001067983 */ /* 0x000ee80000100800 */
[----:B------:R-:W4:Y:S04]  /*2a2f0*/  LDL.64 R8, [R1+0x260] ;  /* 0x0002600001087983 */ /* 0x000f280000100a00 */
[----:B------:R-:W5:Y:S04]  /*2a300*/  LDL R126, [R1+0x210] ;  /* 0x00021000017e7983 */ /* 0x000f680000100800 */
[----:B------:R-:W4:Y:S01]  /*2a310*/  LDL.64 R112, [R1+0x300] ;  /* 0x0003000001707983 */ /* 0x000f220000100a00 */
[----:B------:R-:W-:-:S02]  /*2a320*/  IMAD.MOV.U32 R132, RZ, RZ, -0x800000 ;  /* 0xff800000ff847424 */ /* 0x000fc400078e00ff */
[----:B------:R-:W-:Y:S01]  /*2a330*/  IMAD.MOV.U32 R130, RZ, RZ, -0x800000 ;  /* 0xff800000ff827424 */ /* 0x000fe200078e00ff */
        /* <DEDUP_REMOVED lines=51> */
[----:B------:R-:W4:Y:S04]  /*2a670*/  LDL R127, [R1+0x218] ;  /* 0x00021800017f7983 */ /* 0x000f280000100800 */
[----:B------:R-:W4:Y:S04]  /*2a680*/  LDL R129, [R1+0x21c] ;  /* 0x00021c0001817983 */ /* 0x000f280000100800 */
[----:B--2---:R-:W0:Y:S02]  /*2a690*/  SHFL.BFLY PT, R0, R5, 0x2, 0x1f ;  /* 0x0c401f0005007f89 */ /* 0x004e2400000e0000 */
[----:B0-----:R-:W-:-:S05]  /*2a6a0*/  FADD.FTZ R0, R5, R0 ;  /* 0x0000000005007221 */ /* 0x001fca0000010000 */
[----:B------:R-:W0:Y:S02]  /*2a6b0*/  SHFL.BFLY PT, R3, R0, 0x1, 0x1f ;  /* 0x0c201f0000037f89 */ /* 0x000e2400000e0000 */
[----:B0-----:R-:W-:-:S05]  /*2a6c0*/  FADD.FTZ R2, R0, R3 ;  /* 0x0000000300027221 */ /* 0x001fca0000010000 */
[----:B------:R-:W-:Y:S04]  /*2a6d0*/  STL [R1+0x240], R2 ;  /* 0x0002400201007387 */ /* 0x000fe80000100800 */
[----:B------:R-:W2:Y:S04]  /*2a6e0*/  LDL R16, [R1+0x240] ;  /* 0x0002400001107983 */ /* 0x000ea80000100800 */
[----:B---3--:R-:W0:Y:S02]  /*2a6f0*/  SHFL.BFLY PT, R3, R6, 0x2, 0x1f ;  /* 0x0c401f0006037f89 */ /* 0x008e2400000e0000 */
[----:B0-----:R-:W-:-:S02]  /*2a700*/  FADD.FTZ R3, R3, R6 ;  /* 0x0000000603037221 */ /* 0x001fc40000010000 */
[----:B------:R-:W3:Y:S04]  /*2a710*/  LDL.64 R6, [R1+0x270] ;  /* 0x0002700001067983 */ /* 0x000ee80000100a00 */
[----:B-1----:R-:W0:Y:S02]  /*2a720*/  SHFL.BFLY PT, R4, R3, 0x1, 0x1f ;  /* 0x0c201f0003047f89 */ /* 0x002e2400000e0000 */
[----:B0-----:R-:W-:Y:S02]  /*2a730*/  FADD.FTZ R131, R3, R4 ;  /* 0x0000000403837221 */ /* 0x001fe40000010000 */
[----:B------:R-:W3:Y:S03]  /*2a740*/  LDL.64 R4, [R1+0x280] ;  /* 0x0002800001047983 */ /* 0x000ee60000100a00 */
[----:B------:R-:W-:Y:S01]  /*2a750*/  FSETP.NE.FTZ.AND P1, PT, R131, RZ, PT ;  /* 0x000000ff8300720b */ /* 0x000fe20003f35000 */
[----:B------:R-:W3:-:S12]  /*2a760*/  LDL.64 R2, [R1+0x290] ;  /* 0x0002900001027983 */ /* 0x000ed80000100a00 */
[----:B------:R-:W3:Y:S04]  /*2a770*/  @P1 LDL R14, [R1+0x250] ;  /* 0x00025000010e1983 */ /* 0x000ee80000100800 */
[----:B------:R-:W3:Y:S01]  /*2a780*/  @P1 LDL R15, [R1+0x234] ;  /* 0x00023400010f1983 */ /* 0x000ee20000100800 */
[----:B--2---:R-:W-:-:S13]  /*2a790*/  FSETP.NE.FTZ.AND P0, PT, R16, RZ, PT ;  /* 0x000000ff1000720b */ /* 0x004fda0003f15000 */
[----:B------:R-:W2:Y:S04]  /*2a7a0*/  @P0 LDL R10, [R1+0x250] ;  /* 0x00025000010a0983 */ /* 0x000ea80000100800 */
[----:B------:R-:W2:Y:S01]  /*2a7b0*/  @P0 LDL R11, [R1+0x230] ;  /* 0x00023000010b0983 */ /* 0x000ea20000100800 */
[----:B------:R-:W0:Y:S01]  /*2a7c0*/  @P1 MUFU.LG2 R13, R131 ;  /* 0x00000083000d1308 */ /* 0x000e220000000c00 */
[----:B------:R-:W-:-:S07]  /*2a7d0*/  IMAD.MOV.U32 R0, RZ, RZ, RZ ;  /* 0x000000ffff007224 */ /* 0x000fce00078e00ff */
[----:B------:R-:W1:Y:S08]  /*2a7e0*/  @P0 MUFU.LG2 R12, R16 ;  /* 0x00000010000c0308 */ /* 0x000e700000000c00 */
[----:B------:R-:W4:Y:S01]  /*2a7f0*/  @P0 MUFU.RCP R0, R16 ;  /* 0x0000001000000308 */ /* 0x000f220000001000 */
[----:B0-----:R-:W-:Y:S01]  /*2a800*/  @P1 FMUL.FTZ R17, R13, 0.69314718246459960938 ;  /* 0x3f3172180d111820 */ /* 0x001fe20000410000 */
[----:B-1----:R-:W-:Y:S01]  /*2a810*/  @P0 FMUL.FTZ R13, R12, 0.69314718246459960938 ;  /* 0x3f3172180c0d0820 */ /* 0x002fe20000410000 */
[----:B-----5:R-:W-:-:S02]  /*2a820*/  VIADD R126, R126, 0x1 ;  /* 0x000000017e7e7836 */ /* 0x020fc40000000000 */
[-C--:B----4-:R-:W-:Y:S01]  /*2a830*/  FMUL.FTZ R9, R9, R0.reuse ;  /* 0x0000000009097220 */ /* 0x090fe20000410000 */
[-C--:B------:R-:W-:Y:S01]  /*2a840*/  FMUL.FTZ R8, R8, R0.reuse ;  /* 0x0000000008087220 */ /* 0x080fe20000410000 */
[-C--:B---3--:R-:W-:Y:S01]  /*2a850*/  FMUL.FTZ R7, R7, R0.reuse ;  /* 0x0000000007077220 */ /* 0x088fe20000410000 */
[-C--:B------:R-:W-:Y:S01]  /*2a860*/  FMUL.FTZ R6, R6, R0.reuse ;  /* 0x0000000006067220 */ /* 0x080fe20000410000 */
[-C--:B------:R-:W-:Y:S01]  /*2a870*/  FMUL.FTZ R5, R5, R0.reuse ;  /* 0x0000000005057220 */ /* 0x080fe20000410000 */
[-C--:B------:R-:W-:Y:S01]  /*2a880*/  FMUL.FTZ R4, R4, R0.reuse ;  /* 0x0000000004047220 */ /* 0x080fe20000410000 */
[-C--:B------:R-:W-:Y:S01]  /*2a890*/  FMUL.FTZ R3, R3, R0.reuse ;  /* 0x0000000003037220 */ /* 0x080fe20000410000 */
[----:B------:R-:W-:Y:S01]  /*2a8a0*/  FMUL.FTZ R2, R2, R0 ;  /* 0x0000000002027220 */ /* 0x000fe20000410000 */
[----:B------:R0:W-:Y:S04]  /*2a8b0*/  STL.64 [R1+0x260], R8 ;  /* 0x0002600801007387 */ /* 0x0001e80000100a00 */
[----:B------:R-:W-:Y:S01]  /*2a8c0*/  STL.64 [R1+0x270], R6 ;  /* 0x0002700601007387 */ /* 0x000fe20000100a00 */
[----:B------:R-:W-:-:S03]  /*2a8d0*/  @P1 FMUL.FTZ R14, R14, 0.69314718246459960938 ;  /* 0x3f3172180e0e1820 */ /* 0x000fc60000410000 */
[----:B------:R1:W-:Y:S01]  /*2a8e0*/  STL.64 [R1+0x280], R4 ;  /* 0x0002800401007387 */ /* 0x0003e20000100a00 */
[----:B------:R-:W-:-:S03]  /*2a8f0*/  @P1 FFMA.FTZ R130, R14, R15, R17 ;  /* 0x0000000f0e821223 */ /* 0x000fc60000010011 */
[----:B------:R3:W-:Y:S04]  /*2a900*/  STL.64 [R1+0x290], R2 ;  /* 0x0002900201007387 */ /* 0x0007e80000100a00 */
[----:B------:R-:W4:Y:S04]  /*2a910*/  LDL.64 R16, [R1+0x3f8] ;  /* 0x0003f80001107983 */ /* 0x000f280000100a00 */
[----:B------:R-:W5:Y:S04]  /*2a920*/  LDL.64 R14, [R1+0x408] ;  /* 0x00040800010e7983 */ /* 0x000f680000100a00 */
[----:B0-----:R-:W5:Y:S04]  /*2a930*/  LDL.64 R8, [R1+0x418] ;  /* 0x0004180001087983 */ /* 0x001f680000100a00 */
[----:B-1----:R-:W5:Y:S04]  /*2a940*/  LDL.64 R4, [R1+0x428] ;  /* 0x0004280001047983 */ /* 0x002f680000100a00 */
[----:B---3--:R-:W3:Y:S04]  /*2a950*/  LDL.64 R2, [R1+0x448] ;  /* 0x0004480001027983 */ /* 0x008ee80000100a00 */
[----:B------:R-:W3:Y:S01]  /*2a960*/  LDL.64 R6, [R1+0x458] ;  /* 0x0004580001067983 */ /* 0x000ee20000100a00 */
[----:B--2---:R-:W-:-:S04]  /*2a970*/  @P0 FMUL.FTZ R10, R10, 0.69314718246459960938 ;  /* 0x3f3172180a0a0820 */ /* 0x004fc80000410000 */
[----:B------:R-:W-:Y:S02]  /*2a980*/  @P0 FFMA.FTZ R132, R10, R11, R13 ;  /* 0x0000000b0a840223 */ /* 0x000fe4000001000d */
[----:B------:R-:W2:Y:S04]  /*2a990*/  LDL.64 R12, [R1+0x3c8] ;  /* 0x0003c800010c7983 */ /* 0x000ea80000100a00 */
[----:B------:R-:W2:Y:S01]  /*2a9a0*/  LDL.64 R10, [R1+0x438] ;  /* 0x00043800010a7983 */ /* 0x000ea20000100a00 */
[----:B------:R-:W-:-:S13]  /*2a9b0*/  ISETP.NE.AND P0, PT, R126, 0x2, PT ;  /* 0x000000027e00780c */ /* 0x000fda0003f05270 */
[----:B------:R-:W2:Y:S01]  /*2a9c0*/  @!P0 LDL R128, [R1+0x214] ;  /* 0x0002140001808983 */ /* 0x000ea20000100800 */
[-C--:B------:R-:W-:Y:S01]  /*2a9d0*/  FMUL.FTZ R113, R113, R0.reuse ;  /* 0x0000000071717220 */ /* 0x080fe20000410000 */
[----:B------:R-:W-:Y:S01]  /*2a9e0*/  FMUL.FTZ R112, R112, R0 ;  /* 0x0000000070707220 */ /* 0x000fe20000410000 */
[----:B------:R-:W0:Y:S04]  /*2a9f0*/  S2R R133, SR_TID.X ;  /* 0x0000000000857919 */ /* 0x000e280000002100 */
[----:B------:R1:W-:Y:S02]  /*2aa00*/  STL.64 [R1+0x300], R112 ;  /* 0x0003007001007387 */ /* 0x0003e40000100a00 */
[----:B-1----:R-:W-:-:S06]  /*2aa10*/  IMAD.MOV.U32 R112, RZ, RZ, RZ ;  /* 0x000000ffff707224 */ /* 0x002fcc00078e00ff */
[----:B------:R-:W1:Y:S01]  /*2aa20*/  @P1 MUFU.RCP R112, R131 ;  /* 0x0000008300701308 */ /* 0x000e620000001000 */
[-C--:B------:R-:W-:Y:S01]  /*2aa30*/  FMUL.FTZ R125, R125, R0.reuse ;  /* 0x000000007d7d7220 */ /* 0x080fe20000410000 */
[-C--:B------:R-:W-:Y:S01]  /*2aa40*/  FMUL.FTZ R124, R124, R0.reuse ;  /* 0x000000007c7c7220 */ /* 0x080fe20000410000 */
[-C--:B------:R-:W-:Y:S01]  /*2aa50*/  FMUL.FTZ R123, R123, R0.reuse ;  /* 0x000000007b7b7220 */ /* 0x080fe20000410000 */
[-C--:B------:R-:W-:Y:S01]  /*2aa60*/  FMUL.FTZ R122, R122, R0.reuse ;  /* 0x000000007a7a7220 */ /* 0x080fe20000410000 */
[-C--:B------:R-:W-:Y:S01]  /*2aa70*/  FMUL.FTZ R121, R121, R0.reuse ;  /* 0x0000000079797220 */ /* 0x080fe20000410000 */
[-C--:B------:R-:W-:Y:S01]  /*2aa80*/  FMUL.FTZ R120, R120, R0.reuse ;  /* 0x0000000078787220 */ /* 0x080fe20000410000 */
[----:B0-----:R-:W-:Y:S01]  /*2aa90*/  SHF.R.U32.HI R133, RZ, 0x7, R133 ;  /* 0x00000007ff857819 */ /* 0x001fe20000011685 */
        /* <DEDUP_REMOVED lines=12> */
[----:B------:R-:W-:Y:S01]  /*2ab60*/  IADD3 R113, -R133, 0xb, RZ ;  /* 0x0000000b85717810 */ /* 0x000fe20007ffe1ff */
        /* <DEDUP_REMOVED lines=86> */
[-C--:B-----5:R-:W-:Y:S01]  /*2b0d0*/  FMUL.FTZ R15, R15, R112.reuse ;  /* 0x000000700f0f7220 */ /* 0x0a0fe20000410000 */
[-C--:B------:R-:W-:Y:S01]  /*2b0e0*/  FMUL.FTZ R14, R14, R112.reuse ;  /* 0x000000700e0e7220 */ /* 0x080fe20000410000 */
[-C--:B------:R-:W-:Y:S01]  /*2b0f0*/  FMUL.FTZ R9, R9, R112.reuse ;  /* 0x0000007009097220 */ /* 0x080fe20000410000 */
[-C--:B------:R-:W-:Y:S01]  /*2b100*/  FMUL.FTZ R8, R8, R112.reuse ;  /* 0x0000007008087220 */ /* 0x080fe20000410000 */
[-C--:B------:R-:W-:Y:S01]  /*2b110*/  FMUL.FTZ R5, R5, R112.reuse ;  /* 0x0000007005057220 */ /* 0x080fe20000410000 */
[-C--:B------:R-:W-:Y:S01]  /*2b120*/  FMUL.FTZ R4, R4, R112.reuse ;  /* 0x0000007004047220 */ /* 0x080fe20000410000 */
[-C--:B---3--:R-:W-:Y:S01]  /*2b130*/  FMUL.FTZ R3, R3, R112.reuse ;  /* 0x0000007003037220 */ /* 0x088fe20000410000 */
[-C--:B------:R-:W-:Y:S01]  /*2b140*/  FMUL.FTZ R2, R2, R112.reuse ;  /* 0x0000007002027220 */ /* 0x080fe20000410000 */
[-C--:B------:R-:W-:Y:S01]  /*2b150*/  FMUL.FTZ R7, R7, R112.reuse ;  /* 0x0000007007077220 */ /* 0x080fe20000410000 */
[-C--:B------:R-:W-:Y:S01]  /*2b160*/  FMUL.FTZ R6, R6, R112.reuse ;  /* 0x0000007006067220 */ /* 0x080fe20000410000 */
[----:B------:R-:W-:Y:S01]  /*2b170*/  VIADD R0, R127, 0x1 ;  /* 0x000000017f007836 */ /* 0x000fe20000000000 */
[----:B------:R-:W-:Y:S04]  /*2b180*/  STL [R1+0x244], R131 ;  /* 0x0002448301007387 */ /* 0x000fe80000100800 */
[----:B------:R-:W-:Y:S04]  /*2b190*/  STL.64 [R1+0x2a0], R124 ;  /* 0x0002a07c01007387 */ /* 0x000fe80000100a00 */
[----:B------:R-:W-:Y:S04]  /*2b1a0*/  STL.64 [R1+0x2b0], R122 ;  /* 0x0002b07a01007387 */ /* 0x000fe80000100a00 */
[----:B------:R-:W-:Y:S04]  /*2b1b0*/  STL.64 [R1+0x2c0], R120 ;  /* 0x0002c07801007387 */ /* 0x000fe80000100a00 */
[----:B------:R-:W-:Y:S04]  /*2b1c0*/  STL.64 [R1+0x2d0], R118 ;  /* 0x0002d07601007387 */ /* 0x000fe80000100a00 */
[----:B------:R-:W-:Y:S04]  /*2b1d0*/  STL.64 [R1+0x2e0], R116 ;  /* 0x0002e07401007387 */ /* 0x000fe80000100a00 */
[----:B------:R-:W-:Y:S04]  /*2b1e0*/  STL.64 [R1+0x2f0], R114 ;  /* 0x0002f07201007387 */ /* 0x000fe80000100a00 */
[----:B------:R-:W-:Y:S04]  /*2b1f0*/  STL [R1+0x240], R132 ;  /* 0x0002408401007387 */ /* 0x000fe80000100800 */
        /* <DEDUP_REMOVED lines=23> */
[----:B------:R-:W-:Y:S01]  /*2b370*/  STL.64 [R1+0x278], R68 ;  /* 0x0002784401007387 */ /* 0x000fe20000100a00 */
[-C--:B--2---:R-:W-:Y:S01]  /*2b380*/  FMUL.FTZ R13, R13, R112.reuse ;  /* 0x000000700d0d7220 */ /* 0x084fe20000410000 */
[-C--:B------:R-:W-:Y:S01]  /*2b390*/  FMUL.FTZ R12, R12, R112.reuse ;  /* 0x000000700c0c7220 */ /* 0x080fe20000410000 */
[-C--:B------:R-:W-:Y:S01]  /*2b3a0*/  FMUL.FTZ R11, R11, R112.reuse ;  /* 0x000000700b0b7220 */ /* 0x080fe20000410000 */
[----:B------:R-:W-:-:S03]  /*2b3b0*/  FMUL.FTZ R10, R10, R112 ;  /* 0x000000700a0a7220 */ /* 0x000fc60000410000 */
[----:B------:R0:W-:Y:S04]  /*2b3c0*/  STL.64 [R1+0x3c8], R12 ;  /* 0x0003c80c01007387 */ /* 0x0001e80000100a00 */
[----:B------:R1:W-:Y:S01]  /*2b3d0*/  STL.64 [R1+0x288], R56 ;  /* 0x0002883801007387 */ /* 0x0003e20000100a00 */
[----:B0-----:R-:W-:-:S03]  /*2b3e0*/  VIADD R12, R129, 0x1 ;  /* 0x00000001810c7836 */ /* 0x001fc60000000000 */
        /* <DEDUP_REMOVED lines=29> */
[----:B------:R1:W-:Y:S01]  /*2b5c0*/  STL [R1+0x21c], R12 ;  /* 0x00021c0c01007387 */ /* 0x0003e20000100800 */
[----:B------:R-:W-:-:S03]  /*2b5d0*/  @!P0 LOP3.LUT R128, R128, 0x1, RZ, 0x3c, !PT ;  /* 0x0000000180808812 */ /* 0x000fc600078e3cff */
[----:B------:R1:W-:Y:S04]  /*2b5e0*/  STL [R1+0x210], R126 ;  /* 0x0002107e01007387 */ /* 0x0003e80000100800 */
[----:B------:R1:W-:Y:S04]  /*2b5f0*/  @!P0 STL [R1+0x214], R128 ;  /* 0x0002148001008387 */ /* 0x0003e80000100800 */
[----:B------:R1:W-:Y:S01]  /*2b600*/  @!P0 STL [R1+0x210], RZ ;  /* 0x000210ff01008387 */ /* 0x0003e20000100800 */
[----:B------:R1:W-:Y:S08]  /*2b610*/  BAR.ARV R113, 0x100 ;  /* 0x000400710000751d */ /* 0x0003f00000002000 */
[----:B------:R-:W-:Y:S06]  /*2b620*/  BAR.ARV 0x8, 0x180 ;  /* 0x0206000000007b1d */ /* 0x000fec0000002000 */
[----:B------:R-:W-:-:S13]  /*2b630*/  PLOP3.LUT P0, PT, PT, PT, PT, 0x8, 0x0 ;  /* 0x000000000000781c */ /* 0x000fda0003f0e170 */
.L_x_3681:
[----:B------:R-:W-:Y:S05]  /*2b640*/  WARPSYNC.ALL ;  /* 0x0000000000007948 */ /* 0x000fea0003800000 */
[----:B------:R-:W0:Y:S08]  /*2b650*/  S2UR UR5, SR_CgaCtaId ;  /* 0x00000000000579c3 */ /* 0x000e300000008800 */
[----:B------:R-:W-:Y:S06]  /*2b660*/  BAR.SYNC.DEFER_BLOCKING 0x5, 0x180 ;  /* 0x0146000000007b1d */ /* 0x000fec0000010000 */
[----:B------:R-:W-:Y:S01]  /*2b670*/  UMOV UR4, 0x400 ;  /* 0x0000040000047882 */ /* 0x000fe20000000000 */
[----:B------:R-:W-:Y:S01]  /*2b680*/  BSSY B0, `(.L_x_3799) ;  /* 0x00004e3000007945 */ /* 0x000fe20003800000 */
[----:B0-----:R-:W-:-:S06]  /*2b690*/  ULEA UR4, UR5, UR4, 0x18 ;  /* 0x0000000405047291 */ /* 0x001fcc000f8ec03f */
[----:B-1----:R-:W-:-:S05]  /*2b6a0*/  IMAD.U32 R2, RZ, RZ, UR4 ;  /* 0x00000004ff027e24 */ /* 0x002fca000f8e00ff */
[----:B------:R0:W1:Y:S01]  /*2b6b0*/  LDS.128 R88, [R2+0x324d0] ;  /* 0x0324d00002587984 */ /* 0x0000620000000c00 */
[----:B------:R-:W-:Y:S06]  /*2b6c0*/  BAR.ARV 0x4, 0x180 ;  /* 0x0106000000007b1d */ /* 0x000fec0000002000 */
[----:B------:R-:W-:Y:S05]  /*2b6d0*/  @P0 BRA `(.L_x_3800) ;  /* 0x0000003c00ec0947 */ /* 0x000fea0003800000 */
[----:B------:R-:W3:Y:S04]  /*2b6e0*/  LDL R0, [R1+0x51c] ;  /* 0x00051c0001007983 */ /* 0x000ee80000100800 */
[----:B------:R-:W4:Y:S04]  /*2b6f0*/  LDL.128 R28, [R1+0x260] ;  /* 0x00026000011c7983 */ /* 0x000f280000100c00 */
[----:B------:R-:W2:Y:S04]  /*2b700*/  LDL.128 R24, [R1+0x270] ;  /* 0x0002700001187983 */ /* 0x000ea80000100c00 */
[----:B------:R-:W2:Y:S04]  /*2b710*/  LDL.128 R32, [R1+0x280] ;  /* 0x0002800001207983 */ /* 0x000ea80000100c00 */
[----:B------:R-:W2:Y:S04]  /*2b720*/  LDL.128 R12, [R1+0x290] ;  /* 0x00029000010c7983 */ /* 0x000ea80000100c00 */
[----:B------:R-:W2:Y:S04]  /*2b730*/  LDL.128 R4, [R1+0x2a0] ;  /* 0x0002a00001047983 */ /* 0x000ea80000100c00 */
[----:B------:R-:W2:Y:S01]  /*2b740*/  LDL.128 R8, [R1+0x2b0] ;  /* 0x0002b00001087983 */ /* 0x000ea20000100c00 */
[C---:B------:R-:W-:Y:S01]  /*2b750*/  ISETP.NE.AND P0, PT, R195.reuse, RZ, PT ;  /* 0x000000ffc300720c */ /* 0x040fe20003f05270 */
[----:B------:R-:W-:Y:S01]  /*2b760*/  ULDC UR4, c[0x0][0xbd4] ;  /* 0x0002f50000047ab9 */ /* 0x000fe20000000800 */
[----:B------:R-:W0:Y:S02]  /*2b770*/  S2R R3, SR_SWINHI ;  /* 0x0000000000037919 */ /* 0x000e240000002f00 */
[----:B------:R-:W-:Y:S01]  /*2b780*/  SEL R195, R195, UR4, P0 ;  /* 0x00000004c3c37c07 */ /* 0x000fe20008000000 */
[----:B------:R-:W-:Y:S05]  /*2b790*/  WARPSYNC.ALL ;  /* 0x0000000000007948 */ /* 0x000fea0003800000 */
[----:B------:R-:W2:Y:S01]  /*2b7a0*/  LDL.128 R116, [R1+0x2c0] ;  /* 0x0002c00001747983 */ /* 0x000ea20000100c00 */
[----:B------:R-:W-:Y:S01]  /*2b7b0*/  ULDC.64 UR6, c[0x0][0xd08] ;  /* 0x0003420000067ab9 */ /* 0x000fe20000000a00 */
[----:B------:R-:W-:-:S02]  /*2b7c0*/  ULDC.64 UR4, c[0x0][0xd00] ;  /* 0x0003400000047ab9 */ /* 0x000fc40000000a00 */
[----:B------:R-:W2:Y:S04]  /*2b7d0*/  LDL.128 R108, [R1+0x2e0] ;  /* 0x0002e000016c7983 */ /* 0x000ea80000100c00 */
[----:B------:R-:W2:Y:S04]  /*2b7e0*/  LDL.128 R112, [R1+0x2d0] ;  /* 0x0002d00001707983 */ /* 0x000ea80000100c00 */
[----:B------:R-:W2:Y:S04]  /*2b7f0*/  LDL.128 R100, [R1+0x300] ;  /* 0x0003000001647983 */ /* 0x000ea80000100c00 */
[----:B------:R-:W2:Y:S04]  /*2b800*/  LDL.128 R104, [R1+0x2f0] ;  /* 0x0002f00001687983 */ /* 0x000ea80000100c00 */
[----:B------:R-:W2:Y:S04]  /*2b810*/  LDL.128 R92, [R1+0x320] ;  /* 0x00032000015c7983 */ /* 0x000ea80000100c00 */
[----:B------:R-:W2:Y:S01]  /*2b820*/  LDL.128 R96, [R1+0x310] ;  /* 0x0003100001607983 */ /* 0x000ea20000100c00 */
[----:B------:R-:W-:-:S02]  /*2b830*/  MOV R16, R2 ;  /* 0x0000000200107202 */ /* 0x000fc40000000f00 */
[----:B0-----:R-:W-:Y:S01]  /*2b840*/  MOV R17, R3 ;  /* 0x0000000300117202 */ /* 0x001fe20000000f00 */
[----:B------:R-:W2:Y:S04]  /*2b850*/  LDL.128 R80, [R1+0x340] ;  /* 0x0003400001507983 */ /* 0x000ea80000100c00 */
        /* <DEDUP_REMOVED lines=9> */
[----:B-----5:R-:W2:Y:S01]  /*2b8f0*/  LDL.128 R44, [R1+0x3d0] ;  /* 0x0003d000012c7983 */ /* 0x020ea20000100c00 */
[----:B---3--:R-:W-:Y:S01]  /*2b900*/  IMAD.WIDE R20, R0, 0x2, R16 ;  /* 0x0000000200147825 */ /* 0x008fe200078e0210 */
[----:B----4-:R-:W-:-:S02]  /*2b910*/  F2FP.F16.F32.PACK_AB R28, R29, R28 ;  /* 0x0000001c1d1c723e */ /* 0x010fc400000000ff */
[C---:B------:R-:W-:Y:S02]  /*2b920*/  IADD3 R37, P3, R20.reuse, 0x20, RZ ;  /* 0x0000002014257810 */ /* 0x040fe40007f7e0ff */
[C---:B------:R-:W-:Y:S02]  /*2b930*/  LOP3.LUT R41, R20.reuse, 0x380, RZ, 0xc0, !PT ;  /* 0x0000038014297812 */ /* 0x040fe400078ec0ff */
[----:B------:R-:W-:Y:S02]  /*2b940*/  IADD3 R38, P2, R20, 0x40, RZ ;  /* 0x0000004014267810 */ /* 0x000fe40007f5e0ff */
[----:B------:R-:W-:Y:S02]  /*2b950*/  LOP3.LUT R36, R37, 0x380, RZ, 0xc0, !PT ;  /* 0x0000038025247812 */ /* 0x000fe400078ec0ff */
[----:B------:R-:W-:Y:S02]  /*2b960*/  SHF.R.U64 R41, R41, 0x3, RZ ;  /* 0x0000000329297819 */ /* 0x000fe400000012ff */
[----:B------:R-:W-:-:S02]  /*2b970*/  LOP3.LUT R0, R38, 0x380, RZ, 0xc0, !PT ;  /* 0x0000038026007812 */ /* 0x000fc400078ec0ff */
[----:B------:R-:W-:Y:S02]  /*2b980*/  SHF.R.U64 R36, R36, 0x3, RZ ;  /* 0x0000000324247819 */ /* 0x000fe400000012ff */
[----:B------:R-:W-:Y:S01]  /*2b990*/  LOP3.LUT R40, R41, R20, RZ, 0x3c, !PT ;  /* 0x0000001429287212 */ /* 0x000fe200078e3cff */
[--C-:B------:R-:W-:Y:S01]  /*2b9a0*/  IMAD.MOV.U32 R41, RZ, RZ, R21.reuse ;  /* 0x000000ffff297224 */ /* 0x100fe200078e0015 */
[----:B------:R-:W-:Y:S02]  /*2b9b0*/  SHF.R.U64 R39, R0, 0x3, RZ ;  /* 0x0000000300277819 */ /* 0x000fe400000012ff */
[----:B------:R-:W-:Y:S01]  /*2b9c0*/  LOP3.LUT R36, R36, R37, RZ, 0x3c, !PT ;  /* 0x0000002524247212 */ /* 0x000fe200078e3cff */
[--C-:B------:R-:W-:Y:S01]  /*2b9d0*/  IMAD.X R37, RZ, RZ, R21.reuse, P3 ;  /* 0x000000ffff257224 */ /* 0x100fe200018e0615 */
[----:B------:R-:W-:Y:S01]  /*2b9e0*/  LOP3.LUT R38, R39, R38, RZ, 0x3c, !PT ;  /* 0x0000002627267212 */ /* 0x000fe200078e3cff */
[----:B------:R-:W-:Y:S01]  /*2b9f0*/  IMAD.X R39, RZ, RZ, R21, P2 ;  /* 0x000000ffff277224 */ /* 0x000fe200010e0615 */
[----:B------:R-:W-:-:S02]  /*2ba00*/  F2FP.F16.F32.PACK_AB R29, R31, R30 ;  /* 0x0000001e1f1d723e */ /* 0x000fc400000000ff */
[----:B------:R-:W-:Y:S02]  /*2ba10*/  MOV R40, R40 ;  /* 0x0000002800287202 */ /* 0x000fe40000000f00 */
[----:B--2---:R-:W-:Y:S02]  /*2ba20*/  F2FP.F16.F32.PACK_AB R30, R25, R24 ;  /* 0x00000018191e723e */ /* 0x004fe400000000ff */
[----:B------:R-:W-:Y:S01]  /*2ba30*/  F2FP.F16.F32.PACK_AB R31, R27, R26 ;  /* 0x0000001a1b1f723e */ /* 0x000fe200000000ff */
[----:B------:R-:W-:Y:S01]  /*2ba40*/  BAR.SYNC.DEFER_BLOCKING 0x1, 0x100 ;  /* 0x0044000000007b1d */ /* 0x000fe20000010000 */
[----:B------:R-:W-:Y:S02]  /*2ba50*/  MOV R36, R36 ;  /* 0x0000002400247202 */ /* 0x000fe40000000f00 */
[----:B------:R-:W-:Y:S02]  /*2ba60*/  F2FP.F16.F32.PACK_AB R24, R33, R32 ;  /* 0x000000202118723e */ /* 0x000fe400000000ff */
[----:B------:R-:W-:-:S02]  /*2ba70*/  F2FP.F16.F32.PACK_AB R25, R35, R34 ;  /* 0x000000222319723e */ /* 0x000fc400000000ff */
[----:B------:R-:W-:Y:S01]  /*2ba80*/  F2FP.F16.F32.PACK_AB R26, R13, R12 ;  /* 0x0000000c0d1a723e */ /* 0x000fe200000000ff */
[----:B------:R-:W2:Y:S01]  /*2ba90*/  LDL.128 R32, [R1+0x400] ;  /* 0x0004000001207983 */ /* 0x000ea20000100c00 */
[----:B------:R-:W-:Y:S02]  /*2baa0*/  F2FP.F16.F32.PACK_AB R27, R15, R14 ;  /* 0x0000000e0f1b723e */ /* 0x000fe400000000ff */
[----:B------:R-:W-:Y:S01]  /*2bab0*/  F2FP.F16.F32.PACK_AB R4, R5, R4 ;  /* 0x000000040504723e */ /* 0x000fe200000000ff */
[----:B------:R-:W3:Y:S01]  /*2bac0*/  LDL.128 R12, [R1+0x430] ;  /* 0x00043000010c7983 */ /* 0x000ee20000100c00 */
[----:B------:R-:W-:Y:S02]  /*2bad0*/  F2FP.F16.F32.PACK_AB R5, R7, R6 ;  /* 0x000000060705723e */ /* 0x000fe400000000ff */
[----:B------:R-:W-:Y:S02]  /*2bae0*/  MOV R0, R38 ;  /* 0x0000002600007202 */ /* 0x000fe40000000f00 */
[----:B------:R-:W-:-:S02]  /*2baf0*/  F2FP.F16.F32.PACK_AB R6, R9, R8 ;  /* 0x000000080906723e */ /* 0x000fc400000000ff */
[----:B------:R-:W-:Y:S02]  /*2bb00*/  F2FP.F16.F32.PACK_AB R7, R11, R10 ;  /* 0x0000000a0b07723e */ /* 0x000fe400000000ff */
[----:B------:R-:W4:Y:S01]  /*2bb10*/  LDL.128 R8, [R1+0x440] ;  /* 0x0004400001087983 */ /* 0x000f220000100c00 */
[C---:B------:R-:W-:Y:S02]  /*2bb20*/  IADD3 R135, P0, R20.reuse, 0x4000, RZ ;  /* 0x0000400014877810 */ /* 0x040fe40007f1e0ff */
[C---:B------:R-:W-:Y:S01]  /*2bb30*/  IADD3 R136, P1, R20.reuse, 0x60, RZ ;  /* 0x0000006014887810 */ /* 0x040fe20007f3e0ff */
[----:B------:R0:W-:Y:S01]  /*2bb40*/  STSM.16.M88.4 [R40], R28 ;  /* 0x0000001c28007844 */ /* 0x0001e20000000200 */
[----:B------:R-:W-:Y:S02]  /*2bb50*/  LOP3.LUT R134, R135, 0x380, RZ, 0xc0, !PT ;  /* 0x0000038087867812 */ /* 0x000fe400078ec0ff */
[----:B------:R-:W-:Y:S01]  /*2bb60*/  IADD3 R129, P5, R20, 0x4020, RZ ;  /* 0x0000402014817810 */ /* 0x000fe20007fbe0ff */
[----:B------:R1:W-:Y:S01]  /*2bb70*/  STSM.16.M88.4 [R36], R24 ;  /* 0x0000001824007844 */ /* 0x0003e20000000200 */
[----:B------:R-:W-:Y:S01]  /*2bb80*/  SHF.R.U64 R134, R134, 0x3, RZ ;  /* 0x0000000386867819 */ /* 0x000fe200000012ff */
[----:B------:R-:W-:Y:S01]  /*2bb90*/  IMAD.X R137, RZ, RZ, R21, P1 ;  /* 0x000000ffff897224 */ /* 0x000fe200008e0615 */
[C---:B------:R-:W-:Y:S01]  /*2bba0*/  IADD3 R121, P4, R20.reuse, 0x4040, RZ ;  /* 0x0000404014797810 */ /* 0x040fe20007f9e0ff */
[----:B------:R1:W-:Y:S01]  /*2bbb0*/  STSM.16.M88.4 [R0], R4 ;  /* 0x0000000400007844 */ /* 0x0003e20000000200 */
[----:B------:R-:W-:-:S02]  /*2bbc0*/  IADD3 R123, P3, R20, 0x4060, RZ ;  /* 0x00004060147b7810 */ /* 0x000fc40007f7e0ff */
[----:B------:R-:W-:Y:S02]  /*2bbd0*/  IADD3 R125, P2, R20, 0x8000, RZ ;  /* 0x00008000147d7810 */ /* 0x000fe40007f5e0ff */
[----:B------:R-:W-:Y:S02]  /*2bbe0*/  LOP3.LUT R128, R129, 0x380, RZ, 0xc0, !PT ;  /* 0x0000038081807812 */ /* 0x000fe400078ec0ff */
[----:B------:R-:W-:Y:S01]  /*2bbf0*/  LOP3.LUT R134, R134, R135, RZ, 0x3c, !PT ;  /* 0x0000008786867212 */ /* 0x000fe200078e3cff */
[----:B0-----:R-:W3:Y:S01]  /*2bc00*/  LDL.128 R40, [R1+0x3e0] ;  /* 0x0003e00001287983 */ /* 0x001ee20000100c00 */
[----:B------:R-:W-:Y:S01]  /*2bc10*/  LOP3.LUT R120, R121, 0x380, RZ, 0xc0, !PT ;  /* 0x0000038079787812 */ /* 0x000fe200078ec0ff */
[----:B------:R-:W-:Y:S01]  /*2bc20*/  IMAD.X R135, RZ, RZ, R21, P0 ;  /* 0x000000ffff877224 */ /* 0x000fe200000e0615 */
[----:B------:R-:W-:Y:S01]  /*2bc30*/  LOP3.LUT R122, R123, 0x380, RZ, 0xc0, !PT ;  /* 0x000003807b7a7812 */ /* 0x000fe200078ec0ff */
[----:B-1----:R-:W3:Y:S01]  /*2bc40*/  LDL.128 R36, [R1+0x3f0] ;  /* 0x0003f00001247983 */ /* 0x002ee20000100c00 */
[----:B------:R-:W-:-:S02]  /*2bc50*/  IADD3 R127, P1, R20, 0x8020, RZ ;  /* 0x00008020147f7810 */ /* 0x000fc40007f3e0ff */
[----:B------:R-:W-:Y:S01]  /*2bc60*/  IADD3 R131, P0, R20, 0x8040, RZ ;  /* 0x0000804014837810 */ /* 0x000fe20007f1e0ff */
[----:B------:R-:W3:Y:S01]  /*2bc70*/  LDL.128 R24, [R1+0x420] ;  /* 0x0004200001187983 */ /* 0x000ee20000100c00 */
[----:B------:R-:W-:Y:S02]  /*2bc80*/  LOP3.LUT R124, R125, 0x380, RZ, 0xc0, !PT ;  /* 0x000003807d7c7812 */ /* 0x000fe400078ec0ff */
[----:B------:R-:W-:Y:S01]  /*2bc90*/  SHF.R.U64 R128, R128, 0x3, RZ ;  /* 0x0000000380807819 */ /* 0x000fe200000012ff */
[----:B------:R-:W3:Y:S01]  /*2bca0*/  LDL.128 R28, [R1+0x410] ;  /* 0x00041000011c7983 */ /* 0x000ee20000100c00 */
[----:B------:R-:W-:Y:S02]  /*2bcb0*/  SHF.R.U64 R120, R120, 0x3, RZ ;  /* 0x0000000378787819 */ /* 0x000fe400000012ff */
[----:B------:R-:W-:Y:S01]  /*2bcc0*/  SHF.R.U64 R122, R122, 0x3, RZ ;  /* 0x000000037a7a7819 */ /* 0x000fe200000012ff */
[----:B------:R-:W3:Y:S01]  /*2bcd0*/  LDL.128 R4, [R1+0x450] ;  /* 0x0004500001047983 */ /* 0x000ee20000100c00 */
[----:B------:R-:W-:-:S02]  /*2bce0*/  LOP3.LUT R126, R127, 0x380, RZ, 0xc0, !PT ;  /* 0x000003807f7e7812 */ /* 0x000fc400078ec0ff */
[----:B------:R-:W-:Y:S02]  /*2bcf0*/  LOP3.LUT R130, R131, 0x380, RZ, 0xc0, !PT ;  /* 0x0000038083827812 */ /* 0x000fe400078ec0ff */
[----:B------:R-:W-:Y:S02]  /*2bd00*/  SHF.R.U64 R124, R124, 0x3, RZ ;  /* 0x000000037c7c7819 */ /* 0x000fe400000012ff */
[----:B------:R-:W-:Y:S02]  /*2bd10*/  LOP3.LUT R3, R136, 0x380, RZ, 0xc0, !PT ;  /* 0x0000038088037812 */ /* 0x000fe400078ec0ff */
[----:B------:R-:W-:Y:S01]  /*2bd20*/  LOP3.LUT R128, R128, R129, RZ, 0x3c, !PT ;  /* 0x0000008180807212 */ /* 0x000fe200078e3cff */
[--C-:B------:R-:W-:Y:S01]  /*2bd30*/  IMAD.X R129, RZ, RZ, R21.reuse, P5 ;  /* 0x000000ffff817224 */ /* 0x100fe200028e0615 */
[----:B------:R-:W-:Y:S01]  /*2bd40*/  LOP3.LUT R120, R120, R121, RZ, 0x3c, !PT ;  /* 0x0000007978787212 */ /* 0x000fe200078e3cff */
[--C-:B------:R-:W-:Y:S01]  /*2bd50*/  IMAD.X R121, RZ, RZ, R21.reuse, P4 ;  /* 0x000000ffff797224 */ /* 0x100fe200020e0615 */
[----:B------:R-:W-:Y:S01]  /*2bd60*/  LOP3.LUT R122, R122, R123, RZ, 0x3c, !PT ;  /* 0x0000007b7a7a7212 */ /* 0x000fe200078e3cff */
[----:B------:R-:W-:Y:S01]  /*2bd70*/  IMAD.X R123, RZ, RZ, R21, P3 ;  /* 0x000000ffff7b7224 */ /* 0x000fe200018e0615 */
[----:B------:R-:W-:-:S02]  /*2bd80*/  IADD3 R133, P5, R20, 0x8060, RZ ;  /* 0x0000806014857810 */ /* 0x000fc40007fbe0ff */
[----:B------:R-:W-:Y:S02]  /*2bd90*/  SHF.R.U64 R126, R126, 0x3, RZ ;  /* 0x000000037e7e7819 */ /* 0x000fe400000012ff */
[----:B------:R-:W-:Y:S02]  /*2bda0*/  SHF.R.U64 R130, R130, 0x3, RZ ;  /* 0x0000000382827819 */ /* 0x000fe400000012ff */
[----:B------:R-:W-:Y:S01]  /*2bdb0*/  LOP3.LUT R124, R124, R125, RZ, 0x3c, !PT ;  /* 0x0000007d7c7c7212 */ /* 0x000fe200078e3cff */
[----:B------:R-:W-:Y:S01]  /*2bdc0*/  IMAD.X R125, RZ, RZ, R21, P2 ;  /* 0x000000ffff7d7224 */ /* 0x000fe200010e0615 */
[C---:B------:R-:W-:Y:S02]  /*2bdd0*/  IADD3 R139, P4, R20.reuse, 0xc000, RZ ;  /* 0x0000c000148b7810 */ /* 0x040fe40007f9e0ff */
[----:B------:R-:W-:Y:S02]  /*2bde0*/  SHF.R.U64 R3, R3, 0x3, RZ ;  /* 0x0000000303037819 */ /* 0x000fe400000012ff */
[----:B------:R-:W-:-:S02]  /*2bdf0*/  IADD3 R141, P3, R20, 0xc020, RZ ;  /* 0x0000c020148d7810 */ /* 0x000fc40007f7e0ff */
[----:B------:R-:W-:Y:S02]  /*2be00*/  IADD3 R143, P2, R20, 0xc040, RZ ;  /* 0x0000c040148f7810 */ /* 0x000fe40007f5e0ff */
[----:B------:R-:W-:Y:S02]  /*2be10*/  LOP3.LUT R132, R133, 0x380, RZ, 0xc0, !PT ;  /* 0x0000038085847812 */ /* 0x000fe400078ec0ff */
[----:B------:R-:W-:Y:S01]  /*2be20*/  LOP3.LUT R126, R126, R127, RZ, 0x3c, !PT ;  /* 0x0000007f7e7e7212 */ /* 0x000fe200078e3cff */
[--C-:B------:R-:W-:Y:S01]  /*2be30*/  IMAD.X R127, RZ, RZ, R21.reuse, P1 ;  /* 0x000000ffff7f7224 */ /* 0x100fe200008e0615 */
[----:B------:R-:W-:Y:S01]  /*2be40*/  LOP3.LUT R130, R130, R131, RZ, 0x3c, !PT ;  /* 0x0000008382827212 */ /* 0x000fe200078e3cff */
[----:B------:R-:W-:Y:S01]  /*2be50*/  IMAD.X R131, RZ, RZ, R21, P0 ;  /* 0x000000ffff837224 */ /* 0x000fe200000e0615 */
[----:B------:R-:W-:Y:S02]  /*2be60*/  LOP3.LUT R138, R139, 0x380, RZ, 0xc0, !PT ;  /* 0x000003808b8a7812 */ /* 0x000fe400078ec0ff */
[----:B------:R-:W-:-:S02]  /*2be70*/  LOP3.LUT R136, R3, R136, RZ, 0x3c, !PT ;  /* 0x0000008803887212 */ /* 0x000fc400078e3cff */
[----:B------:R-:W-:Y:S02]  /*2be80*/  LOP3.LUT R140, R141, 0x380, RZ, 0xc0, !PT ;  /* 0x000003808d8c7812 */ /* 0x000fe400078ec0ff */
[----:B------:R-:W-:Y:S02]  /*2be90*/  IADD3 R20, P1, R20, 0xc060, RZ ;  /* 0x0000c06014147810 */ /* 0x000fe40007f3e0ff */
[----:B------:R-:W-:Y:S02]  /*2bea0*/  ISETP.NE.U32.AND P0, PT, RZ, UR6, PT ;  /* 0x00000006ff007c0c */ /* 0x000fe4000bf05070 */
[----:B------:R-:W-:Y:S02]  /*2beb0*/  LOP3.LUT R142, R143, 0x380, RZ, 0xc0, !PT ;  /* 0x000003808f8e7812 */ /* 0x000fe400078ec0ff */
[----:B------:R-:W-:Y:S02]  /*2bec0*/  SHF.R.U64 R132, R132, 0x3, RZ ;  /* 0x0000000384847819 */ /* 0x000fe400000012ff */
[----:B------:R-:W-:-:S02]  /*2bed0*/  F2FP.F16.F32.PACK_AB R116, R117, R116 ;  /* 0x000000747574723e */ /* 0x000fc400000000ff */
[----:B------:R-:W-:Y:S02]  /*2bee0*/  SHF.R.U64 R138, R138, 0x3, RZ ;  /* 0x000000038a8a7819 */ /* 0x000fe400000012ff */
[----:B------:R-:W-:Y:S02]  /*2bef0*/  F2FP.F16.F32.PACK_AB R117, R119, R118 ;  /* 0x000000767775723e */ /* 0x000fe400000000ff */
[----:B------:R-:W-:Y:S02]  /*2bf00*/  F2FP.F16.F32.PACK_AB R108, R109, R108 ;  /* 0x0000006c6d6c723e */ /* 0x000fe400000000ff */
[----:B------:R-:W-:Y:S02]  /*2bf10*/  SHF.R.U64 R140, R140, 0x3, RZ ;  /* 0x000000038c8c7819 */ /* 0x000fe400000012ff */
[----:B------:R-:W-:Y:S02]  /*2bf20*/  MOV R136, R136 ;  /* 0x0000008800887202 */ /* 0x000fe40000000f00 */
[----:B------:R-:W-:-:S02]  /*2bf30*/  LOP3.LUT R0, R20, 0x380, RZ, 0xc0, !PT ;  /* 0x0000038014007812 */ /* 0x000fc400078ec0ff */
[----:B------:R-:W-:Y:S02]  /*2bf40*/  F2FP.F16.F32.PACK_AB R118, R113, R112 ;  /* 0x000000707176723e */ /* 0x000fe400000000ff */
[----:B------:R-:W-:Y:S02]  /*2bf50*/  F2FP.F16.F32.PACK_AB R119, R115, R114 ;  /* 0x000000727377723e */ /* 0x000fe400000000ff */
[----:B------:R-:W-:Y:S02]  /*2bf60*/  F2FP.F16.F32.PACK_AB R109, R111, R110 ;  /* 0x0000006e6f6d723e */ /* 0x000fe400000000ff */
[----:B------:R-:W-:Y:S02]  /*2bf70*/  F2FP.F16.F32.PACK_AB R100, R101, R100 ;  /* 0x000000646564723e */ /* 0x000fe400000000ff */
[----:B------:R-:W-:Y:S02]  /*2bf80*/  ISETP.NE.AND.EX P0, PT, RZ, UR7, PT, P0 ;  /* 0x00000007ff007c0c */ /* 0x000fe4000bf05300 */
        /* <DEDUP_REMOVED lines=23> */
[----:B------:R-:W-:-:S02]  /*2c100*/  SHF.R.U64 R0, R0, 0x3, RZ ;  /* 0x0000000300007819 */ /* 0x000fc400000012ff */
[----:B------:R-:W-:Y:S02]  /*2c110*/  MOV R122, R122 ;  /* 0x0000007a007a7202 */ /* 0x000fe40000000f00 */
        /* <DEDUP_REMOVED lines=17> */
[----:B------:R-:W-:Y:S02]  /*2c230*/  F2FP.F16.F32.PACK_AB R57, R59, R58 ;  /* 0x0000003a3b39723e */ /* 0x000fe400000000ff */
[----:B------:R-:W-:Y:S01]  /*2c240*/  F2FP.F16.F32.PACK_AB R48, R49, R48 ;  /* 0x000000303130723e */ /* 0x000fe200000000ff */
[----:B------:R0:W-:Y:S01]  /*2c250*/  STSM.16.M88.4 [R120], R92 ;  /* 0x0000005c78007844 */ /* 0x0001e20000000200 */
[----:B------:R-:W-:Y:S02]  /*2c260*/  MOV R130, R130 ;  /* 0x0000008200827202 */ /* 0x000fe40000000f00 */
[----:B------:R-:W-:Y:S02]  /*2c270*/  F2FP.F16.F32.PACK_AB R58, R53, R52 ;  /* 0x00000034353a723e */ /* 0x000fe400000000ff */
[----:B------:R-:W-:-:S02]  /*2c280*/  F2FP.F16.F32.PACK_AB R59, R55, R54 ;  /* 0x00000036373b723e */ /* 0x000fc400000000ff */
[----:B------:R-:W-:Y:S01]  /*2c290*/  F2FP.F16.F32.PACK_AB R49, R51, R50 ;  /* 0x000000323331723e */ /* 0x000fe200000000ff */
[----:B------:R0:W-:Y:S01]  /*2c2a0*/  STSM.16.M88.4 [R122], R80 ;  /* 0x000000507a007844 */ /* 0x0001e20000000200 */
[----:B------:R-:W-:Y:S02]  /*2c2b0*/  LOP3.LUT R20, R0, R20, RZ, 0x3c, !PT ;  /* 0x0000001400147212 */ /* 0x000fe400078e3cff */
[----:B------:R-:W-:Y:S02]  /*2c2c0*/  MOV R132, R132 ;  /* 0x0000008400847202 */ /* 0x000fe40000000f00 */
[----:B------:R-:W-:Y:S02]  /*2c2d0*/  F2FP.F16.F32.PACK_AB R50, R45, R44 ;  /* 0x0000002c2d32723e */ /* 0x000fe400000000ff */
[----:B------:R-:W-:Y:S01]  /*2c2e0*/  F2FP.F16.F32.PACK_AB R51, R47, R46 ;  /* 0x0000002e2f33723e */ /* 0x000fe200000000ff */
[----:B------:R0:W-:Y:S01]  /*2c2f0*/  STSM.16.M88.4 [R124], R72 ;  /* 0x000000487c007844 */ /* 0x0001e20000000200 */
[----:B------:R-:W-:Y:S01]  /*2c300*/  MOV R138, R138 ;  /* 0x0000008a008a7202 */ /* 0x000fe20000000f00 */
[----:B------:R-:W1:Y:S01]  /*2c310*/  LDC.64 R44, c[0x0][0xd00] ;  /* 0x00034000ff2c7b82 */ /* 0x000e620000000a00 */
[----:B------:R-:W-:Y:S01]  /*2c320*/  MOV R140, R140 ;  /* 0x0000008c008c7202 */ /* 0x000fe20000000f00 */
[----:B------:R0:W-:Y:S01]  /*2c330*/  STSM.16.M88.4 [R126], R64 ;  /* 0x000000407e007844 */ /* 0x0001e20000000200 */
[----:B------:R-:W-:-:S02]  /*2c340*/  MOV R142, R142 ;  /* 0x0000008e008e7202 */ /* 0x000fc40000000f00 */
[----:B------:R-:W-:Y:S01]  /*2c350*/  MOV R20, R20 ;  /* 0x0000001400147202 */ /* 0x000fe20000000f00 */
[----:B------:R0:W-:Y:S04]  /*2c360*/  STSM.16.M88.4 [R130], R56 ;  /* 0x0000003882007844 */ /* 0x0001e80000000200 */
[----:B------:R0:W-:Y:S01]  /*2c370*/  STSM.16.M88.4 [R132], R48 ;  /* 0x0000003084007844 */ /* 0x0001e20000000200 */
[----:B------:R-:W-:-:S04]  /*2c380*/  ISETP.NE.U32.AND P1, PT, RZ, UR4, PT ;  /* 0x00000004ff007c0c */ /* 0x000fc8000bf25070 */
[----:B------:R-:W-:Y:S01]  /*2c390*/  ISETP.NE.AND.EX P1, PT, RZ, UR5, PT, P1 ;  /* 0x00000005ff007c0c */ /* 0x000fe2000bf25310 */
[----:B------:R-:W-:Y:S01]  /*2c3a0*/  ULDC UR6, c[0x0][0xb88] ;  /* 0x0002e20000067ab9 */ /* 0x000fe20000000800 */
[----:B------:R-:W-:Y:S02]  /*2c3b0*/  IMAD.MOV.U32 R3, RZ, RZ, RZ ;  /* 0x000000ffff037224 */ /* 0x000fe400078e00ff */
[----:B-1----:R-:W-:Y:S01]  /*2c3c0*/  IMAD.WIDE R44, R198, 0x4, R44 ;  /* 0x00000004c62c7825 */ /* 0x002fe200078e022c */
[----:B--2---:R-:W-:Y:S02]  /*2c3d0*/  F2FP.F16.F32.PACK_AB R32, R33, R32 ;  /* 0x000000202120723e */ /* 0x004fe400000000ff */
[----:B------:R-:W-:Y:S02]  /*2c3e0*/  F2FP.F16.F32.PACK_AB R33, R35, R34 ;  /* 0x000000222321723e */ /* 0x000fe400000000ff */
[----:B----4-:R-:W-:Y:S02]  /*2c3f0*/  F2FP.F16.F32.PACK_AB R8, R9, R8 ;  /* 0x000000080908723e */ /* 0x010fe400000000ff */
[----:B------:R-:W-:-:S02]  /*2c400*/  F2FP.F16.F32.PACK_AB R9, R11, R10 ;  /* 0x0000000a0b09723e */ /* 0x000fc400000000ff */
[----:B---3--:R-:W-:Y:S02]  /*2c410*/  F2FP.F16.F32.PACK_AB R40, R41, R40 ;  /* 0x000000282928723e */ /* 0x008fe400000000ff */
        /* <DEDUP_REMOVED lines=11> */
[----:B------:R-:W1:Y:S01]  /*2c4d0*/  @P0 LDC.64 R4, c[0x0][0xd08] ;  /* 0x00034200ff040b82 */ /* 0x000e620000000a00 */
[----:B------:R0:W-:Y:S04]  /*2c4e0*/  STSM.16.M88.4 [R138], R40 ;  /* 0x000000288a007844 */ /* 0x0001e80000000200 */
[----:B------:R0:W-:Y:S03]  /*2c4f0*/  STSM.16.M88.4 [R140], R32 ;  /* 0x000000208c007844 */ /* 0x0001e60000000200 */
[----:B------:R-:W2:Y:S01]  /*2c500*/  LDC R12, c[0x0][0xce8] ;  /* 0x00033a00ff0c7b82 */ /* 0x000ea20000000800 */
[----:B------:R0:W-:Y:S04]  /*2c510*/  STSM.16.M88.4 [R142], R24 ;  /* 0x000000188e007844 */ /* 0x0001e80000000200 */
[----:B------:R0:W-:Y:S03]  /*2c520*/  STSM.16.M88.4 [R20], R8 ;  /* 0x0000000814007844 */ /* 0x0001e60000000200 */
[----:B------:R-:W-:Y:S01]  /*2c530*/  BAR.SYNC.DEFER_BLOCKING 0x1, 0x100 ;  /* 0x0044000000007b1d */ /* 0x000fe20000010000 */
[----:B------:R-:W-:-:S02]  /*2c540*/  IMAD.U32 R7, RZ, RZ, UR6 ;  /* 0x00000006ff077e24 */ /* 0x000fc4000f8e00ff */
[----:B-1----:R-:W-:-:S03]  /*2c550*/  @P0 IMAD.WIDE R4, R198, 0x4, R4 ;  /* 0x00000004c6040825 */ /* 0x002fc600078e0204 */
[----:B------:R0:W5:Y:S04]  /*2c560*/  @P1 LDG.E R3, desc[UR42][R44.64] ;  /* 0x0000002a2c031981 */ /* 0x000168000c1e1900 */
[----:B------:R0:W5:Y:S01]  /*2c570*/  @P0 LDG.E R7, desc[UR42][R4.64] ;  /* 0x0000002a04070981 */ /* 0x000162000c1e1900 */
[----:B------:R-:W-:Y:S05]  /*2c580*/  @P0 BRA `(.L_x_3801) ;  /* 0x0000000000100947 */ /* 0x000fea0003800000 */
[----:B------:R-:W-:Y:S05]  /*2c590*/  @!P1 BRA `(.L_x_3801) ;  /* 0x00000000000c9947 */ /* 0x000fea0003800000 */
[----:B------:R-:W3:Y:S04]  /*2c5a0*/  LDG.E R0, desc[UR42][R44.64] ;  /* 0x0000002a2c007981 */ /* 0x000ee8000c1e1900 */
[----:B-----5:R-:W3:Y:S02]  /*2c5b0*/  LDG.E R7, desc[UR42][R44.64+0x4] ;  /* 0x0000042a2c077981 */ /* 0x020ee4000c1e1900 */
[----:B---3--:R-:W-:-:S07]  /*2c5c0*/  IMAD.IADD R7, R7, 0x1, -R0 ;  /* 0x0000000107077824 */ /* 0x008fce00078e0a00 */
.L_x_3801:
[----:B------:R-:W3:Y:S04]  /*2c5d0*/  LDL R0, [R1+0x510] ;  /* 0x0005100001007983 */ /* 0x000ee80000100800 */
[----:B0-----:R-:W4:Y:S01]  /*2c5e0*/  LDL R26, [R1+0x518] ;  /* 0x00051800011a7983 */ /* 0x001f220000100800 */
[----:B------:R-:W-:Y:S01]  /*2c5f0*/  IMAD.IADD R37, R196, 0x1, R194 ;  /* 0x00000001c4257824 */ /* 0x000fe200078e02c2 */
[----:B------:R-:W-:Y:S01]  /*2c600*/  ISETP.GT.AND P3, PT, R195, 0x1, PT ;  /* 0x00000001c300780c */ /* 0x000fe20003f64270 */
[----:B------:R-:W-:Y:S01]  /*2c610*/  IMAD.MOV.U32 R13, RZ, RZ, 0xab8 ;  /* 0x00000ab8ff0d7424 */ /* 0x000fe200078e00ff */
[----:B--2---:R-:W-:Y:S01]  /*2c620*/  ISETP.NE.AND P2, PT, R12, 0x1, PT ;  /* 0x000000010c00780c */ /* 0x004fe20003f45270 */
[----:B------:R-:W0:Y:S03]  /*2c630*/  LDC.64 R20, c[0x0][0xca8] ;  /* 0x00032a00ff147b82 */ /* 0x000e260000000a00 */
[----:B------:R-:W-:-:S05]  /*2c640*/  SEL R13, R13, 0xa78, P3 ;  /* 0x00000a780d0d7807 */ /* 0x000fca0001800000 */
[----:B------:R-:W1:Y:S08]  /*2c650*/  LDC.64 R10, c[0x0][R13+0x218] ;  /* 0x000086000d0a7b82 */ /* 0x000e700000000a00 */
[----:B------:R-:W2:Y:S08]  /*2c660*/  LDC.64 R4, c[0x0][R13+0x228] ;  /* 0x00008a000d047b82 */ /* 0x000eb00000000a00 */
[----:B------:R2:W2:Y:S01]  /*2c670*/  LDC.64 R8, c[0x0][R13+0x210] ;  /* 0x000084000d087b82 */ /* 0x0004a20000000a00 */
[----:B------:R-:W-:-:S07]  /*2c680*/  ISETP.NE.U32.AND P1, PT, RZ, UR4, PT ;  /* 0x00000004ff007c0c */ /* 0x000fce000bf25070 */
[----:B------:R-:W1:Y:S01]  /*2c690*/  @P2 LDC R14, c[0x0][0xcec] ;  /* 0x00033b00ff0e2b82 */ /* 0x000e620000000800 */
[----:B------:R-:W-:-:S07]  /*2c6a0*/  ISETP.NE.AND.EX P1, PT, RZ, UR5, PT, P1 ;  /* 0x00000005ff007c0c */ /* 0x000fce000bf25310 */
[----:B------:R-:W2:Y:S01]  /*2c6b0*/  @P2 LDC R33, c[0x0][0xcf0] ;  /* 0x00033c00ff212b82 */ /* 0x000ea20000000800 */
[----:B------:R-:W-:Y:S02]  /*2c6c0*/  SHF.R.S32.HI R24, RZ, 0x1f, R198 ;  /* 0x0000001fff187819 */ /* 0x000fe400000114c6 */
[----:B------:R-:W-:Y:S02]  /*2c6d0*/  SEL R15, R198, RZ, !P1 ;  /* 0x000000ffc60f7207 */ /* 0x000fe40004800000 */
[----:B---3--:R-:W-:Y:S01]  /*2c6e0*/  LOP3.LUT P0, RZ, R0, 0x3, RZ, 0xc0, !PT ;  /* 0x0000000300ff7812 */ /* 0x008fe2000780c0ff */
[----:B-----5:R-:W-:Y:S02]  /*2c6f0*/  IMAD R0, R7, R12, RZ ;  /* 0x0000000c07007224 */ /* 0x020fe400078e02ff */
[----:B0-----:R-:W0:Y:S03]  /*2c700*/  @!P3 LDC R20, c[0x0][0xc50] ;  /* 0x00031400ff14bb82 */ /* 0x001e260000000800 */
[----:B------:R-:W-:Y:S01]  /*2c710*/  ISETP.GE.OR P4, PT, R37, R0, P0 ;  /* 0x000000002500720c */ /* 0x000fe20000786670 */
[----:B----4-:R-:W-:-:S04]  /*2c720*/  IMAD.IADD R35, R26, 0x1, R194 ;  /* 0x000000011a237824 */ /* 0x010fc800078e02c2 */
[----:B------:R-:W3:Y:S08]  /*2c730*/  @!P3 LDC R21, c[0x0][0xc54] ;  /* 0x00031500ff15bb82 */ /* 0x000ef00000000800 */
[----:B------:R-:W4:Y:S01]  /*2c740*/  @!P4 LDL R27, [R1+0x240] ;  /* 0x00024000011bc983 */ /* 0x000f220000100800 */
[----:B------:R-:W2:Y:S01]  /*2c750*/  LDC.64 R6, c[0x0][R13+0x220] ;  /* 0x000088000d067b82 */ /* 0x000ea20000000a00 */
[----:B------:R-:W-:Y:S01]  /*2c760*/  SEL R25, R24, RZ, !P1 ;  /* 0x000000ff18197207 */ /* 0x000fe20004800000 */
[----:B-1----:R-:W-:-:S04]  /*2c770*/  @P2 IMAD.HI.U32 R14, R35, R14, RZ ;  /* 0x0000000e230e2227 */ /* 0x002fc800078e00ff */
[-C--:B------:R-:W-:Y:S02]  /*2c780*/  IMAD R29, R11, R193.reuse, RZ ;  /* 0x000000c10b1d7224 */ /* 0x080fe400078e02ff */
[----:B------:R-:W-:-:S04]  /*2c790*/  IMAD.WIDE.U32 R10, R10, R193, RZ ;  /* 0x000000c10a0a7225 */ /* 0x000fc800078e00ff */
[----:B------:R-:W-:Y:S02]  /*2c7a0*/  IMAD.IADD R29, R11, 0x1, R29 ;  /* 0x000000010b1d7824 */ /* 0x000fe400078e021d */
[----:B--2---:R-:W-:-:S04]  /*2c7b0*/  IMAD R7, R7, R15, RZ ;  /* 0x0000000f07077224 */ /* 0x004fc800078e02ff */
[C---:B------:R-:W-:Y:S01]  /*2c7c0*/  IMAD R31, R6.reuse, R25, R7 ;  /* 0x00000019061f7224 */ /* 0x040fe200078e0207 */
[----:B------:R-:W-:Y:S01]  /*2c7d0*/  SEL R25, R203, RZ, P3 ;  /* 0x000000ffcb197207 */ /* 0x000fe20001800000 */
[----:B------:R-:W-:-:S04]  /*2c7e0*/  IMAD.WIDE.U32 R6, R6, R15, RZ ;  /* 0x0000000f06067225 */ /* 0x000fc800078e00ff */
[----:B------:R-:W-:Y:S01]  /*2c7f0*/  IMAD.IADD R31, R7, 0x1, R31 ;  /* 0x00000001071f7824 */ /* 0x000fe200078e021f */
[----:B------:R-:W-:Y:S01]  /*2c800*/  IADD3 R6, P1, P5, R6, R10, R3 ;  /* 0x0000000a06067210 */ /* 0x000fe20007d3e003 */
[----:B------:R-:W-:Y:S01]  /*2c810*/  IMAD.MOV.U32 R7, RZ, RZ, R35 ;  /* 0x000000ffff077224 */ /* 0x000fe200078e0023 */
[----:B------:R-:W-:Y:S01]  /*2c820*/  @P2 SHF.R.U32.HI R7, RZ, R33, R14 ;  /* 0x00000021ff072219 */ /* 0x000fe2000001160e */
[-C--:B------:R-:W-:Y:S01]  /*2c830*/  IMAD R11, R5, R25.reuse, RZ ;  /* 0x00000019050b7224 */ /* 0x080fe200078e02ff */
[----:B------:R-:W-:Y:S01]  /*2c840*/  SHF.R.S32.HI R10, RZ, 0x1f, R3 ;  /* 0x0000001fff0a7819 */ /* 0x000fe20000011403 */
[----:B------:R-:W-:-:S03]  /*2c850*/  IMAD.WIDE.U32 R4, R4, R25, RZ ;  /* 0x0000001904047225 */ /* 0x000fc600078e00ff */
[----:B------:R-:W-:Y:S01]  /*2c860*/  IADD3.X R14, R31, R29, R10, P1, P5 ;  /* 0x0000001d1f0e7210 */ /* 0x000fe20000fea40a */
[----:B------:R-:W-:Y:S01]  /*2c870*/  IMAD.MOV R13, RZ, RZ, -R7 ;  /* 0x000000ffff0d7224 */ /* 0x000fe200078e0a07 */
[----:B------:R-:W-:Y:S01]  /*2c880*/  IADD3 R4, P1, P5, R7, R6, R4 ;  /* 0x0000000607047210 */ /* 0x000fe20007d3e004 */
[----:B------:R-:W-:Y:S01]  /*2c890*/  IMAD.IADD R11, R5, 0x1, R11 ;  /* 0x00000001050b7824 */ /* 0x000fe200078e020b */
[----:B------:R-:W-:Y:S01]  /*2c8a0*/  SHF.R.S32.HI R5, RZ, 0x1f, R7 ;  /* 0x0000001fff057819 */ /* 0x000fe20000011407 */
[----:B------:R-:W-:Y:S02]  /*2c8b0*/  IMAD R7, R12, R13, R35 ;  /* 0x0000000d0c077224 */ /* 0x000fe400078e0223 */
[----:B------:R-:W-:Y:S01]  /*2c8c0*/  VIADD R25, R37, 0x8 ;  /* 0x0000000825197836 */ /* 0x000fe20000000000 */
[----:B------:R-:W-:Y:S01]  /*2c8d0*/  IADD3.X R5, R5, R14, R11, P1, P5 ;  /* 0x0000000e05057210 */ /* 0x000fe20000fea40b */
[----:B------:R-:W-:Y:S01]  /*2c8e0*/  IMAD R6, R9, R7, RZ ;  /* 0x0000000709067224 */ /* 0x000fe200078e02ff */
[----:B------:R-:W-:-:S02]  /*2c8f0*/  SHF.R.S32.HI R11, RZ, 0x1f, R7 ;  /* 0x0000001fff0b7819 */ /* 0x000fc40000011407 */
[----:B------:R-:W-:Y:S01]  /*2c900*/  ISETP.GE.OR P0, PT, R25, R0, P0 ;  /* 0x000000001900720c */ /* 0x000fe20000706670 */
[----:B------:R-:W-:-:S04]  /*2c910*/  IMAD.WIDE.U32 R4, R8, R7, R4 ;  /* 0x0000000708047225 */ /* 0x000fc800078e0004 */
[----:B------:R-:W-:Y:S01]  /*2c920*/  IMAD R11, R8, R11, R6 ;  /* 0x0000000b080b7224 */ /* 0x000fe200078e0206 */
[----:B0-----:R-:W-:-:S03]  /*2c930*/  LEA R20, P1, R4, R20, 0x2 ;  /* 0x0000001404147211 */ /* 0x001fc600078210ff */
[----:B------:R-:W-:Y:S02]  /*2c940*/  IMAD.IADD R5, R5, 0x1, R11 ;  /* 0x0000000105057824 */ /* 0x000fe400078e020b */
[----:B------:R-:W-:Y:S03]  /*2c950*/  SHFL.IDX PT, R6, R20, RZ, 0x1c1f ;  /* 0x001c1fff14067589 */ /* 0x000fe600000e0000 */
[----:B---3--:R-:W-:-:S05]  /*2c960*/  LEA.HI.X R21, R4, R21, R5, 0x2, P1 ;  /* 0x0000001504157211 */ /* 0x008fca00008f1405 */
[----:B------:R-:W4:Y:S04]  /*2c970*/  SHFL.IDX PT, R7, R21, RZ, 0x1c1f ;  /* 0x001c1fff15077589 */ /* 0x000f2800000e0000 */
[----:B----4-:R-:W-:Y:S04]  /*2c980*/  @!P4 ST.E desc[UR42][R6.64], R27 ;  /* 0x0000001b0600c985 */ /* 0x010fe8000c10192a */
[----:B------:R-:W2:Y:S04]  /*2c990*/  @!P0 LDL R9, [R1+0x244] ;  /* 0x0002440001098983 */ /* 0x000ea80000100800 */
[----:B------:R-:W-:Y:S04]  /*2c9a0*/  SHFL.IDX PT, R4, R20, 0x1, 0x1c1f ;  /* 0x003c1f0014047f89 */ /* 0x000fe800000e0000 */
[----:B------:R-:W2:Y:S04]  /*2c9b0*/  SHFL.IDX PT, R5, R21, 0x1, 0x1c1f ;  /* 0x003c1f0015057f89 */ /* 0x000ea800000e0000 */
[----:B--2---:R0:W-:Y:S01]  /*2c9c0*/  @!P0 ST.E desc[UR42][R4.64], R9 ;  /* 0x0000000904008985 */ /* 0x0041e2000c10192a */
[----:B------:R-:W-:Y:S05]  /*2c9d0*/  @P3 BRA `(.L_x_3802) ;  /* 0x0000000c00e83947 */ /* 0x000fea0003800000 */
[----:B------:R-:W2:Y:S01]  /*2c9e0*/  LDL R84, [R1+0x478] ;  /* 0x0004780001547983 */ /* 0x000ea20000100800 */
[----:B------:R-:W1:Y:S01]  /*2c9f0*/  @P2 LDC R13, c[0x0][0xcec] ;  /* 0x00033b00ff0d2b82 */ /* 0x000e620000000800 */
[----:B------:R-:W-:Y:S02]  /*2ca00*/  ULDC.64 UR4, c[0x0][0xba0] ;  /* 0x0002e80000047ab9 */ /* 0x000fe40000000a00 */
[----:B------:R-:W3:Y:S01]  /*2ca10*/  LDL R85, [R1+0x488] ;  /* 0x0004880001557983 */ /* 0x000ee20000100800 */
[----:B------:R-:W-:Y:S02]  /*2ca20*/  IMAD R10, R10, UR4, RZ ;  /* 0x000000040a0a7c24 */ /* 0x000fe4000f8e02ff */
[----:B0-----:R-:W-:-:S04]  /*2ca30*/  IMAD.WIDE.U32 R8, R3, UR4, RZ ;  /* 0x0000000403087c25 */ /* 0x001fc8000f8e00ff */
[----:B------:R-:W-:Y:S01]  /*2ca40*/  IMAD R11, R3, UR5, R10 ;  /* 0x00000005030b7c24 */ /* 0x000fe2000f8e020a */
        /* <DEDUP_REMOVED lines=8> */
[----:B--2---:R-:W-:-:S04]  /*2cad0*/  IMAD R5, R84, 0x40, R181 ;  /* 0x0000004054057824 */ /* 0x004fc800078e02b5 */
        /* <DEDUP_REMOVED lines=27> */
[----:B---3--:R-:W-:Y:S01]  /*2cc90*/  IMAD R3, R85, 0x20, R84 ;  /* 0x0000002055037824 */ /* 0x008fe200078e0254 */
        /* <DEDUP_REMOVED lines=9> */
[----:B------:R-:W-:Y:S01]  /*2cd30*/  LOP3.LUT R52, R53, 0x380, RZ, 0xc0, !PT ;  /* 0x0000038035347812 */ /* 0x000fe200078ec0ff */
[----:B------:R-:W5:Y:S01]  /*2cd40*/  LD.E.128 R36, desc[UR42][R36.64] ;  /* 0x0000002a24247980 */ /* 0x000f62000c101d00 */
[----:B------:R-:W-:-:S02]  /*2cd50*/  LOP3.LUT R56, R57, 0x380, RZ, 0xc0, !PT ;  /* 0x0000038039387812 */ /* 0x000fc400078ec0ff */
[----:B------:R-:W-:Y:S01]  /*2cd60*/  LOP3.LUT R60, R61, 0x380, RZ, 0xc0, !PT ;  /* 0x000003803d3c7812 */ /* 0x000fe200078ec0ff */
[----:B------:R-:W5:Y:S01]  /*2cd70*/  LD.E.128 R40, desc[UR42][R40.64] ;  /* 0x0000002a28287980 */ /* 0x000f62000c101d00 */
[----:B------:R-:W-:Y:S02]  /*2cd80*/  SHF.R.U64 R44, R44, 0x3, RZ ;  /* 0x000000032c2c7819 */ /* 0x000fe400000012ff */
[----:B------:R-:W-:Y:S02]  /*2cd90*/  SHF.R.U64 R48, R48, 0x3, RZ ;  /* 0x0000000330307819 */ /* 0x000fe400000012ff */
[----:B------:R-:W-:Y:S02]  /*2cda0*/  SHF.R.U64 R52, R52, 0x3, RZ ;  /* 0x0000000334347819 */ /* 0x000fe400000012ff */
[----:B------:R-:W-:Y:S02]  /*2cdb0*/  SHF.R.U64 R56, R56, 0x3, RZ ;  /* 0x0000000338387819 */ /* 0x000fe400000012ff */
[----:B------:R-:W-:-:S02]  /*2cdc0*/  SHF.R.U64 R60, R60, 0x3, RZ ;  /* 0x000000033c3c7819 */ /* 0x000fc400000012ff */
        /* <DEDUP_REMOVED lines=8> */
[----:B------:R-:W-:Y:S01]  /*2ce50*/  LOP3.LUT R5, R16, 0x380, RZ, 0xc0, !PT ;  /* 0x0000038010057812 */ /* 0x000fe200078ec0ff */
        /* <DEDUP_REMOVED lines=11> */
[----:B------:R-:W-:Y:S02]  /*2cf10*/  SHF.R.U64 R5, R5, 0x3, RZ ;  /* 0x0000000305057819 */ /* 0x000fe400000012ff */
[----:B------:R-:W-:Y:S01]  /*2cf20*/  LOP3.LUT R64, R65, 0x380, RZ, 0xc0, !PT ;  /* 0x0000038041407812 */ /* 0x000fe200078ec0ff */
[----:B------:R-:W5:Y:S01]  /*2cf30*/  LD.E.128 R60, desc[UR42][R60.64] ;  /* 0x0000002a3c3c7980 */ /* 0x000f62000c101d00 */
[----:B------:R-:W-:-:S02]  /*2cf40*/  LOP3.LUT R68, R69, 0x380, RZ, 0xc0, !PT ;  /* 0x0000038045447812 */ /* 0x000fc400078ec0ff */
[----:B------:R-:W-:Y:S02]  /*2cf50*/  LOP3.LUT R72, R73, 0x380, RZ, 0xc0, !PT ;  /* 0x0000038049487812 */ /* 0x000fe400078ec0ff */
[----:B------:R-:W-:Y:S02]  /*2cf60*/  LOP3.LUT R76, R77, 0x380, RZ, 0xc0, !PT ;  /* 0x000003804d4c7812 */ /* 0x000fe400078ec0ff */
[----:B------:R-:W-:Y:S02]  /*2cf70*/  LOP3.LUT R6, R7, 0x380, RZ, 0xc0, !PT ;  /* 0x0000038007067812 */ /* 0x000fe400078ec0ff */
[----:B------:R-:W-:Y:S02]  /*2cf80*/  LOP3.LUT R4, R5, R16, RZ, 0x3c, !PT ;  /* 0x0000001005047212 */ /* 0x000fe400078e3cff */
[----:B------:R-:W0:Y:S01]  /*2cf90*/  @P2 LDC R16, c[0x0][0xcf0] ;  /* 0x00033c00ff102b82 */ /* 0x000e220000000800 */
[----:B------:R-:W-:Y:S02]  /*2cfa0*/  SHF.R.U64 R64, R64, 0x3, RZ ;  /* 0x0000000340407819 */ /* 0x000fe400000012ff */
[----:B------:R-:W-:-:S02]  /*2cfb0*/  SHF.R.U64 R68, R68, 0x3, RZ ;  /* 0x0000000344447819 */ /* 0x000fc400000012ff */
[----:B------:R-:W-:Y:S02]  /*2cfc0*/  SHF.R.U64 R72, R72, 0x3, RZ ;  /* 0x0000000348487819 */ /* 0x000fe400000012ff */
[----:B------:R-:W-:Y:S02]  /*2cfd0*/  SHF.R.U64 R76, R76, 0x3, RZ ;  /* 0x000000034c4c7819 */ /* 0x000fe400000012ff */
[----:B------:R-:W-:Y:S01]  /*2cfe0*/  SHF.R.U64 R6, R6, 0x3, RZ ;  /* 0x0000000306067819 */ /* 0x000fe200000012ff */
        /* <DEDUP_REMOVED lines=10> */
[----:B------:R-:W-:Y:S01]  /*2d090*/  IMAD.MOV.U32 R5, RZ, RZ, R17 ;  /* 0x000000ffff057224 */ /* 0x000fe200078e0011 */
[----:B------:R-:W5:Y:S01]  /*2d0a0*/  LD.E.128 R64, desc[UR42][R64.64] ;  /* 0x0000002a40407980 */ /* 0x000f62000c101d00 */
[----:B------:R-:W-:-:S03]  /*2d0b0*/  IMAD.IADD R14, R194, 0x1, R3 ;  /* 0x00000001c20e7824 */ /* 0x000fc600078e0203 */
[----:B------:R-:W5:Y:S04]  /*2d0c0*/  LD.E.128 R68, desc[UR42][R68.64] ;  /* 0x0000002a44447980 */ /* 0x000f68000c101d00 */
[----:B------:R-:W5:Y:S04]  /*2d0d0*/  LD.E.128 R4, desc[UR42][R4.64] ;  /* 0x0000002a04047980 */ /* 0x000f68000c101d00 */
[----:B------:R-:W5:Y:S04]  /*2d0e0*/  LD.E.128 R72, desc[UR42][R72.64] ;  /* 0x0000002a48487980 */ /* 0x000f68000c101d00 */
[----:B------:R-:W5:Y:S04]  /*2d0f0*/  LD.E.128 R76, desc[UR42][R76.64] ;  /* 0x0000002a4c4c7980 */ /* 0x000f68000c101d00 */
[----:B------:R-:W5:Y:S01]  /*2d100*/  LD.E.128 R80, desc[UR42][R80.64] ;  /* 0x0000002a50507980 */ /* 0x000f62000c101d00 */
[----:B------:R-:W-:Y:S01]  /*2d110*/  @!PT LDS RZ, [RZ] ;  /* 0x00000000fffff984 */ /* 0x000fe20000000800 */
[----:B------:R-:W-:Y:S01]  /*2d120*/  @!PT LDS RZ, [RZ] ;  /* 0x00000000fffff984 */ /* 0x000fe20000000800 */
[----:B------:R-:W-:Y:S01]  /*2d130*/  @!PT LDS RZ, [RZ] ;  /* 0x00000000fffff984 */ /* 0x000fe20000000800 */
[----:B------:R-:W-:Y:S01]  /*2d140*/  @!PT LDS RZ, [RZ] ;  /* 0x00000000fffff984 */ /* 0x000fe20000000800 */
[----:B------:R2:W-:Y:S06]  /*2d150*/  MEMBAR.ALL.CTA ;  /* 0x0000000000007992 */ /* 0x0005ec0000008000 */
[----:B--2---:R-:W2:Y:S01]  /*2d160*/  FENCE.VIEW.ASYNC.S ;  /* 0x00000000000073c6 */ /* 0x004ea20000000000 */
[----:B-1----:R-:W-:-:S04]  /*2d170*/  @P2 IMAD.HI.U32 R3, R14, R13, RZ ;  /* 0x0000000d0e032227 */ /* 0x002fc800078e00ff */
[----:B------:R-:W-:Y:S01]  /*2d180*/  IMAD.MOV.U32 R11, RZ, RZ, R14 ;  /* 0x000000ffff0b7224 */ /* 0x000fe200078e000e */
[----:B0-----:R-:W-:Y:S01]  /*2d190*/  @P2 SHF.R.U32.HI R11, RZ, R16, R3 ;  /* 0x00000010ff0b2219 */ /* 0x001fe20000011603 */
[----:B------:R-:W-:Y:S01]  /*2d1a0*/  IMAD R13, R15, UR5, R10 ;  /* 0x000000050f0d7c24 */ /* 0x000fe2000f8e020a */
[----:B------:R-:W-:Y:S01]  /*2d1b0*/  ULDC.64 UR4, c[0x0][0xbe0] ;  /* 0x0002f80000047ab9 */ /* 0x000fe20000000a00 */
[----:B------:R-:W-:Y:S02]  /*2d1c0*/  VIADD R3, R2, 0x32420 ;  /* 0x0003242002037836 */ /* 0x000fe40000000000 */
[----:B------:R-:W-:Y:S01]  /*2d1d0*/  IMAD.IADD R9, R9, 0x1, R13 ;  /* 0x0000000109097824 */ /* 0x000fe200078e020d */
[--C-:B------:R-:W-:Y:S01]  /*2d1e0*/  SHF.R.S32.HI R10, RZ, 0x1f, R11.reuse ;  /* 0x0000001fff0a7819 */ /* 0x100fe2000001140b */
[----:B------:R-:W-:Y:S01]  /*2d1f0*/  IMAD.MOV R13, RZ, RZ, -R11 ;  /* 0x000000ffff0d7224 */ /* 0x000fe200078e0a0b */
[----:B------:R-:W-:-:S03]  /*2d200*/  PRMT R3, RZ, 0x654, R3 ;  /* 0x00000654ff037816 */ /* 0x000fc60000000003 */
[----:B------:R-:W-:Y:S02]  /*2d210*/  IMAD R13, R12, R13, R14 ;  /* 0x0000000d0c0d7224 */ /* 0x000fe400078e020e */
[----:B------:R-:W-:Y:S02]  /*2d220*/  IMAD R10, R10, UR4, RZ ;  /* 0x000000040a0a7c24 */ /* 0x000fe4000f8e02ff */
[C---:B------:R-:W-:Y:S01]  /*2d230*/  IMAD.WIDE.U32 R8, R11.reuse, UR4, R8 ;  /* 0x000000040b087c25 */ /* 0x040fe2000f8e0008 */
[----:B--2---:R0:W-:Y:S03]  /*2d240*/  SYNCS.ARRIVE.TRANS64.RED.A1T0 RZ, [R3+URZ], RZ ;  /* 0x000000ff03ff79a7 */ /* 0x0041e6000810043f */
[----:B------:R-:W-:Y:S01]  /*2d250*/  IMAD R15, R11, UR5, R10 ;  /* 0x000000050b0f7c24 */ /* 0x000fe2000f8e020a */
[----:B------:R-:W-:Y:S01]  /*2d260*/  ULDC.64 UR4, c[0x0][0xbd8] ;  /* 0x0002f60000047ab9 */ /* 0x000fe20000000a00 */
[----:B0-----:R-:W-:-:S02]  /*2d270*/  SHF.R.S32.HI R3, RZ, 0x1f, R13 ;  /* 0x0000001fff037819 */ /* 0x001fc4000001140d */
[----:B------:R-:W-:-:S03]  /*2d280*/  IMAD.IADD R9, R9, 0x1, R15 ;  /* 0x0000000109097824 */ /* 0x000fc600078e020f */
[----:B------:R-:W-:Y:S02]  /*2d290*/  IMAD R10, R3, UR4, RZ ;  /* 0x00000004030a7c24 */ /* 0x000fe4000f8e02ff */
[----:B------:R-:W-:-:S04]  /*2d2a0*/  IMAD.WIDE.U32 R8, R13, UR4, R8 ;  /* 0x000000040d087c25 */ /* 0x000fc8000f8e0008 */
        /* <DEDUP_REMOVED lines=9> */
.L_x_4053:
[----:B------:R-:W-:Y:S01]  /*2d340*/  IMAD.IADD R21, R84, 0x1, R194 ;  /* 0x0000000154157824 */ /* 0x000fe200078e02c2 */
[----:B------:R-:W-:Y:S04]  /*2d350*/  BSSY B1, `(.L_x_3804) ;  /* 0x0000014000017945 */ /* 0x000fe80003800000 */
[----:B------:R-:W-:-:S13]  /*2d360*/  ISETP.GE.AND P0, PT, R21, R0, PT ;  /* 0x000000001500720c */ /* 0x000fda0003f06270 */
[----:B------:R-:W-:Y:S05]  /*2d370*/  @P0 BRA `(.L_x_3805) ;  /* 0x0000000000440947 */ /* 0x000fea0003800000 */
[----:B------:R-:W-:Y:S02]  /*2d380*/  ULDC UR4, c[0x0][0xbc8] ;  /* 0x0002f20000047ab9 */ /* 0x000fe40000000800 */
[----:B------:R-:W-:Y:S02]  /*2d390*/  ISETP.GE.AND P3, PT, R181, UR4, PT ;  /* 0x00000004b5007c0c */ /* 0x000fe4000bf66270 */
[----:B------:R-:W-:Y:S02]  /*2d3a0*/  ISETP.GE.AND P2, PT, R183, UR4, PT ;  /* 0x00000004b7007c0c */ /* 0x000fe4000bf46270 */
[----:B------:R-:W-:Y:S02]  /*2d3b0*/  ISETP.GE.AND P1, PT, R182, UR4, PT ;  /* 0x00000004b6007c0c */ /* 0x000fe4000bf26270 */
[----:B------:R-:W-:-:S07]  /*2d3c0*/  ISETP.GE.AND P0, PT, R188, UR4, PT ;  /* 0x00000004bc007c0c */ /* 0x000fce000bf06270 */
[-C--:B--2---:R-:W-:Y:S02]  /*2d3d0*/  @!P3 LEA R8, P5, R181, R14.reuse, 0x1 ;  /* 0x0000000eb508b211 */ /* 0x084fe400078a08ff */
[-C--:B------:R-:W-:Y:S02]  /*2d3e0*/  @!P2 LEA R10, P4, R183, R14.reuse, 0x1 ;  /* 0x0000000eb70aa211 */ /* 0x080fe400078808ff */
[-C--:B-1----:R-:W-:Y:S02]  /*2d3f0*/  @!P3 LEA.HI.X R9, R181, R3.reuse, R202, 0x1, P5 ;  /* 0x00000003b509b211 */ /* 0x082fe400028f0cca */
[-C--:B------:R-:W-:Y:S02]  /*2d400*/  @!P1 LEA R12, P5, R182, R14.reuse, 0x1 ;  /* 0x0000000eb60c9211 */ /* 0x080fe400078a08ff */
[----:B------:R-:W-:Y:S01]  /*2d410*/  @!P2 LEA.HI.X R11, R183, R3, R201, 0x1, P4 ;  /* 0x00000003b70ba211 */ /* 0x000fe200020f0cc9 */
[----:B-----5:R3:W-:Y:S01]  /*2d420*/  @!P3 ST.E.128 desc[UR42][R8.64], R4 ;  /* 0x000000040800b985 */ /* 0x0207e2000c101d2a */
[----:B------:R-:W-:-:S02]  /*2d430*/  @!P0 LEA R14, P4, R188, R14, 0x1 ;  /* 0x0000000ebc0e8211 */ /* 0x000fc400078808ff */
[-C--:B------:R-:W-:Y:S01]  /*2d440*/  @!P1 LEA.HI.X R13, R182, R3.reuse, R200, 0x1, P5 ;  /* 0x00000003b60d9211 */ /* 0x080fe200028f0cc8 */
[----:B------:R3:W-:Y:S01]  /*2d450*/  @!P2 ST.E.128 desc[UR42][R10.64], R36 ;  /* 0x000000240a00a985 */ /* 0x0007e2000c101d2a */
[----:B------:R-:W-:-:S03]  /*2d460*/  @!P0 LEA.HI.X R15, R188, R3, R199, 0x1, P4 ;  /* 0x00000003bc0f8211 */ /* 0x000fc600020f0cc7 */
[----:B------:R3:W-:Y:S04]  /*2d470*/  @!P1 ST.E.128 desc[UR42][R12.64], R52 ;  /* 0x000000340c009985 */ /* 0x0007e8000c101d2a */
[----:B------:R3:W-:Y:S02]  /*2d480*/  @!P0 ST.E.128 desc[UR42][R14.64], R68 ;  /* 0x000000440e008985 */ /* 0x0007e4000c101d2a */
.L_x_3805:
[----:B------:R-:W-:Y:S05]  /*2d490*/  BSYNC B1 ;  /* 0x0000000000017941 */ /* 0x000fea0003800000 */
.L_x_3804:
[----:B------:R-:W-:-:S03]  /*2d4a0*/  UMOV UR4, 0xffffffff ;  /* 0xffffffff00047882 */ /* 0x000fc60000000000 */
[----:B------:R-:W-:Y:S05]  /*2d4b0*/  BRA.DIV UR4, `(.L_x_3806) ;  /* 0x000000da04707947 */ /* 0x000fea000b800000 */
[----:B-1----:R1:W4:Y:S04]  /*2d4c0*/  SHFL.IDX PT, R3, R17, 0x1, 0x181f ;  /* 0x00381f0011037f89 */ /* 0x00232800000e0000 */
[----:B--23--:R1:W2:Y:S02]  /*2d4d0*/  SHFL.IDX PT, R14, R16, 0x1, 0x181f ;  /* 0x00381f00100e7f89 */ /* 0x00c2a400000e0000 */
.L_x_4057:
[----:B-----5:R-:W-:Y:S01]  /*2d4e0*/  VIADD R5, R21, 0x20 ;  /* 0x0000002015057836 */ /* 0x020fe20000000000 */
        /* <DEDUP_REMOVED lines=10> */
[-C--:B----4-:R-:W-:Y:S02]  /*2d590*/  @!P3 LEA.HI.X R5, R181, R3.reuse, R202, 0x1, P5 ;  /* 0x00000003b505b211 */ /* 0x090fe400028f0cca */
        /* <DEDUP_REMOVED lines=9> */
.L_x_3808:
[----:B------:R-:W-:Y:S05]  /*2d630*/  BSYNC B1 ;  /* 0x0000000000017941 */ /* 0x000fea0003800000 */
.L_x_3807:
[----:B------:R-:W-:-:S03]  /*2d640*/  UMOV UR4, 0xffffffff ;  /* 0xffffffff00047882 */ /* 0x000fc60000000000 */
[----:B------:R-:W-:Y:S05]  /*2d650*/  BRA.DIV UR4, `(.L_x_3809) ;  /* 0x000000da04507947 */ /* 0x000fea000b800000 */
[----:B----4-:R4:W0:Y:S04]  /*2d660*/  SHFL.IDX PT, R3, R17, 0x2, 0x181f ;  /* 0x00581f0011037f89 */ /* 0x01082800000e0000 */
[----:B--2---:R4:W2:Y:S02]  /*2d670*/  SHFL.IDX PT, R14, R16, 0x2, 0x181f ;  /* 0x00581f00100e7f89 */ /* 0x0048a400000e0000 */
.L_x_4061:
[----:B---3--:R-:W-:Y:S01]  /*2d680*/  VIADD R5, R21, 0x40 ;  /* 0x0000004015057836 */ /* 0x008fe20000000000 */
        /* <DEDUP_REMOVED lines=20> */
.L_x_3811:
[----:B------:R-:W-:Y:S05]  /*2d7d0*/  BSYNC B1 ;  /* 0x0000000000017941 */ /* 0x000fea0003800000 */
.L_x_3810:
[----:B------:R-:W-:-:S03]  /*2d7e0*/  UMOV UR4, 0xffffffff ;  /* 0xffffffff00047882 */ /* 0x000fc60000000000 */
[----:B------:R-:W-:Y:S05]  /*2d7f0*/  BRA.DIV UR4, `(.L_x_3812) ;  /* 0x000000da04307947 */ /* 0x000fea000b800000 */
[----:B0-----:R0:W0:Y:S04]  /*2d800*/  SHFL.IDX PT, R3, R17, 0x3, 0x181f ;  /* 0x00781f0011037f89 */ /* 0x00102800000e0000 */
[----:B--2---:R2:W0:Y:S02]  /*2d810*/  SHFL.IDX PT, R14, R16, 0x3, 0x181f ;  /* 0x00781f00100e7f89 */ /* 0x00442400000e0000 */
.L_x_4065:
[----:B---3--:R-:W-:-:S05]  /*2d820*/  VIADD R5, R21, 0x60 ;  /* 0x0000006015057836 */ /* 0x008fca0000000000 */
[----:B------:R-:W-:-:S13]  /*2d830*/  ISETP.GE.AND P0, PT, R5, R0, PT ;  /* 0x000000000500720c */ /* 0x000fda0003f06270 */
[----:B------:R-:W-:Y:S05]  /*2d840*/  @P0 BRA `(.L_x_3813) ;  /* 0x0000002c00180947 */ /* 0x000fea0003800000 */
[----:B------:R-:W-:Y:S02]  /*2d850*/  ULDC UR4, c[0x0][0xbc8] ;  /* 0x0002f20000047ab9 */ /* 0x000fe40000000800 */
[----:B------:R-:W-:Y:S02]  /*2d860*/  ISETP.GE.AND P3, PT, R181, UR4, PT ;  /* 0x00000004b5007c0c */ /* 0x000fe4000bf66270 */
[----:B------:R-:W-:Y:S02]  /*2d870*/  ISETP.GE.AND P4, PT, R183, UR4, PT ;  /* 0x00000004b7007c0c */ /* 0x000fe4000bf86270 */
[----:B------:R-:W-:-:S09]  /*2d880*/  ISETP.GE.AND P5, PT, R182, UR4, PT ;  /* 0x00000004b6007c0c */ /* 0x000fd2000bfa6270 */
[-C--:B0-----:R-:W-:Y:S02]  /*2d890*/  @!P3 LEA R4, P0, R181, R14.reuse, 0x1 ;  /* 0x0000000eb504b211 */ /* 0x081fe400078008ff */
        /* <DEDUP_REMOVED lines=14> */
.L_x_3802:
[----:B------:R-:W-:Y:S01]  /*2d980*/  ULDC.64 UR4, c[0x0][0xc08] ;  /* 0x0003020000047ab9 */ /* 0x000fe20000000a00 */
[----:B------:R-:W1:Y:S01]  /*2d990*/  @P2 LDC R8, c[0x0][0xcec] ;  /* 0x00033b00ff082b82 */ /* 0x000e620000000800 */
[----:B------:R-:W-:Y:S01]  /*2d9a0*/  IMAD R10, R10, UR4, RZ ;  /* 0x000000040a0a7c24 */ /* 0x000fe2000f8e02ff */
[----:B------:R-:W-:Y:S01]  /*2d9b0*/  SHF.R.S32.HI R6, RZ, 0x1f, R15 ;  /* 0x0000001fff067819 */ /* 0x000fe2000001140f */
[----:B0-----:R-:W-:-:S04]  /*2d9c0*/  IMAD.WIDE.U32 R4, R3, UR4, RZ ;  /* 0x0000000403047c25 */ /* 0x001fc8000f8e00ff */
[----:B------:R-:W-:Y:S01]  /*2d9d0*/  IMAD R3, R3, UR5, R10 ;  /* 0x0000000503037c24 */ /* 0x000fe2000f8e020a */
[----:B------:R-:W0:Y:S01]  /*2d9e0*/  @P2 LDC R9, c[0x0][0xcf0] ;  /* 0x00033c00ff092b82 */ /* 0x000e220000000800 */
[----:B------:R-:W-:Y:S02]  /*2d9f0*/  ULDC.64 UR4, c[0x0][0xc38] ;  /* 0x00030e0000047ab9 */ /* 0x000fe40000000a00 */
[----:B------:R-:W-:Y:S02]  /*2da00*/  IMAD.IADD R5, R5, 0x1, R3 ;  /* 0x0000000105057824 */ /* 0x000fe400078e0203 */
[----:B------:R-:W-:Y:S02]  /*2da10*/  IMAD.MOV.U32 R3, RZ, RZ, R35 ;  /* 0x000000ffff037224 */ /* 0x000fe400078e0023 */
[----:B------:R-:W-:-:S04]  /*2da20*/  IMAD.WIDE.U32 R4, R193, UR4, R4 ;  /* 0x00000004c1047c25 */ /* 0x000fc8000f8e0004 */
[----:B------:R-:W-:Y:S01]  /*2da30*/  IMAD R5, R193, UR5, R5 ;  /* 0x00000005c1057c24 */ /* 0x000fe2000f8e0205 */
[----:B------:R-:W-:Y:S02]  /*2da40*/  ULDC.64 UR4, c[0x0][0xc40] ;  /* 0x0003100000047ab9 */ /* 0x000fe40000000a00 */
[----:B------:R-:W-:Y:S02]  /*2da50*/  IMAD R6, R6, UR4, RZ ;  /* 0x0000000406067c24 */ /* 0x000fe4000f8e02ff */
[----:B------:R-:W-:-:S04]  /*2da60*/  IMAD.WIDE.U32 R4, R15, UR4, R4 ;  /* 0x000000040f047c25 */ /* 0x000fc8000f8e0004 */
[----:B------:R-:W-:Y:S01]  /*2da70*/  IMAD R7, R15, UR5, R6 ;  /* 0x000000050f077c24 */ /* 0x000fe2000f8e0206 */
[----:B------:R-:W-:Y:S01]  /*2da80*/  ULDC.64 UR4, c[0x0][0xc48] ;  /* 0x0003120000047ab9 */ /* 0x000fe20000000a00 */
[----:B-1----:R-:W-:-:S04]  /*2da90*/  @P2 IMAD.HI.U32 R8, R35, R8, RZ ;  /* 0x0000000823082227 */ /* 0x002fc800078e00ff */
[----:B------:R-:W-:Y:S01]  /*2daa0*/  IMAD.IADD R5, R5, 0x1, R7 ;  /* 0x0000000105057824 */ /* 0x000fe200078e0207 */
[----:B0-----:R-:W-:Y:S01]  /*2dab0*/  @P2 SHF.R.U32.HI R3, RZ, R9, R8 ;  /* 0x00000009ff032219 */ /* 0x001fe20000011608 */
[----:B------:R-:W-:Y:S02]  /*2dac0*/  VIADD R8, R2, 0x32420 ;  /* 0x0003242002087836 */ /* 0x000fe40000000000 */
[C---:B------:R-:W-:Y:S01]  /*2dad0*/  IMAD.WIDE.U32 R4, R203.reuse, UR4, R4 ;  /* 0x00000004cb047c25 */ /* 0x040fe2000f8e0004 */
[--C-:B------:R-:W-:Y:S02]  /*2dae0*/  SHF.R.S32.HI R6, RZ, 0x1f, R3.reuse ;  /* 0x0000001fff067819 */ /* 0x100fe40000011403 */
[----:B------:R-:W-:Y:S01]  /*2daf0*/  PRMT R8, RZ, 0x654, R8 ;  /* 0x00000654ff087816 */ /* 0x000fe20000000008 */
[----:B------:R-:W-:Y:S02]  /*2db00*/  IMAD.MOV R7, RZ, RZ, -R3 ;  /* 0x000000ffff077224 */ /* 0x000fe400078e0a03 */
[----:B------:R-:W-:Y:S01]  /*2db10*/  IMAD R5, R203, UR5, R5 ;  /* 0x00000005cb057c24 */ /* 0x000fe2000f8e0205 */
[----:B------:R-:W-:Y:S01]  /*2db20*/  ULDC.64 UR4, c[0x0][0xc30] ;  /* 0x00030c0000047ab9 */ /* 0x000fe20000000a00 */
[----:B------:R-:W-:Y:S01]  /*2db30*/  IMAD R7, R12, R7, R35 ;  /* 0x000000070c077224 */ /* 0x000fe200078e0223 */
[----:B------:R0:W-:Y:S01]  /*2db40*/  SYNCS.ARRIVE.TRANS64.RED.A1T0 RZ, [R8+URZ], RZ ;  /* 0x000000ff08ff79a7 */ /* 0x0001e2000810043f */
[----:B------:R-:W-:-:S02]  /*2db50*/  IMAD R6, R6, UR4, RZ ;  /* 0x0000000406067c24 */ /* 0x000fc4000f8e02ff */
        /* <DEDUP_REMOVED lines=16> */
.L_x_4068:
[----:B------:R-:W-:Y:S01]  /*2dc60*/  ISETP.GE.AND P0, PT, R37, R0, PT ;  /* 0x000000002500720c */ /* 0x000fe20003f06270 */
[----:B------:R-:W-:-:S12]  /*2dc70*/  BSSY B1, `(.L_x_3815) ;  /* 0x00000c6000017945 */ /* 0x000fd80003800000 */
[----:B------:R-:W-:Y:S05]  /*2dc80*/  @P0 BRA `(.L_x_3816) ;  /* 0x0000000c00100947 */ /* 0x000fea0003800000 */
[----:B------:R-:W-:Y:S01]  /*2dc90*/  ULDC UR4, c[0x0][0xbc8] ;  /* 0x0002f20000047ab9 */ /* 0x000fe20000000800 */
[----:B------:R-:W3:Y:S01]  /*2dca0*/  LDL R10, [R1+0x468] ;  /* 0x00046800010a7983 */ /* 0x000ee20000100800 */
[----:B------:R-:W-:-:S03]  /*2dcb0*/  ISETP.GE.AND P0, PT, R197, UR4, PT ;  /* 0x00000004c5007c0c */ /* 0x000fc6000bf06270 */
[----:B------:R-:W4:Y:S04]  /*2dcc0*/  LDL R28, [R1+0x464] ;  /* 0x00046400011c7983 */ /* 0x000f280000100800 */
[----:B------:R-:W5:Y:S04]  /*2dcd0*/  LDL R11, [R1+0x508] ;  /* 0x00050800010b7983 */ /* 0x000f680000100800 */
[----:B------:R-:W5:Y:S04]  /*2dce0*/  LDL R31, [R1+0x504] ;  /* 0x00050400011f7983 */ /* 0x000f680000100800 */
[----:B------:R-:W4:Y:S01]  /*2dcf0*/  @!P0 LDL.64 R20, [R1+0x260] ;  /* 0x0002600001148983 */ /* 0x000f220000100a00 */
[----:B-1----:R-:W-:-:S03]  /*2dd00*/  @!P0 IMAD.MOV.U32 R15, RZ, RZ, R5 ;  /* 0x000000ffff0f8224 */ /* 0x002fc600078e0005 */
[----:B------:R-:W5:Y:S01]  /*2dd10*/  LDL R27, [R1+0x500] ;  /* 0x00050000011b7983 */ /* 0x000f620000100800 */
[----:B--2---:R-:W-:-:S03]  /*2dd20*/  @!P0 IMAD.WIDE R6, R197, 0x4, R14 ;  /* 0x00000004c5068825 */ /* 0x004fc600078e020e */
[----:B------:R-:W2:Y:S04]  /*2dd30*/  LDL R24, [R1+0x4fc] ;  /* 0x0004fc0001187983 */ /* 0x000ea80000100800 */
[----:B------:R-:W2:Y:S04]  /*2dd40*/  LDL R30, [R1+0x4f8] ;  /* 0x0004f800011e7983 */ /* 0x000ea80000100800 */
[----:B------:R-:W2:Y:S04]  /*2dd50*/  LDL R29, [R1+0x4f4] ;  /* 0x0004f400011d7983 */ /* 0x000ea80000100800 */
[----:B------:R-:W2:Y:S04]  /*2dd60*/  LDL R26, [R1+0x4f0] ;  /* 0x0004f000011a7983 */ /* 0x000ea80000100800 */
[----:B------:R-:W2:Y:S04]  /*2dd70*/  LDL R15, [R1+0x4e0] ;  /* 0x0004e000010f7983 */ /* 0x000ea80000100800 */
[----:B------:R-:W2:Y:S01]  /*2dd80*/  LDL R32, [R1+0x4a8] ;  /* 0x0004a80001207983 */ /* 0x000ea20000100800 */
[----:B---3--:R-:W-:-:S03]  /*2dd90*/  ISETP.GE.AND P1, PT, R10, UR4, PT ;  /* 0x000000040a007c0c */ /* 0x008fc6000bf26270 */
[----:B----4-:R1:W-:Y:S10]  /*2dda0*/  @!P0 ST.E.64 desc[UR42][R6.64], R20 ;  /* 0x0000001406008985 */ /* 0x0103f4000c101b2a */
[----:B------:R-:W3:Y:S01]  /*2ddb0*/  @!P1 LDL.64 R8, [R1+0x270] ;  /* 0x0002700001089983 */ /* 0x000ee20000100a00 */
[----:B------:R-:W-:-:S02]  /*2ddc0*/  ISETP.GE.AND P0, PT, R28, UR4, PT ;  /* 0x000000041c007c0c */ /* 0x000fc4000bf06270 */
[----:B------:R-:W-:-:S04]  /*2ddd0*/  @!P1 LEA R12, P2, R10, R14, 0x2 ;  /* 0x0000000e0a0c9211 */ /* 0x000fc800078410ff */
[----:B-----5:R-:W-:-:S05]  /*2dde0*/  @!P1 LEA.HI.X R13, R10, R5, R11, 0x2, P2 ;  /* 0x000000050a0d9211 */ /* 0x020fca00010f140b */
[----:B---3--:R3:W-:Y:S04]  /*2ddf0*/  @!P1 ST.E.64 desc[UR42][R12.64], R8 ;  /* 0x000000080c009985 */ /* 0x0087e8000c101b2a */
[----:B------:R-:W4:Y:S01]  /*2de00*/  @!P0 LDL.64 R10, [R1+0x280] ;  /* 0x00028000010a8983 */ /* 0x000f220000100a00 */
[----:B------:R-:W-:Y:S02]  /*2de10*/  ISETP.GE.AND P1, PT, R237, UR4, PT ;  /* 0x00000004ed007c0c */ /* 0x000fe4000bf26270 */
[----:B------:R-:W-:-:S04]  /*2de20*/  @!P0 LEA R16, P2, R28, R14, 0x2 ;  /* 0x0000000e1c108211 */ /* 0x000fc800078410ff */
[----:B------:R-:W-:Y:S02]  /*2de30*/  @!P0 LEA.HI.X R17, R28, R5, R31, 0x2, P2 ;  /* 0x000000051c118211 */ /* 0x000fe400010f141f */
[----:B------:R-:W5:Y:S04]  /*2de40*/  LDL R28, [R1+0x4ec] ;  /* 0x0004ec00011c7983 */ /* 0x000f680000100800 */
[----:B------:R-:W5:Y:S04]  /*2de50*/  LDL R31, [R1+0x4a4] ;  /* 0x0004a400011f7983 */ /* 0x000f680000100800 */
[----:B----4-:R4:W-:Y:S04]  /*2de60*/  @!P0 ST.E.64 desc[UR42][R16.64], R10 ;  /* 0x0000000a10008985 */ /* 0x0109e8000c101b2a */
[----:B-1----:R-:W2:Y:S01]  /*2de70*/  @!P1 LDL.64 R6, [R1+0x290] ;  /* 0x0002900001069983 */ /* 0x002ea20000100a00 */
[----:B------:R-:W-:-:S02]  /*2de80*/  ISETP.GE.AND P0, PT, R236, UR4, PT ;  /* 0x00000004ec007c0c */ /* 0x000fc4000bf06270 */
[----:B------:R-:W-:-:S04]  /*2de90*/  @!P1 LEA R20, P2, R237, R14, 0x2 ;  /* 0x0000000eed149211 */ /* 0x000fc800078410ff */
[----:B------:R-:W-:Y:S02]  /*2dea0*/  @!P1 LEA.HI.X R21, R237, R5, R27, 0x2, P2 ;  /* 0x00000005ed159211 */ /* 0x000fe400010f141b */
[----:B------:R-:W5:Y:S04]  /*2deb0*/  LDL R27, [R1+0x4e8] ;  /* 0x0004e800011b7983 */ /* 0x000f680000100800 */
[----:B--2---:R1:W-:Y:S04]  /*2dec0*/  @!P1 ST.E.64 desc[UR42][R20.64], R6 ;  /* 0x0000000614009985 */ /* 0x0043e8000c101b2a */
[----:B---3--:R-:W2:Y:S01]  /*2ded0*/  @!P0 LDL.64 R8, [R1+0x2a0] ;  /* 0x0002a00001088983 */ /* 0x008ea20000100a00 */
[----:B------:R-:W-:-:S02]  /*2dee0*/  ISETP.GE.AND P1, PT, R235, UR4, PT ;  /* 0x00000004eb007c0c */ /* 0x000fc4000bf26270 */
[----:B------:R-:W-:-:S04]  /*2def0*/  @!P0 LEA R12, P2, R236, R14, 0x2 ;  /* 0x0000000eec0c8211 */ /* 0x000fc800078410ff */
[----:B------:R-:W-:Y:S02]  /*2df00*/  @!P0 LEA.HI.X R13, R236, R5, R24, 0x2, P2 ;  /* 0x00000005ec0d8211 */ /* 0x000fe400010f1418 */
[----:B------:R-:W3:Y:S04]  /*2df10*/  LDL R24, [R1+0x4e4] ;  /* 0x0004e40001187983 */ /* 0x000ee80000100800 */
[----:B--2---:R2:W-:Y:S04]  /*2df20*/  @!P0 ST.E.64 desc[UR42][R12.64], R8 ;  /* 0x000000080c008985 */ /* 0x0045e8000c101b2a */
[----:B----4-:R-:W4:Y:S01]  /*2df30*/  @!P1 LDL.64 R10, [R1+0x2b0] ;  /* 0x0002b000010a9983 */ /* 0x010f220000100a00 */
[----:B------:R-:W-:-:S02]  /*2df40*/  ISETP.GE.AND P0, PT, R234, UR4, PT ;  /* 0x00000004ea007c0c */ /* 0x000fc4000bf06270 */
[----:B------:R-:W-:-:S04]  /*2df50*/  @!P1 LEA R16, P2, R235, R14, 0x2 ;  /* 0x0000000eeb109211 */ /* 0x000fc800078410ff */
[----:B------:R-:W-:Y:S02]  /*2df60*/  @!P1 LEA.HI.X R17, R235, R5, R30, 0x2, P2 ;  /* 0x00000005eb119211 */ /* 0x000fe400010f141e */
[----:B------:R-:W3:Y:S04]  /*2df70*/  LDL R30, [R1+0x4a0] ;  /* 0x0004a000011e7983 */ /* 0x000ee80000100800 */
[----:B----4-:R4:W-:Y:S04]  /*2df80*/  @!P1 ST.E.64 desc[UR42][R16.64], R10 ;  /* 0x0000000a10009985 */ /* 0x0109e8000c101b2a */
[----:B-1----:R-:W5:Y:S01]  /*2df90*/  @!P0 LDL.64 R6, [R1+0x2c0] ;  /* 0x0002c00001068983 */ /* 0x002f620000100a00 */
[----:B------:R-:W-:-:S02]  /*2dfa0*/  ISETP.GE.AND P1, PT, R233, UR4, PT ;  /* 0x00000004e9007c0c */ /* 0x000fc4000bf26270 */
[----:B------:R-:W-:-:S04]  /*2dfb0*/  @!P0 LEA R20, P2, R234, R14, 0x2 ;  /* 0x0000000eea148211 */ /* 0x000fc800078410ff */
[----:B------:R-:W-:Y:S02]  /*2dfc0*/  @!P0 LEA.HI.X R21, R234, R5, R29, 0x2, P2 ;  /* 0x00000005ea158211 */ /* 0x000fe400010f141d */
[----:B------:R-:W3:Y:S04]  /*2dfd0*/  LDL R29, [R1+0x4dc] ;  /* 0x0004dc00011d7983 */ /* 0x000ee80000100800 */
[----:B-----5:R1:W-:Y:S04]  /*2dfe0*/  @!P0 ST.E.64 desc[UR42][R20.64], R6 ;  /* 0x0000000614008985 */ /* 0x0203e8000c101b2a */
[----:B--2---:R-:W2:Y:S01]  /*2dff0*/  @!P1 LDL.64 R8, [R1+0x2d0] ;  /* 0x0002d00001089983 */ /* 0x004ea20000100a00 */
[----:B------:R-:W-:-:S02]  /*2e000*/  ISETP.GE.AND P0, PT, R232, UR4, PT ;  /* 0x00000004e8007c0c */ /* 0x000fc4000bf06270 */
[----:B------:R-:W-:-:S04]  /*2e010*/  @!P1 LEA R12, P2, R233, R14, 0x2 ;  /* 0x0000000ee90c9211 */ /* 0x000fc800078410ff */
[----:B------:R-:W-:Y:S02]  /*2e020*/  @!P1 LEA.HI.X R13, R233, R5, R26, 0x2, P2 ;  /* 0x00000005e90d9211 */ /* 0x000fe400010f141a */
[----:B------:R-:W5:Y:S04]  /*2e030*/  LDL R26, [R1+0x4d8] ;  /* 0x0004d800011a7983 */ /* 0x000f680000100800 */
[----:B--2---:R2:W-:Y:S04]  /*2e040*/  @!P1 ST.E.64 desc[UR42][R12.64], R8 ;  /* 0x000000080c009985 */ /* 0x0045e8000c101b2a */
[----:B----4-:R-:W4:Y:S01]  /*2e050*/  @!P0 LDL.64 R10, [R1+0x2e0] ;  /* 0x0002e000010a8983 */ /* 0x010f220000100a00 */
[----:B------:R-:W-:-:S02]  /*2e060*/  ISETP.GE.AND P1, PT, R231, UR4, PT ;  /* 0x00000004e7007c0c */ /* 0x000fc4000bf26270 */
[----:B------:R-:W-:-:S04]  /*2e070*/  @!P0 LEA R16, P2, R232, R14, 0x2 ;  /* 0x0000000ee8108211 */ /* 0x000fc800078410ff */
[----:B------:R-:W-:Y:S02]  /*2e080*/  @!P0 LEA.HI.X R17, R232, R5, R28, 0x2, P2 ;  /* 0x00000005e8118211 */ /* 0x000fe400010f141c */
[----:B------:R-:W5:Y:S04]  /*2e090*/  LDL R28, [R1+0x4d4] ;  /* 0x0004d400011c7983 */ /* 0x000f680000100800 */
[----:B----4-:R4:W-:Y:S04]  /*2e0a0*/  @!P0 ST.E.64 desc[UR42][R16.64], R10 ;  /* 0x0000000a10008985 */ /* 0x0109e8000c101b2a */
[----:B-1----:R-:W3:Y:S01]  /*2e0b0*/  @!P1 LDL.64 R6, [R1+0x2f0] ;  /* 0x0002f00001069983 */ /* 0x002ee20000100a00 */
[----:B------:R-:W-:-:S02]  /*2e0c0*/  ISETP.GE.AND P0, PT, R230, UR4, PT ;  /* 0x00000004e6007c0c */ /* 0x000fc4000bf06270 */
[----:B------:R-:W-:-:S04]  /*2e0d0*/  @!P1 LEA R20, P2, R231, R14, 0x2 ;  /* 0x0000000ee7149211 */ /* 0x000fc800078410ff */
[----:B------:R-:W-:Y:S02]  /*2e0e0*/  @!P1 LEA.HI.X R21, R231, R5, R27, 0x2, P2 ;  /* 0x00000005e7159211 */ /* 0x000fe400010f141b */
[----:B------:R-:W5:Y:S04]  /*2e0f0*/  LDL R27, [R1+0x4d0] ;  /* 0x0004d000011b7983 */ /* 0x000f680000100800 */
[----:B---3--:R1:W-:Y:S04]  /*2e100*/  @!P1 ST.E.64 desc[UR42][R20.64], R6 ;  /* 0x0000000614009985 */ /* 0x0083e8000c101b2a */
[----:B--2---:R-:W2:Y:S01]  /*2e110*/  @!P0 LDL.64 R8, [R1+0x300] ;  /* 0x0003000001088983 */ /* 0x004ea20000100a00 */
        /* <DEDUP_REMOVED lines=83> */
[----:B-1----:R-:W2:Y:S01]  /*2e650*/  @!P0 LDL.64 R6, [R1+0x3e0] ;  /* 0x0003e00001068983 */ /* 0x002ea20000100a00 */
[----:B------:R-:W-:-:S02]  /*2e660*/  ISETP.GE.AND P1, PT, R210, UR4, PT ;  /* 0x00000004d2007c0c */ /* 0x000fc4000bf26270 */
[----:B------:R-:W-:-:S04]  /*2e670*/  @!P0 LEA R20, P2, R211, R14, 0x2 ;  /* 0x0000000ed3148211 */ /* 0x000fc800078410ff */
[----:B-----5:R-:W-:Y:S02]  /*2e680*/  @!P0 LEA.HI.X R21, R211, R5, R26, 0x2, P2 ;  /* 0x00000005d3158211 */ /* 0x020fe400010f141a */
[----:B------:R-:W5:Y:S04]  /*2e690*/  LDL R26, [R1+0x490] ;  /* 0x00049000011a7983 */ /* 0x000f680000100800 */
[----:B--2---:R1:W-:Y:S04]  /*2e6a0*/  @!P0 ST.E.64 desc[UR42][R20.64], R6 ;  /* 0x0000000614008985 */ /* 0x0043e8000c101b2a */
[----:B------:R-:W2:Y:S01]  /*2e6b0*/  @!P1 LDL.64 R8, [R1+0x3f0] ;  /* 0x0003f00001089983 */ /* 0x000ea20000100a00 */
[----:B------:R-:W-:-:S02]  /*2e6c0*/  ISETP.GE.AND P0, PT, R209, UR4, PT ;  /* 0x00000004d1007c0c */ /* 0x000fc4000bf06270 */
[----:B------:R-:W-:-:S04]  /*2e6d0*/  @!P1 LEA R12, P2, R210, R14, 0x2 ;  /* 0x0000000ed20c9211 */ /* 0x000fc800078410ff */
[----:B------:R-:W-:-:S05]  /*2e6e0*/  @!P1 LEA.HI.X R13, R210, R5, R32, 0x2, P2 ;  /* 0x00000005d20d9211 */ /* 0x000fca00010f1420 */
[----:B--2---:R2:W-:Y:S04]  /*2e6f0*/  @!P1 ST.E.64 desc[UR42][R12.64], R8 ;  /* 0x000000080c009985 */ /* 0x0045e8000c101b2a */
[----:B----4-:R-:W4:Y:S01]  /*2e700*/  @!P0 LDL.64 R10, [R1+0x400] ;  /* 0x00040000010a8983 */ /* 0x010f220000100a00 */
[----:B------:R-:W-:Y:S02]  /*2e710*/  ISETP.GE.AND P1, PT, R208, UR4, PT ;  /* 0x00000004d0007c0c */ /* 0x000fe4000bf26270 */
[----:B------:R-:W-:-:S04]  /*2e720*/  @!P0 LEA R16, P2, R209, R14, 0x2 ;  /* 0x0000000ed1108211 */ /* 0x000fc800078410ff */
[----:B------:R-:W-:-:S05]  /*2e730*/  @!P0 LEA.HI.X R17, R209, R5, R31, 0x2, P2 ;  /* 0x00000005d1118211 */ /* 0x000fca00010f141f */
[----:B----4-:R4:W-:Y:S04]  /*2e740*/  @!P0 ST.E.64 desc[UR42][R16.64], R10 ;  /* 0x0000000a10008985 */ /* 0x0109e8000c101b2a */
[----:B-1----:R-:W3:Y:S01]  /*2e750*/  @!P1 LDL.64 R6, [R1+0x410] ;  /* 0x0004100001069983 */ /* 0x002ee20000100a00 */
        /* <DEDUP_REMOVED lines=9> */
[----:B----4-:R-:W3:Y:S01]  /*2e7f0*/  @!P1 LDL.64 R10, [R1+0x430] ;  /* 0x00043000010a9983 */ /* 0x010ee20000100a00 */
[----:B------:R-:W-:Y:S02]  /*2e800*/  ISETP.GE.AND P0, PT, R15, UR4, PT ;  /* 0x000000040f007c0c */ /* 0x000fe4000bf06270 */
[----:B------:R-:W-:-:S04]  /*2e810*/  @!P1 LEA R16, P2, R206, R14, 0x2 ;  /* 0x0000000ece109211 */ /* 0x000fc800078410ff */
[----:B------:R-:W-:-:S05]  /*2e820*/  @!P1 LEA.HI.X R17, R206, R5, R28, 0x2, P2 ;  /* 0x00000005ce119211 */ /* 0x000fca00010f141c */
[----:B---3--:R3:W-:Y:S04]  /*2e830*/  @!P1 ST.E.64 desc[UR42][R16.64], R10 ;  /* 0x0000000a10009985 */ /* 0x0087e8000c101b2a */
[----:B-1----:R-:W4:Y:S01]  /*2e840*/  @!P0 LDL.64 R6, [R1+0x440] ;  /* 0x0004400001068983 */ /* 0x002f220000100a00 */
[----:B------:R-:W-:Y:S02]  /*2e850*/  ISETP.GE.AND P1, PT, R24, UR4, PT ;  /* 0x0000000418007c0c */ /* 0x000fe4000bf26270 */
[----:B------:R-:W-:-:S04]  /*2e860*/  @!P0 LEA R20, P2, R15, R14, 0x2 ;  /* 0x0000000e0f148211 */ /* 0x000fc800078410ff */
[----:B------:R-:W-:-:S05]  /*2e870*/  @!P0 LEA.HI.X R21, R15, R5, R27, 0x2, P2 ;  /* 0x000000050f158211 */ /* 0x000fca00010f141b */
[----:B----4-:R3:W-:Y:S04]  /*2e880*/  @!P0 ST.E.64 desc[UR42][R20.64], R6 ;  /* 0x0000000614008985 */ /* 0x0107e8000c101b2a */
[----:B--2---:R-:W2:Y:S01]  /*2e890*/  @!P1 LDL.64 R8, [R1+0x450] ;  /* 0x0004500001089983 */ /* 0x004ea20000100a00 */
[----:B------:R-:W-:-:S04]  /*2e8a0*/  @!P1 LEA R14, P0, R24, R14, 0x2 ;  /* 0x0000000e180e9211 */ /* 0x000fc800078010ff */
[----:B-----5:R-:W-:-:S05]  /*2e8b0*/  @!P1 LEA.HI.X R15, R24, R5, R26, 0x2, P0 ;  /* 0x00000005180f9211 */ /* 0x020fca00000f141a */
[----:B--2---:R3:W-:Y:S04]  /*2e8c0*/  @!P1 ST.E.64 desc[UR42][R14.64], R8 ;  /* 0x000000080e009985 */ /* 0x0047e8000c101b2a */
.L_x_3816:
[----:B------:R-:W-:Y:S05]  /*2e8d0*/  BSYNC B1 ;  /* 0x0000000000017941 */ /* 0x000fea0003800000 */
.L_x_3815:
[----:B------:R-:W-:-:S03]  /*2e8e0*/  UMOV UR4, 0xffffffff ;  /* 0xffffffff00047882 */ /* 0x000fc60000000000 */
[----:B------:R-:W-:Y:S05]  /*2e8f0*/  BRA.DIV UR4, `(.L_x_3817) ;  /* 0x000000ca046c7947 */ /* 0x000fea000b800000 */
[----:B0-----:R-:W0:Y:S04]  /*2e900*/  SHFL.IDX PT, R4, R4, 0x1, 0x1c1f ;  /* 0x003c1f0004047f89 */ /* 0x001e2800000e0000 */
[----:B--23--:R2:W3:Y:S02]  /*2e910*/  SHFL.IDX PT, R14, R3, 0x1, 0x1c1f ;  /* 0x003c1f00030e7f89 */ /* 0x00c4e400000e0000 */
.L_x_4072:
[----:B------:R-:W-:-:S13]  /*2e920*/  ISETP.GE.AND P0, PT, R25, R0, PT ;  /* 0x000000001900720c */ /* 0x000fda0003f06270 */
[----:B------:R-:W-:Y:S05]  /*2e930*/  @P0 BRA `(.L_x_3813) ;  /* 0x0000001800dc0947 */ /* 0x000fea0003800000 */
[----:B------:R-:W4:Y:S01]  /*2e940*/  LDC R0, c[0x0][0xbc8] ;  /* 0x0002f200ff007b82 */ /* 0x000f220000000800 */
[----:B------:R-:W5:Y:S04]  /*2e950*/  LDL R49, [R1+0x468] ;  /* 0x0004680001317983 */ /* 0x000f680000100800 */
[----:B------:R-:W5:Y:S04]  /*2e960*/  LDL R52, [R1+0x464] ;  /* 0x0004640001347983 */ /* 0x000f680000100800 */
[----:B------:R-:W5:Y:S04]  /*2e970*/  LDL R50, [R1+0x508] ;  /* 0x0005080001327983 */ /* 0x000f680000100800 */
[----:B------:R-:W5:Y:S04]  /*2e980*/  LDL R45, [R1+0x4f8] ;  /* 0x0004f800012d7983 */ /* 0x000f680000100800 */
[----:B------:R-:W5:Y:S04]  /*2e990*/  LDL R42, [R1+0x4e8] ;  /* 0x0004e800012a7983 */ /* 0x000f680000100800 */
[----:B------:R-:W5:Y:S01]  /*2e9a0*/  LDL R46, [R1+0x4fc] ;  /* 0x0004fc00012e7983 */ /* 0x000f620000100800 */
[----:B----4-:R-:W-:-:S03]  /*2e9b0*/  ISETP.GE.AND P0, PT, R197, R0, PT ;  /* 0x00000000c500720c */ /* 0x010fc60003f06270 */
[----:B------:R-:W4:Y:S04]  /*2e9c0*/  LDL R40, [R1+0x4dc] ;  /* 0x0004dc0001287983 */ /* 0x000f280000100800 */
[----:B------:R-:W4:Y:S04]  /*2e9d0*/  LDL R10, [R1+0x4ec] ;  /* 0x0004ec00010a7983 */ /* 0x000f280000100800 */
[----:B------:R-:W4:Y:S04]  /*2e9e0*/  LDL R11, [R1+0x4d4] ;  /* 0x0004d400010b7983 */ /* 0x000f280000100800 */
[----:B------:R-:W4:Y:S01]  /*2e9f0*/  @!P0 LDL.64 R20, [R1+0x268] ;  /* 0x0002680001148983 */ /* 0x000f220000100a00 */
[----:B0-----:R-:W-:-:S03]  /*2ea00*/  @!P0 IMAD.MOV.U32 R15, RZ, RZ, R4 ;  /* 0x000000ffff0f8224 */ /* 0x001fc600078e0004 */
[----:B------:R-:W4:Y:S01]  /*2ea10*/  LDL R48, [R1+0x504] ;  /* 0x0005040001307983 */ /* 0x000f220000100800 */
[----:B---3--:R-:W-:-:S03]  /*2ea20*/  @!P0 IMAD.WIDE R6, R197, 0x4, R14 ;  /* 0x00000004c5068825 */ /* 0x008fc600078e020e */
        /* <DEDUP_REMOVED lines=21> */
[----:B-1----:R-:W3:Y:S04]  /*2eb80*/  LDL R5, [R1+0x470] ;  /* 0x0004700001057983 */ /* 0x002ee80000100800 */
[----:B--2---:R-:W2:Y:S01]  /*2eb90*/  LDL R3, [R1+0x46c] ;  /* 0x00046c0001037983 */ /* 0x004ea20000100800 */
[----:B-----5:R-:W-:-:S03]  /*2eba0*/  ISETP.GE.AND P1, PT, R49, R0, PT ;  /* 0x000000003100720c */ /* 0x020fc60003f26270 */
[----:B----4-:R0:W-:Y:S10]  /*2ebb0*/  @!P0 ST.E.64 desc[UR42][R6.64], R20 ;  /* 0x0000001406008985 */ /* 0x0101f4000c101b2a */
[----:B------:R-:W4:Y:S01]  /*2ebc0*/  @!P1 LDL.64 R8, [R1+0x278] ;  /* 0x0002780001089983 */ /* 0x000f220000100a00 */
[----:B------:R-:W-:-:S02]  /*2ebd0*/  ISETP.GE.AND P2, PT, R52, R0, PT ;  /* 0x000000003400720c */ /* 0x000fc40003f46270 */
[----:B------:R-:W-:-:S04]  /*2ebe0*/  @!P1 LEA R12, P0, R49, R14, 0x2 ;  /* 0x0000000e310c9211 */ /* 0x000fc800078010ff */
[----:B------:R-:W-:Y:S01]  /*2ebf0*/  @!P1 LEA.HI.X R13, R49, R4, R50, 0x2, P0 ;  /* 0x00000004310d9211 */ /* 0x000fe200000f1432 */
[----:B------:R-:W-:Y:S02]  /*2ec00*/  IMAD.MOV.U32 R49, RZ, RZ, R45 ;  /* 0x000000ffff317224 */ /* 0x000fe400078e002d */
[----:B------:R-:W-:Y:S02]  /*2ec10*/  IMAD.MOV.U32 R45, RZ, RZ, R42 ;  /* 0x000000ffff2d7224 */ /* 0x000fe400078e002a */
[----:B------:R-:W-:Y:S02]  /*2ec20*/  IMAD.MOV.U32 R50, RZ, RZ, R46 ;  /* 0x000000ffff327224 */ /* 0x000fe400078e002e */
[----:B------:R-:W-:Y:S02]  /*2ec30*/  IMAD.MOV.U32 R42, RZ, RZ, R40 ;  /* 0x000000ffff2a7224 */ /* 0x000fe400078e0028 */
[----:B------:R-:W-:Y:S02]  /*2ec40*/  IMAD.MOV.U32 R40, RZ, RZ, R11 ;  /* 0x000000ffff287224 */ /* 0x000fe400078e000b */
[----:B------:R-:W-:Y:S01]  /*2ec50*/  IMAD.MOV.U32 R46, RZ, RZ, R10 ;  /* 0x000000ffff2e7224 */ /* 0x000fe200078e000a */
[----:B----4-:R1:W-:Y:S04]  /*2ec60*/  @!P1 ST.E.64 desc[UR42][R12.64], R8 ;  /* 0x000000080c009985 */ /* 0x0103e8000c101b2a */
[----:B------:R-:W4:Y:S01]  /*2ec70*/  @!P2 LDL.64 R10, [R1+0x288] ;  /* 0x00028800010aa983 */ /* 0x000f220000100a00 */
[----:B------:R-:W-:Y:S01]  /*2ec80*/  ISETP.GE.AND P1, PT, R237, R0, PT ;  /* 0x00000000ed00720c */ /* 0x000fe20003f26270 */
[----:B------:R-:W-:-:S02]  /*2ec90*/  IMAD.MOV.U32 R53, RZ, RZ, R48 ;  /* 0x000000ffff357224 */ /* 0x000fc400078e0030 */
[----:B---3--:R-:W-:Y:S01]  /*2eca0*/  IMAD.MOV.U32 R48, RZ, RZ, R16 ;  /* 0x000000ffff307224 */ /* 0x008fe200078e0010 */
[C---:B------:R-:W-:Y:S01]  /*2ecb0*/  @!P2 LEA R16, P0, R52.reuse, R14, 0x2 ;  /* 0x0000000e3410a211 */ /* 0x040fe200078010ff */
[----:B------:R-:W-:Y:S02]  /*2ecc0*/  IMAD.MOV.U32 R51, RZ, RZ, R47 ;  /* 0x000000ffff337224 */ /* 0x000fe400078e002f */
[----:B------:R-:W-:Y:S02]  /*2ecd0*/  IMAD.MOV.U32 R47, RZ, RZ, R43 ;  /* 0x000000ffff2f7224 */ /* 0x000fe400078e002b */
[----:B------:R-:W-:Y:S02]  /*2ece0*/  IMAD.MOV.U32 R43, RZ, RZ, R36 ;  /* 0x000000ffff2b7224 */ /* 0x000fe400078e0024 */
[----:B------:R-:W-:Y:S01]  /*2ecf0*/  IMAD.MOV.U32 R36, RZ, RZ, R17 ;  /* 0x000000ffff247224 */ /* 0x000fe200078e0011 */
[----:B------:R-:W-:-:S05]  /*2ed00*/  @!P2 LEA.HI.X R17, R52, R4, R53, 0x2, P0 ;  /* 0x000000043411a211 */ /* 0x000fca00000f1435 */
[----:B----4-:R3:W-:Y:S04]  /*2ed10*/  @!P2 ST.E.64 desc[UR42][R16.64], R10 ;  /* 0x0000000a1000a985 */ /* 0x0107e8000c101b2a */
[----:B0-----:R-:W4:Y:S01]  /*2ed20*/  @!P1 LDL.64 R6, [R1+0x298] ;  /* 0x0002980001069983 */ /* 0x001f220000100a00 */
[----:B------:R-:W-:Y:S02]  /*2ed30*/  ISETP.GE.AND P2, PT, R236, R0, PT ;  /* 0x00000000ec00720c */ /* 0x000fe40003f46270 */
[----:B------:R-:W-:-:S04]  /*2ed40*/  @!P1 LEA R20, P0, R237, R14, 0x2 ;  /* 0x0000000eed149211 */ /* 0x000fc800078010ff */
[----:B------:R-:W-:-:S05]  /*2ed50*/  @!P1 LEA.HI.X R21, R237, R4, R51, 0x2, P0 ;  /* 0x00000004ed159211 */ /* 0x000fca00000f1433 */
[----:B----4-:R0:W-:Y:S04]  /*2ed60*/  @!P1 ST.E.64 desc[UR42][R20.64], R6 ;  /* 0x0000000614009985 */ /* 0x0101e8000c101b2a */
[----:B-1----:R-:W4:Y:S01]  /*2ed70*/  @!P2 LDL.64 R8, [R1+0x2a8] ;  /* 0x0002a8000108a983 */ /* 0x002f220000100a00 */
[----:B------:R-:W-:Y:S02]  /*2ed80*/  ISETP.GE.AND P1, PT, R235, R0, PT ;  /* 0x00000000eb00720c */ /* 0x000fe40003f26270 */
[----:B------:R-:W-:-:S04]  /*2ed90*/  @!P2 LEA R12, P0, R236, R14, 0x2 ;  /* 0x0000000eec0ca211 */ /* 0x000fc800078010ff */
[----:B------:R-:W-:-:S05]  /*2eda0*/  @!P2 LEA.HI.X R13, R236, R4, R50, 0x2, P0 ;  /* 0x00000004ec0da211 */ /* 0x000fca00000f1432 */
[----:B----4-:R1:W-:Y:S04]  /*2edb0*/  @!P2 ST.E.64 desc[UR42][R12.64], R8 ;  /* 0x000000080c00a985 */ /* 0x0103e8000c101b2a */
[----:B---3--:R-:W3:Y:S01]  /*2edc0*/  @!P1 LDL.64 R10, [R1+0x2b8] ;  /* 0x0002b800010a9983 */ /* 0x008ee20000100a00 */
[----:B------:R-:W-:Y:S02]  /*2edd0*/  ISETP.GE.AND P2, PT, R234, R0, PT ;  /* 0x00000000ea00720c */ /* 0x000fe40003f46270 */
[----:B------:R-:W-:-:S04]  /*2ede0*/  @!P1 LEA R16, P0, R235, R14, 0x2 ;  /* 0x0000000eeb109211 */ /* 0x000fc800078010ff */
[----:B------:R-:W-:-:S05]  /*2edf0*/  @!P1 LEA.HI.X R17, R235, R4, R49, 0x2, P0 ;  /* 0x00000004eb119211 */ /* 0x000fca00000f1431 */
[----:B---3--:R3:W-:Y:S04]  /*2ee00*/  @!P1 ST.E.64 desc[UR42][R16.64], R10 ;  /* 0x0000000a10009985 */ /* 0x0087e8000c101b2a */
        /* <DEDUP_REMOVED lines=113> */
[----:B------:R-:W-:-:S07]  /*2f520*/  @!P2 LEA.HI.X R13, R207, R4, R26, 0x2, P0 ;  /* 0x00000004cf0da211 */ /* 0x000fce00000f141a */
[C---:B---3--:R-:W-:Y:S01]  /*2f530*/  @!P1 LEA R16, P0, R206.reuse, R14, 0x2 ;  /* 0x0000000ece109211 */ /* 0x048fe200078010ff */
[----:B----4-:R0:W-:Y:S04]  /*2f540*/  @!P2 ST.E.64 desc[UR42][R12.64], R8 ;  /* 0x000000080c00a985 */ /* 0x0101e8000c101b2a */
[----:B------:R-:W3:Y:S01]  /*2f550*/  @!P1 LDL.64 R10, [R1+0x438] ;  /* 0x00043800010a9983 */ /* 0x000ee20000100a00 */
[----:B------:R-:W-:Y:S02]  /*2f560*/  @!P1 LEA.HI.X R17, R206, R4, R24, 0x2, P0 ;  /* 0x00000004ce119211 */ /* 0x000fe400000f1418 */
[-C--:B------:R-:W-:Y:S01]  /*2f570*/  ISETP.GE.AND P0, PT, R5, R0.reuse, PT ;  /* 0x000000000500720c */ /* 0x080fe20003f06270 */
[----:B------:R-:W-:Y:S02]  /*2f580*/  BSSY B1, `(.L_x_3818) ;  /* 0x0000009000017945 */ /* 0x000fe40003800000 */
[----:B---3--:R0:W-:Y:S01]  /*2f590*/  @!P1 ST.E.64 desc[UR42][R16.64], R10 ;  /* 0x0000000a10009985 */ /* 0x0081e2000c101b2a */
[----:B--2---:R-:W-:-:S09]  /*2f5a0*/  ISETP.GE.AND P1, PT, R3, R0, PT ;  /* 0x000000000300720c */ /* 0x004fd20003f26270 */
[----:B------:R-:W-:Y:S05]  /*2f5b0*/  @P0 BRA `(.L_x_3819) ;  /* 0x0000000000140947 */ /* 0x000fea0003800000 */
[----:B------:R-:W2:Y:S04]  /*2f5c0*/  LDL R24, [R1+0x494] ;  /* 0x0004940001187983 */ /* 0x000ea80000100800 */
[----:B0-----:R-:W3:Y:S01]  /*2f5d0*/  LDL.64 R8, [R1+0x448] ;  /* 0x0004480001087983 */ /* 0x001ee20000100a00 */
[----:B------:R-:W-:-:S04]  /*2f5e0*/  LEA R6, P0, R5, R14, 0x2 ;  /* 0x0000000e05067211 */ /* 0x000fc800078010ff */
[----:B--2---:R-:W-:-:S05]  /*2f5f0*/  LEA.HI.X R7, R5, R4, R24, 0x2, P0 ;  /* 0x0000000405077211 */ /* 0x004fca00000f1418 */
[----:B---3--:R1:W-:Y:S04]  /*2f600*/  ST.E.64 desc[UR42][R6.64], R8 ;  /* 0x0000000806007985 */ /* 0x0083e8000c101b2a */
.L_x_3819:
[----:B------:R-:W-:Y:S05]  /*2f610*/  BSYNC B1 ;  /* 0x0000000000017941 */ /* 0x000fea0003800000 */
.L_x_3818:
[----:B------:R-:W-:Y:S05]  /*2f620*/  @P1 BRA `(.L_x_3813) ;  /* 0x0000000c00a01947 */ /* 0x000fea0003800000 */
[----:B------:R-:W2:Y:S04]  /*2f630*/  LDL R0, [R1+0x490] ;  /* 0x0004900001007983 */ /* 0x000ea80000100800 */
[----:B01----:R-:W3:Y:S01]  /*2f640*/  LDL.64 R6, [R1+0x458] ;  /* 0x0004580001067983 */ /* 0x003ee20000100a00 */
[----:B------:R-:W-:-:S04]  /*2f650*/  LEA R14, P0, R3, R14, 0x2 ;  /* 0x0000000e030e7211 */ /* 0x000fc800078010ff */
[----:B--2---:R-:W-:-:S05]  /*2f660*/  LEA.HI.X R15, R3, R4, R0, 0x2, P0 ;  /* 0x00000004030f7211 */ /* 0x004fca00000f1400 */
[----:B---3--:R4:W-:Y:S01]  /*2f670*/  ST.E.64 desc[UR42][R14.64], R6 ;  /* 0x000000060e007985 */ /* 0x0089e2000c101b2a */
[----:B------:R-:W-:Y:S05]  /*2f680*/  BRA `(.L_x_3813) ;  /* 0x0000000c00887947 */ /* 0x000fea0003800000 */
.L_x_3800:
[----:B------:R-:W-:Y:S01]  /*2f690*/  ULDC.64 UR4, c[0x0][0xd08] ;  /* 0x0003420000047ab9 */ /* 0x000fe20000000a00 */
[----:B------:R-:W3:Y:S01]  /*2f6a0*/  LDC.64 R4, c[0x0][0xd00] ;  /* 0x00034000ff047b82 */ /* 0x000ee20000000a00 */
[----:B------:R-:W-:Y:S01]  /*2f6b0*/  ISETP.NE.U32.AND P0, PT, RZ, UR4, PT ;  /* 0x00000004ff007c0c */ /* 0x000fe2000bf05070 */
[----:B------:R-:W4:Y:S01]  /*2f6c0*/  LDL R0, [R1+0x47c] ;  /* 0x00047c0001007983 */ /* 0x000f220000100800 */
[----:B------:R-:W-:Y:S02]  /*2f6d0*/  IMAD.MOV.U32 R3, RZ, RZ, RZ ;  /* 0x000000ffff037224 */ /* 0x000fe400078e00ff */
[----:B------:R-:W-:Y:S01]  /*2f6e0*/  ISETP.NE.AND.EX P1, PT, RZ, UR5, PT, P0 ;  /* 0x00000005ff007c0c */ /* 0x000fe2000bf25300 */
[----:B------:R-:W-:Y:S02]  /*2f6f0*/  ULDC.64 UR4, c[0x0][0xd00] ;  /* 0x0003400000047ab9 */ /* 0x000fe40000000a00 */
[----:B------:R-:W-:-:S04]  /*2f700*/  ISETP.NE.U32.AND P0, PT, RZ, UR4, PT ;  /* 0x00000004ff007c0c */ /* 0x000fc8000bf05070 */
[----:B------:R-:W-:-:S06]  /*2f710*/  ISETP.NE.AND.EX P0, PT, RZ, UR5, PT, P0 ;  /* 0x00000005ff007c0c */ /* 0x000fcc000bf05300 */
[----:B------:R-:W2:Y:S01]  /*2f720*/  @P1 LDC.64 R6, c[0x0][0xd08] ;  /* 0x00034200ff061b82 */ /* 0x000ea20000000a00 */
[----:B------:R-:W-:Y:S02]  /*2f730*/  ULDC UR4, c[0x0][0xb88] ;  /* 0x0002e20000047ab9 */ /* 0x000fe40000000800 */
[----:B------:R-:W-:Y:S02]  /*2f740*/  IMAD.U32 R16, RZ, RZ, UR4 ;  /* 0x00000004ff107e24 */ /* 0x000fe4000f8e00ff */
[----:B---3--:R-:W-:-:S05]  /*2f750*/  IMAD.WIDE R4, R198, 0x4, R4 ;  /* 0x00000004c6047825 */ /* 0x008fca00078e0204 */
[----:B------:R3:W5:Y:S01]  /*2f760*/  @P0 LDG.E R3, desc[UR42][R4.64] ;  /* 0x0000002a04030981 */ /* 0x000762000c1e1900 */
[----:B--2---:R-:W-:-:S05]  /*2f770*/  @P1 IMAD.WIDE R6, R198, 0x4, R6 ;  /* 0x00000004c6061825 */ /* 0x004fca00078e0206 */
[----:B------:R3:W5:Y:S01]  /*2f780*/  @P1 LDG.E R16, desc[UR42][R6.64] ;  /* 0x0000002a06101981 */ /* 0x000762000c1e1900 */
[----:B------:R-:W-:Y:S02]  /*2f790*/  ISETP.NE.AND P2, PT, R195, RZ, PT ;  /* 0x000000ffc300720c */ /* 0x000fe40003f45270 */
[----:B------:R-:W-:-:S11]  /*2f7a0*/  SHF.R.S32.HI R26, RZ, 0x1f, R198 ;  /* 0x0000001fff1a7819 */ /* 0x000fd600000114c6 */
[----:B------:R-:W2:Y:S02]  /*2f7b0*/  @!P2 LDC R195, c[0x0][0xbd4] ;  /* 0x0002f500ffc3ab82 */ /* 0x000ea40000000800 */
[----:B--2---:R-:W-:Y:S02]  /*2f7c0*/  ISETP.GT.AND P2, PT, R195, 0x1, PT ;  /* 0x00000001c300780c */ /* 0x004fe40003f44270 */
[----:B----4-:R-:W-:Y:S01]  /*2f7d0*/  ISETP.GT.AND P3, PT, R0, 0x7f, PT ;  /* 0x0000007f0000780c */ /* 0x010fe20003f64270 */
[----:B---3--:R-:W-:-:S12]  /*2f7e0*/  @P1 BRA `(.L_x_3820) ;  /* 0x0000000000101947 */ /* 0x008fd80003800000 */
[----:B------:R-:W-:Y:S05]  /*2f7f0*/  @!P0 BRA `(.L_x_3820) ;  /* 0x00000000000c8947 */ /* 0x000fea0003800000 */
[----:B------:R-:W2:Y:S04]  /*2f800*/  LDG.E R7, desc[UR42][R4.64] ;  /* 0x0000002a04077981 */ /* 0x000ea8000c1e1900 */
[----:B-----5:R-:W2:Y:S02]  /*2f810*/  LDG.E R16, desc[UR42][R4.64+0x4] ;  /* 0x0000042a04107981 */ /* 0x020ea4000c1e1900 */
[----:B--2---:R-:W-:-:S07]  /*2f820*/  IMAD.IADD R16, R16, 0x1, -R7 ;  /* 0x0000000110107824 */ /* 0x004fce00078e0a07 */
.L_x_3820:
[----:B------:R-:W-:Y:S01]  /*2f830*/  BSSY B1, `(.L_x_3821) ;  /* 0x0000036000017945 */ /* 0x000fe20003800000 */
[----:B------:R-:W-:Y:S02]  /*2f840*/  SEL R25, R198, RZ, !P0 ;  /* 0x000000ffc6197207 */ /* 0x000fe40004000000 */
[----:B------:R-:W-:Y:S02]  /*2f850*/  SEL R26, R26, RZ, !P0 ;  /* 0x000000ff1a1a7207 */ /* 0x000fe40004000000 */
[----:B-----5:R-:W-:Y:S01]  /*2f860*/  SHF.R.S32.HI R24, RZ, 0x1f, R3 ;  /* 0x0000001fff187819 */ /* 0x020fe20000011403 */
[----:B------:R-:W-:Y:S06]  /*2f870*/  @P3 BRA `(.L_x_3822) ;  /* 0x0000000000c43947 */ /* 0x000fec0003800000 */
[----:B------:R-:W2:Y:S01]  /*2f880*/  S2R R4, SR_TID.X ;  /* 0x0000000000047919 */ /* 0x000ea20000002100 */
[----:B------:R-:W3:Y:S02]  /*2f890*/  LDC R29, c[0x0][0xce8] ;  /* 0x00033a00ff1d7b82 */ /* 0x000ee40000000800 */
[----:B---3--:R-:W-:Y:S01]  /*2f8a0*/  IMAD R0, R16, R29, RZ ;  /* 0x0000001d10007224 */ /* 0x008fe200078e02ff */
[----:B--2---:R-:W-:-:S04]  /*2f8b0*/  IADD3 R27, R194, -0x80, R4 ;  /* 0xffffff80c21b7810 */ /* 0x004fc80007ffe004 */
        /* <DEDUP_REMOVED lines=36> */
[-C--:B0-----:R-:W-:Y:S01]  /*2fb00*/  IMAD R0, R7, R11.reuse, RZ ;  /* 0x0000000b07007224 */ /* 0x081fe200078e02ff */
[----:B------:R-:W-:Y:S01]  /*2fb10*/  SHF.R.S32.HI R13, RZ, 0x1f, R11 ;  /* 0x0000001fff0d7819 */ /* 0x000fe2000001140b */
[----:B------:R-:W-:Y:S02]  /*2fb20*/  IMAD.MOV.U32 R7, RZ, RZ, -0x800000 ;  /* 0xff800000ff077424 */ /* 0x000fe400078e00ff */
[----:B------:R-:W-:-:S04]  /*2fb30*/  IMAD.WIDE.U32 R8, R6, R11, R8 ;  /* 0x0000000b06087225 */ /* 0x000fc800078e0008 */
[----:B------:R-:W-:Y:S01]  /*2fb40*/  IMAD R13, R6, R13, R0 ;  /* 0x0000000d060d7224 */ /* 0x000fe200078e0200 */
[----:B--2---:R-:W-:-:S03]  /*2fb50*/  LEA R4, P0, R8, R4, 0x2 ;  /* 0x0000000408047211 */ /* 0x004fc600078010ff */
[----:B------:R-:W-:-:S05]  /*2fb60*/  IMAD.IADD R0, R9, 0x1, R13 ;  /* 0x0000000109007824 */ /* 0x000fca00078e020d */
[----:B-1----:R-:W-:-:S05]  /*2fb70*/  LEA.HI.X R5, R8, R5, R0, 0x2, P0 ;  /* 0x0000000508057211 */ /* 0x002fca00000f1400 */
[----:B------:R2:W-:Y:S02]  /*2fb80*/  STG.E desc[UR42][R4.64], R7 ;  /* 0x0000000704007986 */ /* 0x0005e4000c10192a */
.L_x_3822:
[----:B------:R-:W-:Y:S05]  /*2fb90*/  BSYNC B1 ;  /* 0x0000000000017941 */ /* 0x000fea0003800000 */
.L_x_3821:
[----:B------:R-:W-:Y:S05]  /*2fba0*/  @P2 BRA `(.L_x_3813) ;  /* 0x0000000800402947 */ /* 0x000fea0003800000 */
[----:B------:R-:W3:Y:S01]  /*2fbb0*/  LDL R6, [R1+0x488] ;  /* 0x0004880001067983 */ /* 0x000ee20000100800 */
[----:B------:R-:W4:Y:S01]  /*2fbc0*/  LDC R17, c[0x0][0xce8] ;  /* 0x00033a00ff117b82 */ /* 0x000f220000000800 */
[----:B------:R-:W-:Y:S01]  /*2fbd0*/  ULDC.64 UR4, c[0x0][0xba0] ;  /* 0x0002e80000047ab9 */ /* 0x000fe20000000a00 */
[----:B------:R-:W-:Y:S01]  /*2fbe0*/  ULDC.64 UR6, c[0x0][0xbf0] ;  /* 0x0002fc0000067ab9 */ /* 0x000fe20000000a00 */
[----:B------:R-:W3:Y:S01]  /*2fbf0*/  LDL R10, [R1+0x478] ;  /* 0x00047800010a7983 */ /* 0x000ee20000100800 */
[----:B------:R-:W-:Y:S02]  /*2fc00*/  IMAD R0, R24, UR4, RZ ;  /* 0x0000000418007c24 */ /* 0x000fe4000f8e02ff */
[----:B--2---:R-:W-:-:S04]  /*2fc10*/  IMAD.WIDE.U32 R4, R3, UR4, RZ ;  /* 0x0000000403047c25 */ /* 0x004fc8000f8e00ff */
[----:B------:R-:W-:Y:S01]  /*2fc20*/  IMAD R7, R3, UR5, R0 ;  /* 0x0000000503077c24 */ /* 0x000fe2000f8e0200 */
[----:B------:R-:W-:-:S03]  /*2fc30*/  ULDC.64 UR4, c[0x0][0xbe8] ;  /* 0x0002fa0000047ab9 */ /* 0x000fc60000000a00 */
[----:B------:R-:W-:Y:S02]  /*2fc40*/  IMAD.IADD R5, R5, 0x1, R7 ;  /* 0x0000000105057824 */ /* 0x000fe400078e0207 */
[----:B------:R-:W-:-:S04]  /*2fc50*/  IMAD.WIDE.U32 R4, R193, UR4, R4 ;  /* 0x00000004c1047c25 */ /* 0x000fc8000f8e0004 */
[----:B------:R-:W-:Y:S01]  /*2fc60*/  IMAD R5, R193, UR5, R5 ;  /* 0x00000005c1057c24 */ /* 0x000fe2000f8e0205 */
[----:B------:R-:W-:Y:S01]  /*2fc70*/  ULDC.64 UR4, c[0x0][0xbe0] ;  /* 0x0002f80000047ab9 */ /* 0x000fe20000000a00 */
[----:B----4-:R-:W-:Y:S01]  /*2fc80*/  ISETP.NE.AND P0, PT, R17, 0x1, PT ;  /* 0x000000011100780c */ /* 0x010fe20003f05270 */
[----:B------:R-:W-:-:S12]  /*2fc90*/  IMAD.WIDE.U32 R4, R25, UR6, R4 ;  /* 0x0000000619047c25 */ /* 0x000fd8000f8e0004 */
[----:B------:R-:W2:Y:S08]  /*2fca0*/  @P0 LDC R9, c[0x0][0xcec] ;  /* 0x00033b00ff090b82 */ /* 0x000eb00000000800 */
[----:B------:R-:W4:Y:S01]  /*2fcb0*/  @P0 LDC R11, c[0x0][0xcf0] ;  /* 0x00033c00ff0b0b82 */ /* 0x000f220000000800 */
[----:B---3--:R-:W-:Y:S02]  /*2fcc0*/  IMAD R3, R6, 0x20, R10 ;  /* 0x0000002006037824 */ /* 0x008fe400078e020a */
[----:B------:R-:W-:-:S02]  /*2fcd0*/  IMAD R6, R26, UR6, RZ ;  /* 0x000000061a067c24 */ /* 0x000fc4000f8e02ff */
[----:B------:R-:W-:-:S04]  /*2fce0*/  IMAD.IADD R8, R194, 0x1, R3 ;  /* 0x00000001c2087824 */ /* 0x000fc800078e0203 */
[----:B--2---:R-:W-:-:S04]  /*2fcf0*/  @P0 IMAD.HI.U32 R0, R8, R9, RZ ;  /* 0x0000000908000227 */ /* 0x004fc800078e00ff */
[----:B------:R-:W-:Y:S01]  /*2fd00*/  IMAD.MOV.U32 R3, RZ, RZ, R8 ;  /* 0x000000ffff037224 */ /* 0x000fe200078e0008 */
[----:B----4-:R-:W-:Y:S01]  /*2fd10*/  @P0 SHF.R.U32.HI R3, RZ, R11, R0 ;  /* 0x0000000bff030219 */ /* 0x010fe20000011600 */
[----:B------:R-:W-:-:S03]  /*2fd20*/  IMAD R9, R25, UR7, R6 ;  /* 0x0000000719097c24 */ /* 0x000fc6000f8e0206 */
        /* <DEDUP_REMOVED lines=21> */
.L_x_4075:
[----:B------:R-:W-:Y:S01]  /*2fe80*/  IMAD R16, R16, R17, RZ ;  /* 0x0000001110107224 */ /* 0x000fe200078e02ff */
[----:B------:R-:W-:Y:S01]  /*2fe90*/  BSSY B1, `(.L_x_3824) ;  /* 0x0000015000017945 */ /* 0x000fe20003800000 */
[----:B------:R-:W-:-:S05]  /*2fea0*/  IMAD.IADD R7, R10, 0x1, R194 ;  /* 0x000000010a077824 */ /* 0x000fca00078e02c2 */
[----:B------:R-:W-:-:S13]  /*2feb0*/  ISETP.GE.AND P0, PT, R7, R16, PT ;  /* 0x000000100700720c */ /* 0x000fda0003f06270 */
        /* <DEDUP_REMOVED lines=18> */
.L_x_3825:
[----:B------:R-:W-:Y:S05]  /*2ffe0*/  BSYNC B1 ;  /* 0x0000000000017941 */ /* 0x000fea0003800000 */
.L_x_3824:
[----:B------:R-:W-:-:S03]  /*2fff0*/  UMOV UR4, 0xffffffff ;  /* 0xffffffff00047882 */ /* 0x000fc60000000000 */
[----:B------:R-:W-:Y:S05]  /*30000*/  BRA.DIV UR4, `(.L_x_3826) ;  /* 0x000000b604247947 */ /* 0x000fea000b800000 */
[----:B---3--:R3:W0:Y:S04]  /*30010*/  SHFL.IDX PT, R0, R4, 0x1, 0x181f ;  /* 0x00381f0004007f89 */ /* 0x00862800000e0000 */
[----:B----4-:R3:W4:Y:S02]  /*30020*/  SHFL.IDX PT, R14, R3, 0x1, 0x181f ;  /* 0x00381f00030e7f89 */ /* 0x01072400000e0000 */
.L_x_4079:
[----:B------:R-:W-:Y:S01]  /*30030*/  VIADD R5, R7, 0x20 ;  /* 0x0000002007057836 */ /* 0x000fe20000000000 */
        /* <DEDUP_REMOVED lines=20> */
.L_x_3828:
[----:B------:R-:W-:Y:S05]  /*30180*/  BSYNC B1 ;  /* 0x0000000000017941 */ /* 0x000fea0003800000 */
.L_x_3827:
[----:B------:R-:W-:-:S03]  /*30190*/  UMOV UR4, 0xffffffff ;  /* 0xffffffff00047882 */ /* 0x000fc60000000000 */
[----:B------:R-:W-:Y:S05]  /*301a0*/  BRA.DIV UR4, `(.L_x_3829) ;  /* 0x000000b604047947 */ /* 0x000fea000b800000 */
[----:B0-----:R0:W0:Y:S04]  /*301b0*/  SHFL.IDX PT, R0, R4, 0x2, 0x181f ;  /* 0x00581f0004007f89 */ /* 0x00102800000e0000 */
[----:B----4-:R4:W0:Y:S02]  /*301c0*/  SHFL.IDX PT, R14, R3, 0x2, 0x181f ;  /* 0x00581f00030e7f89 */ /* 0x01082400000e0000 */
.L_x_4083:
        /* <DEDUP_REMOVED lines=21> */
.L_x_3831:
[----:B------:R-:W-:Y:S05]  /*30320*/  BSYNC B1 ;  /* 0x0000000000017941 */ /* 0x000fea0003800000 */
.L_x_3830:
[----:B------:R-:W-:-:S03]  /*30330*/  UMOV UR4, 0xffffffff ;  /* 0xffffffff00047882 */ /* 0x000fc60000000000 */
[----:B------:R-:W-:Y:S05]  /*30340*/  BRA.DIV UR4, `(.L_x_3832) ;  /* 0x000000b204e47947 */ /* 0x000fea000b800000 */
[----:B0-----:R0:W0:Y:S04]  /*30350*/  SHFL.IDX PT, R0, R4, 0x3, 0x181f ;  /* 0x00781f0004007f89 */ /* 0x00102800000e0000 */
[----:B------:R0:W0:Y:S02]  /*30360*/  SHFL.IDX PT, R14, R3, 0x3, 0x181f ;  /* 0x00781f00030e7f89 */ /* 0x00002400000e0000 */
.L_x_4087:
[----:B0-234-:R-:W-:-:S05]  /*30370*/  VIADD R3, R7, 0x60 ;  /* 0x0000006007037836 */ /* 0x01dfca0000000000 */
[----:B------:R-:W-:-:S13]  /*30380*/  ISETP.GE.AND P0, PT, R3, R16, PT ;  /* 0x000000100300720c */ /* 0x000fda0003f06270 */
[----:B------:R-:W-:Y:S05]  /*30390*/  @P0 BRA `(.L_x_3813) ;  /* 0x0000000000440947 */ /* 0x000fea0003800000 */
[----:B------:R-:W-:Y:S02]  /*303a0*/  ULDC UR4, c[0x0][0xbc8] ;  /* 0x0002f20000047ab9 */ /* 0x000fe40000000800 */
[----:B------:R-:W-:Y:S02]  /*303b0*/  ISETP.GE.AND P3, PT, R181, UR4, PT ;  /* 0x00000004b5007c0c */ /* 0x000fe4000bf66270 */
[----:B------:R-:W-:Y:S02]  /*303c0*/  ISETP.GE.AND P2, PT, R183, UR4, PT ;  /* 0x00000004b7007c0c */ /* 0x000fe4000bf46270 */
[----:B------:R-:W-:Y:S02]  /*303d0*/  ISETP.GE.AND P1, PT, R182, UR4, PT ;  /* 0x00000004b6007c0c */ /* 0x000fe4000bf26270 */
[----:B------:R-:W-:-:S07]  /*303e0*/  ISETP.GE.AND P0, PT, R188, UR4, PT ;  /* 0x00000004bc007c0c */ /* 0x000fce000bf06270 */
        /* <DEDUP_REMOVED lines=12> */
.L_x_3813:
[----:B------:R-:W-:Y:S05]  /*304b0*/  BSYNC B0 ;  /* 0x0000000000007941 */ /* 0x000fea0003800000 */
.L_x_3799:
[----:B------:R-:W-:Y:S02]  /*304c0*/  ULDC UR4, c[0x0][0xd3c] ;  /* 0x00034f0000047ab9 */ /* 0x000fe40000000800 */
[----:B-1----:R-:W-:-:S13]  /*304d0*/  ISETP.GE.AND P0, PT, R91, UR4, PT ;  /* 0x000000045b007c0c */ /* 0x002fda000bf06270 */
[----:B------:R-:W-:Y:S05]  /*304e0*/  @!P0 BRA `(.L_x_3833) ;  /* 0xfffffd1000c48947 */ /* 0x000fea000383ffff */
[----:B------:R-:W-:Y:S05]  /*304f0*/  BRA `(.L_x_3599) ;  /* 0x0000009800c47947 */ /* 0x000fea0003800000 */
.L_x_3597:
        /* <DEDUP_REMOVED lines=19> */
.L_x_3834:
        /* <DEDUP_REMOVED lines=44> */
.L_x_3838:
        /* <DEDUP_REMOVED lines=39> */
.L_x_3836:
        /* <DEDUP_REMOVED lines=12> */
.L_x_3839:
        /* <DEDUP_REMOVED lines=63> */
.L_x_3840:
        /* <DEDUP_REMOVED lines=61> */
.L_x_3841:
[----:B01----:R-:W-:-:S05]  /*313e0*/  LOP3.LUT R3, RZ, R2, RZ, 0x33, !PT ;  /* 0x00000002ff037212 */ /* 0x003fca00078e33ff */
[----:B------:R-:W-:-:S05]  /*313f0*/  IMAD.IADD R2, R4, 0x1, R3 ;  /* 0x0000000104027824 */ /* 0x000fca00078e0203 */
[----:B------:R1:W-:Y:S01]  /*31400*/  STL [R1+0x464], R2 ;  /* 0x0004640201007387 */ /* 0x0003e20000100800 */
[----:B------:R-:W-:Y:S05]  /*31410*/  BRA `(.L_x_3842) ;  /* 0x0000000000107947 */ /* 0x000fea0003800000 */
.L_x_3837:
[----:B------:R-:W-:Y:S01]  /*31420*/  IMAD.U32 R2, RZ, RZ, UR6 ;  /* 0x00000006ff027e24 */ /* 0x000fe2000f8e00ff */
[----:B------:R0:W-:Y:S04]  /*31430*/  STL [R1+0x464], RZ ;  /* 0x000464ff01007387 */ /* 0x0001e80000100800 */
[----:B------:R0:W-:Y:S04]  /*31440*/  STL [R1+0x468], RZ ;  /* 0x000468ff01007387 */ /* 0x0001e80000100800 */
[----:B------:R0:W-:Y:S02]  /*31450*/  STL [R1+0x460], R2 ;  /* 0x0004600201007387 */ /* 0x0001e40000100800 */
.L_x_3842:
        /* <DEDUP_REMOVED lines=10> */
.L_x_3835:
        /* <DEDUP_REMOVED lines=8> */
[----:B-1----:R-:W1:Y:S01]  /*31580*/  S2R R5, SR_TID.X ;  /* 0x0000000000057919 */ /* 0x002e620000002100 */
[----:B------:R-:W2:Y:S01]  /*31590*/  S2UR UR5, SR_CgaCtaId ;  /* 0x00000000000579c3 */ /* 0x000ea20000008800 */
[----:B------:R-:W-:Y:S01]  /*315a0*/  UMOV UR4, 0x400 ;  /* 0x0000040000047882 */ /* 0x000fe20000000000 */
[----:B------:R-:W-:Y:S01]  /*315b0*/  BSSY B8, `(.L_x_3843) ;  /* 0x000086d000087945 */ /* 0x000fe20003800000 */
[----:B------:R-:W-:Y:S01]  /*315c0*/  STL [R1+0x4e0], RZ ;  /* 0x0004e0ff01007387 */ /* 0x000fe20000100800 */
[----:B------:R-:W-:Y:S01]  /*315d0*/  IMAD.MOV.U32 R19, RZ, RZ, RZ ;  /* 0x000000ffff137224 */ /* 0x000fe200078e00ff */
[----:B------:R-:W-:Y:S01]  /*315e0*/  ULDC.64 UR40, c[0x0][0x198] ;  /* 0x0000660000287ab9 */ /* 0x000fe20000000a00 */
[----:B------:R-:W-:Y:S01]  /*315f0*/  ULDC UR39, c[0x0][0xc] ;  /* 0x0000030000277ab9 */ /* 0x000fe20000000800 */
[----:B------:R-:W-:Y:S01]  /*31600*/  STL [R1+0x470], RZ ;  /* 0x000470ff01007387 */ /* 0x000fe20000100800 */
[----:B--2---:R-:W-:-:S06]  /*31610*/  ULEA UR4, UR5, UR4, 0x18 ;  /* 0x0000000405047291 */ /* 0x004fcc000f8ec03f */
[----:B------:R-:W-:Y:S01]  /*31620*/  IMAD.U32 R18, RZ, RZ, UR4 ;  /* 0x00000004ff127e24 */ /* 0x000fe2000f8e00ff */
[C---:B-1----:R-:W-:Y:S01]  /*31630*/  LOP3.LUT R4, R5.reuse, 0x7f, RZ, 0xc0, !PT ;  /* 0x0000007f05047812 */ /* 0x042fe200078ec0ff */
[----:B---3--:R-:W-:-:S05]  /*31640*/  IMAD.SHL.U32 R0, R5, 0x8, RZ ;  /* 0x0000000805007824 */ /* 0x008fca00078e00ff */
        /* <DEDUP_REMOVED lines=9> */
[----:B------:R-:W-:Y:S02]  /*316e0*/  IMAD.MOV.U32 R4, RZ, RZ, 0x1 ;  /* 0x00000001ff047424 */ /* 0x000fe400078e00ff */
[----:B------:R-:W-:Y:S01]  /*316f0*/  IMAD.MOV.U32 R2, RZ, RZ, 0x1 ;  /* 0x00000001ff027424 */ /* 0x000fe200078e00ff */
[----:B------:R0:W-:Y:S04]  /*31700*/  STL [R1+0x474], R3 ;  /* 0x0004740301007387 */ /* 0x0001e80000100800 */
[----:B------:R-:W-:Y:S04]  /*31710*/  STL [R1+0x478], R4 ;  /* 0x0004780401007387 */ /* 0x000fe80000100800 */
[----:B------:R1:W-:Y:S01]  /*31720*/  STL [R1+0x47c], R2 ;  /* 0x00047c0201007387 */ /* 0x0003e20000100800 */
[----:B0-----:R-:W-:-:S02]  /*31730*/  LOP3.LUT R3, R0, 0x40, RZ, 0xfc, !PT ;  /* 0x0000004000037812 */ /* 0x001fc400078efcff */
[C---:B-1----:R-:W-:Y:S02]  /*31740*/  LOP3.LUT R2, R0.reuse, 0x80, RZ, 0xfc, !PT ;  /* 0x0000008000027812 */ /* 0x042fe400078efcff */
[----:B------:R-:W-:-:S07]  /*31750*/  LOP3.LUT R0, R0, 0xc0, RZ, 0xfc, !PT ;  /* 0x000000c000007812 */ /* 0x000fce00078efcff */
.L_x_4009:
[----:B------:R-:W2:Y:S01]  /*31760*/  LDL R14, [R1+0x46c] ;  /* 0x00046c00010e7983 */ /* 0x000ea20000100800 */
[----:B------:R-:W-:Y:S05]  /*31770*/  YIELD ;  /* 0x0000000000007946 */ /* 0x000fea0003800000 */
[----:B------:R-:W-:Y:S01]  /*31780*/  ULDC.64 UR4, c[0x0][0xb20] ;  /* 0x0002c80000047ab9 */ /* 0x000fe20000000a00 */
[----:B01----:R-:W-:Y:S02]  /*31790*/  CS2R R6, SRZ ;  /* 0x0000000000067805 */ /* 0x003fe4000001ff00 */
[----:B------:R-:W-:Y:S01]  /*317a0*/  ISETP.NE.U32.AND P0, PT, RZ, UR4, PT ;  /* 0x00000004ff007c0c */ /* 0x000fe2000bf05070 */
[----:B------:R-:W0:Y:S01]  /*317b0*/  LDC.64 R12, c[0x0][0xaf8] ;  /* 0x0002be00ff0c7b82 */ /* 0x000e220000000a00 */
[----:B------:R-:W-:Y:S01]  /*317c0*/  ULDC.64 UR6, c[0x0][0xb00] ;  /* 0x0002c00000067ab9 */ /* 0x000fe20000000a00 */
[----:B------:R-:W-:Y:S01]  /*317d0*/  ULDC.64 UR8, c[0x0][0xb08] ;  /* 0x0002c20000087ab9 */ /* 0x000fe20000000a00 */
[----:B------:R-:W-:Y:S01]  /*317e0*/  ISETP.NE.AND.EX P0, PT, RZ, UR5, PT, P0 ;  /* 0x00000005ff007c0c */ /* 0x000fe2000bf05300 */
[----:B------:R-:W-:-:S04]  /*317f0*/  ULDC.64 UR4, c[0x0][0xb10] ;  /* 0x0002c40000047ab9 */ /* 0x000fc80000000a00 */
[----:B------:R-:W1:Y:S08]  /*31800*/  LDC.64 R4, c[0x0][0xb00] ;  /* 0x0002c000ff047b82 */ /* 0x000e700000000a00 */
        /* <DEDUP_REMOVED lines=8> */
[----:B------:R-:W-:Y:S01]  /*31890*/  ISETP.NE.U32.AND P4, PT, RZ, UR8, PT ;  /* 0x00000008ff007c0c */ /* 0x000fe2000bf85070 */
[----:B------:R-:W-:Y:S01]  /*318a0*/  IMAD.MOV.U32 R8, RZ, RZ, RZ ;  /* 0x000000ffff087224 */ /* 0x000fe200078e00ff */
[----:B------:R-:W-:Y:S01]  /*318b0*/  ISETP.NE.U32.AND P1, PT, RZ, UR4, PT ;  /* 0x00000004ff007c0c */ /* 0x000fe2000bf25070 */
[----:B--2---:R-:W0:Y:S01]  /*318c0*/  LDC.64 R2, c[0x0][0xb08] ;  /* 0x0002c200ff027b82 */ /* 0x004e220000000a00 */
[----:B------:R-:W-:-:S02]  /*318d0*/  IMAD.MOV.U32 R0, RZ, RZ, RZ ;  /* 0x000000ffff007224 */ /* 0x000fc400078e00ff */
[----:B------:R-:W-:Y:S01]  /*318e0*/  ISETP.NE.AND.EX P3, PT, RZ, UR5, PT, P1 ;  /* 0x00000005ff007c0c */ /* 0x000fe2000bf65310 */
[----:B-1----:R-:W-:-:S04]  /*318f0*/  IMAD.WIDE R4, R14, 0x4, R4 ;  /* 0x000000040e047825 */ /* 0x002fc800078e0204 */
        /* <DEDUP_REMOVED lines=30> */
.L_x_3844:
        /* <DEDUP_REMOVED lines=16> */
.L_x_3845:
[----:B------:R-:W-:Y:S05]  /*31be0*/  @!P1 BRA `(.L_x_3846) ;  /* 0x00000000000c9947 */ /* 0x000fea0003800000 */
[----:B------:R-:W2:Y:S04]  /*31bf0*/  LDG.E R7, desc[UR42][R4.64] ;  /* 0x0000002a04077981 */ /* 0x000ea8000c1e1900 */
[----:B------:R-:W2:Y:S02]  /*31c00*/  LDG.E R4, desc[UR42][R4.64+0x4] ;  /* 0x0000042a04047981 */ /* 0x000ea4000c1e1900 */
[----:B--2---:R-:W-:-:S07]  /*31c10*/  IMAD.IADD R7, R4, 0x1, -R7 ;  /* 0x0000000104077824 */ /* 0x004fce00078e0a07 */
.L_x_3846:
        /* <DEDUP_REMOVED lines=37> */
.L_x_3849:
[----:B------:R-:W-:-:S13]  /*31e70*/  ISETP.NE.AND P0, PT, R3, 0x1, PT ;  /* 0x000000010300780c */ /* 0x000fda0003f05270 */
[----:B------:R-:W1:Y:S02]  /*31e80*/  @P0 LDC.64 R4, c[0x0][0xae0] ;  /* 0x0002b800ff040b82 */ /* 0x000e640000000a00 */
[----:B-1----:R-:W-:-:S05]  /*31e90*/  @P0 IMAD.HI.U32 R4, R2, R4, RZ ;  /* 0x0000000402040227 */ /* 0x002fca00078e00ff */
[----:B------:R-:W-:-:S07]  /*31ea0*/  @P0 SHF.R.U32.HI R2, RZ, R5, R4 ;  /* 0x00000005ff020219 */ /* 0x000fce0000011604 */
.L_x_3850:
[----:B------:R-:W-:Y:S05]  /*31eb0*/  BSYNC B0 ;  /* 0x0000000000007941 */ /* 0x000fea0003800000 */
.L_x_3848:
[----:B------:R-:W-:-:S05]  /*31ec0*/  IMAD R2, R2, R3, R3 ;  /* 0x0000000302027224 */ /* 0x000fca00078e0203 */
[----:B------:R-:W-:-:S07]  /*31ed0*/  VIMNMX R8, R8, R2, PT ;  /* 0x0000000208087248 */ /* 0x000fce0003fe0100 */
.L_x_3847:
        /* <DEDUP_REMOVED lines=25> */
.L_x_3853:
[----:B------:R-:W-:-:S13]  /*32070*/  ISETP.NE.AND P0, PT, R3, 0x1, PT ;  /* 0x000000010300780c */ /* 0x000fda0003f05270 */
[----:B------:R-:W1:Y:S02]  /*32080*/  @P0 LDC.64 R4, c[0x0][0xae0] ;  /* 0x0002b800ff040b82 */ /* 0x000e640000000a00 */
[----:B-1----:R-:W-:-:S05]  /*32090*/  @P0 IMAD.HI.U32 R4, R2, R4, RZ ;  /* 0x0000000402040227 */ /* 0x002fca00078e00ff */
[----:B------:R-:W-:-:S07]  /*320a0*/  @P0 SHF.R.U32.HI R2, RZ, R5, R4 ;  /* 0x00000005ff020219 */ /* 0x000fce0000011604 */
.L_x_3854:
[----:B------:R-:W-:Y:S05]  /*320b0*/  BSYNC B0 ;  /* 0x0000000000007941 */ /* 0x000fea0003800000 */
.L_x_3852:
[----:B------:R-:W-:-:S05]  /*320c0*/  IMAD R2, R2, R3, RZ ;  /* 0x0000000302027224 */ /* 0x000fca00078e02ff */
[----:B------:R-:W-:-:S07]  /*320d0*/  VIMNMX R6, R6, R2, !PT ;  /* 0x0000000206067248 */ /* 0x000fce0007fe0100 */
.L_x_3851:
        /* <DEDUP_REMOVED lines=41> */
.L_x_3856:
[----:B------:R-:W-:Y:S05]  /*32370*/  BSYNC B0 ;  /* 0x0000000000007941 */ /* 0x000fea0003800000 */
.L_x_3855:
        /* <DEDUP_REMOVED lines=25> */
.L_x_4090:
[----:B--2---:R-:W-:Y:S02]  /*32510*/  ISETP.NE.AND P0, PT, R14, RZ, PT ;  /* 0x000000ff0e00720c */ /* 0x004fe40003f05270 */
[----:B------:R-:W-:-:S11]  /*32520*/  PLOP3.LUT P6, PT, PT, PT, PT, 0x8, 0x0 ;  /* 0x000000000000781c */ /* 0x000fd60003fce170 */
[----:B------:R-:W-:Y:S05]  /*32530*/  @P0 BRA `(.L_x_3860) ;  /* 0x00000000000c0947 */ /* 0x000fea0003800000 */
[----:B------:R-:W-:-:S03]  /*32540*/  UMOV UR4, 0xffffffff ;  /* 0xffffffff00047882 */ /* 0x000fc60000000000 */
[----:B------:R-:W-:Y:S05]  /*32550*/  BRA.DIV UR4, `(.L_x_3861) ;  /* 0x0000009204dc7947 */ /* 0x000fea000b800000 */
[----:B------:R-:W-:-:S13]  /*32560*/  ELECT P6, URZ, PT ;  /* 0x00000000003f782f */ /* 0x000fda00038c0000 */
.L_x_3860:
        /* <DEDUP_REMOVED lines=9> */
.L_x_4093:
[----:B------:R-:W-:Y:S05]  /*32600*/  BSYNC B1 ;  /* 0x0000000000017941 */ /* 0x000fea0003800000 */
.L_x_3862:
[----:B------:R-:W-:Y:S04]  /*32610*/  BSSY B1, `(.L_x_3864) ;  /* 0x000007f000017945 */ /* 0x000fe80003800000 */
[----:B------:R-:W-:Y:S05]  /*32620*/  @!P6 BRA `(.L_x_3865) ;  /* 0x0000000400f4e947 */ /* 0x000fea0003800000 */
[----:B------:R-:W1:Y:S04]  /*32630*/  LDL R8, [R1+0x470] ;  /* 0x0004700001087983 */ /* 0x000e680000100800 */
[----:B------:R-:W2:Y:S01]  /*32640*/  LDL R7, [R1+0x47c] ;  /* 0x00047c0001077983 */ /* 0x000ea20000100800 */
[----:B------:R-:W3:Y:S01]  /*32650*/  S2R R6, SR_TID.X ;  /* 0x0000000000067919 */ /* 0x000ee20000002100 */
[----:B------:R-:W-:Y:S01]  /*32660*/  BSSY B2, `(.L_x_3866) ;  /* 0x0000007000027945 */ /* 0x000fe20003800000 */
[----:B---3--:R-:W-:-:S04]  /*32670*/  LOP3.LUT R6, R6, 0x7f, RZ, 0xc0, !PT ;  /* 0x0000007f06067812 */ /* 0x008fc800078ec0ff */
[----:B------:R-:W-:Y:S01]  /*32680*/  ISETP.NE.AND P1, PT, R6, RZ, PT ;  /* 0x000000ff0600720c */ /* 0x000fe20003f25270 */
[----:B-1----:R-:W-:Y:S01]  /*32690*/  IMAD R5, R8, 0x8, R18 ;  /* 0x0000000808057824 */ /* 0x002fe200078e0212 */
[----:B--2---:R-:W-:-:S04]  /*326a0*/  SHF.L.U32 R10, R7, 0x1f, RZ ;  /* 0x0000001f070a7819 */ /* 0x004fc800000006ff */
[----:B------:R-:W1:Y:S02]  /*326b0*/  SYNCS.PHASECHK.TRANS64.TRYWAIT P0, [R5+URZ+0x324a0], R10 ;  /* 0x0324a00a050075a7 */ /* 0x000e64000800017f */
[----:B-1----:R-:W-:Y:S05]  /*326c0*/  @!P0 BRA `(.L_x_3867) ;  /* 0x0000009000b48947 */ /* 0x002fea0003800000 */
.L_x_4094:
[----:B------:R-:W-:Y:S05]  /*326d0*/  BSYNC B2 ;  /* 0x0000000000027941 */ /* 0x000fea0003800000 */
.L_x_3866:
        /* <DEDUP_REMOVED lines=9> */
.L_x_3869:
[----:B------:R-:W-:Y:S05]  /*32770*/  BSYNC B2 ;  /* 0x0000000000027941 */ /* 0x000fea0003800000 */
.L_x_3868:
        /* <DEDUP_REMOVED lines=13> */
.L_x_3870:
        /* <DEDUP_REMOVED lines=13> */
.L_x_4095:
[----:B------:R-:W-:Y:S05]  /*32920*/  BSYNC B2 ;  /* 0x0000000000027941 */ /* 0x000fea0003800000 */
.L_x_3871:
[----:B------:R-:W-:Y:S01]  /*32930*/  BSSY B2, `(.L_x_3873) ;  /* 0x000000b000027945 */ /* 0x000fe20003800000 */
[----:B-12---:R-:W-:Y:S02]  /*32940*/  IMAD.MOV.U32 R10, RZ, RZ, 0x0 ;  /* 0x00000000ff0a7424 */ /* 0x006fe400078e00ff */
[----:B------:R-:W-:Y:S01]  /*32950*/  IMAD.MOV.U32 R11, RZ, RZ, 0x12f00000 ;  /* 0x12f00000ff0b7424 */ /* 0x000fe200078e00ff */
[----:B------:R-:W-:Y:S06]  /*32960*/  @P1 BRA `(.L_x_3874) ;  /* 0x00000000001c1947 */ /* 0x000fec0003800000 */
[----:B------:R-:W1:Y:S02]  /*32970*/  S2R R7, SR_TID.X ;  /* 0x0000000000077919 */ /* 0x000e640000002100 */
[----:B-1----:R-:W-:Y:S01]  /*32980*/  LOP3.LUT R8, R7, 0x1f, RZ, 0xc0, !PT ;  /* 0x0000001f07087812 */ /* 0x002fe200078ec0ff */
[----:B------:R-:W-:-:S03]  /*32990*/  IMAD.MOV.U32 R7, RZ, RZ, 0xc000 ;  /* 0x0000c000ff077424 */ /* 0x000fc600078e00ff */
[----:B------:R-:W-:Y:S01]  /*329a0*/  ISETP.NE.AND P0, PT, R8, RZ, PT ;  /* 0x000000ff0800720c */ /* 0x000fe20003f05270 */
[----:B------:R1:W-:-:S12]  /*329b0*/  SYNCS.ARRIVE.TRANS64 RZ, [R5+URZ+0x324b0], R7 ;  /* 0x0324b00705ff79a7 */ /* 0x0003d8000800003f */
[----:B-1----:R-:W-:Y:S05]  /*329c0*/  @!P0 BRA `(.L_x_3874) ;  /* 0x0000000000048947 */ /* 0x002fea0003800000 */
[----:B------:R-:W-:Y:S01]  /*329d0*/  BPT.TRAP 0x1 ;  /* 0x000000040000795c */ /* 0x000fe20000300000 */
.L_x_3874:
[----:B------:R-:W-:Y:S05]  /*329e0*/  BSYNC B2 ;  /* 0x0000000000027941 */ /* 0x000fea0003800000 */
.L_x_3873:
        /* <DEDUP_REMOVED lines=10> */
.L_x_3875:
        /* <DEDUP_REMOVED lines=15> */
.L_x_3876:
        /* <DEDUP_REMOVED lines=15> */
.L_x_3877:
        /* <DEDUP_REMOVED lines=15> */
.L_x_3878:
        /* <DEDUP_REMOVED lines=10> */
.L_x_3865:
[----:B------:R-:W-:Y:S05]  /*32e00*/  BSYNC B1 ;  /* 0x0000000000017941 */ /* 0x000fea0003800000 */
.L_x_3864:
[----:B------:R-:W2:Y:S04]  /*32e10*/  LDL.LU R10, [R1+0x470] ;  /* 0x00047000010a7983 */ /* 0x000ea80000300800 */
[----:B------:R-:W3:Y:S01]  /*32e20*/  LDL.LU R8, [R1+0x47c] ;  /* 0x00047c0001087983 */ /* 0x000ee20000300800 */
[----:B-1----:R-:W-:Y:S01]  /*32e30*/  VIADD R5, R9, 0xfffffffe ;  /* 0xfffffffe09057836 */ /* 0x002fe20000000000 */
        /* <DEDUP_REMOVED lines=10> */
.L_x_3894:
[----:B------:R-:W-:Y:S05]  /*32ee0*/  YIELD ;  /* 0x0000000000007946 */ /* 0x000fea0003800000 */
[----:B------:R-:W-:Y:S04]  /*32ef0*/  BSSY B1, `(.L_x_3879) ;  /* 0x000007e000017945 */ /* 0x000fe80003800000 */
[----:B--2---:R-:W-:Y:S05]  /*32f00*/  @!P6 BRA `(.L_x_3880) ;  /* 0x0000000400f0e947 */ /* 0x004fea0003800000 */
[----:B-1----:R-:W2:Y:S04]  /*32f10*/  LDL R6, [R1+0x470] ;  /* 0x0004700001067983 */ /* 0x002ea80000100800 */
[----:B------:R-:W3:Y:S01]  /*32f20*/  LDL R7, [R1+0x47c] ;  /* 0x00047c0001077983 */ /* 0x000ee20000100800 */
[----:B------:R-:W1:Y:S01]  /*32f30*/  S2R R8, SR_TID.X ;  /* 0x0000000000087919 */ /* 0x000e620000002100 */
[----:B------:R-:W-:Y:S01]  /*32f40*/  BSSY B2, `(.L_x_3881) ;  /* 0x0000007000027945 */ /* 0x000fe20003800000 */
[----:B-1----:R-:W-:-:S04]  /*32f50*/  LOP3.LUT R8, R8, 0x7f, RZ, 0xc0, !PT ;  /* 0x0000007f08087812 */ /* 0x002fc800078ec0ff */
[----:B------:R-:W-:Y:S01]  /*32f60*/  ISETP.NE.AND P2, PT, R8, RZ, PT ;  /* 0x000000ff0800720c */ /* 0x000fe20003f45270 */
[----:B--2---:R-:W-:Y:S01]  /*32f70*/  IMAD R6, R6, 0x8, R18 ;  /* 0x0000000806067824 */ /* 0x004fe200078e0212 */
[----:B---3--:R-:W-:-:S04]  /*32f80*/  SHF.L.U32 R7, R7, 0x1f, RZ ;  /* 0x0000001f07077819 */ /* 0x008fc800000006ff */
[----:B------:R-:W1:Y:S02]  /*32f90*/  SYNCS.PHASECHK.TRANS64.TRYWAIT P1, [R6+URZ+0x324a0], R7 ;  /* 0x0324a007060075a7 */ /* 0x000e64000802017f */
[----:B-1----:R-:W-:Y:S05]  /*32fa0*/  @!P1 BRA `(.L_x_3882) ;  /* 0x0000008800a49947 */ /* 0x002fea0003800000 */
.L_x_4096:
[----:B------:R-:W-:Y:S05]  /*32fb0*/  BSYNC B2 ;  /* 0x0000000000027941 */ /* 0x000fea0003800000 */
.L_x_3881:
        /* <DEDUP_REMOVED lines=9> */
.L_x_3884:
[----:B------:R-:W-:Y:S05]  /*33050*/  BSYNC B2 ;  /* 0x0000000000027941 */ /* 0x000fea0003800000 */
.L_x_3883:
        /* <DEDUP_REMOVED lines=12> */
.L_x_3885:
        /* <DEDUP_REMOVED lines=13> */
.L_x_4097:
[----:B------:R-:W-:Y:S05]  /*331f0*/  BSYNC B2 ;  /* 0x0000000000027941 */ /* 0x000fea0003800000 */
.L_x_3886:
        /* <DEDUP_REMOVED lines=11> */
.L_x_3889:
[----:B------:R-:W-:Y:S05]  /*332b0*/  BSYNC B2 ;  /* 0x0000000000027941 */ /* 0x000fea0003800000 */
.L_x_3888:
        /* <DEDUP_REMOVED lines=10> */
.L_x_3890:
        /* <DEDUP_REMOVED lines=15> */
.L_x_3891:
        /* <DEDUP_REMOVED lines=15> */
.L_x_3892:
        /* <DEDUP_REMOVED lines=15> */
.L_x_3893:
        /* <DEDUP_REMOVED lines=10> */
.L_x_3880:
[----:B------:R-:W-:Y:S05]  /*336d0*/  BSYNC B1 ;  /* 0x0000000000017941 */ /* 0x000fea0003800000 */
.L_x_3879:
        /* <DEDUP_REMOVED lines=8> */
[----:B---3--:R-:W-:-:S03]  /*33760*/  LOP3.LUT R8, R8, R7, RZ, 0x3c, !PT ;  /* 0x0000000708087212 */ /* 0x008fc600078e3cff */
[----:B------:R2:W-:Y:S04]  /*33770*/  STL [R1+0x470], R6 ;  /* 0x0004700601007387 */ /* 0x0005e80000100800 */
[----:B------:R2:W-:Y:S01]  /*33780*/  STL [R1+0x47c], R8 ;  /* 0x00047c0801007387 */ /* 0x0005e20000100800 */
[----:B------:R-:W-:Y:S05]  /*33790*/  @P2 BRA `(.L_x_3894) ;  /* 0xfffffff400d02947 */ /* 0x000fea000383ffff */
.L_x_3858:
[----:B------:R-:W-:Y:S05]  /*337a0*/  BSYNC B0 ;  /* 0x0000000000007941 */ /* 0x000fea0003800000 */
.L_x_3857:
[----:B-12---:R-:W2:Y:S01]  /*337b0*/  LDL R8, [R1+0x488] ;  /* 0x0004880001087983 */ /* 0x006ea20000100800 */
[----:B------:R-:W1:Y:S01]  /*337c0*/  LDC R0, c[0x0][0x448] ;  /* 0x00011200ff007b82 */ /* 0x000e620000000800 */
[----:B------:R-:W-:Y:S07]  /*337d0*/  @!P0 WARPSYNC.ALL ;  /* 0x0000000000008948 */ /* 0x000fee0003800000 */
[----:B------:R-:W-:Y:S01]  /*337e0*/  @!P0 BAR.SYNC.DEFER_BLOCKING 0xc, 0x180 ;  /* 0x0306000000008b1d */ /* 0x000fe20000010000 */
[----:B-1----:R-:W-:-:S13]  /*337f0*/  ISETP.NE.AND P1, PT, R0, 0x1, PT ;  /* 0x000000010000780c */ /* 0x002fda0003f25270 */
[----:B------:R-:W1:Y:S08]  /*33800*/  @P1 LDC R0, c[0x0][0x44c] ;  /* 0x00011300ff001b82 */ /* 0x000e700000000800 */
[----:B------:R-:W3:Y:S01]  /*33810*/  @P1 LDC R3, c[0x0][0x450] ;  /* 0x00011400ff031b82 */ /* 0x000ee20000000800 */
[----:B--2---:R-:W-:-:S04]  /*33820*/  VIADD R2, R8, 0x7f ;  /* 0x0000007f08027836 */ /* 0x004fc80000000000 */
[----:B-1----:R-:W-:-:S05]  /*33830*/  @P1 IMAD.HI.U32 R0, R2, R0, RZ ;  /* 0x0000000002001227 */ /* 0x002fca00078e00ff */
[----:B---3--:R-:W-:-:S05]  /*33840*/  @P1 SHF.R.U32.HI R2, RZ, R3, R0 ;  /* 0x00000003ff021219 */ /* 0x008fca0000011600 */
[----:B------:R-:W-:Y:S02]  /*33850*/  IMAD.IADD R0, R20, 0x1, R2 ;  /* 0x0000000114007824 */ /* 0x000fe400078e0202 */
[----:B------:R-:W1:Y:S02]  /*33860*/  LDC.64 R2, c[0x0][0xad8] ;  /* 0x0002b600ff027b82 */ /* 0x000e640000000a00 */
[----:B-1----:R-:W-:Y:S01]  /*33870*/  ISETP.GE.AND P2, PT, R3, 0x1, PT ;  /* 0x000000010300780c */ /* 0x002fe20003f46270 */
        /* <DEDUP_REMOVED lines=13> */
.L_x_3897:
[----:B------:R-:W-:-:S13]  /*33950*/  ISETP.NE.AND P0, PT, R3, 0x1, PT ;  /* 0x000000010300780c */ /* 0x000fda0003f05270 */
[----:B------:R-:W1:Y:S02]  /*33960*/  @P0 LDC.64 R6, c[0x0][0xae0] ;  /* 0x0002b800ff060b82 */ /* 0x000e640000000a00 */
[----:B-1----:R-:W-:-:S05]  /*33970*/  @P0 IMAD.HI.U32 R6, R2, R6, RZ ;  /* 0x0000000602060227 */ /* 0x002fca00078e00ff */
[----:B------:R-:W-:-:S07]  /*33980*/  @P0 SHF.R.U32.HI R2, RZ, R7, R6 ;  /* 0x00000007ff020219 */ /* 0x000fce0000011606 */
.L_x_3898:
[----:B------:R-:W-:Y:S05]  /*33990*/  BSYNC B0 ;  /* 0x0000000000007941 */ /* 0x000fea0003800000 */
.L_x_3896:
[----:B------:R-:W-:-:S05]  /*339a0*/  IMAD R2, R2, R3, R3 ;  /* 0x0000000302027224 */ /* 0x000fca00078e0203 */
[----:B------:R-:W-:-:S07]  /*339b0*/  VIMNMX R5, R5, R2, PT ;  /* 0x0000000205057248 */ /* 0x000fce0003fe0100 */
.L_x_3895:
[----:B------:R-:W2:Y:S01]  /*339c0*/  LDL R7, [R1+0x4e8] ;  /* 0x0004e80001077983 */ /* 0x000ea20000100800 */
[----:B------:R-:W1:Y:S01]  /*339d0*/  @P1 LDC R2, c[0x0][0x44c] ;  /* 0x00011300ff021b82 */ /* 0x000e620000000800 */
[----:B------:R-:W-:Y:S01]  /*339e0*/  VIADD R5, R5, 0x5f ;  /* 0x0000005f05057836 */ /* 0x000fe20000000000 */
[----:B------:R-:W-:Y:S01]  /*339f0*/  ULDC UR4, c[0x0][0xad4] ;  /* 0x0002b50000047ab9 */ /* 0x000fe20000000800 */
[----:B------:R-:W-:Y:S02]  /*33a00*/  IMAD.MOV.U32 R0, RZ, RZ, R8 ;  /* 0x000000ffff007224 */ /* 0x000fe400078e0008 */
[----:B------:R-:W-:-:S03]  /*33a10*/  IMAD.HI R5, R5, 0x2aaaaaab, RZ ;  /* 0x2aaaaaab05057827 */ /* 0x000fc600078e02ff */
[----:B------:R-:W3:Y:S01]  /*33a20*/  @P1 LDC R6, c[0x0][0x450] ;  /* 0x00011400ff061b82 */ /* 0x000ee20000000800 */
[----:B-1----:R-:W-:-:S05]  /*33a30*/  @P1 IMAD.HI.U32 R2, R8, R2, RZ ;  /* 0x0000000208021227 */ /* 0x002fca00078e00ff */
[----:B---3--:R-:W-:Y:S02]  /*33a40*/  @P1 SHF.R.U32.HI R0, RZ, R6, R2 ;  /* 0x00000006ff001219 */ /* 0x008fe40000011602 */
[----:B------:R-:W-:-:S03]  /*33a50*/  SHF.R.U32.HI R2, RZ, 0x1f, R5 ;  /* 0x0000001fff027819 */ /* 0x000fc60000011605 */
[----:B------:R-:W-:Y:S01]  /*33a60*/  IMAD.IADD R0, R17, 0x1, R0 ;  /* 0x0000000111007824 */ /* 0x000fe200078e0200 */
[----:B------:R-:W-:-:S03]  /*33a70*/  LEA.HI.SX32 R8, R5, R2, 0x1c ;  /* 0x0000000205087211 */ /* 0x000fc600078fe2ff */
[----:B------:R-:W-:Y:S02]  /*33a80*/  VIADD R2, R0, -UR4 ;  /* 0x8000000400027c36 */ /* 0x000fe40008000000 */
        /* <DEDUP_REMOVED lines=13> */
.L_x_3901:
[----:B------:R-:W-:-:S13]  /*33b60*/  ISETP.NE.AND P0, PT, R3, 0x1, PT ;  /* 0x000000010300780c */ /* 0x000fda0003f05270 */
[----:B------:R-:W1:Y:S02]  /*33b70*/  @P0 LDC.64 R6, c[0x0][0xae0] ;  /* 0x0002b800ff060b82 */ /* 0x000e640000000a00 */
[----:B-1----:R-:W-:-:S05]  /*33b80*/  @P0 IMAD.HI.U32 R6, R0, R6, RZ ;  /* 0x0000000600060227 */ /* 0x002fca00078e00ff */
[----:B------:R-:W-:-:S07]  /*33b90*/  @P0 SHF.R.U32.HI R0, RZ, R7, R6 ;  /* 0x00000007ff000219 */ /* 0x000fce0000011606 */
.L_x_3902:
[----:B------:R-:W-:Y:S05]  /*33ba0*/  BSYNC B0 ;  /* 0x0000000000007941 */ /* 0x000fea0003800000 */
.L_x_3900:
[----:B------:R-:W-:-:S05]  /*33bb0*/  IMAD R0, R0, R3, RZ ;  /* 0x0000000300007224 */ /* 0x000fca00078e02ff */
[----:B------:R-:W-:-:S07]  /*33bc0*/  VIMNMX R2, R2, R0, !PT ;  /* 0x0000000002027248 */ /* 0x000fce0007fe0100 */
.L_x_3899:
[----:B------:R-:W-:Y:S01]  /*33bd0*/  IMAD.HI R2, R2, 0x2aaaaaab, RZ ;  /* 0x2aaaaaab02027827 */ /* 0x000fe200078e02ff */
[----:B------:R-:W-:Y:S01]  /*33be0*/  ISETP.NE.AND P1, PT, R4, RZ, PT ;  /* 0x000000ff0400720c */ /* 0x000fe20003f25270 */
[----:B------:R1:W-:Y:S01]  /*33bf0*/  STL [R1+0x4ac], RZ ;  /* 0x0004acff01007387 */ /* 0x0003e20000100800 */
[----:B------:R-:W-:Y:S02]  /*33c00*/  BSSY B0, `(.L_x_3903) ;  /* 0x0000024000007945 */ /* 0x000fe40003800000 */
[----:B------:R-:W-:-:S04]  /*33c10*/  SHF.R.U32.HI R0, RZ, 0x1f, R2 ;  /* 0x0000001fff007819 */ /* 0x000fc80000011602 */
[----:B------:R-:W-:-:S04]  /*33c20*/  LEA.HI.SX32 R0, R2, R0, 0x1c ;  /* 0x0000000002007211 */ /* 0x000fc800078fe2ff */
[----:B------:R-:W-:Y:S01]  /*33c30*/  VIMNMX R9, RZ, R0, !PT ;  /* 0x00000000ff097248 */ /* 0x000fe20007fe0100 */
[----:B------:R-:W2:Y:S03]  /*33c40*/  @!P1 LDC R4, c[0x0][0xae8] ;  /* 0x0002ba00ff049b82 */ /* 0x000ea60000000800 */
[----:B------:R-:W-:Y:S01]  /*33c50*/  ISETP.GT.AND P0, PT, R5, R9, PT ;  /* 0x000000090500720c */ /* 0x000fe20003f04270 */
[----:B------:R1:W-:-:S12]  /*33c60*/  STL [R1+0x4a8], R9 ;  /* 0x0004a80901007387 */ /* 0x0003d80000100800 */
[----:B-1----:R-:W-:Y:S05]  /*33c70*/  @!P0 BRA `(.L_x_3904) ;  /* 0x0000000000708947 */ /* 0x002fea0003800000 */
        /* <DEDUP_REMOVED lines=28> */
.L_x_3904:
[----:B------:R-:W-:Y:S05]  /*33e40*/  BSYNC B0 ;  /* 0x0000000000007941 */ /* 0x000fea0003800000 */
.L_x_3903:
[----:B------:R-:W3:Y:S04]  /*33e50*/  LDL R0, [R1+0x4ac] ;  /* 0x0004ac0001007983 */ /* 0x000ee80000100800 */
[----:B-1----:R-:W3:Y:S01]  /*33e60*/  LDL R2, [R1+0x4e4] ;  /* 0x0004e40001027983 */ /* 0x002ee20000100800 */
[----:B------:R-:W-:Y:S01]  /*33e70*/  BSSY B7, `(.L_x_3905) ;  /* 0x00004c2000077945 */ /* 0x000fe20003800000 */
[----:B---3--:R-:W-:-:S05]  /*33e80*/  IMAD R2, R2, R0, R9 ;  /* 0x0000000002027224 */ /* 0x008fca00078e0209 */
[----:B------:R-:W-:Y:S01]  /*33e90*/  VIADDMNMX R0, R2, R0, R5, PT ;  /* 0x0000000002007246 */ /* 0x000fe20003800105 */
        /* <DEDUP_REMOVED lines=10> */
[----:B--2---:R-:W2:Y:S01]  /*33f40*/  LDC.64 R4, c[0x0][0xd60] ;  /* 0x00035800ff047b82 */ /* 0x004ea20000000a00 */
[----:B------:R-:W1:Y:S08]  /*33f50*/  FLO.U32 R0, UR4 ;  /* 0x0000000400007d00 */ /* 0x000e7000080e0000 */
[----:B------:R-:W2:Y:S01]  /*33f60*/  POPC R2, UR4 ;  /* 0x0000000400027d09 */ /* 0x000ea20008000000 */
[----:B-1----:R-:W-:-:S13]  /*33f70*/  ISETP.EQ.U32.AND P0, PT, R0, R3, PT ;  /* 0x000000030000720c */ /* 0x002fda0003f02070 */
[----:B--2---:R-:W2:Y:S01]  /*33f80*/  @P0 ATOMG.E.ADD.STRONG.GPU PT, R5, desc[UR42][R4.64], R2 ;  /* 0x00000002040509a8 */ /* 0x004ea200081ee1ea */
[----:B------:R-:W1:Y:S02]  /*33f90*/  S2R R3, SR_LTMASK ;  /* 0x0000000000037919 */ /* 0x000e640000003900 */
[----:B-1----:R-:W-:-:S06]  /*33fa0*/  LOP3.LUT R3, R3, UR4, RZ, 0xc0, !PT ;  /* 0x0000000403037c12 */ /* 0x002fcc000f8ec0ff */
[----:B------:R-:W1:Y:S01]  /*33fb0*/  POPC R3, R3 ;  /* 0x0000000300037309 */ /* 0x000e620000000000 */
[----:B--2---:R-:W1:Y:S02]  /*33fc0*/  SHFL.IDX PT, R0, R5, R0, 0x1f ;  /* 0x00001f0005007589 */ /* 0x004e6400000e0000 */
[----:B-1----:R-:W-:-:S05]  /*33fd0*/  IADD3 R0, R0, UR39, R3 ;  /* 0x0000002700007c10 */ /* 0x002fca000fffe003 */
[----:B------:R4:W-:Y:S01]  /*33fe0*/  STL [R1+0x460], R0 ;  /* 0x0004600001007387 */ /* 0x0009e20000100800 */
[----:B------:R-:W-:Y:S05]  /*33ff0*/  BRA `(.L_x_3907) ;  /* 0x0000004800a47947 */ /* 0x000fea0003800000 */
.L_x_3906:
        /* <DEDUP_REMOVED lines=20> */
.L_x_3909:
[----:B------:R-:W-:Y:S05]  /*34140*/  BSYNC B6 ;  /* 0x0000000000067941 */ /* 0x000fea0003800000 */
.L_x_3908:
        /* <DEDUP_REMOVED lines=9> */
[----:B--2---:R-:W-:Y:S02]  /*341e0*/  IMAD.U32 R4, RZ, RZ, UR6 ;  /* 0x00000006ff047e24 */ /* 0x004fe4000f8e00ff */
[----:B------:R-:W-:Y:S02]  /*341f0*/  IMAD.U32 R5, RZ, RZ, UR7 ;  /* 0x00000007ff057e24 */ /* 0x000fe4000f8e00ff */
        /* <DEDUP_REMOVED lines=8> */
[----:B0--3--:R-:W-:Y:S05]  /*34280*/  CALL.ABS.NOINC R2 ;  /* 0x0000000002007343 */ /* 0x009fea0003c00000 */
.L_x_3912:
        /* <DEDUP_REMOVED lines=15> */
.L_x_3911:
[----:B------:R-:W-:Y:S05]  /*34380*/  BSYNC B6 ;  /* 0x0000000000067941 */ /* 0x000fea0003800000 */
.L_x_3910:
[----:B------:R-:W3:Y:S01]  /*34390*/  LDL R0, [R1+0x46c] ;  /* 0x00046c0001007983 */ /* 0x000ee20000100800 */
[----:B------:R-:W-:Y:S02]  /*343a0*/  ULDC.64 UR4, c[0x0][0xaf0] ;  /* 0x0002bc0000047ab9 */ /* 0x000fe40000000a00 */
[----:B------:R-:W-:Y:S01]  /*343b0*/  ISETP.NE.U32.AND P0, PT, RZ, UR4, PT ;  /* 0x00000004ff007c0c */ /* 0x000fe2000bf05070 */
[----:B------:R-:W4:Y:S03]  /*343c0*/  LDL R17, [R1+0x4b0] ;  /* 0x0004b00001117983 */ /* 0x000f260000100800 */
[----:B------:R-:W-:Y:S01]  /*343d0*/  ISETP.NE.AND.EX P0, PT, RZ, UR5, PT, P0 ;  /* 0x00000005ff007c0c */ /* 0x000fe2000bf05300 */
[----:B------:R-:W-:-:S12]  /*343e0*/  ULDC.64 UR4, c[0x0][0xb00] ;  /* 0x0002c00000047ab9 */ /* 0x000fd80000000a00 */
[----:B------:R-:W1:Y:S01]  /*343f0*/  @P0 LDC.64 R2, c[0x0][0xaf0] ;  /* 0x0002bc00ff020b82 */ /* 0x000e620000000a00 */
[----:B---3--:R-:W-:Y:S02]  /*34400*/  IMAD.MOV.U32 R7, RZ, RZ, R0 ;  /* 0x000000ffff077224 */ /* 0x008fe400078e0000 */
[----:B-1----:R-:W-:-:S05]  /*34410*/  @P0 IMAD.WIDE R2, R0, 0x4, R2 ;  /* 0x0000000400020825 */ /* 0x002fca00078e0202 */
[----:B------:R1:W3:Y:S01]  /*34420*/  @P0 LDG.E R7, desc[UR42][R2.64] ;  /* 0x0000002a02070981 */ /* 0x0002e2000c1e1900 */
[----:B----4-:R-:W-:Y:S01]  /*34430*/  VIADD R0, R17, 0xffffffff ;  /* 0xffffffff11007836 */ /* 0x010fe20000000000 */
[----:B-1----:R-:W1:Y:S02]  /*34440*/  LDC.64 R2, c[0x0][0x418] ;  /* 0x00010600ff027b82 */ /* 0x002e640000000a00 */
[----:B-1----:R-:W-:Y:S01]  /*34450*/  LOP3.LUT P0, RZ, R2, UR4, RZ, 0xfc, !PT ;  /* 0x0000000402ff7c12 */ /* 0x002fe2000f80fcff */
[----:B------:R-:W-:-:S03]  /*34460*/  UMOV UR4, 0xffffffff ;  /* 0xffffffff00047882 */ /* 0x000fc60000000000 */
[----:B------:R-:W-:Y:S02]  /*34470*/  LOP3.LUT P0, RZ, R3, UR5, RZ, 0xfc, P0 ;  /* 0x0000000503ff7c12 */ /* 0x000fe4000800fcff */
[----:B---3--:R-:W-:Y:S01]  /*34480*/  SHF.R.S32.HI R8, RZ, 0x1f, R7 ;  /* 0x0000001fff087819 */ /* 0x008fe20000011407 */
[----:B------:R1:W-:Y:S01]  /*34490*/  STL [R1+0x464], R7 ;  /* 0x0004640701007387 */ /* 0x0003e20000100800 */
[----:B------:R-:W-:-:S03]  /*344a0*/  SEL R17, R7, RZ, !P0 ;  /* 0x000000ff07117207 */ /* 0x000fc60004000000 */
[----:B------:R1:W-:Y:S01]  /*344b0*/  STL [R1+0x468], R8 ;  /* 0x0004680801007387 */ /* 0x0003e20000100800 */
[----:B------:R-:W-:Y:S05]  /*344c0*/  BRA.DIV UR4, `(.L_x_3913) ;  /* 0x0000007604847947 */ /* 0x000fea000b800000 */
[----:B--2---:R-:W2:Y:S02]  /*344d0*/  S2R R4, SR_TID.X ;  /* 0x0000000000047919 */ /* 0x004ea40000002100 */
[----:B--2---:R-:W-:-:S04]  /*344e0*/  SHF.R.U32.HI R4, RZ, 0x5, R4 ;  /* 0x00000005ff047819 */ /* 0x004fc80000011604 */
[----:B------:R-:W-:-:S05]  /*344f0*/  LOP3.LUT R4, R4, 0x3, RZ, 0xc0, !PT ;  /* 0x0000000304047812 */ /* 0x000fca00078ec0ff */
[----:B------:R2:W3:Y:S02]  /*34500*/  SHFL.IDX PT, R14, R4, RZ, 0x1f ;  /* 0x00001fff040e7589 */ /* 0x0004e400000e0000 */
.L_x_4100:
        /* <DEDUP_REMOVED lines=11> */
.L_x_4103:
        /* <DEDUP_REMOVED lines=24> */
.L_x_3916:
[----:B--2---:R-:W2:Y:S01]  /*34740*/  LDL R2, [R1+0x478] ;  /* 0x0004780001027983 */ /* 0x004ea20000100800 */
[----:B---3--:R-:W-:Y:S01]  /*34750*/  IMAD R0, R19, 0x8, R18 ;  /* 0x0000000813007824 */ /* 0x008fe200078e0212 */
[----:B--2---:R-:W-:-:S04]  /*34760*/  SHF.L.U32 R2, R2, 0x1f, RZ ;  /* 0x0000001f02027819 */ /* 0x004fc800000006ff */
[----:B------:R-:W2:Y:S02]  /*34770*/  SYNCS.PHASECHK.TRANS64.TRYWAIT P0, [R0+URZ+0x32440], R2 ;  /* 0x03244002000075a7 */ /* 0x000ea4000800017f */
[----:B--2---:R-:W-:Y:S05]  /*34780*/  @!P0 BRA `(.L_x_3917) ;  /* 0x0000007400288947 */ /* 0x004fea0003800000 */
.L_x_4104:
        /* <DEDUP_REMOVED lines=11> */
.L_x_3918:
        /* <DEDUP_REMOVED lines=24> */
.L_x_3914:
[----:B--2---:R-:W2:Y:S04]  /*349c0*/  LDL R2, [R1+0x46c] ;  /* 0x00046c0001027983 */ /* 0x004ea80000100800 */
[----:B------:R-:W4:Y:S01]  /*349d0*/  LDL R3, [R1+0x498] ;  /* 0x0004980001037983 */ /* 0x000f220000100800 */
[----:B------:R-:W-:Y:S05]  /*349e0*/  WARPSYNC.ALL ;  /* 0x0000000000007948 */ /* 0x000fea0003800000 */
[----:B------:R-:W-:Y:S01]  /*349f0*/  ULDC.64 UR4, c[0x0][0xaf8] ;  /* 0x0002be0000047ab9 */ /* 0x000fe20000000a00 */
[----:B---3--:R-:W-:Y:S01]  /*34a00*/  VIADD R0, R18, 0x18400 ;  /* 0x0001840012007836 */ /* 0x008fe20000000000 */
[----:B------:R-:W-:Y:S01]  /*34a10*/  BAR.SYNC.DEFER_BLOCKING 0x8, 0x180 ;  /* 0x0206000000007b1d */ /* 0x000fe20000010000 */
[----:B------:R-:W-:-:S03]  /*34a20*/  ISETP.NE.U32.AND P0, PT, RZ, UR4, PT ;  /* 0x00000004ff007c0c */ /* 0x000fc6000bf05070 */
[----:B------:R-:W-:Y:S02]  /*34a30*/  LOP3.LUT P1, RZ, R0, 0x3ff, RZ, 0xc0, !PT ;  /* 0x000003ff00ff7812 */ /* 0x000fe4000782c0ff */
[----:B------:R-:W-:Y:S01]  /*34a40*/  ISETP.NE.AND.EX P0, PT, RZ, UR5, PT, P0 ;  /* 0x00000005ff007c0c */ /* 0x000fe2000bf05300 */
[----:B------:R-:W-:Y:S01]  /*34a50*/  BSSY B6, `(.L_x_3919) ;  /* 0x0000019000067945 */ /* 0x000fe20003800000 */
[----:B--2---:R-:W-:-:S04]  /*34a60*/  SHF.R.S32.HI R0, RZ, 0x1f, R2 ;  /* 0x0000001fff007819 */ /* 0x004fc80000011402 */
[----:B------:R-:W-:Y:S02]  /*34a70*/  SEL R4, R0, RZ, !P0 ;  /* 0x000000ff00047207 */ /* 0x000fe40004000000 */
[----:B----4-:R-:W-:Y:S02]  /*34a80*/  SHF.R.S32.HI R3, RZ, 0x1f, R3 ;  /* 0x0000001fff037819 */ /* 0x010fe40000011403 */
        /* <DEDUP_REMOVED lines=20> */
[----:B0-2---:R-:W-:Y:S05]  /*34bd0*/  CALL.ABS.NOINC R2 ;  /* 0x0000000002007343 */ /* 0x005fea0003c00000 */
.L_x_3920:
[----:B------:R-:W-:Y:S05]  /*34be0*/  BSYNC B6 ;  /* 0x0000000000067941 */ /* 0x000fea0003800000 */
.L_x_3919:
[----:B------:R-:W3:Y:S01]  /*34bf0*/  LDL R11, [R1+0x488] ;  /* 0x00048800010b7983 */ /* 0x000ee20000100800 */
[----:B-1----:R-:W1:Y:S01]  /*34c00*/  LDC R7, c[0x0][0x448] ;  /* 0x00011200ff077b82 */ /* 0x002e620000000800 */
[----:B------:R-:W-:Y:S01]  /*34c10*/  ULDC.64 UR4, c[0x0][0x298] ;  /* 0x0000a60000047ab9 */ /* 0x000fe20000000a00 */
[----:B------:R-:W-:Y:S01]  /*34c20*/  ULDC.64 UR6, c[0x0][0x280] ;  /* 0x0000a00000067ab9 */ /* 0x000fe20000000a00 */
[----:B--2---:R-:W2:Y:S04]  /*34c30*/  LDL R4, [R1+0x4b8] ;  /* 0x0004b80001047983 */ /* 0x004ea80000100800 */
        /* <DEDUP_REMOVED lines=12> */
[----:B---3--:R-:W-:-:S04]  /*34d00*/  IMAD.IADD R5, R0, 0x1, R11 ;  /* 0x0000000100057824 */ /* 0x008fc800078e020b */
[----:B0-----:R-:W-:-:S04]  /*34d10*/  @P0 IMAD.HI.U32 R2, R5, R2, RZ ;  /* 0x0000000205020227 */ /* 0x001fc800078e00ff */
[----:B------:R-:W-:Y:S01]  /*34d20*/  IMAD.MOV.U32 R0, RZ, RZ, R5 ;  /* 0x000000ffff007224 */ /* 0x000fe200078e0005 */
[----:B-1----:R-:W-:Y:S01]  /*34d30*/  @P0 SHF.R.U32.HI R0, RZ, R3, R2 ;  /* 0x00000003ff000219 */ /* 0x002fe20000011602 */
[----:B--2---:R-:W-:-:S04]  /*34d40*/  IMAD R2, R4, UR4, RZ ;  /* 0x0000000404027c24 */ /* 0x004fc8000f8e02ff */
        /* <DEDUP_REMOVED lines=40> */
[----:B------:R-:W0:Y:S04]  /*34fd0*/  SHFL.IDX PT, R5, R3, RZ, 0x181f ;  /* 0x00181fff03057589 */ /* 0x000e2800000e0000 */
[----:B------:R-:W1:Y:S01]  /*34fe0*/  SHFL.IDX PT, R4, R2, RZ, 0x181f ;  /* 0x00181fff02047589 */ /* 0x000e6200000e0000 */
[----:B--2---:R-:W-:-:S03]  /*34ff0*/  IMAD R0, R11, R7, RZ ;  /* 0x000000070b007224 */ /* 0x004fc600078e02ff */
[----:B------:R-:W-:Y:S01]  /*35000*/  SHFL.IDX PT, R7, R2, 0x1, 0x181f ;  /* 0x00381f0002077f89 */ /* 0x000fe200000e0000 */
[----:B---3--:R-:W-:-:S03]  /*35010*/  IMAD.IADD R10, R10, 0x1, R6 ;  /* 0x000000010a0a7824 */ /* 0x008fc600078e0206 */
[----:B------:R-:W2:Y:S01]  /*35020*/  SHFL.IDX PT, R6, R3, 0x1, 0x181f ;  /* 0x00381f0003067f89 */ /* 0x000ea200000e0000 */
[C---:B------:R-:W-:Y:S01]  /*35030*/  VIADD R11, R10.reuse, 0x10 ;  /* 0x000000100a0b7836 */ /* 0x040fe20000000000 */
[CC--:B------:R-:W-:Y:S02]  /*35040*/  ISETP.GE.AND P1, PT, R10.reuse, R0.reuse, PT ;  /* 0x000000000a00720c */ /* 0x0c0fe40003f26270 */
[----:B------:R-:W-:Y:S02]  /*35050*/  STL [R1+0x488], R10 ;  /* 0x0004880a01007387 */ /* 0x000fe40000100800 */
[----:B------:R-:W-:Y:S02]  /*35060*/  ISETP.GE.AND P2, PT, R11, R0, PT ;  /* 0x000000000b00720c */ /* 0x000fe40003f46270 */
[----:B------:R3:W-:Y:S07]  /*35070*/  STL [R1+0x4c0], R11 ;  /* 0x0004c00b01007387 */ /* 0x0007ee0000100800 */
[----:B0-----:R-:W-:Y:S01]  /*35080*/  @!P1 LEA R5, P3, R9, R5, 0x1 ;  /* 0x0000000509059211 */ /* 0x001fe200078608ff */
[----:B---3--:R-:W-:-:S04]  /*35090*/  VIADD R11, R10, 0x20 ;  /* 0x000000200a0b7836 */ /* 0x008fc80000000000 */
        /* <DEDUP_REMOVED lines=65> */
[----:B------:R0:W-:Y:S04]  /*354b0*/  @!P1 LDGSTS.E.BYPASS.LTC128B.128 [R8+0x1b400], desc[UR42][R4.64], !P0 ;  /* 0x1b40000004089fae */ /* 0x0001e8000c101d6a */
[----:B01----:R0:W2:Y:S02]  /*354c0*/  SHFL.IDX PT, R4, R2, 0x7, 0x181f ;  /* 0x00f81f0002047f89 */ /* 0x0030a400000e0000 */
.L_x_4121:
[----:B0-----:R-:W3:Y:S02]  /*354d0*/  LDL R2, [R1+0x488] ;  /* 0x0004880001027983 */ /* 0x001ee40000100800 */
[----:B---3--:R-:W-:-:S05]  /*354e0*/  VIADD R2, R2, 0x70 ;  /* 0x0000007002027836 */ /* 0x008fca0000000000 */
[----:B------:R-:W-:Y:S01]  /*354f0*/  ISETP.GE.AND P1, PT, R2, R0, PT ;  /* 0x000000000200720c */ /* 0x000fe20003f26270 */
[----:B------:R0:W-:-:S12]  /*35500*/  STL [R1+0x4dc], R2 ;  /* 0x0004dc0201007387 */ /* 0x0001d80000100800 */
[----:B0-----:R-:W-:-:S05]  /*35510*/  @!P1 LEA R2, P2, R9, R3, 0x1 ;  /* 0x0000000309029211 */ /* 0x001fca00078408ff */
[----:B--2---:R-:W-:-:S05]  /*35520*/  @!P1 IMAD.X R3, RZ, RZ, R4, P2 ;  /* 0x000000ffff039224 */ /* 0x004fca00010e0604 */
[----:B------:R-:W-:Y:S01]  /*35530*/  @!PT LDS RZ, [RZ] ;  /* 0x00000000fffff984 */ /* 0x000fe20000000800 */
[----:B------:R-:W-:Y:S01]  /*35540*/  @!PT LDS RZ, [RZ] ;  /* 0x00000000fffff984 */ /* 0x000fe20000000800 */
[----:B------:R-:W-:Y:S01]  /*35550*/  @!PT LDS RZ, [RZ] ;  /* 0x00000000fffff984 */ /* 0x000fe20000000800 */
[----:B------:R0:W-:Y:S01]  /*35560*/  @!P1 LDGSTS.E.BYPASS.LTC128B.128 [R8+0x1bc00], desc[UR42][R2.64], !P0 ;  /* 0x1bc0000002089fae */ /* 0x0001e2000c101d6a */
[----:B------:R-:W-:Y:S01]  /*35570*/  PLOP3.LUT P0, PT, PT, PT, PT, 0x80, 0x0 ;  /* 0x000000000000781c */ /* 0x000fe20003f0f070 */
[----:B------:R-:W-:-:S12]  /*35580*/  NOP ;  /* 0x0000000000007918 */ /* 0x000fd80000000000 */
.L_x_3922:
        /* <DEDUP_REMOVED lines=37> */
.L_x_3924:
[----:B------:R-:W-:Y:S05]  /*357e0*/  BSYNC B6 ;  /* 0x0000000000067941 */ /* 0x000fea0003800000 */
.L_x_3923:
        /* <DEDUP_REMOVED lines=144> */
[----:B------:R2:W3:Y:S04]  /*360f0*/  SHFL.IDX PT, R6, R0, 0x7, 0x181f ;  /* 0x00f81f0000067f89 */ /* 0x0004e800000e0000 */
[----:B------:R2:W-:Y:S04]  /*36100*/  @!P4 LDGSTS.E.BYPASS.LTC128B.128 [R9+0x25400], desc[UR42][R4.64], !P3 ;  /* 0x254000000409cfae */ /* 0x0005e8000d901d6a */
[----:B------:R2:W-:Y:S04]  /*36110*/  @!P4 LDGSTS.E.BYPASS.LTC128B.128 [R9+0x29400], desc[UR42][R4.64+0x80], !P2 ;  /* 0x294000800409cfae */ /* 0x0005e8000d101d6a */
[----:B------:R2:W-:Y:S04]  /*36120*/  @!P4 LDGSTS.E.BYPASS.LTC128B.128 [R9+0x2d400], desc[UR42][R4.64+0x100], !P1 ;  /* 0x2d4001000409cfae */ /* 0x0005e8000c901d6a */
[----:B-1----:R2:W-:Y:S02]  /*36130*/  @!P4 LDGSTS.E.BYPASS.LTC128B.128 [R9+0x31400], desc[UR42][R4.64+0x180], !P0 ;  /* 0x314001800409cfae */ /* 0x0025e4000c101d6a */
.L_x_4139:
[----:B--2---:R-:W2:Y:S01]  /*36140*/  LDL.LU R0, [R1+0x4dc] ;  /* 0x0004dc0001007983 */ /* 0x004ea20000300800 */
[----:B------:R-:W-:Y:S01]  /*36150*/  BSSY B0, `(.L_x_3926) ;  /* 0x000000d000007945 */ /* 0x000fe20003800000 */
[----:B--2---:R-:W-:-:S13]  /*36160*/  ISETP.GE.AND P4, PT, R0, R3, PT ;  /* 0x000000030000720c */ /* 0x004fda0003f86270 */
[----:B------:R-:W-:Y:S05]  /*36170*/  @P4 BRA `(.L_x_3927) ;  /* 0x0000000000284947 */ /* 0x000fea0003800000 */
[----:B------:R-:W2:Y:S01]  /*36180*/  LDL R0, [R1+0x474] ;  /* 0x0004740001007983 */ /* 0x000ea20000100800 */
[----:B------:R-:W-:-:S05]  /*36190*/  LEA R2, P4, R8, R2, 0x1 ;  /* 0x0000000208027211 */ /* 0x000fca00078808ff */
[----:B---3--:R-:W-:-:S05]  /*361a0*/  IMAD.X R3, RZ, RZ, R6, P4 ;  /* 0x000000ffff037224 */ /* 0x008fca00020e0606 */
[----:B------:R-:W-:Y:S01]  /*361b0*/  @!PT LDS RZ, [RZ] ;  /* 0x00000000fffff984 */ /* 0x000fe20000000800 */
[----:B------:R-:W-:Y:S01]  /*361c0*/  @!PT LDS RZ, [RZ] ;  /* 0x00000000fffff984 */ /* 0x000fe20000000800 */
[----:B------:R-:W-:Y:S01]  /*361d0*/  @!PT LDS RZ, [RZ] ;  /* 0x00000000fffff984 */ /* 0x000fe20000000800 */
[----:B--2---:R1:W-:Y:S04]  /*361e0*/  LDGSTS.E.BYPASS.LTC128B.128 [R0+0x25c00], desc[UR42][R2.64], !P3 ;  /* 0x25c0000002007fae */ /* 0x0043e8000d901d6a */
[----:B------:R1:W-:Y:S04]  /*361f0*/  LDGSTS.E.BYPASS.LTC128B.128 [R0+0x29c00], desc[UR42][R2.64+0x80], !P2 ;  /* 0x29c0008002007fae */ /* 0x0003e8000d101d6a */
[----:B------:R1:W-:Y:S04]  /*36200*/  LDGSTS.E.BYPASS.LTC128B.128 [R0+0x2dc00], desc[UR42][R2.64+0x100], !P1 ;  /* 0x2dc0010002007fae */ /* 0x0003e8000c901d6a */
[----:B------:R1:W-:Y:S02]  /*36210*/  LDGSTS.E.BYPASS.LTC128B.128 [R0+0x31c00], desc[UR42][R2.64+0x180], !P0 ;  /* 0x31c0018002007fae */ /* 0x0003e4000c101d6a */
.L_x_3927:
[----:B------:R-:W-:Y:S05]  /*36220*/  BSYNC B0 ;  /* 0x0000000000007941 */ /* 0x000fea0003800000 */
.L_x_3926:
[----:B------:R-:W-:Y:S01]  /*36230*/  NOP ;  /* 0x0000000000007918 */ /* 0x000fe20000000000 */
[----:B------:R-:W-:-:S13]  /*36240*/  PLOP3.LUT P0, PT, PT, PT, PT, 0x80, 0x0 ;  /* 0x000000000000781c */ /* 0x000fda0003f0f070 */
.L_x_3928:
[----:B------:R-:W-:Y:S02]  /*36250*/  PLOP3.LUT P1, PT, P1, P0, PT, 0xa2, 0x0 ;  /* 0x000000000000781c */ /* 0x000fe40000f21472 */
[----:B------:R-:W-:-:S08]  /*36260*/  @P0 R2UR P1, UR4, R18 ;  /* 0x00000000120402ca */ /* 0x000fd00000020000 */
[----:B------:R-:W-:-:S05]  /*36270*/  @P0 PLOP3.LUT P0, PT, P1, PT, PT, 0x80, 0x0 ;  /* 0x000000000000081c */ /* 0x000fca0000f0f070 */
[----:B------:R-:W-:Y:S01]  /*36280*/  @!P1 SYNCS.ARRIVE.TRANS64.RED.A0T1 RZ, [UR4+0x32410], RZ ;  /* 0x032410ffffff99a7 */ /* 0x000fe20008200404 */
[----:B------:R-:W-:Y:S07]  /*36290*/  @!P1 ARRIVES.LDGSTSBAR.64.TRANSCNT [UR4+0x32410] ;  /* 0x03241000ff0099b0 */ /* 0x000fee0008000a84 */
[----:B------:R-:W-:Y:S05]  /*362a0*/  @P0 BRA.U.ANY `(.L_x_3928) ;  /* 0xfffffffd00e80947 */ /* 0x000fea000393ffff */
[----:B-1----:R-:W2:Y:S02]  /*362b0*/  LDL.LU R2, [R1+0x4e0] ;  /* 0x0004e00001027983 */ /* 0x002ea40000300800 */
        /* <DEDUP_REMOVED lines=9> */
[----:B------:R-:W2:Y:S03]  /*36350*/  SYNCS.PHASECHK.TRANS64.TRYWAIT P0, [R18+URZ+0x32420], R0 ;  /* 0x03242000120075a7 */ /* 0x000ea6000800017f */
[----:B-12---:R-:W-:Y:S05]  /*36360*/  @!P0 BRA `(.L_x_3930) ;  /* 0x0000007000848947 */ /* 0x006fea0003800000 */
.L_x_4140:
[----:B------:R-:W-:Y:S05]  /*36370*/  BSYNC B0 ;  /* 0x0000000000007941 */ /* 0x000fea0003800000 */
.L_x_3929:
[----:B------:R-:W2:Y:S01]  /*36380*/  LDL R2, [R1+0x48c] ;  /* 0x00048c0001027983 */ /* 0x000ea20000100800 */
[----:B------:R-:W-:Y:S01]  /*36390*/  BSSY B0, `(.L_x_3931) ;  /* 0x000005a000007945 */ /* 0x000fe20003800000 */
[----:B--2---:R-:W-:-:S13]  /*363a0*/  LOP3.LUT P0, RZ, R2, 0x1, RZ, 0xc0, !PT ;  /* 0x0000000102ff7812 */ /* 0x004fda000780c0ff */
[----:B------:R-:W-:Y:S05]  /*363b0*/  @!P0 BRA `(.L_x_3932) ;  /* 0x00000004005c8947 */ /* 0x000fea0003800000 */
[----:B0-----:R-:W1:Y:S01]  /*363c0*/  LDL R4, [R1+0x478] ;  /* 0x0004780001047983 */ /* 0x001e620000100800 */
[----:B------:R-:W0:Y:S02]  /*363d0*/  S2R R2, SR_TID.X ;  /* 0x0000000000027919 */ /* 0x000e240000002100 */
[----:B0-----:R-:W-:Y:S01]  /*363e0*/  LOP3.LUT R3, R2, 0x7f, RZ, 0xc0, !PT ;  /* 0x0000007f02037812 */ /* 0x001fe200078ec0ff */
[----:B------:R-:W-:Y:S01]  /*363f0*/  IMAD R2, R19, 0x8, R18 ;  /* 0x0000000813027824 */ /* 0x000fe200078e0212 */
[----:B------:R-:W-:Y:S02]  /*36400*/  BSSY B1, `(.L_x_3933) ;  /* 0x0000005000017945 */ /* 0x000fe40003800000 */
[----:B------:R-:W-:Y:S02]  /*36410*/  ISETP.NE.AND P1, PT, R3, RZ, PT ;  /* 0x000000ff0300720c */ /* 0x000fe40003f25270 */
[----:B-1----:R-:W-:-:S04]  /*36420*/  SHF.L.U32 R0, R4, 0x1f, RZ ;  /* 0x0000001f04007819 */ /* 0x002fc800000006ff */
[----:B------:R-:W0:Y:S02]  /*36430*/  SYNCS.PHASECHK.TRANS64.TRYWAIT P0, [R2+URZ+0x32460], R0 ;  /* 0x03246000020075a7 */ /* 0x000e24000800017f */
[----:B0-----:R-:W-:Y:S05]  /*36440*/  @!P0 BRA `(.L_x_3934) ;  /* 0x0000007000608947 */ /* 0x001fea0003800000 */
.L_x_4141:
[----:B------:R-:W-:Y:S05]  /*36450*/  BSYNC B1 ;  /* 0x0000000000017941 */ /* 0x000fea0003800000 */
.L_x_3933:
        /* <DEDUP_REMOVED lines=9> */
.L_x_3936:
[----:B------:R-:W-:Y:S05]  /*364f0*/  BSYNC B1 ;  /* 0x0000000000017941 */ /* 0x000fea0003800000 */
.L_x_3935:
        /* <DEDUP_REMOVED lines=12> */
.L_x_3937:
        /* <DEDUP_REMOVED lines=15> */
.L_x_3938:
        /* <DEDUP_REMOVED lines=15> */
.L_x_3939:
        /* <DEDUP_REMOVED lines=15> */
.L_x_3940:
        /* <DEDUP_REMOVED lines=10> */
.L_x_3932:
[----:B------:R-:W-:Y:S05]  /*36930*/  BSYNC B0 ;  /* 0x0000000000007941 */ /* 0x000fea0003800000 */
.L_x_3931:
[----:B0-----:R-:W1:Y:S04]  /*36940*/  LDL R4, [R1+0x4b0] ;  /* 0x0004b00001047983 */ /* 0x001e680000100800 */
[----:B------:R-:W2:Y:S01]  /*36950*/  LDL R5, [R1+0x484] ;  /* 0x0004840001057983 */ /* 0x000ea20000100800 */
[----:B------:R-:W-:Y:S01]  /*36960*/  BSSY B0, `(.L_x_3941) ;  /* 0x00001f8000007945 */ /* 0x000fe20003800000 */
[----:B-1----:R-:W-:-:S05]  /*36970*/  VIADD R0, R4, 0xfffffffe ;  /* 0xfffffffe04007836 */ /* 0x002fca0000000000 */
[----:B--2---:R-:W-:-:S13]  /*36980*/  ISETP.GE.AND P0, PT, R0, R5, PT ;  /* 0x000000050000720c */ /* 0x004fda0003f06270 */
[----:B------:R-:W-:Y:S05]  /*36990*/  @!P0 BRA `(.L_x_3942) ;  /* 0x0000001c00d08947 */ /* 0x000fea0003800000 */
[----:B------:R-:W2:Y:S04]  /*369a0*/  LDL.LU R9, [R1+0x4e4] ;  /* 0x0004e40001097983 */ /* 0x000ea80000300800 */
[----:B------:R-:W4:Y:S04]  /*369b0*/  LDL.LU R8, [R1+0x4ac] ;  /* 0x0004ac0001087983 */ /* 0x000f280000300800 */
[----:B------:R-:W5:Y:S04]  /*369c0*/  LDL.LU R7, [R1+0x4ec] ;  /* 0x0004ec0001077983 */ /* 0x000f680000300800 */
[----:B---3--:R-:W3:Y:S04]  /*369d0*/  LDL.LU R6, [R1+0x4a8] ;  /* 0x0004a80001067983 */ /* 0x008ee80000300800 */
[----:B------:R-:W3:Y:S01]  /*369e0*/  LDL.LU R4, [R1+0x4e8] ;  /* 0x0004e80001047983 */ /* 0x000ee20000300800 */
[----:B------:R-:W-:Y:S01]  /*369f0*/  BSSY B2, `(.L_x_3943) ;  /* 0x00000ad000027945 */ /* 0x000fe20003800000 */
[----:B--2---:R-:W-:-:S04]  /*36a00*/  VIADD R3, R9, 0x1 ;  /* 0x0000000109037836 */ /* 0x004fc80000000000 */
[----:B----4-:R-:W-:Y:S01]  /*36a10*/  IMAD R3, R3, R8, RZ ;  /* 0x0000000803037224 */ /* 0x010fe200078e02ff */
[----:B------:R-:W-:Y:S02]  /*36a20*/  LOP3.LUT R8, RZ, R5, RZ, 0x33, !PT ;  /* 0x00000005ff087212 */ /* 0x000fe400078e33ff */
[----:B-----5:R-:W-:Y:S02]  /*36a30*/  LOP3.LUT R2, RZ, R7, RZ, 0x33, !PT ;  /* 0x00000007ff027212 */ /* 0x020fe400078e33ff */
[----:B------:R-:W-:-:S04]  /*36a40*/  LOP3.LUT R3, RZ, R3, RZ, 0x33, !PT ;  /* 0x00000003ff037212 */ /* 0x000fc800078e33ff */
[----:B---3--:R-:W-:Y:S02]  /*36a50*/  VIADDMNMX R2, R3, -R6, R2, !PT ;  /* 0x8000000603027246 */ /* 0x008fe40007800102 */
        /* <DEDUP_REMOVED lines=42> */
.L_x_3947:
        /* <DEDUP_REMOVED lines=8> */
.L_x_4142:
[----:B------:R-:W-:Y:S05]  /*36d80*/  BSYNC B3 ;  /* 0x0000000000037941 */ /* 0x000fea0003800000 */
.L_x_3948:
        /* <DEDUP_REMOVED lines=9> */
.L_x_3951:
[----:B------:R-:W-:Y:S05]  /*36e20*/  BSYNC B3 ;  /* 0x0000000000037941 */ /* 0x000fea0003800000 */
.L_x_3950:
        /* <DEDUP_REMOVED lines=12> */
.L_x_3952:
        /* <DEDUP_REMOVED lines=13> */
.L_x_4143:
[----:B------:R-:W-:Y:S05]  /*36fc0*/  BSYNC B3 ;  /* 0x0000000000037941 */ /* 0x000fea0003800000 */
.L_x_3953:
        /* <DEDUP_REMOVED lines=11> */
.L_x_3956:
[----:B------:R-:W-:Y:S05]  /*37080*/  BSYNC B3 ;  /* 0x0000000000037941 */ /* 0x000fea0003800000 */
.L_x_3955:
        /* <DEDUP_REMOVED lines=9> */
.L_x_3957:
        /* <DEDUP_REMOVED lines=15> */
.L_x_3958:
        /* <DEDUP_REMOVED lines=15> */
.L_x_3959:
        /* <DEDUP_REMOVED lines=15> */
.L_x_3960:
        /* <DEDUP_REMOVED lines=10> */
.L_x_3946:
[----:B------:R-:W-:Y:S05]  /*37490*/  BSYNC B1 ;  /* 0x0000000000017941 */ /* 0x000fea0003800000 */
.L_x_3945:
[----:B------:R-:W2:Y:S02]  /*374a0*/  LDL.LU R5, [R1+0x4b0] ;  /* 0x0004b00001057983 */ /* 0x000ea40000300800 */
[----:B--2---:R-:W-:-:S07]  /*374b0*/  VIADD R0, R5, 0xfffffffd ;  /* 0xfffffffd05007836 */ /* 0x004fce0000000000 */
.L_x_3944:
[----:B------:R-:W-:Y:S05]  /*374c0*/  BSYNC B2 ;  /* 0x0000000000027941 */ /* 0x000fea0003800000 */
.L_x_3943:
[----:B------:R-:W-:-:S05]  /*374d0*/  VIADD R8, R8, 0xfffffffe ;  /* 0xfffffffe08087836 */ /* 0x000fca0000000000 */
[----:B------:R-:W-:-:S13]  /*374e0*/  ISETP.NE.AND P0, PT, R8, R4, PT ;  /* 0x000000040800720c */ /* 0x000fda0003f05270 */
[----:B------:R-:W-:Y:S05]  /*374f0*/  @!P0 BRA `(.L_x_3942) ;  /* 0x0000001000f88947 */ /* 0x000fea0003800000 */
.L_x_3993:
        /* <DEDUP_REMOVED lines=35> */
.L_x_3963:
        /* <DEDUP_REMOVED lines=8> */
.L_x_4144:
[----:B------:R-:W-:Y:S05]  /*377b0*/  BSYNC B2 ;  /* 0x0000000000027941 */ /* 0x000fea0003800000 */
.L_x_3964:
        /* <DEDUP_REMOVED lines=9> */
.L_x_3967:
[----:B------:R-:W-:Y:S05]  /*37850*/  BSYNC B2 ;  /* 0x0000000000027941 */ /* 0x000fea0003800000 */
.L_x_3966:
        /* <DEDUP_REMOVED lines=12> */
.L_x_3968:
        /* <DEDUP_REMOVED lines=13> */
.L_x_4145:
[----:B------:R-:W-:Y:S05]  /*379f0*/  BSYNC B2 ;  /* 0x0000000000027941 */ /* 0x000fea0003800000 */
.L_x_3969:
        /* <DEDUP_REMOVED lines=11> */
.L_x_3972:
[----:B------:R-:W-:Y:S05]  /*37ab0*/  BSYNC B2 ;  /* 0x0000000000027941 */ /* 0x000fea0003800000 */
.L_x_3971:
        /* <DEDUP_REMOVED lines=9> */
.L_x_3973:
        /* <DEDUP_REMOVED lines=15> */
.L_x_3974:
        /* <DEDUP_REMOVED lines=15> */
.L_x_3975:
        /* <DEDUP_REMOVED lines=15> */
.L_x_3976:
        /* <DEDUP_REMOVED lines=10> */
.L_x_3962:
[----:B------:R-:W-:Y:S05]  /*37ec0*/  BSYNC B1 ;  /* 0x0000000000017941 */ /* 0x000fea0003800000 */
.L_x_3961:
        /* <DEDUP_REMOVED lines=35> */
.L_x_3979:
        /* <DEDUP_REMOVED lines=8> */
.L_x_4146:
[----:B------:R-:W-:Y:S05]  /*38180*/  BSYNC B2 ;  /* 0x0000000000027941 */ /* 0x000fea0003800000 */
.L_x_3980:
        /* <DEDUP_REMOVED lines=9> */
.L_x_3983:
[----:B------:R-:W-:Y:S05]  /*38220*/  BSYNC B2 ;  /* 0x0000000000027941 */ /* 0x000fea0003800000 */
.L_x_3982:
        /* <DEDUP_REMOVED lines=12> */
.L_x_3984:
        /* <DEDUP_REMOVED lines=13> */
.L_x_4147:
[----:B------:R-:W-:Y:S05]  /*383c0*/  BSYNC B2 ;  /* 0x0000000000027941 */ /* 0x000fea0003800000 */
.L_x_3985:
        /* <DEDUP_REMOVED lines=11> */
.L_x_3988:
[----:B------:R-:W-:Y:S05]  /*38480*/  BSYNC B2 ;  /* 0x0000000000027941 */ /* 0x000fea0003800000 */
.L_x_3987:
        /* <DEDUP_REMOVED lines=9> */
.L_x_3989:
        /* <DEDUP_REMOVED lines=15> */
.L_x_3990:
        /* <DEDUP_REMOVED lines=15> */
.L_x_3991:
        /* <DEDUP_REMOVED lines=15> */
.L_x_3992:
        /* <DEDUP_REMOVED lines=10> */
.L_x_3978:
[----:B------:R-:W-:Y:S05]  /*38890*/  BSYNC B1 ;  /* 0x0000000000017941 */ /* 0x000fea0003800000 */
.L_x_3977:
[----:B------:R-:W2:Y:S01]  /*388a0*/  LDL R5, [R1+0x484] ;  /* 0x0004840001057983 */ /* 0x000ea20000100800 */
[----:B------:R-:W-:Y:S01]  /*388b0*/  VIADD R0, R0, 0xfffffffe ;  /* 0xfffffffe00007836 */ /* 0x000fe20000000000 */
[----:B--2---:R-:W-:-:S13]  /*388c0*/  ISETP.GT.AND P0, PT, R6, R5, PT ;  /* 0x000000050600720c */ /* 0x004fda0003f04270 */
[----:B------:R-:W-:Y:S05]  /*388d0*/  @P0 BRA `(.L_x_3993) ;  /* 0xffffffec00080947 */ /* 0x000fea000383ffff */
.L_x_3942:
[----:B------:R-:W-:Y:S05]  /*388e0*/  BSYNC B0 ;  /* 0x0000000000007941 */ /* 0x000fea0003800000 */
.L_x_3941:
[----:B------:R-:W0:Y:S02]  /*388f0*/  S2R R2, SR_TID.X ;  /* 0x0000000000027919 */ /* 0x000e240000002100 */
[----:B0-----:R-:W-:Y:S02]  /*38900*/  LOP3.LUT R3, R2, 0x7f, RZ, 0xc0, !PT ;  /* 0x0000007f02037812 */ /* 0x001fe400078ec0ff */
[----:B------:R-:W2:Y:S01]  /*38910*/  LDL.LU R2, [R1+0x478] ;  /* 0x0004780001027983 */ /* 0x000ea20000300800 */
[----:B------:R-:W-:Y:S01]  /*38920*/  VIADD R19, R19, 0x1 ;  /* 0x0000000113137836 */ /* 0x000fe20000000000 */
[----:B------:R-:W-:Y:S01]  /*38930*/  ISETP.NE.AND P1, PT, R3, RZ, PT ;  /* 0x000000ff0300720c */ /* 0x000fe20003f25270 */
[----:B------:R-:W-:Y:S03]  /*38940*/  BSSY B0, `(.L_x_3994) ;  /* 0x0000013000007945 */ /* 0x000fe60003800000 */
[----:B------:R-:W-:-:S04]  /*38950*/  ISETP.NE.AND P0, PT, R19, 0x2, PT ;  /* 0x000000021300780c */ /* 0x000fc80003f05270 */
[----:B------:R-:W-:-:S04]  /*38960*/  SEL R0, RZ, 0x1, P0 ;  /* 0x00000001ff007807 */ /* 0x000fc80000000000 */
[----:B--2---:R-:W-:-:S05]  /*38970*/  LOP3.LUT R2, R2, R0, RZ, 0x3c, !PT ;  /* 0x0000000002027212 */ /* 0x004fca00078e3cff */
[----:B------:R0:W-:Y:S01]  /*38980*/  STL [R1+0x478], R2 ;  /* 0x0004780201007387 */ /* 0x0001e20000100800 */
[----:B------:R-:W-:Y:S05]  /*38990*/  @P1 BRA `(.L_x_3995) ;  /* 0x0000000000341947 */ /* 0x000fea0003800000 */
[----:B------:R-:W1:Y:S01]  /*389a0*/  S2R R3, SR_LANEID ;  /* 0x0000000000037919 */ /* 0x000e620000000000 */
[----:B------:R-:W-:Y:S01]  /*389b0*/  VOTEU.ANY UR4, UPT, PT ;  /* 0x0000000000047886 */ /* 0x000fe200038e0100 */
[----:B------:R-:W2:Y:S01]  /*389c0*/  LDC.64 R4, c[0x0][0xd60] ;  /* 0x00035800ff047b82 */ /* 0x000ea20000000a00 */
[----:B------:R-:W1:Y:S08]  /*389d0*/  FLO.U32 R0, UR4 ;  /* 0x0000000400007d00 */ /* 0x000e7000080e0000 */
[----:B0-----:R-:W2:Y:S01]  /*389e0*/  POPC R2, UR4 ;  /* 0x0000000400027d09 */ /* 0x001ea20008000000 */
[----:B-1----:R-:W-:-:S13]  /*389f0*/  ISETP.EQ.U32.AND P1, PT, R0, R3, PT ;  /* 0x000000030000720c */ /* 0x002fda0003f22070 */
[----:B--2---:R-:W2:Y:S01]  /*38a00*/  @P1 ATOMG.E.ADD.STRONG.GPU PT, R5, desc[UR42][R4.64], R2 ;  /* 0x00000002040519a8 */ /* 0x004ea200081ee1ea */
[----:B------:R-:W0:Y:S02]  /*38a10*/  S2R R3, SR_LTMASK ;  /* 0x0000000000037919 */ /* 0x000e240000003900 */
[----:B0-----:R-:W-:-:S06]  /*38a20*/  LOP3.LUT R3, R3, UR4, RZ, 0xc0, !PT ;  /* 0x0000000403037c12 */ /* 0x001fcc000f8ec0ff */
[----:B------:R-:W0:Y:S01]  /*38a30*/  POPC R3, R3 ;  /* 0x0000000300037309 */ /* 0x000e220000000000 */
[----:B--2---:R-:W0:Y:S02]  /*38a40*/  SHFL.IDX PT, R0, R5, R0, 0x1f ;  /* 0x00001f0005007589 */ /* 0x004e2400000e0000 */
[----:B0-----:R-:W-:-:S05]  /*38a50*/  IADD3 R0, R0, UR39, R3 ;  /* 0x0000002700007c10 */ /* 0x001fca000fffe003 */
[----:B------:R1:W-:Y:S02]  /*38a60*/  STL [R1+0x460], R0 ;  /* 0x0004600001007387 */ /* 0x0003e40000100800 */
.L_x_3995:
[----:B------:R-:W-:Y:S05]  /*38a70*/  BSYNC B0 ;  /* 0x0000000000007941 */ /* 0x000fea0003800000 */
.L_x_3994:
[----:B------:R-:W-:-:S07]  /*38a80*/  SEL R19, R19, RZ, P0 ;  /* 0x000000ff13137207 */ /* 0x000fce0000000000 */
.L_x_3907:
[----:B------:R-:W-:Y:S05]  /*38a90*/  BSYNC B7 ;  /* 0x0000000000077941 */ /* 0x000fea0003800000 */
.L_x_3905:
[----:B-1--4-:R-:W4:Y:S02]  /*38aa0*/  LDL R0, [R1+0x48c] ;  /* 0x00048c0001007983 */ /* 0x012f240000100800 */
[----:B----4-:R-:W-:-:S13]  /*38ab0*/  LOP3.LUT P0, RZ, R0, 0x40, RZ, 0xc0, !PT ;  /* 0x0000004000ff7812 */ /* 0x010fda000780c0ff */
[----:B------:R-:W-:Y:S05]  /*38ac0*/  @!P0 BRA `(.L_x_3996) ;  /* 0x0000000000288947 */ /* 0x000fea0003800000 */
[----:B------:R-:W-:Y:S05]  /*38ad0*/  WARPSYNC.ALL ;  /* 0x0000000000007948 */ /* 0x000fea0003800000 */
[----:B------:R-:W1:Y:S08]  /*38ae0*/  S2UR UR5, SR_CgaCtaId ;  /* 0x00000000000579c3 */ /* 0x000e700000008800 */
[----:B------:R-:W-:Y:S06]  /*38af0*/  BAR.SYNC.DEFER_BLOCKING 0x5, 0x180 ;  /* 0x0146000000007b1d */ /* 0x000fec0000010000 */
[----:B------:R-:W-:-:S02]  /*38b00*/  UMOV UR4, 0x400 ;  /* 0x0000040000047882 */ /* 0x000fc40000000000 */
[----:B-1----:R-:W-:-:S06]  /*38b10*/  ULEA UR4, UR5, UR4, 0x18 ;  /* 0x0000000405047291 */ /* 0x002fcc000f8ec03f */
[----:B------:R-:W-:-:S05]  /*38b20*/  IMAD.U32 R18, RZ, RZ, UR4 ;  /* 0x00000004ff127e24 */ /* 0x000fca000f8e00ff */
[----:B--23--:R-:W1:Y:S04]  /*38b30*/  LDS.128 R4, [R18+0x324d0] ;  /* 0x0324d00012047984 */ /* 0x00ce680000000c00 */
[----:B-1----:R1:W-:Y:S01]  /*38b40*/  STL.128 [R1+0x460], R4 ;  /* 0x0004600401007387 */ /* 0x0023e20000100c00 */
[----:B------:R-:W-:Y:S06]  /*38b50*/  BAR.ARV 0x4, 0x180 ;  /* 0x0106000000007b1d */ /* 0x000fec0000002000 */
[----:B------:R-:W-:Y:S05]  /*38b60*/  BRA `(.L_x_3997) ;  /* 0x0000001000347947 */ /* 0x000fea0003800000 */
.L_x_3996:
[----:B------:R-:W1:Y:S01]  /*38b70*/  S2R R0, SR_TID.X ;  /* 0x0000000000007919 */ /* 0x000e620000002100 */
[----:B------:R-:W-:Y:S01]  /*38b80*/  UMOV UR4, 0xffffffff ;  /* 0xffffffff00047882 */ /* 0x000fe20000000000 */
[----:B-1----:R-:W-:-:S04]  /*38b90*/  LOP3.LUT R16, R0, 0x1f, RZ, 0xc0, !PT ;  /* 0x0000001f00107812 */ /* 0x002fc800078ec0ff */
[----:B------:R-:W-:Y:S01]  /*38ba0*/  ISETP.NE.AND P0, PT, R16, 0x1f, PT ;  /* 0x0000001f1000780c */ /* 0x000fe20003f05270 */
[----:B------:R-:W-:-:S12]  /*38bb0*/  BRA.DIV UR4, `(.L_x_3998) ;  /* 0x0000004e04107947 */ /* 0x000fd8000b800000 */
[----:B------:R-:W4:Y:S01]  /*38bc0*/  LDL R3, [R1+0x46c] ;  /* 0x00046c0001037983 */ /* 0x000f220000100800 */
[----:B------:R-:W-:-:S03]  /*38bd0*/  ULDC UR4, c[0x0][0xd3c] ;  /* 0x00034f0000047ab9 */ /* 0x000fc60000000800 */
[----:B0-----:R-:W5:Y:S01]  /*38be0*/  LDL.LU R2, [R1+0x460] ;  /* 0x0004600001027983 */ /* 0x001f620000300800 */
[----:B----4-:R-:W-:-:S05]  /*38bf0*/  IMAD.IADD R0, R3, 0x1, R16 ;  /* 0x0000000103007824 */ /* 0x010fca00078e0210 */
[----:B------:R-:W-:Y:S01]  /*38c00*/  ISETP.GE.OR P1, PT, R0, UR4, !P0 ;  /* 0x0000000400007c0c */ /* 0x000fe2000c726670 */
[----:B-----5:R-:W-:-:S12]  /*38c10*/  IMAD.MOV.U32 R10, RZ, RZ, R2 ;  /* 0x000000ffff0a7224 */ /* 0x020fd800078e0002 */
[----:B------:R-:W0:Y:S08]  /*38c20*/  @!P1 LDC.64 R2, c[0x0][0xd80] ;  /* 0x00036000ff029b82 */ /* 0x000e300000000a00 */
[----:B---3--:R-:W1:Y:S01]  /*38c30*/  @!P1 LDC.64 R6, c[0x0][0xd78] ;  /* 0x00035e00ff069b82 */ /* 0x008e620000000a00 */
[----:B0-----:R-:W-:-:S05]  /*38c40*/  @!P1 IMAD.WIDE R2, R0, 0x4, R2 ;  /* 0x0000000400029825 */ /* 0x001fca00078e0202 */
[----:B------:R1:W3:Y:S02]  /*38c50*/  @!P1 LDG.E R8, desc[UR42][R2.64] ;  /* 0x0000002a02089981 */ /* 0x0002e4000c1e1900 */
[----:B-1----:R-:W-:-:S06]  /*38c60*/  @!P1 IMAD.WIDE R2, R0, 0x4, R6 ;  /* 0x0000000400029825 */ /* 0x002fcc00078e0206 */
[----:B------:R-:W4:Y:S01]  /*38c70*/  @!P1 LDG.E R2, desc[UR42][R2.64] ;  /* 0x0000002a02029981 */ /* 0x000f22000c1e1900 */
[----:B--2---:R-:W-:Y:S02]  /*38c80*/  IMAD.MOV.U32 R4, RZ, RZ, RZ ;  /* 0x000000ffff047224 */ /* 0x004fe400078e00ff */
[----:B------:R-:W-:Y:S01]  /*38c90*/  IMAD.MOV.U32 R6, RZ, RZ, RZ ;  /* 0x000000ffff067224 */ /* 0x000fe200078e00ff */
[C---:B------:R-:W-:Y:S02]  /*38ca0*/  ISETP.GE.U32.AND P2, PT, R16.reuse, 0x2, PT ;  /* 0x000000021000780c */ /* 0x040fe40003f46070 */
[C---:B------:R-:W-:Y:S02]  /*38cb0*/  ISETP.GE.U32.AND P3, PT, R16.reuse, 0x4, PT ;  /* 0x000000041000780c */ /* 0x040fe40003f66070 */
[C---:B------:R-:W-:Y:S02]  /*38cc0*/  ISETP.GE.U32.AND P4, PT, R16.reuse, 0x8, PT ;  /* 0x000000081000780c */ /* 0x040fe40003f86070 */
[----:B------:R-:W-:Y:S01]  /*38cd0*/  ISETP.GE.U32.AND P5, PT, R16, 0x10, PT ;  /* 0x000000101000780c */ /* 0x000fe20003fa6070 */
[----:B------:R-:W-:Y:S04]  /*38ce0*/  SHFL.IDX PT, R5, R10, RZ, 0x1f ;  /* 0x00001fff0a057589 */ /* 0x000fe800000e0000 */
[----:B------:R-:W-:Y:S01]  /*38cf0*/  SHFL.IDX PT, R0, R10, 0x1, 0x1f ;  /* 0x00201f000a007f89 */ /* 0x000fe200000e0000 */
[----:B---3--:R-:W-:-:S02]  /*38d00*/  @!P1 IMAD.MOV.U32 R4, RZ, RZ, R8 ;  /* 0x000000ffff049224 */ /* 0x008fc400078e0008 */
[----:B----4-:R-:W-:-:S04]  /*38d10*/  @!P1 IMAD.MOV.U32 R6, RZ, RZ, R2 ;  /* 0x000000ffff069224 */ /* 0x010fc800078e0002 */
        /* <DEDUP_REMOVED lines=17> */
[----:B------:R0:W1:Y:S01]  /*38e30*/  SHFL.IDX PT, R9, R7, 0x1f, 0x1f ;  /* 0x03e01f0007097f89 */ /* 0x00006200000e0000 */
[----:B------:R-:W-:-:S07]  /*38e40*/  IMAD.MOV.U32 R8, RZ, RZ, RZ ;  /* 0x000000ffff087224 */ /* 0x000fce00078e00ff */
.L_x_4157:
[----:B------:R-:W-:Y:S02]  /*38e50*/  ULDC UR4, c[0x0][0xd38] ;  /* 0x00034e0000047ab9 */ /* 0x000fe40000000800 */
[----:B------:R-:W-:-:S04]  /*38e60*/  IMAD.U32 R2, RZ, RZ, UR4 ;  /* 0x00000004ff027e24 */ /* 0x000fc8000f8e00ff */
[----:B-1----:R-:W-:-:S04]  /*38e70*/  IMAD R9, R9, R2, RZ ;  /* 0x0000000209097224 */ /* 0x002fc800078e02ff */
[----:B------:R-:W-:-:S05]  /*38e80*/  IMAD.IADD R0, R0, 0x1, R9 ;  /* 0x0000000100007824 */ /* 0x000fca00078e0209 */
[----:B------:R-:W-:-:S13]  /*38e90*/  ISETP.GT.AND P6, PT, R0, R5, PT ;  /* 0x000000050000720c */ /* 0x000fda0003fc4270 */
[----:B------:R-:W-:Y:S05]  /*38ea0*/  @P6 BRA `(.L_x_3999) ;  /* 0x0000000000ac6947 */ /* 0x000fea0003800000 */
.L_x_4002:
        /* <DEDUP_REMOVED lines=37> */
.L_x_4165:
[----:B------:R-:W-:Y:S02]  /*39100*/  ULDC UR4, c[0x0][0xd38] ;  /* 0x00034e0000047ab9 */ /* 0x000fe40000000800 */
[----:B------:R-:W-:-:S04]  /*39110*/  IMAD.U32 R2, RZ, RZ, UR4 ;  /* 0x00000004ff027e24 */ /* 0x000fc8000f8e00ff */
[----:B-1----:R-:W-:-:S04]  /*39120*/  IMAD R9, R9, R2, RZ ;  /* 0x0000000209097224 */ /* 0x002fc800078e02ff */
[----:B------:R-:W-:-:S05]  /*39130*/  IMAD.IADD R0, R9, 0x1, R0 ;  /* 0x0000000109007824 */ /* 0x000fca00078e0200 */
[----:B------:R-:W-:-:S13]  /*39140*/  ISETP.GT.AND P6, PT, R0, R5, PT ;  /* 0x000000050000720c */ /* 0x000fda0003fc4270 */
[----:B------:R-:W-:Y:S05]  /*39150*/  @!P6 BRA `(.L_x_4002) ;  /* 0xfffffffc0054e947 */ /* 0x000fea000383ffff */
.L_x_3999:
        /* <DEDUP_REMOVED lines=12> */
.L_x_4170:
[----:B------:R-:W-:-:S13]  /*39220*/  ISETP.NE.AND P0, PT, R0, RZ, PT ;  /* 0x000000ff0000720c */ /* 0x000fda0003f05270 */
[----:B------:R-:W-:Y:S05]  /*39230*/  @!P0 BRA `(.L_x_4004) ;  /* 0x0000000000148947 */ /* 0x000fea0003800000 */
[----:B------:R-:W-:Y:S01]  /*39240*/  UMOV UR4, 0xffffffff ;  /* 0xffffffff00047882 */ /* 0x000fe20000000000 */
[----:B-1----:R-:W-:Y:S02]  /*39250*/  VIADD R3, R3, 0xffffffff ;  /* 0xffffffff03037836 */ /* 0x002fe40000000000 */
[----:B------:R-:W-:Y:S05]  /*39260*/  BRA.DIV UR4, `(.L_x_4005) ;  /* 0x0000005204047947 */ /* 0x000fea000b800000 */
[----:B------:R1:W3:Y:S02]  /*39270*/  SHFL.IDX PT, R3, R7, R3, 0x1f ;  /* 0x00001f0307037589 */ /* 0x0002e400000e0000 */
.L_x_4173:
[----:B---3--:R-:W-:-:S07]  /*39280*/  IMAD.MOV.U32 R8, RZ, RZ, R3 ;  /* 0x000000ffff087224 */ /* 0x008fce00078e0003 */
.L_x_4004:
[----:B------:R-:W-:Y:S01]  /*39290*/  ISETP.NE.AND P0, PT, R6, 0x1, PT ;  /* 0x000000010600780c */ /* 0x000fe20003f05270 */
[----:B------:R-:W-:-:S05]  /*392a0*/  IMAD R0, R8, R2, R9 ;  /* 0x0000000208007224 */ /* 0x000fca00078e0209 */
[----:B------:R3:W-:Y:S02]  /*392b0*/  STL [R1+0x460], R0 ;  /* 0x0004600001007387 */ /* 0x0007e40000100800 */
[----:B---3--:R-:W-:-:S05]  /*392c0*/  IMAD.IADD R0, R5, 0x1, -R0 ;  /* 0x0000000105007824 */ /* 0x008fca00078e0a00 */
[----:B------:R-:W-:Y:S05]  /*392d0*/  @!P0 BRA `(.L_x_4006) ;  /* 0x0000000000e48947 */ /* 0x000fea0003800000 */
[----:B------:R-:W-:-:S04]  /*392e0*/  IABS R5, R4 ;  /* 0x0000000400057213 */ /* 0x000fc80000000000 */
[----:B------:R-:W3:Y:S08]  /*392f0*/  I2F.RP R2, R5 ;  /* 0x0000000500027306 */ /* 0x000ef00000209400 */
[----:B---3--:R-:W3:Y:S02]  /*39300*/  MUFU.RCP R2, R2 ;  /* 0x0000000200027308 */ /* 0x008ee40000001000 */
[----:B---3--:R-:W-:-:S06]  /*39310*/  VIADD R2, R2, 0xffffffe ;  /* 0x0ffffffe02027836 */ /* 0x008fcc0000000000 */
[----:B-1----:R-:W1:Y:S02]  /*39320*/  F2I.FTZ.U32.TRUNC.NTZ R3, R2 ;  /* 0x0000000200037305 */ /* 0x002e64000021f000 */
        /* <DEDUP_REMOVED lines=15> */
[----:B------:R-:W1:Y:S07]  /*39420*/  I2F.RP R2, R5 ;  /* 0x0000000500027306 */ /* 0x000e6e0000209400 */
[----:B------:R-:W-:Y:S01]  /*39430*/  @P0 VIADD R8, R8, 0x1 ;  /* 0x0000000108080836 */ /* 0x000fe20000000000 */
[----:B-1----:R-:W1:Y:S02]  /*39440*/  MUFU.RCP R2, R2 ;  /* 0x0000000200027308 */ /* 0x002e640000001000 */
[----:B-1----:R-:W-:-:S06]  /*39450*/  VIADD R2, R2, 0xffffffe ;  /* 0x0ffffffe02027836 */ /* 0x002fcc0000000000 */
[----:B------:R-:W1:Y:S02]  /*39460*/  F2I.FTZ.U32.TRUNC.NTZ R3, R2 ;  /* 0x0000000200037305 */ /* 0x000e64000021f000 */
[----:B-1----:R-:W-:-:S04]  /*39470*/  IMAD.MOV R2, RZ, RZ, -R3 ;  /* 0x000000ffff027224 */ /* 0x002fc800078e0a03 */
[----:B0-----:R-:W-:Y:S02]  /*39480*/  IMAD R7, R2, R5, RZ ;  /* 0x0000000502077224 */ /* 0x001fe400078e02ff */
        /* <DEDUP_REMOVED lines=30> */
.L_x_4006:
[----:B-1----:R-:W3:Y:S01]  /*39670*/  LDL R3, [R1+0x46c] ;  /* 0x00046c0001037983 */ /* 0x002ee20000100800 */
        /* <DEDUP_REMOVED lines=52> */
[----:B------:R-:W-:Y:S02]  /*399c0*/  LOP3.LUT R0, R6, R8, RZ, 0x3c, !PT ;  /* 0x0000000806007212 */ /* 0x000fe400078e3cff */
[----:B------:R-:W-:Y:S02]  /*399d0*/  IADD3 R6, R7, 0x1000000, R6 ;  /* 0x0100000007067810 */ /* 0x000fe40007ffe006 */
        /* <DEDUP_REMOVED lines=8> */
.L_x_4007:
[----:B------:R-:W-:-:S05]  /*39a60*/  LOP3.LUT R0, RZ, R0, RZ, 0x33, !PT ;  /* 0x00000000ff007212 */ /* 0x000fca00078e33ff */
[----:B------:R-:W-:-:S05]  /*39a70*/  IMAD.IADD R0, R4, 0x1, R0 ;  /* 0x0000000104007824 */ /* 0x000fca00078e0200 */
[----:B------:R3:W-:Y:S01]  /*39a80*/  STL [R1+0x464], R0 ;  /* 0x0004640001007387 */ /* 0x0007e20000100800 */
[----:B------:R-:W-:Y:S05]  /*39a90*/  BRA `(.L_x_4008) ;  /* 0x0000000000287947 */ /* 0x000fea0003800000 */
.L_x_4000:
[----:B------:R-:W-:Y:S01]  /*39aa0*/  UMOV UR4, URZ ;  /* 0x0000003f00047c82 */ /* 0x000fe20008000000 */
[----:B------:R-:W-:Y:S01]  /*39ab0*/  UMOV UR5, URZ ;  /* 0x0000003f00057c82 */ /* 0x000fe20008000000 */
[----:B------:R-:W-:Y:S01]  /*39ac0*/  ULDC UR6, c[0x0][0xd3c] ;  /* 0x00034f0000067ab9 */ /* 0x000fe20000000800 */
[----:B------:R-:W-:Y:S01]  /*39ad0*/  IMAD.U32 R3, RZ, RZ, UR4 ;  /* 0x00000004ff037e24 */ /* 0x000fe2000f8e00ff */
[----:B------:R1:W-:Y:S01]  /*39ae0*/  STL [R1+0x460], R5 ;  /* 0x0004600501007387 */ /* 0x0003e20000100800 */
[----:B------:R-:W-:Y:S02]  /*39af0*/  IMAD.U32 R2, RZ, RZ, UR5 ;  /* 0x00000005ff027e24 */ /* 0x000fe4000f8e00ff */
[----:B------:R-:W-:Y:S01]  /*39b00*/  IMAD.U32 R0, RZ, RZ, UR6 ;  /* 0x00000006ff007e24 */ /* 0x000fe2000f8e00ff */
[----:B------:R1:W-:Y:S04]  /*39b10*/  STL [R1+0x464], R3 ;  /* 0x0004640301007387 */ /* 0x0003e80000100800 */
[----:B------:R1:W-:Y:S04]  /*39b20*/  STL [R1+0x46c], R0 ;  /* 0x00046c0001007387 */ /* 0x0003e80000100800 */
[----:B------:R1:W-:Y:S02]  /*39b30*/  STL [R1+0x468], R2 ;  /* 0x0004680201007387 */ /* 0x0003e40000100800 */
.L_x_4008:
[----:B01----:R-:W4:Y:S04]  /*39b40*/  LDL R2, [R1+0x46c] ;  /* 0x00046c0001027983 */ /* 0x003f280000100800 */
[----:B------:R-:W5:Y:S04]  /*39b50*/  LDL R3, [R1+0x468] ;  /* 0x0004680001037983 */ /* 0x000f680000100800 */
[----:B------:R-:W2:Y:S04]  /*39b60*/  LDL R4, [R1+0x460] ;  /* 0x0004600001047983 */ /* 0x000ea80000100800 */
[----:B------:R-:W2:Y:S01]  /*39b70*/  LDL R5, [R1+0x464] ;  /* 0x0004640001057983 */ /* 0x000ea20000100800 */
[----:B---3--:R-:W0:Y:S01]  /*39b80*/  S2R R0, SR_TID.X ;  /* 0x0000000000007919 */ /* 0x008e220000002100 */
[----:B------:R-:W-:Y:S05]  /*39b90*/  WARPSYNC.ALL ;  /* 0x0000000000007948 */ /* 0x000fea0003800000 */
[----:B0-----:R-:W-:Y:S01]  /*39ba0*/  LOP3.LUT R0, R0, 0x1f, RZ, 0xc0, !PT ;  /* 0x0000001f00007812 */ /* 0x001fe200078ec0ff */
[----:B------:R-:W-:Y:S03]  /*39bb0*/  BAR.SYNC.DEFER_BLOCKING 0x4, 0x180 ;  /* 0x0106000000007b1d */ /* 0x000fe60000010000 */
[----:B------:R-:W-:-:S13]  /*39bc0*/  ISETP.NE.AND P0, PT, R0, RZ, PT ;  /* 0x000000ff0000720c */ /* 0x000fda0003f05270 */
[----:B------:R-:W0:Y:S01]  /*39bd0*/  @!P0 S2R R0, SR_CgaCtaId ;  /* 0x0000000000008919 */ /* 0x000e220000008800 */
[----:B----4-:R-:W-:Y:S01]  /*39be0*/  IMAD.MOV.U32 R7, RZ, RZ, R2 ;  /* 0x000000ffff077224 */ /* 0x010fe200078e0002 */
[----:B------:R-:W-:Y:S01]  /*39bf0*/  @!P0 MOV R2, 0x400 ;  /* 0x0000040000028802 */ /* 0x000fe20000000f00 */
[----:B-----5:R-:W-:-:S03]  /*39c00*/  IMAD.MOV.U32 R6, RZ, RZ, R3 ;  /* 0x000000ffff067224 */ /* 0x020fc600078e0003 */
[----:B0-----:R-:W-:-:S05]  /*39c10*/  @!P0 LEA R18, R0, R2, 0x18 ;  /* 0x0000000200128211 */ /* 0x001fca00078ec0ff */
[----:B--2---:R0:W-:Y:S01]  /*39c20*/  @!P0 STS.128 [R18+0x324d0], R4 ;  /* 0x0324d00412008388 */ /* 0x0041e20000000c00 */
[----:B------:R-:W-:Y:S06]  /*39c30*/  BAR.ARV 0x5, 0x180 ;  /* 0x0146000000007b1d */ /* 0x000fec0000002000 */
.L_x_3997:
[----:B------:R-:W2:Y:S01]  /*39c40*/  LDL R0, [R1+0x46c] ;  /* 0x00046c0001007983 */ /* 0x000ea20000100800 */
[----:B------:R-:W-:Y:S02]  /*39c50*/  ULDC UR4, c[0x0][0xd3c] ;  /* 0x00034f0000047ab9 */ /* 0x000fe40000000800 */
[----:B--2---:R-:W-:-:S13]  /*39c60*/  ISETP.GE.AND P0, PT, R0, UR4, PT ;  /* 0x0000000400007c0c */ /* 0x004fda000bf06270 */
[----:B------:R-:W-:Y:S05]  /*39c70*/  @!P0 BRA `(.L_x_4009) ;  /* 0xffffff7800b88947 */ /* 0x000fea000383ffff */
[----:B------:R-:W-:Y:S05]  /*39c80*/  BSYNC B8 ;  /* 0x0000000000087941 */ /* 0x000fea0003800000 */
.L_x_3843:
[----:B---3--:R-:W2:Y:S01]  /*39c90*/  LDL.LU R0, [R1+0x4e0] ;  /* 0x0004e00001007983 */ /* 0x008ea20000300800 */
[----:B------:R-:W-:Y:S01]  /*39ca0*/  BSSY B0, `(.L_x_4010) ;  /* 0x000000b000007945 */ /* 0x000fe20003800000 */
[----:B01----:R-:W0:Y:S01]  /*39cb0*/  S2R R5, SR_CgaCtaId ;  /* 0x0000000000057919 */ /* 0x003e220000008800 */
        /* <DEDUP_REMOVED lines=9> */
.L_x_4174:
[----:B------:R-:W-:Y:S05]  /*39d50*/  BSYNC B0 ;  /* 0x0000000000007941 */ /* 0x000fea0003800000 */
.L_x_4010:
[----:B------:R-:W-:-:S03]  /*39d60*/  UMOV UR4, 0xffffffff ;  /* 0xffffffff00047882 */ /* 0x000fc60000000000 */
[----:B------:R-:W-:Y:S05]  /*39d70*/  BRA.DIV UR4, `(.L_x_4012) ;  /* 0x0000004604807947 */ /* 0x000fea000b800000 */
[----:B------:R-:W1:Y:S02]  /*39d80*/  S2R R2, SR_TID.X ;  /* 0x0000000000027919 */ /* 0x000e640000002100 */
[----:B-1----:R-:W-:-:S04]  /*39d90*/  SHF.R.U32.HI R2, RZ, 0x5, R2 ;  /* 0x00000005ff027819 */ /* 0x002fc80000011602 */
[----:B------:R-:W-:-:S05]  /*39da0*/  LOP3.LUT R2, R2, 0x3, RZ, 0xc0, !PT ;  /* 0x0000000302027812 */ /* 0x000fca00078ec0ff */
[----:B------:R1:W2:Y:S02]  /*39db0*/  SHFL.IDX PT, R14, R2, RZ, 0x1f ;  /* 0x00001fff020e7589 */ /* 0x0002a400000e0000 */
.L_x_4177:
[----:B--2---:R-:W-:-:S13]  /*39dc0*/  ISETP.NE.AND P0, PT, R14, RZ, PT ;  /* 0x000000ff0e00720c */ /* 0x004fda0003f05270 */
[----:B------:R-:W-:Y:S05]  /*39dd0*/  @P0 BRA `(.L_x_3599) ;  /* 0x00000000008c0947 */ /* 0x000fea0003800000 */
[----:B------:R-:W-:-:S03]  /*39de0*/  UMOV UR4, 0xffffffff ;  /* 0xffffffff00047882 */ /* 0x000fc60000000000 */
[----:B------:R-:W-:Y:S05]  /*39df0*/  BRA.DIV UR4, `(.L_x_4013) ;  /* 0x0000004604947947 */ /* 0x000fea000b800000 */
[----:B------:R-:W-:-:S13]  /*39e00*/  ELECT P6, URZ, PT ;  /* 0x00000000003f782f */ /* 0x000fda00038c0000 */
.L_x_4180:
[----:B------:R-:W-:Y:S05]  /*39e10*/  @!P6 BRA `(.L_x_3599) ;  /* 0x00000000007ce947 */ /* 0x000fea0003800000 */
[----:B------:R-:W-:-:S06]  /*39e20*/  ULOP3.LUT UR4, UR38, 0x2, URZ, 0xfc, !UPT ;  /* 0x0000000226047892 */ /* 0x000fcc000f8efc3f */
[----:B-1----:R-:W-:-:S05]  /*39e30*/  IMAD.U32 R2, RZ, RZ, UR4 ;  /* 0x00000004ff027e24 */ /* 0x002fca000f8e00ff */
[----:B------:R-:W-:-:S13]  /*39e40*/  ISETP.NE.AND P2, PT, R2, 0x3, PT ;  /* 0x000000030200780c */ /* 0x000fda0003f45270 */
[----:B------:R-:W-:Y:S05]  /*39e50*/  @!P2 BRA `(.L_x_4014) ;  /* 0x000000000004a947 */ /* 0x000fea0003800000 */
[----:B------:R-:W-:Y:S01]  /*39e60*/  BPT.TRAP 0x1 ;  /* 0x000000040000795c */ /* 0x000fe20000300000 */
.L_x_4014:
        /* <DEDUP_REMOVED lines=13> */
.L_x_4181:
[----:B------:R-:W1:Y:S02]  /*39f40*/  SYNCS.PHASECHK.TRANS64.TRYWAIT P0, [R7+URZ], R2 ;  /* 0x00000002070075a7 */ /* 0x000e64000800017f */
[----:B-1----:R-:W-:Y:S05]  /*39f50*/  @!P0 BRA `(.L_x_4016) ;  /* 0x0000004400708947 */ /* 0x002fea0003800000 */
.L_x_4182:
[----:B------:R-:W-:Y:S05]  /*39f60*/  @!P2 BRA `(.L_x_4017) ;  /* 0x000000000004a947 */ /* 0x000fea0003800000 */
[----:B------:R-:W-:Y:S01]  /*39f70*/  BPT.TRAP 0x1 ;  /* 0x000000040000795c */ /* 0x000fe20000300000 */
.L_x_4017:
[----:B------:R-:W-:-:S04]  /*39f80*/  VIADD R0, R0, 0x32460 ;  /* 0x0003246000007836 */ /* 0x000fc80000000000 */
[----:B------:R-:W-:-:S04]  /*39f90*/  IMAD R4, R19, 0x8, R0 ;  /* 0x0000000813047824 */ /* 0x000fc800078e0200 */
[----:B------:R-:W2:Y:S02]  /*39fa0*/  SYNCS.PHASECHK.TRANS64.TRYWAIT P0, [R4+URZ], R5 ;  /* 0x00000005040075a7 */ /* 0x000ea4000800017f */
[----:B--2---:R-:W-:Y:S05]  /*39fb0*/  @!P0 BRA `(.L_x_4018) ;  /* 0x00000044006c8947 */ /* 0x004fea0003800000 */
.L_x_4183:
[----:B------:R-:W-:-:S07]  /*39fc0*/  IMAD R3, R3, 0x8, R0 ;  /* 0x0000000803037824 */ /* 0x000fce00078e0200 */
.L_x_4019:
[----:B---3--:R3:W4:Y:S02]  /*39fd0*/  SYNCS.PHASECHK.TRANS64.TRYWAIT P0, [R3+URZ], R2 ;  /* 0x00000002030075a7 */ /* 0x008724000800017f */
[----:B----4-:R-:W-:Y:S05]  /*39fe0*/  @!P0 NANOSLEEP.SYNCS 0x989680 ;  /* 0x009896800000895d */ /* 0x010fea0003900000 */
[----:B------:R-:W4:Y:S02]  /*39ff0*/  @!P0 SYNCS.PHASECHK.TRANS64 P0, [R3+URZ], R2 ;  /* 0x00000002030085a7 */ /* 0x000f24000800007f */
[----:B----4-:R-:W-:Y:S05]  /*3a000*/  @!P0 BRA `(.L_x_4019) ;  /* 0xfffffffc00f08947 */ /* 0x010fea000383ffff */
.L_x_3599:
[----:B------:R-:W-:Y:S05]  /*3a010*/  BSYNC B9 ;  /* 0x0000000000097941 */ /* 0x000fea0003800000 */
.L_x_3596:
[----:B------:R-:W-:Y:S05]  /*3a020*/  EXIT ;  /* 0x000000000000794d */ /* 0x000fea0003800000 */
.L_x_3627:
[----:B0-----:R0:W1:Y:S02]  /*3a030*/  SYNCS.PHASECHK.TRANS64.TRYWAIT P6, [R68+URZ+0x32490], R80 ;  /* 0x03249050440075a7 */ /* 0x00106400080c017f */
[----:B-1----:R-:W-:Y:S05]  /*3a040*/  @!P6 NANOSLEEP.SYNCS 0x989680 ;  /* 0x009896800000e95d */ /* 0x002fea0003900000 */
[----:B------:R-:W1:Y:S02]  /*3a050*/  @!P6 SYNCS.PHASECHK.TRANS64 P6, [R68+URZ+0x32490], R80 ;  /* 0x032490504400e5a7 */ /* 0x000e6400080c007f */
[----:B-1----:R-:W-:Y:S05]  /*3a060*/  @!P6 BRA `(.L_x_3627) ;  /* 0xfffffffc00f0e947 */ /* 0x002fea000383ffff */
[----:B------:R-:W-:Y:S05]  /*3a070*/  BRA `(.L_x_4020) ;  /* 0xfffffc9800107947 */ /* 0x000fea000383ffff */
.L_x_3649:
[----:B0-----:R0:W1:Y:S02]  /*3a080*/  SYNCS.PHASECHK.TRANS64.TRYWAIT P5, [R68+URZ+0x32490], R80 ;  /* 0x03249050440075a7 */ /* 0x00106400080a017f */
[----:B-1----:R-:W-:Y:S05]  /*3a090*/  @!P5 NANOSLEEP.SYNCS 0x989680 ;  /* 0x009896800000d95d */ /* 0x002fea0003900000 */
[----:B------:R-:W1:Y:S02]  /*3a0a0*/  @!P5 SYNCS.PHASECHK.TRANS64 P5, [R68+URZ+0x32490], R80 ;  /* 0x032490504400d5a7 */ /* 0x000e6400080a007f */
[----:B-1----:R-:W-:Y:S05]  /*3a0b0*/  @!P5 BRA `(.L_x_3649) ;  /* 0xfffffffc00f0d947 */ /* 0x002fea000383ffff */
[----:B------:R-:W-:Y:S05]  /*3a0c0*/  BRA `(.L_x_4021) ;  /* 0xfffffcac00247947 */ /* 0x000fea000383ffff */
.L_x_3658:
[----:B0-----:R0:W1:Y:S02]  /*3a0d0*/  SYNCS.PHASECHK.TRANS64.TRYWAIT P4, [R68+URZ+0x32490], R80 ;  /* 0x03249050440075a7 */ /* 0x001064000808017f */
[----:B-1----:R-:W-:Y:S05]  /*3a0e0*/  @!P4 NANOSLEEP.SYNCS 0x989680 ;  /* 0x009896800000c95d */ /* 0x002fea0003900000 */
[----:B------:R-:W1:Y:S02]  /*3a0f0*/  @!P4 SYNCS.PHASECHK.TRANS64 P4, [R68+URZ+0x32490], R80 ;  /* 0x032490504400c5a7 */ /* 0x000e64000808007f */
[----:B-1----:R-:W-:Y:S05]  /*3a100*/  @!P4 BRA `(.L_x_3658) ;  /* 0xfffffffc00f0c947 */ /* 0x002fea000383ffff */
[----:B------:R-:W-:Y:S05]  /*3a110*/  BRA `(.L_x_4022) ;  /* 0xfffffcbc00387947 */ /* 0x000fea000383ffff */
.L_x_3664:
[----:B-1----:R1:W2:Y:S02]  /*3a120*/  SYNCS.PHASECHK.TRANS64.TRYWAIT P3, [R68+URZ+0x324b0], R80 ;  /* 0x0324b050440075a7 */ /* 0x0022a4000806017f */
[----:B--2---:R-:W-:Y:S05]  /*3a130*/  @!P3 NANOSLEEP.SYNCS 0x989680 ;  /* 0x009896800000b95d */ /* 0x004fea0003900000 */
[----:B------:R-:W2:Y:S02]  /*3a140*/  @!P3 SYNCS.PHASECHK.TRANS64 P3, [R68+URZ+0x324b0], R80 ;  /* 0x0324b0504400b5a7 */ /* 0x000ea4000806007f */
[----:B--2---:R-:W-:Y:S05]  /*3a150*/  @!P3 BRA `(.L_x_3664) ;  /* 0xfffffffc00f0b947 */ /* 0x004fea000383ffff */
[----:B------:R-:W-:Y:S05]  /*3a160*/  BRA `(.L_x_4023) ;  /* 0xfffffcbc00d07947 */ /* 0x000fea000383ffff */
.L_x_3682:
[----:B------:R0:W5:Y:S01]  /*3a170*/  LDL R13, [R1+0x514] ;  /* 0x00051400010d7983 */ /* 0x0001620000100800 */
[----:B------:R-:W-:Y:S01]  /*3a180*/  BSSY B0, `(.L_x_4024) ;  /* 0x0000007000007945 */ /* 0x000fe20003800000 */
[----:B------:R-:W-:Y:S02]  /*3a190*/  IMAD.MOV.U32 R12, RZ, RZ, RZ ;  /* 0x000000ffff0c7224 */ /* 0x000fe400078e00ff */
[----:B------:R-:W-:Y:S02]  /*3a1a0*/  IMAD.MOV.U32 R11, RZ, RZ, 0x1f ;  /* 0x0000001fff0b7424 */ /* 0x000fe400078e00ff */
[----:B------:R-:W-:-:S07]  /*3a1b0*/  IMAD.MOV.U32 R15, RZ, RZ, -0x1 ;  /* 0xffffffffff0f7424 */ /* 0x000fce00078e00ff */
[----:B0-2--5:R-:W-:Y:S05]  /*3a1c0*/  WARPSYNC.COLLECTIVE R15, `(.L_x_4025) ;  /* 0x000000000f087348 */ /* 0x025fea0003c00000 */
[----:B-----5:R1:W3:Y:S02]  /*3a1d0*/  SHFL.IDX P6, R14, R13, R12, R11 ;  /* 0x0000000c0d0e7389 */ /* 0x0202e400000c000b */
[----:B0123--:R-:W-:Y:S01]  /*3a1e0*/  ENDCOLLECTIVE ;  /* 0x000000000000791b */ /* 0x00ffe20003800000 */
.L_x_4025:
[----:B------:R-:W-:Y:S05]  /*3a1f0*/  BSYNC B0 ;  /* 0x0000000000007941 */ /* 0x000fea0003800000 */
.L_x_4024:
[----:B------:R-:W-:Y:S05]  /*3a200*/  BRA `(.L_x_4026) ;  /* 0xfffffcd0008c7947 */ /* 0x000fea000383ffff */
.L_x_3694:
        /* <DEDUP_REMOVED lines=8> */
.L_x_4028:
[----:B------:R-:W-:Y:S05]  /*3a290*/  BSYNC B1 ;  /* 0x0000000000017941 */ /* 0x000fea0003800000 */
.L_x_4027:
        /* <DEDUP_REMOVED lines=8> */
.L_x_4029:
[----:B------:R-:W-:Y:S02]  /*3a320*/  IMAD.MOV.U32 R13, RZ, RZ, R66 ;  /* 0x000000ffff0d7224 */ /* 0x000fe400078e0042 */
[----:B------:R-:W-:-:S07]  /*3a330*/  IMAD.MOV.U32 R6, RZ, RZ, R14 ;  /* 0x000000ffff067224 */ /* 0x000fce00078e000e */
[----:B------:R-:W-:Y:S05]  /*3a340*/  WARPSYNC.COLLECTIVE R15, `(.L_x_4030) ;  /* 0x000000000f087348 */ /* 0x000fea0003c00000 */
[----:B------:R0:W1:Y:S02]  /*3a350*/  SHFL.IDX P6, R14, R13, R12, R11 ;  /* 0x0000000c0d0e7389 */ /* 0x00006400000c000b */
[----:B01----:R-:W-:Y:S01]  /*3a360*/  ENDCOLLECTIVE ;  /* 0x000000000000791b */ /* 0x003fe20003800000 */
.L_x_4030:
[----:B------:R-:W-:Y:S02]  /*3a370*/  IMAD.MOV.U32 R13, RZ, RZ, R63 ;  /* 0x000000ffff0d7224 */ /* 0x000fe400078e003f */
[----:B------:R-:W-:-:S07]  /*3a380*/  IMAD.MOV.U32 R7, RZ, RZ, R14 ;  /* 0x000000ffff077224 */ /* 0x000fce00078e000e */
[----:B------:R-:W-:Y:S05]  /*3a390*/  WARPSYNC.COLLECTIVE R15, `(.L_x_4031) ;  /* 0x000000000f087348 */ /* 0x000fea0003c00000 */
[----:B------:R0:W1:Y:S02]  /*3a3a0*/  SHFL.IDX P6, R14, R13, R12, R11 ;  /* 0x0000000c0d0e7389 */ /* 0x00006400000c000b */
[----:B01----:R-:W-:Y:S01]  /*3a3b0*/  ENDCOLLECTIVE ;  /* 0x000000000000791b */ /* 0x003fe20003800000 */
.L_x_4031:
[----:B------:R-:W-:Y:S01]  /*3a3c0*/  IMAD.MOV.U32 R8, RZ, RZ, R14 ;  /* 0x000000ffff087224 */ /* 0x000fe200078e000e */
[----:B------:R-:W-:Y:S06]  /*3a3d0*/  BRA `(.L_x_4032) ;  /* 0xfffffcdc006c7947 */ /* 0x000fec000383ffff */
.L_x_3697:
[----:B------:R-:W-:Y:S01]  /*3a3e0*/  BSSY B1, `(.L_x_4033) ;  /* 0x0000008000017945 */ /* 0x000fe20003800000 */
[----:B------:R-:W-:Y:S02]  /*3a3f0*/  IMAD.MOV.U32 R13, RZ, RZ, R44 ;  /* 0x000000ffff0d7224 */ /* 0x000fe400078e002c */
[----:B------:R-:W-:Y:S02]  /*3a400*/  IMAD.MOV.U32 R12, RZ, RZ, 0x1 ;  /* 0x00000001ff0c7424 */ /* 0x000fe400078e00ff */
[----:B------:R-:W-:Y:S02]  /*3a410*/  IMAD.MOV.U32 R11, RZ, RZ, 0x1c1f ;  /* 0x00001c1fff0b7424 */ /* 0x000fe400078e00ff */
[----:B------:R-:W-:-:S07]  /*3a420*/  IMAD.MOV.U32 R15, RZ, RZ, -0x1 ;  /* 0xffffffffff0f7424 */ /* 0x000fce00078e00ff */
[----:B0--34-:R-:W-:Y:S05]  /*3a430*/  WARPSYNC.COLLECTIVE R15, `(.L_x_4034) ;  /* 0x000000000f087348 */ /* 0x019fea0003c00000 */
[----:B------:R1:W2:Y:S02]  /*3a440*/  SHFL.IDX P6, R14, R13, R12, R11 ;  /* 0x0000000c0d0e7389 */ /* 0x0002a400000c000b */
[----:B01234-:R-:W-:Y:S01]  /*3a450*/  ENDCOLLECTIVE ;  /* 0x000000000000791b */ /* 0x01ffe20003800000 */
.L_x_4034:
[----:B------:R-:W-:Y:S05]  /*3a460*/  BSYNC B1 ;  /* 0x0000000000017941 */ /* 0x000fea0003800000 */
.L_x_4033:
        /* <DEDUP_REMOVED lines=8> */
.L_x_4035:
[----:B------:R-:W-:Y:S02]  /*3a4f0*/  IMAD.MOV.U32 R13, RZ, RZ, R66 ;  /* 0x000000ffff0d7224 */ /* 0x000fe400078e0042 */
[----:B------:R-:W-:-:S07]  /*3a500*/  IMAD.MOV.U32 R6, RZ, RZ, R14 ;  /* 0x000000ffff067224 */ /* 0x000fce00078e000e */
[----:B------:R-:W-:Y:S05]  /*3a510*/  WARPSYNC.COLLECTIVE R15, `(.L_x_4036) ;  /* 0x000000000f087348 */ /* 0x000fea0003c00000 */
[----:B------:R0:W1:Y:S02]  /*3a520*/  SHFL.IDX P6, R14, R13, R12, R11 ;  /* 0x0000000c0d0e7389 */ /* 0x00006400000c000b */
[----:B01----:R-:W-:Y:S01]  /*3a530*/  ENDCOLLECTIVE ;  /* 0x000000000000791b */ /* 0x003fe20003800000 */
.L_x_4036:
[----:B------:R-:W-:Y:S02]  /*3a540*/  IMAD.MOV.U32 R13, RZ, RZ, R63 ;  /* 0x000000ffff0d7224 */ /* 0x000fe400078e003f */
[----:B------:R-:W-:-:S07]  /*3a550*/  IMAD.MOV.U32 R7, RZ, RZ, R14 ;  /* 0x000000ffff077224 */ /* 0x000fce00078e000e */
[----:B------:R-:W-:Y:S05]  /*3a560*/  WARPSYNC.COLLECTIVE R15, `(.L_x_4037) ;  /* 0x000000000f087348 */ /* 0x000fea0003c00000 */
[----:B------:R0:W1:Y:S02]  /*3a570*/  SHFL.IDX P6, R14, R13, R12, R11 ;  /* 0x0000000c0d0e7389 */ /* 0x00006400000c000b */
[----:B01----:R-:W-:Y:S01]  /*3a580*/  ENDCOLLECTIVE ;  /* 0x000000000000791b */ /* 0x003fe20003800000 */
.L_x_4037:
[----:B------:R-:W-:Y:S05]  /*3a590*/  BRA `(.L_x_4038) ;  /* 0xfffffcdc00d87947 */ /* 0x000fea000383ffff */
.L_x_3701:
[----:B-1----:R1:W4:Y:S02]  /*3a5a0*/  SYNCS.PHASECHK.TRANS64.TRYWAIT P0, [R2+URZ+0x32400], R63 ;  /* 0x0324003f020075a7 */ /* 0x002324000800017f */
[----:B----4-:R-:W-:Y:S05]  /*3a5b0*/  @!P0 NANOSLEEP.SYNCS 0x989680 ;  /* 0x009896800000895d */ /* 0x010fea0003900000 */
[----:B------:R-:W4:Y:S02]  /*3a5c0*/  @!P0 SYNCS.PHASECHK.TRANS64 P0, [R2+URZ+0x32400], R63 ;  /* 0x0324003f020085a7 */ /* 0x000f24000800007f */
[----:B----4-:R-:W-:Y:S05]  /*3a5d0*/  @!P0 BRA `(.L_x_3701) ;  /* 0xfffffffc00f08947 */ /* 0x010fea000383ffff */
[----:B------:R-:W-:Y:S05]  /*3a5e0*/  BRA `(.L_x_4039) ;  /* 0xfffffce000647947 */ /* 0x000fea000383ffff */
.L_x_3709:
[----:B------:R-:W0:Y:S01]  /*3a5f0*/  LDC R69, c[0x0][0x3f4] ;  /* 0x0000fd00ff457b82 */ /* 0x000e220000000800 */
        /* <DEDUP_REMOVED lines=8> */
.L_x_4041:
[----:B------:R-:W-:Y:S05]  /*3a680*/  BSYNC B1 ;  /* 0x0000000000017941 */ /* 0x000fea0003800000 */
.L_x_4040:
        /* <DEDUP_REMOVED lines=10> */
.L_x_4042:
        /* <DEDUP_REMOVED lines=8> */
.L_x_4043:
[----:B------:R-:W-:-:S05]  /*3a7b0*/  @!P1 IADD3 R8, P2, R5, R7, RZ ;  /* 0x0000000705089210 */ /* 0x000fca0007f5e0ff */
[----:B------:R-:W-:Y:S02]  /*3a7c0*/  @!P1 IMAD.X R9, R4, 0x1, R21, P2 ;  /* 0x0000000104099824 */ /* 0x000fe400010e0615 */
[----:B------:R-:W-:Y:S02]  /*3a7d0*/  IMAD.MOV.U32 R13, RZ, RZ, R44 ;  /* 0x000000ffff0d7224 */ /* 0x000fe400078e002c */
[----:B------:R-:W-:-:S07]  /*3a7e0*/  IMAD.MOV.U32 R6, RZ, RZ, R14 ;  /* 0x000000ffff067224 */ /* 0x000fce00078e000e */
[----:B------:R-:W-:Y:S05]  /*3a7f0*/  WARPSYNC.COLLECTIVE R15, `(.L_x_4044) ;  /* 0x000000000f087348 */ /* 0x000fea0003c00000 */
[----:B------:R0:W1:Y:S02]  /*3a800*/  SHFL.IDX P6, R14, R13, R12, R11 ;  /* 0x0000000c0d0e7389 */ /* 0x00006400000c000b */
[----:B01----:R-:W-:Y:S01]  /*3a810*/  ENDCOLLECTIVE ;  /* 0x000000000000791b */ /* 0x003fe20003800000 */
.L_x_4044:
[----:B------:R-:W2:Y:S01]  /*3a820*/  @!P1 LD.E.128 R8, desc[UR42][R8.64] ;  /* 0x0000002a08089980 */ /* 0x000ea2000c101d00 */
[----:B------:R-:W-:-:S05]  /*3a830*/  @!P1 IADD3 R4, P2, R14, R7, RZ ;  /* 0x000000070e049210 */ /* 0x000fca0007f5e0ff */
[----:B------:R-:W-:-:S06]  /*3a840*/  @!P1 IMAD.X R5, R6, 0x1, R21, P2 ;  /* 0x0000000106059824 */ /* 0x000fcc00010e0615 */
[----:B------:R-:W5:Y:S01]  /*3a850*/  @!P1 LD.E.128 R4, desc[UR42][R4.64] ;  /* 0x0000002a04049980 */ /* 0x000f62000c101d00 */
[----:B------:R-:W-:Y:S02]  /*3a860*/  CS2R R20, SRZ ;  /* 0x0000000000147805 */ /* 0x000fe4000001ff00 */
[----:B------:R-:W-:Y:S02]  /*3a870*/  CS2R R54, SRZ ;  /* 0x0000000000367805 */ /* 0x000fe4000001ff00 */
[----:B------:R-:W-:Y:S02]  /*3a880*/  CS2R R64, SRZ ;  /* 0x0000000000407805 */ /* 0x000fe4000001ff00 */
[----:B------:R-:W-:Y:S01]  /*3a890*/  CS2R R66, SRZ ;  /* 0x0000000000427805 */ /* 0x000fe2000001ff00 */
[----:B--2---:R-:W-:Y:S02]  /*3a8a0*/  @!P1 IMAD.MOV.U32 R20, RZ, RZ, R8 ;  /* 0x000000ffff149224 */ /* 0x004fe400078e0008 */
[----:B------:R-:W-:-:S02]  /*3a8b0*/  @!P1 IMAD.MOV.U32 R21, RZ, RZ, R9 ;  /* 0x000000ffff159224 */ /* 0x000fc400078e0009 */
[----:B------:R-:W-:Y:S02]  /*3a8c0*/  IMAD.MOV.U32 R12, RZ, RZ, R20 ;  /* 0x000000ffff0c7224 */ /* 0x000fe400078e0014 */
[----:B------:R-:W-:Y:S02]  /*3a8d0*/  IMAD.MOV.U32 R13, RZ, RZ, R21 ;  /* 0x000000ffff0d7224 */ /* 0x000fe400078e0015 */
[----:B------:R-:W-:Y:S01]  /*3a8e0*/  @!P1 IMAD.MOV.U32 R55, RZ, RZ, R11 ;  /* 0x000000ffff379224 */ /* 0x000fe200078e000b */
[----:B------:R-:W-:Y:S01]  /*3a8f0*/  PRMT R75, R12, 0x7610, R75 ;  /* 0x000076100c4b7816 */ /* 0x000fe2000000004b */
[----:B------:R-:W-:Y:S01]  /*3a900*/  IMAD.MOV.U32 R12, RZ, RZ, 0x1 ;  /* 0x00000001ff0c7424 */ /* 0x000fe200078e00ff */
[----:B------:R-:W-:Y:S01]  /*3a910*/  PRMT R82, R13, 0x7610, R82 ;  /* 0x000076100d527816 */ /* 0x000fe20000000052 */
[----:B------:R-:W-:Y:S02]  /*3a920*/  IMAD.MOV.U32 R13, RZ, RZ, R31 ;  /* 0x000000ffff0d7224 */ /* 0x000fe400078e001f */
[----:B------:R-:W-:-:S02]  /*3a930*/  IMAD.MOV.U32 R11, RZ, RZ, 0x1c1f ;  /* 0x00001c1fff0b7424 */ /* 0x000fc400078e00ff */
[----:B------:R-:W-:Y:S02]  /*3a940*/  @!P1 IMAD.MOV.U32 R54, RZ, RZ, R10 ;  /* 0x000000ffff369224 */ /* 0x000fe400078e000a */
[----:B------:R-:W-:-:S07]  /*3a950*/  IMAD.MOV.U32 R9, RZ, RZ, R55 ;  /* 0x000000ffff097224 */ /* 0x000fce00078e0037 */
[----:B-----5:R-:W-:Y:S05]  /*3a960*/  WARPSYNC.COLLECTIVE R15, `(.L_x_4045) ;  /* 0x000000000f087348 */ /* 0x020fea0003c00000 */
[----:B------:R0:W1:Y:S02]  /*3a970*/  SHFL.IDX P6, R14, R13, R12, R11 ;  /* 0x0000000c0d0e7389 */ /* 0x00006400000c000b */
[----:B01---5:R-:W-:Y:S01]  /*3a980*/  ENDCOLLECTIVE ;  /* 0x000000000000791b */ /* 0x023fe20003800000 */
.L_x_4045:
[----:B------:R-:W-:Y:S02]  /*3a990*/  IMAD.MOV.U32 R8, RZ, RZ, R54 ;  /* 0x000000ffff087224 */ /* 0x000fe400078e0036 */
[----:B------:R-:W-:Y:S02]  /*3a9a0*/  @!P1 IMAD.MOV.U32 R64, RZ, RZ, R4 ;  /* 0x000000ffff409224 */ /* 0x000fe400078e0004 */
[----:B------:R-:W-:Y:S01]  /*3a9b0*/  @!P1 IMAD.MOV.U32 R65, RZ, RZ, R5 ;  /* 0x000000ffff419224 */ /* 0x000fe200078e0005 */
[----:B------:R-:W-:Y:S01]  /*3a9c0*/  PRMT R63, R8, 0x5410, R9 ;  /* 0x00005410083f7816 */ /* 0x000fe20000000009 */
[----:B------:R-:W-:Y:S01]  /*3a9d0*/  @!P1 IMAD.MOV.U32 R66, RZ, RZ, R6 ;  /* 0x000000ffff429224 */ /* 0x000fe200078e0006 */
[----:B------:R-:W-:Y:S01]  /*3a9e0*/  CS2R R8, SRZ ;  /* 0x0000000000087805 */ /* 0x000fe2000001ff00 */
[----:B------:R-:W-:Y:S02]  /*3a9f0*/  @!P1 IMAD.MOV.U32 R67, RZ, RZ, R7 ;  /* 0x000000ffff439224 */ /* 0x000fe400078e0007 */
[----:B------:R-:W-:-:S02]  /*3aa00*/  IMAD.MOV.U32 R4, RZ, RZ, R64 ;  /* 0x000000ffff047224 */ /* 0x000fc400078e0040 */
[----:B------:R-:W-:Y:S02]  /*3aa10*/  IMAD.MOV.U32 R5, RZ, RZ, R65 ;  /* 0x000000ffff057224 */ /* 0x000fe400078e0041 */
[----:B------:R-:W-:Y:S01]  /*3aa20*/  IMAD.MOV.U32 R13, RZ, RZ, R29 ;  /* 0x000000ffff0d7224 */ /* 0x000fe200078e001d */
[----:B------:R-:W-:Y:S01]  /*3aa30*/  PRMT R75, R75, 0x5410, R4 ;  /* 0x000054104b4b7816 */ /* 0x000fe20000000004 */
[----:B------:R-:W-:Y:S01]  /*3aa40*/  IMAD.MOV.U32 R6, RZ, RZ, R66 ;  /* 0x000000ffff067224 */ /* 0x000fe200078e0042 */
[----:B------:R-:W-:Y:S01]  /*3aa50*/  PRMT R84, R5, 0x7610, R84 ;  /* 0x0000761005547816 */ /* 0x000fe20000000054 */
[----:B------:R-:W-:-:S03]  /*3aa60*/  IMAD.MOV.U32 R7, RZ, RZ, R67 ;  /* 0x000000ffff077224 */ /* 0x000fc600078e0043 */
[----:B------:R-:W-:Y:S01]  /*3aa70*/  PRMT R91, R6, 0x7610, R91 ;  /* 0x00007610065b7816 */ /* 0x000fe2000000005b */
[----:B------:R-:W-:Y:S01]  /*3aa80*/  IMAD.MOV.U32 R28, RZ, RZ, R14 ;  /* 0x000000ffff1c7224 */ /* 0x000fe200078e000e */
[----:B------:R-:W-:-:S07]  /*3aa90*/  PRMT R85, R7, 0x7610, R85 ;  /* 0x0000761007557816 */ /* 0x000fce0000000055 */
[----:B------:R-:W-:Y:S05]  /*3aaa0*/  WARPSYNC.COLLECTIVE R15, `(.L_x_4046) ;  /* 0x000000000f087348 */ /* 0x000fea0003c00000 */
[----:B------:R0:W1:Y:S02]  /*3aab0*/  SHFL.IDX P6, R14, R13, R12, R11 ;  /* 0x0000000c0d0e7389 */ /* 0x00006400000c000b */
[----:B01----:R-:W-:Y:S01]  /*3aac0*/  ENDCOLLECTIVE ;  /* 0x000000000000791b */ /* 0x003fe20003800000 */
.L_x_4046:
[----:B------:R-:W-:Y:S02]  /*3aad0*/  IMAD.MOV.U32 R13, RZ, RZ, R30 ;  /* 0x000000ffff0d7224 */ /* 0x000fe400078e001e */
[----:B------:R-:W-:-:S07]  /*3aae0*/  IMAD.MOV.U32 R29, RZ, RZ, R14 ;  /* 0x000000ffff1d7224 */ /* 0x000fce00078e000e */
[----:B------:R-:W-:Y:S05]  /*3aaf0*/  WARPSYNC.COLLECTIVE R15, `(.L_x_4047) ;  /* 0x000000000f087348 */ /* 0x000fea0003c00000 */
[----:B------:R0:W1:Y:S02]  /*3ab00*/  SHFL.IDX P6, R14, R13, R12, R11 ;  /* 0x0000000c0d0e7389 */ /* 0x00006400000c000b */
[----:B01----:R-:W-:Y:S01]  /*3ab10*/  ENDCOLLECTIVE ;  /* 0x000000000000791b */ /* 0x003fe20003800000 */
.L_x_4047:
[----:B------:R-:W-:Y:S02]  /*3ab20*/  IMAD.MOV.U32 R13, RZ, RZ, R44 ;  /* 0x000000ffff0d7224 */ /* 0x000fe400078e002c */
[----:B------:R-:W-:-:S07]  /*3ab30*/  IMAD.MOV.U32 R30, RZ, RZ, R14 ;  /* 0x000000ffff1e7224 */ /* 0x000fce00078e000e */
[----:B------:R-:W-:Y:S05]  /*3ab40*/  WARPSYNC.COLLECTIVE R15, `(.L_x_4048) ;  /* 0x000000000f087348 */ /* 0x000fea0003c00000 */
[----:B------:R0:W1:Y:S02]  /*3ab50*/  SHFL.IDX P6, R14, R13, R12, R11 ;  /* 0x0000000c0d0e7389 */ /* 0x00006400000c000b */
[----:B01----:R-:W-:Y:S01]  /*3ab60*/  ENDCOLLECTIVE ;  /* 0x000000000000791b */ /* 0x003fe20003800000 */
.L_x_4048:
[----:B------:R-:W-:Y:S05]  /*3ab70*/  BRA `(.L_x_4049) ;  /* 0xfffffcec00a47947 */ /* 0x000fea000383ffff */
.L_x_3713:
[----:B0-----:R0:W1:Y:S02]  /*3ab80*/  SYNCS.PHASECHK.TRANS64.TRYWAIT P1, [R2+URZ+0x32400], R13 ;  /* 0x0324000d020075a7 */ /* 0x001064000802017f */
[----:B-1----:R-:W-:Y:S05]  /*3ab90*/  @!P1 NANOSLEEP.SYNCS 0x989680 ;  /* 0x009896800000995d */ /* 0x002fea0003900000 */
[----:B------:R-:W1:Y:S02]  /*3aba0*/  @!P1 SYNCS.PHASECHK.TRANS64 P1, [R2+URZ+0x32400], R13 ;  /* 0x0324000d020095a7 */ /* 0x000e64000802007f */
[----:B-1----:R-:W-:Y:S05]  /*3abb0*/  @!P1 BRA `(.L_x_3713) ;  /* 0xfffffffc00f09947 */ /* 0x002fea000383ffff */
[----:B------:R-:W-:Y:S05]  /*3abc0*/  BRA `(.L_x_4050) ;  /* 0xfffffcf000007947 */ /* 0x000fea000383ffff */
.L_x_3728:
[----:B0-----:R0:W1:Y:S02]  /*3abd0*/  SYNCS.PHASECHK.TRANS64.TRYWAIT P0, [R2+URZ], R7 ;  /* 0x00000007020075a7 */ /* 0x001064000800017f */
[----:B-1----:R-:W-:Y:S05]  /*3abe0*/  @!P0 NANOSLEEP.SYNCS 0x989680 ;  /* 0x009896800000895d */ /* 0x002fea0003900000 */
[----:B------:R-:W1:Y:S02]  /*3abf0*/  @!P0 SYNCS.PHASECHK.TRANS64 P0, [R2+URZ], R7 ;  /* 0x00000007020085a7 */ /* 0x000e64000800007f */
[----:B-1----:R-:W-:Y:S05]  /*3ac00*/  @!P0 BRA `(.L_x_3728) ;  /* 0xfffffffc00f08947 */ /* 0x002fea000383ffff */
[----:B------:R-:W-:Y:S05]  /*3ac10*/  BRA `(.L_x_3727) ;  /* 0xfffffd04009c7947 */ /* 0x000fea000383ffff */
.L_x_3735:
[----:B-1----:R1:W2:Y:S02]  /*3ac20*/  SYNCS.PHASECHK.TRANS64.TRYWAIT P0, [R4+URZ], R5 ;  /* 0x00000005040075a7 */ /* 0x0022a4000800017f */
[----:B--2---:R-:W-:Y:S05]  /*3ac30*/  @!P0 NANOSLEEP.SYNCS 0x989680 ;  /* 0x009896800000895d */ /* 0x004fea0003900000 */
[----:B------:R-:W2:Y:S02]  /*3ac40*/  @!P0 SYNCS.PHASECHK.TRANS64 P0, [R4+URZ], R5 ;  /* 0x00000005040085a7 */ /* 0x000ea4000800007f */
[----:B--2---:R-:W-:Y:S05]  /*3ac50*/  @!P0 BRA `(.L_x_3735) ;  /* 0xfffffffc00f08947 */ /* 0x004fea000383ffff */
[----:B------:R-:W-:Y:S05]  /*3ac60*/  BRA `(.L_x_3734) ;  /* 0xfffffd0800c07947 */ /* 0x000fea000383ffff */
.L_x_3760:
[----:B-1----:R1:W2:Y:S02]  /*3ac70*/  SYNCS.PHASECHK.TRANS64.TRYWAIT P1, [R0+URZ], R9 ;  /* 0x00000009000075a7 */ /* 0x0022a4000802017f */
[----:B--2---:R-:W-:Y:S05]  /*3ac80*/  @!P1 NANOSLEEP.SYNCS 0x989680 ;  /* 0x009896800000995d */ /* 0x004fea0003900000 */
[----:B------:R-:W2:Y:S02]  /*3ac90*/  @!P1 SYNCS.PHASECHK.TRANS64 P1, [R0+URZ], R9 ;  /* 0x00000009000095a7 */ /* 0x000ea4000802007f */
[----:B--2---:R-:W-:Y:S05]  /*3aca0*/  @!P1 BRA `(.L_x_3760) ;  /* 0xfffffffc00f09947 */ /* 0x004fea000383ffff */
[----:B------:R-:W-:Y:S05]  /*3acb0*/  BRA `(.L_x_3759) ;  /* 0xfffffdb400147947 */ /* 0x000fea000383ffff */
.L_x_3767:
[----:B--2---:R2:W3:Y:S02]  /*3acc0*/  SYNCS.PHASECHK.TRANS64.TRYWAIT P1, [R6+URZ], R7 ;  /* 0x00000007060075a7 */ /* 0x0044e4000802017f */
[----:B---3--:R-:W-:Y:S05]  /*3acd0*/  @!P1 NANOSLEEP.SYNCS 0x989680 ;  /* 0x009896800000995d */ /* 0x008fea0003900000 */
[----:B------:R-:W3:Y:S02]  /*3ace0*/  @!P1 SYNCS.PHASECHK.TRANS64 P1, [R6+URZ], R7 ;  /* 0x00000007060095a7 */ /* 0x000ee4000802007f */
[----:B---3--:R-:W-:Y:S05]  /*3acf0*/  @!P1 BRA `(.L_x_3767) ;  /* 0xfffffffc00f09947 */ /* 0x008fea000383ffff */
[----:B------:R-:W-:Y:S05]  /*3ad00*/  BRA `(.L_x_3766) ;  /* 0xfffffdb800387947 */ /* 0x000fea000383ffff */
.L_x_3778:
[----:B-1----:R1:W2:Y:S02]  /*3ad10*/  SYNCS.PHASECHK.TRANS64.TRYWAIT P0, [R6+URZ], R7 ;  /* 0x00000007060075a7 */ /* 0x0022a4000800017f */
[----:B--2---:R-:W-:Y:S05]  /*3ad20*/  @!P0 NANOSLEEP.SYNCS 0x989680 ;  /* 0x009896800000895d */ /* 0x004fea0003900000 */
[----:B------:R-:W2:Y:S02]  /*3ad30*/  @!P0 SYNCS.PHASECHK.TRANS64 P0, [R6+URZ], R7 ;  /* 0x00000007060085a7 */ /* 0x000ea4000800007f */
[----:B--2---:R-:W-:Y:S05]  /*3ad40*/  @!P0 BRA `(.L_x_3778) ;  /* 0xfffffffc00f08947 */ /* 0x004fea000383ffff */
[----:B------:R-:W-:Y:S05]  /*3ad50*/  BRA `(.L_x_3777) ;  /* 0xfffffe4c00187947 */ /* 0x000fea000383ffff */
.L_x_3785:
[----:B--2---:R2:W3:Y:S02]  /*3ad60*/  SYNCS.PHASECHK.TRANS64.TRYWAIT P0, [R6+URZ], R7 ;  /* 0x00000007060075a7 */ /* 0x0044e4000800017f */
[----:B---3--:R-:W-:Y:S05]  /*3ad70*/  @!P0 NANOSLEEP.SYNCS 0x989680 ;  /* 0x009896800000895d */ /* 0x008fea0003900000 */
[----:B------:R-:W3:Y:S02]  /*3ad80*/  @!P0 SYNCS.PHASECHK.TRANS64 P0, [R6+URZ], R7 ;  /* 0x00000007060085a7 */ /* 0x000ee4000800007f */
[----:B---3--:R-:W-:Y:S05]  /*3ad90*/  @!P0 BRA `(.L_x_3785) ;  /* 0xfffffffc00f08947 */ /* 0x008fea000383ffff */
[----:B------:R-:W-:Y:S05]  /*3ada0*/  BRA `(.L_x_3784) ;  /* 0xfffffe50003c7947 */ /* 0x000fea000383ffff */
.L_x_3803:
[----:B------:R-:W-:Y:S02]  /*3adb0*/  IMAD.MOV.U32 R13, RZ, RZ, R17 ;  /* 0x000000ffff0d7224 */ /* 0x000fe400078e0011 */
[----:B------:R-:W-:Y:S02]  /*3adc0*/  IMAD.MOV.U32 R12, RZ, RZ, RZ ;  /* 0x000000ffff0c7224 */ /* 0x000fe400078e00ff */
[----:B------:R-:W-:Y:S02]  /*3add0*/  IMAD.MOV.U32 R11, RZ, RZ, 0x181f ;  /* 0x0000181fff0b7424 */ /* 0x000fe400078e00ff */
[----:B------:R-:W-:-:S07]  /*3ade0*/  IMAD.MOV.U32 R15, RZ, RZ, -0x1 ;  /* 0xffffffffff0f7424 */ /* 0x000fce00078e00ff */
[----:B-----5:R-:W-:Y:S05]  /*3adf0*/  WARPSYNC.COLLECTIVE R15, `(.L_x_4051) ;  /* 0x000000000f087348 */ /* 0x020fea0003c00000 */
[----:B------:R0:W1:Y:S02]  /*3ae00*/  SHFL.IDX P6, R14, R13, R12, R11 ;  /* 0x0000000c0d0e7389 */ /* 0x00006400000c000b */
[----:B01---5:R-:W-:Y:S01]  /*3ae10*/  ENDCOLLECTIVE ;  /* 0x000000000000791b */ /* 0x023fe20003800000 */
.L_x_4051:
[----:B------:R-:W-:Y:S02]  /*3ae20*/  IMAD.MOV.U32 R13, RZ, RZ, R16 ;  /* 0x000000ffff0d7224 */ /* 0x000fe400078e0010 */
[----:B------:R-:W-:-:S07]  /*3ae30*/  IMAD.MOV.U32 R3, RZ, RZ, R14 ;  /* 0x000000ffff037224 */ /* 0x000fce00078e000e */
[----:B------:R-:W-:Y:S05]  /*3ae40*/  WARPSYNC.COLLECTIVE R15, `(.L_x_4052) ;  /* 0x000000000f087348 */ /* 0x000fea0003c00000 */
[----:B------:R0:W1:Y:S02]  /*3ae50*/  SHFL.IDX P6, R14, R13, R12, R11 ;  /* 0x0000000c0d0e7389 */ /* 0x00006400000c000b */
[----:B01----:R-:W-:Y:S01]  /*3ae60*/  ENDCOLLECTIVE ;  /* 0x000000000000791b */ /* 0x003fe20003800000 */
.L_x_4052:
[----:B------:R-:W-:Y:S05]  /*3ae70*/  BRA `(.L_x_4053) ;  /* 0xffffff2400307947 */ /* 0x000fea000383ffff */
.L_x_3806:
[----:B------:R-:W-:Y:S01]  /*3ae80*/  BSSY B1, `(.L_x_4054) ;  /* 0x0000008000017945 */ /* 0x000fe20003800000 */
[----:B---3--:R-:W-:Y:S02]  /*3ae90*/  IMAD.MOV.U32 R13, RZ, RZ, R17 ;  /* 0x000000ffff0d7224 */ /* 0x008fe400078e0011 */
[----:B------:R-:W-:Y:S02]  /*3aea0*/  IMAD.MOV.U32 R12, RZ, RZ, 0x1 ;  /* 0x00000001ff0c7424 */ /* 0x000fe400078e00ff */
[----:B------:R-:W-:Y:S02]  /*3aeb0*/  IMAD.MOV.U32 R11, RZ, RZ, 0x181f ;  /* 0x0000181fff0b7424 */ /* 0x000fe400078e00ff */
[----:B------:R-:W-:-:S07]  /*3aec0*/  IMAD.MOV.U32 R15, RZ, RZ, -0x1 ;  /* 0xffffffffff0f7424 */ /* 0x000fce00078e00ff */
[----:B012--5:R-:W-:Y:S05]  /*3aed0*/  WARPSYNC.COLLECTIVE R15, `(.L_x_4055) ;  /* 0x000000000f087348 */ /* 0x027fea0003c00000 */
[----:B--2---:R2:W3:Y:S02]  /*3aee0*/  SHFL.IDX P6, R14, R13, R12, R11 ;  /* 0x0000000c0d0e7389 */ /* 0x0044e400000c000b */
[----:B0123-5:R-:W-:Y:S01]  /*3aef0*/  ENDCOLLECTIVE ;  /* 0x000000000000791b */ /* 0x02ffe20003800000 */
.L_x_4055:
[----:B------:R-:W-:Y:S05]  /*3af00*/  BSYNC B1 ;  /* 0x0000000000017941 */ /* 0x000fea0003800000 */
.L_x_4054:
        /* <DEDUP_REMOVED lines=8> */
.L_x_4056:
[----:B------:R-:W-:Y:S05]  /*3af90*/  BRA `(.L_x_4057) ;  /* 0xffffff2400507947 */ /* 0x000fea000383ffff */
.L_x_3809:
[----:B------:R-:W-:Y:S01]  /*3afa0*/  BSSY B1, `(.L_x_4058) ;  /* 0x0000008000017945 */ /* 0x000fe20003800000 */
[----:B------:R-:W-:Y:S02]  /*3afb0*/  IMAD.MOV.U32 R13, RZ, RZ, R17 ;  /* 0x000000ffff0d7224 */ /* 0x000fe400078e0011 */
[----:B------:R-:W-:Y:S02]  /*3afc0*/  IMAD.MOV.U32 R12, RZ, RZ, 0x2 ;  /* 0x00000002ff0c7424 */ /* 0x000fe400078e00ff */
[----:B---3--:R-:W-:Y:S02]  /*3afd0*/  IMAD.MOV.U32 R11, RZ, RZ, 0x181f ;  /* 0x0000181fff0b7424 */ /* 0x008fe400078e00ff */
[----:B------:R-:W-:-:S07]  /*3afe0*/  IMAD.MOV.U32 R15, RZ, RZ, -0x1 ;  /* 0xffffffffff0f7424 */ /* 0x000fce00078e00ff */
[----:B012-4-:R-:W-:Y:S05]  /*3aff0*/  WARPSYNC.COLLECTIVE R15, `(.L_x_4059) ;  /* 0x000000000f087348 */ /* 0x017fea0003c00000 */
[----:B--2---:R2:W3:Y:S02]  /*3b000*/  SHFL.IDX P6, R14, R13, R12, R11 ;  /* 0x0000000c0d0e7389 */ /* 0x0044e400000c000b */
[----:B01234-:R-:W-:Y:S01]  /*3b010*/  ENDCOLLECTIVE ;  /* 0x000000000000791b */ /* 0x01ffe20003800000 */
.L_x_4059:
[----:B------:R-:W-:Y:S05]  /*3b020*/  BSYNC B1 ;  /* 0x0000000000017941 */ /* 0x000fea0003800000 */
.L_x_4058:
        /* <DEDUP_REMOVED lines=8> */
.L_x_4060:
[----:B------:R-:W-:Y:S05]  /*3b0b0*/  BRA `(.L_x_4061) ;  /* 0xffffff2400707947 */ /* 0x000fea000383ffff */
.L_x_3812:
        /* <DEDUP_REMOVED lines=8> */
.L_x_4063:
[----:B------:R-:W-:Y:S05]  /*3b140*/  BSYNC B1 ;  /* 0x0000000000017941 */ /* 0x000fea0003800000 */
.L_x_4062:
        /* <DEDUP_REMOVED lines=8> */
.L_x_4064:
[----:B------:R-:W-:Y:S05]  /*3b1d0*/  BRA `(.L_x_4065) ;  /* 0xffffff2400907947 */ /* 0x000fea000383ffff */
.L_x_3814:
[----:B------:R-:W-:Y:S02]  /*3b1e0*/  IMAD.MOV.U32 R13, RZ, RZ, R4 ;  /* 0x000000ffff0d7224 */ /* 0x000fe400078e0004 */
[----:B------:R-:W-:Y:S02]  /*3b1f0*/  IMAD.MOV.U32 R12, RZ, RZ, RZ ;  /* 0x000000ffff0c7224 */ /* 0x000fe400078e00ff */
[----:B------:R-:W-:Y:S02]  /*3b200*/  IMAD.MOV.U32 R11, RZ, RZ, 0x1c1f ;  /* 0x00001c1fff0b7424 */ /* 0x000fe400078e00ff */
[----:B------:R-:W-:-:S07]  /*3b210*/  IMAD.MOV.U32 R15, RZ, RZ, -0x1 ;  /* 0xffffffffff0f7424 */ /* 0x000fce00078e00ff */
[----:B------:R-:W-:Y:S05]  /*3b220*/  WARPSYNC.COLLECTIVE R15, `(.L_x_4066) ;  /* 0x000000000f087348 */ /* 0x000fea0003c00000 */
[----:B------:R0:W1:Y:S02]  /*3b230*/  SHFL.IDX P6, R14, R13, R12, R11 ;  /* 0x0000000c0d0e7389 */ /* 0x00006400000c000b */
[----:B01----:R-:W-:Y:S01]  /*3b240*/  ENDCOLLECTIVE ;  /* 0x000000000000791b */ /* 0x003fe20003800000 */
.L_x_4066:
[----:B------:R-:W-:Y:S02]  /*3b250*/  IMAD.MOV.U32 R13, RZ, RZ, R3 ;  /* 0x000000ffff0d7224 */ /* 0x000fe400078e0003 */
[----:B------:R-:W-:-:S07]  /*3b260*/  IMAD.MOV.U32 R5, RZ, RZ, R14 ;  /* 0x000000ffff057224 */ /* 0x000fce00078e000e */
[----:B------:R-:W-:Y:S05]  /*3b270*/  WARPSYNC.COLLECTIVE R15, `(.L_x_4067) ;  /* 0x000000000f087348 */ /* 0x000fea0003c00000 */
[----:B------:R0:W1:Y:S02]  /*3b280*/  SHFL.IDX P6, R14, R13, R12, R11 ;  /* 0x0000000c0d0e7389 */ /* 0x00006400000c000b */
[----:B01----:R-:W-:Y:S01]  /*3b290*/  ENDCOLLECTIVE ;  /* 0x000000000000791b */ /* 0x003fe20003800000 */
.L_x_4067:
[----:B------:R-:W-:Y:S05]  /*3b2a0*/  BRA `(.L_x_4068) ;  /* 0xffffff28006c7947 */ /* 0x000fea000383ffff */
.L_x_3817:
[----:B------:R-:W-:Y:S01]  /*3b2b0*/  BSSY B1, `(.L_x_4069) ;  /* 0x0000008000017945 */ /* 0x000fe20003800000 */
[----:B------:R-:W-:Y:S02]  /*3b2c0*/  IMAD.MOV.U32 R13, RZ, RZ, R4 ;  /* 0x000000ffff0d7224 */ /* 0x000fe400078e0004 */
[----:B------:R-:W-:Y:S02]  /*3b2d0*/  IMAD.MOV.U32 R12, RZ, RZ, 0x1 ;  /* 0x00000001ff0c7424 */ /* 0x000fe400078e00ff */
[----:B---3--:R-:W-:Y:S02]  /*3b2e0*/  IMAD.MOV.U32 R11, RZ, RZ, 0x1c1f ;  /* 0x00001c1fff0b7424 */ /* 0x008fe400078e00ff */
[----:B------:R-:W-:-:S07]  /*3b2f0*/  IMAD.MOV.U32 R15, RZ, RZ, -0x1 ;  /* 0xffffffffff0f7424 */ /* 0x000fce00078e00ff */
[----:B012---:R-:W-:Y:S05]  /*3b300*/  WARPSYNC.COLLECTIVE R15, `(.L_x_4070) ;  /* 0x000000000f087348 */ /* 0x007fea0003c00000 */
[----:B--2---:R2:W3:Y:S02]  /*3b310*/  SHFL.IDX P6, R14, R13, R12, R11 ;  /* 0x0000000c0d0e7389 */ /* 0x0044e400000c000b */
[----:B0123--:R-:W-:Y:S01]  /*3b320*/  ENDCOLLECTIVE ;  /* 0x000000000000791b */ /* 0x00ffe20003800000 */
.L_x_4070:
[----:B------:R-:W-:Y:S05]  /*3b330*/  BSYNC B1 ;  /* 0x0000000000017941 */ /* 0x000fea0003800000 */
.L_x_4069:
        /* <DEDUP_REMOVED lines=8> */
.L_x_4071:
[----:B------:R-:W-:Y:S05]  /*3b3c0*/  BRA `(.L_x_4072) ;  /* 0xffffff3400547947 */ /* 0x000fea000383ffff */
.L_x_3823:
[----:B------:R-:W-:Y:S02]  /*3b3d0*/  IMAD.MOV.U32 R13, RZ, RZ, R4 ;  /* 0x000000ffff0d7224 */ /* 0x000fe400078e0004 */
[----:B------:R-:W-:Y:S02]  /*3b3e0*/  IMAD.MOV.U32 R12, RZ, RZ, RZ ;  /* 0x000000ffff0c7224 */ /* 0x000fe400078e00ff */
[----:B------:R-:W-:Y:S02]  /*3b3f0*/  IMAD.MOV.U32 R11, RZ, RZ, 0x181f ;  /* 0x0000181fff0b7424 */ /* 0x000fe400078e00ff */
[----:B------:R-:W-:-:S07]  /*3b400*/  IMAD.MOV.U32 R15, RZ, RZ, -0x1 ;  /* 0xffffffffff0f7424 */ /* 0x000fce00078e00ff */
[----:B01----:R-:W-:Y:S05]  /*3b410*/  WARPSYNC.COLLECTIVE R15, `(.L_x_4073) ;  /* 0x000000000f087348 */ /* 0x003fea0003c00000 */
[----:B------:R2:W3:Y:S02]  /*3b420*/  SHFL.IDX P6, R14, R13, R12, R11 ;  /* 0x0000000c0d0e7389 */ /* 0x0004e400000c000b */
[----:B0123--:R-:W-:Y:S01]  /*3b430*/  ENDCOLLECTIVE ;  /* 0x000000000000791b */ /* 0x00ffe20003800000 */
.L_x_4073:
[----:B------:R-:W-:Y:S02]  /*3b440*/  IMAD.MOV.U32 R13, RZ, RZ, R3 ;  /* 0x000000ffff0d7224 */ /* 0x000fe400078e0003 */
[----:B------:R-:W-:-:S07]  /*3b450*/  IMAD.MOV.U32 R0, RZ, RZ, R14 ;  /* 0x000000ffff007224 */ /* 0x000fce00078e000e */
[----:B------:R-:W-:Y:S05]  /*3b460*/  WARPSYNC.COLLECTIVE R15, `(.L_x_4074) ;  /* 0x000000000f087348 */ /* 0x000fea0003c00000 */
[----:B------:R0:W1:Y:S02]  /*3b470*/  SHFL.IDX P6, R14, R13, R12, R11 ;  /* 0x0000000c0d0e7389 */ /* 0x00006400000c000b */
[----:B01----:R-:W-:Y:S01]  /*3b480*/  ENDCOLLECTIVE ;  /* 0x000000000000791b */ /* 0x003fe20003800000 */
.L_x_4074:
[----:B------:R-:W-:Y:S05]  /*3b490*/  BRA `(.L_x_4075) ;  /* 0xffffff4800787947 */ /* 0x000fea000383ffff */
.L_x_3826:
        /* <DEDUP_REMOVED lines=8> */
.L_x_4077:
[----:B------:R-:W-:Y:S05]  /*3b520*/  BSYNC B1 ;  /* 0x0000000000017941 */ /* 0x000fea0003800000 */
.L_x_4076:
        /* <DEDUP_REMOVED lines=8> */
.L_x_4078:
[----:B------:R-:W-:Y:S05]  /*3b5b0*/  BRA `(.L_x_4079) ;  /* 0xffffff48009c7947 */ /* 0x000fea000383ffff */
.L_x_3829:
        /* <DEDUP_REMOVED lines=8> */
.L_x_4081:
[----:B------:R-:W-:Y:S05]  /*3b640*/  BSYNC B1 ;  /* 0x0000000000017941 */ /* 0x000fea0003800000 */
.L_x_4080:
        /* <DEDUP_REMOVED lines=8> */
.L_x_4082:
[----:B------:R-:W-:Y:S05]  /*3b6d0*/  BRA `(.L_x_4083) ;  /* 0xffffff4800bc7947 */ /* 0x000fea000383ffff */
.L_x_3832:
        /* <DEDUP_REMOVED lines=8> */
.L_x_4085:
[----:B------:R-:W-:Y:S05]  /*3b760*/  BSYNC B1 ;  /* 0x0000000000017941 */ /* 0x000fea0003800000 */
.L_x_4084:
        /* <DEDUP_REMOVED lines=8> */
.L_x_4086:
[----:B------:R-:W-:Y:S05]  /*3b7f0*/  BRA `(.L_x_4087) ;  /* 0xffffff4800dc7947 */ /* 0x000fea000383ffff */
.L_x_3859:
        /* <DEDUP_REMOVED lines=11> */
.L_x_4089:
[----:B------:R-:W-:Y:S05]  /*3b8b0*/  BSYNC B1 ;  /* 0x0000000000017941 */ /* 0x000fea0003800000 */
.L_x_4088:
[----:B------:R-:W-:Y:S05]  /*3b8c0*/  BRA `(.L_x_4090) ;  /* 0xffffff6c00107947 */ /* 0x000fea000383ffff */
.L_x_3861:
[----:B------:R-:W-:Y:S01]  /*3b8d0*/  BSSY B1, `(.L_x_4091) ;  /* 0x0000006000017945 */ /* 0x000fe20003800000 */
[----:B0-----:R-:W-:-:S07]  /*3b8e0*/  IMAD.MOV.U32 R15, RZ, RZ, -0x1 ;  /* 0xffffffffff0f7424 */ /* 0x001fce00078e00ff */
[----:B-1----:R-:W-:Y:S05]  /*3b8f0*/  WARPSYNC.COLLECTIVE R15, `(.L_x_4092) ;  /* 0x000000000f0c7348 */ /* 0x002fea0003c00000 */
[----:B------:R-:W-:Y:S02]  /*3b900*/  ELECT P6, UR62, PT ;  /* 0x00000000003e782f */ /* 0x000fe400038c0000 */
[----:B------:R-:W-:Y:S01]  /*3b910*/  MOV R14, UR62 ;  /* 0x0000003e000e7c02 */ /* 0x000fe20008000f00 */
[----:B-1----:R-:W-:Y:S10]  /*3b920*/  ENDCOLLECTIVE ;  /* 0x000000000000791b */ /* 0x002ff40003800000 */
.L_x_4092:
[----:B------:R-:W-:Y:S05]  /*3b930*/  BSYNC B1 ;  /* 0x0000000000017941 */ /* 0x000fea0003800000 */
.L_x_4091:
[----:B------:R-:W-:Y:S05]  /*3b940*/  BRA `(.L_x_3860) ;  /* 0xffffff6c00087947 */ /* 0x000fea000383ffff */
.L_x_3863:
[----:B-1----:R1:W2:Y:S02]  /*3b950*/  SYNCS.PHASECHK.TRANS64.TRYWAIT P0, [R18+URZ+0x32420], R5 ;  /* 0x03242005120075a7 */ /* 0x0022a4000800017f */
[----:B--2---:R-:W-:Y:S05]  /*3b960*/  @!P0 NANOSLEEP.SYNCS 0x989680 ;  /* 0x009896800000895d */ /* 0x004fea0003900000 */
[----:B------:R-:W2:Y:S02]  /*3b970*/  @!P0 SYNCS.PHASECHK.TRANS64 P0, [R18+URZ+0x32420], R5 ;  /* 0x03242005120085a7 */ /* 0x000ea4000800007f */
[----:B--2---:R-:W-:Y:S05]  /*3b980*/  @!P0 BRA `(.L_x_3863) ;  /* 0xfffffffc00f08947 */ /* 0x004fea000383ffff */
[----:B------:R-:W-:Y:S05]  /*3b990*/  BRA `(.L_x_4093) ;  /* 0xffffff6c00187947 */ /* 0x000fea000383ffff */
.L_x_3867:
[----:B-1----:R1:W2:Y:S02]  /*3b9a0*/  SYNCS.PHASECHK.TRANS64.TRYWAIT P0, [R5+URZ+0x324a0], R10 ;  /* 0x0324a00a050075a7 */ /* 0x0022a4000800017f */
[----:B--2---:R-:W-:Y:S05]  /*3b9b0*/  @!P0 NANOSLEEP.SYNCS 0x989680 ;  /* 0x009896800000895d */ /* 0x004fea0003900000 */
[----:B------:R-:W2:Y:S02]  /*3b9c0*/  @!P0 SYNCS.PHASECHK.TRANS64 P0, [R5+URZ+0x324a0], R10 ;  /* 0x0324a00a050085a7 */ /* 0x000ea4000800007f */
[----:B--2---:R-:W-:Y:S05]  /*3b9d0*/  @!P0 BRA `(.L_x_3867) ;  /* 0xfffffffc00f08947 */ /* 0x004fea000383ffff */
[----:B------:R-:W-:Y:S05]  /*3b9e0*/  BRA `(.L_x_4094) ;  /* 0xffffff6c00387947 */ /* 0x000fea000383ffff */
.L_x_3872:
[----:B--2---:R2:W3:Y:S02]  /*3b9f0*/  SYNCS.PHASECHK.TRANS64.TRYWAIT P0, [R5+URZ+0x324c0], R10 ;  /* 0x0324c00a050075a7 */ /* 0x0044e4000800017f */
[----:B---3--:R-:W-:Y:S05]  /*3ba00*/  @!P0 NANOSLEEP.SYNCS 0x989680 ;  /* 0x009896800000895d */ /* 0x008fea0003900000 */
[----:B------:R-:W3:Y:S02]  /*3ba10*/  @!P0 SYNCS.PHASECHK.TRANS64 P0, [R5+URZ+0x324c0], R10 ;  /* 0x0324c00a050085a7 */ /* 0x000ee4000800007f */
[----:B---3--:R-:W-:Y:S05]  /*3ba20*/  @!P0 BRA `(.L_x_3872) ;  /* 0xfffffffc00f08947 */ /* 0x008fea000383ffff */
[----:B------:R-:W-:Y:S05]  /*3ba30*/  BRA `(.L_x_4095) ;  /* 0xffffff6c00b87947 */ /* 0x000fea000383ffff */
.L_x_3882:
[----:B-1----:R1:W2:Y:S02]  /*3ba40*/  SYNCS.PHASECHK.TRANS64.TRYWAIT P1, [R6+URZ+0x324a0], R7 ;  /* 0x0324a007060075a7 */ /* 0x0022a4000802017f */
[----:B--2---:R-:W-:Y:S05]  /*3ba50*/  @!P1 NANOSLEEP.SYNCS 0x989680 ;  /* 0x009896800000995d */ /* 0x004fea0003900000 */
[----:B------:R-:W2:Y:S02]  /*3ba60*/  @!P1 SYNCS.PHASECHK.TRANS64 P1, [R6+URZ+0x324a0], R7 ;  /* 0x0324a007060095a7 */ /* 0x000ea4000802007f */
[----:B--2---:R-:W-:Y:S05]  /*3ba70*/  @!P1 BRA `(.L_x_3882) ;  /* 0xfffffffc00f09947 */ /* 0x004fea000383ffff */
[----:B------:R-:W-:Y:S05]  /*3ba80*/  BRA `(.L_x_4096) ;  /* 0xffffff7400487947 */ /* 0x000fea000383ffff */
.L_x_3887:
[----:B--2---:R2:W3:Y:S02]  /*3ba90*/  SYNCS.PHASECHK.TRANS64.TRYWAIT P1, [R6+URZ+0x324c0], R7 ;  /* 0x0324c007060075a7 */ /* 0x0044e4000802017f */
[----:B---3--:R-:W-:Y:S05]  /*3baa0*/  @!P1 NANOSLEEP.SYNCS 0x989680 ;  /* 0x009896800000995d */ /* 0x008fea0003900000 */
[----:B------:R-:W3:Y:S02]  /*3bab0*/  @!P1 SYNCS.PHASECHK.TRANS64 P1, [R6+URZ+0x324c0], R7 ;  /* 0x0324c007060095a7 */ /* 0x000ee4000802007f */
[----:B---3--:R-:W-:Y:S05]  /*3bac0*/  @!P1 BRA `(.L_x_3887) ;  /* 0xfffffffc00f09947 */ /* 0x008fea000383ffff */
[----:B------:R-:W-:Y:S05]  /*3bad0*/  BRA `(.L_x_4097) ;  /* 0xffffff7400c47947 */ /* 0x000fea000383ffff */
.L_x_3913:
[----:B--2---:R-:W2:Y:S01]  /*3bae0*/  S2R R4, SR_TID.X ;  /* 0x0000000000047919 */ /* 0x004ea20000002100 */
[----:B------:R-:W-:Y:S01]  /*3baf0*/  BSSY B0, `(.L_x_4098) ;  /* 0x000000a000007945 */ /* 0x000fe20003800000 */
[----:B------:R-:W-:Y:S02]  /*3bb00*/  IMAD.MOV.U32 R12, RZ, RZ, RZ ;  /* 0x000000ffff0c7224 */ /* 0x000fe400078e00ff */
[----:B------:R-:W-:Y:S02]  /*3bb10*/  IMAD.MOV.U32 R11, RZ, RZ, 0x1f ;  /* 0x0000001fff0b7424 */ /* 0x000fe400078e00ff */
[----:B0-----:R-:W-:Y:S01]  /*3bb20*/  IMAD.MOV.U32 R15, RZ, RZ, -0x1 ;  /* 0xffffffffff0f7424 */ /* 0x001fe200078e00ff */
[----:B--2---:R-:W-:-:S04]  /*3bb30*/  SHF.R.U32.HI R4, RZ, 0x5, R4 ;  /* 0x00000005ff047819 */ /* 0x004fc80000011604 */
[----:B------:R-:W-:-:S05]  /*3bb40*/  LOP3.LUT R4, R4, 0x3, RZ, 0xc0, !PT ;  /* 0x0000000304047812 */ /* 0x000fca00078ec0ff */
[----:B------:R-:W-:-:S07]  /*3bb50*/  IMAD.MOV.U32 R13, RZ, RZ, R4 ;  /* 0x000000ffff0d7224 */ /* 0x000fce00078e0004 */
[----:B-1----:R-:W-:Y:S05]  /*3bb60*/  WARPSYNC.COLLECTIVE R15, `(.L_x_4099) ;  /* 0x000000000f087348 */ /* 0x002fea0003c00000 */
[----:B------:R0:W2:Y:S02]  /*3bb70*/  SHFL.IDX P6, R14, R13, R12, R11 ;  /* 0x0000000c0d0e7389 */ /* 0x0000a400000c000b */
[----:B012---:R-:W-:Y:S01]  /*3bb80*/  ENDCOLLECTIVE ;  /* 0x000000000000791b */ /* 0x007fe20003800000 */
.L_x_4099:
[----:B------:R-:W-:Y:S05]  /*3bb90*/  BSYNC B0 ;  /* 0x0000000000007941 */ /* 0x000fea0003800000 */
.L_x_4098:
[----:B------:R-:W-:Y:S05]  /*3bba0*/  BRA `(.L_x_4100) ;  /* 0xffffff8800587947 */ /* 0x000fea000383ffff */
.L_x_3915:
[----:B------:R-:W-:Y:S01]  /*3bbb0*/  BSSY B0, `(.L_x_4101) ;  /* 0x0000006000007945 */ /* 0x000fe20003800000 */
[----:B0-----:R-:W-:-:S07]  /*3bbc0*/  IMAD.MOV.U32 R15, RZ, RZ, -0x1 ;  /* 0xffffffffff0f7424 */ /* 0x001fce00078e00ff */
[----:B-1-3--:R-:W-:Y:S05]  /*3bbd0*/  WARPSYNC.COLLECTIVE R15, `(.L_x_4102) ;  /* 0x000000000f0c7348 */ /* 0x00afea0003c00000 */
[----:B------:R-:W-:Y:S02]  /*3bbe0*/  ELECT P6, UR62, PT ;  /* 0x00000000003e782f */ /* 0x000fe400038c0000 */
[----:B------:R-:W-:Y:S01]  /*3bbf0*/  MOV R14, UR62 ;  /* 0x0000003e000e7c02 */ /* 0x000fe20008000f00 */
[----:B-1-3--:R-:W-:Y:S10]  /*3bc00*/  ENDCOLLECTIVE ;  /* 0x000000000000791b */ /* 0x00aff40003800000 */
.L_x_4102:
[----:B------:R-:W-:Y:S05]  /*3bc10*/  BSYNC B0 ;  /* 0x0000000000007941 */ /* 0x000fea0003800000 */
.L_x_4101:
[----:B------:R-:W-:Y:S05]  /*3bc20*/  BRA `(.L_x_4103) ;  /* 0xffffff8800647947 */ /* 0x000fea000383ffff */
.L_x_3917:
[----:B--2---:R2:W3:Y:S02]  /*3bc30*/  SYNCS.PHASECHK.TRANS64.TRYWAIT P0, [R0+URZ+0x32440], R2 ;  /* 0x03244002000075a7 */ /* 0x0044e4000800017f */
[----:B---3--:R-:W-:Y:S05]  /*3bc40*/  @!P0 NANOSLEEP.SYNCS 0x989680 ;  /* 0x009896800000895d */ /* 0x008fea0003900000 */
[----:B------:R-:W3:Y:S02]  /*3bc50*/  @!P0 SYNCS.PHASECHK.TRANS64 P0, [R0+URZ+0x32440], R2 ;  /* 0x03244002000085a7 */ /* 0x000ee4000800007f */
[----:B---3--:R-:W-:Y:S05]  /*3bc60*/  @!P0 BRA `(.L_x_3917) ;  /* 0xfffffffc00f08947 */ /* 0x008fea000383ffff */
[----:B------:R-:W-:Y:S05]  /*3bc70*/  BRA `(.L_x_4104) ;  /* 0xffffff8800c47947 */ /* 0x000fea000383ffff */
.L_x_3921:
        /* <DEDUP_REMOVED lines=10> */
.L_x_4105:
[----:B------:R0:W-:Y:S01]  /*3bd20*/  STL [R1+0x488], R10 ;  /* 0x0004880a01007387 */ /* 0x0001e20000100800 */
[----:B------:R-:W-:Y:S02]  /*3bd30*/  IMAD.MOV.U32 R13, RZ, RZ, R3 ;  /* 0x000000ffff0d7224 */ /* 0x000fe400078e0003 */
[----:B------:R-:W-:-:S07]  /*3bd40*/  IMAD.MOV.U32 R4, RZ, RZ, R14 ;  /* 0x000000ffff047224 */ /* 0x000fce00078e000e */
[----:B0-----:R-:W-:Y:S05]  /*3bd50*/  WARPSYNC.COLLECTIVE R15, `(.L_x_4106) ;  /* 0x000000000f087348 */ /* 0x001fea0003c00000 */
[----:B------:R1:W2:Y:S02]  /*3bd60*/  SHFL.IDX P6, R14, R13, R12, R11 ;  /* 0x0000000c0d0e7389 */ /* 0x0002a400000c000b */
[----:B012---:R-:W-:Y:S01]  /*3bd70*/  ENDCOLLECTIVE ;  /* 0x000000000000791b */ /* 0x007fe20003800000 */
.L_x_4106:
[----:B------:R-:W-:Y:S02]  /*3bd80*/  IMAD.MOV.U32 R13, RZ, RZ, R2 ;  /* 0x000000ffff0d7224 */ /* 0x000fe400078e0002 */
[----:B------:R-:W-:Y:S02]  /*3bd90*/  IMAD.MOV.U32 R12, RZ, RZ, 0x1 ;  /* 0x00000001ff0c7424 */ /* 0x000fe400078e00ff */
[----:B------:R-:W-:-:S07]  /*3bda0*/  IMAD.MOV.U32 R5, RZ, RZ, R14 ;  /* 0x000000ffff057224 */ /* 0x000fce00078e000e */
[----:B------:R-:W-:Y:S05]  /*3bdb0*/  WARPSYNC.COLLECTIVE R15, `(.L_x_4107) ;  /* 0x000000000f087348 */ /* 0x000fea0003c00000 */
[----:B------:R0:W1:Y:S02]  /*3bdc0*/  SHFL.IDX P6, R14, R13, R12, R11 ;  /* 0x0000000c0d0e7389 */ /* 0x00006400000c000b */
[----:B01----:R-:W-:Y:S01]  /*3bdd0*/  ENDCOLLECTIVE ;  /* 0x000000000000791b */ /* 0x003fe20003800000 */
.L_x_4107:
[----:B------:R-:W-:Y:S02]  /*3bde0*/  IMAD.MOV.U32 R13, RZ, RZ, R3 ;  /* 0x000000ffff0d7224 */ /* 0x000fe400078e0003 */
[----:B------:R-:W-:Y:S02]  /*3bdf0*/  IMAD R0, R0, R7, RZ ;  /* 0x0000000700007224 */ /* 0x000fe400078e02ff */
[----:B------:R-:W-:-:S07]  /*3be00*/  IMAD.MOV.U32 R7, RZ, RZ, R14 ;  /* 0x000000ffff077224 */ /* 0x000fce00078e000e */
[----:B------:R-:W-:Y:S05]  /*3be10*/  WARPSYNC.COLLECTIVE R15, `(.L_x_4108) ;  /* 0x000000000f087348 */ /* 0x000fea0003c00000 */
[----:B------:R0:W1:Y:S02]  /*3be20*/  SHFL.IDX P6, R14, R13, R12, R11 ;  /* 0x0000000c0d0e7389 */ /* 0x00006400000c000b */
[----:B01----:R-:W-:Y:S01]  /*3be30*/  ENDCOLLECTIVE ;  /* 0x000000000000791b */ /* 0x003fe20003800000 */
.L_x_4108:
        /* <DEDUP_REMOVED lines=10> */
.L_x_4109:
        /* <DEDUP_REMOVED lines=15> */
.L_x_4110:
        /* <DEDUP_REMOVED lines=19> */
.L_x_4111:
        /* <DEDUP_REMOVED lines=10> */
.L_x_4112:
        /* <DEDUP_REMOVED lines=13> */
.L_x_4113:
        /* <DEDUP_REMOVED lines=10> */
.L_x_4114:
        /* <DEDUP_REMOVED lines=13> */
.L_x_4115:
        /* <DEDUP_REMOVED lines=10> */
.L_x_4116:
        /* <DEDUP_REMOVED lines=13> */
.L_x_4117:
        /* <DEDUP_REMOVED lines=10> */
.L_x_4118:
        /* <DEDUP_REMOVED lines=11> */
.L_x_4119:
        /* <DEDUP_REMOVED lines=14> */
.L_x_4120:
[----:B------:R-:W-:Y:S01]  /*3c780*/  IMAD.MOV.U32 R3, RZ, RZ, R14 ;  /* 0x000000ffff037224 */ /* 0x000fe200078e000e */
[----:B------:R-:W-:Y:S06]  /*3c790*/  BRA `(.L_x_4121) ;  /* 0xffffff8c004c7947 */ /* 0x000fec000383ffff */
.L_x_3925:
        /* <DEDUP_REMOVED lines=36> */
.L_x_4123:
[----:B------:R-:W-:Y:S05]  /*3c9e0*/  BSYNC B0 ;  /* 0x0000000000007941 */ /* 0x000fea0003800000 */
.L_x_4122:
        /* <DEDUP_REMOVED lines=10> */
.L_x_4124:
        /* <DEDUP_REMOVED lines=16> */
.L_x_4125:
        /* <DEDUP_REMOVED lines=15> */
.L_x_4126:
        /* <DEDUP_REMOVED lines=9> */
.L_x_4127:
        /* <DEDUP_REMOVED lines=15> */
.L_x_4128:
        /* <DEDUP_REMOVED lines=9> */
.L_x_4129:
        /* <DEDUP_REMOVED lines=15> */
.L_x_4130:
        /* <DEDUP_REMOVED lines=9> */
.L_x_4131:
        /* <DEDUP_REMOVED lines=15> */
.L_x_4132:
        /* <DEDUP_REMOVED lines=9> */
.L_x_4133:
        /* <DEDUP_REMOVED lines=14> */
.L_x_4134:
        /* <DEDUP_REMOVED lines=19> */
.L_x_4135:
[----:B------:R-:W-:Y:S02]  /*3d3a0*/  IMAD.MOV.U32 R13, RZ, RZ, R2 ;  /* 0x000000ffff0d7224 */ /* 0x000fe400078e0002 */
[----:B------:R-:W-:-:S07]  /*3d3b0*/  IMAD.MOV.U32 R6, RZ, RZ, R14 ;  /* 0x000000ffff067224 */ /* 0x000fce00078e000e */
[----:B------:R-:W-:Y:S05]  /*3d3c0*/  WARPSYNC.COLLECTIVE R15, `(.L_x_4136) ;  /* 0x000000000f087348 */ /* 0x000fea0003c00000 */
[----:B------:R0:W1:Y:S02]  /*3d3d0*/  SHFL.IDX P6, R14, R13, R12, R11 ;  /* 0x0000000c0d0e7389 */ /* 0x00006400000c000b */
[----:B01----:R-:W-:Y:S01]  /*3d3e0*/  ENDCOLLECTIVE ;  /* 0x000000000000791b */ /* 0x003fe20003800000 */
.L_x_4136:
[----:B------:R-:W-:Y:S02]  /*3d3f0*/  IMAD.MOV.U32 R13, RZ, RZ, R0 ;  /* 0x000000ffff0d7224 */ /* 0x000fe400078e0000 */
[----:B------:R-:W-:Y:S02]  /*3d400*/  IMAD.MOV.U32 R12, RZ, RZ, 0x7 ;  /* 0x00000007ff0c7424 */ /* 0x000fe400078e00ff */
[----:B------:R-:W-:-:S07]  /*3d410*/  IMAD.MOV.U32 R5, RZ, RZ, R14 ;  /* 0x000000ffff057224 */ /* 0x000fce00078e000e */
[----:B------:R-:W-:Y:S05]  /*3d420*/  WARPSYNC.COLLECTIVE R15, `(.L_x_4137) ;  /* 0x000000000f087348 */ /* 0x000fea0003c00000 */
[----:B------:R0:W1:Y:S02]  /*3d430*/  SHFL.IDX P6, R14, R13, R12, R11 ;  /* 0x0000000c0d0e7389 */ /* 0x00006400000c000b */
[----:B01----:R-:W-:Y:S01]  /*3d440*/  ENDCOLLECTIVE ;  /* 0x000000000000791b */ /* 0x003fe20003800000 */
.L_x_4137:
        /* <DEDUP_REMOVED lines=10> */
.L_x_4138:
        /* <DEDUP_REMOVED lines=9> */
.L_x_3930:
[----:B-1----:R1:W2:Y:S02]  /*3d580*/  SYNCS.PHASECHK.TRANS64.TRYWAIT P0, [R18+URZ+0x32420], R0 ;  /* 0x03242000120075a7 */ /* 0x0022a4000800017f */
[----:B--2---:R-:W-:Y:S05]  /*3d590*/  @!P0 NANOSLEEP.SYNCS 0x989680 ;  /* 0x009896800000895d */ /* 0x004fea0003900000 */
[----:B------:R-:W2:Y:S02]  /*3d5a0*/  @!P0 SYNCS.PHASECHK.TRANS64 P0, [R18+URZ+0x32420], R0 ;  /* 0x03242000120085a7 */ /* 0x000ea4000800007f */
[----:B--2---:R-:W-:Y:S05]  /*3d5b0*/  @!P0 BRA `(.L_x_3930) ;  /* 0xfffffffc00f08947 */ /* 0x004fea000383ffff */
[----:B------:R-:W-:Y:S05]  /*3d5c0*/  BRA `(.L_x_4140) ;  /* 0xffffff8c00687947 */ /* 0x000fea000383ffff */
.L_x_3934:
[----:B0-----:R0:W1:Y:S02]  /*3d5d0*/  SYNCS.PHASECHK.TRANS64.TRYWAIT P0, [R2+URZ+0x32460], R0 ;  /* 0x03246000020075a7 */ /* 0x001064000800017f */
[----:B-1----:R-:W-:Y:S05]  /*3d5e0*/  @!P0 NANOSLEEP.SYNCS 0x989680 ;  /* 0x009896800000895d */ /* 0x002fea0003900000 */
[----:B------:R-:W1:Y:S02]  /*3d5f0*/  @!P0 SYNCS.PHASECHK.TRANS64 P0, [R2+URZ+0x32460], R0 ;  /* 0x03246000020085a7 */ /* 0x000e64000800007f */
[----:B-1----:R-:W-:Y:S05]  /*3d600*/  @!P0 BRA `(.L_x_3934) ;  /* 0xfffffffc00f08947 */ /* 0x002fea000383ffff */
[----:B------:R-:W-:Y:S05]  /*3d610*/  BRA `(.L_x_4141) ;  /* 0xffffff8c008c7947 */ /* 0x000fea000383ffff */
.L_x_3949:
[----:B0-----:R0:W1:Y:S02]  /*3d620*/  SYNCS.PHASECHK.TRANS64.TRYWAIT P0, [R2+URZ+0x32440], R6 ;  /* 0x03244006020075a7 */ /* 0x001064000800017f */
[----:B-1----:R-:W-:Y:S05]  /*3d630*/  @!P0 NANOSLEEP.SYNCS 0x989680 ;  /* 0x009896800000895d */ /* 0x002fea0003900000 */
[----:B------:R-:W1:Y:S02]  /*3d640*/  @!P0 SYNCS.PHASECHK.TRANS64 P0, [R2+URZ+0x32440], R6 ;  /* 0x03244006020085a7 */ /* 0x000e64000800007f */
[----:B-1----:R-:W-:Y:S05]  /*3d650*/  @!P0 BRA `(.L_x_3949) ;  /* 0xfffffffc00f08947 */ /* 0x002fea000383ffff */
[----:B------:R-:W-:Y:S05]  /*3d660*/  BRA `(.L_x_4142) ;  /* 0xffffff9400c47947 */ /* 0x000fea000383ffff */
.L_x_3954:
[----:B-1----:R1:W2:Y:S02]  /*3d670*/  SYNCS.PHASECHK.TRANS64.TRYWAIT P0, [R2+URZ+0x32460], R6 ;  /* 0x03246006020075a7 */ /* 0x0022a4000800017f */
[----:B--2---:R-:W-:Y:S05]  /*3d680*/  @!P0 NANOSLEEP.SYNCS 0x989680 ;  /* 0x009896800000895d */ /* 0x004fea0003900000 */
[----:B------:R-:W2:Y:S02]  /*3d690*/  @!P0 SYNCS.PHASECHK.TRANS64 P0, [R2+URZ+0x32460], R6 ;  /* 0x03246006020085a7 */ /* 0x000ea4000800007f */
[----:B--2---:R-:W-:Y:S05]  /*3d6a0*/  @!P0 BRA `(.L_x_3954) ;  /* 0xfffffffc00f08947 */ /* 0x004fea000383ffff */
[----:B------:R-:W-:Y:S05]  /*3d6b0*/  BRA `(.L_x_4143) ;  /* 0xffffff9800407947 */ /* 0x000fea000383ffff */
.L_x_3965:
[----:B0-----:R0:W1:Y:S02]  /*3d6c0*/  SYNCS.PHASECHK.TRANS64.TRYWAIT P0, [R3+URZ+0x32440], R2 ;  /* 0x03244002030075a7 */ /* 0x001064000800017f */
[----:B-1----:R-:W-:Y:S05]  /*3d6d0*/  @!P0 NANOSLEEP.SYNCS 0x989680 ;  /* 0x009896800000895d */ /* 0x002fea0003900000 */
[----:B------:R-:W1:Y:S02]  /*3d6e0*/  @!P0 SYNCS.PHASECHK.TRANS64 P0, [R3+URZ+0x32440], R2 ;  /* 0x03244002030085a7 */ /* 0x000e64000800007f */
[----:B-1----:R-:W-:Y:S05]  /*3d6f0*/  @!P0 BRA `(.L_x_3965) ;  /* 0xfffffffc00f08947 */ /* 0x002fea000383ffff */
[----:B------:R-:W-:Y:S05]  /*3d700*/  BRA `(.L_x_4144) ;  /* 0xffffffa000287947 */ /* 0x000fea000383ffff */
.L_x_3970:
[----:B-1----:R1:W2:Y:S02]  /*3d710*/  SYNCS.PHASECHK.TRANS64.TRYWAIT P0, [R3+URZ+0x32460], R2 ;  /* 0x03246002030075a7 */ /* 0x0022a4000800017f */
[----:B--2---:R-:W-:Y:S05]  /*3d720*/  @!P0 NANOSLEEP.SYNCS 0x989680 ;  /* 0x009896800000895d */ /* 0x004fea0003900000 */
[----:B------:R-:W2:Y:S02]  /*3d730*/  @!P0 SYNCS.PHASECHK.TRANS64 P0, [R3+URZ+0x32460], R2 ;  /* 0x03246002030085a7 */ /* 0x000ea4000800007f */
[----:B--2---:R-:W-:Y:S05]  /*3d740*/  @!P0 BRA `(.L_x_3970) ;  /* 0xfffffffc00f08947 */ /* 0x004fea000383ffff */
[----:B------:R-:W-:Y:S05]  /*3d750*/  BRA `(.L_x_4145) ;  /* 0xffffffa000a47947 */ /* 0x000fea000383ffff */
.L_x_3981:
[----:B0-----:R0:W1:Y:S02]  /*3d760*/  SYNCS.PHASECHK.TRANS64.TRYWAIT P0, [R3+URZ+0x32440], R2 ;  /* 0x03244002030075a7 */ /* 0x001064000800017f */
[----:B-1----:R-:W-:Y:S05]  /*3d770*/  @!P0 NANOSLEEP.SYNCS 0x989680 ;  /* 0x009896800000895d */ /* 0x002fea0003900000 */
[----:B------:R-:W1:Y:S02]  /*3d780*/  @!P0 SYNCS.PHASECHK.TRANS64 P0, [R3+URZ+0x32440], R2 ;  /* 0x03244002030085a7 */ /* 0x000e64000800007f */
[----:B-1----:R-:W-:Y:S05]  /*3d790*/  @!P0 BRA `(.L_x_3981) ;  /* 0xfffffffc00f08947 */ /* 0x002fea000383ffff */
[----:B------:R-:W-:Y:S05]  /*3d7a0*/  BRA `(.L_x_4146) ;  /* 0xffffffa800747947 */ /* 0x000fea000383ffff */
.L_x_3986:
[----:B-1----:R1:W2:Y:S02]  /*3d7b0*/  SYNCS.PHASECHK.TRANS64.TRYWAIT P0, [R3+URZ+0x32460], R2 ;  /* 0x03246002030075a7 */ /* 0x0022a4000800017f */
[----:B--2---:R-:W-:Y:S05]  /*3d7c0*/  @!P0 NANOSLEEP.SYNCS 0x989680 ;  /* 0x009896800000895d */ /* 0x004fea0003900000 */
[----:B------:R-:W2:Y:S02]  /*3d7d0*/  @!P0 SYNCS.PHASECHK.TRANS64 P0, [R3+URZ+0x32460], R2 ;  /* 0x03246002030085a7 */ /* 0x000ea4000800007f */
[----:B--2---:R-:W-:Y:S05]  /*3d7e0*/  @!P0 BRA `(.L_x_3986) ;  /* 0xfffffffc00f08947 */ /* 0x004fea000383ffff */
[----:B------:R-:W-:Y:S05]  /*3d7f0*/  BRA `(.L_x_4147) ;  /* 0xffffffa800f07947 */ /* 0x000fea000383ffff */
.L_x_3998:
[----:B------:R-:W4:Y:S01]  /*3d800*/  LDL R0, [R1+0x460] ;  /* 0x0004600001007983 */ /* 0x000f220000100800 */
[----:B------:R-:W-:Y:S01]  /*3d810*/  BSSY B0, `(.L_x_4148) ;  /* 0x0000008000007945 */ /* 0x000fe20003800000 */
[----:B------:R-:W-:Y:S02]  /*3d820*/  IMAD.MOV.U32 R12, RZ, RZ, RZ ;  /* 0x000000ffff0c7224 */ /* 0x000fe400078e00ff */
[----:B------:R-:W-:Y:S02]  /*3d830*/  IMAD.MOV.U32 R11, RZ, RZ, 0x1f ;  /* 0x0000001fff0b7424 */ /* 0x000fe400078e00ff */
[----:B0-----:R-:W-:Y:S02]  /*3d840*/  IMAD.MOV.U32 R15, RZ, RZ, -0x1 ;  /* 0xffffffffff0f7424 */ /* 0x001fe400078e00ff */
[----:B----4-:R-:W-:-:S07]  /*3d850*/  IMAD.MOV.U32 R13, RZ, RZ, R0 ;  /* 0x000000ffff0d7224 */ /* 0x010fce00078e0000 */
[----:B--23--:R-:W-:Y:S05]  /*3d860*/  WARPSYNC.COLLECTIVE R15, `(.L_x_4149) ;  /* 0x000000000f087348 */ /* 0x00cfea0003c00000 */
[----:B------:R0:W1:Y:S02]  /*3d870*/  SHFL.IDX P6, R14, R13, R12, R11 ;  /* 0x0000000c0d0e7389 */ /* 0x00006400000c000b */
[----:B0123--:R-:W-:Y:S01]  /*3d880*/  ENDCOLLECTIVE ;  /* 0x000000000000791b */ /* 0x00ffe20003800000 */
.L_x_4149:
[----:B------:R-:W-:Y:S05]  /*3d890*/  BSYNC B0 ;  /* 0x0000000000007941 */ /* 0x000fea0003800000 */
.L_x_4148:
        /* <DEDUP_REMOVED lines=9> */
.L_x_4150:
        /* <DEDUP_REMOVED lines=26> */
.L_x_4151:
        /* <DEDUP_REMOVED lines=8> */
.L_x_4152:
        /* <DEDUP_REMOVED lines=8> */
.L_x_4153:
        /* <DEDUP_REMOVED lines=8> */
.L_x_4154:
        /* <DEDUP_REMOVED lines=8> */
.L_x_4155:
        /* <DEDUP_REMOVED lines=9> */
.L_x_4156:
[----:B------:R-:W-:Y:S01]  /*3dd60*/  IMAD.MOV.U32 R9, RZ, RZ, R14 ;  /* 0x000000ffff097224 */ /* 0x000fe200078e000e */
[----:B------:R-:W-:Y:S06]  /*3dd70*/  BRA `(.L_x_4157) ;  /* 0xffffffb000347947 */ /* 0x000fec000383ffff */
.L_x_4001:
        /* <DEDUP_REMOVED lines=8> */
.L_x_4159:
[----:B------:R-:W-:Y:S05]  /*3de00*/  BSYNC B0 ;  /* 0x0000000000007941 */ /* 0x000fea0003800000 */
.L_x_4158:
        /* <DEDUP_REMOVED lines=10> */
.L_x_4160:
        /* <DEDUP_REMOVED lines=8> */
.L_x_4161:
        /* <DEDUP_REMOVED lines=8> */
.L_x_4162:
        /* <DEDUP_REMOVED lines=8> */
.L_x_4163:
        /* <DEDUP_REMOVED lines=9> */
.L_x_4164:
[----:B------:R-:W-:Y:S01]  /*3e0c0*/  IMAD.MOV.U32 R9, RZ, RZ, R14 ;  /* 0x000000ffff097224 */ /* 0x000fe200078e000e */
[----:B------:R-:W-:Y:S06]  /*3e0d0*/  BRA `(.L_x_4165) ;  /* 0xffffffb000087947 */ /* 0x000fec000383ffff */
.L_x_4003:
[----:B------:R-:W-:Y:S01]  /*3e0e0*/  BSSY B0, `(.L_x_4166) ;  /* 0x0000006000007945 */ /* 0x000fe20003800000 */
[----:B------:R-:W-:Y:S01]  /*3e0f0*/  PLOP3.LUT P6, PT, P6, PT, PT, 0x8, 0x0 ;  /* 0x000000000000781c */ /* 0x000fe200037ce170 */
[----:B------:R-:W-:-:S12]  /*3e100*/  IMAD.MOV.U32 R15, RZ, RZ, -0x1 ;  /* 0xffffffffff0f7424 */ /* 0x000fd800078e00ff */
[----:B0-----:R-:W-:Y:S05]  /*3e110*/  WARPSYNC.COLLECTIVE R15, `(.L_x_4167) ;  /* 0x000000000f087348 */ /* 0x001fea0003c00000 */
[----:B------:R-:W-:Y:S01]  /*3e120*/  VOTE.ANY R14, PT, P6 ;  /* 0x00000000000e7806 */ /* 0x000fe200030e0100 */
[----:B0-----:R-:W-:Y:S06]  /*3e130*/  ENDCOLLECTIVE ;  /* 0x000000000000791b */ /* 0x001fec0003800000 */
.L_x_4167:
[----:B------:R-:W-:Y:S05]  /*3e140*/  BSYNC B0 ;  /* 0x0000000000007941 */ /* 0x000fea0003800000 */
.L_x_4166:
        /* <DEDUP_REMOVED lines=10> */
.L_x_4168:
[----:B------:R-:W-:Y:S02]  /*3e1f0*/  IMAD.MOV.U32 R13, RZ, RZ, R6 ;  /* 0x000000ffff0d7224 */ /* 0x000fe400078e0006 */
[----:B------:R-:W-:-:S07]  /*3e200*/  IMAD.MOV.U32 R4, RZ, RZ, R14 ;  /* 0x000000ffff047224 */ /* 0x000fce00078e000e */
[----:B------:R-:W-:Y:S05]  /*3e210*/  WARPSYNC.COLLECTIVE R15, `(.L_x_4169) ;  /* 0x000000000f087348 */ /* 0x000fea0003c00000 */
[----:B------:R0:W1:Y:S02]  /*3e220*/  SHFL.IDX P6, R14, R13, R12, R11 ;  /* 0x0000000c0d0e7389 */ /* 0x00006400000c000b */
[----:B01----:R-:W-:Y:S01]  /*3e230*/  ENDCOLLECTIVE ;  /* 0x000000000000791b */ /* 0x003fe20003800000 */
.L_x_4169:
[----:B------:R-:W-:Y:S02]  /*3e240*/  IMAD.MOV.U32 R6, RZ, RZ, R14 ;  /* 0x000000ffff067224 */ /* 0x000fe400078e000e */
[----:B------:R-:W-:-:S05]  /*3e250*/  IMAD.IADD R10, R3, 0x1, R10 ;  /* 0x00000001030a7824 */ /* 0x000fca00078e020a */
[----:B------:R2:W-:Y:S01]  /*3e260*/  STL [R1+0x46c], R10 ;  /* 0x00046c0a01007387 */ /* 0x0005e20000100800 */
[----:B------:R-:W-:Y:S05]  /*3e270*/  BRA `(.L_x_4170) ;  /* 0xffffffac00e87947 */ /* 0x000fea000383ffff */
.L_x_4005:
        /* <DEDUP_REMOVED lines=8> */
.L_x_4172:
[----:B------:R-:W-:Y:S05]  /*3e300*/  BSYNC B0 ;  /* 0x0000000000007941 */ /* 0x000fea0003800000 */
.L_x_4171:
[----:B------:R-:W-:Y:S01]  /*3e310*/  IMAD.MOV.U32 R3, RZ, RZ, R14 ;  /* 0x000000ffff037224 */ /* 0x000fe200078e000e */
[----:B------:R-:W-:Y:S06]  /*3e320*/  BRA `(.L_x_4173) ;  /* 0xffffffac00d47947 */ /* 0x000fec000383ffff */
.L_x_4011:
[----:B0-----:R0:W1:Y:S02]  /*3e330*/  SYNCS.PHASECHK.TRANS64.TRYWAIT P0, [R0+URZ+0x32420], R3 ;  /* 0x03242003000075a7 */ /* 0x001064000800017f */
[----:B-1----:R-:W-:Y:S05]  /*3e340*/  @!P0 NANOSLEEP.SYNCS 0x989680 ;  /* 0x009896800000895d */ /* 0x002fea0003900000 */
[----:B------:R-:W1:Y:S02]  /*3e350*/  @!P0 SYNCS.PHASECHK.TRANS64 P0, [R0+URZ+0x32420], R3 ;  /* 0x03242003000085a7 */ /* 0x000e64000800007f */
[----:B-1----:R-:W-:Y:S05]  /*3e360*/  @!P0 BRA `(.L_x_4011) ;  /* 0xfffffffc00f08947 */ /* 0x002fea000383ffff */
[----:B------:R-:W-:Y:S05]  /*3e370*/  BRA `(.L_x_4174) ;  /* 0xffffffb800747947 */ /* 0x000fea000383ffff */
.L_x_4012:
        /* <DEDUP_REMOVED lines=11> */
.L_x_4176:
[----:B------:R-:W-:Y:S05]  /*3e430*/  BSYNC B0 ;  /* 0x0000000000007941 */ /* 0x000fea0003800000 */
.L_x_4175:
[----:B------:R-:W-:Y:S05]  /*3e440*/  BRA `(.L_x_4177) ;  /* 0xffffffb8005c7947 */ /* 0x000fea000383ffff */
.L_x_4013:
[----:B------:R-:W-:Y:S01]  /*3e450*/  BSSY B0, `(.L_x_4178) ;  /* 0x0000006000007945 */ /* 0x000fe20003800000 */
[----:B------:R-:W-:-:S07]  /*3e460*/  IMAD.MOV.U32 R15, RZ, RZ, -0x1 ;  /* 0xffffffffff0f7424 */ /* 0x000fce00078e00ff */
[----:B01----:R-:W-:Y:S05]  /*3e470*/  WARPSYNC.COLLECTIVE R15, `(.L_x_4179) ;  /* 0x000000000f0c7348 */ /* 0x003fea0003c00000 */
[----:B------:R-:W-:Y:S02]  /*3e480*/  ELECT P6, UR62, PT ;  /* 0x00000000003e782f */ /* 0x000fe400038c0000 */
[----:B------:R-:W-:Y:S01]  /*3e490*/  MOV R14, UR62 ;  /* 0x0000003e000e7c02 */ /* 0x000fe20008000f00 */
[----:B01----:R-:W-:Y:S10]  /*3e4a0*/  ENDCOLLECTIVE ;  /* 0x000000000000791b */ /* 0x003ff40003800000 */
.L_x_4179:
[----:B------:R-:W-:Y:S05]  /*3e4b0*/  BSYNC B0 ;  /* 0x0000000000007941 */ /* 0x000fea0003800000 */
.L_x_4178:
[----:B------:R-:W-:Y:S05]  /*3e4c0*/  BRA `(.L_x_4180) ;  /* 0xffffffb800507947 */ /* 0x000fea000383ffff */
.L_x_4015:
[----:B0-----:R0:W1:Y:S02]  /*3e4d0*/  SYNCS.PHASECHK.TRANS64.TRYWAIT P0, [R6+URZ], R5 ;  /* 0x00000005060075a7 */ /* 0x001064000800017f */
[----:B-1----:R-:W-:Y:S05]  /*3e4e0*/  @!P0 NANOSLEEP.SYNCS 0x989680 ;  /* 0x009896800000895d */ /* 0x002fea0003900000 */
[----:B------:R-:W1:Y:S02]  /*3e4f0*/  @!P0 SYNCS.PHASECHK.TRANS64 P0, [R6+URZ], R5 ;  /* 0x00000005060085a7 */ /* 0x000e64000800007f */
[----:B-1----:R-:W-:Y:S05]  /*3e500*/  @!P0 BRA `(.L_x_4015) ;  /* 0xfffffffc00f08947 */ /* 0x002fea000383ffff */
[----:B------:R-:W-:Y:S05]  /*3e510*/  BRA `(.L_x_4181) ;  /* 0xffffffb800887947 */ /* 0x000fea000383ffff */
.L_x_4016:
[----:B-1----:R1:W2:Y:S02]  /*3e520*/  SYNCS.PHASECHK.TRANS64.TRYWAIT P0, [R7+URZ], R2 ;  /* 0x00000002070075a7 */ /* 0x0022a4000800017f */
[----:B--2---:R-:W-:Y:S05]  /*3e530*/  @!P0 NANOSLEEP.SYNCS 0x989680 ;  /* 0x009896800000895d */ /* 0x004fea0003900000 */
[----:B------:R-:W2:Y:S02]  /*3e540*/  @!P0 SYNCS.PHASECHK.TRANS64 P0, [R7+URZ], R2 ;  /* 0x00000002070085a7 */ /* 0x000ea4000800007f */
[----:B--2---:R-:W-:Y:S05]  /*3e550*/  @!P0 BRA `(.L_x_4016) ;  /* 0xfffffffc00f08947 */ /* 0x004fea000383ffff */
[----:B------:R-:W-:Y:S05]  /*3e560*/  BRA `(.L_x_4182) ;  /* 0xffffffb8007c7947 */ /* 0x000fea000383ffff */
.L_x_4018:
[----:B--2---:R2:W3:Y:S02]  /*3e570*/  SYNCS.PHASECHK.TRANS64.TRYWAIT P0, [R4+URZ], R5 ;  /* 0x00000005040075a7 */ /* 0x0044e4000800017f */
[----:B---3--:R-:W-:Y:S05]  /*3e580*/  @!P0 NANOSLEEP.SYNCS 0x989680 ;  /* 0x009896800000895d */ /* 0x008fea0003900000 */
[----:B------:R-:W3:Y:S02]  /*3e590*/  @!P0 SYNCS.PHASECHK.TRANS64 P0, [R4+URZ], R5 ;  /* 0x00000005040085a7 */ /* 0x000ee4000800007f */
[----:B---3--:R-:W-:Y:S05]  /*3e5a0*/  @!P0 BRA `(.L_x_4018) ;  /* 0xfffffffc00f08947 */ /* 0x008fea000383ffff */
[----:B------:R-:W-:Y:S05]  /*3e5b0*/  BRA `(.L_x_4183) ;  /* 0xffffffb800807947 */ /* 0x000fea000383ffff */
        .type           $_ZN7cutlass13device_kernelIN5flash11enable_sm90INS1_16FlashAttnFwdSm90INS1_25CollectiveMainloopFwdSm90ILi2EN4cute5tupleIJNS5_1CILi1EEES8_S8_EEENS6_IJNS7_ILi128EEENS7_ILi96EEENS7_ILi64EEEEEELi256ENS_6half_tEfNS_4arch4Sm90ELb0ELb1ELb0ELb1ELb0ELb1ELb1ELb1ELb0ELb1ELb1ELb0EEENS1_21CollectiveEpilogueFwdINS6_IJSA_NS7_ILi256EEESB_EEES9_SE_SG_Li256ELb1ELb1ELb1ELb0EEENS1_36VarlenDynamicPersistentTileSchedulerILi128ELi96ELi256ELi128ELb1ELb1ELb1ELb1ELb0ELb1EEEEEEEEEvNT_6ParamsE$_ZZN5flash25CollectiveMainloopFwdSm90ILi2EN4cute5tupleIJNS1_1CILi1EEES4_S4_EEENS2_IJNS3_ILi128EEENS3_ILi96EEENS3_ILi64EEEEEELi256EN7cutlass6half_tEfNSA_4arch4Sm90ELb0ELb1ELb0ELb1ELb0ELb1ELb1ELb1ELb0ELb1ELb1ELb0EE3mmaINS_16FlashAttnFwdSm90ISE_NS_21CollectiveEpilogueFwdINS2_IJS6_NS3_ILi256EEES7_EEES5_SB_SD_Li256ELb1ELb1ELb1ELb0EEENS_36VarlenDynamicPersistentTileSchedulerILi128ELi96ELi256ELi128ELb1ELb1ELb1ELb1ELb0ELb1EEEE13SharedStorageENS1_6TensorINS1_11ArrayEngineIfLm128EEENS1_6LayoutINS2_IJNS2_IJNS3_ILi2EEEST_NS3_ILi32EEEEEES4_S4_EEENS2_IJNS2_IJS4_ST_NS3_ILi4EEEEEENS3_ILi0EEESZ_EEEEEEENS_7SoftmaxILi2ELi0EEEEEbRKNSE_6ParamsENSA_25PipelineTmaAsyncNoClusterILi2ENSA_16PipelineTmaAsyncILi2EEEEES1B_RNSA_13PipelineStateILj2EEERT0_RT1_iRiRKNS_16SeqlenInfoQKNewKILb1ELb1EEENS2_IJiiiiEEERT_ENKUliT_T0_T1_E_clIZSF_ISO_S12_S14_EbS17_S1B_S1B_S1E_S1G_S1I_iS1J_S1N_S1O_S1Q_EUlRS1R_iE0_NS3_ILb1EEES1Y_EEDaiS1R_S1S_S1T_,@function
        .size           $_ZN7cutlass13device_kernelIN5flash11enable_sm90INS1_16FlashAttnFwdSm90INS1_25CollectiveMainloopFwdSm90ILi2EN4cute5tupleIJNS5_1CILi1EEES8_S8_EEENS6_IJNS7_ILi128EEENS7_ILi96EEENS7_ILi64EEEEEELi256ENS_6half_tEfNS_4arch4Sm90ELb0ELb1ELb0ELb1ELb0ELb1ELb1ELb1ELb0ELb1ELb1ELb0EEENS1_21CollectiveEpilogueFwdINS6_IJSA_NS7_ILi256EEESB_EEES9_SE_SG_Li256ELb1ELb1ELb1ELb0EEENS1_36VarlenDynamicPersistentTileSchedulerILi128ELi96ELi256ELi128ELb1ELb1ELb1ELb1ELb0ELb1EEEEEEEEEvNT_6ParamsE$_ZZN5flash25CollectiveMainloopFwdSm90ILi2EN4cute5tupleIJNS1_1CILi1EEES4_S4_EEENS2_IJNS3_ILi128EEENS3_ILi96EEENS3_ILi64EEEEEELi256EN7cutlass6half_tEfNSA_4arch4Sm90ELb0ELb1ELb0ELb1ELb0ELb1ELb1ELb1ELb0ELb1ELb1ELb0EE3mmaINS_16FlashAttnFwdSm90ISE_NS_21CollectiveEpilogueFwdINS2_IJS6_NS3_ILi256EEES7_EEES5_SB_SD_Li256ELb1ELb1ELb1ELb0EEENS_36VarlenDynamicPersistentTileSchedulerILi128ELi96ELi256ELi128ELb1ELb1ELb1ELb1ELb0ELb1EEEE13SharedStorageENS1_6TensorINS1_11ArrayEngineIfLm128EEENS1_6LayoutINS2_IJNS2_IJNS3_ILi2EEEST_NS3_ILi32EEEEEES4_S4_EEENS2_IJNS2_IJS4_ST_NS3_ILi4EEEEEENS3_ILi0EEESZ_EEEEEEENS_7SoftmaxILi2ELi0EEEEEbRKNSE_6ParamsENSA_25PipelineTmaAsyncNoClusterILi2ENSA_16PipelineTmaAsyncILi2EEEEES1B_RNSA_13PipelineStateILj2EEERT0_RT1_iRiRKNS_16SeqlenInfoQKNewKILb1ELb1EEENS2_IJiiiiEEERT_ENKUliT_T0_T1_E_clIZSF_ISO_S12_S14_EbS17_S1B_S1B_S1E_S1G_S1I_iS1J_S1N_S1O_S1Q_EUlRS1R_iE0_NS3_ILb1EEES1Y_EEDaiS1R_S1S_S1T_,(.L_x_6141 - $_ZN7cutlass13device_kernelIN5flash11enable_sm90INS1_16FlashAttnFwdSm90INS1_25CollectiveMainloopFwdSm90ILi2EN4cute5tupleIJNS5_1CILi1EEES8_S8_EEENS6_IJNS7_ILi128EEENS7_ILi96EEENS7_ILi64EEEEEELi256ENS_6half_tEfNS_4arch4Sm90ELb0ELb1ELb0ELb1ELb0ELb1ELb1ELb1ELb0ELb1ELb1ELb0EEENS1_21CollectiveEpilogueFwdINS6_IJSA_NS7_ILi256EEESB_EEES9_SE_SG_Li256ELb1ELb1ELb1ELb0EEENS1_36VarlenDynamicPersistentTileSchedulerILi128ELi96ELi256ELi128ELb1ELb1ELb1ELb1ELb0ELb1EEEEEEEEEvNT_6ParamsE$_ZZN5flash25CollectiveMainloopFwdSm90ILi2EN4cute5tupleIJNS1_1CILi1EEES4_S4_EEENS2_IJNS3_ILi128EEENS3_ILi96EEENS3_ILi64EEEEEELi256EN7cutlass6half_tEfNSA_4arch4Sm90ELb0ELb1ELb0ELb1ELb0ELb1ELb1ELb1ELb0ELb1ELb1ELb0EE3mmaINS_16FlashAttnFwdSm90ISE_NS_21CollectiveEpilogueFwdINS2_IJS6_NS3_ILi256EEES7_EEES5_SB_SD_Li256ELb1ELb1ELb1ELb0EEENS_36VarlenDynamicPersistentTileSchedulerILi128ELi96ELi256ELi128ELb1ELb1ELb1ELb1ELb0ELb1EEEE13SharedStorageENS1_6TensorINS1_11ArrayEngineIfLm128EEENS1_6LayoutINS2_IJNS2_IJNS3_ILi2EEEST_NS3_ILi32EEEEEES4_S4_EEENS2_IJNS2_IJS4_ST_NS3_ILi4EEEEEENS3_ILi0EEESZ_EEEEEEENS_7SoftmaxILi2ELi0EEEEEbRKNSE_6ParamsENSA_25PipelineTmaAsyncNoClusterILi2ENSA_16PipelineTmaAsyncILi2EEEEES1B_RNSA_13PipelineStateILj2EEERT0_RT1_iRiRKNS_16SeqlenInfoQKNewKILb1ELb1EEENS2_IJiiiiEEERT_ENKUliT_T0_T1_E_clIZSF_ISO_S12_S14_EbS17_S1B_S1B_S1E_S1G_S1I_iS1J_S1N_S1O_S1Q_EUlRS1R_iE0_NS3_ILb1EEES1Y_EEDaiS1R_S1S_S1T_)
$_ZN7cutlass13device_kernelIN5flash11enable_sm90INS1_16FlashAttnFwdSm90INS1_25CollectiveMainloopFwdSm90ILi2EN4cute5tupleIJNS5_1CILi1EEES8_S8_EEENS6_IJNS7_ILi128EEENS7_ILi96EEENS7_ILi64EEEEEELi256ENS_6half_tEfNS_4arch4Sm90ELb0ELb1ELb0ELb1ELb0ELb1ELb1ELb1ELb0ELb1ELb1ELb0EEENS1_21CollectiveEpilogueFwdINS6_IJSA_NS7_ILi256EEESB_EEES9_SE_SG_Li256ELb1ELb1ELb1ELb0EEENS1_36VarlenDynamicPersistentTileSchedulerILi128ELi96ELi256ELi128ELb1ELb1ELb1ELb1ELb0ELb1EEEEEEEEEvNT_6ParamsE$_ZZN5flash25CollectiveMainloopFwdSm90ILi2EN4cute5tupleIJNS1_1CILi1EEES4_S4_EEENS2_IJNS3_ILi128EEENS3_ILi96EEENS3_ILi64EEEEEELi256EN7cutlass6half_tEfNSA_4arch4Sm90ELb0ELb1ELb0ELb1ELb0ELb1ELb1ELb1ELb0ELb1ELb1ELb0EE3mmaINS_16FlashAttnFwdSm90ISE_NS_21CollectiveEpilogueFwdINS2_IJS6_NS3_ILi256EEES7_EEES5_SB_SD_Li256ELb1ELb1ELb1ELb0EEENS_36VarlenDynamicPersistentTileSchedulerILi128ELi96ELi256ELi128ELb1ELb1ELb1ELb1ELb0ELb1EEEE13SharedStorageENS1_6TensorINS1_11ArrayEngineIfLm128EEENS1_6LayoutINS2_IJNS2_IJNS3_ILi2EEEST_NS3_ILi32EEEEEES4_S4_EEENS2_IJNS2_IJS4_ST_NS3_ILi4EEEEEENS3_ILi0EEESZ_EEEEEEENS_7SoftmaxILi2ELi0EEEEEbRKNSE_6ParamsENSA_25PipelineTmaAsyncNoClusterILi2ENSA_16PipelineTmaAsyncILi2EEEEES1B_RNSA_13PipelineStateILj2EEERT0_RT1_iRiRKNS_16SeqlenInfoQKNewKILb1ELb1EEENS2_IJiiiiEEERT_ENKUliT_T0_T1_E_clIZSF_ISO_S12_S14_EbS17_S1B_S1B_S1E_S1G_S1I_iS1J_S1N_S1O_S1Q_EUlRS1R_iE0_NS3_ILb1EEES1Y_EEDaiS1R_S1S_S1T_:
[----:B------:R-:W-:Y:S02]  /*3e5c0*/  ULDC UR4, c[0x0][0x20] ;  /* 0x0000080000047ab9 */ /* 0x000fe40000000800 */
[----:B------:R-:W-:-:S09]  /*3e5d0*/  UIADD3 UR4, -UR4, UR5, URZ ;  /* 0x0000000504047290 */ /* 0x000fd2000fffe13f */
[----:B------:R-:W2:Y:S04]  /*3e5e0*/  LDL.64 R8, [UR4+0x18] ;  /* 0x00001804ff087983 */ /* 0x000ea80008100a00 */
[----:B------:R-:W3:Y:S01]  /*3e5f0*/  LDL.64 R4, [UR4] ;  /* 0x00000004ff047983 */ /* 0x000ee20008100a00 */
[----:B------:R-:W-:-:S03]  /*3e600*/  ULDC.64 UR6, c[0x0][0x208] ;  /* 0x0000820000067ab9 */ /* 0x000fc60000000a00 */
[----:B--2---:R-:W2:Y:S04]  /*3e610*/  LD.E R6, desc[UR6][R8.64+0x1c] ;  /* 0x00001c0608067980 */ /* 0x004ea8000c101900 */
[----:B---3--:R0:W5:Y:S04]  /*3e620*/  LD.E R0, desc[UR6][R4.64] ;  /* 0x0000000604007980 */ /* 0x008168000c101900 */
[----:B------:R0:W5:Y:S01]  /*3e630*/  LD.E R3, desc[UR6][R4.64+0x4] ;  /* 0x0000040604037980 */ /* 0x000162000c101900 */
[----:B------:R-:W-:Y:S01]  /*3e640*/  BSSY B1, `(.L_x_4184) ;  /* 0x0000007000017945 */ /* 0x000fe20003800000 */
[----:B------:R-:W-:Y:S01]  /*3e650*/  IMAD.MOV.U32 R7, RZ, RZ, R41 ;  /* 0x000000ffff077224 */ /* 0x000fe200078e0029 */
[----:B--2---:R-:W-:-:S04]  /*3e660*/  LOP3.LUT R6, R6, 0x1, RZ, 0xfc, !PT ;  /* 0x0000000106067812 */ /* 0x004fc800078efcff */
[----:B------:R-:W-:Y:S01]  /*3e670*/  ISETP.NE.AND P0, PT, R6, 0x3, PT ;  /* 0x000000030600780c */ /* 0x000fe20003f05270 */
[----:B------:R-:W-:-:S12]  /*3e680*/  IMAD.MOV.U32 R6, RZ, RZ, R32 ;  /* 0x000000ffff067224 */ /* 0x000fd800078e0020 */
[----:B0-----:R-:W-:Y:S05]  /*3e690*/  @!P0 BRA `(.L_x_4185) ;  /* 0x0000000000048947 */ /* 0x001fea0003800000 */
[----:B------:R-:W-:Y:S01]  /*3e6a0*/  BPT.TRAP 0x1 ;  /* 0x000000040000795c */ /* 0x000fe20000300000 */
.L_x_4185:
[----:B------:R-:W-:Y:S05]  /*3e6b0*/  BSYNC B1 ;  /* 0x0000000000017941 */ /* 0x000fea0003800000 */
.L_x_4184:
        /* <DEDUP_REMOVED lines=13> */
.L_x_4187:
[----:B------:R-:W-:Y:S05]  /*3e790*/  BSYNC B1 ;  /* 0x0000000000017941 */ /* 0x000fea0003800000 */
.L_x_4186:
        /* <DEDUP_REMOVED lines=8> */
.L_x_4189:
[----:B------:R-:W-:Y:S05]  /*3e820*/  BSYNC B1 ;  /* 0x0000000000017941 */ /* 0x000fea0003800000 */
.L_x_4188:
[----:B------:R-:W2:Y:S04]  /*3e830*/  LDL.64 R12, [UR4] ;  /* 0x00000004ff0c7983 */ /* 0x000ea80008100a00 */
[----:B------:R-:W3:Y:S04]  /*3e840*/  LDL.64 R4, [UR4+0x28] ;  /* 0x00002804ff047983 */ /* 0x000ee80008100a00 */
[----:B0----5:R-:W4:Y:S04]  /*3e850*/  LDL.64 R10, [UR4+0x20] ;  /* 0x00002004ff0a7983 */ /* 0x021f280008100a00 */
[----:B------:R-:W4:Y:S04]  /*3e860*/  LDL.64 R8, [UR4+0x8] ;  /* 0x00000804ff087983 */ /* 0x000f280008100a00 */
[----:B--2---:R-:W2:Y:S04]  /*3e870*/  LD.E R3, desc[UR6][R12.64] ;  /* 0x000000060c037980 */ /* 0x004ea8000c101900 */
[----:B---3--:R-:W2:Y:S01]  /*3e880*/  LD.E.64 R4, desc[UR6][R4.64] ;  /* 0x0000000604047980 */ /* 0x008ea2000c101b00 */
[----:B------:R-:W-:Y:S05]  /*3e890*/  WARPSYNC.ALL ;  /* 0x0000000000007948 */ /* 0x000fea0003800000 */
[----:B----4-:R0:W-:Y:S04]  /*3e8a0*/  ST.E desc[UR6][R8.64], RZ ;  /* 0x000000ff08007985 */ /* 0x0101e8000c101906 */
[----:B------:R-:W3:Y:S01]  /*3e8b0*/  LD.E.64 R12, desc[UR6][R10.64] ;  /* 0x000000060a0c7980 */ /* 0x000ee2000c101b00 */
[----:B--2---:R-:W-:Y:S01]  /*3e8c0*/  IMAD R4, R3, 0x300, R4 ;  /* 0x0000030003047824 */ /* 0x004fe200078e0204 */
[----:B------:R-:W-:Y:S01]  /*3e8d0*/  R2UR UR11, R5 ;  /* 0x00000000050b72ca */ /* 0x000fe200000e0000 */
[----:B------:R-:W-:Y:S01]  /*3e8e0*/  WARPGROUP.ARRIVE ;  /* 0x00000000000079c5 */ /* 0x000fe20000000000 */
[----:B------:R-:W-:-:S02]  /*3e8f0*/  IMAD.MOV.U32 R0, RZ, RZ, 0x1 ;  /* 0x00000001ff007424 */ /* 0x000fc400078e00ff */
        /* <DEDUP_REMOVED lines=8> */
[----:B------:R-:W-:Y:S01]  /*3e980*/  WARPGROUP.ARRIVE ;  /* 0x00000000000079c5 */ /* 0x000fe20000000000 */
[----:B------:R-:W-:-:S03]  /*3e990*/  IMAD.MOV.U32 R15, RZ, RZ, R5 ;  /* 0x000000ffff0f7224 */ /* 0x000fc600078e0005 */
        /* <DEDUP_REMOVED lines=23> */
[----:B------:R-:W-:-:S03]  /*3eb10*/  WARPGROUP.ARRIVE ;  /* 0x00000000000079c5 */ /* 0x000fc60000000000 */
[----:B------:R-:W-:Y:S01]  /*3eb20*/  R2UR UR10, R4 ;  /* 0x00000000040a72ca */ /* 0x000fe200000e0000 */
[----:B--2---:R-:W-:Y:S01]  /*3eb30*/  VIADD R10, R10, 0x6 ;  /* 0x000000060a0a7836 */ /* 0x004fe20000000000 */
[----:B------:R-:W-:-:S04]  /*3eb40*/  R2UR UR9, R11 ;  /* 0x000000000b0972ca */ /* 0x000fc800000e0000 */
[----:B------:R-:W-:-:S13]  /*3eb50*/  R2UR UR8, R10 ;  /* 0x000000000a0872ca */ /* 0x000fda00000e0000 */
[----:B------:R-:W-:Y:S03]  /*3eb60*/  HGMMA.64x96x16.F32 R24, gdesc[UR8], R24, gsb0 ;  /* 0x01600000081879f0 */ /* 0x000fe60008000818 */
[----:B------:R-:W-:Y:S02]  /*3eb70*/  WARPGROUP.DEPBAR.LE gsb0, 0x0 ;  /* 0x00008000000079c5 */ /* 0x000fe40000010000 */
[----:B------:R0:W-:Y:S04]  /*3eb80*/  ST.E desc[UR6][R8.64], R0 ;  /* 0x0000000008007985 */ /* 0x0001e8000c101906 */
[----:B------:R-:W2:Y:S04]  /*3eb90*/  LDL.64 R4, [UR4+0x38] ;  /* 0x00003804ff047983 */ /* 0x000ea80008100a00 */
[----:B--2---:R-:W2:Y:S04]  /*3eba0*/  LD.E R3, desc[UR6][R4.64] ;  /* 0x0000000604037980 */ /* 0x004ea8000c101900 */
[----:B------:R-:W3:Y:S01]  /*3ebb0*/  LDL.64 R4, [UR4+0x30] ;  /* 0x00003004ff047983 */ /* 0x000ee20008100a00 */
[----:B------:R-:W-:Y:S01]  /*3ebc0*/  BSSY B1, `(.L_x_4191) ;  /* 0x0000008000017945 */ /* 0x000fe20003800000 */
[----:B--2---:R-:W-:-:S04]  /*3ebd0*/  LEA.HI R10, R3, R3, RZ, 0x1 ;  /* 0x00000003030a7211 */ /* 0x004fc800078f08ff */
[----:B------:R-:W-:-:S05]  /*3ebe0*/  LOP3.LUT R10, R10, 0xfffffffe, RZ, 0xc0, !PT ;  /* 0xfffffffe0a0a7812 */ /* 0x000fca00078ec0ff */
[----:B------:R-:W-:Y:S01]  /*3ebf0*/  IMAD.IADD R10, R3, 0x1, -R10 ;  /* 0x00000001030a7824 */ /* 0x000fe200078e0a0a */
[----:B---3--:R-:W-:-:S04]  /*3ec00*/  MOV R3, R4 ;  /* 0x0000000400037202 */ /* 0x008fc80000000f00 */
[----:B------:R-:W-:-:S04]  /*3ec10*/  SHF.L.U32 R10, R10, 0x1f, RZ ;  /* 0x0000001f0a0a7819 */ /* 0x000fc800000006ff */
[----:B------:R-:W1:Y:S02]  /*3ec20*/  SYNCS.PHASECHK.TRANS64.TRYWAIT P0, [R3+URZ+0x32410], R10 ;  /* 0x0324100a030075a7 */ /* 0x000e64000800017f */
[----:B01----:R-:W-:Y:S05]  /*3ec30*/  @!P0 BRA `(.L_x_4192) ;  /* 0x000000ac00d08947 */ /* 0x003fea0003800000 */
.L_x_4215:
[----:B------:R-:W-:Y:S05]  /*3ec40*/  BSYNC B1 ;  /* 0x0000000000017941 */ /* 0x000fea0003800000 */
.L_x_4191:
[----:B------:R-:W0:Y:S04]  /*3ec50*/  LDL.64 R4, [UR4+0x40] ;  /* 0x00004004ff047983 */ /* 0x000e280008100a00 */
[----:B------:R-:W2:Y:S04]  /*3ec60*/  LDL.64 R8, [UR4] ;  /* 0x00000004ff087983 */ /* 0x000ea80008100a00 */
[----:B0-----:R-:W3:Y:S04]  /*3ec70*/  LD.E R10, desc[UR6][R4.64+0x1c] ;  /* 0x00001c06040a7980 */ /* 0x001ee8000c101900 */
[----:B--2---:R0:W5:Y:S04]  /*3ec80*/  LD.E R3, desc[UR6][R8.64] ;  /* 0x0000000608037980 */ /* 0x004168000c101900 */
[----:B------:R0:W5:Y:S01]  /*3ec90*/  LD.E R12, desc[UR6][R8.64+0x4] ;  /* 0x00000406080c7980 */ /* 0x000162000c101900 */
[----:B------:R-:W-:Y:S01]  /*3eca0*/  BSSY B1, `(.L_x_4193) ;  /* 0x0000005000017945 */ /* 0x000fe20003800000 */
[----:B---3--:R-:W-:-:S04]  /*3ecb0*/  LOP3.LUT R10, R10, 0x1, RZ, 0xfc, !PT ;  /* 0x000000010a0a7812 */ /* 0x008fc800078efcff */
[----:B------:R-:W-:-:S13]  /*3ecc0*/  ISETP.NE.AND P0, PT, R10, 0x3, PT ;  /* 0x000000030a00780c */ /* 0x000fda0003f05270 */
[----:B0-----:R-:W-:Y:S05]  /*3ecd0*/  @!P0 BRA `(.L_x_4194) ;  /* 0x0000000000048947 */ /* 0x001fea0003800000 */
[----:B------:R-:W-:Y:S01]  /*3ece0*/  BPT.TRAP 0x1 ;  /* 0x000000040000795c */ /* 0x000fe20000300000 */
.L_x_4194:
[----:B------:R-:W-:Y:S05]  /*3ecf0*/  BSYNC B1 ;  /* 0x0000000000017941 */ /* 0x000fea0003800000 */
.L_x_4193:
        /* <DEDUP_REMOVED lines=13> */
.L_x_4196:
[----:B------:R-:W-:Y:S05]  /*3edd0*/  BSYNC B1 ;  /* 0x0000000000017941 */ /* 0x000fea0003800000 */
.L_x_4195:
        /* <DEDUP_REMOVED lines=8> */
.L_x_4198:
[----:B------:R-:W-:Y:S05]  /*3ee60*/  BSYNC B1 ;  /* 0x0000000000017941 */ /* 0x000fea0003800000 */
.L_x_4197:
[----:B------:R-:W2:Y:S04]  /*3ee70*/  LDL.64 R4, [UR4] ;  /* 0x00000004ff047983 */ /* 0x000ea80008100a00 */
[----:B------:R-:W3:Y:S04]  /*3ee80*/  LDL.64 R12, [UR4+0x58] ;  /* 0x00005804ff0c7983 */ /* 0x000ee80008100a00 */
[----:B------:R-:W4:Y:S04]  /*3ee90*/  LDL.64 R8, [UR4+0x48] ;  /* 0x00004804ff087983 */ /* 0x000f280008100a00 */
[----:B0----5:R-:W3:Y:S04]  /*3eea0*/  LDL.64 R10, [UR4+0x50] ;  /* 0x00005004ff0a7983 */ /* 0x021ee80008100a00 */
[----:B------:R-:W3:Y:S04]  /*3eeb0*/  LDL.LU R16, [R1+0x48c] ;  /* 0x00048c0001107983 */ /* 0x000ee80000300800 */
[----:B--2---:R-:W2:Y:S04]  /*3eec0*/  LD.E R3, desc[UR6][R4.64] ;  /* 0x0000000604037980 */ /* 0x004ea8000c101900 */
[----:B----4-:R-:W4:Y:S04]  /*3eed0*/  LD.E R14, desc[UR6][R8.64] ;  /* 0x00000006080e7980 */ /* 0x010f28000c101900 */
[----:B---3--:R-:W2:Y:S04]  /*3eee0*/  LD.E.64 R4, desc[UR6][R12.64] ;  /* 0x000000060c047980 */ /* 0x008ea8000c101b00 */
[----:B------:R-:W3:Y:S01]  /*3eef0*/  LD.E.64 R12, desc[UR6][R10.64] ;  /* 0x000000060a0c7980 */ /* 0x000ee2000c101b00 */
[----:B------:R-:W-:Y:S05]  /*3ef00*/  WARPSYNC.ALL ;  /* 0x0000000000007948 */ /* 0x000fea0003800000 */
[----:B------:R-:W-:Y:S01]  /*3ef10*/  WARPGROUP.ARRIVE ;  /* 0x00000000000079c5 */ /* 0x000fe20000000000 */
[----:B----4-:R-:W-:Y:S01]  /*3ef20*/  ISETP.NE.U32.AND P0, PT, R14, RZ, PT ;  /* 0x000000ff0e00720c */ /* 0x010fe20003f05070 */
[----:B--2---:R-:W-:Y:S01]  /*3ef30*/  IMAD R4, R3, 0xc00, R4 ;  /* 0x00000c0003047824 */ /* 0x004fe200078e0204 */
[----:B------:R-:W-:-:S04]  /*3ef40*/  R2UR UR11, R5 ;  /* 0x00000000050b72ca */ /* 0x000fc800000e0000 */
[----:B------:R-:W-:Y:S02]  /*3ef50*/  R2UR UR10, R4 ;  /* 0x00000000040a72ca */ /* 0x000fe400000e0000 */
[----:B---3--:R-:W-:Y:S02]  /*3ef60*/  R2UR UR8, R12 ;  /* 0x000000000c0872ca */ /* 0x008fe400000e0000 */
[----:B------:R-:W-:-:S03]  /*3ef70*/  R2UR UR9, R13 ;  /* 0x000000000d0972ca */ /* 0x000fc600000e0000 */
[----:B------:R-:W-:-:S10]  /*3ef80*/  VOTEU.ANY UP0, P0 ;  /* 0x00000000003f7886 */ /* 0x000fd40000000100 */
        /* <DEDUP_REMOVED lines=176> */
[----:B------:R-:W0:Y:S02]  /*3fa90*/  S2R R216, SR_TID.X ;  /* 0x0000000000d87919 */ /* 0x000e240000002100 */
[----:B0-----:R-:W-:Y:S01]  /*3faa0*/  LOP3.LUT P1, RZ, R216, 0x7f, RZ, 0xc0, !PT ;  /* 0x0000007fd8ff7812 */ /* 0x001fe2000782c0ff */
[----:B--2---:R-:W-:Y:S01]  /*3fab0*/  VIADD R10, R10, 0xc06 ;  /* 0x00000c060a0a7836 */ /* 0x004fe20000000000 */
[----:B------:R-:W-:-:S04]  /*3fac0*/  R2UR UR9, R11 ;  /* 0x000000000b0972ca */ /* 0x000fc800000e0000 */
[----:B------:R-:W-:-:S13]  /*3fad0*/  R2UR UR8, R10 ;  /* 0x000000000a0872ca */ /* 0x000fda00000e0000 */
[----:B------:R-:W-:Y:S03]  /*3fae0*/  HGMMA.64x96x16.F32 R24, gdesc[UR8], R24, gsb0 ;  /* 0x01600000081879f0 */ /* 0x000fe60008000818 */
[----:B------:R-:W-:Y:S02]  /*3faf0*/  WARPGROUP.DEPBAR.LE gsb0, 0x0 ;  /* 0x00008000000079c5 */ /* 0x000fe40000010000 */
[----:B------:R0:W-:Y:S04]  /*3fb00*/  ST.E desc[UR6][R8.64], R0 ;  /* 0x0000000008007985 */ /* 0x0001e8000c101906 */
[----:B------:R-:W2:Y:S04]  /*3fb10*/  @!P1 LDL.64 R4, [UR4] ;  /* 0x00000004ff049983 */ /* 0x000ea80008100a00 */
[----:B0-----:R-:W3:Y:S01]  /*3fb20*/  @!P1 LDL.64 R8, [UR4+0x18] ;  /* 0x00001804ff089983 */ /* 0x001ee20008100a00 */
[----:B------:R-:W-:-:S04]  /*3fb30*/  SHF.R.U32.HI R3, RZ, 0x7, R216 ;  /* 0x00000007ff037819 */ /* 0x000fc800000116d8 */
[----:B------:R-:W-:-:S05]  /*3fb40*/  IADD3 R3, -R3, 0xb, RZ ;  /* 0x0000000b03037810 */ /* 0x000fca0007ffe1ff */
[----:B------:R0:W-:Y:S06]  /*3fb50*/  BAR.ARV R3, 0x100 ;  /* 0x000400030000751d */ /* 0x0001ec0000002000 */
[----:B--2---:R-:W2:Y:S04]  /*3fb60*/  @!P1 LD.E R4, desc[UR6][R4.64] ;  /* 0x0000000604049980 */ /* 0x004ea8000c101900 */
[----:B---3--:R-:W3:Y:S02]  /*3fb70*/  @!P1 LD.E.64 R8, desc[UR6][R8.64+0x30] ;  /* 0x0000300608089980 */ /* 0x008ee4000c101b00 */
[----:B---3--:R-:W-:-:S05]  /*3fb80*/  @!P1 MOV R11, R8 ;  /* 0x00000008000b9202 */ /* 0x008fca0000000f00 */
[----:B--2---:R-:W-:-:S05]  /*3fb90*/  @!P1 IMAD R10, R4, 0x8, R11 ;  /* 0x00000008040a9824 */ /* 0x004fca00078e020b */
[----:B------:R-:W-:-:S04]  /*3fba0*/  @!P1 PRMT R10, RZ, 0x654, R10 ;  /* 0x00000654ff0a9816 */ /* 0x000fc8000000000a */
[----:B------:R1:W-:Y:S01]  /*3fbb0*/  @!P1 SYNCS.ARRIVE.TRANS64.RED.A1T0 RZ, [R10+URZ], RZ ;  /* 0x000000ff0aff99a7 */ /* 0x0003e2000810043f */
[----:B------:R-:W2:Y:S04]  /*3fbc0*/  LD.E R11, desc[UR6][R6.64+0x24] ;  /* 0x00002406060b7980 */ /* 0x000ea8000c101900 */
[----:B------:R-:W3:Y:S04]  /*3fbd0*/  LD.E R73, desc[UR6][R72.64] ;  /* 0x0000000648497980 */ /* 0x000ee8000c101900 */
[----:B-1----:R-:W4:Y:S04]  /*3fbe0*/  LD.E R10, desc[UR6][R6.64] ;  /* 0x00000006060a7980 */ /* 0x002f28000c101900 */
[----:B0-----:R-:W3:Y:S04]  /*3fbf0*/  LD.E R3, desc[UR6][R6.64+0x18] ;  /* 0x0000180606037980 */ /* 0x001ee8000c101900 */
[----:B------:R-:W3:Y:S04]  /*3fc00*/  LD.E R5, desc[UR6][R6.64+0x8] ;  /* 0x0000080606057980 */ /* 0x000ee8000c101900 */
[----:B------:R-:W3:Y:S04]  /*3fc10*/  LD.E R4, desc[UR6][R6.64+0x4] ;  /* 0x0000040606047980 */ /* 0x000ee8000c101900 */
[----:B------:R-:W3:Y:S04]  /*3fc20*/  LD.E R74, desc[UR6][R6.64+0xc] ;  /* 0x00000c06064a7980 */ /* 0x000ee8000c101900 */
[----:B------:R-:W3:Y:S04]  /*3fc30*/  LD.E R75, desc[UR6][R6.64+0x10] ;  /* 0x00001006064b7980 */ /* 0x000ee8000c101900 */
[----:B------:R-:W3:Y:S01]  /*3fc40*/  LD.E R77, desc[UR6][R6.64+0x14] ;  /* 0x00001406064d7980 */ /* 0x000ee2000c101900 */
[----:B--2---:R-:W-:-:S13]  /*3fc50*/  ISETP.NE.AND P0, PT, R11, 0x1, PT ;  /* 0x000000010b00780c */ /* 0x004fda0003f05270 */
[----:B------:R-:W2:Y:S04]  /*3fc60*/  @P0 LD.E R20, desc[UR6][R6.64+0x28] ;  /* 0x0000280606140980 */ /* 0x000ea8000c101900 */
[----:B------:R-:W2:Y:S01]  /*3fc70*/  @P0 LD.E R21, desc[UR6][R6.64+0x2c] ;  /* 0x00002c0606150980 */ /* 0x000ea2000c101900 */
[----:B----4-:R-:W-:-:S04]  /*3fc80*/  SHF.R.S32.HI R9, RZ, 0x1f, R10 ;  /* 0x0000001fff097819 */ /* 0x010fc8000001140a */
[----:B------:R-:W-:-:S04]  /*3fc90*/  LEA.HI R8, R9, R10, RZ, 0x7 ;  /* 0x0000000a09087211 */ /* 0x000fc800078f38ff */
[----:B------:R-:W-:Y:S02]  /*3fca0*/  LOP3.LUT R11, R8, 0xffffff80, RZ, 0xc0, !PT ;  /* 0xffffff80080b7812 */ /* 0x000fe400078ec0ff */
[----:B------:R-:W-:-:S03]  /*3fcb0*/  LOP3.LUT R16, R16, 0xfff7ffff, RZ, 0xc0, !PT ;  /* 0xfff7ffff10107812 */ /* 0x000fc600078ec0ff */
[----:B------:R-:W-:Y:S01]  /*3fcc0*/  IMAD.IADD R11, R10, 0x1, -R11 ;  /* 0x000000010a0b7824 */ /* 0x000fe200078e0a0b */
[----:B------:R-:W-:-:S04]  /*3fcd0*/  @P1 LOP3.LUT R16, R16, 0x80000, RZ, 0xfc, !PT ;  /* 0x0008000010101812 */ /* 0x000fc800078efcff */
[----:B------:R-:W-:Y:S01]  /*3fce0*/  SHF.R.S32.HI R12, RZ, 0x1f, R11 ;  /* 0x0000001fff0c7819 */ /* 0x000fe2000001140b */
[----:B------:R0:W-:Y:S03]  /*3fcf0*/  STL [R1+0x48c], R16 ;  /* 0x00048c1001007387 */ /* 0x0001e60000100800 */
[----:B------:R-:W-:-:S04]  /*3fd00*/  LEA.HI R13, R12, R11, RZ, 0x2 ;  /* 0x0000000b0c0d7211 */ /* 0x000fc800078f10ff */
[--C-:B------:R-:W-:Y:S02]  /*3fd10*/  SHF.R.S32.HI R14, RZ, 0x2, R13.reuse ;  /* 0x00000002ff0e7819 */ /* 0x100fe4000001140d */
[----:B0-----:R-:W-:Y:S02]  /*3fd20*/  LEA.HI R16, R9, R10, RZ, 0x2 ;  /* 0x0000000a09107211 */ /* 0x001fe400078f10ff */
[----:B------:R-:W-:Y:S02]  /*3fd30*/  SHF.R.S32.HI R15, RZ, 0x1f, R13 ;  /* 0x0000001fff0f7819 */ /* 0x000fe4000001140d */
[----:B------:R-:W-:Y:S02]  /*3fd40*/  LOP3.LUT R17, R16, 0xfffffffc, RZ, 0xc0, !PT ;  /* 0xfffffffc10117812 */ /* 0x000fe400078ec0ff */
[----:B------:R-:W-:Y:S02]  /*3fd50*/  LEA.HI R12, R12, R11, RZ, 0x5 ;  /* 0x0000000b0c0c7211 */ /* 0x000fe400078f28ff */
[----:B------:R-:W-:-:S02]  /*3fd60*/  SHF.R.S32.HI R9, RZ, 0x7, R8 ;  /* 0x00000007ff097819 */ /* 0x000fc40000011408 */
[----:B------:R-:W-:Y:S01]  /*3fd70*/  LEA.HI R15, R15, R14, RZ, 0x3 ;  /* 0x0000000e0f0f7211 */ /* 0x000fe200078f18ff */
[----:B------:R-:W-:Y:S01]  /*3fd80*/  IMAD.IADD R17, R10, 0x1, -R17 ;  /* 0x000000010a117824 */ /* 0x000fe200078e0a11 */
[----:B------:R-:W-:Y:S02]  /*3fd90*/  SHF.R.S32.HI R12, RZ, 0x5, R12 ;  /* 0x00000005ff0c7819 */ /* 0x000fe4000001140c */
[----:B------:R-:W-:Y:S02]  /*3fda0*/  LEA.HI R8, R8, R9, RZ, 0x1 ;  /* 0x0000000908087211 */ /* 0x000fe400078f08ff */
[----:B------:R-:W-:Y:S01]  /*3fdb0*/  LOP3.LUT R15, R15, 0xfffffff8, RZ, 0xc0, !PT ;  /* 0xfffffff80f0f7812 */ /* 0x000fe200078ec0ff */
[----:B---3--:R-:W-:Y:S01]  /*3fdc0*/  IMAD R12, R73, 0x8, R12 ;  /* 0x00000008490c7824 */ /* 0x008fe200078e020c */
[----:B------:R-:W-:Y:S02]  /*3fdd0*/  LOP3.LUT R8, R8, 0x3fffffe, RZ, 0xc0, !PT ;  /* 0x03fffffe08087812 */ /* 0x000fe400078ec0ff */
[----:B------:R-:W-:Y:S01]  /*3fde0*/  LEA.HI R10, R17, R17, RZ, 0x1 ;  /* 0x00000011110a7211 */ /* 0x000fe200078f08ff */
[----:B------:R-:W-:-:S02]  /*3fdf0*/  IMAD.IADD R15, R14, 0x1, -R15 ;  /* 0x000000010e0f7824 */ /* 0x000fc400078e0a0f */
[----:B------:R-:W-:Y:S01]  /*3fe00*/  IMAD.IADD R8, R9, 0x1, -R8 ;  /* 0x0000000109087824 */ /* 0x000fe200078e0a08 */
[----:B------:R-:W-:Y:S01]  /*3fe10*/  LOP3.LUT R10, R10, 0x1ffffffe, RZ, 0xc0, !PT ;  /* 0x1ffffffe0a0a7812 */ /* 0x000fe200078ec0ff */
[----:B------:R-:W-:-:S04]  /*3fe20*/  IMAD.U32 R15, R12, 0x10, R15 ;  /* 0x000000100c0f7824 */ /* 0x000fc800078e000f */
[----:B------:R-:W-:Y:S02]  /*3fe30*/  IMAD.IADD R10, R17, 0x1, -R10 ;  /* 0x00000001110a7824 */ /* 0x000fe400078e0a0a */
[----:B------:R-:W-:-:S04]  /*3fe40*/  IMAD R15, R8, 0x40, R15 ;  /* 0x00000040080f7824 */ /* 0x000fc800078e020f */
[----:B------:R-:W-:Y:S01]  /*3fe50*/  IMAD R9, R10, 0x8, R15 ;  /* 0x000000080a097824 */ /* 0x000fe200078e020f */
[----:B------:R-:W-:Y:S01]  /*3fe60*/  LOP3.LUT R8, R13, 0x7ffffffc, RZ, 0xc0, !PT ;  /* 0x7ffffffc0d087812 */ /* 0x000fe200078ec0ff */
[----:B------:R-:W-:-:S04]  /*3fe70*/  IMAD R10, R2, -0x60, RZ ;  /* 0xffffffa0020a7824 */ /* 0x000fc800078e02ff */
[----:B------:R-:W-:Y:S02]  /*3fe80*/  IMAD.IADD R8, R11, 0x1, -R8 ;  /* 0x000000010b087824 */ /* 0x000fe400078e0a08 */
[----:B------:R-:W-:Y:S01]  /*3fe90*/  VIADD R11, R10, 0x1 ;  /* 0x000000010a0b7836 */ /* 0x000fe20000000000 */
[----:B------:R-:W-:-:S03]  /*3fea0*/  ISETP.GE.AND P1, PT, R3, 0x1, PT ;  /* 0x000000010300780c */ /* 0x000fc60003f26270 */
[----:B------:R-:W-:Y:S01]  /*3feb0*/  IMAD R10, R8, -0x2, R11 ;  /* 0xfffffffe080a7824 */ /* 0x000fe200078e020b */
[----:B------:R-:W-:Y:S01]  /*3fec0*/  LOP3.LUT R13, RZ, R74, RZ, 0x33, !PT ;  /* 0x0000004aff0d7212 */ /* 0x000fe200078e33ff */
[----:B------:R-:W-:-:S03]  /*3fed0*/  IMAD R11, R2, -0x60, R5 ;  /* 0xffffffa0020b7824 */ /* 0x000fc600078e0205 */
[----:B------:R-:W-:Y:S01]  /*3fee0*/  IADD3 R12, -R4, R10, R5 ;  /* 0x0000000a040c7210 */ /* 0x000fe20007ffe105 */
[----:B------:R-:W-:Y:S01]  /*3fef0*/  IMAD R14, R8, -0x2, R11 ;  /* 0xfffffffe080e7824 */ /* 0x000fe200078e020b */
[----:B------:R-:W-:Y:S03]  /*3ff00*/  BSSY B1, `(.L_x_4200) ;  /* 0x0000024000017945 */ /* 0x000fe60003800000 */
[C---:B------:R-:W-:Y:S02]  /*3ff10*/  IMAD.IADD R75, R12.reuse, 0x1, R75 ;  /* 0x000000010c4b7824 */ /* 0x040fe400078e024b */
[----:B------:R-:W-:Y:S02]  /*3ff20*/  IMAD.IADD R12, R12, 0x1, R13 ;  /* 0x000000010c0c7824 */ /* 0x000fe400078e020d */
[----:B------:R-:W-:Y:S02]  /*3ff30*/  IMAD R77, R2, -0x60, R77 ;  /* 0xffffffa0024d7824 */ /* 0x000fe400078e024d */
[----:B------:R-:W-:-:S02]  /*3ff40*/  VIADD R10, R10, 0xffffffff ;  /* 0xffffffff0a0a7836 */ /* 0x000fc40000000000 */
[----:B--2---:R-:W-:-:S05]  /*3ff50*/  @P0 IMAD.HI.U32 R20, R9, R20, RZ ;  /* 0x0000001409140227 */ /* 0x004fca00078e00ff */
[----:B------:R-:W-:-:S05]  /*3ff60*/  @P0 SHF.R.U32.HI R9, RZ, R21, R20 ;  /* 0x00000015ff090219 */ /* 0x000fca0000011614 */
[----:B------:R-:W0:Y:S02]  /*3ff70*/  SHFL.IDX PT, R15, R9, RZ, 0x1c1f ;  /* 0x001c1fff090f7589 */ /* 0x000e2400000e0000 */
[----:B0-----:R-:W-:Y:S01]  /*3ff80*/  VIADDMNMX R2, R15, R75, R14, PT ;  /* 0x0000004b0f027246 */ /* 0x001fe2000380010e */
        /* <DEDUP_REMOVED lines=10> */
[----:B------:R-:W2:Y:S04]  /*40030*/  LD.E R13, desc[UR6][R6.64+0x1c] ;  /* 0x00001c06060d7980 */ /* 0x000ea8000c101900 */
[----:B------:R-:W3:Y:S01]  /*40040*/  LD.E R15, desc[UR6][R6.64+0x20] ;  /* 0x00002006060f7980 */ /* 0x000ee2000c101900 */
[----:B--2---:R-:W-:-:S05]  /*40050*/  IMAD.HI.U32 R8, R8, R13, RZ ;  /* 0x0000000d08087227 */ /* 0x004fca00078e00ff */
[----:B---3--:R-:W-:-:S07]  /*40060*/  SHF.R.U32.HI R8, RZ, R15, R8 ;  /* 0x0000000fff087219 */ /* 0x008fce0000011608 */
.L_x_4205:
[----:B------:R-:W-:Y:S05]  /*40070*/  BSYNC B3 ;  /* 0x0000000000037941 */ /* 0x000fea0003800000 */
.L_x_4204:
[----:B------:R-:W-:Y:S01]  /*40080*/  LOP3.LUT R8, RZ, R8, RZ, 0x33, !PT ;  /* 0x00000008ff087212 */ /* 0x000fe200078e33ff */
[----:B------:R-:W-:Y:S06]  /*40090*/  BRA `(.L_x_4206) ;  /* 0x0000000000187947 */ /* 0x000fec0003800000 */
.L_x_4203:
[----:B------:R-:W-:-:S13]  /*400a0*/  ISETP.NE.AND P0, PT, R3, 0x1, PT ;  /* 0x000000010300780c */ /* 0x000fda0003f05270 */
[----:B------:R-:W-:Y:S05]  /*400b0*/  @!P0 BRA `(.L_x_4206) ;  /* 0x0000000000108947 */ /* 0x000fea0003800000 */
[----:B------:R-:W2:Y:S04]  /*400c0*/  LD.E R13, desc[UR6][R6.64+0x1c] ;  /* 0x00001c06060d7980 */ /* 0x000ea8000c101900 */
[----:B------:R-:W3:Y:S01]  /*400d0*/  LD.E R15, desc[UR6][R6.64+0x20] ;  /* 0x00002006060f7980 */ /* 0x000ee2000c101900 */
[----:B--2---:R-:W-:-:S05]  /*400e0*/  IMAD.HI.U32 R8, R8, R13, RZ ;  /* 0x0000000d08087227 */ /* 0x004fca00078e00ff */
[----:B---3--:R-:W-:-:S07]  /*400f0*/  SHF.R.U32.HI R8, RZ, R15, R8 ;  /* 0x0000000fff087219 */ /* 0x008fce0000011608 */
.L_x_4206:
[----:B------:R-:W-:Y:S05]  /*40100*/  BSYNC B2 ;  /* 0x0000000000027941 */ /* 0x000fea0003800000 */
.L_x_4202:
[----:B------:R-:W-:-:S05]  /*40110*/  IMAD R8, R3, R8, R10 ;  /* 0x0000000803087224 */ /* 0x000fca00078e020a */
[----:B------:R-:W-:Y:S02]  /*40120*/  VIMNMX R11, R11, R8, !PT ;  /* 0x000000080b0b7248 */ /* 0x000fe40007fe0100 */
[----:B------:R-:W-:-:S07]  /*40130*/  VIADDMNMX R2, R8, R3, R2, PT ;  /* 0x0000000308027246 */ /* 0x000fce0003800102 */
.L_x_4201:
[----:B------:R-:W-:Y:S05]  /*40140*/  BSYNC B1 ;  /* 0x0000000000017941 */ /* 0x000fea0003800000 */
.L_x_4200:
        /* <DEDUP_REMOVED lines=9> */
[C---:B------:R-:W-:Y:S02]  /*401e0*/  ISETP.LT.OR P3, PT, R2.reuse, 0x2, P3 ;  /* 0x000000020200780c */ /* 0x040fe40001f61670 */
[----:B------:R-:W-:Y:S02]  /*401f0*/  ISETP.GT.AND P2, PT, R11, 0x9, !P4 ;  /* 0x000000090b00780c */ /* 0x000fe40006744270 */
[----:B------:R-:W-:Y:S02]  /*40200*/  FSEL R25, R25, -INF , !P3 ;  /* 0xff80000019197808 */ /* 0x000fe40005800000 */
[----:B------:R-:W-:Y:S02]  /*40210*/  ISETP.LT.OR P2, PT, R2, 0xa, P2 ;  /* 0x0000000a0200780c */ /* 0x000fe40001741670 */
[----:B------:R-:W-:-:S02]  /*40220*/  ISETP.GE.AND P3, PT, R77, 0x11, PT ;  /* 0x000000114d00780c */ /* 0x000fc40003f66270 */
[----:B------:R-:W-:Y:S01]  /*40230*/  FSEL R29, R29, -INF , !P2 ;  /* 0xff8000001d1d7808 */ /* 0x000fe20005000000 */
[----:B0-----:R-:W-:Y:S01]  /*40240*/  IMAD.IADD R13, R12, 0x1, R9 ;  /* 0x000000010c0d7824 */ /* 0x001fe200078e0209 */
        /* <DEDUP_REMOVED lines=116> */
.L_x_4212:
[----:B------:R-:W-:Y:S05]  /*40990*/  BSYNC B3 ;  /* 0x0000000000037941 */ /* 0x000fea0003800000 */
.L_x_4211:
[----:B------:R-:W-:Y:S01]  /*409a0*/  LOP3.LUT R4, RZ, R4, RZ, 0x33, !PT ;  /* 0x00000004ff047212 */ /* 0x000fe200078e33ff */
[----:B------:R-:W-:Y:S06]  /*409b0*/  BRA `(.L_x_4213) ;  /* 0x0000000000187947 */ /* 0x000fec0003800000 */
.L_x_4210:
[----:B------:R-:W-:-:S13]  /*409c0*/  ISETP.NE.AND P6, PT, R3, 0x1, PT ;  /* 0x000000010300780c */ /* 0x000fda0003fc5270 */
[----:B------:R-:W-:Y:S05]  /*409d0*/  @!P6 BRA `(.L_x_4213) ;  /* 0x000000000010e947 */ /* 0x000fea0003800000 */
[----:B------:R-:W2:Y:S04]  /*409e0*/  LD.E R5, desc[UR6][R6.64+0x1c] ;  /* 0x00001c0606057980 */ /* 0x000ea8000c101900 */
[----:B------:R-:W3:Y:S01]  /*409f0*/  LD.E R9, desc[UR6][R6.64+0x20] ;  /* 0x0000200606097980 */ /* 0x000ee2000c101900 */
[----:B--2---:R-:W-:-:S05]  /*40a00*/  IMAD.HI.U32 R4, R4, R5, RZ ;  /* 0x0000000504047227 */ /* 0x004fca00078e00ff */
[----:B---3--:R-:W-:-:S07]  /*40a10*/  SHF.R.U32.HI R4, RZ, R9, R4 ;  /* 0x00000009ff047219 */ /* 0x008fce0000011604 */
.L_x_4213:
[----:B------:R-:W-:Y:S05]  /*40a20*/  BSYNC B2 ;  /* 0x0000000000027941 */ /* 0x000fea0003800000 */
.L_x_4209:
[----:B------:R-:W-:-:S05]  /*40a30*/  IMAD R4, R3, R4, R10 ;  /* 0x0000000403047224 */ /* 0x000fca00078e020a */
[----:B------:R-:W-:Y:S02]  /*40a40*/  VIADDMNMX R2, R4, R3, R2, PT ;  /* 0x0000000304027246 */ /* 0x000fe40003800102 */
[----:B------:R-:W-:-:S07]  /*40a50*/  VIMNMX R13, R13, R4, !PT ;  /* 0x000000040d0d7248 */ /* 0x000fce0007fe0100 */
.L_x_4208:
[----:B------:R-:W-:Y:S05]  /*40a60*/  BSYNC B1 ;  /* 0x0000000000017941 */ /* 0x000fea0003800000 */
.L_x_4207:
[C---:B------:R-:W-:Y:S01]  /*40a70*/  ISETP.GT.AND P0, PT, R13.reuse, 0x1, !P0 ;  /* 0x000000010d00780c */ /* 0x040fe20004704270 */
[----:B------:R-:W2:Y:S01]  /*40a80*/  LDL.64 R4, [UR4+0x70] ;  /* 0x00007004ff047983 */ /* 0x000ea20008100a00 */
        /* <DEDUP_REMOVED lines=9> */
[----:B------:R-:W-:Y:S02]  /*40b20*/  ISETP.NE.AND P6, PT, R72, RZ, PT ;  /* 0x000000ff4800720c */ /* 0x000fe40003fc5270 */
[----:B------:R-:W-:-:S02]  /*40b30*/  FSEL R10, R31, -INF , !P0 ;  /* 0xff8000001f0a7808 */ /* 0x000fc40004000000 */
        /* <DEDUP_REMOVED lines=56> */
[----:B------:R-:W-:-:S04]  /*40ec0*/  ISETP.GT.AND P0, PT, R13, 0x48, !P1 ;  /* 0x000000480d00780c */ /* 0x000fc80004f04270 */
[----:B------:R-:W-:-:S04]  /*40ed0*/  ISETP.LT.OR P0, PT, R2, 0x49, P0 ;  /* 0x000000490200780c */ /* 0x000fc80000701670 */
[----:B------:R-:W-:Y:S02]  /*40ee0*/  FSEL R62, R62, -INF , !P0 ;  /* 0xff8000003e3e7808 */ /* 0x000fe40004000000 */
[C---:B------:R-:W-:Y:S02]  /*40ef0*/  ISETP.GT.AND P0, PT, R13.reuse, RZ, !P6 ;  /* 0x000000ff0d00720c */ /* 0x040fe40007704270 */
[C---:B------:R-:W-:Y:S02]  /*40f00*/  ISETP.GT.AND P2, PT, R13.reuse, 0x49, !P2 ;  /* 0x000000490d00780c */ /* 0x040fe40005744270 */
[----:B------:R-:W-:Y:S02]  /*40f10*/  ISETP.LT.OR P0, PT, R2, 0x1, P0 ;  /* 0x000000010200780c */ /* 0x000fe40000701670 */
[----:B------:R-:W-:Y:S02]  /*40f20*/  ISETP.GT.AND P3, PT, R13, 0x50, !P3 ;  /* 0x000000500d00780c */ /* 0x000fe40005f64270 */
[----:B------:R-:W-:-:S02]  /*40f30*/  FSEL R12, R26, -INF , !P0 ;  /* 0xff8000001a0c7808 */ /* 0x000fc40004000000 */
        /* <DEDUP_REMOVED lines=18> */
[C---:B------:R-:W-:Y:S02]  /*41060*/  ISETP.LT.OR P2, PT, R2.reuse, 0x4a, P2 ;  /* 0x0000004a0200780c */ /* 0x040fe40001741670 */
        /* <DEDUP_REMOVED lines=16> */
[----:B------:R-:W-:-:S04]  /*41170*/  FMNMX.FTZ R2, R70, R3, !PT ;  /* 0x0000000346027209 */ /* 0x000fc80007810000 */
[----:B------:R-:W-:-:S05]  /*41180*/  FMNMX.FTZ R13, R71, R2, !PT ;  /* 0x00000002470d7209 */ /* 0x000fca0007810000 */
[----:B--2---:R0:W-:Y:S04]  /*41190*/  ST.E desc[UR6][R4.64+0x4], R13 ;  /* 0x0000040d04007985 */ /* 0x0041e8000c101906 */
[----:B------:R-:W2:Y:S01]  /*411a0*/  LD.E R16, desc[UR6][R4.64+0x4] ;  /* 0x0000040604107980 */ /* 0x000ea2000c101900 */
        /* <DEDUP_REMOVED lines=22> */
[----:B0-----:R-:W-:-:S05]  /*41310*/  FMNMX.FTZ R13, R69, R2, !PT ;  /* 0x00000002450d7209 */ /* 0x001fca0007810000 */
[----:B------:R-:W0:Y:S02]  /*41320*/  SHFL.BFLY PT, R2, R13, 0x2, 0x1f ;  /* 0x0c401f000d027f89 */ /* 0x000e2400000e0000 */
[----:B0-----:R-:W-:Y:S02]  /*41330*/  FMNMX.FTZ R14, R13, R2, !PT ;  /* 0x000000020d0e7209 */ /* 0x001fe40007810000 */
[----:B------:R-:W-:Y:S04]  /*41340*/  ST.E desc[UR6][R4.64], R13 ;  /* 0x0000000d04007985 */ /* 0x000fe8000c101906 */
[----:B--2---:R-:W0:Y:S02]  /*41350*/  SHFL.BFLY PT, R3, R16, 0x2, 0x1f ;  /* 0x0c401f0010037f89 */ /* 0x004e2400000e0000 */
[----:B0-----:R-:W-:-:S02]  /*41360*/  FMNMX.FTZ R17, R16, R3, !PT ;  /* 0x0000000310117209 */ /* 0x001fc40007810000 */
[----:B------:R-:W0:Y:S04]  /*41370*/  SHFL.BFLY PT, R3, R14, 0x1, 0x1f ;  /* 0x0c201f000e037f89 */ /* 0x000e2800000e0000 */
[----:B------:R-:W1:Y:S01]  /*41380*/  SHFL.BFLY PT, R2, R17, 0x1, 0x1f ;  /* 0x0c201f0011027f89 */ /* 0x000e6200000e0000 */
[----:B0-----:R-:W-:Y:S02]  /*41390*/  FMNMX.FTZ R15, R14, R3, !PT ;  /* 0x000000030e0f7209 */ /* 0x001fe40007810000 */
[----:B-1----:R-:W-:-:S03]  /*413a0*/  FMNMX.FTZ R21, R17, R2, !PT ;  /* 0x0000000211157209 */ /* 0x002fc60007810000 */
[----:B------:R-:W-:Y:S04]  /*413b0*/  ST.E desc[UR6][R4.64], R15 ;  /* 0x0000000f04007985 */ /* 0x000fe8000c101906 */
[----:B------:R0:W-:Y:S04]  /*413c0*/  ST.E desc[UR6][R4.64+0x4], R21 ;  /* 0x0000041504007985 */ /* 0x0001e8000c101906 */
[----:B------:R-:W2:Y:S04]  /*413d0*/  LDL.64 R2, [UR4+0x70] ;  /* 0x00007004ff027983 */ /* 0x000ea80008100a00 */
[----:B--2---:R-:W2:Y:S04]  /*413e0*/  LD.E R73, desc[UR6][R2.64+0x20] ;  /* 0x0000200602497980 */ /* 0x004ea8000c101900 */
[----:B------:R-:W2:Y:S04]  /*413f0*/  LD.E R16, desc[UR6][R2.64] ;  /* 0x0000000602107980 */ /* 0x000ea8000c101900 */
[----:B------:R-:W0:Y:S01]  /*41400*/  LD.E R20, desc[UR6][R2.64+0x4] ;  /* 0x0000040602147980 */ /* 0x000e22000c101900 */
[C---:B--2---:R-:W-:Y:S01]  /*41410*/  FMUL.FTZ R14, R16.reuse, R73 ;  /* 0x00000049100e7220 */ /* 0x044fe20000410000 */
[----:B------:R-:W-:Y:S01]  /*41420*/  FSETP.NEU.FTZ.AND P0, PT, R16, -INF , PT ;  /* 0xff8000001000780b */ /* 0x000fe20003f1d000 */
[----:B0-----:R-:W-:-:S03]  /*41430*/  FMUL.FTZ R4, R73, R20 ;  /* 0x0000001449047220 */ /* 0x001fc60000410000 */
[----:B------:R-:W-:Y:S02]  /*41440*/  FSEL R14, R14, RZ, P0 ;  /* 0x000000ff0e0e7208 */ /* 0x000fe40000000000 */
[----:B------:R-:W-:-:S04]  /*41450*/  FSETP.NEU.FTZ.AND P0, PT, R20, -INF , PT ;  /* 0xff8000001400780b */ /* 0x000fc80003f1d000 */
[----:B------:R-:W-:Y:S01]  /*41460*/  FSEL R4, R4, RZ, P0 ;  /* 0x000000ff04047208 */ /* 0x000fe20000000000 */
[-CC-:B------:R-:W-:Y:S01]  /*41470*/  FFMA.FTZ R35, R24, R73.reuse, -R14.reuse ;  /* 0x0000004918237223 */ /* 0x180fe2000001080e */
[----:B------:R-:W-:-:S03]  /*41480*/  FFMA.FTZ R184, R25, R73, -R14 ;  /* 0x0000004919b87223 */ /* 0x000fc6000001080e */
[-CC-:B------:R-:W-:Y:S01]  /*41490*/  FFMA.FTZ R21, R12, R73.reuse, -R4.reuse ;  /* 0x000000490c157223 */ /* 0x180fe20000010804 */
[-C--:B------:R-:W-:Y:S01]  /*414a0*/  FFMA.FTZ R185, R11, R73.reuse, -R4 ;  /* 0x000000490bb97223 */ /* 0x080fe20000010804 */
[-C--:B------:R-:W-:Y:S01]  /*414b0*/  FFMA.FTZ R34, R28, R73.reuse, -R14 ;  /* 0x000000491c227223 */ /* 0x080fe2000001080e */
[-C--:B------:R-:W-:Y:S01]  /*414c0*/  FFMA.FTZ R20, R6, R73.reuse, -R4 ;  /* 0x0000004906147223 */ /* 0x080fe20000010804 */
[----:B------:R-:W-:Y:S01]  /*414d0*/  MUFU.EX2 R35, R35 ;  /* 0x0000002300237308 */ /* 0x000fe20000000800 */
[-C--:B------:R-:W-:Y:S01]  /*414e0*/  FFMA.FTZ R186, R29, R73.reuse, -R14 ;  /* 0x000000491dba7223 */ /* 0x080fe2000001080e */
[----:B------:R-:W-:-:S06]  /*414f0*/  FFMA.FTZ R187, R10, R73, -R4 ;  /* 0x000000490abb7223 */ /* 0x000fcc0000010804 */
[----:B------:R-:W0:Y:S01]  /*41500*/  MUFU.EX2 R184, R184 ;  /* 0x000000b800b87308 */ /* 0x000e220000000800 */
[-C--:B------:R-:W-:Y:S01]  /*41510*/  FFMA.FTZ R33, R32, R73.reuse, -R14 ;  /* 0x0000004920217223 */ /* 0x080fe2000001080e */
[----:B------:R-:W-:-:S06]  /*41520*/  FFMA.FTZ R17, R7, R73, -R4 ;  /* 0x0000004907117223 */ /* 0x000fcc0000010804 */
[----:B------:R-:W-:Y:S08]  /*41530*/  MUFU.EX2 R21, R21 ;  /* 0x0000001500157308 */ /* 0x000ff00000000800 */
[----:B------:R-:W1:Y:S01]  /*41540*/  MUFU.EX2 R185, R185 ;  /* 0x000000b900b97308 */ /* 0x000e620000000800 */
[-C--:B------:R-:W-:Y:S01]  /*41550*/  FFMA.FTZ R160, R8, R73.reuse, -R14 ;  /* 0x0000004908a07223 */ /* 0x080fe2000001080e */
[----:B------:R-:W-:-:S06]  /*41560*/  FFMA.FTZ R161, R9, R73, -R4 ;  /* 0x0000004909a17223 */ /* 0x000fcc0000010804 */
[----:B------:R-:W2:Y:S08]  /*41570*/  MUFU.EX2 R34, R34 ;  /* 0x0000002200227308 */ /* 0x000eb00000000800 */
[----:B------:R-:W3:Y:S01]  /*41580*/  MUFU.EX2 R20, R20 ;  /* 0x0000001400147308 */ /* 0x000ee20000000800 */
[-C--:B------:R-:W-:Y:S01]  /*41590*/  FFMA.FTZ R32, R36, R73.reuse, -R14 ;  /* 0x0000004924207223 */ /* 0x080fe2000001080e */
[----:B------:R-:W-:-:S06]  /*415a0*/  FFMA.FTZ R16, R38, R73, -R4 ;  /* 0x0000004926107223 */ /* 0x000fcc0000010804 */
[----:B------:R-:W4:Y:S08]  /*415b0*/  MUFU.EX2 R186, R186 ;  /* 0x000000ba00ba7308 */ /* 0x000f300000000800 */
[----:B------:R-:W5:Y:S01]  /*415c0*/  MUFU.EX2 R187, R187 ;  /* 0x000000bb00bb7308 */ /* 0x000f620000000800 */
[----:B0-----:R-:W-:Y:S01]  /*415d0*/  FADD.FTZ R5, R35, R184 ;  /* 0x000000b823057221 */ /* 0x001fe20000010000 */
[----:B-1----:R-:W-:-:S06]  /*415e0*/  FADD.FTZ R7, R21, R185 ;  /* 0x000000b915077221 */ /* 0x002fcc0000010000 */
[----:B------:R-:W0:Y:S01]  /*415f0*/  MUFU.EX2 R33, R33 ;  /* 0x0000002100217308 */ /* 0x000e220000000800 */
[-C--:B------:R-:W-:Y:S01]  /*41600*/  FFMA.FTZ R162, R37, R73.reuse, -R14 ;  /* 0x0000004925a27223 */ /* 0x080fe2000001080e */
[----:B------:R-:W-:-:S06]  /*41610*/  FFMA.FTZ R163, R39, R73, -R4 ;  /* 0x0000004927a37223 */ /* 0x000fcc0000010804 */
[----:B------:R-:W1:Y:S01]  /*41620*/  MUFU.EX2 R17, R17 ;  /* 0x0000001100117308 */ /* 0x000e620000000800 */
[----:B--2---:R-:W-:Y:S01]  /*41630*/  FADD.FTZ R5, R34, R5 ;  /* 0x0000000522057221 */ /* 0x004fe20000010000 */
[----:B---3--:R-:W-:-:S06]  /*41640*/  FADD.FTZ R6, R20, R7 ;  /* 0x0000000714067221 */ /* 0x008fcc0000010000 */
[----:B------:R-:W2:Y:S01]  /*41650*/  MUFU.EX2 R160, R160 ;  /* 0x000000a000a07308 */ /* 0x000ea20000000800 */
[-C--:B------:R-:W-:Y:S01]  /*41660*/  FFMA.FTZ R31, R40, R73.reuse, -R14 ;  /* 0x00000049281f7223 */ /* 0x080fe2000001080e */
[----:B------:R-:W-:-:S06]  /*41670*/  FFMA.FTZ R15, R42, R73, -R4 ;  /* 0x000000492a0f7223 */ /* 0x000fcc0000010804 */
[----:B------:R-:W3:Y:S01]  /*41680*/  MUFU.EX2 R161, R161 ;  /* 0x000000a100a17308 */ /* 0x000ee20000000800 */
[----:B----4-:R-:W-:Y:S01]  /*41690*/  FADD.FTZ R8, R186, R5 ;  /* 0x00000005ba087221 */ /* 0x010fe20000010000 */
[----:B-----5:R-:W-:-:S06]  /*416a0*/  FADD.FTZ R6, R187, R6 ;  /* 0x00000006bb067221 */ /* 0x020fcc0000010000 */
[----:B------:R-:W4:Y:S01]  /*416b0*/  MUFU.EX2 R32, R32 ;  /* 0x0000002000207308 */ /* 0x000f220000000800 */
[-C--:B------:R-:W-:Y:S01]  /*416c0*/  FFMA.FTZ R164, R41, R73.reuse, -R14 ;  /* 0x0000004929a47223 */ /* 0x080fe2000001080e */
[----:B------:R-:W-:-:S06]  /*416d0*/  FFMA.FTZ R165, R43, R73, -R4 ;  /* 0x000000492ba57223 */ /* 0x000fcc0000010804 */
[----:B------:R-:W5:Y:S01]  /*416e0*/  MUFU.EX2 R16, R16 ;  /* 0x0000001000107308 */ /* 0x000f620000000800 */
[-CC-:B------:R-:W-:Y:S01]  /*416f0*/  FFMA.FTZ R30, R44, R73.reuse, -R14.reuse ;  /* 0x000000492c1e7223 */ /* 0x180fe2000001080e */
[-CC-:B------:R-:W-:Y:S01]  /*41700*/  FFMA.FTZ R166, R45, R73.reuse, -R14.reuse ;  /* 0x000000492da67223 */ /* 0x180fe2000001080e */
[----:B------:R-:W-:-:S05]  /*41710*/  FFMA.FTZ R29, R48, R73, -R14 ;  /* 0x00000049301d7223 */ /* 0x000fca000001080e */
        /* <DEDUP_REMOVED lines=13> */
[-C--:B------:R-:W-:Y:S01]  /*417f0*/  FFMA.FTZ R178, R69, R73.reuse, -R14 ;  /* 0x0000004945b27223 */ /* 0x080fe2000001080e */
[----:B0-----:R-:W-:Y:S01]  /*41800*/  FADD.FTZ R5, R33, R8 ;  /* 0x0000000821057221 */ /* 0x001fe20000010000 */
[----:B-1----:R-:W-:Y:S01]  /*41810*/  FADD.FTZ R6, R17, R6 ;  /* 0x0000000611067221 */ /* 0x002fe20000010000 */
[----:B------:R-:W-:-:S04]  /*41820*/  FFMA.FTZ R14, R46, R73, -R4 ;  /* 0x000000492e0e7223 */ /* 0x000fc80000010804 */
[----:B------:R-:W0:Y:S01]  /*41830*/  MUFU.EX2 R15, R15 ;  /* 0x0000000f000f7308 */ /* 0x000e220000000800 */
[----:B--2---:R-:W-:Y:S01]  /*41840*/  FADD.FTZ R5, R160, R5 ;  /* 0x00000005a0057221 */ /* 0x004fe20000010000 */
[----:B---3--:R-:W-:Y:S01]  /*41850*/  FADD.FTZ R7, R161, R6 ;  /* 0x00000006a1077221 */ /* 0x008fe20000010000 */
[----:B------:R-:W-:-:S05]  /*41860*/  FFMA.FTZ R167, R47, R73, -R4 ;  /* 0x000000492fa77223 */ /* 0x000fca0000010804 */
[----:B------:R-:W1:Y:S01]  /*41870*/  MUFU.EX2 R164, R164 ;  /* 0x000000a400a47308 */ /* 0x000e620000000800 */
[----:B----4-:R-:W-:Y:S01]  /*41880*/  FADD.FTZ R5, R32, R5 ;  /* 0x0000000520057221 */ /* 0x010fe20000010000 */
[----:B-----5:R-:W-:-:S06]  /*41890*/  FADD.FTZ R6, R16, R7 ;  /* 0x0000000710067221 */ /* 0x020fcc0000010000 */
[----:B------:R-:W2:Y:S01]  /*418a0*/  MUFU.EX2 R165, R165 ;  /* 0x000000a500a57308 */ /* 0x000ea20000000800 */
[----:B------:R-:W-:Y:S01]  /*418b0*/  FFMA.FTZ R13, R50, R73, -R4 ;  /* 0x00000049320d7223 */ /* 0x000fe20000010804 */
[----:B------:R-:W-:Y:S01]  /*418c0*/  FADD.FTZ R8, R162, R5 ;  /* 0x00000005a2087221 */ /* 0x000fe20000010000 */
[----:B------:R-:W-:-:S05]  /*418d0*/  FADD.FTZ R6, R163, R6 ;  /* 0x00000006a3067221 */ /* 0x000fca0000010000 */
[----:B------:R-:W3:Y:S01]  /*418e0*/  MUFU.EX2 R30, R30 ;  /* 0x0000001e001e7308 */ /* 0x000ee20000000800 */
[----:B------:R-:W-:-:S07]  /*418f0*/  FFMA.FTZ R169, R51, R73, -R4 ;  /* 0x0000004933a97223 */ /* 0x000fce0000010804 */
[----:B------:R-:W4:Y:S01]  /*41900*/  MUFU.EX2 R14, R14 ;  /* 0x0000000e000e7308 */ /* 0x000f220000000800 */
[----:B------:R-:W-:Y:S01]  /*41910*/  FADD.FTZ R5, R31, R8 ;  /* 0x000000081f057221 */ /* 0x000fe20000010000 */
        /* <DEDUP_REMOVED lines=66> */
[----:B-----5:R-:W-:-:S04]  /*41d40*/  FADD.FTZ R39, R179, R4 ;  /* 0x00000004b3277221 */ /* 0x020fc80000010000 */
[----:B------:R-:W-:Y:S04]  /*41d50*/  ST.E desc[UR6][R2.64+0x10], R37 ;  /* 0x0000102502007985 */ /* 0x000fe8000c101906 */
[----:B------:R0:W-:Y:S04]  /*41d60*/  ST.E desc[UR6][R2.64+0x14], R39 ;  /* 0x0000142702007985 */ /* 0x0001e8000c101906 */
[----:B------:R-:W2:Y:S04]  /*41d70*/  LDL.64 R4, [UR4] ;  /* 0x00000004ff047983 */ /* 0x000ea80008100a00 */
[----:B------:R-:W3:Y:S04]  /*41d80*/  LDL.64 R6, [UR4+0x98] ;  /* 0x00009804ff067983 */ /* 0x000ee80008100a00 */
[----:B0-----:R-:W4:Y:S01]  /*41d90*/  LDL.64 R2, [UR4+0x80] ;  /* 0x00008004ff027983 */ /* 0x001f220008100a00 */
[----:B------:R-:W-:-:S05]  /*41da0*/  LEA.HI R36, R216, 0x8, RZ, 0x19 ;  /* 0x00000008d8247811 */ /* 0x000fca00078fc8ff */
[----:B------:R0:W-:Y:S06]  /*41db0*/  BAR.SYNC.DEFER_BLOCKING R36, 0x100 ;  /* 0x000400240000751d */ /* 0x0001ec0000010000 */
[----:B--2---:R-:W2:Y:S04]  /*41dc0*/  LD.E R41, desc[UR6][R4.64] ;  /* 0x0000000604297980 */ /* 0x004ea8000c101900 */
[----:B----4-:R-:W4:Y:S04]  /*41dd0*/  LD.E R43, desc[UR6][R2.64] ;  /* 0x00000006022b7980 */ /* 0x010f28000c101900 */
[----:B---3--:R-:W2:Y:S04]  /*41de0*/  LD.E.64 R4, desc[UR6][R6.64] ;  /* 0x0000000606047980 */ /* 0x008ea8000c101b00 */
[----:B------:R-:W3:Y:S04]  /*41df0*/  LD.E R45, desc[UR6][R2.64+0x4] ;  /* 0x00000406022d7980 */ /* 0x000ee8000c101900 */
        /* <DEDUP_REMOVED lines=26> */
[----:B------:R-:W5:Y:S04]  /*41fa0*/  LDL.64 R6, [UR4+0x88] ;  /* 0x00008804ff067983 */ /* 0x000f680008100a00 */
[----:B0-----:R-:W5:Y:S04]  /*41fb0*/  LD.E R36, desc[UR6][R2.64+0x70] ;  /* 0x0000700602247980 */ /* 0x001f68000c101900 */
        /* <DEDUP_REMOVED lines=44> */
[----:B----4-:R-:W-:Y:S01]  /*42280*/  ST.E desc[UR6][R2.64], R43 ;  /* 0x0000002b02007985 */ /* 0x010fe2000c101906 */
[----:B--2---:R-:W-:-:S03]  /*42290*/  IMAD R4, R41, 0xc00, R4 ;  /* 0x00000c0029047824 */ /* 0x004fc600078e0204 */
[----:B------:R-:W2:Y:S04]  /*422a0*/  LD.E R110, desc[UR6][R2.64+0x198] ;  /* 0x00019806026e7980 */ /* 0x000ea8000c101900 */
[----:B---3--:R-:W-:Y:S04]  /*422b0*/  ST.E desc[UR6][R2.64+0x4], R45 ;  /* 0x0000042d02007985 */ /* 0x008fe8000c101906 */
[----:B-----5:R0:W-:Y:S04]  /*422c0*/  ST.E desc[UR6][R2.64+0x8], R37 ;  /* 0x0000082502007985 */ /* 0x0201e8000c101906 */
        /* <DEDUP_REMOVED lines=25> */
[----:B0-----:R-:W2:Y:S04]  /*42460*/  LD.E R37, desc[UR6][R2.64+0x74] ;  /* 0x0000740602257980 */ /* 0x001ea8000c101900 */
[----:B-1----:R-:W2:Y:S04]  /*42470*/  LD.E R39, desc[UR6][R2.64+0x7c] ;  /* 0x00007c0602277980 */ /* 0x002ea8000c101900 */
[----:B------:R-:W2:Y:S04]  /*42480*/  LD.E R41, desc[UR6][R2.64+0x84] ;  /* 0x0000840602297980 */ /* 0x000ea8000c101900 */
[----:B------:R-:W2:Y:S04]  /*42490*/  LD.E R43, desc[UR6][R2.64+0x8c] ;  /* 0x00008c06022b7980 */ /* 0x000ea8000c101900 */
[----:B------:R-:W2:Y:S04]  /*424a0*/  LD.E R45, desc[UR6][R2.64+0x94] ;  /* 0x00009406022d7980 */ /* 0x000ea8000c101900 */
[----:B---3--:R-:W3:Y:S04]  /*424b0*/  LD.E R47, desc[UR6][R2.64+0x9c] ;  /* 0x00009c06022f7980 */ /* 0x008ee8000c101900 */
[----:B----4-:R-:W4:Y:S04]  /*424c0*/  LD.E R49, desc[UR6][R2.64+0xa4] ;  /* 0x0000a40602317980 */ /* 0x010f28000c101900 */
        /* <DEDUP_REMOVED lines=49> */
[----:B------:R-:W-:Y:S02]  /*427e0*/  F2FP.F16.F32.PACK_AB R184, R184, R35 ;  /* 0x00000023b8b8723e */ /* 0x000fe400000000ff */
[----:B------:R-:W-:Y:S02]  /*427f0*/  F2FP.F16.F32.PACK_AB R186, R186, R34 ;  /* 0x00000022baba723e */ /* 0x000fe400000000ff */
[----:B------:R-:W-:Y:S02]  /*42800*/  F2FP.F16.F32.PACK_AB R185, R185, R21 ;  /* 0x00000015b9b9723e */ /* 0x000fe400000000ff */
[----:B------:R-:W-:Y:S01]  /*42810*/  F2FP.F16.F32.PACK_AB R187, R187, R20 ;  /* 0x00000014bbbb723e */ /* 0x000fe200000000ff */
[----:B------:R-:W-:Y:S01]  /*42820*/  ST.E desc[UR6][R2.64+0x70], R36 ;  /* 0x0000702402007985 */ /* 0x000fe2000c101906 */
[----:B------:R-:W-:-:S02]  /*42830*/  F2FP.F16.F32.PACK_AB R160, R160, R33 ;  /* 0x00000021a0a0723e */ /* 0x000fc400000000ff */
[----:B------:R-:W-:Y:S01]  /*42840*/  F2FP.F16.F32.PACK_AB R162, R162, R32 ;  /* 0x00000020a2a2723e */ /* 0x000fe200000000ff */
[----:B------:R-:W-:Y:S01]  /*42850*/  ST.E desc[UR6][R2.64+0x78], R38 ;  /* 0x0000782602007985 */ /* 0x000fe2000c101906 */
[----:B------:R-:W-:Y:S02]  /*42860*/  F2FP.F16.F32.PACK_AB R164, R164, R31 ;  /* 0x0000001fa4a4723e */ /* 0x000fe400000000ff */
[----:B------:R-:W-:Y:S01]  /*42870*/  F2FP.F16.F32.PACK_AB R166, R166, R30 ;  /* 0x0000001ea6a6723e */ /* 0x000fe200000000ff */
[----:B------:R-:W-:Y:S01]  /*42880*/  ST.E desc[UR6][R2.64+0x80], R40 ;  /* 0x0000802802007985 */ /* 0x000fe2000c101906 */
        /* <DEDUP_REMOVED lines=22> */
[----:B--2---:R-:W-:Y:S04]  /*429f0*/  ST.E desc[UR6][R2.64+0x74], R37 ;  /* 0x0000742502007985 */ /* 0x004fe8000c101906 */
[----:B------:R-:W-:Y:S04]  /*42a00*/  ST.E desc[UR6][R2.64+0x7c], R39 ;  /* 0x00007c2702007985 */ /* 0x000fe8000c101906 */
[----:B------:R-:W-:Y:S04]  /*42a10*/  ST.E desc[UR6][R2.64+0x84], R41 ;  /* 0x0000842902007985 */ /* 0x000fe8000c101906 */
[----:B------:R-:W-:Y:S04]  /*42a20*/  ST.E desc[UR6][R2.64+0x8c], R43 ;  /* 0x00008c2b02007985 */ /* 0x000fe8000c101906 */
[----:B------:R-:W-:Y:S04]  /*42a30*/  ST.E desc[UR6][R2.64+0x94], R45 ;  /* 0x0000942d02007985 */ /* 0x000fe8000c101906 */
[----:B---3--:R-:W-:Y:S04]  /*42a40*/  ST.E desc[UR6][R2.64+0x9c], R47 ;  /* 0x00009c2f02007985 */ /* 0x008fe8000c101906 */
[----:B----4-:R-:W-:Y:S04]  /*42a50*/  ST.E desc[UR6][R2.64+0xa4], R49 ;  /* 0x0000a43102007985 */ /* 0x010fe8000c101906 */
        /* <DEDUP_REMOVED lines=74> */
[----:B------:R-:W-:Y:S01]  /*42f00*/  ST.E desc[UR6][R6.64], RZ ;  /* 0x000000ff06007985 */ /* 0x000fe2000c101906 */
[----:B0-----:R-:W-:-:S06]  /*42f10*/  WARPGROUP.ARRIVE ;  /* 0x00000000000079c5 */ /* 0x001fcc0000000000 */
[----:B------:R-:W-:Y:S03]  /*42f20*/  HGMMA.64x256x16.F32 R24, R184, gdesc[UR8].tnspB, RZ, !UPT, gsb0 ;  /* 0x43e00008b8187df0 */ /* 0x000fe6000c0008ff */
[----:B------:R-:W-:Y:S02]  /*42f30*/  WARPGROUP.DEPBAR.LE gsb0, 0x0 ;  /* 0x00008000000079c5 */ /* 0x000fe40000010000 */
        /* <DEDUP_REMOVED lines=128> */
[----:B------:R-:W-:Y:S04]  /*43740*/  ST.E desc[UR6][R6.64], R0 ;  /* 0x0000000006007985 */ /* 0x000fe8000c101906 */
[----:B0-----:R-:W5:Y:S04]  /*43750*/  LD.E R24, desc[UR6][R2.64] ;  /* 0x0000000602187980 */ /* 0x001f68000c101900 */
[----:B-1----:R-:W5:Y:S04]  /*43760*/  LD.E R25, desc[UR6][R2.64+0x4] ;  /* 0x0000040602197980 */ /* 0x002f68000c101900 */
[----:B--2---:R-:W2:Y:S04]  /*43770*/  LD.E R26, desc[UR6][R2.64+0x8] ;  /* 0x00000806021a7980 */ /* 0x004ea8000c101900 */
[----:B---3--:R-:W2:Y:S04]  /*43780*/  LD.E R27, desc[UR6][R2.64+0xc] ;  /* 0x00000c06021b7980 */ /* 0x008ea8000c101900 */
[----:B----4-:R-:W2:Y:S04]  /*43790*/  LD.E R28, desc[UR6][R2.64+0x10] ;  /* 0x00001006021c7980 */ /* 0x010ea8000c101900 */
        /* <DEDUP_REMOVED lines=123> */
[----:B------:R-:W-:Y:S01]  /*43f50*/  F2FP.F16.F32.PACK_AB R177, R177, R9 ;  /* 0x00000009b1b1723e */ /* 0x000fe200000000ff */
[----:B------:R-:W-:Y:S01]  /*43f60*/  IMAD.MOV.U32 R9, RZ, RZ, R5 ;  /* 0x000000ffff097224 */ /* 0x000fe200078e0005 */
[----:B------:R-:W-:Y:S01]  /*43f70*/  F2FP.F16.F32.PACK_AB R179, R179, R8 ;  /* 0x00000008b3b3723e */ /* 0x000fe200000000ff */
[----:B------:R-:W-:-:S03]  /*43f80*/  VIADD R8, R4, 0x80 ;  /* 0x0000008004087836 */ /* 0x000fc60000000000 */
[----:B------:R-:W-:Y:S02]  /*43f90*/  R2UR UR11, R9 ;  /* 0x00000000090b72ca */ /* 0x000fe400000e0000 */
[----:B------:R-:W-:Y:S02]  /*43fa0*/  R2UR UR10, R8 ;  /* 0x00000000080a72ca */ /* 0x000fe400000e0000 */
[----:B------:R-:W-:Y:S02]  /*43fb0*/  F2FP.F16.F32.PACK_AB R161, R161, R17 ;  /* 0x00000011a1a1723e */ /* 0x000fe400000000ff */
[----:B------:R-:W-:-:S04]  /*43fc0*/  F2FP.F16.F32.PACK_AB R163, R163, R16 ;  /* 0x00000010a3a3723e */ /* 0x000fc800000000ff */
[----:B--2---:R-:W-:-:S06]  /*43fd0*/  WARPGROUP.ARRIVE ;  /* 0x00000000000079c5 */ /* 0x004fcc0000000000 */
[----:B------:R-:W-:Y:S03]  /*43fe0*/  HGMMA.64x256x16.F32 R24, R160, gdesc[UR8].tnspB, R24, gsb0 ;  /* 0x43e00008a0187df0 */ /* 0x000fe60008000818 */
        /* <DEDUP_REMOVED lines=1058> */
[----:B------:R-:W-:Y:S01]  /*48210*/  R2UR UR10, R4 ;  /* 0x00000000040a72ca */ /* 0x000fe200000e0000 */
[----:B--2---:R-:W-:-:S12]  /*48220*/  WARPGROUP.ARRIVE ;  /* 0x00000000000079c5 */ /* 0x004fd80000000000 */
[----:B------:R-:W-:Y:S03]  /*48230*/  HGMMA.64x256x16.F32 R24, R176, gdesc[UR8].tnspB, R24, gsb0 ;  /* 0x43e00008b0187df0 */ /* 0x000fe60008000818 */
        /* <DEDUP_REMOVED lines=130> */
[----:B------:R-:W2:Y:S04]  /*48a60*/  LD.E R4, desc[UR6][R2.64] ;  /* 0x0000000602047980 */ /* 0x000ea8000c101900 */
[----:B------:R-:W3:Y:S04]  /*48a70*/  LD.E R5, desc[UR6][R2.64+0x4] ;  /* 0x0000040602057980 */ /* 0x000ee8000c101900 */
[----:B0-----:R-:W4:Y:S04]  /*48a80*/  LD.E R0, desc[UR6][R2.64+0x1fc] ;  /* 0x0001fc0602007980 */ /* 0x001f28000c101900 */
        /* <DEDUP_REMOVED lines=126> */
[----:B--2---:R0:W-:Y:S04]  /*49270*/  ST.E desc[UR6][R2.64], R4 ;  /* 0x0000000402007985 */ /* 0x0041e8000c101906 */
[----:B---3--:R0:W-:Y:S04]  /*49280*/  ST.E desc[UR6][R2.64+0x4], R5 ;  /* 0x0000040502007985 */ /* 0x0081e8000c101906 */
        /* <DEDUP_REMOVED lines=125> */
[----:B------:R-:W-:-:S13]  /*49a60*/  LOP3.LUT P6, RZ, R216, 0x7f, RZ, 0xc0, !PT ;  /* 0x0000007fd8ff7812 */ /* 0x000fda00078cc0ff */
[----:B0-----:R-:W-:Y:S05]  /*49a70*/  @P6 BRA `(.L_x_4214) ;  /* 0x0000000000206947 */ /* 0x001fea0003800000 */
[----:B------:R-:W2:Y:S04]  /*49a80*/  LDL.64 R2, [UR4+0x40] ;  /* 0x00004004ff027983 */ /* 0x000ea80008100a00 */
[----:B------:R-:W3:Y:S04]  /*49a90*/  LDL.64 R4, [UR4] ;  /* 0x00000004ff047983 */ /* 0x000ee80008100a00 */
[----:B--2---:R-:W2:Y:S04]  /*49aa0*/  LD.E.64 R2, desc[UR6][R2.64+0x30] ;  /* 0x0000300602027980 */ /* 0x004ea8000c101b00 */
[----:B---3--:R-:W3:Y:S01]  /*49ab0*/  LD.E R4, desc[UR6][R4.64] ;  /* 0x0000000604047980 */ /* 0x008ee2000c101900 */
[----:B--2---:R-:W-:-:S05]  /*49ac0*/  MOV R7, R2 ;  /* 0x0000000200077202 */ /* 0x004fca0000000f00 */
[----:B---3--:R-:W-:-:S05]  /*49ad0*/  IMAD R0, R4, 0x8, R7 ;  /* 0x0000000804007824 */ /* 0x008fca00078e0207 */
[----:B------:R-:W-:-:S04]  /*49ae0*/  PRMT R0, RZ, 0x654, R0 ;  /* 0x00000654ff007816 */ /* 0x000fc80000000000 */
[----:B------:R0:W-:Y:S03]  /*49af0*/  SYNCS.ARRIVE.TRANS64.RED.A1T0 RZ, [R0+URZ], RZ ;  /* 0x000000ff00ff79a7 */ /* 0x0001e6000810043f */
.L_x_4214:
[----:B------:R-:W-:Y:S02]  /*49b00*/  IMAD.MOV.U32 R2, RZ, RZ, R217 ;  /* 0x000000ffff027224 */ /* 0x000fe400078e00d9 */
[----:B------:R-:W-:-:S04]  /*49b10*/  IMAD.MOV.U32 R3, RZ, RZ, 0x0 ;  /* 0x00000000ff037424 */ /* 0x000fc800078e00ff */
[----:B0-----:R-:W-:Y:S05]  /*49b20*/  RET.REL.NODEC R2 `(_ZN7cutlass13device_kernelIN5flash11enable_sm90INS1_16FlashAttnFwdSm90INS1_25CollectiveMainloopFwdSm90ILi2EN4cute5tupleIJNS5_1CILi1EEES8_S8_EEENS6_IJNS7_ILi128EEENS7_ILi96EEENS7_ILi64EEEEEELi256ENS_6half_tEfNS_4arch4Sm90ELb0ELb1ELb0ELb1ELb0ELb1ELb1ELb1ELb0ELb1ELb1ELb0EEENS1_21CollectiveEpilogueFwdINS6_IJSA_NS7_ILi256EEESB_EEES9_SE_SG_Li256ELb1ELb1ELb1ELb0EEENS1_36VarlenDynamicPersistentTileSchedulerILi128ELi96ELi256ELi128ELb1ELb1ELb1ELb1ELb0ELb1EEEEEEEEEvNT_6ParamsE) ;  /* 0xfffffb6402347950 */ /* 0x001fea0003c3ffff */
.L_x_4190:
[----:B0-----:R0:W1:Y:S02]  /*49b30*/  SYNCS.PHASECHK.TRANS64.TRYWAIT P0, [R3+URZ], R10 ;  /* 0x0000000a030075a7 */ /* 0x001064000800017f */
[----:B-1----:R-:W-:Y:S05]  /*49b40*/  @!P0 NANOSLEEP.SYNCS 0x989680 ;  /* 0x009896800000895d */ /* 0x002fea0003900000 */
[----:B------:R-:W1:Y:S02]  /*49b50*/  @!P0 SYNCS.PHASECHK.TRANS64 P0, [R3+URZ], R10 ;  /* 0x0000000a030085a7 */ /* 0x000e64000800007f */
[----:B-1----:R-:W-:Y:S05]  /*49b60*/  @!P0 BRA `(.L_x_4190) ;  /* 0xfffffffc00f08947 */ /* 0x002fea000383ffff */
[----:B------:R-:W-:Y:S05]  /*49b70*/  BRA `(.L_x_4189) ;  /* 0xffffff4c00287947 */ /* 0x000fea000383ffff */
.L_x_4192:
[----:B0-----:R0:W1:Y:S02]  /*49b80*/  SYNCS.PHASECHK.TRANS64.TRYWAIT P0, [R3+URZ+0x32410], R10 ;  /* 0x0324100a030075a7 */ /* 0x001064000800017f */
[----:B-1----:R-:W-:Y:S05]  /*49b90*/  @!P0 NANOSLEEP.SYNCS 0x989680 ;  /* 0x009896800000895d */ /* 0x002fea0003900000 */
[----:B------:R-:W1:Y:S02]  /*49ba0*/  @!P0 SYNCS.PHASECHK.TRANS64 P0, [R3+URZ+0x32410], R10 ;  /* 0x0324100a030085a7 */ /* 0x000e64000800007f */
[----:B-1----:R-:W-:Y:S05]  /*49bb0*/  @!P0 BRA `(.L_x_4192) ;  /* 0xfffffffc00f08947 */ /* 0x002fea000383ffff */
[----:B------:R-:W-:Y:S05]  /*49bc0*/  BRA `(.L_x_4215) ;  /* 0xffffff50001c7947 */ /* 0x000fea000383ffff */
.L_x_4199:
[----:B0-----:R0:W1:Y:S02]  /*49bd0*/  SYNCS.PHASECHK.TRANS64.TRYWAIT P0, [R10+URZ], R11 ;  /* 0x0000000b0a0075a7 */ /* 0x001064000800017f */
[----:B-1----:R-:W-:Y:S05]  /*49be0*/  @!P0 NANOSLEEP.SYNCS 0x989680 ;  /* 0x009896800000895d */ /* 0x002fea0003900000 */
[----:B------:R-:W1:Y:S02]  /*49bf0*/  @!P0 SYNCS.PHASECHK.TRANS64 P0, [R10+URZ], R11 ;  /* 0x0000000b0a0085a7 */ /* 0x000e64000800007f */
[----:B-1----:R-:W-:Y:S05]  /*49c00*/  @!P0 BRA `(.L_x_4199) ;  /* 0xfffffffc00f08947 */ /* 0x002fea000383ffff */
[----:B------:R-:W-:Y:S05]  /*49c10*/  BRA `(.L_x_4198) ;  /* 0xffffff5000907947 */ /* 0x000fea000383ffff */
.L_x_4216:
        /* <DEDUP_REMOVED lines=14> */
.L_x_6141:


//--------------------- .text._ZN7cutlass13device_kernelIN5flash11enable_sm90INS1_16FlashAttnFwdSm90INS1_25CollectiveMainloopFwdSm90ILi2EN4cute5tupleIJNS5_1CILi1EEES8_S8_EEENS6_IJNS7_ILi128EEENS7_ILi96EEENS7_ILi64EEEEEELi256ENS_6half_tEfNS_4arch4Sm90ELb1ELb0ELb0ELb0ELb0ELb0ELb0ELb1ELb0ELb1ELb1ELb0EEENS1_21CollectiveEpilogueFwdINS6_IJSA_NS7_ILi256EEESB_EEES9_SE_SG_Li256ELb0ELb1ELb1ELb0EEENS1_19SingleTileSchedulerILb0ELb1ELb1ELi128EEEEEEEEEvNT_6ParamsE --------------------------
	.section	.text._ZN7cutlass13device_kernelIN5flash11enable_sm90INS1_16FlashAttnFwdSm90INS1_25CollectiveMainloopFwdSm90ILi2EN4cute5tupleIJNS5_1CILi1EEES8_S8_EEENS6_IJNS7_ILi128EEENS7_ILi96EEENS7_ILi64EEEEEELi256ENS_6half_tEfNS_4arch4Sm90ELb1ELb0ELb0ELb0ELb0ELb0ELb0ELb1ELb0ELb1ELb1ELb0EEENS1_21CollectiveEpilogueFwdINS6_IJSA_NS7_ILi256EEESB_EEES9_SE_SG_Li256ELb0ELb1ELb1ELb0EEENS1_19SingleTileSchedulerILb0ELb1ELb1ELi128EEEEEEEEEvNT_6ParamsE,"ax",@progbits
	.align	128
.text._ZN7cutlass13device_kernelIN5flash11enable_sm90INS1_16FlashAttnFwdSm90INS1_25CollectiveMainloopFwdSm90ILi2EN4cute5tupleIJNS5_1CILi1EEES8_S8_EEENS6_IJNS7_ILi128EEENS7_ILi96EEENS7_ILi64EEEEEELi256ENS_6half_tEfNS_4arch4Sm90ELb1ELb0ELb0ELb0ELb0ELb0ELb0ELb1ELb0ELb1ELb1ELb0EEENS1_21CollectiveEpilogueFwdINS6_IJSA_NS7_ILi256EEESB_EEES9_SE_SG_Li256ELb0ELb1ELb1ELb0EEENS1_19SingleTileSchedulerILb0ELb1ELb1ELi128EEEEEEEEEvNT_6ParamsE:
        .type           _ZN7cutlass13device_kernelIN5flash11enable_sm90INS1_16FlashAttnFwdSm90INS1_25CollectiveMainloopFwdSm90ILi2EN4cute5tupleIJNS5_1CILi1EEES8_S8_EEENS6_IJNS7_ILi128EEENS7_ILi96EEENS7_ILi64EEEEEELi256ENS_6half_tEfNS_4arch4Sm90ELb1ELb0ELb0ELb0ELb0ELb0ELb0ELb1ELb0ELb1ELb1ELb0EEENS1_21CollectiveEpilogueFwdINS6_IJSA_NS7_ILi256EEESB_EEES9_SE_SG_Li256ELb0ELb1ELb1ELb0EEENS1_19SingleTileSchedulerILb0ELb1ELb1ELi128EEEEEEEEEvNT_6ParamsE,@function
        .size           _ZN7cutlass13device_kernelIN5flash11enable_sm90INS1_16FlashAttnFwdSm90INS1_25CollectiveMainloopFwdSm90ILi2EN4cute5tupleIJNS5_1CILi1EEES8_S8_EEENS6_IJNS7_ILi128EEENS7_ILi96EEENS7_ILi64EEEEEELi256ENS_6half_tEfNS_4arch4Sm90ELb1ELb0ELb0ELb0ELb0ELb0ELb0ELb1ELb0ELb1ELb1ELb0EEENS1_21CollectiveEpilogueFwdINS6_IJSA_NS7_ILi256EEESB_EEES9_SE_SG_Li256ELb0ELb1ELb1ELb0EEENS1_19SingleTileSchedulerILb0ELb1ELb1ELi128EEEEEEEEEvNT_6ParamsE,(.L_x_6143 - _ZN7cutlass13device_kernelIN5flash11enable_sm90INS1_16FlashAttnFwdSm90INS1_25CollectiveMainloopFwdSm90ILi2EN4cute5tupleIJNS5_1CILi1EEES8_S8_EEENS6_IJNS7_ILi128EEENS7_ILi96EEENS7_ILi64EEEEEELi256ENS_6half_tEfNS_4arch4Sm90ELb1ELb0ELb0ELb0ELb0ELb0ELb0ELb1ELb0ELb1ELb1ELb0EEENS1_21CollectiveEpilogueFwdINS6_IJSA_NS7_ILi256EEESB_EEES9_SE_SG_Li256ELb0ELb1ELb1ELb0EEENS1_19SingleTileSchedulerILb0ELb1ELb1ELi128EEEEEEEEEvNT_6ParamsE)
        .other          _ZN7cutlass13device_kernelIN5flash11enable_sm90INS1_16FlashAttnFwdSm90INS1_25CollectiveMainloopFwdSm90ILi2EN4cute5tupleIJNS5_1CILi1EEES8_S8_EEENS6_IJNS7_ILi128EEENS7_ILi96EEENS7_ILi64EEEEEELi256ENS_6half_tEfNS_4arch4Sm90ELb1ELb0ELb0ELb0ELb0ELb0ELb0ELb1ELb0ELb1ELb1ELb0EEENS1_21CollectiveEpilogueFwdINS6_IJSA_NS7_ILi256EEESB_EEES9_SE_SG_Li256ELb0ELb1ELb1ELb0EEENS1_19SingleTileSchedulerILb0ELb1ELb1ELi128EEEEEEEEEvNT_6ParamsE,@"STO_CUDA_ENTRY STV_DEFAULT"
_ZN7cutlass13device_kernelIN5flash11enable_sm90INS1_16FlashAttnFwdSm90INS1_25CollectiveMainloopFwdSm90ILi2EN4cute5tupleIJNS5_1CILi1EEES8_S8_EEENS6_IJNS7_ILi128EEENS7_ILi96EEENS7_ILi64EEEEEELi256ENS_6half_tEfNS_4arch4Sm90ELb1ELb0ELb0ELb0ELb0ELb0ELb0ELb1ELb0ELb1ELb1ELb0EEENS1_21CollectiveEpilogueFwdINS6_IJSA_NS7_ILi256EEESB_EEES9_SE_SG_Li256ELb0ELb1ELb1ELb0EEENS1_19SingleTileSchedulerILb0ELb1ELb1ELi128EEEEEEEEEvNT_6ParamsE:
        /* <DEDUP_REMOVED lines=18> */
.L_x_4218:
[----:B------:R-:W-:Y:S05]  /*0120*/  BSYNC B0 ;  /* 0x0000000000007941 */ /* 0x000fea0003800000 */
.L_x_4217:
        /* <DEDUP_REMOVED lines=41> */
.L_x_4219:
        /* <DEDUP_REMOVED lines=22> */
.L_x_4220:
        /* <DEDUP_REMOVED lines=18> */
.L_x_4221:
        /* <DEDUP_REMOVED lines=22> */
.L_x_4222:
        /* <DEDUP_REMOVED lines=22> */
.L_x_4223:
        /* <DEDUP_REMOVED lines=8> */
.L_x_4226:
        /* <DEDUP_REMOVED lines=20> */
[----:B------:R-:W0:Y:S01]  /*0ac0*/  S2UR UR43, SR_CTAID.X ;  /* 0x00000000002b79c3 */ /* 0x000e220000002500 */
[----:B------:R-:W-:Y:S01]  /*0ad0*/  ULDC UR4, c[0x0][0x448] ;  /* 0x0001120000047ab9 */ /* 0x000fe20000000800 */
[----:B------:R-:W-:Y:S01]  /*0ae0*/  ULDC UR36, c[0x0][0x424] ;  /* 0x0001090000247ab9 */ /* 0x000fe20000000800 */
[----:B------:R-:W-:Y:S01]  /*0af0*/  UISETP.NE.AND UP1, UPT, UR4, 0x1, UPT ;  /* 0x000000010400788c */ /* 0x000fe2000bf25270 */
[----:B------:R-:W-:Y:S02]  /*0b00*/  ULDC UR40, c[0x0][0x2f0] ;  /* 0x0000bc0000287ab9 */ /* 0x000fe40000000800 */
[----:B------:R-:W-:Y:S01]  /*0b10*/  ULDC.64 UR4, c[0x0][0x418] ;  /* 0x0001060000047ab9 */ /* 0x000fe20000000a00 */
[----:B------:R-:W-:Y:S01]  /*0b20*/  ULDC UR7, c[0x0][0x288] ;  /* 0x0000a20000077ab9 */ /* 0x000fe20000000800 */
[----:B------:R-:W-:Y:S02]  /*0b30*/  UISETP.NE.U32.AND UP0, UPT, UR4, URZ, UPT ;  /* 0x0000003f0400728c */ /* 0x000fe4000bf05070 */
[----:B------:R-:W-:-:S02]  /*0b40*/  USHF.R.U32.HI UR10, URZ, 0x10, UR38 ;  /* 0x000000103f0a7899 */ /* 0x000fc40008011626 */
[----:B------:R-:W-:Y:S02]  /*0b50*/  UISETP.NE.AND.EX UP0, UPT, UR5, URZ, UPT, UP0 ;  /* 0x0000003f0500728c */ /* 0x000fe4000bf05300 */
[----:B------:R-:W-:Y:S01]  /*0b60*/  @UP1 ULDC UR4, c[0x0][0x44c] ;  /* 0x0001130000041ab9 */ /* 0x000fe20000000800 */
[----:B------:R-:W-:Y:S01]  /*0b70*/  @UP1 ULDC UR8, c[0x0][0x450] ;  /* 0x0001140000081ab9 */ /* 0x000fe20000000800 */
[----:B------:R-:W-:Y:S02]  /*0b80*/  USEL UR36, UR36, 0x1, UP0 ;  /* 0x0000000124247887 */ /* 0x000fe40008000000 */
[----:B------:R-:W-:Y:S02]  /*0b90*/  ULOP3.LUT UR38, UR38, 0xffff, URZ, 0xc0, !UPT ;  /* 0x0000ffff26267892 */ /* 0x000fe4000f8ec03f */
[----:B------:R-:W-:Y:S02]  /*0ba0*/  UIMAD UR40, UR36, UR40, URZ ;  /* 0x00000028242872a4 */ /* 0x000fe4000f8e023f */
[----:B0-----:R-:W-:-:S04]  /*0bb0*/  USHF.L.U32 UR43, UR43, 0x7, URZ ;  /* 0x000000072b2b7899 */ /* 0x001fc8000800063f */
[----:B------:R-:W-:-:S04]  /*0bc0*/  UIADD3 UR6, UR43, 0x7f, URZ ;  /* 0x0000007f2b067890 */ /* 0x000fc8000fffe03f */
[----:B------:R-:W-:Y:S02]  /*0bd0*/  UIMAD.WIDE.U32 UR4, UR6, UR4, URZ ;  /* 0x00000004060472a5 */ /* 0x000fe4000f8e003f */
[----:B------:R-:W-:Y:S02]  /*0be0*/  UIADD3 UR4, UR40, 0x5f, URZ ;  /* 0x0000005f28047890 */ /* 0x000fe4000fffe03f */
[----:B------:R-:W-:Y:S02]  /*0bf0*/  @UP1 USHF.R.U32.HI UR6, URZ, UR8, UR5 ;  /* 0x000000083f061299 */ /* 0x000fe40008011605 */
[----:B------:R-:W-:-:S04]  /*0c00*/  UIADD3 UR5, UR40, 0x60, -UR7 ;  /* 0x0000006028057890 */ /* 0x000fc8000fffe807 */
[----:B------:R-:W-:Y:S02]  /*0c10*/  UIADD3 UR6, UR5, UR6, URZ ;  /* 0x0000000605067290 */ /* 0x000fe4000fffe03f */
[----:B------:R-:W-:Y:S02]  /*0c20*/  UIMAD.WIDE UR4, UR4, 0x2aaaaaab, URZ ;  /* 0x2aaaaaab040478a5 */ /* 0x000fe4000f8e023f */
[----:B------:R-:W-:Y:S02]  /*0c30*/  UIMAD.WIDE UR6, UR6, 0x2aaaaaab, URZ ;  /* 0x2aaaaaab060678a5 */ /* 0x000fe4000f8e023f */
[----:B------:R-:W-:Y:S02]  /*0c40*/  USHF.R.U32.HI UR4, URZ, 0x1f, UR5 ;  /* 0x0000001f3f047899 */ /* 0x000fe40008011605 */
[----:B------:R-:W-:Y:S02]  /*0c50*/  USHF.R.U32.HI UR6, URZ, 0x1f, UR7 ;  /* 0x0000001f3f067899 */ /* 0x000fe40008011607 */
[----:B------:R-:W-:-:S02]  /*0c60*/  ULEA.HI.SX32 UR4, UR5, UR4, 0x1c ;  /* 0x0000000405047291 */ /* 0x000fc4000f8fe23f */
[----:B------:R-:W-:-:S04]  /*0c70*/  ULEA.HI.SX32 UR6, UR7, UR6, 0x1c ;  /* 0x0000000607067291 */ /* 0x000fc8000f8fe23f */
[----:B------:R-:W-:-:S04]  /*0c80*/  UISETP.LT.AND UP0, UPT, UR4, UR6, UPT ;  /* 0x000000060400728c */ /* 0x000fc8000bf01270 */
[----:B------:R-:W-:Y:S02]  /*0c90*/  USEL UR9, UR4, UR6, UP0 ;  /* 0x0000000604097287 */ /* 0x000fe40008000000 */
[----:B------:R-:W-:Y:S02]  /*0ca0*/  UISETP.NE.AND UP0, UPT, UR10, URZ, UPT ;  /* 0x0000003f0a00728c */ /* 0x000fe4000bf05270 */
[----:B------:R-:W-:Y:S01]  /*0cb0*/  UISETP.GE.AND UP1, UPT, UR9, 0x1, UPT ;  /* 0x000000010900788c */ /* 0x000fe2000bf26270 */
[----:B------:R-:W-:-:S05]  /*0cc0*/  UMOV UR4, URZ ;  /* 0x0000003f00047c82 */ /* 0x000fca0008000000 */
[----:B------:R-:W-:-:S03]  /*0cd0*/  PLOP3.LUT P0, PT, PT, PT, UP1, 0x80, 0x0 ;  /* 0x000000000000781c */ /* 0x000fc60003f0f018 */
[----:B------:R-:W-:-:S10]  /*0ce0*/  @!UP0 ULDC UR10, c[0x0][0x9f0] ;  /* 0x00027c00000a8ab9 */ /* 0x000fd40000000800 */
[----:B------:R-:W-:Y:S05]  /*0cf0*/  @!P0 BRA `(.L_x_4228) ;  /* 0x0000000000848947 */ /* 0x000fea0003800000 */
[----:B------:R-:W-:Y:S01]  /*0d00*/  IMAD.U32 R4, RZ, RZ, UR10 ;  /* 0x0000000aff047e24 */ /* 0x000fe2000f8e00ff */
[----:B------:R-:W-:Y:S01]  /*0d10*/  UIADD3 UR6, UR10, -0x1, UR9 ;  /* 0xffffffff0a067890 */ /* 0x000fe2000fffe009 */
[----:B------:R-:W-:-:S03]  /*0d20*/  UMOV UR4, URZ ;  /* 0x0000003f00047c82 */ /* 0x000fc60008000000 */
        /* <DEDUP_REMOVED lines=30> */
.L_x_4228:
[----:B------:R-:W-:Y:S01]  /*0f10*/  UIMAD UR38, UR38, UR4, URZ ;  /* 0x00000004262672a4 */ /* 0x000fe2000f8e023f */
[----:B------:R-:W-:Y:S01]  /*0f20*/  IMAD.U32 R0, RZ, RZ, UR9 ;  /* 0x00000009ff007e24 */ /* 0x000fe2000f8e00ff */
[----:B------:R-:W0:Y:S01]  /*0f30*/  S2R R4, SR_TID.X ;  /* 0x0000000000047919 */ /* 0x000e220000002100 */
[----:B------:R-:W-:Y:S01]  /*0f40*/  IMAD.U32 R3, RZ, RZ, UR4 ;  /* 0x00000004ff037e24 */ /* 0x000fe2000f8e00ff */
[----:B------:R-:W-:Y:S02]  /*0f50*/  PLOP3.LUT P0, PT, PT, PT, PT, 0x80, 0x0 ;  /* 0x000000000000781c */ /* 0x000fe40003f0f070 */
[----:B------:R-:W-:Y:S02]  /*0f60*/  CS2R R150, SRZ ;  /* 0x0000000000967805 */ /* 0x000fe4000001ff00 */
[----:B------:R-:W-:Y:S02]  /*0f70*/  CS2R R148, SRZ ;  /* 0x0000000000947805 */ /* 0x000fe4000001ff00 */
[----:B------:R-:W-:-:S02]  /*0f80*/  CS2R R146, SRZ ;  /* 0x0000000000927805 */ /* 0x000fc4000001ff00 */
[----:B------:R-:W-:Y:S01]  /*0f90*/  VIADDMNMX R0, R3, UR38, R0, PT ;  /* 0x0000002603007c46 */ /* 0x000fe2000b800100 */
[----:B------:R-:W-:Y:S01]  /*0fa0*/  IMAD.MOV.U32 R3, RZ, RZ, RZ ;  /* 0x000000ffff037224 */ /* 0x000fe200078e00ff */
        /* <DEDUP_REMOVED lines=23> */
[----:B------:R-:W-:-:S02]  /*1120*/  CS2R R104, SRZ ;  /* 0x0000000000687805 */ /* 0x000fc4000001ff00 */
[----:B0-----:R-:W-:Y:S01]  /*1130*/  IADD3 R16, R4, -0x80, RZ ;  /* 0xffffff8004107810 */ /* 0x001fe20007ffe0ff */
[----:B------:R-:W-:Y:S01]  /*1140*/  IMAD.MOV.U32 R4, RZ, RZ, RZ ;  /* 0x000000ffff047224 */ /* 0x000fe200078e00ff */
        /* <DEDUP_REMOVED lines=66> */
[----:B------:R-:W-:Y:S01]  /*1570*/  IMAD.U32 R10, RZ, RZ, UR6 ;  /* 0x00000006ff0a7e24 */ /* 0x000fe2000f8e00ff */
[----:B------:R-:W-:Y:S01]  /*1580*/  MOV R8, 0x70 ;  /* 0x0000007000087802 */ /* 0x000fe20000000f00 */
[----:B------:R-:W-:Y:S02]  /*1590*/  IMAD.U32 R6, RZ, RZ, UR4 ;  /* 0x00000004ff067e24 */ /* 0x000fe4000f8e00ff */
[----:B------:R-:W-:-:S02]  /*15a0*/  IMAD.U32 R7, RZ, RZ, UR5 ;  /* 0x00000005ff077e24 */ /* 0x000fc4000f8e00ff */
[----:B------:R-:W-:Y:S02]  /*15b0*/  IMAD.U32 R11, RZ, RZ, UR7 ;  /* 0x00000007ff0b7e24 */ /* 0x000fe4000f8e00ff */
[----:B------:R-:W-:Y:S02]  /*15c0*/  IMAD.MOV.U32 R12, RZ, RZ, 0x1 ;  /* 0x00000001ff0c7424 */ /* 0x000fe400078e00ff */
[----:B0-----:R-:W-:-:S07]  /*15d0*/  IMAD.MOV.U32 R13, RZ, RZ, RZ ;  /* 0x000000ffff0d7224 */ /* 0x001fce00078e00ff */
[----:B------:R-:W-:-:S07]  /*15e0*/  LEPC R20, `(.L_x_4230) ;  /* 0x000000001014794e */ /* 0x000fce0000000000 */
[----:B-1----:R-:W-:Y:S05]  /*15f0*/  CALL.ABS.NOINC R14 ;  /* 0x000000000e007343 */ /* 0x002fea0003c00000 */
.L_x_4230:
[----:B------:R-:W-:Y:S01]  /*1600*/  SHF.L.U32 R10, RZ, 0x1f, RZ ;  /* 0x0000001fff0a7819 */ /* 0x000fe200000006ff */
[----:B------:R-:W-:-:S03]  /*1610*/  VIADD R0, R2, 0x8 ;  /* 0x0000000802007836 */ /* 0x000fc60000000000 */
[----:B------:R-:W0:Y:S02]  /*1620*/  SYNCS.PHASECHK.TRANS64.TRYWAIT P0, [UR39+0x22800], R10 ;  /* 0x0228000aff0075a7 */ /* 0x000e240008000167 */
[----:B0-----:R-:W-:Y:S05]  /*1630*/  @!P0 BRA `(.L_x_4231) ;  /* 0x000000c800d88947 */ /* 0x001fea0003800000 */
.L_x_4347:
[----:B------:R-:W-:Y:S05]  /*1640*/  WARPSYNC.ALL ;  /* 0x0000000000007948 */ /* 0x000fea0003800000 */
[----:B------:R-:W-:Y:S01]  /*1650*/  ULOP3.LUT UR4, UR42, 0x1, URZ, 0xfc, !UPT ;  /* 0x000000012a047892 */ /* 0x000fe2000f8efc3f */
[----:B------:R1:W-:Y:S03]  /*1660*/  BAR.SYNC.DEFER_BLOCKING R0, 0x100 ;  /* 0x000400000000751d */ /* 0x0003e60000010000 */
[----:B------:R-:W-:-:S06]  /*1670*/  UISETP.NE.AND UP0, UPT, UR4, 0x3, UPT ;  /* 0x000000030400788c */ /* 0x000fcc000bf05270 */
[----:B------:R-:W-:-:S13]  /*1680*/  PLOP3.LUT P0, PT, PT, PT, UP0, 0x80, 0x0 ;  /* 0x000000000000781c */ /* 0x000fda0003f0f008 */
[----:B-1----:R-:W-:Y:S05]  /*1690*/  @!P0 BRA `(.L_x_4232) ;  /* 0x0000000000048947 */ /* 0x002fea0003800000 */
[----:B------:R-:W-:Y:S01]  /*16a0*/  BPT.TRAP 0x1 ;  /* 0x000000040000795c */ /* 0x000fe20000300000 */
.L_x_4232:
[----:B------:R1:W2:Y:S01]  /*16b0*/  SYNCS.PHASECHK.TRANS64.TRYWAIT P1, [UR39+0x22830], R10 ;  /* 0x0228300aff0075a7 */ /* 0x0002a20008020167 */
[----:B------:R-:W-:Y:S05]  /*16c0*/  @!P0 BRA `(.L_x_4233) ;  /* 0x0000000000048947 */ /* 0x000fea0003800000 */
[----:B------:R-:W-:Y:S01]  /*16d0*/  BPT.TRAP 0x1 ;  /* 0x000000040000795c */ /* 0x000fe20000300000 */
.L_x_4233:
[----:B--2---:R-:W-:Y:S05]  /*16e0*/  @P1 BRA `(.L_x_4234) ;  /* 0x0000000000081947 */ /* 0x004fea0003800000 */
[----:B------:R-:W2:Y:S02]  /*16f0*/  SYNCS.PHASECHK.TRANS64.TRYWAIT P1, [UR39+0x22830], R10 ;  /* 0x0228300aff0075a7 */ /* 0x000ea40008020167 */
[----:B--2---:R-:W-:Y:S05]  /*1700*/  @!P1 BRA `(.L_x_4235) ;  /* 0x000000c800bc9947 */ /* 0x004fea0003800000 */
.L_x_4234:
[----:B------:R-:W-:Y:S01]  /*1710*/  UIADD3 UR4, UR39, 0x1c400, URZ ;  /* 0x0001c40027047890 */ /* 0x000fe2000fffe03f */
[----:B------:R-:W-:Y:S01]  /*1720*/  WARPGROUP.ARRIVE ;  /* 0x00000000000079c5 */ /* 0x000fe20000000000 */
[----:B------:R-:W-:Y:S01]  /*1730*/  ULOP3.LUT UR8, UR46, 0x10000, URZ, 0xfc, !UPT ;  /* 0x000100002e087892 */ /* 0x000fe2000f8efc3f */
[----:B0-----:R-:W-:Y:S01]  /*1740*/  LOP3.LUT R3, R18, 0xffffff80, RZ, 0xc0, !PT ;  /* 0xffffff8012037812 */ /* 0x001fe200078ec0ff */
[----:B------:R-:W-:Y:S01]  /*1750*/  USHF.R.U32.HI UR4, URZ, 0x4, UR4 ;  /* 0x000000043f047899 */ /* 0x000fe20008011604 */
[----:B------:R-:W-:Y:S01]  /*1760*/  LEA.HI R17, R17, R16, RZ, 0x2 ;  /* 0x0000001011117211 */ /* 0x000fe200078f10ff */
[----:B------:R-:W-:Y:S01]  /*1770*/  UMOV UR9, 0x40000040 ;  /* 0x4000004000097882 */ /* 0x000fe20000000000 */
[----:B------:R-:W-:Y:S01]  /*1780*/  UMOV UR7, 0x40000040 ;  /* 0x4000004000077882 */ /* 0x000fe20000000000 */
[----:B------:R-:W-:Y:S01]  /*1790*/  ULOP3.LUT UR4, UR4, 0x3fff, URZ, 0xc0, !UPT ;  /* 0x00003fff04047892 */ /* 0x000fe2000f8ec03f */
[----:B------:R-:W-:Y:S01]  /*17a0*/  IMAD.IADD R3, R16, 0x1, -R3 ;  /* 0x0000000110037824 */ /* 0x000fe200078e0a03 */
[----:B------:R-:W-:Y:S01]  /*17b0*/  UMOV UR5, UR9 ;  /* 0x0000000900057c82 */ /* 0x000fe20008000000 */
[----:B------:R-:W-:Y:S01]  /*17c0*/  UIADD3 UR12, UR8, 0x2, URZ ;  /* 0x00000002080c7890 */ /* 0x000fe2000fffe03f */
[----:B------:R-:W-:Y:S01]  /*17d0*/  LOP3.LUT R17, R17, 0xfffffffc, RZ, 0xc0, !PT ;  /* 0xfffffffc11117812 */ /* 0x000fe200078ec0ff */
[----:B------:R-:W-:Y:S01]  /*17e0*/  ULOP3.LUT UR6, UR4, 0x10000, URZ, 0xfc, !UPT ;  /* 0x0001000004067892 */ /* 0x000fe2000f8efc3f */
[----:B------:R-:W-:Y:S01]  /*17f0*/  SHF.R.S32.HI R4, RZ, 0x1f, R3 ;  /* 0x0000001fff047819 */ /* 0x000fe20000011403 */
[----:B------:R-:W-:Y:S01]  /*1800*/  UMOV UR13, 0x40000040 ;  /* 0x40000040000d7882 */ /* 0x000fe20000000000 */
[----:B------:R-:W-:Y:S01]  /*1810*/  UMOV UR4, UR8 ;  /* 0x0000000800047c82 */ /* 0x000fe20008000000 */
[----:B------:R-:W-:Y:S01]  /*1820*/  UIADD3 UR14, UR6, 0x2, URZ ;  /* 0x00000002060e7890 */ /* 0x000fe2000fffe03f */
[CC--:B------:R-:W-:Y:S01]  /*1830*/  LEA.HI R5, R4.reuse, R3.reuse, RZ, 0x2 ;  /* 0x0000000304057211 */ /* 0x0c0fe200078f10ff */
[----:B------:R-:W-:Y:S01]  /*1840*/  UMOV UR15, 0x40000040 ;  /* 0x40000040000f7882 */ /* 0x000fe20000000000 */
[----:B------:R-:W-:Y:S01]  /*1850*/  UIADD3 UR16, UR8, 0x4, URZ ;  /* 0x0000000408107890 */ /* 0x000fe2000fffe03f */
[----:B------:R-:W-:Y:S01]  /*1860*/  LEA.HI R6, R4, R3, RZ, 0x5 ;  /* 0x0000000304067211 */ /* 0x000fe200078f28ff */
[----:B------:R-:W-:Y:S01]  /*1870*/  HGMMA.64x96x16.F32 R24, gdesc[UR4], RZ, !UPT, gsb0 ;  /* 0x01600000041879f0 */ /* 0x000fe2000c0008ff */
[----:B------:R-:W-:Y:S01]  /*1880*/  UIADD3 UR18, UR6, 0x4, URZ ;  /* 0x0000000406127890 */ /* 0x000fe2000fffe03f */
[--C-:B------:R-:W-:Y:S01]  /*1890*/  SHF.R.S32.HI R4, RZ, 0x2, R5.reuse ;  /* 0x00000002ff047819 */ /* 0x100fe20000011405 */
[----:B------:R-:W-:Y:S01]  /*18a0*/  UMOV UR17, 0x40000040 ;  /* 0x4000004000117882 */ /* 0x000fe20000000000 */
[----:B------:R-:W-:Y:S01]  /*18b0*/  UMOV UR19, 0x40000040 ;  /* 0x4000004000137882 */ /* 0x000fe20000000000 */
[----:B------:R-:W-:Y:S01]  /*18c0*/  UIADD3 UR20, UR8, 0x6, URZ ;  /* 0x0000000608147890 */ /* 0x000fe2000fffe03f */
[----:B------:R-:W-:Y:S01]  /*18d0*/  SHF.R.S32.HI R7, RZ, 0x1f, R5 ;  /* 0x0000001fff077819 */ /* 0x000fe20000011405 */
[----:B------:R-:W-:Y:S01]  /*18e0*/  UIADD3 UR22, UR6, 0x6, URZ ;  /* 0x0000000606167890 */ /* 0x000fe2000fffe03f */
[----:B------:R-:W-:Y:S01]  /*18f0*/  IMAD.IADD R17, R16, 0x1, -R17 ;  /* 0x0000000110117824 */ /* 0x000fe200078e0a11 */
[----:B------:R-:W-:Y:S01]  /*1900*/  UMOV UR21, 0x40000040 ;  /* 0x4000004000157882 */ /* 0x000fe20000000000 */
[----:B------:R-:W-:Y:S01]  /*1910*/  UMOV UR23, 0x40000040 ;  /* 0x4000004000177882 */ /* 0x000fe20000000000 */
[----:B------:R-:W-:Y:S01]  /*1920*/  SHF.R.S32.HI R6, RZ, 0x5, R6 ;  /* 0x00000005ff067819 */ /* 0x000fe20000011406 */
[----:B------:R-:W-:Y:S01]  /*1930*/  ULDC UR4, c[0x0][0x448] ;  /* 0x0001120000047ab9 */ /* 0x000fe20000000800 */
[----:B------:R-:W-:Y:S01]  /*1940*/  LEA.HI R8, R19, R19, RZ, 0x1 ;  /* 0x0000001313087211 */ /* 0x000fe200078f08ff */
[----:B------:R-:W-:Y:S01]  /*1950*/  UISETP.NE.AND UP0, UPT, UR4, 0x1, UPT ;  /* 0x000000010400788c */ /* 0x000fe2000bf05270 */
[----:B------:R-:W-:Y:S01]  /*1960*/  LEA.HI R7, R7, R4, RZ, 0x3 ;  /* 0x0000000407077211 */ /* 0x000fe200078f18ff */
[----:B------:R-:W-:Y:S01]  /*1970*/  ULDC UR11, c[0x0][0x288] ;  /* 0x0000a200000b7ab9 */ /* 0x000fe20000000800 */
[----:B------:R-:W-:Y:S01]  /*1980*/  LEA R9, R6, UR43, 0x4 ;  /* 0x0000002b06097c11 */ /* 0x000fe2000f8e20ff */
[----:B------:R-:W-:Y:S01]  /*1990*/  ULDC UR7, c[0x0][0x988] ;  /* 0x0002620000077ab9 */ /* 0x000fe20000000800 */
[----:B------:R-:W-:Y:S01]  /*19a0*/  LOP3.LUT R8, R8, 0x3fffffe, RZ, 0xc0, !PT ;  /* 0x03fffffe08087812 */ /* 0x000fe200078ec0ff */
[----:B------:R-:W0:Y:S01]  /*19b0*/  S2R R11, SR_TID.X ;  /* 0x00000000000b7919 */ /* 0x000e220000002100 */
[----:B------:R-:W-:-:S02]  /*19c0*/  LOP3.LUT R7, R7, 0xfffffff8, RZ, 0xc0, !PT ;  /* 0xfffffff807077812 */ /* 0x000fc400078ec0ff */
[----:B------:R-:W-:Y:S01]  /*19d0*/  LEA.HI R6, R17, R17, RZ, 0x1 ;  /* 0x0000001111067211 */ /* 0x000fe200078f08ff */
[----:B------:R-:W-:Y:S01]  /*19e0*/  IMAD.IADD R8, R19, 0x1, -R8 ;  /* 0x0000000113087824 */ /* 0x000fe200078e0a08 */
[----:B------:R-:W-:Y:S01]  /*19f0*/  IADD3 R7, R9, R4, -R7 ;  /* 0x0000000409077210 */ /* 0x000fe20007ffe807 */
[----:B------:R-:W-:Y:S01]  /*1a00*/  @UP0 ULDC UR4, c[0x0][0x44c] ;  /* 0x0001130000040ab9 */ /* 0x000fe20000000800 */
[----:B------:R-:W-:Y:S02]  /*1a10*/  LOP3.LUT R6, R6, 0x1ffffffe, RZ, 0xc0, !PT ;  /* 0x1ffffffe06067812 */ /* 0x000fe400078ec0ff */
[----:B------:R-:W-:Y:S01]  /*1a20*/  PLOP3.LUT P1, PT, PT, PT, UP0, 0x80, 0x0 ;  /* 0x000000000000781c */ /* 0x000fe20003f2f008 */
[----:B------:R-:W-:Y:S02]  /*1a30*/  IMAD R7, R8, 0x40, R7 ;  /* 0x0000004008077824 */ /* 0x000fe400078e0207 */
[----:B------:R-:W-:-:S05]  /*1a40*/  IMAD.IADD R4, R17, 0x1, -R6 ;  /* 0x0000000111047824 */ /* 0x000fca00078e0a06 */
[----:B------:R-:W-:-:S05]  /*1a50*/  LEA R4, R4, R7, 0x3 ;  /* 0x0000000704047211 */ /* 0x000fca00078e18ff */
[----:B------:R-:W-:Y:S01]  /*1a60*/  @P1 IMAD.HI.U32 R6, R4, UR4, RZ ;  /* 0x0000000404061c27 */ /* 0x000fe2000f8e00ff */
[----:B------:R-:W-:-:S03]  /*1a70*/  @UP0 ULDC UR4, c[0x0][0x450] ;  /* 0x0001140000040ab9 */ /* 0x000fc60000000800 */
[----:B------:R-:W-:Y:S01]  /*1a80*/  IMAD.MOV.U32 R7, RZ, RZ, R4 ;  /* 0x000000ffff077224 */ /* 0x000fe200078e0004 */
[----:B------:R-:W-:Y:S01]  /*1a90*/  @P1 SHF.R.U32.HI R7, RZ, UR4, R6 ;  /* 0x00000004ff071c19 */ /* 0x000fe20008011606 */
[----:B------:R-:W-:Y:S01]  /*1aa0*/  UIMAD UR4, UR41, -0x60, UR40 ;  /* 0xffffffa0290478a4 */ /* 0x000fe2000f8e0228 */
[----:B------:R-:W-:-:S03]  /*1ab0*/  LOP3.LUT R6, R5, 0x7ffffffc, RZ, 0xc0, !PT ;  /* 0x7ffffffc05067812 */ /* 0x000fc600078ec0ff */
[----:B------:R-:W2:Y:S01]  /*1ac0*/  SHFL.IDX PT, R8, R7, 0x1, 0x1c1f ;  /* 0x003c1f0007087f89 */ /* 0x000ea200000e0000 */
[----:B------:R-:W-:Y:S01]  /*1ad0*/  UIADD3 UR4, UR4, 0x60, URZ ;  /* 0x0000006004047890 */ /* 0x000fe2000fffe03f */
[----:B------:R-:W-:Y:S01]  /*1ae0*/  IMAD.IADD R3, R3, 0x1, -R6 ;  /* 0x0000000103037824 */ /* 0x000fe200078e0a06 */
[----:B0-----:R-:W-:Y:S01]  /*1af0*/  LOP3.LUT R11, R11, 0x7f, RZ, 0xc0, !PT ;  /* 0x0000007f0b0b7812 */ /* 0x001fe200078ec0ff */
[----:B------:R-:W0:Y:S03]  /*1b00*/  SHFL.IDX PT, R7, R7, RZ, 0x1c1f ;  /* 0x001c1fff07077589 */ /* 0x000e2600000e0000 */
[----:B------:R-:W-:-:S04]  /*1b10*/  IMAD.U32 R6, RZ, RZ, UR4 ;  /* 0x00000004ff067e24 */ /* 0x000fc8000f8e00ff */
[----:B------:R-:W-:Y:S02]  /*1b20*/  IMAD R5, R3, -0x2, R6 ;  /* 0xfffffffe03057824 */ /* 0x000fe400078e0206 */
[----:B------:R-:W-:-:S05]  /*1b30*/  IMAD.U32 R6, RZ, RZ, UR11 ;  /* 0x0000000bff067e24 */ /* 0x000fca000f8e00ff */
[----:B------:R-:W-:-:S04]  /*1b40*/  IADD3 R6, R5, 0x1, -R6 ;  /* 0x0000000105067810 */ /* 0x000fc80007ffe806 */
[----:B--2---:R-:W-:-:S04]  /*1b50*/  VIADDMNMX R8, R8, R6, R5, PT ;  /* 0x0000000608087246 */ /* 0x004fc80003800105 */
[C---:B------:R-:W-:Y:S02]  /*1b60*/  ISETP.GT.AND P2, PT, R8.reuse, RZ, PT ;  /* 0x000000ff0800720c */ /* 0x040fe40003f44270 */
[C---:B------:R-:W-:Y:S02]  /*1b70*/  ISETP.GT.AND P3, PT, R8.reuse, 0x1, PT ;  /* 0x000000010800780c */ /* 0x040fe40003f64270 */
[----:B------:R-:W-:Y:S02]  /*1b80*/  ISETP.GT.AND P4, PT, R8, 0x8, PT ;  /* 0x000000080800780c */ /* 0x000fe40003f84270 */
[----:B0-----:R-:W-:-:S04]  /*1b90*/  VIADDMNMX R6, R7, R6, R5, PT ;  /* 0x0000000607067246 */ /* 0x001fc80003800105 */
[----:B------:R-:W-:Y:S01]  /*1ba0*/  ISETP.GT.AND P5, PT, R6, 0x8, PT ;  /* 0x000000080600780c */ /* 0x000fe20003fa4270 */
        /* <DEDUP_REMOVED lines=12> */
[----:B------:R-:W-:Y:S02]  /*1c70*/  ISETP.GT.AND P2, PT, R8, 0x9, PT ;  /* 0x000000090800780c */ /* 0x000fe40003f44270 */
[----:B------:R-:W-:-:S02]  /*1c80*/  FSEL R30, R30, -INF , P4 ;  /* 0xff8000001e1e7808 */ /* 0x000fc40002000000 */
[----:B------:R-:W-:Y:S02]  /*1c90*/  FMNMX.FTZ R9, R26, R27, !PT ;  /* 0x0000001b1a097209 */ /* 0x000fe40007810000 */
[----:B------:R-:W-:Y:S02]  /*1ca0*/  ISETP.GT.AND P3, PT, R8, 0x10, PT ;  /* 0x000000100800780c */ /* 0x000fe40003f64270 */
[----:B------:R-:W-:Y:S02]  /*1cb0*/  FSEL R31, R31, -INF , P2 ;  /* 0xff8000001f1f7808 */ /* 0x000fe40001000000 */
[----:B------:R-:W-:Y:S02]  /*1cc0*/  FMNMX.FTZ R12, R30, R9, !PT ;  /* 0x000000091e0c7209 */ /* 0x000fe40007810000 */
        /* <DEDUP_REMOVED lines=57> */
[----:B------:R-:W-:Y:S02]  /*2060*/  FSEL R71, R71, -INF , P2 ;  /* 0xff80000047477808 */ /* 0x000fe40001000000 */
[----:B------:R-:W-:Y:S02]  /*2070*/  FMNMX.FTZ R8, R70, R9, !PT ;  /* 0x0000000946087209 */ /* 0x000fe40007810000 */
[C---:B------:R-:W-:Y:S02]  /*2080*/  ISETP.GT.AND P3, PT, R6.reuse, RZ, PT ;  /* 0x000000ff0600720c */ /* 0x040fe40003f64270 */
[----:B------:R-:W-:Y:S02]  /*2090*/  FMNMX.FTZ R8, R71, R8, !PT ;  /* 0x0000000847087209 */ /* 0x000fe40007810000 */
[----:B------:R-:W-:-:S02]  /*20a0*/  ISETP.GT.AND P4, PT, R6, 0x1, PT ;  /* 0x000000010600780c */ /* 0x000fc40003f84270 */
[----:B------:R-:W-:Y:S01]  /*20b0*/  FSEL R24, R24, -INF , P3 ;  /* 0xff80000018187808 */ /* 0x000fe20001800000 */
[----:B------:R-:W0:Y:S01]  /*20c0*/  SHFL.BFLY PT, R9, R8, 0x2, 0x1f ;  /* 0x0c401f0008097f89 */ /* 0x000e2200000e0000 */
[----:B------:R-:W-:Y:S02]  /*20d0*/  FSEL R25, R25, -INF , P4 ;  /* 0xff80000019197808 */ /* 0x000fe40002000000 */
[----:B------:R-:W-:Y:S02]  /*20e0*/  ISETP.GT.AND P2, PT, R6, 0x9, PT ;  /* 0x000000090600780c */ /* 0x000fe40003f44270 */
[----:B------:R-:W-:Y:S02]  /*20f0*/  FSEL R28, R28, -INF , P5 ;  /* 0xff8000001c1c7808 */ /* 0x000fe40002800000 */
[----:B------:R-:W-:Y:S02]  /*2100*/  FMNMX.FTZ R7, R24, R25, !PT ;  /* 0x0000001918077209 */ /* 0x000fe40007810000 */
[----:B------:R-:W-:-:S02]  /*2110*/  ISETP.GT.AND P3, PT, R6, 0x10, PT ;  /* 0x000000100600780c */ /* 0x000fc40003f64270 */
[----:B------:R-:W-:Y:S02]  /*2120*/  FSEL R29, R29, -INF , P2 ;  /* 0xff8000001d1d7808 */ /* 0x000fe40001000000 */
[----:B------:R-:W-:Y:S02]  /*2130*/  ISETP.GT.AND P2, PT, R6, 0x11, PT ;  /* 0x000000110600780c */ /* 0x000fe40003f44270 */
[----:B------:R-:W-:Y:S02]  /*2140*/  FSEL R32, R32, -INF , P3 ;  /* 0xff80000020207808 */ /* 0x000fe40001800000 */
[C---:B------:R-:W-:Y:S02]  /*2150*/  ISETP.GT.AND P3, PT, R6.reuse, 0x18, PT ;  /* 0x000000180600780c */ /* 0x040fe40003f64270 */
[----:B------:R-:W-:Y:S02]  /*2160*/  FSEL R33, R33, -INF , P2 ;  /* 0xff80000021217808 */ /* 0x000fe40001000000 */
[----:B------:R-:W-:-:S02]  /*2170*/  ISETP.GT.AND P2, PT, R6, 0x19, PT ;  /* 0x000000190600780c */ /* 0x000fc40003f44270 */
[----:B------:R-:W-:Y:S02]  /*2180*/  FSEL R36, R36, -INF , P3 ;  /* 0xff80000024247808 */ /* 0x000fe40001800000 */
[----:B0-----:R-:W-:Y:S02]  /*2190*/  FMNMX.FTZ R9, R8, R9, !PT ;  /* 0x0000000908097209 */ /* 0x001fe40007810000 */
[C---:B------:R-:W-:Y:S02]  /*21a0*/  ISETP.GT.AND P3, PT, R6.reuse, 0x20, PT ;  /* 0x000000200600780c */ /* 0x040fe40003f64270 */
[----:B------:R-:W-:Y:S01]  /*21b0*/  FSEL R37, R37, -INF , P2 ;  /* 0xff80000025257808 */ /* 0x000fe20001000000 */
[----:B------:R-:W0:Y:S01]  /*21c0*/  SHFL.BFLY PT, R12, R9, 0x1, 0x1f ;  /* 0x0c201f00090c7f89 */ /* 0x000e2200000e0000 */
[----:B------:R-:W-:Y:S02]  /*21d0*/  ISETP.GT.AND P2, PT, R6, 0x21, PT ;  /* 0x000000210600780c */ /* 0x000fe40003f44270 */
[----:B------:R-:W-:-:S02]  /*21e0*/  FSEL R40, R40, -INF , P3 ;  /* 0xff80000028287808 */ /* 0x000fc40001800000 */
[C---:B------:R-:W-:Y:S02]  /*21f0*/  ISETP.GT.AND P3, PT, R6.reuse, 0x28, PT ;  /* 0x000000280600780c */ /* 0x040fe40003f64270 */
[----:B------:R-:W-:Y:S02]  /*2200*/  FSEL R41, R41, -INF , P2 ;  /* 0xff80000029297808 */ /* 0x000fe40001000000 */
[----:B------:R-:W-:Y:S02]  /*2210*/  ISETP.GT.AND P2, PT, R6, 0x29, PT ;  /* 0x000000290600780c */ /* 0x000fe40003f44270 */
[----:B------:R-:W-:Y:S02]  /*2220*/  FSEL R44, R44, -INF , P3 ;  /* 0xff8000002c2c7808 */ /* 0x000fe40001800000 */
[----:B------:R-:W-:Y:S02]  /*2230*/  ISETP.GT.AND P3, PT, R6, 0x30, PT ;  /* 0x000000300600780c */ /* 0x000fe40003f64270 */
[----:B------:R-:W-:-:S02]  /*2240*/  FSEL R45, R45, -INF , P2 ;  /* 0xff8000002d2d7808 */ /* 0x000fc40001000000 */
[----:B------:R-:W-:Y:S02]  /*2250*/  ISETP.GT.AND P2, PT, R6, 0x31, PT ;  /* 0x000000310600780c */ /* 0x000fe40003f44270 */
[----:B------:R-:W-:Y:S02]  /*2260*/  FSEL R48, R48, -INF , P3 ;  /* 0xff80000030307808 */ /* 0x000fe40001800000 */
[C---:B------:R-:W-:Y:S02]  /*2270*/  ISETP.GT.AND P3, PT, R6.reuse, 0x38, PT ;  /* 0x000000380600780c */ /* 0x040fe40003f64270 */
[----:B------:R-:W-:Y:S02]  /*2280*/  FSEL R49, R49, -INF , P2 ;  /* 0xff80000031317808 */ /* 0x000fe40001000000 */
[----:B0-----:R-:W-:Y:S02]  /*2290*/  FMNMX.FTZ R5, R9, R12, !PT ;  /* 0x0000000c09057209 */ /* 0x001fe40007810000 */
[----:B------:R-:W-:-:S02]  /*22a0*/  ISETP.GT.AND P2, PT, R6, 0x39, PT ;  /* 0x000000390600780c */ /* 0x000fc40003f44270 */
[C---:B------:R-:W-:Y:S01]  /*22b0*/  FSETP.NEU.FTZ.AND P4, PT, R5.reuse, -INF , PT ;  /* 0xff8000000500780b */ /* 0x040fe20003f9d000 */
[----:B------:R-:W-:Y:S01]  /*22c0*/  FMUL.FTZ R8, R5, UR7 ;  /* 0x0000000705087c20 */ /* 0x000fe20008410000 */
[----:B------:R-:W-:Y:S02]  /*22d0*/  FSEL R52, R52, -INF , P3 ;  /* 0xff80000034347808 */ /* 0x000fe40001800000 */
[----:B------:R-:W-:Y:S02]  /*22e0*/  ISETP.GT.AND P3, PT, R6, 0x40, PT ;  /* 0x000000400600780c */ /* 0x000fe40003f64270 */
[----:B------:R-:W-:Y:S02]  /*22f0*/  FSEL R9, R8, RZ, P4 ;  /* 0x000000ff08097208 */ /* 0x000fe40002000000 */
[----:B------:R-:W-:Y:S02]  /*2300*/  FMNMX.FTZ R8, R28, R7, !PT ;  /* 0x000000071c087209 */ /* 0x000fe40007810000 */
[----:B------:R-:W-:Y:S01]  /*2310*/  FSEL R53, R53, -INF , P2 ;  /* 0xff80000035357808 */ /* 0x000fe20001000000 */
[--C-:B------:R-:W-:Y:S01]  /*2320*/  FFMA.FTZ R26, R26, UR7, -R9.reuse ;  /* 0x000000071a1a7c23 */ /* 0x100fe20008010809 */
[----:B------:R-:W-:Y:S01]  /*2330*/  FMNMX.FTZ R7, R29, R8, !PT ;  /* 0x000000081d077209 */ /* 0x000fe20007810000 */
[--C-:B------:R-:W-:Y:S01]  /*2340*/  FFMA.FTZ R27, R27, UR7, -R9.reuse ;  /* 0x000000071b1b7c23 */ /* 0x100fe20008010809 */
[----:B------:R-:W-:Y:S01]  /*2350*/  ISETP.GT.AND P2, PT, R6, 0x41, PT ;  /* 0x000000410600780c */ /* 0x000fe20003f44270 */
[--C-:B------:R-:W-:Y:S01]  /*2360*/  FFMA.FTZ R30, R30, UR7, -R9.reuse ;  /* 0x000000071e1e7c23 */ /* 0x100fe20008010809 */
[----:B------:R-:W-:Y:S01]  /*2370*/  FMNMX.FTZ R8, R32, R7, !PT ;  /* 0x0000000720087209 */ /* 0x000fe20007810000 */
[----:B------:R-:W-:Y:S01]  /*2380*/  MUFU.EX2 R26, R26 ;  /* 0x0000001a001a7308 */ /* 0x000fe20000000800 */
[----:B------:R-:W-:Y:S01]  /*2390*/  FSEL R56, R56, -INF , P3 ;  /* 0xff80000038387808 */ /* 0x000fe20001800000 */
[--C-:B------:R-:W-:Y:S01]  /*23a0*/  FFMA.FTZ R31, R31, UR7, -R9.reuse ;  /* 0x000000071f1f7c23 */ /* 0x100fe20008010809 */
[----:B------:R-:W-:Y:S01]  /*23b0*/  FMNMX.FTZ R7, R33, R8, !PT ;  /* 0x0000000821077209 */ /* 0x000fe20007810000 */
[--C-:B------:R-:W-:Y:S01]  /*23c0*/  FFMA.FTZ R34, R34, UR7, -R9.reuse ;  /* 0x0000000722227c23 */ /* 0x100fe20008010809 */
[----:B------:R-:W-:Y:S01]  /*23d0*/  ISETP.GT.AND P3, PT, R6, 0x48, PT ;  /* 0x000000480600780c */ /* 0x000fe20003f64270 */
[--C-:B------:R-:W-:Y:S01]  /*23e0*/  FFMA.FTZ R35, R35, UR7, -R9.reuse ;  /* 0x0000000723237c23 */ /* 0x100fe20008010809 */
[----:B------:R-:W-:Y:S01]  /*23f0*/  FMNMX.FTZ R8, R36, R7, !PT ;  /* 0x0000000724087209 */ /* 0x000fe20007810000 */
[----:B------:R-:W0:Y:S01]  /*2400*/  MUFU.EX2 R27, R27 ;  /* 0x0000001b001b7308 */ /* 0x000e220000000800 */
        /* <DEDUP_REMOVED lines=15> */
[----:B------:R-:W2:Y:S01]  /*2500*/  MUFU.EX2 R31, R31 ;  /* 0x0000001f001f7308 */ /* 0x000ea20000000800 */
[----:B------:R-:W-:Y:S01]  /*2510*/  FSEL R61, R61, -INF , P2 ;  /* 0xff8000003d3d7808 */ /* 0x000fe20001000000 */
[--C-:B------:R-:W-:Y:S01]  /*2520*/  FFMA.FTZ R50, R50, UR7, -R9.reuse ;  /* 0x0000000732327c23 */ /* 0x100fe20008010809 */
[----:B------:R-:W-:Y:S01]  /*2530*/  FMNMX.FTZ R7, R45, R8, !PT ;  /* 0x000000082d077209 */ /* 0x000fe20007810000 */
[--C-:B------:R-:W-:Y:S01]  /*2540*/  FFMA.FTZ R51, R51, UR7, -R9.reuse ;  /* 0x0000000733337c23 */ /* 0x100fe20008010809 */
[----:B------:R-:W-:Y:S01]  /*2550*/  ISETP.GT.AND P2, PT, R6, 0x51, PT ;  /* 0x000000510600780c */ /* 0x000fe20003f44270 */
[--C-:B------:R-:W-:Y:S01]  /*2560*/  FFMA.FTZ R54, R54, UR7, -R9.reuse ;  /* 0x0000000736367c23 */ /* 0x100fe20008010809 */
[----:B------:R-:W-:Y:S01]  /*2570*/  FMNMX.FTZ R8, R48, R7, !PT ;  /* 0x0000000730087209 */ /* 0x000fe20007810000 */
[--C-:B------:R-:W-:Y:S01]  /*2580*/  FFMA.FTZ R55, R55, UR7, -R9.reuse ;  /* 0x0000000737377c23 */ /* 0x100fe20008010809 */
        /* <DEDUP_REMOVED lines=17> */
[----:B------:R-:W-:Y:S01]  /*26a0*/  FFMA.FTZ R9, R71, UR7, -R9 ;  /* 0x0000000747097c23 */ /* 0x000fe20008010809 */
[----:B------:R-:W-:-:S02]  /*26b0*/  FMNMX.FTZ R7, R57, R8, !PT ;  /* 0x0000000839077209 */ /* 0x000fc40007810000 */
[----:B------:R-:W-:Y:S02]  /*26c0*/  FSEL R69, R69, -INF , P2 ;  /* 0xff80000045457808 */ /* 0x000fe40001000000 */
[----:B------:R-:W-:Y:S01]  /*26d0*/  FMNMX.FTZ R8, R60, R7, !PT ;  /* 0x000000073c087209 */ /* 0x000fe20007810000 */
[----:B------:R-:W3:Y:S01]  /*26e0*/  MUFU.EX2 R35, R35 ;  /* 0x0000002300237308 */ /* 0x000ee20000000800 */
[----:B0-----:R-:W-:Y:S02]  /*26f0*/  F2FP.F16.F32.PACK_AB R153, R27, R26 ;  /* 0x0000001a1b99723e */ /* 0x001fe400000000ff */
[----:B------:R-:W-:Y:S02]  /*2700*/  FMNMX.FTZ R7, R61, R8, !PT ;  /* 0x000000083d077209 */ /* 0x000fe40007810000 */
[----:B--2---:R-:W-:Y:S02]  /*2710*/  F2FP.F16.F32.PACK_AB R155, R31, R30 ;  /* 0x0000001e1f9b723e */ /* 0x004fe400000000ff */
[----:B------:R-:W-:Y:S01]  /*2720*/  FMNMX.FTZ R8, R64, R7, !PT ;  /* 0x0000000740087209 */ /* 0x000fe20007810000 */
[----:B------:R0:W-:Y:S03]  /*2730*/  MUFU.EX2 R175, R9 ;  /* 0x0000000900af7308 */ /* 0x0001e60000000800 */
[----:B------:R-:W-:-:S04]  /*2740*/  FMNMX.FTZ R7, R65, R8, !PT ;  /* 0x0000000841077209 */ /* 0x000fc80007810000 */
[----:B------:R-:W-:Y:S01]  /*2750*/  FMNMX.FTZ R6, R68, R7, !PT ;  /* 0x0000000744067209 */ /* 0x000fe20007810000 */
[----:B------:R-:W-:Y:S01]  /*2760*/  MUFU.EX2 R38, R38 ;  /* 0x0000002600267308 */ /* 0x000fe20000000800 */
[----:B0-----:R-:W-:Y:S01]  /*2770*/  FADD.FTZ R9, R26, R27 ;  /* 0x0000001b1a097221 */ /* 0x001fe20000010000 */
[----:B---3--:R-:W-:Y:S02]  /*2780*/  F2FP.F16.F32.PACK_AB R157, R35, R34 ;  /* 0x00000022239d723e */ /* 0x008fe400000000ff */
[----:B------:R-:W-:-:S04]  /*2790*/  FMNMX.FTZ R6, R69, R6, !PT ;  /* 0x0000000645067209 */ /* 0x000fc80007810000 */
[----:B------:R-:W0:Y:S01]  /*27a0*/  MUFU.EX2 R39, R39 ;  /* 0x0000002700277308 */ /* 0x000e220000000800 */
[----:B------:R-:W2:Y:S07]  /*27b0*/  SHFL.BFLY PT, R7, R6, 0x2, 0x1f ;  /* 0x0c401f0006077f89 */ /* 0x000eae00000e0000 */
[----:B------:R-:W-:Y:S08]  /*27c0*/  MUFU.EX2 R42, R42 ;  /* 0x0000002a002a7308 */ /* 0x000ff00000000800 */
[----:B------:R-:W3:Y:S01]  /*27d0*/  MUFU.EX2 R43, R43 ;  /* 0x0000002b002b7308 */ /* 0x000ee20000000800 */
[----:B0-----:R-:W-:-:S07]  /*27e0*/  F2FP.F16.F32.PACK_AB R159, R39, R38 ;  /* 0x00000026279f723e */ /* 0x001fce00000000ff */
[----:B------:R-:W-:Y:S01]  /*27f0*/  MUFU.EX2 R46, R46 ;  /* 0x0000002e002e7308 */ /* 0x000fe20000000800 */
[----:B--2---:R-:W-:-:S05]  /*2800*/  FMNMX.FTZ R7, R6, R7, !PT ;  /* 0x0000000706077209 */ /* 0x004fca0007810000 */
[----:B------:R-:W0:Y:S02]  /*2810*/  SHFL.BFLY PT, R8, R7, 0x1, 0x1f ;  /* 0x0c201f0007087f89 */ /* 0x000e2400000e0000 */
[----:B------:R-:W2:Y:S01]  /*2820*/  MUFU.EX2 R47, R47 ;  /* 0x0000002f002f7308 */ /* 0x000ea20000000800 */
[----:B---3--:R-:W-:-:S07]  /*2830*/  F2FP.F16.F32.PACK_AB R161, R43, R42 ;  /* 0x0000002a2ba1723e */ /* 0x008fce00000000ff */
[----:B------:R-:W-:Y:S08]  /*2840*/  MUFU.EX2 R50, R50 ;  /* 0x0000003200327308 */ /* 0x000ff00000000800 */
[----:B------:R-:W3:Y:S01]  /*2850*/  MUFU.EX2 R51, R51 ;  /* 0x0000003300337308 */ /* 0x000ee20000000800 */
[----:B--2---:R-:W-:Y:S02]  /*2860*/  F2FP.F16.F32.PACK_AB R163, R47, R46 ;  /* 0x0000002e2fa3723e */ /* 0x004fe400000000ff */
[----:B0-----:R-:W-:-:S05]  /*2870*/  FMNMX.FTZ R8, R7, R8, !PT ;  /* 0x0000000807087209 */ /* 0x001fca0007810000 */
[----:B------:R-:W-:Y:S01]  /*2880*/  MUFU.EX2 R54, R54 ;  /* 0x0000003600367308 */ /* 0x000fe20000000800 */
[C---:B------:R-:W-:Y:S01]  /*2890*/  FSETP.NEU.FTZ.AND P2, PT, R8.reuse, -INF , PT ;  /* 0xff8000000800780b */ /* 0x040fe20003f5d000 */
[----:B------:R-:W-:-:S05]  /*28a0*/  FMUL.FTZ R6, R8, UR7 ;  /* 0x0000000708067c20 */ /* 0x000fca0008410000 */
[----:B------:R-:W-:Y:S01]  /*28b0*/  FSEL R7, R6, RZ, P2 ;  /* 0x000000ff06077208 */ /* 0x000fe20001000000 */
[----:B------:R-:W-:Y:S01]  /*28c0*/  FADD.FTZ R6, R30, R9 ;  /* 0x000000091e067221 */ /* 0x000fe20000010000 */
[----:B------:R-:W-:Y:S01]  /*28d0*/  ISETP.NE.AND P2, PT, R11, RZ, PT ;  /* 0x000000ff0b00720c */ /* 0x000fe20003f45270 */
[----:B------:R-:W-:Y:S01]  /*28e0*/  MUFU.EX2 R55, R55 ;  /* 0x0000003700377308 */ /* 0x000fe20000000800 */
        /* <DEDUP_REMOVED lines=8> */
[----:B------:R-:W-:Y:S01]  /*2970*/  FADD.FTZ R9, R31, R6 ;  /* 0x000000061f097221 */ /* 0x000fe20000010000 */
[--C-:B------:R-:W-:Y:S01]  /*2980*/  FFMA.FTZ R36, R36, UR7, -R7.reuse ;  /* 0x0000000724247c23 */ /* 0x100fe20008010807 */
[--C-:B------:R-:W-:Y:S01]  /*2990*/  FFMA.FTZ R37, R37, UR7, -R7.reuse ;  /* 0x0000000725257c23 */ /* 0x100fe20008010807 */
[----:B------:R-:W-:Y:S01]  /*29a0*/  FFMA.FTZ R40, R40, UR7, -R7 ;  /* 0x0000000728287c23 */ /* 0x000fe20008010807 */
[----:B------:R-:W-:Y:S01]  /*29b0*/  FADD.FTZ R6, R34, R9 ;  /* 0x0000000922067221 */ /* 0x000fe20000010000 */
[--C-:B------:R-:W-:Y:S01]  /*29c0*/  FFMA.FTZ R41, R41, UR7, -R7.reuse ;  /* 0x0000000729297c23 */ /* 0x100fe20008010807 */
[--C-:B------:R-:W-:Y:S01]  /*29d0*/  FFMA.FTZ R44, R44, UR7, -R7.reuse ;  /* 0x000000072c2c7c23 */ /* 0x100fe20008010807 */
[----:B------:R-:W0:Y:S01]  /*29e0*/  MUFU.EX2 R25, R25 ;  /* 0x0000001900197308 */ /* 0x000e220000000800 */
[----:B------:R-:W-:Y:S01]  /*29f0*/  FADD.FTZ R13, R35, R6 ;  /* 0x00000006230d7221 */ /* 0x000fe20000010000 */
[--C-:B------:R-:W-:Y:S01]  /*2a00*/  FFMA.FTZ R45, R45, UR7, -R7.reuse ;  /* 0x000000072d2d7c23 */ /* 0x100fe20008010807 */
[----:B------:R-:W-:Y:S01]  /*2a10*/  FFMA.FTZ R48, R48, UR7, -R7 ;  /* 0x0000000730307c23 */ /* 0x000fe20008010807 */
[----:B------:R-:W-:Y:S01]  /*2a20*/  IADD3 R9, -R2, 0xb, RZ ;  /* 0x0000000b02097810 */ /* 0x000fe20007ffe1ff */
[----:B------:R-:W-:Y:S01]  /*2a30*/  FADD.FTZ R12, R38, R13 ;  /* 0x0000000d260c7221 */ /* 0x000fe20000010000 */
[--C-:B------:R-:W-:Y:S01]  /*2a40*/  FFMA.FTZ R49, R49, UR7, -R7.reuse ;  /* 0x0000000731317c23 */ /* 0x100fe20008010807 */
[--C-:B------:R-:W-:Y:S01]  /*2a50*/  FFMA.FTZ R52, R52, UR7, -R7.reuse ;  /* 0x0000000734347c23 */ /* 0x100fe20008010807 */
[----:B------:R-:W2:Y:S01]  /*2a60*/  MUFU.EX2 R28, R28 ;  /* 0x0000001c001c7308 */ /* 0x000ea20000000800 */
[----:B------:R-:W-:Y:S01]  /*2a70*/  FADD.FTZ R15, R39, R12 ;  /* 0x0000000c270f7221 */ /* 0x000fe20000010000 */
[--C-:B------:R-:W-:Y:S01]  /*2a80*/  FFMA.FTZ R53, R53, UR7, -R7.reuse ;  /* 0x0000000735357c23 */ /* 0x100fe20008010807 */
[--C-:B------:R-:W-:Y:S01]  /*2a90*/  FFMA.FTZ R56, R56, UR7, -R7.reuse ;  /* 0x0000000738387c23 */ /* 0x100fe20008010807 */
[----:B------:R-:W-:Y:S01]  /*2aa0*/  FFMA.FTZ R57, R57, UR7, -R7 ;  /* 0x0000000739397c23 */ /* 0x000fe20008010807 */
[----:B------:R-:W-:Y:S01]  /*2ab0*/  FADD.FTZ R14, R42, R15 ;  /* 0x0000000f2a0e7221 */ /* 0x000fe20000010000 */
[--C-:B------:R-:W-:Y:S01]  /*2ac0*/  FFMA.FTZ R60, R60, UR7, -R7.reuse ;  /* 0x000000073c3c7c23 */ /* 0x100fe20008010807 */
[----:B------:R-:W-:Y:S01]  /*2ad0*/  FFMA.FTZ R61, R61, UR7, -R7 ;  /* 0x000000073d3d7c23 */ /* 0x000fe20008010807 */
[----:B------:R-:W3:Y:S01]  /*2ae0*/  MUFU.EX2 R29, R29 ;  /* 0x0000001d001d7308 */ /* 0x000ee20000000800 */
[----:B0-----:R-:W-:Y:S01]  /*2af0*/  FADD.FTZ R11, R24, R25 ;  /* 0x00000019180b7221 */ /* 0x001fe20000010000 */
[----:B------:R-:W-:Y:S01]  /*2b00*/  FADD.FTZ R15, R43, R14 ;  /* 0x0000000e2b0f7221 */ /* 0x000fe20000010000 */
[--C-:B------:R-:W-:Y:S01]  /*2b10*/  FFMA.FTZ R64, R64, UR7, -R7.reuse ;  /* 0x0000000740407c23 */ /* 0x100fe20008010807 */
[--C-:B------:R-:W-:Y:S01]  /*2b20*/  FFMA.FTZ R65, R65, UR7, -R7.reuse ;  /* 0x0000000741417c23 */ /* 0x100fe20008010807 */
[----:B------:R-:W-:Y:S01]  /*2b30*/  FFMA.FTZ R68, R68, UR7, -R7 ;  /* 0x0000000744447c23 */ /* 0x000fe20008010807 */
[----:B------:R-:W-:Y:S01]  /*2b40*/  FADD.FTZ R14, R46, R15 ;  /* 0x0000000f2e0e7221 */ /* 0x000fe20000010000 */
[----:B------:R-:W-:Y:S01]  /*2b50*/  FFMA.FTZ R69, R69, UR7, -R7 ;  /* 0x0000000745457c23 */ /* 0x000fe20008010807 */
[----:B------:R-:W0:Y:S01]  /*2b60*/  MUFU.EX2 R32, R32 ;  /* 0x0000002000207308 */ /* 0x000e220000000800 */
[----:B--2---:R-:W-:Y:S01]  /*2b70*/  FADD.FTZ R6, R28, R11 ;  /* 0x0000000b1c067221 */ /* 0x004fe20000010000 */
[----:B------:R-:W-:-:S02]  /*2b80*/  IMAD.U32 R11, RZ, RZ, UR39 ;  /* 0x00000027ff0b7e24 */ /* 0x000fc4000f8e00ff */
[----:B------:R-:W-:Y:S01]  /*2b90*/  FADD.FTZ R15, R47, R14 ;  /* 0x0000000e2f0f7221 */ /* 0x000fe20000010000 */
[----:B------:R-:W-:Y:S02]  /*2ba0*/  F2FP.F16.F32.PACK_AB R167, R55, R54 ;  /* 0x0000003637a7723e */ /* 0x000fe400000000ff */
[----:B------:R-:W-:Y:S01]  /*2bb0*/  F2FP.F16.F32.PACK_AB R152, R25, R24 ;  /* 0x000000181998723e */ /* 0x000fe200000000ff */
[----:B------:R-:W2:Y:S01]  /*2bc0*/  MUFU.EX2 R33, R33 ;  /* 0x0000002100217308 */ /* 0x000ea20000000800 */
[----:B---3--:R-:W-:Y:S01]  /*2bd0*/  FADD.FTZ R13, R29, R6 ;  /* 0x000000061d0d7221 */ /* 0x008fe20000010000 */
[----:B------:R-:W-:Y:S01]  /*2be0*/  @!P2 VIADD R6, R11, 0x22840 ;  /* 0x000228400b06a836 */ /* 0x000fe20000000000 */
[----:B------:R-:W-:-:S04]  /*2bf0*/  F2FP.F16.F32.PACK_AB R154, R29, R28 ;  /* 0x0000001c1d9a723e */ /* 0x000fc800000000ff */
[----:B------:R-:W-:Y:S01]  /*2c00*/  @!P2 PRMT R6, RZ, 0x654, R6 ;  /* 0x00000654ff06a816 */ /* 0x000fe20000000006 */
[----:B------:R-:W3:Y:S01]  /*2c10*/  MUFU.EX2 R36, R36 ;  /* 0x0000002400247308 */ /* 0x000ee20000000800 */
[----:B0-----:R-:W-:Y:S01]  /*2c20*/  FADD.FTZ R12, R32, R13 ;  /* 0x0000000d200c7221 */ /* 0x001fe20000010000 */
[----:B------:R0:W-:Y:S06]  /*2c30*/  BAR.ARV R9, 0x100 ;  /* 0x000400090000751d */ /* 0x0001ec0000002000 */
[----:B------:R-:W4:Y:S01]  /*2c40*/  MUFU.EX2 R37, R37 ;  /* 0x0000002500257308 */ /* 0x000f220000000800 */
[C---:B--2---:R-:W-:Y:S01]  /*2c50*/  FADD.FTZ R13, R33.reuse, R12 ;  /* 0x0000000c210d7221 */ /* 0x044fe20000010000 */
[----:B------:R2:W-:Y:S01]  /*2c60*/  @!P2 SYNCS.ARRIVE.TRANS64.RED.A1T0 RZ, [R6+URZ], RZ ;  /* 0x000000ff06ffa9a7 */ /* 0x0005e2000810043f */
[----:B------:R-:W-:-:S05]  /*2c70*/  F2FP.F16.F32.PACK_AB R156, R33, R32 ;  /* 0x00000020219c723e */ /* 0x000fca00000000ff */
[----:B------:R-:W2:Y:S01]  /*2c80*/  MUFU.EX2 R40, R40 ;  /* 0x0000002800287308 */ /* 0x000ea20000000800 */
[----:B---3--:R-:W-:-:S07]  /*2c90*/  FADD.FTZ R12, R36, R13 ;  /* 0x0000000d240c7221 */ /* 0x008fce0000010000 */
        /* <DEDUP_REMOVED lines=50> */
[----:B----4-:R-:W-:-:S04]  /*2fc0*/  FADD.FTZ R12, R70, R13 ;  /* 0x0000000d460c7221 */ /* 0x010fc80000010000 */
[C---:B------:R-:W-:Y:S01]  /*2fd0*/  FADD.FTZ R7, R175.reuse, R12 ;  /* 0x0000000caf077221 */ /* 0x040fe20000010000 */
[----:B------:R-:W-:Y:S02]  /*2fe0*/  F2FP.F16.F32.PACK_AB R175, R175, R70 ;  /* 0x00000046afaf723e */ /* 0x000fe400000000ff */
[----:B------:R-:W4:Y:S01]  /*2ff0*/  MUFU.EX2 R65, R65 ;  /* 0x0000004100417308 */ /* 0x000f220000000800 */
[C---:B--2---:R-:W-:Y:S01]  /*3000*/  FADD.FTZ R13, R61.reuse, R6 ;  /* 0x000000063d0d7221 */ /* 0x044fe20000010000 */
[----:B------:R-:W-:-:S06]  /*3010*/  F2FP.F16.F32.PACK_AB R170, R61, R60 ;  /* 0x0000003c3daa723e */ /* 0x000fcc00000000ff */
[----:B------:R-:W2:Y:S01]  /*3020*/  MUFU.EX2 R68, R68 ;  /* 0x0000004400447308 */ /* 0x000ea20000000800 */
[----:B---3--:R-:W-:-:S07]  /*3030*/  FADD.FTZ R6, R64, R13 ;  /* 0x0000000d40067221 */ /* 0x008fce0000010000 */
[----:B------:R-:W3:Y:S01]  /*3040*/  MUFU.EX2 R69, R69 ;  /* 0x0000004500457308 */ /* 0x000ee20000000800 */
[C---:B----4-:R-:W-:Y:S01]  /*3050*/  FADD.FTZ R13, R65.reuse, R6 ;  /* 0x00000006410d7221 */ /* 0x050fe20000010000 */
[----:B------:R-:W-:-:S03]  /*3060*/  F2FP.F16.F32.PACK_AB R172, R65, R64 ;  /* 0x0000004041ac723e */ /* 0x000fc600000000ff */
[----:B--2---:R-:W-:-:S04]  /*3070*/  FADD.FTZ R6, R68, R13 ;  /* 0x0000000d44067221 */ /* 0x004fc80000010000 */
[C---:B---3--:R-:W-:Y:S01]  /*3080*/  FADD.FTZ R6, R69.reuse, R6 ;  /* 0x0000000645067221 */ /* 0x048fe20000010000 */
[----:B------:R-:W-:Y:S01]  /*3090*/  F2FP.F16.F32.PACK_AB R174, R69, R68 ;  /* 0x0000004445ae723e */ /* 0x000fe200000000ff */
[----:B0-----:R-:W-:Y:S06]  /*30a0*/  @!P0 BRA `(.L_x_4236) ;  /* 0x0000000000048947 */ /* 0x001fec0003800000 */
[----:B------:R-:W-:Y:S01]  /*30b0*/  BPT.TRAP 0x1 ;  /* 0x000000040000795c */ /* 0x000fe20000300000 */
.L_x_4236:
[----:B------:R0:W2:Y:S01]  /*30c0*/  SYNCS.PHASECHK.TRANS64.TRYWAIT P3, [UR39+0x22850], R10 ;  /* 0x0228500aff0075a7 */ /* 0x0000a20008060167 */
[----:B------:R-:W-:Y:S05]  /*30d0*/  @!P0 BRA `(.L_x_4237) ;  /* 0x0000000000048947 */ /* 0x000fea0003800000 */
[----:B------:R-:W-:Y:S01]  /*30e0*/  BPT.TRAP 0x1 ;  /* 0x000000040000795c */ /* 0x000fe20000300000 */
.L_x_4237:
[----:B--2---:R-:W-:Y:S05]  /*30f0*/  @P3 BRA `(.L_x_4238) ;  /* 0x0000000000083947 */ /* 0x004fea0003800000 */
[----:B------:R-:W2:Y:S02]  /*3100*/  SYNCS.PHASECHK.TRANS64.TRYWAIT P3, [UR39+0x22850], R10 ;  /* 0x0228500aff0075a7 */ /* 0x000ea40008060167 */
[----:B--2---:R-:W-:Y:S05]  /*3110*/  @!P3 BRA `(.L_x_4239) ;  /* 0x000000b00050b947 */ /* 0x004fea0003800000 */
.L_x_4238:
[----:B------:R3:W-:Y:S01]  /*3120*/  BAR.SYNC.DEFER_BLOCKING R0, 0x100 ;  /* 0x000400000000751d */ /* 0x0007e20000010000 */
[----:B------:R-:W-:Y:S01]  /*3130*/  UIADD3 UR4, UR39, 0x400, URZ ;  /* 0x0000040027047890 */ /* 0x000fe2000fffe03f */
[----:B--2---:R-:W-:Y:S01]  /*3140*/  @!P2 VIADD R11, R11, 0x22860 ;  /* 0x000228600b0ba836 */ /* 0x004fe20000000000 */
[----:B------:R-:W-:Y:S02]  /*3150*/  UIADD3 UR26, UR41, -0x2, URZ ;  /* 0xfffffffe291a7890 */ /* 0x000fe4000fffe03f */
[----:B------:R-:W-:Y:S01]  /*3160*/  USHF.R.U32.HI UR4, URZ, 0x4, UR4 ;  /* 0x000000043f047899 */ /* 0x000fe20008011604 */
[----:B------:R-:W-:Y:S01]  /*3170*/  UMOV UR15, 0x40000040 ;  /* 0x40000040000f7882 */ /* 0x000fe20000000000 */
[----:B------:R-:W-:Y:S02]  /*3180*/  @!P2 PRMT R11, RZ, 0x654, R11 ;  /* 0x00000654ff0ba816 */ /* 0x000fe4000000000b */
[----:B------:R-:W-:-:S04]  /*3190*/  ULOP3.LUT UR4, UR4, 0x3fff, URZ, 0xc0, !UPT ;  /* 0x00003fff04047892 */ /* 0x000fc8000f8ec03f */
[----:B------:R-:W-:-:S04]  /*31a0*/  ULOP3.LUT UR24, UR4, 0x3000000, URZ, 0xfc, !UPT ;  /* 0x0300000004187892 */ /* 0x000fc8000f8efc3f */
        /* <DEDUP_REMOVED lines=34> */
[----:B------:R-:W2:Y:S02]  /*33d0*/  S2UR UR4, SR_CTAID.X ;  /* 0x00000000000479c3 */ /* 0x000ea40000002500 */
[----:B--2---:R-:W-:-:S03]  /*33e0*/  USHF.L.U32 UR10, UR4, 0x7, URZ ;  /* 0x00000007040a7899 */ /* 0x004fc6000800063f */
[----:B------:R-:W-:Y:S02]  /*33f0*/  @UP0 ULDC UR4, c[0x0][0x44c] ;  /* 0x0001130000040ab9 */ /* 0x000fe40000000800 */
[----:B------:R-:W-:Y:S01]  /*3400*/  UIMAD.WIDE.U32 UR4, UR10, UR4, URZ ;  /* 0x000000040a0472a5 */ /* 0x000fe2000f8e003f */
[----:B------:R-:W-:Y:S02]  /*3410*/  WARPGROUP.DEPBAR.LE gsb0, 0x0 ;  /* 0x00008000000079c5 */ /* 0x000fe40000010000 */
[----:B------:R-:W-:-:S15]  /*3420*/  WARPGROUP.ARRIVE ;  /* 0x00000000000079c5 */ /* 0x000fde0000000000 */
[----:B------:R-:W-:Y:S01]  /*3430*/  HGMMA.64x256x16.F32 R24, R172, gdesc[UR12].tnspB, R24, gsb0 ;  /* 0x43e0000cac187df0 */ /* 0x000fe20008000818 */
[----:B------:R-:W-:Y:S02]  /*3440*/  @UP0 ULDC UR14, c[0x0][0x450] ;  /* 0x00011400000e0ab9 */ /* 0x000fe40000000800 */
[----:B------:R-:W-:-:S04]  /*3450*/  @UP0 USHF.R.U32.HI UR10, URZ, UR14, UR5 ;  /* 0x0000000e3f0a0299 */ /* 0x000fc80008011605 */
[----:B------:R-:W-:-:S04]  /*3460*/  UIADD3 UR4, UR10, -UR11, UR40 ;  /* 0x8000000b0a047290 */ /* 0x000fc8000fffe028 */
[----:B------:R-:W-:-:S04]  /*3470*/  UIMAD.WIDE UR4, UR4, 0x2aaaaaab, URZ ;  /* 0x2aaaaaab040478a5 */ /* 0x000fc8000f8e023f */
[----:B------:R-:W-:-:S04]  /*3480*/  USHF.R.U32.HI UR4, URZ, 0x1f, UR5 ;  /* 0x0000001f3f047899 */ /* 0x000fc80008011605 */
[----:B------:R-:W-:-:S03]  /*3490*/  ULEA.HI.SX32 UR4, UR5, UR4, 0x1c ;  /* 0x0000000405047291 */ /* 0x000fc6000f8fe23f */
[----:B------:R-:W-:Y:S01]  /*34a0*/  UMOV UR5, URZ ;  /* 0x0000003f00057c82 */ /* 0x000fe20008000000 */
[----:B------:R-:W-:-:S04]  /*34b0*/  UISETP.LT.AND UP1, UPT, UR38, UR4, UPT ;  /* 0x000000042600728c */ /* 0x000fc8000bf21270 */
[----:B------:R-:W-:-:S03]  /*34c0*/  USEL UR25, UR38, UR4, !UP1 ;  /* 0x0000000426197287 */ /* 0x000fc6000c800000 */
[----:B------:R-:W-:Y:S01]  /*34d0*/  UMOV UR4, URZ ;  /* 0x0000003f00047c82 */ /* 0x000fe20008000000 */
[----:B------:R-:W-:-:S06]  /*34e0*/  UISETP.GE.AND UP1, UPT, UR26, UR25, UPT ;  /* 0x000000191a00728c */ /* 0x000fcc000bf26270 */
[----:B------:R-:W-:Y:S01]  /*34f0*/  PLOP3.LUT P3, PT, PT, PT, UP1, 0x80, 0x0 ;  /* 0x000000000000781c */ /* 0x000fe20003f6f018 */
[----:B------:R-:W-:Y:S02]  /*3500*/  WARPGROUP.DEPBAR.LE gsb0, 0x0 ;  /* 0x00008000000079c5 */ /* 0x000fe40000010000 */
[----:B------:R3:W-:Y:S10]  /*3510*/  @!P2 SYNCS.ARRIVE.TRANS64.RED.A1T0 RZ, [R11+URZ], RZ ;  /* 0x000000ff0bffa9a7 */ /* 0x0007f4000810043f */
[----:B---3--:R-:W-:Y:S05]  /*3520*/  @!P3 BRA `(.L_x_4240) ;  /* 0x000000240010b947 */ /* 0x008fea0003800000 */
[----:B------:R-:W-:Y:S01]  /*3530*/  IMAD.MOV.U32 R11, RZ, RZ, R5 ;  /* 0x000000ffff0b7224 */ /* 0x000fe200078e0005 */
[----:B------:R-:W-:Y:S01]  /*3540*/  MOV R12, R8 ;  /* 0x00000008000c7202 */ /* 0x000fe20000000f00 */
[----:B------:R-:W-:Y:S01]  /*3550*/  UMOV UR4, URZ ;  /* 0x0000003f00047c82 */ /* 0x000fe20008000000 */
[----:B------:R-:W-:Y:S01]  /*3560*/  UMOV UR5, URZ ;  /* 0x0000003f00057c82 */ /* 0x000fe20008000000 */
[----:B------:R-:W-:Y:S01]  /*3570*/  ULDC UR27, c[0x0][0x288] ;  /* 0x0000a200001b7ab9 */ /* 0x000fe20000000800 */
[----:B------:R-:W-:Y:S01]  /*3580*/  ULDC UR28, c[0x0][0x2f0] ;  /* 0x0000bc00001c7ab9 */ /* 0x000fe20000000800 */
[----:B------:R-:W-:-:S05]  /*3590*/  ULDC UR7, c[0x0][0x988] ;  /* 0x0002620000077ab9 */ /* 0x000fca0000000800 */
.L_x_4249:
[----:B------:R-:W-:-:S04]  /*35a0*/  UIADD3 UR5, UR5, 0x1, URZ ;  /* 0x0000000105057890 */ /* 0x000fc8000fffe03f */
[----:B------:R-:W-:-:S04]  /*35b0*/  UISETP.NE.AND UP1, UPT, UR5, 0x2, UPT ;  /* 0x000000020500788c */ /* 0x000fc8000bf25270 */
[----:B------:R-:W-:Y:S02]  /*35c0*/  USEL UR10, URZ, 0x1, UP1 ;  /* 0x000000013f0a7887 */ /* 0x000fe40008800000 */
[----:B------:R-:W-:Y:S02]  /*35d0*/  USEL UR5, UR5, URZ, UP1 ;  /* 0x0000003f05057287 */ /* 0x000fe40008800000 */
[----:B------:R-:W-:Y:S01]  /*35e0*/  ULOP3.LUT UR4, UR4, UR10, URZ, 0x3c, !UPT ;  /* 0x0000000a04047292 */ /* 0x000fe2000f8e3c3f */
[----:B---3--:R-:W-:Y:S11]  /*35f0*/  @!P0 BRA `(.L_x_4241) ;  /* 0x0000000000048947 */ /* 0x008ff60003800000 */
[----:B------:R-:W-:Y:S01]  /*3600*/  BPT.TRAP 0x1 ;  /* 0x000000040000795c */ /* 0x000fe20000300000 */
.L_x_4241:
[----:B------:R-:W-:Y:S01]  /*3610*/  ULEA UR29, UR5, UR39, 0x3 ;  /* 0x00000027051d7291 */ /* 0x000fe2000f8e183f */
[----:B01----:R-:W-:-:S05]  /*3620*/  IMAD.U32 R10, RZ, RZ, UR4 ;  /* 0x00000004ff0a7e24 */ /* 0x003fca000f8e00ff */
[----:B------:R-:W-:-:S04]  /*3630*/  SHF.L.U32 R10, R10, 0x1f, RZ ;  /* 0x0000001f0a0a7819 */ /* 0x000fc800000006ff */
[----:B------:R0:W1:Y:S01]  /*3640*/  SYNCS.PHASECHK.TRANS64.TRYWAIT P3, [UR29+0x22830], R10 ;  /* 0x0228300aff0075a7 */ /* 0x000062000806015d */
[----:B------:R-:W-:Y:S05]  /*3650*/  @!P0 BRA `(.L_x_4242) ;  /* 0x0000000000048947 */ /* 0x000fea0003800000 */
[----:B------:R-:W-:Y:S01]  /*3660*/  BPT.TRAP 0x1 ;  /* 0x000000040000795c */ /* 0x000fe20000300000 */
.L_x_4242:
[----:B-1----:R-:W-:Y:S05]  /*3670*/  @P3 BRA `(.L_x_4243) ;  /* 0x0000000000083947 */ /* 0x002fea0003800000 */
[----:B------:R-:W1:Y:S02]  /*3680*/  SYNCS.PHASECHK.TRANS64.TRYWAIT P3, [UR29+0x22830], R10 ;  /* 0x0228300aff0075a7 */ /* 0x000e64000806015d */
[----:B-1----:R-:W-:Y:S05]  /*3690*/  @!P3 BRA `(.L_x_4244) ;  /* 0x000000ac0004b947 */ /* 0x002fea0003800000 */
.L_x_4243:
[----:B------:R-:W-:Y:S01]  /*36a0*/  UIMAD UR10, UR5, 0x300, UR6 ;  /* 0x00000300050a78a4 */ /* 0x000fe2000f8e0206 */
[----:B------:R-:W-:Y:S01]  /*36b0*/  WARPGROUP.ARRIVE ;  /* 0x00000000000079c5 */ /* 0x000fe20000000000 */
[----:B------:R-:W-:Y:S01]  /*36c0*/  UMOV UR11, 0x40000040 ;  /* 0x40000040000b7882 */ /* 0x000fe20000000000 */
[----:B------:R-:W-:Y:S01]  /*36d0*/  UMOV UR15, 0x40000040 ;  /* 0x40000040000f7882 */ /* 0x000fe20000000000 */
[----:B------:R-:W-:Y:S01]  /*36e0*/  UIADD3 UR14, UR10, 0x2, URZ ;  /* 0x000000020a0e7890 */ /* 0x000fe2000fffe03f */
[----:B------:R-:W-:Y:S01]  /*36f0*/  IMAD.MOV.U32 R13, RZ, RZ, R4 ;  /* 0x000000ffff0d7224 */ /* 0x000fe200078e0004 */
[----:B------:R-:W-:Y:S01]  /*3700*/  UIADD3 UR18, UR10, 0x4, URZ ;  /* 0x000000040a127890 */ /* 0x000fe2000fffe03f */
[----:B------:R-:W-:Y:S01]  /*3710*/  IMAD.MOV.U32 R8, RZ, RZ, -0x2 ;  /* 0xfffffffeff087424 */ /* 0x000fe200078e00ff */
[----:B------:R-:W-:Y:S01]  /*3720*/  UMOV UR19, 0x40000040 ;  /* 0x4000004000137882 */ /* 0x000fe20000000000 */
[----:B------:R-:W-:Y:S01]  /*3730*/  HGMMA.64x96x16.F32 R152, gdesc[UR8], RZ, !UPT, gsb0 ;  /* 0x01600000089879f0 */ /* 0x000fe2000c0008ff */
[----:B------:R-:W-:Y:S01]  /*3740*/  UIADD3 UR22, UR10, 0x6, URZ ;  /* 0x000000060a167890 */ /* 0x000fe2000fffe03f */
[----:B------:R-:W-:Y:S01]  /*3750*/  IMAD.U32 R9, RZ, RZ, UR28 ;  /* 0x0000001cff097e24 */ /* 0x000fe2000f8e00ff */
[----:B------:R-:W-:Y:S01]  /*3760*/  UMOV UR23, 0x40000040 ;  /* 0x4000004000177882 */ /* 0x000fe20000000000 */
[----:B------:R-:W-:-:S02]  /*3770*/  @UP0 ULDC UR10, c[0x0][0x44c] ;  /* 0x00011300000a0ab9 */ /* 0x000fc40000000800 */
[----:B-1----:R-:W-:Y:S01]  /*3780*/  @P1 IMAD.HI.U32 R5, R4, UR10, RZ ;  /* 0x0000000a04051c27 */ /* 0x002fe2000f8e00ff */
[----:B------:R-:W-:-:S04]  /*3790*/  @UP0 ULDC UR10, c[0x0][0x450] ;  /* 0x00011400000a0ab9 */ /* 0x000fc80000000800 */
[----:B------:R-:W-:Y:S01]  /*37a0*/  @P1 SHF.R.U32.HI R13, RZ, UR10, R5 ;  /* 0x0000000aff0d1c19 */ /* 0x000fe20008011605 */
[----:B------:R-:W-:Y:S02]  /*37b0*/  UMOV UR10, 0x1 ;  /* 0x00000001000a7882 */ /* 0x000fe40000000000 */
[----:B------:R-:W-:Y:S02]  /*37c0*/  UIMAD UR10, UR26, -0x60, UR10 ;  /* 0xffffffa01a0a78a4 */ /* 0x000fe4000f8e020a */
[----:B------:R-:W1:Y:S04]  /*37d0*/  SHFL.IDX PT, R5, R13, 0x1, 0x1c1f ;  /* 0x003c1f000d057f89 */ /* 0x000e6800000e0000 */
[----:B------:R-:W-:-:S04]  /*37e0*/  IMAD R8, R3, R8, UR10 ;  /* 0x0000000a03087e24 */ /* 0x000fc8000f8e0208 */
[----:B------:R-:W-:-:S05]  /*37f0*/  IMAD R8, R9, UR36, R8 ;  /* 0x0000002409087c24 */ /* 0x000fca000f8e0208 */
[----:B-1----:R-:W-:-:S04]  /*3800*/  IADD3 R5, R5, -UR27, R8 ;  /* 0x8000001b05057c10 */ /* 0x002fc8000fffe008 */
[C---:B------:R-:W-:Y:S02]  /*3810*/  ISETP.GT.AND P3, PT, R5.reuse, RZ, PT ;  /* 0x000000ff0500720c */ /* 0x040fe40003f64270 */
        /* <DEDUP_REMOVED lines=12> */
[----:B------:R-:W-:Y:S02]  /*38e0*/  ISETP.GT.AND P3, PT, R5, 0x8, PT ;  /* 0x000000080500780c */ /* 0x000fe40003f64270 */
[----:B------:R-:W-:Y:S02]  /*38f0*/  FSEL R155, R155, -INF , P4 ;  /* 0xff8000009b9b7808 */ /* 0x000fe40002000000 */
[----:B------:R-:W-:-:S02]  /*3900*/  FMNMX.FTZ R14, R21, R11, !PT ;  /* 0x0000000b150e7209 */ /* 0x000fc40007810000 */
[----:B------:R-:W-:Y:S02]  /*3910*/  ISETP.GT.AND P4, PT, R5, 0x9, PT ;  /* 0x000000090500780c */ /* 0x000fe40003f84270 */
[----:B------:R-:W-:Y:S02]  /*3920*/  FSEL R19, R158, -INF , P3 ;  /* 0xff8000009e137808 */ /* 0x000fe40001800000 */
[----:B------:R-:W-:Y:S02]  /*3930*/  FMNMX.FTZ R14, R155, R14, !PT ;  /* 0x0000000e9b0e7209 */ /* 0x000fe40007810000 */
        /* <DEDUP_REMOVED lines=60> */
[----:B------:R-:W-:Y:S02]  /*3d00*/  FSEL R199, R199, -INF , P4 ;  /* 0xff800000c7c77808 */ /* 0x000fe40002000000 */
[----:B------:R-:W-:Y:S02]  /*3d10*/  FMNMX.FTZ R14, R198, R5, !PT ;  /* 0x00000005c60e7209 */ /* 0x000fe40007810000 */
[----:B------:R-:W1:Y:S02]  /*3d20*/  SHFL.IDX PT, R5, R13, RZ, 0x1c1f ;  /* 0x001c1fff0d057589 */ /* 0x000e6400000e0000 */
[----:B------:R-:W-:-:S05]  /*3d30*/  FMNMX.FTZ R14, R199, R14, !PT ;  /* 0x0000000ec70e7209 */ /* 0x000fca0007810000 */
[----:B------:R-:W2:Y:S01]  /*3d40*/  SHFL.BFLY PT, R9, R14, 0x2, 0x1f ;  /* 0x0c401f000e097f89 */ /* 0x000ea200000e0000 */
[----:B-1----:R-:W-:-:S04]  /*3d50*/  IADD3 R8, R5, -UR27, R8 ;  /* 0x8000001b05087c10 */ /* 0x002fc8000fffe008 */
[C---:B------:R-:W-:Y:S02]  /*3d60*/  ISETP.GT.AND P3, PT, R8.reuse, RZ, PT ;  /* 0x000000ff0800720c */ /* 0x040fe40003f64270 */
[----:B------:R-:W-:Y:S02]  /*3d70*/  ISETP.GT.AND P4, PT, R8, 0x1, PT ;  /* 0x000000010800780c */ /* 0x000fe40003f84270 */
[----:B--2---:R-:W-:Y:S02]  /*3d80*/  FMNMX.FTZ R15, R14, R9, !PT ;  /* 0x000000090e0f7209 */ /* 0x004fe40007810000 */
[----:B------:R-:W-:Y:S02]  /*3d90*/  FSEL R9, R152, -INF , P3 ;  /* 0xff80000098097808 */ /* 0x000fe40001800000 */
[----:B------:R-:W-:Y:S01]  /*3da0*/  ISETP.GT.AND P5, PT, R8, 0x8, PT ;  /* 0x000000080800780c */ /* 0x000fe20003fa4270 */
[----:B------:R-:W1:Y:S01]  /*3db0*/  SHFL.BFLY PT, R16, R15, 0x1, 0x1f ;  /* 0x0c201f000f107f89 */ /* 0x000e6200000e0000 */
[----:B------:R-:W-:-:S02]  /*3dc0*/  FSEL R13, R153, -INF , P4 ;  /* 0xff800000990d7808 */ /* 0x000fc40002000000 */
[----:B------:R-:W-:Y:S02]  /*3dd0*/  FMNMX.FTZ R14, R9, R12, !PT ;  /* 0x0000000c090e7209 */ /* 0x000fe40007810000 */
[----:B------:R-:W-:Y:S02]  /*3de0*/  ISETP.GT.AND P3, PT, R8, 0x9, PT ;  /* 0x000000090800780c */ /* 0x000fe40003f64270 */
[----:B------:R-:W-:Y:S02]  /*3df0*/  FSEL R156, R156, -INF , P5 ;  /* 0xff8000009c9c7808 */ /* 0x000fe40002800000 */
[----:B------:R-:W-:Y:S02]  /*3e00*/  FMNMX.FTZ R23, R13, R14, !PT ;  /* 0x0000000e0d177209 */ /* 0x000fe40007810000 */
[----:B------:R-:W-:Y:S02]  /*3e10*/  ISETP.GT.AND P5, PT, R8, 0x10, PT ;  /* 0x000000100800780c */ /* 0x000fe40003fa4270 */
[----:B------:R-:W-:-:S02]  /*3e20*/  FMNMX.FTZ R14, R156, R23, !PT ;  /* 0x000000179c0e7209 */ /* 0x000fc40007810000 */
[----:B------:R-:W-:Y:S02]  /*3e30*/  FSEL R160, R160, -INF , P5 ;  /* 0xff800000a0a07808 */ /* 0x000fe40002800000 */
[----:B------:R-:W-:-:S04]  /*3e40*/  ISETP.GT.AND P5, PT, R8, 0x18, PT ;  /* 0x000000180800780c */ /* 0x000fc80003fa4270 */
[----:B------:R-:W-:Y:S02]  /*3e50*/  FSEL R164, R164, -INF , P5 ;  /* 0xff800000a4a47808 */ /* 0x000fe40002800000 */
[C---:B------:R-:W-:Y:S02]  /*3e60*/  ISETP.GT.AND P5, PT, R8.reuse, 0x20, PT ;  /* 0x000000200800780c */ /* 0x040fe40003fa4270 */
[----:B-1----:R-:W-:Y:S02]  /*3e70*/  FMNMX.FTZ R5, R15, R16, !PT ;  /* 0x000000100f057209 */ /* 0x002fe40007810000 */
[----:B------:R-:W-:Y:S02]  /*3e80*/  FSEL R15, R157, -INF , P3 ;  /* 0xff8000009d0f7808 */ /* 0x000fe40001800000 */
[C---:B------:R-:W-:Y:S01]  /*3e90*/  FSETP.NEU.FTZ.AND P4, PT, R5.reuse, -INF , PT ;  /* 0xff8000000500780b */ /* 0x040fe20003f9d000 */
[----:B------:R-:W-:Y:S01]  /*3ea0*/  FMUL.FTZ R22, R5, UR7 ;  /* 0x0000000705167c20 */ /* 0x000fe20008410000 */
[----:B------:R-:W-:-:S02]  /*3eb0*/  ISETP.GT.AND P3, PT, R8, 0x11, PT ;  /* 0x000000110800780c */ /* 0x000fc40003f64270 */
[----:B------:R-:W-:Y:S02]  /*3ec0*/  FSEL R168, R168, -INF , P5 ;  /* 0xff800000a8a87808 */ /* 0x000fe40002800000 */
[----:B------:R-:W-:Y:S02]  /*3ed0*/  FSEL R22, R22, RZ, P4 ;  /* 0x000000ff16167208 */ /* 0x000fe40002000000 */
[----:B------:R-:W-:Y:S02]  /*3ee0*/  FSEL R161, R161, -INF , P3 ;  /* 0xff800000a1a17808 */ /* 0x000fe40001800000 */
[----:B------:R-:W-:Y:S01]  /*3ef0*/  ISETP.GT.AND P3, PT, R8, 0x19, PT ;  /* 0x000000190800780c */ /* 0x000fe20003f64270 */
[--C-:B------:R-:W-:Y:S01]  /*3f00*/  FFMA.FTZ R18, R21, UR7, -R22.reuse ;  /* 0x0000000715127c23 */ /* 0x100fe20008010816 */
[----:B------:R-:W-:Y:S01]  /*3f10*/  FMNMX.FTZ R21, R15, R14, !PT ;  /* 0x0000000e0f157209 */ /* 0x000fe20007810000 */
[--C-:B------:R-:W-:Y:S01]  /*3f20*/  FFMA.FTZ R153, R155, UR7, -R22.reuse ;  /* 0x000000079b997c23 */ /* 0x100fe20008010816 */
[----:B------:R-:W-:Y:S01]  /*3f30*/  FSEL R165, R165, -INF , P3 ;  /* 0xff800000a5a57808 */ /* 0x000fe20001800000 */
[--C-:B------:R-:W-:Y:S01]  /*3f40*/  FFMA.FTZ R155, R19, UR7, -R22.reuse ;  /* 0x00000007139b7c23 */ /* 0x100fe20008010816 */
[----:B------:R-:W-:Y:S01]  /*3f50*/  FMNMX.FTZ R16, R160, R21, !PT ;  /* 0x00000015a0107209 */ /* 0x000fe20007810000 */
[----:B------:R1:W-:Y:S01]  /*3f60*/  MUFU.EX2 R14, R18 ;  /* 0x00000012000e7308 */ /* 0x0003e20000000800 */
[C---:B------:R-:W-:Y:S01]  /*3f70*/  ISETP.GT.AND P3, PT, R8.reuse, 0x21, PT ;  /* 0x000000210800780c */ /* 0x040fe20003f64270 */
        /* <DEDUP_REMOVED lines=10> */
[----:B------:R-:W-:Y:S01]  /*4020*/  MUFU.EX2 R153, R153 ;  /* 0x0000009900997308 */ /* 0x000fe20000000800 */
        /* <DEDUP_REMOVED lines=10> */
[----:B------:R-:W-:Y:S01]  /*40d0*/  FSEL R173, R173, -INF , P3 ;  /* 0xff800000adad7808 */ /* 0x000fe20001800000 */
[----:B------:R-:W-:Y:S01]  /*40e0*/  FFMA.FTZ R23, R194, UR7, -R22 ;  /* 0x00000007c2177c23 */ /* 0x000fe20008010816 */
[----:B-1----:R-:W-:-:S02]  /*40f0*/  FMNMX.FTZ R18, R172, R19, !PT ;  /* 0x00000013ac127209 */ /* 0x002fc40007810000 */
[----:B------:R-:W-:Y:S01]  /*4100*/  ISETP.GT.AND P3, PT, R8, 0x31, PT ;  /* 0x000000310800780c */ /* 0x000fe20003f64270 */
[----:B------:R1:W-:Y:S01]  /*4110*/  MUFU.EX2 R16, R159 ;  /* 0x0000009f00107308 */ /* 0x0003e20000000800 */
[----:B------:R-:W-:Y:S02]  /*4120*/  FSEL R176, R176, -INF , P5 ;  /* 0xff800000b0b07808 */ /* 0x000fe40002800000 */
[----:B------:R-:W-:Y:S02]  /*4130*/  FMNMX.FTZ R17, R173, R18, !PT ;  /* 0x00000012ad117209 */ /* 0x000fe40007810000 */
[----:B------:R-:W-:Y:S02]  /*4140*/  ISETP.GT.AND P5, PT, R8, 0x38, PT ;  /* 0x000000380800780c */ /* 0x000fe40003fa4270 */
[----:B------:R-:W-:Y:S01]  /*4150*/  FSEL R177, R177, -INF , P3 ;  /* 0xff800000b1b17808 */ /* 0x000fe20001800000 */
[----:B------:R-:W-:Y:S01]  /*4160*/  MUFU.EX2 R157, R157 ;  /* 0x0000009d009d7308 */ /* 0x000fe20000000800 */
[----:B------:R-:W-:Y:S01]  /*4170*/  FMNMX.FTZ R18, R176, R17, !PT ;  /* 0x00000011b0127209 */ /* 0x000fe20007810000 */
[--C-:B-1----:R-:W-:Y:S01]  /*4180*/  FFMA.FTZ R159, R166, UR7, -R22.reuse ;  /* 0x00000007a69f7c23 */ /* 0x102fe20008010816 */
[----:B------:R-:W-:Y:S01]  /*4190*/  ISETP.GT.AND P3, PT, R8, 0x39, PT ;  /* 0x000000390800780c */ /* 0x000fe20003f64270 */
[----:B------:R-:W-:Y:S01]  /*41a0*/  FFMA.FTZ R166, R187, UR7, -R22 ;  /* 0x00000007bba67c23 */ /* 0x000fe20008010816 */
[----:B------:R-:W-:-:S02]  /*41b0*/  FSEL R180, R180, -INF , P5 ;  /* 0xff800000b4b47808 */ /* 0x000fc40002800000 */
[----:B------:R-:W-:Y:S01]  /*41c0*/  FMNMX.FTZ R17, R177, R18, !PT ;  /* 0x00000012b1117209 */ /* 0x000fe20007810000 */
[----:B------:R-:W-:Y:S01]  /*41d0*/  MUFU.EX2 R159, R159 ;  /* 0x0000009f009f7308 */ /* 0x000fe20000000800 */
[----:B------:R-:W-:Y:S02]  /*41e0*/  ISETP.GT.AND P5, PT, R8, 0x40, PT ;  /* 0x000000400800780c */ /* 0x000fe40003fa4270 */
[----:B------:R-:W-:Y:S02]  /*41f0*/  FSEL R181, R181, -INF , P3 ;  /* 0xff800000b5b57808 */ /* 0x000fe40001800000 */
[----:B------:R-:W-:Y:S02]  /*4200*/  FMNMX.FTZ R20, R180, R17, !PT ;  /* 0x00000011b4147209 */ /* 0x000fe40007810000 */
[----:B------:R-:W-:Y:S01]  /*4210*/  ISETP.GT.AND P3, PT, R8, 0x41, PT ;  /* 0x000000410800780c */ /* 0x000fe20003f64270 */
[----:B------:R1:W-:Y:S01]  /*4220*/  MUFU.EX2 R18, R163 ;  /* 0x000000a300127308 */ /* 0x0003e20000000800 */
[----:B------:R-:W-:-:S02]  /*4230*/  FSEL R184, R184, -INF , P5 ;  /* 0xff800000b8b87808 */ /* 0x000fc40002800000 */
[----:B------:R-:W-:Y:S02]  /*4240*/  FMNMX.FTZ R17, R181, R20, !PT ;  /* 0x00000014b5117209 */ /* 0x000fe40007810000 */
[----:B------:R-:W-:Y:S02]  /*4250*/  ISETP.GT.AND P5, PT, R8, 0x48, PT ;  /* 0x000000480800780c */ /* 0x000fe40003fa4270 */
[----:B------:R-:W-:Y:S01]  /*4260*/  FSEL R185, R185, -INF , P3 ;  /* 0xff800000b9b97808 */ /* 0x000fe20001800000 */
[----:B------:R-:W-:Y:S01]  /*4270*/  MUFU.EX2 R154, R154 ;  /* 0x0000009a009a7308 */ /* 0x000fe20000000800 */
[----:B------:R-:W-:Y:S01]  /*4280*/  FMNMX.FTZ R20, R184, R17, !PT ;  /* 0x00000011b8147209 */ /* 0x000fe20007810000 */
[----:B-1----:R-:W-:Y:S01]  /*4290*/  FFMA.FTZ R163, R174, UR7, -R22 ;  /* 0x00000007aea37c23 */ /* 0x002fe20008010816 */
[----:B------:R-:W-:Y:S02]  /*42a0*/  ISETP.GT.AND P3, PT, R8, 0x49, PT ;  /* 0x000000490800780c */ /* 0x000fe40003f64270 */
[----:B------:R-:W-:-:S02]  /*42b0*/  FSEL R188, R188, -INF , P5 ;  /* 0xff800000bcbc7808 */ /* 0x000fc40002800000 */
[----:B------:R-:W-:Y:S01]  /*42c0*/  FMNMX.FTZ R17, R185, R20, !PT ;  /* 0x00000014b9117209 */ /* 0x000fe20007810000 */
[----:B------:R-:W-:Y:S01]  /*42d0*/  MUFU.EX2 R163, R163 ;  /* 0x000000a300a37308 */ /* 0x000fe20000000800 */
[----:B------:R-:W-:Y:S02]  /*42e0*/  ISETP.GT.AND P5, PT, R8, 0x50, PT ;  /* 0x000000500800780c */ /* 0x000fe40003fa4270 */
[----:B------:R-:W-:Y:S02]  /*42f0*/  FSEL R189, R189, -INF , P3 ;  /* 0xff800000bdbd7808 */ /* 0x000fe40001800000 */
[----:B------:R-:W-:Y:S01]  /*4300*/  FMNMX.FTZ R152, R188, R17, !PT ;  /* 0x00000011bc987209 */ /* 0x000fe20007810000 */
[--C-:B------:R-:W-:Y:S01]  /*4310*/  FFMA.FTZ R17, R170, UR7, -R22.reuse ;  /* 0x00000007aa117c23 */ /* 0x100fe20008010816 */
[----:B------:R-:W-:Y:S01]  /*4320*/  ISETP.GT.AND P3, PT, R8, 0x51, PT ;  /* 0x000000510800780c */ /* 0x000fe20003f64270 */
[----:B------:R1:W-:Y:S01]  /*4330*/  MUFU.EX2 R20, R167 ;  /* 0x000000a700147308 */ /* 0x0003e20000000800 */
[----:B------:R-:W-:Y:S01]  /*4340*/  FSEL R192, R192, -INF , P5 ;  /* 0xff800000c0c07808 */ /* 0x000fe20002800000 */
[----:B------:R-:W-:Y:S01]  /*4350*/  FFMA.FTZ R170, R191, UR7, -R22 ;  /* 0x00000007bfaa7c23 */ /* 0x000fe20008010816 */
[----:B------:R-:W-:-:S02]  /*4360*/  FMNMX.FTZ R19, R189, R152, !PT ;  /* 0x00000098bd137209 */ /* 0x000fc40007810000 */
[----:B------:R-:W-:Y:S02]  /*4370*/  ISETP.GT.AND P5, PT, R8, 0x58, PT ;  /* 0x000000580800780c */ /* 0x000fe40003fa4270 */
[----:B------:R-:W-:Y:S01]  /*4380*/  FSEL R193, R193, -INF , P3 ;  /* 0xff800000c1c17808 */ /* 0x000fe20001800000 */
[----:B------:R-:W-:Y:S01]  /*4390*/  MUFU.EX2 R17, R17 ;  /* 0x0000001100117308 */ /* 0x000fe20000000800 */
[----:B------:R-:W-:Y:S01]  /*43a0*/  FMNMX.FTZ R152, R192, R19, !PT ;  /* 0x00000013c0987209 */ /* 0x000fe20007810000 */
[----:B-1----:R-:W-:Y:S01]  /*43b0*/  FFMA.FTZ R167, R182, UR7, -R22 ;  /* 0x00000007b6a77c23 */ /* 0x002fe20008010816 */
[----:B------:R-:W-:Y:S02]  /*43c0*/  ISETP.GT.AND P3, PT, R8, 0x59, PT ;  /* 0x000000590800780c */ /* 0x000fe40003f64270 */
[----:B------:R-:W-:Y:S02]  /*43d0*/  FSEL R196, R196, -INF , P5 ;  /* 0xff800000c4c47808 */ /* 0x000fe40002800000 */
[----:B------:R-:W-:Y:S01]  /*43e0*/  FMNMX.FTZ R19, R193, R152, !PT ;  /* 0x00000098c1137209 */ /* 0x000fe20007810000 */
[----:B------:R-:W-:Y:S01]  /*43f0*/  MUFU.EX2 R158, R158 ;  /* 0x0000009e009e7308 */ /* 0x000fe20000000800 */
[----:B------:R-:W-:-:S02]  /*4400*/  FSEL R197, R197, -INF , P3 ;  /* 0xff800000c5c57808 */ /* 0x000fc40001800000 */
[----:B------:R-:W-:Y:S01]  /*4410*/  FMNMX.FTZ R8, R196, R19, !PT ;  /* 0x00000013c4087209 */ /* 0x000fe20007810000 */
[----:B------:R-:W-:-:S03]  /*4420*/  FFMA.FTZ R19, R178, UR7, -R22 ;  /* 0x00000007b2137c23 */ /* 0x000fc60008010816 */
[----:B------:R-:W-:Y:S01]  /*4430*/  FMNMX.FTZ R8, R197, R8, !PT ;  /* 0x00000008c5087209 */ /* 0x000fe20007810000 */
[----:B------:R1:W-:Y:S04]  /*4440*/  MUFU.EX2 R152, R171 ;  /* 0x000000ab00987308 */ /* 0x0003e80000000800 */
[----:B------:R-:W2:Y:S04]  /*4450*/  SHFL.BFLY PT, R21, R8, 0x2, 0x1f ;  /* 0x0c401f0008157f89 */ /* 0x000ea800000e0000 */
[----:B------:R-:W-:Y:S01]  /*4460*/  MUFU.EX2 R19, R19 ;  /* 0x0000001300137308 */ /* 0x000fe20000000800 */
[----:B-1----:R-:W-:-:S07]  /*4470*/  FFMA.FTZ R171, R190, UR7, -R22 ;  /* 0x00000007beab7c23 */ /* 0x002fce0008010816 */
[----:B------:R-:W-:Y:S08]  /*4480*/  MUFU.EX2 R167, R167 ;  /* 0x000000a700a77308 */ /* 0x000ff00000000800 */
[----:B------:R-:W-:Y:S01]  /*4490*/  MUFU.EX2 R162, R162 ;  /* 0x000000a200a27308 */ /* 0x000fe20000000800 */
[----:B--2---:R-:W-:Y:S01]  /*44a0*/  FMNMX.FTZ R174, R8, R21, !PT ;  /* 0x0000001508ae7209 */ /* 0x004fe20007810000 */
[----:B------:R-:W-:Y:S01]  /*44b0*/  FFMA.FTZ R21, R186, UR7, -R22 ;  /* 0x00000007ba157c23 */ /* 0x000fe20008010816 */
[----:B------:R-:W-:-:S05]  /*44c0*/  FSEL R186, R5, RZ, P4 ;  /* 0x000000ff05ba7208 */ /* 0x000fca0002000000 */
[----:B------:R-:W-:Y:S01]  /*44d0*/  MUFU.EX2 R166, R166 ;  /* 0x000000a600a67308 */ /* 0x000fe20000000800 */
[----:B------:R-:W1:Y:S01]  /*44e0*/  SHFL.BFLY PT, R175, R174, 0x1, 0x1f ;  /* 0x0c201f00aeaf7f89 */ /* 0x000e6200000e0000 */
[----:B------:R-:W-:-:S04]  /*44f0*/  FADD.FTZ R186, -R186, R11 ;  /* 0x0000000bbaba7221 */ /* 0x000fc80000010100 */
[----:B------:R-:W-:Y:S02]  /*4500*/  FMUL.FTZ R11, R186, UR7 ;  /* 0x00000007ba0b7c20 */ /* 0x000fe40008410000 */
[----:B------:R-:W-:Y:S08]  /*4510*/  MUFU.EX2 R21, R21 ;  /* 0x0000001500157308 */ /* 0x000ff00000000800 */
[----:B------:R-:W2:Y:S08]  /*4520*/  MUFU.EX2 R11, R11 ;  /* 0x0000000b000b7308 */ /* 0x000eb00000000800 */
[----:B------:R-:W-:Y:S01]  /*4530*/  MUFU.EX2 R171, R171 ;  /* 0x000000ab00ab7308 */ /* 0x000fe20000000800 */
[----:B-1----:R-:W-:Y:S01]  /*4540*/  FMNMX.FTZ R8, R174, R175, !PT ;  /* 0x000000afae087209 */ /* 0x002fe20007810000 */
[--C-:B------:R-:W-:Y:S01]  /*4550*/  FFMA.FTZ R175, R198, UR7, -R22.reuse ;  /* 0x00000007c6af7c23 */ /* 0x100fe20008010816 */
[----:B------:R-:W-:-:S02]  /*4560*/  FFMA.FTZ R22, R199, UR7, -R22 ;  /* 0x00000007c7167c23 */ /* 0x000fc40008010816 */
[C---:B------:R-:W-:Y:S01]  /*4570*/  FSETP.NEU.FTZ.AND P3, PT, R8.reuse, -INF , PT ;  /* 0xff8000000800780b */ /* 0x040fe20003f7d000 */
[----:B------:R-:W-:Y:S02]  /*4580*/  FMUL.FTZ R182, R8, UR7 ;  /* 0x0000000708b67c20 */ /* 0x000fe40008410000 */
[----:B------:R1:W-:Y:S01]  /*4590*/  MUFU.EX2 R174, R195 ;  /* 0x000000c300ae7308 */ /* 0x0003e20000000800 */
[----:B--2---:R-:W-:Y:S01]  /*45a0*/  FFMA.FTZ R186, R11, R7, R14 ;  /* 0x000000070bba7223 */ /* 0x004fe2000001000e */
[-C--:B------:R-:W-:Y:S01]  /*45b0*/  FMUL.FTZ R26, R26, R11.reuse ;  /* 0x0000000b1a1a7220 */ /* 0x080fe20000410000 */
[----:B------:R-:W-:Y:S01]  /*45c0*/  FSEL R182, R182, RZ, P3 ;  /* 0x000000ffb6b67208 */ /* 0x000fe20001800000 */
[-C--:B------:R-:W-:Y:S01]  /*45d0*/  FMUL.FTZ R27, R27, R11.reuse ;  /* 0x0000000b1b1b7220 */ /* 0x080fe20000410000 */
[C---:B------:R-:W-:Y:S01]  /*45e0*/  FADD.FTZ R186, R153.reuse, R186 ;  /* 0x000000ba99ba7221 */ /* 0x040fe20000010000 */
[----:B------:R-:W-:Y:S01]  /*45f0*/  F2FP.F16.F32.PACK_AB R153, R153, R14 ;  /* 0x0000000e9999723e */ /* 0x000fe200000000ff */
[----:B------:R-:W-:Y:S01]  /*4600*/  FMUL.FTZ R30, R30, R11 ;  /* 0x0000000b1e1e7220 */ /* 0x000fe20000410000 */
[--C-:B------:R-:W-:Y:S01]  /*4610*/  FFMA.FTZ R179, R9, UR7, -R182.reuse ;  /* 0x0000000709b37c23 */ /* 0x100fe200080108b6 */
[----:B------:R-:W-:Y:S01]  /*4620*/  FSEL R9, R8, RZ, P3 ;  /* 0x000000ff08097208 */ /* 0x000fe20001800000 */
[--C-:B------:R-:W-:Y:S01]  /*4630*/  FFMA.FTZ R178, R13, UR7, -R182.reuse ;  /* 0x000000070db27c23 */ /* 0x100fe200080108b6 */
[--C-:B------:R-:W-:Y:S01]  /*4640*/  FFMA.FTZ R13, R156, UR7, -R182.reuse ;  /* 0x000000079c0d7c23 */ /* 0x100fe200080108b6 */
[--C-:B------:R-:W-:Y:S01]  /*4650*/  FFMA.FTZ R156, R15, UR7, -R182.reuse ;  /* 0x000000070f9c7c23 */ /* 0x100fe200080108b6 */
[----:B------:R-:W-:Y:S01]  /*4660*/  FFMA.FTZ R15, R160, UR7, -R182 ;  /* 0x00000007a00f7c23 */ /* 0x000fe200080108b6 */
[----:B------:R-:W-:Y:S01]  /*4670*/  FADD.FTZ R9, -R9, R12 ;  /* 0x0000000c09097221 */ /* 0x000fe20000010100 */
[----:B------:R-:W-:Y:S01]  /*4680*/  MUFU.EX2 R179, R179 ;  /* 0x000000b300b37308 */ /* 0x000fe20000000800 */
[----:B------:R-:W-:Y:S01]  /*4690*/  FADD.FTZ R7, R155, R186 ;  /* 0x000000ba9b077221 */ /* 0x000fe20000010000 */
[--C-:B------:R-:W-:Y:S01]  /*46a0*/  FFMA.FTZ R160, R161, UR7, -R182.reuse ;  /* 0x00000007a1a07c23 */ /* 0x100fe200080108b6 */
[----:B------:R-:W-:Y:S01]  /*46b0*/  FMUL.FTZ R9, R9, UR7 ;  /* 0x0000000709097c20 */ /* 0x000fe20008410000 */
[--C-:B------:R-:W-:Y:S01]  /*46c0*/  FFMA.FTZ R164, R164, UR7, -R182.reuse ;  /* 0x00000007a4a47c23 */ /* 0x100fe200080108b6 */
[----:B------:R-:W-:Y:S01]  /*46d0*/  FADD.FTZ R186, R16, R7 ;  /* 0x0000000710ba7221 */ /* 0x000fe20000010000 */
[--C-:B------:R-:W-:Y:S01]  /*46e0*/  FFMA.FTZ R183, R165, UR7, -R182.reuse ;  /* 0x00000007a5b77c23 */ /* 0x100fe200080108b6 */
[--C-:B------:R-:W-:Y:S01]  /*46f0*/  FFMA.FTZ R168, R168, UR7, -R182.reuse ;  /* 0x00000007a8a87c23 */ /* 0x100fe200080108b6 */
[----:B------:R2:W3:Y:S01]  /*4700*/  MUFU.EX2 R12, R9 ;  /* 0x00000009000c7308 */ /* 0x0004e20000000800 */
[--C-:B------:R-:W-:Y:S01]  /*4710*/  FFMA.FTZ R187, R169, UR7, -R182.reuse ;  /* 0x00000007a9bb7c23 */ /* 0x100fe200080108b6 */
[--C-:B------:R-:W-:Y:S01]  /*4720*/  FFMA.FTZ R172, R172, UR7, -R182.reuse ;  /* 0x00000007acac7c23 */ /* 0x100fe200080108b6 */
[--C-:B------:R-:W-:Y:S01]  /*4730*/  FFMA.FTZ R191, R173, UR7, -R182.reuse ;  /* 0x00000007adbf7c23 */ /* 0x100fe200080108b6 */
[----:B-1----:R-:W-:Y:S01]  /*4740*/  FFMA.FTZ R195, R177, UR7, -R182 ;  /* 0x00000007b1c37c23 */ /* 0x002fe200080108b6 */
[----:B------:R-:W-:-:S02]  /*4750*/  IMAD.U32 R177, RZ, RZ, UR29 ;  /* 0x0000001dffb17e24 */ /* 0x000fc4000f8e00ff */
[--C-:B------:R-:W-:Y:S01]  /*4760*/  FFMA.FTZ R176, R176, UR7, -R182.reuse ;  /* 0x00000007b0b07c23 */ /* 0x100fe200080108b6 */
[----:B------:R-:W-:Y:S01]  /*4770*/  FFMA.FTZ R181, R181, UR7, -R182 ;  /* 0x00000007b5b57c23 */ /* 0x000fe200080108b6 */
[----:B------:R-:W1:Y:S01]  /*4780*/  MUFU.EX2 R178, R178 ;  /* 0x000000b200b27308 */ /* 0x000e620000000800 */
[----:B--2---:R-:W-:Y:S01]  /*4790*/  FADD.FTZ R9, R157, R186 ;  /* 0x000000ba9d097221 */ /* 0x004fe20000010000 */
[--C-:B------:R-:W-:Y:S01]  /*47a0*/  FFMA.FTZ R185, R185, UR7, -R182.reuse ;  /* 0x00000007b9b97c23 */ /* 0x100fe200080108b6 */
[--C-:B------:R-:W-:Y:S01]  /*47b0*/  FFMA.FTZ R189, R189, UR7, -R182.reuse ;  /* 0x00000007bdbd7c23 */ /* 0x100fe200080108b6 */
[----:B------:R-:W-:Y:S01]  /*47c0*/  F2FP.F16.F32.PACK_AB R155, R16, R155 ;  /* 0x0000009b109b723e */ /* 0x000fe200000000ff */
[----:B------:R-:W-:Y:S01]  /*47d0*/  FADD.FTZ R186, R18, R9 ;  /* 0x0000000912ba7221 */ /* 0x000fe20000010000 */
[----:B------:R-:W-:Y:S01]  /*47e0*/  IADD3 R9, -R2, 0xb, RZ ;  /* 0x0000000b02097810 */ /* 0x000fe20007ffe1ff */
[--C-:B------:R-:W-:Y:S01]  /*47f0*/  FFMA.FTZ R192, R192, UR7, -R182.reuse ;  /* 0x00000007c0c07c23 */ /* 0x100fe200080108b6 */
[----:B------:R-:W2:Y:S01]  /*4800*/  MUFU.EX2 R13, R13 ;  /* 0x0000000d000d7308 */ /* 0x000ea20000000800 */
[----:B---3--:R-:W-:Y:S01]  /*4810*/  FFMA.FTZ R7, R12, R6, R179 ;  /* 0x000000060c077223 */ /* 0x008fe200000100b3 */
[----:B------:R-:W-:Y:S01]  /*4820*/  FFMA.FTZ R6, R180, UR7, -R182 ;  /* 0x00000007b4067c23 */ /* 0x000fe200080108b6 */
[----:B------:R-:W-:Y:S01]  /*4830*/  FADD.FTZ R161, R159, R186 ;  /* 0x000000ba9fa17221 */ /* 0x000fe20000010000 */
[--C-:B------:R-:W-:Y:S01]  /*4840*/  FFMA.FTZ R193, R193, UR7, -R182.reuse ;  /* 0x00000007c1c17c23 */ /* 0x100fe200080108b6 */
[----:B------:R-:W-:Y:S01]  /*4850*/  FFMA.FTZ R196, R196, UR7, -R182 ;  /* 0x00000007c4c47c23 */ /* 0x000fe200080108b6 */
[----:B------:R-:W-:Y:S01]  /*4860*/  F2FP.F16.F32.PACK_AB R169, R166, R21 ;  /* 0x00000015a6a9723e */ /* 0x000fe200000000ff */
[----:B------:R-:W-:Y:S01]  /*4870*/  FADD.FTZ R186, R20, R161 ;  /* 0x000000a114ba7221 */ /* 0x000fe20000010000 */
[----:B------:R-:W3:Y:S01]  /*4880*/  MUFU.EX2 R156, R156 ;  /* 0x0000009c009c7308 */ /* 0x000ee20000000800 */
[----:B-1----:R-:W-:Y:S01]  /*4890*/  FADD.FTZ R180, R178, R7 ;  /* 0x00000007b2b47221 */ /* 0x002fe20000010000 */
[----:B------:R-:W-:Y:S01]  /*48a0*/  F2FP.F16.F32.PACK_AB R157, R18, R157 ;  /* 0x0000009d129d723e */ /* 0x000fe200000000ff */
[----:B------:R-:W-:Y:S01]  /*48b0*/  FADD.FTZ R165, R17, R186 ;  /* 0x000000ba11a57221 */ /* 0x000fe20000010000 */
[----:B------:R-:W-:Y:S01]  /*48c0*/  F2FP.F16.F32.PACK_AB R159, R20, R159 ;  /* 0x0000009f149f723e */ /* 0x000fe200000000ff */
[-C--:B------:R-:W-:Y:S01]  /*48d0*/  FMUL.FTZ R31, R31, R11.reuse ;  /* 0x0000000b1f1f7220 */ /* 0x080fe20000410000 */
[-C--:B------:R-:W-:Y:S01]  /*48e0*/  FMUL.FTZ R34, R34, R11.reuse ;  /* 0x0000000b22227220 */ /* 0x080fe20000410000 */
[----:B------:R-:W-:Y:S01]  /*48f0*/  FADD.FTZ R186, R152, R165 ;  /* 0x000000a598ba7221 */ /* 0x000fe20000010000 */
[----:B------:R-:W1:Y:S01]  /*4900*/  MUFU.EX2 R15, R15 ;  /* 0x0000000f000f7308 */ /* 0x000e620000000800 */
[----:B--2---:R-:W-:Y:S01]  /*4910*/  FADD.FTZ R7, R13, R180 ;  /* 0x000000b40d077221 */ /* 0x004fe20000010000 */
[----:B------:R-:W-:Y:S01]  /*4920*/  FMUL.FTZ R35, R35, R11 ;  /* 0x0000000b23237220 */ /* 0x000fe20000410000 */
[----:B------:R-:W-:Y:S01]  /*4930*/  FADD.FTZ R165, R163, R186 ;  /* 0x000000baa3a57221 */ /* 0x000fe20000010000 */
[----:B------:R-:W-:Y:S01]  /*4940*/  F2FP.F16.F32.PACK_AB R163, R154, R163 ;  /* 0x000000a39aa3723e */ /* 0x000fe200000000ff */
[-C--:B------:R-:W-:Y:S01]  /*4950*/  FMUL.FTZ R38, R38, R11.reuse ;  /* 0x0000000b26267220 */ /* 0x080fe20000410000 */
[----:B------:R-:W-:Y:S01]  /*4960*/  FMUL.FTZ R39, R39, R11 ;  /* 0x0000000b27277220 */ /* 0x000fe20000410000 */
[----:B------:R-:W-:Y:S01]  /*4970*/  FADD.FTZ R190, R154, R165 ;  /* 0x000000a59abe7221 */ /* 0x000fe20000010000 */
[----:B------:R-:W2:Y:S01]  /*4980*/  MUFU.EX2 R160, R160 ;  /* 0x000000a000a07308 */ /* 0x000ea20000000800 */
[C---:B---3--:R-:W-:Y:S01]  /*4990*/  FADD.FTZ R180, R156.reuse, R7 ;  /* 0x000000079cb47221 */ /* 0x048fe20000010000 */
[----:B------:R-:W-:Y:S01]  /*49a0*/  @!P2 VIADD R7, R177, 0x22840 ;  /* 0x00022840b107a836 */ /* 0x000fe20000000000 */
[----:B------:R-:W-:Y:S01]  /*49b0*/  F2FP.F16.F32.PACK_AB R154, R156, R13 ;  /* 0x0000000d9c9a723e */ /* 0x000fe200000000ff */
[-C--:B------:R-:W-:Y:S01]  /*49c0*/  FMUL.FTZ R42, R42, R11.reuse ;  /* 0x0000000b2a2a7220 */ /* 0x080fe20000410000 */
[-C--:B------:R-:W-:Y:S01]  /*49d0*/  FMUL.FTZ R43, R43, R11.reuse ;  /* 0x0000000b2b2b7220 */ /* 0x080fe20000410000 */
[----:B------:R-:W-:Y:S01]  /*49e0*/  FMUL.FTZ R46, R46, R11 ;  /* 0x0000000b2e2e7220 */ /* 0x000fe20000410000 */
[----:B------:R-:W-:Y:S01]  /*49f0*/  @!P2 PRMT R7, RZ, 0x654, R7 ;  /* 0x00000654ff07a816 */ /* 0x000fe20000000007 */
[----:B------:R-:W3:Y:S01]  /*4a00*/  MUFU.EX2 R164, R164 ;  /* 0x000000a400a47308 */ /* 0x000ee20000000800 */
[----:B-1----:R-:W-:Y:S01]  /*4a10*/  FADD.FTZ R161, R15, R180 ;  /* 0x000000b40fa17221 */ /* 0x002fe20000010000 */
[----:B------:R-:W-:Y:S01]  /*4a20*/  FFMA.FTZ R180, R184, UR7, -R182 ;  /* 0x00000007b8b47c23 */ /* 0x000fe200080108b6 */
[----:B------:R1:W-:Y:S06]  /*4a30*/  BAR.ARV R9, 0x100 ;  /* 0x000400090000751d */ /* 0x0003ec0000002000 */
[----:B------:R-:W4:Y:S01]  /*4a40*/  MUFU.EX2 R183, R183 ;  /* 0x000000b700b77308 */ /* 0x000f220000000800 */
[C---:B--2---:R-:W-:Y:S01]  /*4a50*/  FADD.FTZ R161, R160.reuse, R161 ;  /* 0x000000a1a0a17221 */ /* 0x044fe20000010000 */
[----:B------:R2:W-:Y:S01]  /*4a60*/  @!P2 SYNCS.ARRIVE.TRANS64.RED.A1T0 RZ, [R7+URZ], RZ ;  /* 0x000000ff07ffa9a7 */ /* 0x0005e2000810043f */
[----:B------:R-:W-:Y:S01]  /*4a70*/  F2FP.F16.F32.PACK_AB R156, R160, R15 ;  /* 0x0000000fa09c723e */ /* 0x000fe200000000ff */
        /* <DEDUP_REMOVED lines=14> */
[--C-:B------:R-:W-:Y:S01]  /*4b60*/  FFMA.FTZ R184, R188, UR7, -R182.reuse ;  /* 0x00000007bcb87c23 */ /* 0x100fe200080108b6 */
[----:B------:R-:W-:Y:S01]  /*4b70*/  FFMA.FTZ R182, R197, UR7, -R182 ;  /* 0x00000007c5b67c23 */ /* 0x000fe200080108b6 */
[-C--:B------:R-:W-:Y:S01]  /*4b80*/  FMUL.FTZ R67, R67, R11.reuse ;  /* 0x0000000b43437220 */ /* 0x080fe20000410000 */
[-C--:B------:R-:W-:Y:S01]  /*4b90*/  FMUL.FTZ R70, R70, R11.reuse ;  /* 0x0000000b46467220 */ /* 0x080fe20000410000 */
[-C--:B------:R-:W-:Y:S01]  /*4ba0*/  FMUL.FTZ R71, R71, R11.reuse ;  /* 0x0000000b47477220 */ /* 0x080fe20000410000 */
[-C--:B------:R-:W-:Y:S01]  /*4bb0*/  FMUL.FTZ R74, R74, R11.reuse ;  /* 0x0000000b4a4a7220 */ /* 0x080fe20000410000 */
[----:B------:R-:W3:Y:S01]  /*4bc0*/  MUFU.EX2 R172, R172 ;  /* 0x000000ac00ac7308 */ /* 0x000ee20000000800 */
[----:B-----5:R-:W-:Y:S01]  /*4bd0*/  FADD.FTZ R186, R168, R161 ;  /* 0x000000a1a8ba7221 */ /* 0x020fe20000010000 */
[----:B------:R-:W-:Y:S01]  /*4be0*/  FADD.FTZ R161, R19, R190 ;  /* 0x000000be13a17221 */ /* 0x000fe20000010000 */
[-C--:B------:R-:W-:Y:S01]  /*4bf0*/  FMUL.FTZ R75, R75, R11.reuse ;  /* 0x0000000b4b4b7220 */ /* 0x080fe20000410000 */
[-C--:B------:R-:W-:Y:S01]  /*4c00*/  FMUL.FTZ R78, R78, R11.reuse ;  /* 0x0000000b4e4e7220 */ /* 0x080fe20000410000 */
[-C--:B------:R-:W-:Y:S01]  /*4c10*/  FMUL.FTZ R79, R79, R11.reuse ;  /* 0x0000000b4f4f7220 */ /* 0x080fe20000410000 */
[----:B------:R-:W-:Y:S01]  /*4c20*/  FADD.FTZ R188, R158, R161 ;  /* 0x000000a19ebc7221 */ /* 0x000fe20000010000 */
[----:B------:R-:W-:Y:S01]  /*4c30*/  FMUL.FTZ R82, R82, R11 ;  /* 0x0000000b52527220 */ /* 0x000fe20000410000 */
[----:B------:R-:W4:Y:S01]  /*4c40*/  MUFU.EX2 R191, R191 ;  /* 0x000000bf00bf7308 */ /* 0x000f220000000800 */
[----:B--2---:R-:W-:Y:S01]  /*4c50*/  FADD.FTZ R7, R187, R186 ;  /* 0x000000babb077221 */ /* 0x004fe20000010000 */
[----:B------:R-:W-:Y:S01]  /*4c60*/  FADD.FTZ R161, R167, R188 ;  /* 0x000000bca7a17221 */ /* 0x000fe20000010000 */
[----:B------:R-:W-:Y:S01]  /*4c70*/  F2FP.F16.F32.PACK_AB R167, R162, R167 ;  /* 0x000000a7a2a7723e */ /* 0x000fe200000000ff */
[-C--:B------:R-:W-:Y:S01]  /*4c80*/  FMUL.FTZ R83, R83, R11.reuse ;  /* 0x0000000b53537220 */ /* 0x080fe20000410000 */
[----:B------:R-:W-:Y:S01]  /*4c90*/  F2FP.F16.F32.PACK_AB R160, R187, R168 ;  /* 0x000000a8bba0723e */ /* 0x000fe200000000ff */
        /* <DEDUP_REMOVED lines=12> */
[----:B------:R-:W-:Y:S01]  /*4d60*/  FADD.FTZ R186, R162, R161 ;  /* 0x000000a1a2ba7221 */ /* 0x000fe20000010000 */
[----:B------:R-:W-:Y:S01]  /*4d70*/  F2FP.F16.F32.PACK_AB R162, R191, R172 ;  /* 0x000000acbfa2723e */ /* 0x000fe200000000ff */
        /* <DEDUP_REMOVED lines=8> */
[----:B------:R-:W-:Y:S01]  /*4e00*/  FMUL.FTZ R107, R107, R11 ;  /* 0x0000000b6b6b7220 */ /* 0x000fe20000410000 */
[----:B------:R-:W-:Y:S01]  /*4e10*/  F2FP.F16.F32.PACK_AB R152, R178, R179 ;  /* 0x000000b3b298723e */ /* 0x000fe200000000ff */
[----:B------:R-:W-:Y:S01]  /*4e20*/  FADD.FTZ R165, R171, R16 ;  /* 0x00000010aba57221 */ /* 0x000fe20000010000 */
        /* <DEDUP_REMOVED lines=30> */
[----:B------:R-:W-:Y:S01]  /*5010*/  FMUL.FTZ R151, R151, R11 ;  /* 0x0000000b97977220 */ /* 0x000fe20000410000 */
[-C--:B------:R-:W-:Y:S01]  /*5020*/  FMUL.FTZ R24, R24, R12.reuse ;  /* 0x0000000c18187220 */ /* 0x080fe20000410000 */
[-C--:B------:R-:W-:Y:S01]  /*5030*/  FMUL.FTZ R25, R25, R12.reuse ;  /* 0x0000000c19197220 */ /* 0x080fe20000410000 */
[----:B------:R-:W3:Y:S01]  /*5040*/  MUFU.EX2 R23, R23 ;  /* 0x0000001700177308 */ /* 0x000ee20000000800 */
[----:B----4-:R-:W-:Y:S01]  /*5050*/  FADD.FTZ R16, R170, R165 ;  /* 0x000000a5aa107221 */ /* 0x010fe20000010000 */
[----:B------:R-:W-:Y:S01]  /*5060*/  F2FP.F16.F32.PACK_AB R165, R158, R19 ;  /* 0x000000139ea5723e */ /* 0x000fe200000000ff */
[-C--:B------:R-:W-:Y:S01]  /*5070*/  FMUL.FTZ R28, R28, R12.reuse ;  /* 0x0000000c1c1c7220 */ /* 0x080fe20000410000 */
[----:B------:R-:W-:Y:S01]  /*5080*/  F2FP.F16.F32.PACK_AB R171, R170, R171 ;  /* 0x000000abaaab723e */ /* 0x000fe200000000ff */
[----:B------:R-:W-:Y:S01]  /*5090*/  FMUL.FTZ R29, R29, R12 ;  /* 0x0000000c1d1d7220 */ /* 0x000fe20000410000 */
[----:B------:R-:W-:Y:S01]  /*50a0*/  F2FP.F16.F32.PACK_AB R158, R183, R164 ;  /* 0x000000a4b79e723e */ /* 0x000fe200000000ff */
[----:B------:R-:W-:Y:S01]  /*50b0*/  FMUL.FTZ R32, R32, R12 ;  /* 0x0000000c20207220 */ /* 0x000fe20000410000 */
[----:B------:R-:W4:Y:S01]  /*50c0*/  MUFU.EX2 R184, R184 ;  /* 0x000000b800b87308 */ /* 0x000f220000000800 */
[----:B--2---:R-:W-:Y:S01]  /*50d0*/  FADD.FTZ R7, R185, R14 ;  /* 0x0000000eb9077221 */ /* 0x004fe20000010000 */
[----:B------:R-:W-:Y:S01]  /*50e0*/  F2FP.F16.F32.PACK_AB R164, R195, R176 ;  /* 0x000000b0c3a4723e */ /* 0x000fe200000000ff */
[----:B------:R-:W-:Y:S01]  /*50f0*/  FMUL.FTZ R33, R33, R12 ;  /* 0x0000000c21217220 */ /* 0x000fe20000410000 */
[----:B------:R-:W-:Y:S01]  /*5100*/  F2FP.F16.F32.PACK_AB R168, R185, R180 ;  /* 0x000000b4b9a8723e */ /* 0x000fe200000000ff */
[-C--:B------:R-:W-:Y:S01]  /*5110*/  FMUL.FTZ R36, R36, R12.reuse ;  /* 0x0000000c24247220 */ /* 0x080fe20000410000 */
[-C--:B------:R-:W-:Y:S01]  /*5120*/  FMUL.FTZ R37, R37, R12.reuse ;  /* 0x0000000c25257220 */ /* 0x080fe20000410000 */
[-C--:B------:R-:W-:Y:S01]  /*5130*/  FMUL.FTZ R40, R40, R12.reuse ;  /* 0x0000000c28287220 */ /* 0x080fe20000410000 */
[----:B------:R-:W2:Y:S01]  /*5140*/  MUFU.EX2 R189, R189 ;  /* 0x000000bd00bd7308 */ /* 0x000ea20000000800 */
[----:B---3--:R-:W-:Y:S01]  /*5150*/  FADD.FTZ R17, R23, R16 ;  /* 0x0000001017117221 */ /* 0x008fe20000010000 */
[----:B------:R-:W-:Y:S01]  /*5160*/  F2FP.F16.F32.PACK_AB R173, R174, R23 ;  /* 0x00000017aead723e */ /* 0x000fe200000000ff */
[-C--:B------:R-:W-:Y:S01]  /*5170*/  FMUL.FTZ R41, R41, R12.reuse ;  /* 0x0000000c29297220 */ /* 0x080fe20000410000 */
[-C--:B------:R-:W-:Y:S01]  /*5180*/  FMUL.FTZ R44, R44, R12.reuse ;  /* 0x0000000c2c2c7220 */ /* 0x080fe20000410000 */
[----:B------:R-:W-:Y:S01]  /*5190*/  FADD.FTZ R16, R174, R17 ;  /* 0x00000011ae107221 */ /* 0x000fe20000010000 */
        /* <DEDUP_REMOVED lines=9> */
[----:B------:R-:W-:Y:S01]  /*5230*/  FMUL.FTZ R60, R60, R12 ;  /* 0x0000000c3c3c7220 */ /* 0x000fe20000410000 */
        /* <DEDUP_REMOVED lines=40> */
[-C--:B------:R-:W-:Y:S01]  /*54c0*/  FMUL.FTZ R117, R117, R12.reuse ;  /* 0x0000000c75757220 */ /* 0x080fe20000410000 */
[C---:B----4-:R-:W-:Y:S01]  /*54d0*/  FADD.FTZ R7, R22.reuse, R7 ;  /* 0x0000000716077221 */ /* 0x050fe20000010000 */
[----:B------:R-:W-:Y:S01]  /*54e0*/  F2FP.F16.F32.PACK_AB R175, R22, R175 ;  /* 0x000000af16af723e */ /* 0x000fe200000000ff */
[-C--:B------:R-:W-:Y:S01]  /*54f0*/  FMUL.FTZ R120, R120, R12.reuse ;  /* 0x0000000c78787220 */ /* 0x080fe20000410000 */
[-C--:B------:R-:W-:Y:S01]  /*5500*/  FMUL.FTZ R121, R121, R12.reuse ;  /* 0x0000000c79797220 */ /* 0x080fe20000410000 */
[-C--:B------:R-:W-:Y:S01]  /*5510*/  FMUL.FTZ R124, R124, R12.reuse ;  /* 0x0000000c7c7c7220 */ /* 0x080fe20000410000 */
[-C--:B------:R-:W-:Y:S01]  /*5520*/  FMUL.FTZ R125, R125, R12.reuse ;  /* 0x0000000c7d7d7220 */ /* 0x080fe20000410000 */
[-C--:B------:R-:W-:Y:S01]  /*5530*/  FMUL.FTZ R128, R128, R12.reuse ;  /* 0x0000000c80807220 */ /* 0x080fe20000410000 */
[----:B------:R-:W-:Y:S01]  /*5540*/  FMUL.FTZ R129, R129, R12 ;  /* 0x0000000c81817220 */ /* 0x000fe20000410000 */
        /* <DEDUP_REMOVED lines=12> */
[----:B-1----:R-:W-:Y:S06]  /*5610*/  @!P0 BRA `(.L_x_4245) ;  /* 0x0000000000048947 */ /* 0x002fec0003800000 */
[----:B------:R-:W-:Y:S01]  /*5620*/  BPT.TRAP 0x1 ;  /* 0x000000040000795c */ /* 0x000fe20000300000 */
.L_x_4245:
[----:B------:R1:W2:Y:S01]  /*5630*/  SYNCS.PHASECHK.TRANS64.TRYWAIT P3, [UR29+0x22850], R10 ;  /* 0x0228500aff0075a7 */ /* 0x0002a2000806015d */
[----:B------:R-:W-:Y:S05]  /*5640*/  @!P0 BRA `(.L_x_4246) ;  /* 0x0000000000048947 */ /* 0x000fea0003800000 */
[----:B------:R-:W-:Y:S01]  /*5650*/  BPT.TRAP 0x1 ;  /* 0x000000040000795c */ /* 0x000fe20000300000 */
.L_x_4246:
[----:B--2---:R-:W-:Y:S05]  /*5660*/  @P3 BRA `(.L_x_4247) ;  /* 0x0000000000083947 */ /* 0x004fea0003800000 */
[----:B------:R-:W2:Y:S02]  /*5670*/  SYNCS.PHASECHK.TRANS64.TRYWAIT P3, [UR29+0x22850], R10 ;  /* 0x0228500aff0075a7 */ /* 0x000ea4000806015d */
[----:B--2---:R-:W-:Y:S05]  /*5680*/  @!P3 BRA `(.L_x_4248) ;  /* 0x0000008c0020b947 */ /* 0x004fea0003800000 */
.L_x_4247:
[----:B------:R3:W-:Y:S01]  /*5690*/  BAR.SYNC.DEFER_BLOCKING R0, 0x100 ;  /* 0x000400000000751d */ /* 0x0007e20000010000 */
[----:B------:R-:W-:Y:S01]  /*56a0*/  UIMAD UR14, UR5, 0xc00, UR24 ;  /* 0x00000c00050e78a4 */ /* 0x000fe2000f8e0218 */
[----:B--2---:R-:W-:Y:S01]  /*56b0*/  @!P2 VIADD R177, R177, 0x22860 ;  /* 0x00022860b1b1a836 */ /* 0x004fe20000000000 */
[----:B------:R-:W-:Y:S01]  /*56c0*/  UISETP.GT.AND UP1, UPT, UR26, UR25, UPT ;  /* 0x000000191a00728c */ /* 0x000fe2000bf24270 */
[----:B------:R-:W-:Y:S01]  /*56d0*/  IMAD.MOV.U32 R11, RZ, RZ, R5 ;  /* 0x000000ffff0b7224 */ /* 0x000fe200078e0005 */
[----:B------:R-:W-:Y:S01]  /*56e0*/  UIADD3 UR26, UR26, -0x1, URZ ;  /* 0xffffffff1a1a7890 */ /* 0x000fe2000fffe03f */
[----:B------:R-:W-:Y:S01]  /*56f0*/  MOV R12, R8 ;  /* 0x00000008000c7202 */ /* 0x000fe20000000f00 */
[----:B------:R-:W-:Y:S01]  /*5700*/  UMOV UR11, 0x40000040 ;  /* 0x40000040000b7882 */ /* 0x000fe20000000000 */
[----:B------:R-:W-:Y:S01]  /*5710*/  UMOV UR10, UR14 ;  /* 0x0000000e000a7c82 */ /* 0x000fe20008000000 */
[----:B------:R-:W-:Y:S02]  /*5720*/  PLOP3.LUT P3, PT, PT, PT, UP1, 0x80, 0x0 ;  /* 0x000000000000781c */ /* 0x000fe40003f6f018 */
[----:B------:R-:W-:Y:S01]  /*5730*/  @!P2 PRMT R177, RZ, 0x654, R177 ;  /* 0x00000654ffb1a816 */ /* 0x000fe200000000b1 */
        /* <DEDUP_REMOVED lines=35> */
.L_x_4240:
[----:B------:R-:W-:-:S06]  /*5970*/  UISETP.GE.AND UP0, UPT, UR26, UR38, UPT ;  /* 0x000000261a00728c */ /* 0x000fcc000bf06270 */
[----:B------:R-:W-:-:S13]  /*5980*/  PLOP3.LUT P1, PT, PT, PT, UP0, 0x80, 0x0 ;  /* 0x000000000000781c */ /* 0x000fda0003f2f008 */
[----:B------:R-:W-:Y:S05]  /*5990*/  @!P1 BRA `(.L_x_4250) ;  /* 0x0000001c00249947 */ /* 0x000fea0003800000 */
[----:B01----:R-:W-:Y:S01]  /*59a0*/  IMAD.MOV.U32 R10, RZ, RZ, R5 ;  /* 0x000000ffff0a7224 */ /* 0x003fe200078e0005 */
[----:B------:R-:W-:Y:S01]  /*59b0*/  ULDC UR7, c[0x0][0x988] ;  /* 0x0002620000077ab9 */ /* 0x000fe20000000800 */
[----:B------:R-:W-:-:S07]  /*59c0*/  IMAD.MOV.U32 R11, RZ, RZ, R8 ;  /* 0x000000ffff0b7224 */ /* 0x000fce00078e0008 */
.L_x_4259:
[----:B------:R-:W-:-:S04]  /*59d0*/  UIADD3 UR5, UR5, 0x1, URZ ;  /* 0x0000000105057890 */ /* 0x000fc8000fffe03f */
[----:B------:R-:W-:-:S04]  /*59e0*/  UISETP.NE.AND UP0, UPT, UR5, 0x2, UPT ;  /* 0x000000020500788c */ /* 0x000fc8000bf05270 */
[----:B------:R-:W-:Y:S02]  /*59f0*/  USEL UR10, URZ, 0x1, UP0 ;  /* 0x000000013f0a7887 */ /* 0x000fe40008000000 */
[----:B------:R-:W-:Y:S02]  /*5a00*/  USEL UR5, UR5, URZ, UP0 ;  /* 0x0000003f05057287 */ /* 0x000fe40008000000 */
[----:B------:R-:W-:Y:S01]  /*5a10*/  ULOP3.LUT UR4, UR4, UR10, URZ, 0x3c, !UPT ;  /* 0x0000000a04047292 */ /* 0x000fe2000f8e3c3f */
[----:B01--4-:R-:W-:Y:S11]  /*5a20*/  @!P0 BRA `(.L_x_4251) ;  /* 0x0000000000048947 */ /* 0x013ff60003800000 */
[----:B------:R-:W-:Y:S01]  /*5a30*/  BPT.TRAP 0x1 ;  /* 0x000000040000795c */ /* 0x000fe20000300000 */
.L_x_4251:
[----:B------:R-:W-:Y:S01]  /*5a40*/  ULEA UR25, UR5, UR39, 0x3 ;  /* 0x0000002705197291 */ /* 0x000fe2000f8e183f */
[----:B------:R-:W-:-:S05]  /*5a50*/  IMAD.U32 R3, RZ, RZ, UR4 ;  /* 0x00000004ff037e24 */ /* 0x000fca000f8e00ff */
[----:B------:R-:W-:-:S04]  /*5a60*/  SHF.L.U32 R3, R3, 0x1f, RZ ;  /* 0x0000001f03037819 */ /* 0x000fc800000006ff */
[----:B------:R0:W1:Y:S01]  /*5a70*/  SYNCS.PHASECHK.TRANS64.TRYWAIT P1, [UR25+0x22830], R3 ;  /* 0x02283003ff0075a7 */ /* 0x0000620008020159 */
[----:B------:R-:W-:Y:S05]  /*5a80*/  @!P0 BRA `(.L_x_4252) ;  /* 0x0000000000048947 */ /* 0x000fea0003800000 */
[----:B------:R-:W-:Y:S01]  /*5a90*/  BPT.TRAP 0x1 ;  /* 0x000000040000795c */ /* 0x000fe20000300000 */
.L_x_4252:
[----:B-1----:R-:W-:Y:S05]  /*5aa0*/  @P1 BRA `(.L_x_4253) ;  /* 0x0000000000081947 */ /* 0x002fea0003800000 */
[----:B------:R-:W1:Y:S02]  /*5ab0*/  SYNCS.PHASECHK.TRANS64.TRYWAIT P1, [UR25+0x22830], R3 ;  /* 0x02283003ff0075a7 */ /* 0x000e640008020159 */
[----:B-1----:R-:W-:Y:S05]  /*5ac0*/  @!P1 BRA `(.L_x_4254) ;  /* 0x0000008800249947 */ /* 0x002fea0003800000 */
.L_x_4253:
[----:B------:R-:W-:Y:S01]  /*5ad0*/  UIMAD UR10, UR5, 0x300, UR6 ;  /* 0x00000300050a78a4 */ /* 0x000fe2000f8e0206 */
[----:B---3--:R-:W-:Y:S01]  /*5ae0*/  WARPGROUP.ARRIVE ;  /* 0x00000000000079c5 */ /* 0x008fe20000000000 */
        /* <DEDUP_REMOVED lines=62> */
[----:B------:R-:W1:Y:S01]  /*5ed0*/  MUFU.EX2 R152, R152 ;  /* 0x0000009800987308 */ /* 0x000e620000000800 */
[--C-:B------:R-:W-:Y:S01]  /*5ee0*/  FFMA.FTZ R172, R172, UR7, -R14.reuse ;  /* 0x00000007acac7c23 */ /* 0x100fe2000801080e */
[--C-:B------:R-:W-:Y:S01]  /*5ef0*/  FFMA.FTZ R153, R177, UR7, -R14.reuse ;  /* 0x00000007b1997c23 */ /* 0x100fe2000801080e */
[----:B------:R-:W-:Y:S01]  /*5f00*/  FMNMX.FTZ R4, R162, R5, !PT ;  /* 0x00000005a2047209 */ /* 0x000fe20007810000 */
[--C-:B------:R-:W-:Y:S01]  /*5f10*/  FFMA.FTZ R196, R196, UR7, -R14.reuse ;  /* 0x00000007c4c47c23 */ /* 0x100fe2000801080e */
[--C-:B------:R-:W-:Y:S01]  /*5f20*/  FFMA.FTZ R19, R165, UR7, -R14.reuse ;  /* 0x00000007a5137c23 */ /* 0x100fe2000801080e */
[--C-:B------:R-:W-:Y:S01]  /*5f30*/  FFMA.FTZ R160, R168, UR7, -R14.reuse ;  /* 0x00000007a8a07c23 */ /* 0x100fe2000801080e */
[----:B------:R-:W-:Y:S01]  /*5f40*/  FMNMX.FTZ R5, R163, R4, !PT ;  /* 0x00000004a3057209 */ /* 0x000fe20007810000 */
[----:B------:R-:W2:Y:S01]  /*5f50*/  MUFU.EX2 R13, R13 ;  /* 0x0000000d000d7308 */ /* 0x000ea20000000800 */
[--C-:B------:R-:W-:Y:S01]  /*5f60*/  FFMA.FTZ R21, R169, UR7, -R14.reuse ;  /* 0x00000007a9157c23 */ /* 0x100fe2000801080e */
[--C-:B------:R-:W-:Y:S01]  /*5f70*/  FFMA.FTZ R23, R173, UR7, -R14.reuse ;  /* 0x00000007ad177c23 */ /* 0x100fe2000801080e */
[----:B------:R-:W-:Y:S01]  /*5f80*/  FMNMX.FTZ R12, R166, R5, !PT ;  /* 0x00000005a60c7209 */ /* 0x000fe20007810000 */
[--C-:B------:R-:W-:Y:S01]  /*5f90*/  FFMA.FTZ R157, R181, UR7, -R14.reuse ;  /* 0x00000007b59d7c23 */ /* 0x100fe2000801080e */
[--C-:B------:R-:W-:Y:S01]  /*5fa0*/  FFMA.FTZ R168, R184, UR7, -R14.reuse ;  /* 0x00000007b8a87c23 */ /* 0x100fe2000801080e */
[----:B------:R-:W-:Y:S01]  /*5fb0*/  FFMA.FTZ R165, R189, UR7, -R14 ;  /* 0x00000007bda57c23 */ /* 0x000fe2000801080e */
[----:B------:R-:W-:Y:S01]  /*5fc0*/  FMNMX.FTZ R5, R167, R12, !PT ;  /* 0x0000000ca7057209 */ /* 0x000fe20007810000 */
[----:B------:R3:W-:Y:S01]  /*5fd0*/  MUFU.EX2 R4, R16 ;  /* 0x0000001000047308 */ /* 0x0007e20000000800 */
[----:B-1----:R-:W-:Y:S01]  /*5fe0*/  FFMA.FTZ R6, R11, R6, R152 ;  /* 0x000000060b067223 */ /* 0x002fe20000010098 */
[--C-:B------:R-:W-:Y:S01]  /*5ff0*/  FFMA.FTZ R169, R193, UR7, -R14.reuse ;  /* 0x00000007c1a97c23 */ /* 0x100fe2000801080e */
[----:B------:R-:W-:Y:S01]  /*6000*/  FMNMX.FTZ R12, R170, R5, !PT ;  /* 0x00000005aa0c7209 */ /* 0x000fe20007810000 */
[--C-:B------:R-:W-:Y:S01]  /*6010*/  FFMA.FTZ R173, R197, UR7, -R14.reuse ;  /* 0x00000007c5ad7c23 */ /* 0x100fe2000801080e */
[-C--:B------:R-:W-:Y:S01]  /*6020*/  FMUL.FTZ R24, R24, R11.reuse ;  /* 0x0000000b18187220 */ /* 0x080fe20000410000 */
[-C--:B------:R-:W-:Y:S01]  /*6030*/  FMUL.FTZ R25, R25, R11.reuse ;  /* 0x0000000b19197220 */ /* 0x080fe20000410000 */
[----:B------:R-:W-:Y:S01]  /*6040*/  FMNMX.FTZ R5, R171, R12, !PT ;  /* 0x0000000cab057209 */ /* 0x000fe20007810000 */
[----:B------:R-:W-:Y:S01]  /*6050*/  MUFU.EX2 R15, R15 ;  /* 0x0000000f000f7308 */ /* 0x000fe20000000800 */
[-C--:B------:R-:W-:Y:S01]  /*6060*/  FMUL.FTZ R28, R28, R11.reuse ;  /* 0x0000000b1c1c7220 */ /* 0x080fe20000410000 */
[----:B------:R-:W-:Y:S01]  /*6070*/  FMUL.FTZ R29, R29, R11 ;  /* 0x0000000b1d1d7220 */ /* 0x000fe20000410000 */
[----:B------:R-:W-:Y:S01]  /*6080*/  FMNMX.FTZ R12, R174, R5, !PT ;  /* 0x00000005ae0c7209 */ /* 0x000fe20007810000 */
[-C--:B------:R-:W-:Y:S01]  /*6090*/  FMUL.FTZ R32, R32, R11.reuse ;  /* 0x0000000b20207220 */ /* 0x080fe20000410000 */
        /* <DEDUP_REMOVED lines=14> */
[----:B---3--:R-:W-:Y:S01]  /*6180*/  FMNMX.FTZ R16, R182, R5, !PT ;  /* 0x00000005b6107209 */ /* 0x008fe20007810000 */
[-C--:B------:R-:W-:Y:S01]  /*6190*/  FMUL.FTZ R52, R52, R11.reuse ;  /* 0x0000000b34347220 */ /* 0x080fe20000410000 */
[-C--:B------:R-:W-:Y:S01]  /*61a0*/  FMUL.FTZ R53, R53, R11.reuse ;  /* 0x0000000b35357220 */ /* 0x080fe20000410000 */
[-C--:B------:R-:W-:Y:S01]  /*61b0*/  FMUL.FTZ R56, R56, R11.reuse ;  /* 0x0000000b38387220 */ /* 0x080fe20000410000 */
[----:B------:R-:W-:Y:S01]  /*61c0*/  FMNMX.FTZ R5, R183, R16, !PT ;  /* 0x00000010b7057209 */ /* 0x000fe20007810000 */
[----:B------:R1:W-:Y:S01]  /*61d0*/  MUFU.EX2 R12, R164 ;  /* 0x000000a4000c7308 */ /* 0x0003e20000000800 */
[-C--:B------:R-:W-:Y:S01]  /*61e0*/  FMUL.FTZ R57, R57, R11.reuse ;  /* 0x0000000b39397220 */ /* 0x080fe20000410000 */
[----:B------:R-:W-:Y:S01]  /*61f0*/  FMUL.FTZ R60, R60, R11 ;  /* 0x0000000b3c3c7220 */ /* 0x000fe20000410000 */
[----:B------:R-:W-:Y:S01]  /*6200*/  FMNMX.FTZ R16, R186, R5, !PT ;  /* 0x00000005ba107209 */ /* 0x000fe20007810000 */
[-C--:B------:R-:W-:Y:S01]  /*6210*/  FMUL.FTZ R61, R61, R11.reuse ;  /* 0x0000000b3d3d7220 */ /* 0x080fe20000410000 */
[-C--:B------:R-:W-:Y:S01]  /*6220*/  FMUL.FTZ R64, R64, R11.reuse ;  /* 0x0000000b40407220 */ /* 0x080fe20000410000 */
[-C--:B------:R-:W-:Y:S01]  /*6230*/  FMUL.FTZ R65, R65, R11.reuse ;  /* 0x0000000b41417220 */ /* 0x080fe20000410000 */
[----:B------:R-:W-:Y:S01]  /*6240*/  FMNMX.FTZ R5, R187, R16, !PT ;  /* 0x00000010bb057209 */ /* 0x000fe20007810000 */
[----:B------:R-:W3:Y:S01]  /*6250*/  MUFU.EX2 R19, R19 ;  /* 0x0000001300137308 */ /* 0x000ee20000000800 */
[--C-:B-1----:R-:W-:Y:S01]  /*6260*/  FFMA.FTZ R164, R176, UR7, -R14.reuse ;  /* 0x00000007b0a47c23 */ /* 0x102fe2000801080e */
        /* <DEDUP_REMOVED lines=22> */
[----:B------:R1:W-:Y:S01]  /*63d0*/  MUFU.EX2 R16, R172 ;  /* 0x000000ac00107308 */ /* 0x0003e20000000800 */
[--C-:B------:R-:W-:Y:S01]  /*63e0*/  FFMA.FTZ R18, R180, UR7, -R14.reuse ;  /* 0x00000007b4127c23 */ /* 0x100fe2000801080e */
[-C--:B------:R-:W-:Y:S01]  /*63f0*/  FMUL.FTZ R96, R96, R11.reuse ;  /* 0x0000000b60607220 */ /* 0x080fe20000410000 */
[-C--:B------:R-:W-:Y:S01]  /*6400*/  FMUL.FTZ R97, R97, R11.reuse ;  /* 0x0000000b61617220 */ /* 0x080fe20000410000 */
[----:B------:R-:W4:Y:S01]  /*6410*/  SHFL.BFLY PT, R20, R5, 0x2, 0x1f ;  /* 0x0c401f0005147f89 */ /* 0x000f2200000e0000 */
[-C--:B------:R-:W-:Y:S01]  /*6420*/  FMUL.FTZ R100, R100, R11.reuse ;  /* 0x0000000b64647220 */ /* 0x080fe20000410000 */
[-C--:B------:R-:W-:Y:S01]  /*6430*/  FMUL.FTZ R101, R101, R11.reuse ;  /* 0x0000000b65657220 */ /* 0x080fe20000410000 */
[-C--:B------:R-:W-:Y:S01]  /*6440*/  FMUL.FTZ R104, R104, R11.reuse ;  /* 0x0000000b68687220 */ /* 0x080fe20000410000 */
[----:B------:R-:W-:Y:S01]  /*6450*/  MUFU.EX2 R23, R23 ;  /* 0x0000001700177308 */ /* 0x000fe20000000800 */
[--C-:B-1----:R-:W-:Y:S01]  /*6460*/  FFMA.FTZ R172, R192, UR7, -R14.reuse ;  /* 0x00000007c0ac7c23 */ /* 0x102fe2000801080e */
        /* <DEDUP_REMOVED lines=18> */
[----:B----4-:R-:W-:Y:S01]  /*6590*/  FMNMX.FTZ R22, R5, R20, !PT ;  /* 0x0000001405167209 */ /* 0x010fe20007810000 */
[----:B------:R-:W-:Y:S01]  /*65a0*/  FFMA.FTZ R20, R188, UR7, -R14 ;  /* 0x00000007bc147c23 */ /* 0x000fe2000801080e */
[-C--:B------:R-:W-:Y:S01]  /*65b0*/  FMUL.FTZ R137, R137, R11.reuse ;  /* 0x0000000b89897220 */ /* 0x080fe20000410000 */
[-C--:B------:R-:W-:Y:S01]  /*65c0*/  FMUL.FTZ R140, R140, R11.reuse ;  /* 0x0000000b8c8c7220 */ /* 0x080fe20000410000 */
[----:B------:R-:W-:Y:S01]  /*65d0*/  MUFU.EX2 R18, R18 ;  /* 0x0000001200127308 */ /* 0x000fe20000000800 */
[----:B------:R-:W1:Y:S01]  /*65e0*/  SHFL.BFLY PT, R5, R22, 0x1, 0x1f ;  /* 0x0c201f0016057f89 */ /* 0x000e6200000e0000 */
[-C--:B------:R-:W-:Y:S01]  /*65f0*/  FMUL.FTZ R141, R141, R11.reuse ;  /* 0x0000000b8d8d7220 */ /* 0x080fe20000410000 */
[-C--:B------:R-:W-:Y:S01]  /*6600*/  FMUL.FTZ R144, R144, R11.reuse ;  /* 0x0000000b90907220 */ /* 0x080fe20000410000 */
[-C--:B------:R-:W-:Y:S01]  /*6610*/  FMUL.FTZ R145, R145, R11.reuse ;  /* 0x0000000b91917220 */ /* 0x080fe20000410000 */
[-C--:B------:R-:W-:Y:S01]  /*6620*/  FMUL.FTZ R148, R148, R11.reuse ;  /* 0x0000000b94947220 */ /* 0x080fe20000410000 */
[----:B------:R-:W-:Y:S01]  /*6630*/  FMUL.FTZ R149, R149, R11 ;  /* 0x0000000b95957220 */ /* 0x000fe20000410000 */
[----:B--2---:R-:W-:Y:S01]  /*6640*/  F2FP.F16.F32.PACK_AB R152, R13, R152 ;  /* 0x000000980d98723e */ /* 0x004fe200000000ff */
[----:B------:R-:W-:Y:S08]  /*6650*/  MUFU.EX2 R157, R157 ;  /* 0x0000009d009d7308 */ /* 0x000ff00000000800 */
[----:B------:R-:W-:Y:S08]  /*6660*/  MUFU.EX2 R168, R168 ;  /* 0x000000a800a87308 */ /* 0x000ff00000000800 */
[----:B------:R-:W-:Y:S01]  /*6670*/  MUFU.EX2 R161, R161 ;  /* 0x000000a100a17308 */ /* 0x000fe20000000800 */
[----:B-1----:R-:W-:-:S05]  /*6680*/  FMNMX.FTZ R5, R22, R5, !PT ;  /* 0x0000000516057209 */ /* 0x002fca0007810000 */
[C---:B------:R-:W-:Y:S01]  /*6690*/  FADD.FTZ R10, -R5.reuse, R10 ;  /* 0x0000000a050a7221 */ /* 0x040fe20000010100 */
[----:B------:R-:W-:Y:S01]  /*66a0*/  FMUL.FTZ R185, R5, UR7 ;  /* 0x0000000705b97c20 */ /* 0x000fe20008410000 */
[----:B------:R1:W-:Y:S02]  /*66b0*/  MUFU.EX2 R22, R196 ;  /* 0x000000c400167308 */ /* 0x0003e40000000800 */
[----:B------:R-:W-:Y:S01]  /*66c0*/  FMUL.FTZ R10, R10, UR7 ;  /* 0x000000070a0a7c20 */ /* 0x000fe20008410000 */
[--C-:B------:R-:W-:Y:S01]  /*66d0*/  FFMA.FTZ R177, R154, UR7, -R185.reuse ;  /* 0x000000079ab17c23 */ /* 0x100fe200080108b9 */
[--C-:B------:R-:W-:Y:S01]  /*66e0*/  FFMA.FTZ R14, R155, UR7, -R185.reuse ;  /* 0x000000079b0e7c23 */ /* 0x100fe200080108b9 */
[--C-:B------:R-:W-:Y:S01]  /*66f0*/  FFMA.FTZ R155, R158, UR7, -R185.reuse ;  /* 0x000000079e9b7c23 */ /* 0x100fe200080108b9 */
[--C-:B------:R-:W-:Y:S01]  /*6700*/  FFMA.FTZ R176, R159, UR7, -R185.reuse ;  /* 0x000000079fb07c23 */ /* 0x100fe200080108b9 */
[--C-:B------:R-:W-:Y:S01]  /*6710*/  FFMA.FTZ R159, R162, UR7, -R185.reuse ;  /* 0x00000007a29f7c23 */ /* 0x100fe200080108b9 */
[----:B------:R-:W-:Y:S01]  /*6720*/  MUFU.EX2 R10, R10 ;  /* 0x0000000a000a7308 */ /* 0x000fe20000000800 */
[--C-:B-1----:R-:W-:Y:S01]  /*6730*/  FFMA.FTZ R196, R187, UR7, -R185.reuse ;  /* 0x00000007bbc47c23 */ /* 0x102fe200080108b9 */
[----:B------:R-:W-:Y:S01]  /*6740*/  FADD.FTZ R187, R13, R6 ;  /* 0x000000060dbb7221 */ /* 0x000fe20000010000 */
[--C-:B------:R-:W-:Y:S01]  /*6750*/  FFMA.FTZ R180, R163, UR7, -R185.reuse ;  /* 0x00000007a3b47c23 */ /* 0x100fe200080108b9 */
[----:B------:R-:W-:Y:S01]  /*6760*/  FFMA.FTZ R163, R166, UR7, -R185 ;  /* 0x00000007a6a37c23 */ /* 0x000fe200080108b9 */
[----:B---3--:R-:W-:Y:S01]  /*6770*/  F2FP.F16.F32.PACK_AB R158, R19, R12 ;  /* 0x0000000c139e723e */ /* 0x008fe200000000ff */
[----:B------:R-:W-:Y:S01]  /*6780*/  FADD.FTZ R6, R4, R187 ;  /* 0x000000bb04067221 */ /* 0x000fe20000010000 */
[--C-:B------:R-:W-:Y:S01]  /*6790*/  FFMA.FTZ R184, R167, UR7, -R185.reuse ;  /* 0x00000007a7b87c23 */ /* 0x100fe200080108b9 */
[----:B------:R-:W1:Y:S01]  /*67a0*/  MUFU.EX2 R177, R177 ;  /* 0x000000b100b17308 */ /* 0x000e620000000800 */
[--C-:B------:R-:W-:Y:S01]  /*67b0*/  FFMA.FTZ R167, R170, UR7, -R185.reuse ;  /* 0x00000007aaa77c23 */ /* 0x100fe200080108b9 */
[----:B------:R-:W-:Y:S01]  /*67c0*/  FADD.FTZ R187, R15, R6 ;  /* 0x000000060fbb7221 */ /* 0x000fe20000010000 */
[--C-:B------:R-:W-:Y:S01]  /*67d0*/  FFMA.FTZ R188, R171, UR7, -R185.reuse ;  /* 0x00000007abbc7c23 */ /* 0x100fe200080108b9 */
[--C-:B------:R-:W-:Y:S01]  /*67e0*/  FFMA.FTZ R171, R174, UR7, -R185.reuse ;  /* 0x00000007aeab7c23 */ /* 0x100fe200080108b9 */
[----:B------:R-:W-:Y:S01]  /*67f0*/  FFMA.FTZ R192, R175, UR7, -R185 ;  /* 0x00000007afc07c23 */ /* 0x000fe200080108b9 */
[----:B------:R-:W-:Y:S01]  /*6800*/  FADD.FTZ R6, R156, R187 ;  /* 0x000000bb9c067221 */ /* 0x000fe20000010000 */
[--C-:B------:R-:W-:Y:S01]  /*6810*/  FFMA.FTZ R175, R178, UR7, -R185.reuse ;  /* 0x00000007b2af7c23 */ /* 0x100fe200080108b9 */
[----:B------:R-:W2:Y:S01]  /*6820*/  MUFU.EX2 R14, R14 ;  /* 0x0000000e000e7308 */ /* 0x000ea20000000800 */
[--C-:B------:R-:W-:Y:S01]  /*6830*/  FFMA.FTZ R178, R179, UR7, -R185.reuse ;  /* 0x00000007b3b27c23 */ /* 0x100fe200080108b9 */
[----:B------:R-:W-:Y:S01]  /*6840*/  FADD.FTZ R187, R17, R6 ;  /* 0x0000000611bb7221 */ /* 0x000fe20000010000 */
[--C-:B------:R-:W-:Y:S01]  /*6850*/  FFMA.FTZ R179, R182, UR7, -R185.reuse ;  /* 0x00000007b6b37c23 */ /* 0x100fe200080108b9 */
[--C-:B------:R-:W-:Y:S01]  /*6860*/  FFMA.FTZ R182, R183, UR7, -R185.reuse ;  /* 0x00000007b7b67c23 */ /* 0x100fe200080108b9 */
[----:B------:R-:W-:Y:S01]  /*6870*/  FFMA.FTZ R181, R186, UR7, -R185 ;  /* 0x00000007bab57c23 */ /* 0x000fe200080108b9 */
[----:B------:R-:W-:Y:S01]  /*6880*/  FADD.FTZ R6, R12, R187 ;  /* 0x000000bb0c067221 */ /* 0x000fe20000010000 */
[----:B------:R-:W-:Y:S01]  /*6890*/  FFMA.FTZ R183, R190, UR7, -R185 ;  /* 0x00000007beb77c23 */ /* 0x000fe200080108b9 */
[----:B------:R-:W3:Y:S01]  /*68a0*/  MUFU.EX2 R155, R155 ;  /* 0x0000009b009b7308 */ /* 0x000ee20000000800 */
[----:B-1----:R-:W-:Y:S01]  /*68b0*/  FFMA.FTZ R7, R10, R7, R177 ;  /* 0x000000070a077223 */ /* 0x002fe200000100b1 */
[----:B------:R-:W-:Y:S01]  /*68c0*/  FADD.FTZ R187, R19, R6 ;  /* 0x0000000613bb7221 */ /* 0x000fe20000010000 */
[----:B------:R-:W-:-:S02]  /*68d0*/  IMAD.U32 R186, RZ, RZ, UR25 ;  /* 0x00000019ffba7e24 */ /* 0x000fc4000f8e00ff */
[--C-:B------:R-:W-:Y:S01]  /*68e0*/  FFMA.FTZ R190, R191, UR7, -R185.reuse ;  /* 0x00000007bfbe7c23 */ /* 0x100fe200080108b9 */
[----:B------:R-:W-:Y:S01]  /*68f0*/  FFMA.FTZ R194, R194, UR7, -R185 ;  /* 0x00000007c2c27c23 */ /* 0x000fe200080108b9 */
[----:B------:R-:W-:Y:S01]  /*6900*/  FADD.FTZ R6, R160, R187 ;  /* 0x000000bba0067221 */ /* 0x000fe20000010000 */
[----:B------:R-:W-:Y:S01]  /*6910*/  @!P2 VIADD R154, R186, 0x22840 ;  /* 0x00022840ba9aa836 */ /* 0x000fe20000000000 */
[----:B------:R-:W1:Y:S01]  /*6920*/  MUFU.EX2 R176, R176 ;  /* 0x000000b000b07308 */ /* 0x000e620000000800 */
[----:B--2---:R-:W-:Y:S01]  /*6930*/  FADD.FTZ R12, R14, R7 ;  /* 0x000000070e0c7221 */ /* 0x004fe20000010000 */
[----:B------:R-:W-:Y:S01]  /*6940*/  FADD.FTZ R187, R21, R6 ;  /* 0x0000000615bb7221 */ /* 0x000fe20000010000 */
[--C-:B------:R-:W-:Y:S01]  /*6950*/  FFMA.FTZ R195, R195, UR7, -R185.reuse ;  /* 0x00000007c3c37c23 */ /* 0x100fe200080108b9 */
[----:B------:R-:W-:Y:S01]  /*6960*/  @!P2 PRMT R154, RZ, 0x654, R154 ;  /* 0x00000654ff9aa816 */ /* 0x000fe2000000009a */
[----:B------:R-:W-:Y:S01]  /*6970*/  FFMA.FTZ R198, R198, UR7, -R185 ;  /* 0x00000007c6c67c23 */ /* 0x000fe200080108b9 */
[----:B------:R-:W-:Y:S01]  /*6980*/  FADD.FTZ R6, R16, R187 ;  /* 0x000000bb10067221 */ /* 0x000fe20000010000 */
[----:B------:R-:W-:Y:S01]  /*6990*/  FFMA.FTZ R199, R199, UR7, -R185 ;  /* 0x00000007c7c77c23 */ /* 0x000fe200080108b9 */
[----:B------:R-:W2:Y:S01]  /*69a0*/  MUFU.EX2 R159, R159 ;  /* 0x0000009f009f7308 */ /* 0x000ea20000000800 */
[----:B---3--:R-:W-:Y:S01]  /*69b0*/  FADD.FTZ R7, R155, R12 ;  /* 0x0000000c9b077221 */ /* 0x008fe20000010000 */
[----:B------:R-:W-:Y:S01]  /*69c0*/  FADD.FTZ R187, R23, R6 ;  /* 0x0000000617bb7221 */ /* 0x000fe20000010000 */
[----:B------:R3:W-:Y:S06]  /*69d0*/  BAR.ARV R9, 0x100 ;  /* 0x000400090000751d */ /* 0x0007ec0000002000 */
[----:B------:R-:W4:Y:S01]  /*69e0*/  MUFU.EX2 R180, R180 ;  /* 0x000000b400b47308 */ /* 0x000f220000000800 */
[----:B-1----:R-:W-:Y:S01]  /*69f0*/  FADD.FTZ R12, R176, R7 ;  /* 0x00000007b00c7221 */ /* 0x002fe20000010000 */
[----:B------:R-:W-:Y:S01]  /*6a00*/  FADD.FTZ R6, R164, R187 ;  /* 0x000000bba4067221 */ /* 0x000fe20000010000 */
[----:B------:R1:W-:Y:S01]  /*6a10*/  @!P2 SYNCS.ARRIVE.TRANS64.RED.A1T0 RZ, [R154+URZ], RZ ;  /* 0x000000ff9affa9a7 */ /* 0x0003e2000810043f */
[-C--:B------:R-:W-:Y:S01]  /*6a20*/  FMUL.FTZ R26, R26, R10.reuse ;  /* 0x0000000a1a1a7220 */ /* 0x080fe20000410000 */
[-C--:B------:R-:W-:Y:S01]  /*6a30*/  FMUL.FTZ R27, R27, R10.reuse ;  /* 0x0000000a1b1b7220 */ /* 0x080fe20000410000 */
[----:B------:R-:W-:Y:S01]  /*6a40*/  FADD.FTZ R187, R153, R6 ;  /* 0x0000000699bb7221 */ /* 0x000fe20000010000 */
[----:B------:R-:W-:Y:S01]  /*6a50*/  FMUL.FTZ R30, R30, R10 ;  /* 0x0000000a1e1e7220 */ /* 0x000fe20000410000 */
[----:B------:R-:W5:Y:S01]  /*6a60*/  MUFU.EX2 R163, R163 ;  /* 0x000000a300a37308 */ /* 0x000f620000000800 */
[----:B--2---:R-:W-:Y:S01]  /*6a70*/  FADD.FTZ R7, R159, R12 ;  /* 0x0000000c9f077221 */ /* 0x004fe20000010000 */
[----:B------:R-:W-:Y:S01]  /*6a80*/  FADD.FTZ R6, R18, R187 ;  /* 0x000000bb12067221 */ /* 0x000fe20000010000 */
[----:B-1----:R-:W-:Y:S01]  /*6a90*/  F2FP.F16.F32.PACK_AB R154, R15, R4 ;  /* 0x000000040f9a723e */ /* 0x002fe200000000ff */
[-C--:B------:R-:W-:Y:S01]  /*6aa0*/  FMUL.FTZ R31, R31, R10.reuse ;  /* 0x0000000a1f1f7220 */ /* 0x080fe20000410000 */
[-C--:B------:R-:W-:Y:S01]  /*6ab0*/  FMUL.FTZ R34, R34, R10.reuse ;  /* 0x0000000a22227220 */ /* 0x080fe20000410000 */
[----:B------:R-:W-:Y:S01]  /*6ac0*/  FADD.FTZ R187, R157, R6 ;  /* 0x000000069dbb7221 */ /* 0x000fe20000010000 */
[-C--:B------:R-:W-:Y:S01]  /*6ad0*/  FMUL.FTZ R35, R35, R10.reuse ;  /* 0x0000000a23237220 */ /* 0x080fe20000410000 */
[----:B------:R-:W1:Y:S01]  /*6ae0*/  MUFU.EX2 R184, R184 ;  /* 0x000000b800b87308 */ /* 0x000e620000000800 */
[----:B----4-:R-:W-:Y:S01]  /*6af0*/  FADD.FTZ R12, R180, R7 ;  /* 0x00000007b40c7221 */ /* 0x010fe20000010000 */
[----:B------:R-:W-:Y:S01]  /*6b00*/  FADD.FTZ R6, R168, R187 ;  /* 0x000000bba8067221 */ /* 0x000fe20000010000 */
[-C--:B------:R-:W-:Y:S01]  /*6b10*/  FMUL.FTZ R38, R38, R10.reuse ;  /* 0x0000000a26267220 */ /* 0x080fe20000410000 */
[-C--:B------:R-:W-:Y:S01]  /*6b20*/  FMUL.FTZ R39, R39, R10.reuse ;  /* 0x0000000a27277220 */ /* 0x080fe20000410000 */
[-C--:B------:R-:W-:Y:S01]  /*6b30*/  FMUL.FTZ R42, R42, R10.reuse ;  /* 0x0000000a2a2a7220 */ /* 0x080fe20000410000 */
[----:B------:R-:W-:Y:S01]  /*6b40*/  FADD.FTZ R187, R161, R6 ;  /* 0x00000006a1bb7221 */ /* 0x000fe20000010000 */
        /* <DEDUP_REMOVED lines=74> */
[----:B----4-:R-:W-:Y:S01]  /*6ff0*/  FADD.FTZ R12, R182, R7 ;  /* 0x00000007b60c7221 */ /* 0x010fe20000010000 */
[----:B------:R-:W-:-:S02]  /*7000*/  F2FP.F16.F32.PACK_AB R166, R157, R18 ;  /* 0x000000129da6723e */ /* 0x000fc400000000ff */
[----:B------:R-:W-:Y:S02]  /*7010*/  F2FP.F16.F32.PACK_AB R157, R180, R159 ;  /* 0x0000009fb49d723e */ /* 0x000fe400000000ff */
[----:B------:R-:W-:Y:S02]  /*7020*/  F2FP.F16.F32.PACK_AB R168, R161, R168 ;  /* 0x000000a8a1a8723e */ /* 0x000fe400000000ff */
[----:B------:R-:W4:Y:S01]  /*7030*/  MUFU.EX2 R20, R20 ;  /* 0x0000001400147308 */ /* 0x000f220000000800 */
[----:B-1----:R-:W-:Y:S01]  /*7040*/  FADD.FTZ R7, R181, R12 ;  /* 0x0000000cb5077221 */ /* 0x002fe20000010000 */
[----:B------:R-:W-:Y:S02]  /*7050*/  F2FP.F16.F32.PACK_AB R159, R184, R163 ;  /* 0x000000a3b89f723e */ /* 0x000fe400000000ff */
[----:B------:R-:W-:Y:S02]  /*7060*/  F2FP.F16.F32.PACK_AB R164, R153, R164 ;  /* 0x000000a499a4723e */ /* 0x000fe400000000ff */
[----:B------:R-:W-:-:S02]  /*7070*/  F2FP.F16.F32.PACK_AB R161, R188, R167 ;  /* 0x000000a7bca1723e */ /* 0x000fc400000000ff */
[----:B------:R-:W1:Y:S01]  /*7080*/  MUFU.EX2 R183, R183 ;  /* 0x000000b700b77308 */ /* 0x000e620000000800 */
[----:B--2---:R-:W-:Y:S01]  /*7090*/  FADD.FTZ R12, R196, R7 ;  /* 0x00000007c40c7221 */ /* 0x004fe20000010000 */
[----:B------:R-:W-:Y:S02]  /*70a0*/  F2FP.F16.F32.PACK_AB R163, R192, R171 ;  /* 0x000000abc0a3723e */ /* 0x000fe400000000ff */
[----:B------:R-:W-:Y:S02]  /*70b0*/  F2FP.F16.F32.PACK_AB R156, R17, R156 ;  /* 0x0000009c119c723e */ /* 0x000fe400000000ff */
[----:B------:R-:W-:Y:S02]  /*70c0*/  F2FP.F16.F32.PACK_AB R160, R21, R160 ;  /* 0x000000a015a0723e */ /* 0x000fe400000000ff */
[----:B------:R-:W2:Y:S01]  /*70d0*/  MUFU.EX2 R165, R165 ;  /* 0x000000a500a57308 */ /* 0x000ea20000000800 */
[----:B----4-:R-:W-:Y:S01]  /*70e0*/  FADD.FTZ R6, R20, R187 ;  /* 0x000000bb14067221 */ /* 0x010fe20000010000 */
[----:B------:R-:W-:-:S02]  /*70f0*/  F2FP.F16.F32.PACK_AB R162, R23, R16 ;  /* 0x0000001017a2723e */ /* 0x000fc400000000ff */
[----:B------:R-:W-:Y:S02]  /*7100*/  F2FP.F16.F32.PACK_AB R153, R14, R177 ;  /* 0x000000b10e99723e */ /* 0x000fe400000000ff */
[----:B------:R-:W-:Y:S02]  /*7110*/  F2FP.F16.F32.PACK_AB R155, R176, R155 ;  /* 0x0000009bb09b723e */ /* 0x000fe400000000ff */
[----:B------:R-:W4:Y:S01]  /*7120*/  MUFU.EX2 R190, R190 ;  /* 0x000000be00be7308 */ /* 0x000f220000000800 */
[----:B-1----:R-:W-:Y:S01]  /*7130*/  FADD.FTZ R7, R183, R12 ;  /* 0x0000000cb7077221 */ /* 0x002fe20000010000 */
[----:B------:R-:W-:-:S06]  /*7140*/  F2FP.F16.F32.PACK_AB R167, R182, R179 ;  /* 0x000000b3b6a7723e */ /* 0x000fcc00000000ff */
[----:B------:R-:W1:Y:S01]  /*7150*/  MUFU.EX2 R172, R172 ;  /* 0x000000ac00ac7308 */ /* 0x000e620000000800 */
[C---:B--2---:R-:W-:Y:S01]  /*7160*/  FADD.FTZ R11, R165.reuse, R6 ;  /* 0x00000006a50b7221 */ /* 0x044fe20000010000 */
[----:B------:R-:W-:Y:S02]  /*7170*/  F2FP.F16.F32.PACK_AB R170, R165, R20 ;  /* 0x00000014a5aa723e */ /* 0x000fe400000000ff */
[----:B------:R-:W-:-:S04]  /*7180*/  F2FP.F16.F32.PACK_AB R165, R178, R175 ;  /* 0x000000afb2a5723e */ /* 0x000fc800000000ff */
[----:B------:R-:W2:Y:S01]  /*7190*/  MUFU.EX2 R185, R194 ;  /* 0x000000c200b97308 */ /* 0x000ea20000000800 */
[C---:B----4-:R-:W-:Y:S01]  /*71a0*/  FADD.FTZ R12, R190.reuse, R7 ;  /* 0x00000007be0c7221 */ /* 0x050fe20000010000 */
[----:B------:R-:W-:-:S06]  /*71b0*/  F2FP.F16.F32.PACK_AB R171, R190, R183 ;  /* 0x000000b7beab723e */ /* 0x000fcc00000000ff */
[----:B------:R-:W4:Y:S01]  /*71c0*/  MUFU.EX2 R169, R169 ;  /* 0x000000a900a97308 */ /* 0x000f220000000800 */
[----:B-1----:R-:W-:-:S07]  /*71d0*/  FADD.FTZ R6, R172, R11 ;  /* 0x0000000bac067221 */ /* 0x002fce0000010000 */
[----:B------:R-:W1:Y:S01]  /*71e0*/  MUFU.EX2 R4, R195 ;  /* 0x000000c300047308 */ /* 0x000e620000000800 */
[----:B--2---:R-:W-:-:S07]  /*71f0*/  FADD.FTZ R7, R185, R12 ;  /* 0x0000000cb9077221 */ /* 0x004fce0000010000 */
[----:B------:R-:W2:Y:S01]  /*7200*/  MUFU.EX2 R198, R198 ;  /* 0x000000c600c67308 */ /* 0x000ea20000000800 */
[C---:B----4-:R-:W-:Y:S01]  /*7210*/  FADD.FTZ R11, R169.reuse, R6 ;  /* 0x00000006a90b7221 */ /* 0x050fe20000010000 */
[----:B------:R-:W-:Y:S02]  /*7220*/  F2FP.F16.F32.PACK_AB R172, R169, R172 ;  /* 0x000000aca9ac723e */ /* 0x000fe400000000ff */
[----:B------:R-:W-:Y:S01]  /*7230*/  F2FP.F16.F32.PACK_AB R169, R196, R181 ;  /* 0x000000b5c4a9723e */ /* 0x000fe200000000ff */
[----:B------:R-:W-:-:S03]  /*7240*/  FADD.FTZ R6, R22, R11 ;  /* 0x0000000b16067221 */ /* 0x000fc60000010000 */
[----:B------:R-:W4:Y:S01]  /*7250*/  MUFU.EX2 R173, R173 ;  /* 0x000000ad00ad7308 */ /* 0x000f220000000800 */
[----:B-1----:R-:W-:-:S07]  /*7260*/  FADD.FTZ R7, R4, R7 ;  /* 0x0000000704077221 */ /* 0x002fce0000010000 */
[----:B------:R-:W1:Y:S01]  /*7270*/  MUFU.EX2 R199, R199 ;  /* 0x000000c700c77308 */ /* 0x000e620000000800 */
[----:B--2---:R-:W-:Y:S01]  /*7280*/  FADD.FTZ R10, R198, R7 ;  /* 0x00000007c60a7221 */ /* 0x004fe20000010000 */
[C---:B----4-:R-:W-:Y:S01]  /*7290*/  FADD.FTZ R6, R173.reuse, R6 ;  /* 0x00000006ad067221 */ /* 0x050fe20000010000 */
[----:B------:R-:W-:Y:S02]  /*72a0*/  F2FP.F16.F32.PACK_AB R174, R173, R22 ;  /* 0x00000016adae723e */ /* 0x000fe400000000ff */
[----:B------:R-:W-:Y:S01]  /*72b0*/  F2FP.F16.F32.PACK_AB R173, R4, R185 ;  /* 0x000000b904ad723e */ /* 0x000fe200000000ff */
[C---:B-1----:R-:W-:Y:S01]  /*72c0*/  FADD.FTZ R7, R199.reuse, R10 ;  /* 0x0000000ac7077221 */ /* 0x042fe20000010000 */
[----:B------:R-:W-:Y:S01]  /*72d0*/  F2FP.F16.F32.PACK_AB R175, R199, R198 ;  /* 0x000000c6c7af723e */ /* 0x000fe200000000ff */
[----:B---3--:R-:W-:Y:S06]  /*72e0*/  @!P0 BRA `(.L_x_4255) ;  /* 0x0000000000048947 */ /* 0x008fec0003800000 */
[----:B------:R-:W-:Y:S01]  /*72f0*/  BPT.TRAP 0x1 ;  /* 0x000000040000795c */ /* 0x000fe20000300000 */
.L_x_4255:
[----:B------:R1:W2:Y:S01]  /*7300*/  SYNCS.PHASECHK.TRANS64.TRYWAIT P1, [UR25+0x22850], R3 ;  /* 0x02285003ff0075a7 */ /* 0x0002a20008020159 */
[----:B------:R-:W-:Y:S05]  /*7310*/  @!P0 BRA `(.L_x_4256) ;  /* 0x0000000000048947 */ /* 0x000fea0003800000 */
[----:B------:R-:W-:Y:S01]  /*7320*/  BPT.TRAP 0x1 ;  /* 0x000000040000795c */ /* 0x000fe20000300000 */
.L_x_4256:
[----:B--2---:R-:W-:Y:S05]  /*7330*/  @P1 BRA `(.L_x_4257) ;  /* 0x0000000000081947 */ /* 0x004fea0003800000 */
[----:B------:R-:W2:Y:S02]  /*7340*/  SYNCS.PHASECHK.TRANS64.TRYWAIT P1, [UR25+0x22850], R3 ;  /* 0x02285003ff0075a7 */ /* 0x000ea40008020159 */
[----:B--2---:R-:W-:Y:S05]  /*7350*/  @!P1 BRA `(.L_x_4258) ;  /* 0x0000007000189947 */ /* 0x004fea0003800000 */
.L_x_4257:
[----:B------:R4:W-:Y:S01]  /*7360*/  BAR.SYNC.DEFER_BLOCKING R0, 0x100 ;  /* 0x000400000000751d */ /* 0x0009e20000010000 */
[----:B------:R-:W-:Y:S01]  /*7370*/  UIMAD UR10, UR5, 0xc00, UR24 ;  /* 0x00000c00050a78a4 */ /* 0x000fe2000f8e0218 */
[----:B--2---:R-:W-:Y:S01]  /*7380*/  @!P2 VIADD R186, R186, 0x22860 ;  /* 0x00022860babaa836 */ /* 0x004fe20000000000 */
[----:B------:R-:W-:Y:S01]  /*7390*/  UISETP.GT.AND UP0, UPT, UR26, UR38, UPT ;  /* 0x000000261a00728c */ /* 0x000fe2000bf04270 */
[----:B------:R-:W-:Y:S01]  /*73a0*/  IMAD.MOV.U32 R10, RZ, RZ, R5 ;  /* 0x000000ffff0a7224 */ /* 0x000fe200078e0005 */
[----:B------:R-:W-:Y:S01]  /*73b0*/  UIADD3 UR14, UR10, 0x80, URZ ;  /* 0x000000800a0e7890 */ /* 0x000fe2000fffe03f */
[----:B------:R-:W-:Y:S01]  /*73c0*/  IMAD.MOV.U32 R11, RZ, RZ, R8 ;  /* 0x000000ffff0b7224 */ /* 0x000fe200078e0008 */
[----:B------:R-:W-:Y:S01]  /*73d0*/  UMOV UR11, 0x40000040 ;  /* 0x40000040000b7882 */ /* 0x000fe20000000000 */
[----:B------:R-:W-:Y:S01]  /*73e0*/  UMOV UR15, 0x40000040 ;  /* 0x40000040000f7882 */ /* 0x000fe20000000000 */
[----:B------:R-:W-:Y:S01]  /*73f0*/  PLOP3.LUT P1, PT, PT, PT, UP0, 0x80, 0x0 ;  /* 0x000000000000781c */ /* 0x000fe20003f2f008 */
[----:B------:R-:W-:Y:S01]  /*7400*/  UIADD3 UR26, UR26, -0x1, URZ ;  /* 0xffffffff1a1a7890 */ /* 0x000fe2000fffe03f */
        /* <DEDUP_REMOVED lines=34> */
.L_x_4250:
[----:B01----:R-:W0:Y:S01]  /*7630*/  SHFL.BFLY PT, R3, R6, 0x2, 0x1f ;  /* 0x0c401f0006037f89 */ /* 0x003e2200000e0000 */
[----:B------:R-:W-:-:S03]  /*7640*/  PLOP3.LUT P0, PT, PT, PT, PT, 0x8, 0x0 ;  /* 0x000000000000781c */ /* 0x000fc60003f0e170 */
[----:B------:R-:W1:Y:S01]  /*7650*/  SHFL.BFLY PT, R4, R7, 0x2, 0x1f ;  /* 0x0c401f0007047f89 */ /* 0x000e6200000e0000 */
[----:B0-----:R-:W-:Y:S01]  /*7660*/  FADD.FTZ R3, R3, R6 ;  /* 0x0000000603037221 */ /* 0x001fe20000010000 */
[----:B-1----:R-:W-:-:S04]  /*7670*/  FADD.FTZ R4, R4, R7 ;  /* 0x0000000704047221 */ /* 0x002fc80000010000 */
[----:B---34-:R-:W0:Y:S01]  /*7680*/  SHFL.BFLY PT, R0, R3, 0x1, 0x1f ;  /* 0x0c201f0003007f89 */ /* 0x018e2200000e0000 */
[----:B------:R-:W-:-:S03]  /*7690*/  IMAD.U32 R7, RZ, RZ, UR7 ;  /* 0x00000007ff077e24 */ /* 0x000fc6000f8e00ff */
[----:B------:R-:W1:Y:S01]  /*76a0*/  SHFL.BFLY PT, R9, R4, 0x1, 0x1f ;  /* 0x0c201f0004097f89 */ /* 0x000e6200000e0000 */
[----:B0-----:R-:W-:Y:S01]  /*76b0*/  FADD.FTZ R10, R3, R0 ;  /* 0x00000000030a7221 */ /* 0x001fe20000010000 */
[----:B------:R-:W-:Y:S01]  /*76c0*/  IADD3 R3, -R2, 0xb, RZ ;  /* 0x0000000b02037810 */ /* 0x000fe20007ffe1ff */
[----:B------:R-:W-:Y:S02]  /*76d0*/  IMAD.MOV.U32 R0, RZ, RZ, RZ ;  /* 0x000000ffff007224 */ /* 0x000fe400078e00ff */
[----:B-1----:R-:W-:Y:S02]  /*76e0*/  FADD.FTZ R11, R4, R9 ;  /* 0x00000009040b7221 */ /* 0x002fe40000010000 */
[----:B------:R0:W-:Y:S08]  /*76f0*/  BAR.ARV R3, 0x100 ;  /* 0x000400030000751d */ /* 0x0001f00000002000 */
[----:B------:R-:W-:Y:S06]  /*7700*/  BAR.ARV 0x8, 0x180 ;  /* 0x0206000000007b1d */ /* 0x000fec0000002000 */
[----:B------:R-:W-:Y:S01]  /*7710*/  FSETP.NE.FTZ.AND P1, PT, R10, RZ, PT ;  /* 0x000000ff0a00720b */ /* 0x000fe20003f35000 */
[----:B------:R-:W-:Y:S01]  /*7720*/  IMAD.MOV.U32 R4, RZ, RZ, -0x800000 ;  /* 0xff800000ff047424 */ /* 0x000fe200078e00ff */
[----:B------:R-:W-:Y:S01]  /*7730*/  FSETP.NE.FTZ.AND P2, PT, R11, RZ, PT ;  /* 0x000000ff0b00720b */ /* 0x000fe20003f55000 */
[----:B0-----:R-:W-:Y:S01]  /*7740*/  IMAD.MOV.U32 R3, RZ, RZ, -0x800000 ;  /* 0xff800000ff037424 */ /* 0x001fe200078e00ff */
[----:B------:R-:W-:-:S09]  /*7750*/  MOV R9, RZ ;  /* 0x000000ff00097202 */ /* 0x000fd20000000f00 */
[----:B------:R-:W0:Y:S01]  /*7760*/  @P1 MUFU.RCP R9, R10 ;  /* 0x0000000a00091308 */ /* 0x000e220000001000 */
[----:B------:R-:W-:-:S07]  /*7770*/  @P1 FMUL.FTZ R7, R7, 0.69314718246459960938 ;  /* 0x3f31721807071820 */ /* 0x000fce0000410000 */
[----:B------:R-:W1:Y:S08]  /*7780*/  @P1 MUFU.LG2 R6, R10 ;  /* 0x0000000a00061308 */ /* 0x000e700000000c00 */
[----:B------:R-:W2:Y:S01]  /*7790*/  @P2 MUFU.LG2 R2, R11 ;  /* 0x0000000b00022308 */ /* 0x000ea20000000c00 */
[-C--:B0-----:R-:W-:Y:S01]  /*77a0*/  FMUL.FTZ R24, R24, R9.reuse ;  /* 0x0000000918187220 */ /* 0x081fe20000410000 */
[-C--:B------:R-:W-:Y:S01]  /*77b0*/  FMUL.FTZ R25, R25, R9.reuse ;  /* 0x0000000919197220 */ /* 0x080fe20000410000 */
[-C--:B------:R-:W-:Y:S01]  /*77c0*/  FMUL.FTZ R28, R28, R9.reuse ;  /* 0x000000091c1c7220 */ /* 0x080fe20000410000 */
[-C--:B------:R-:W-:Y:S01]  /*77d0*/  FMUL.FTZ R29, R29, R9.reuse ;  /* 0x000000091d1d7220 */ /* 0x080fe20000410000 */
[-C--:B------:R-:W-:Y:S01]  /*77e0*/  FMUL.FTZ R32, R32, R9.reuse ;  /* 0x0000000920207220 */ /* 0x080fe20000410000 */
[-C--:B------:R-:W-:Y:S01]  /*77f0*/  FMUL.FTZ R33, R33, R9.reuse ;  /* 0x0000000921217220 */ /* 0x080fe20000410000 */
[-C--:B------:R-:W-:Y:S01]  /*7800*/  FMUL.FTZ R36, R36, R9.reuse ;  /* 0x0000000924247220 */ /* 0x080fe20000410000 */
[----:B------:R-:W0:Y:S01]  /*7810*/  @P2 MUFU.RCP R0, R11 ;  /* 0x0000000b00002308 */ /* 0x000e220000001000 */
        /* <DEDUP_REMOVED lines=59> */
[----:B--2---:R-:W-:Y:S01]  /*7bd0*/  @P2 FMUL.FTZ R2, R2, 0.69314718246459960938 ;  /* 0x3f31721802022820 */ /* 0x004fe20000410000 */
[-C--:B0-----:R-:W-:Y:S01]  /*7be0*/  FMUL.FTZ R26, R26, R0.reuse ;  /* 0x000000001a1a7220 */ /* 0x081fe20000410000 */
        /* <DEDUP_REMOVED lines=66> */
.L_x_4229:
        /* <DEDUP_REMOVED lines=36> */
[----:B------:R-:W-:-:S02]  /*8250*/  LEA.HI R9, R9, R0, RZ, 0x5 ;  /* 0x0000000009097211 */ /* 0x000fc400078f28ff */
[--C-:B------:R-:W-:Y:S02]  /*8260*/  SHF.R.S32.HI R11, RZ, 0x2, R10.reuse ;  /* 0x00000002ff0b7819 */ /* 0x100fe4000001140a */
[----:B------:R-:W-:Y:S02]  /*8270*/  SHF.R.S32.HI R12, RZ, 0x1f, R10 ;  /* 0x0000001fff0c7819 */ /* 0x000fe4000001140a */
[----:B------:R-:W-:Y:S01]  /*8280*/  LEA.HI R6, R13, R13, RZ, 0x1 ;  /* 0x0000000d0d067211 */ /* 0x000fe200078f08ff */
[----:B------:R-:W5:Y:S01]  /*8290*/  @P0 LDC R17, c[0x0][0xbf0] ;  /* 0x0002fc00ff110b82 */ /* 0x000f620000000800 */
[----:B------:R-:W-:Y:S02]  /*82a0*/  LEA.HI R12, R12, R11, RZ, 0x3 ;  /* 0x0000000b0c0c7211 */ /* 0x000fe400078f18ff */
[----:B------:R-:W-:Y:S01]  /*82b0*/  IADD3 R2, R7, -R2, RZ ;  /* 0x8000000207027210 */ /* 0x000fe20007ffe0ff */
[----:B------:R-:W-:Y:S01]  /*82c0*/  IMAD.U32 R7, RZ, RZ, UR5 ;  /* 0x00000005ff077e24 */ /* 0x000fe2000f8e00ff */
[----:B------:R-:W-:Y:S01]  /*82d0*/  LOP3.LUT R12, R12, 0xfffffff8, RZ, 0xc0, !PT ;  /* 0xfffffff80c0c7812 */ /* 0x000fe200078ec0ff */
[----:B------:R-:W-:Y:S01]  /*82e0*/  IMAD.U32 R7, RZ, RZ, UR6 ;  /* 0x00000006ff077e24 */ /* 0x000fe2000f8e00ff */
[----:B------:R-:W-:Y:S01]  /*82f0*/  UIMAD UR6, UR37, UR9, UR7 ;  /* 0x00000009250672a4 */ /* 0x000fe2000f8e0207 */
[----:B------:R-:W5:Y:S02]  /*8300*/  @P0 LDC R153, c[0x0][0xbf0] ;  /* 0x0002fc00ff990b82 */ /* 0x000f640000000800 */
[----:B------:R-:W-:Y:S01]  /*8310*/  IMAD.IADD R5, R11, 0x1, -R12 ;  /* 0x000000010b057824 */ /* 0x000fe200078e0a0c */
[----:B------:R-:W-:-:S02]  /*8320*/  LOP3.LUT R12, R6, 0x1ffffffe, RZ, 0xc0, !PT ;  /* 0x1ffffffe060c7812 */ /* 0x000fc400078ec0ff */
        /* <DEDUP_REMOVED lines=11> */
[----:B------:R-:W-:Y:S01]  /*83e0*/  IMAD R15, R19, UR12, R12 ;  /* 0x0000000c130f7c24 */ /* 0x000fe2000f8e020c */
[----:B--2---:R-:W-:Y:S01]  /*83f0*/  LEA R5, R22, R2, 0x7 ;  /* 0x0000000216057211 */ /* 0x004fe200078e38ff */
[----:B-1----:R-:W-:Y:S02]  /*8400*/  IMAD R23, R23, R16, UR11 ;  /* 0x0000000b17177e24 */ /* 0x002fe4000f8e0210 */
[----:B------:R-:W-:-:S03]  /*8410*/  IMAD.WIDE.U32 R6, R18, UR12, R6 ;  /* 0x0000000c12067c25 */ /* 0x000fc6000f8e0006 */
[----:B------:R-:W-:Y:S01]  /*8420*/  SHF.R.S32.HI R16, RZ, 0x1f, R23 ;  /* 0x0000001fff107819 */ /* 0x000fe20000011417 */
        /* <DEDUP_REMOVED lines=13> */
[----:B------:R-:W-:-:S04]  /*8500*/  IMAD.WIDE.U32 R6, R23, UR4, R6 ;  /* 0x0000000417067c25 */ /* 0x000fc8000f8e0006 */
[----:B------:R-:W-:Y:S01]  /*8510*/  IMAD.MOV.U32 R15, RZ, RZ, R5 ;  /* 0x000000ffff0f7224 */ /* 0x000fe200078e0005 */
[----:B------:R-:W-:Y:S01]  /*8520*/  @P0 SHF.R.U32.HI R15, RZ, R153, R152 ;  /* 0x00000099ff0f0219 */ /* 0x000fe20000011698 */
[C---:B------:R-:W-:Y:S01]  /*8530*/  IMAD R2, R16.reuse, UR4, RZ ;  /* 0x0000000410027c24 */ /* 0x040fe2000f8e02ff */
[----:B------:R-:W-:Y:S01]  /*8540*/  IADD3 R6, P0, R11, R6, RZ ;  /* 0x000000060b067210 */ /* 0x000fe20007f1e0ff */
[----:B------:R-:W-:Y:S01]  /*8550*/  IMAD.IADD R13, R13, 0x1, R17 ;  /* 0x000000010d0d7824 */ /* 0x000fe200078e0211 */
[----:B------:R-:W-:Y:S01]  /*8560*/  SHF.R.S32.HI R17, RZ, 0x1f, R11 ;  /* 0x0000001fff117819 */ /* 0x000fe2000001140b */
[----:B------:R-:W-:Y:S01]  /*8570*/  IMAD R14, R23, UR5, R2 ;  /* 0x00000005170e7c24 */ /* 0x000fe2000f8e0202 */
[----:B------:R-:W-:Y:S01]  /*8580*/  SHF.R.S32.HI R2, RZ, 0x1f, R15 ;  /* 0x0000001fff027819 */ /* 0x000fe2000001140f */
[----:B------:R-:W-:Y:S01]  /*8590*/  IMAD R16, R16, UR6, RZ ;  /* 0x0000000610107c24 */ /* 0x000fe2000f8e02ff */
[----:B------:R-:W-:Y:S01]  /*85a0*/  IADD3 R11, -R11, RZ, RZ ;  /* 0x000000ff0b0b7210 */ /* 0x000fe20007ffe1ff */
[----:B------:R-:W-:Y:S01]  /*85b0*/  ULDC.64 UR4, c[0x0][0xb30] ;  /* 0x0002cc0000047ab9 */ /* 0x000fe20000000a00 */
[----:B------:R-:W-:Y:S01]  /*85c0*/  IMAD.WIDE.U32 R12, R23, UR6, R12 ;  /* 0x00000006170c7c25 */ /* 0x000fe2000f8e000c */
[----:B------:R-:W-:-:S03]  /*85d0*/  IADD3.X R7, R17, R7, R14, P0, !PT ;  /* 0x0000000711077210 */ /* 0x000fc600007fe40e */
[----:B------:R-:W-:Y:S01]  /*85e0*/  IMAD R19, R23, UR7, R16 ;  /* 0x0000000717137c24 */ /* 0x000fe2000f8e0210 */
[----:B------:R-:W-:Y:S01]  /*85f0*/  ULDC.64 UR6, c[0x0][0xbc8] ;  /* 0x0002f20000067ab9 */ /* 0x000fe20000000a00 */
[----:B------:R-:W-:Y:S02]  /*8600*/  IMAD.MOV R16, RZ, RZ, -R15 ;  /* 0x000000ffff107224 */ /* 0x000fe400078e0a0f */
        /* <DEDUP_REMOVED lines=44> */
[----:B------:R-:W-:-:S05]  /*88d0*/  IMAD.IADD R0, R0, 0x1, -R17 ;  /* 0x0000000100007824 */ /* 0x000fca00078e0a11 */
[----:B------:R-:W-:Y:S01]  /*88e0*/  SHF.L.U32 R0, R0, 0x1, RZ ;  /* 0x0000000100007819 */ /* 0x000fe200000006ff */
        /* <DEDUP_REMOVED lines=18> */
[----:B------:R-:W-:-:S02]  /*8a10*/  IADD3 R21, R0, 0x48, RZ ;  /* 0x0000004800157810 */ /* 0x000fc40007ffe0ff */
[----:B------:R-:W-:Y:S02]  /*8a20*/  ISETP.GE.AND P6, PT, R22, UR4, PT ;  /* 0x0000000416007c0c */ /* 0x000fe4000bfc6270 */
        /* <DEDUP_REMOVED lines=8> */
[----:B------:R-:W-:-:S02]  /*8ab0*/  @!P0 LEA.HI R18, R18, R18, RZ, 0x1 ;  /* 0x0000001212128211 */ /* 0x000fc400078f08ff */
        /* <DEDUP_REMOVED lines=11> */
[----:B------:R-:W-:-:S03]  /*8b70*/  ISETP.GE.AND P4, PT, R20, UR4, PT ;  /* 0x0000000414007c0c */ /* 0x000fc6000bf86270 */
[----:B------:R3:W-:Y:S01]  /*8b80*/  @!P5 ST.E.64 desc[UR44][R16.64], R36 ;  /* 0x000000241000d985 */ /* 0x0007e2000c101b2c */
[----:B------:R-:W-:Y:S01]  /*8b90*/  ISETP.GE.AND P5, PT, R21, UR4, PT ;  /* 0x0000000415007c0c */ /* 0x000fe2000bfa6270 */
[----:B0-----:R-:W-:Y:S01]  /*8ba0*/  VIADD R24, R0, 0x60 ;  /* 0x0000006000187836 */ /* 0x001fe20000000000 */
[----:B------:R-:W-:Y:S02]  /*8bb0*/  @!P0 LOP3.LUT R11, R18, 0xfffffffe, RZ, 0xc0, !PT ;  /* 0xfffffffe120b8812 */ /* 0x000fe400078ec0ff */
[----:B-1----:R-:W-:Y:S02]  /*8bc0*/  @!P1 LOP3.LUT R13, R19, 0xfffffffe, RZ, 0xc0, !PT ;  /* 0xfffffffe130d9812 */ /* 0x002fe400078ec0ff */
        /* <DEDUP_REMOVED lines=16> */
[----:B------:R-:W-:Y:S02]  /*8cd0*/  ISETP.GE.AND P1, PT, R23, UR4, PT ;  /* 0x0000000417007c0c */ /* 0x000fe4000bf26270 */
        /* <DEDUP_REMOVED lines=43> */
[----:B------:R-:W-:Y:S01]  /*8f90*/  VIADD R3, R0, 0xa0 ;  /* 0x000000a000037836 */ /* 0x000fe20000000000 */
[----:B------:R0:W-:Y:S01]  /*8fa0*/  @!P2 ST.E.64 desc[UR44][R10.64], R76 ;  /* 0x0000004c0a00a985 */ /* 0x0001e2000c101b2c */
[----:B-1----:R-:W-:-:S03]  /*8fb0*/  @!P6 IMAD.WIDE R12, R15, 0x4, R6 ;  /* 0x000000040f0ce825 */ /* 0x002fc600078e0206 */
[----:B------:R-:W-:Y:S01]  /*8fc0*/  ISETP.GE.AND P2, PT, R3, UR4, PT ;  /* 0x0000000403007c0c */ /* 0x000fe2000bf46270 */
[--C-:B------:R-:W-:Y:S01]  /*8fd0*/  @!P5 IMAD.WIDE R14, R17, 0x4, R6.reuse ;  /* 0x00000004110ed825 */ /* 0x100fe200078e0206 */
[----:B------:R1:W-:Y:S03]  /*8fe0*/  @!P6 ST.E.64 desc[UR44][R12.64], R80 ;  /* 0x000000500c00e985 */ /* 0x0003e6000c101b2c */
[--C-:B------:R-:W-:Y:S01]  /*8ff0*/  @!P4 IMAD.WIDE R16, R21, 0x4, R6.reuse ;  /* 0x000000041510c825 */ /* 0x100fe200078e0206 */
[----:B------:R2:W-:Y:S01]  /*9000*/  @!P5 ST.E.64 desc[UR44][R14.64], R84 ;  /* 0x000000540e00d985 */ /* 0x0005e2000c101b2c */
[----:B------:R-:W-:Y:S02]  /*9010*/  @!P0 LEA.HI R23, R23, R23, RZ, 0x1 ;  /* 0x0000001717178211 */ /* 0x000fe400078f08ff */
[----:B------:R-:W-:Y:S01]  /*9020*/  @!P3 IMAD.WIDE R18, R19, 0x4, R6 ;  /* 0x000000041312b825 */ /* 0x000fe200078e0206 */
[----:B------:R3:W-:Y:S01]  /*9030*/  @!P4 ST.E.64 desc[UR44][R16.64], R88 ;  /* 0x000000581000c985 */ /* 0x0007e2000c101b2c */
[----:B------:R-:W-:-:S02]  /*9040*/  ISETP.GE.AND P4, PT, R20, UR4, PT ;  /* 0x0000000414007c0c */ /* 0x000fc4000bf86270 */
[C---:B------:R-:W-:Y:S01]  /*9050*/  VIADD R22, R0.reuse, 0xc0 ;  /* 0x000000c000167836 */ /* 0x040fe20000000000 */
[----:B------:R4:W-:Y:S01]  /*9060*/  @!P3 ST.E.64 desc[UR44][R18.64], R92 ;  /* 0x0000005c1200b985 */ /* 0x0009e2000c101b2c */
[----:B------:R-:W-:Y:S01]  /*9070*/  VIADD R21, R0, 0xb8 ;  /* 0x000000b800157836 */ /* 0x000fe20000000000 */
[----:B------:R-:W-:Y:S02]  /*9080*/  ISETP.GE.AND P3, PT, R4, UR4, PT ;  /* 0x0000000404007c0c */ /* 0x000fe4000bf66270 */
[----:B------:R-:W-:Y:S02]  /*9090*/  ISETP.GE.AND P6, PT, R22, UR4, PT ;  /* 0x0000000416007c0c */ /* 0x000fe4000bfc6270 */
[----:B------:R-:W-:Y:S02]  /*90a0*/  ISETP.GE.AND P5, PT, R21, UR4, PT ;  /* 0x0000000415007c0c */ /* 0x000fe4000bfa6270 */
[----:B------:R-:W-:Y:S02]  /*90b0*/  @!P1 LEA.HI R24, R24, R24, RZ, 0x1 ;  /* 0x0000001818189211 */ /* 0x000fe400078f08ff */
[----:B------:R-:W-:-:S02]  /*90c0*/  @!P2 LEA.HI R3, R3, R3, RZ, 0x1 ;  /* 0x000000030303a211 */ /* 0x000fc400078f08ff */
[----:B0-----:R-:W-:Y:S02]  /*90d0*/  @!P0 LOP3.LUT R11, R23, 0xfffffffe, RZ, 0xc0, !PT ;  /* 0xfffffffe170b8812 */ /* 0x001fe400078ec0ff */
        /* <DEDUP_REMOVED lines=9> */
[----:B--2---:R-:W-:Y:S01]  /*9170*/  @!P2 IMAD.WIDE R14, R3, 0x4, R6 ;  /* 0x00000004030ea825 */ /* 0x004fe200078e0206 */
[----:B---3--:R-:W-:Y:S01]  /*9180*/  @!P3 LOP3.LUT R17, R4, 0xfffffffe, RZ, 0xc0, !PT ;  /* 0xfffffffe0411b812 */ /* 0x008fe200078ec0ff */
[----:B------:R1:W-:Y:S01]  /*9190*/  @!P1 ST.E.64 desc[UR44][R12.64], R100 ;  /* 0x000000640c009985 */ /* 0x0003e2000c101b2c */
[----:B----4-:R-:W-:Y:S01]  /*91a0*/  @!P4 LOP3.LUT R19, R20, 0xfffffffe, RZ, 0xc0, !PT ;  /* 0xfffffffe1413c812 */ /* 0x010fe200078ec0ff */
[----:B------:R-:W-:Y:S01]  /*91b0*/  VIADD R4, R0, 0xd0 ;  /* 0x000000d000047836 */ /* 0x000fe20000000000 */
[----:B------:R-:W-:Y:S01]  /*91c0*/  @!P6 LOP3.LUT R3, R22, 0xfffffffe, RZ, 0xc0, !PT ;  /* 0xfffffffe1603e812 */ /* 0x000fe200078ec0ff */
[----:B------:R2:W-:Y:S01]  /*91d0*/  @!P2 ST.E.64 desc[UR44][R14.64], R104 ;  /* 0x000000680e00a985 */ /* 0x0005e2000c101b2c */
[----:B------:R-:W-:-:S02]  /*91e0*/  @!P5 LOP3.LUT R21, R21, 0xfffffffe, RZ, 0xc0, !PT ;  /* 0xfffffffe1515d812 */ /* 0x000fc400078ec0ff */
[----:B------:R-:W-:Y:S02]  /*91f0*/  IADD3 R20, R0, 0xd8, RZ ;  /* 0x000000d800147810 */ /* 0x000fe40007ffe0ff */
[----:B------:R-:W-:Y:S01]  /*9200*/  ISETP.GE.AND P1, PT, R4, UR4, PT ;  /* 0x0000000404007c0c */ /* 0x000fe2000bf26270 */
[----:B0-----:R-:W-:Y:S01]  /*9210*/  @!P3 IMAD.WIDE R10, R17, 0x4, R6 ;  /* 0x00000004110ab825 */ /* 0x001fe200078e0206 */
[----:B------:R-:W-:-:S03]  /*9220*/  ISETP.GE.AND P2, PT, R20, UR4, PT ;  /* 0x0000000414007c0c */ /* 0x000fc6000bf46270 */
[--C-:B-1----:R-:W-:Y:S01]  /*9230*/  @!P4 IMAD.WIDE R12, R19, 0x4, R6.reuse ;  /* 0x00000004130cc825 */ /* 0x102fe200078e0206 */
[----:B------:R0:W-:Y:S03]  /*9240*/  @!P3 ST.E.64 desc[UR44][R10.64], R108 ;  /* 0x0000006c0a00b985 */ /* 0x0001e6000c101b2c */
[--C-:B------:R-:W-:Y:S01]  /*9250*/  @!P6 IMAD.WIDE R18, R3, 0x4, R6.reuse ;  /* 0x000000040312e825 */ /* 0x100fe200078e0206 */
[----:B------:R1:W-:Y:S03]  /*9260*/  @!P4 ST.E.64 desc[UR44][R12.64], R112 ;  /* 0x000000700c00c985 */ /* 0x0003e6000c101b2c */
[----:B------:R-:W-:Y:S01]  /*9270*/  VIADD R3, R0, 0xc8 ;  /* 0x000000c800037836 */ /* 0x000fe20000000000 */
[----:B------:R-:W-:Y:S01]  /*9280*/  @!P1 LEA.HI R4, R4, R4, RZ, 0x1 ;  /* 0x0000000404049211 */ /* 0x000fe200078f08ff */
[----:B------:R-:W-:Y:S01]  /*9290*/  @!P5 IMAD.WIDE R16, R21, 0x4, R6 ;  /* 0x000000041510d825 */ /* 0x000fe200078e0206 */
[----:B------:R-:W-:-:S02]  /*92a0*/  @!P2 LEA.HI R20, R20, R20, RZ, 0x1 ;  /* 0x000000141414a211 */ /* 0x000fc400078f08ff */
[----:B------:R-:W-:Y:S01]  /*92b0*/  ISETP.GE.AND P0, PT, R3, UR4, PT ;  /* 0x0000000403007c0c */ /* 0x000fe2000bf06270 */
[C---:B------:R-:W-:Y:S01]  /*92c0*/  VIADD R21, R0.reuse, 0xe0 ;  /* 0x000000e000157836 */ /* 0x040fe20000000000 */
[----:B------:R3:W-:Y:S01]  /*92d0*/  @!P5 ST.E.64 desc[UR44][R16.64], R116 ;  /* 0x000000741000d985 */ /* 0x0007e2000c101b2c */
[C---:B--2---:R-:W-:Y:S02]  /*92e0*/  VIADD R14, R0.reuse, 0xe8 ;  /* 0x000000e8000e7836 */ /* 0x044fe40000000000 */
[C---:B------:R-:W-:Y:S01]  /*92f0*/  VIADD R15, R0.reuse, 0xf0 ;  /* 0x000000f0000f7836 */ /* 0x040fe20000000000 */
[----:B------:R2:W-:Y:S01]  /*9300*/  @!P6 ST.E.64 desc[UR44][R18.64], R120 ;  /* 0x000000781200e985 */ /* 0x0005e2000c101b2c */
[----:B0-----:R-:W-:Y:S01]  /*9310*/  VIADD R11, R0, 0xf8 ;  /* 0x000000f8000b7836 */ /* 0x001fe20000000000 */
[----:B------:R-:W-:Y:S02]  /*9320*/  ISETP.GE.AND P3, PT, R21, UR4, PT ;  /* 0x0000000415007c0c */ /* 0x000fe4000bf66270 */
[----:B------:R-:W-:-:S02]  /*9330*/  ISETP.GE.AND P4, PT, R14, UR4, PT ;  /* 0x000000040e007c0c */ /* 0x000fc4000bf86270 */
[----:B------:R-:W-:Y:S02]  /*9340*/  ISETP.GE.AND P5, PT, R15, UR4, PT ;  /* 0x000000040f007c0c */ /* 0x000fe4000bfa6270 */
[----:B------:R-:W-:Y:S02]  /*9350*/  ISETP.GE.AND P6, PT, R11, UR4, PT ;  /* 0x000000040b007c0c */ /* 0x000fe4000bfc6270 */
[----:B------:R-:W-:Y:S02]  /*9360*/  @!P0 LEA.HI R3, R3, R3, RZ, 0x1 ;  /* 0x0000000303038211 */ /* 0x000fe400078f08ff */
[----:B-1----:R-:W-:Y:S02]  /*9370*/  @!P1 LOP3.LUT R13, R4, 0xfffffffe, RZ, 0xc0, !PT ;  /* 0xfffffffe040d9812 */ /* 0x002fe400078ec0ff */
[----:B------:R-:W-:Y:S02]  /*9380*/  @!P0 LOP3.LUT R3, R3, 0xfffffffe, RZ, 0xc0, !PT ;  /* 0xfffffffe03038812 */ /* 0x000fe400078ec0ff */
[----:B------:R-:W-:Y:S01]  /*9390*/  @!P3 LEA.HI R21, R21, R21, RZ, 0x1 ;  /* 0x000000151515b211 */ /* 0x000fe200078f08ff */
[----:B------:R-:W-:Y:S01]  /*93a0*/  @!P1 IMAD.WIDE R12, R13, 0x4, R6 ;  /* 0x000000040d0c9825 */ /* 0x000fe200078e0206 */
[----:B------:R-:W-:-:S02]  /*93b0*/  @!P4 LEA.HI R14, R14, R14, RZ, 0x1 ;  /* 0x0000000e0e0ec211 */ /* 0x000fc400078f08ff */
[----:B------:R-:W-:Y:S02]  /*93c0*/  @!P5 LEA.HI R10, R15, R15, RZ, 0x1 ;  /* 0x0000000f0f0ad211 */ /* 0x000fe400078f08ff */
[----:B------:R-:W-:Y:S02]  /*93d0*/  @!P6 LEA.HI R11, R11, R11, RZ, 0x1 ;  /* 0x0000000b0b0be211 */ /* 0x000fe400078f08ff */
[----:B------:R-:W-:Y:S02]  /*93e0*/  @!P2 LOP3.LUT R15, R20, 0xfffffffe, RZ, 0xc0, !PT ;  /* 0xfffffffe140fa812 */ /* 0x000fe400078ec0ff */
[----:B---3--:R-:W-:Y:S02]  /*93f0*/  @!P3 LOP3.LUT R17, R21, 0xfffffffe, RZ, 0xc0, !PT ;  /* 0xfffffffe1511b812 */ /* 0x008fe400078ec0ff */
[----:B--2---:R-:W-:Y:S01]  /*9400*/  @!P4 LOP3.LUT R19, R14, 0xfffffffe, RZ, 0xc0, !PT ;  /* 0xfffffffe0e13c812 */ /* 0x004fe200078ec0ff */
[----:B------:R-:W-:Y:S01]  /*9410*/  @!P2 IMAD.WIDE R14, R15, 0x4, R6 ;  /* 0x000000040f0ea825 */ /* 0x000fe200078e0206 */
[----:B------:R-:W-:-:S02]  /*9420*/  @!P5 LOP3.LUT R21, R10, 0xfffffffe, RZ, 0xc0, !PT ;  /* 0xfffffffe0a15d812 */ /* 0x000fc400078ec0ff */
        /* <DEDUP_REMOVED lines=13> */
.L_x_4262:
[----:B------:R-:W-:Y:S05]  /*9500*/  BSYNC B0 ;  /* 0x0000000000007941 */ /* 0x000fea0003800000 */
.L_x_4261:
        /* <DEDUP_REMOVED lines=16> */
[C---:B------:R-:W-:Y:S01]  /*9610*/  VIADD R15, R0.reuse, 0x40 ;  /* 0x00000040000f7836 */ /* 0x040fe20000000000 */
[C---:B------:R-:W-:Y:S01]  /*9620*/  IADD3 R12, R0.reuse, 0x28, RZ ;  /* 0x00000028000c7810 */ /* 0x040fe20007ffe0ff */
[----:B------:R-:W-:-:S02]  /*9630*/  VIADD R16, R0, 0x48 ;  /* 0x0000004800107836 */ /* 0x000fc40000000000 */
[C---:B------:R-:W-:Y:S01]  /*9640*/  VIADD R18, R0.reuse, 0x50 ;  /* 0x0000005000127836 */ /* 0x040fe20000000000 */
[----:B------:R-:W-:Y:S01]  /*9650*/  ISETP.GE.AND P3, PT, R15, UR4, PT ;  /* 0x000000040f007c0c */ /* 0x000fe2000bf66270 */
[----:B------:R-:W-:Y:S01]  /*9660*/  VIADD R19, R0, 0x58 ;  /* 0x0000005800137836 */ /* 0x000fe20000000000 */
[----:B------:R-:W-:Y:S01]  /*9670*/  @!P1 LEA.HI R4, R4, R4, RZ, 0x1 ;  /* 0x0000000404049211 */ /* 0x000fe200078f08ff */
[----:B------:R-:W-:Y:S01]  /*9680*/  VIADD R20, R0, 0x80 ;  /* 0x0000008000147836 */ /* 0x000fe20000000000 */
[----:B------:R-:W-:Y:S02]  /*9690*/  @!P2 LEA.HI R5, R5, R5, RZ, 0x1 ;  /* 0x000000050505a211 */ /* 0x000fe400078f08ff */
[----:B-1----:R-:W-:Y:S02]  /*96a0*/  @!P1 LOP3.LUT R7, R4, 0xfffffffe, RZ, 0xc0, !PT ;  /* 0xfffffffe04079812 */ /* 0x002fe400078ec0ff */
[----:B------:R-:W-:Y:S01]  /*96b0*/  @!P2 LOP3.LUT R9, R5, 0xfffffffe, RZ, 0xc0, !PT ;  /* 0xfffffffe0509a812 */ /* 0x000fe200078ec0ff */
[----:B---3--:R-:W-:Y:S01]  /*96c0*/  @!P0 IMAD.WIDE R4, R0, 0x4, R2 ;  /* 0x0000000400048825 */ /* 0x008fe200078e0202 */
[----:B------:R-:W-:-:S02]  /*96d0*/  ISETP.GE.AND P4, PT, R16, UR4, PT ;  /* 0x0000000410007c0c */ /* 0x000fc4000bf86270 */
[----:B------:R-:W-:Y:S01]  /*96e0*/  @!P5 LEA.HI R10, R10, R10, RZ, 0x1 ;  /* 0x0000000a0a0ad211 */ /* 0x000fe200078f08ff */
        /* <DEDUP_REMOVED lines=25> */
[----:B------:R-:W-:-:S02]  /*9880*/  @!P4 LOP3.LUT R17, R16, 0xfffffffe, RZ, 0xc0, !PT ;  /* 0xfffffffe1011c812 */ /* 0x000fc400078ec0ff */
[----:B------:R-:W-:Y:S02]  /*9890*/  ISETP.GE.AND P5, PT, R18, UR4, PT ;  /* 0x0000000412007c0c */ /* 0x000fe4000bfa6270 */
[----:B------:R-:W-:Y:S02]  /*98a0*/  ISETP.GE.AND P6, PT, R19, UR4, PT ;  /* 0x0000000413007c0c */ /* 0x000fe4000bfc6270 */
[----:B------:R-:W-:Y:S01]  /*98b0*/  IADD3 R16, R0, 0x70, RZ ;  /* 0x0000007000107810 */ /* 0x000fe20007ffe0ff */
        /* <DEDUP_REMOVED lines=38> */
[----:B----4-:R-:W-:Y:S02]  /*9b20*/  @!P0 LOP3.LUT R13, R20, 0xfffffffe, RZ, 0xc0, !PT ;  /* 0xfffffffe140d8812 */ /* 0x010fe400078ec0ff */
[----:B------:R-:W-:Y:S01]  /*9b30*/  ISETP.GE.AND P6, PT, R18, UR4, PT ;  /* 0x0000000412007c0c */ /* 0x000fe2000bfc6270 */
[----:B0-----:R-:W-:Y:S01]  /*9b40*/  @!P4 IMAD.WIDE R4, R9, 0x4, R2 ;  /* 0x000000040904c825 */ /* 0x001fe200078e0202 */
[----:B------:R-:W-:-:S02]  /*9b50*/  ISETP.GE.AND P5, PT, R19, UR4, PT ;  /* 0x0000000413007c0c */ /* 0x000fc4000bfa6270 */
[----:B------:R-:W-:Y:S01]  /*9b60*/  IADD3 R20, R0, 0xb8, RZ ;  /* 0x000000b800147810 */ /* 0x000fe20007ffe0ff */
        /* <DEDUP_REMOVED lines=94> */
.L_x_4260:
[----:B------:R-:W0:Y:S02]  /*a150*/  S2R R0, SR_TID.X ;  /* 0x0000000000007919 */ /* 0x000e240000002100 */
[----:B0-----:R-:W-:-:S04]  /*a160*/  IADD3 R2, R0, -0x80, RZ ;  /* 0xffffff8000027810 */ /* 0x001fc80007ffe0ff */
        /* <DEDUP_REMOVED lines=32> */
[----:B--2---:R-:W-:-:S03]  /*a370*/  @P0 IMAD.HI.U32 R4, R0, R7, RZ ;  /* 0x0000000700040227 */ /* 0x004fc600078e00ff */
[----:B------:R-:W-:Y:S01]  /*a380*/  IADD3 R3, R11, R3, RZ ;  /* 0x000000030b037210 */ /* 0x000fe20007ffe0ff */
[----:B------:R-:W-:Y:S01]  /*a390*/  IMAD R7, RZ, RZ, -UR37 ;  /* 0x80000025ff077e24 */ /* 0x000fe2000f8e02ff */
[----:B---3--:R-:W-:-:S03]  /*a3a0*/  @P0 SHF.R.U32.HI R5, RZ, R9, R4 ;  /* 0x00000009ff050219 */ /* 0x008fc60000011604 */
[----:B0-----:R-:W-:Y:S02]  /*a3b0*/  IMAD R9, R8, R7, UR10 ;  /* 0x0000000a08097e24 */ /* 0x001fe4000f8e0207 */
        /* <DEDUP_REMOVED lines=21> */
.L_x_4225:
        /* <DEDUP_REMOVED lines=18> */
.L_x_4263:
[----:B------:R-:W-:Y:S01]  /*a630*/  ULDC UR40, c[0x0][0xc50] ;  /* 0x0003140000287ab9 */ /* 0x000fe20000000800 */
[----:B------:R-:W-:Y:S01]  /*a640*/  UMOV UR36, UR6 ;  /* 0x0000000600247c82 */ /* 0x000fe20008000000 */
[----:B------:R-:W-:-:S11]  /*a650*/  UISETP.NE.AND UP0, UPT, UR40, 0x1, UPT ;  /* 0x000000012800788c */ /* 0x000fd6000bf05270 */
[----:B------:R-:W-:Y:S01]  /*a660*/  @UP0 ULDC UR4, c[0x0][0xc54] ;  /* 0x0003150000040ab9 */ /* 0x000fe20000000800 */
[----:B------:R-:W-:Y:S01]  /*a670*/  @UP0 ULDC UR7, c[0x0][0xc58] ;  /* 0x0003160000070ab9 */ /* 0x000fe20000000800 */
[----:B------:R-:W-:-:S04]  /*a680*/  UIMAD.WIDE.U32 UR4, UR6, UR4, URZ ;  /* 0x00000004060472a5 */ /* 0x000fc8000f8e003f */
[----:B------:R-:W-:-:S12]  /*a690*/  @UP0 USHF.R.U32.HI UR36, URZ, UR7, UR5 ;  /* 0x000000073f240299 */ /* 0x000fd80008011605 */
.L_x_4264:
        /* <DEDUP_REMOVED lines=12> */
[----:B------:R-:W-:Y:S01]  /*a760*/  ULDC UR8, c[0x0][0x424] ;  /* 0x0001090000087ab9 */ /* 0x000fe20000000800 */
[----:B------:R-:W-:Y:S02]  /*a770*/  ULDC UR7, c[0x0][0x288] ;  /* 0x0000a20000077ab9 */ /* 0x000fe40000000800 */
[----:B------:R-:W-:Y:S02]  /*a780*/  UISETP.NE.AND.EX UP0, UPT, UR5, URZ, UPT, UP0 ;  /* 0x0000003f0500728c */ /* 0x000fe4000bf05300 */
[----:B------:R-:W-:-:S02]  /*a790*/  UIADD3 UR7, -UR7, 0x60, URZ ;  /* 0x0000006007077890 */ /* 0x000fc4000fffe13f */
[----:B------:R-:W-:Y:S01]  /*a7a0*/  USEL UR8, UR8, 0x1, UP0 ;  /* 0x0000000108087887 */ /* 0x000fe20008000000 */
[----:B------:R-:W-:Y:S01]  /*a7b0*/  @UP1 ULDC UR4, c[0x0][0x44c] ;  /* 0x0001130000041ab9 */ /* 0x000fe20000000800 */
[----:B------:R-:W-:Y:S01]  /*a7c0*/  ULDC UR9, c[0x0][0x2f0] ;  /* 0x0000bc0000097ab9 */ /* 0x000fe20000000800 */
[----:B------:R-:W-:Y:S01]  /*a7d0*/  @UP1 ULDC UR10, c[0x0][0x450] ;  /* 0x00011400000a1ab9 */ /* 0x000fe20000000800 */
[----:B------:R-:W-:Y:S01]  /*a7e0*/  UIMAD UR7, UR8, UR9, UR7 ;  /* 0x00000009080772a4 */ /* 0x000fe2000f8e0207 */
[----:B------:R-:W-:Y:S01]  /*a7f0*/  UMOV UR43, URZ ;  /* 0x0000003f002b7c82 */ /* 0x000fe20008000000 */
[----:B0-----:R-:W-:-:S04]  /*a800*/  ULEA UR6, UR6, 0x7f, 0x7 ;  /* 0x0000007f06067891 */ /* 0x001fc8000f8e383f */
[----:B------:R-:W-:Y:S02]  /*a810*/  UIMAD.WIDE.U32 UR4, UR6, UR4, URZ ;  /* 0x00000004060472a5 */ /* 0x000fe4000f8e003f */
[----:B------:R-:W-:Y:S02]  /*a820*/  UIMAD UR4, UR8, UR9, 0x5f ;  /* 0x0000005f080474a4 */ /* 0x000fe4000f8e0209 */
[----:B------:R-:W-:Y:S02]  /*a830*/  @UP1 USHF.R.U32.HI UR6, URZ, UR10, UR5 ;  /* 0x0000000a3f061299 */ /* 0x000fe40008011605 */
[----:B------:R-:W-:Y:S02]  /*a840*/  UIMAD.WIDE UR4, UR4, 0x2aaaaaab, URZ ;  /* 0x2aaaaaab040478a5 */ /* 0x000fe4000f8e023f */
[----:B------:R-:W-:Y:S02]  /*a850*/  UIADD3 UR7, UR7, UR6, URZ ;  /* 0x0000000607077290 */ /* 0x000fe4000fffe03f */
[----:B------:R-:W-:-:S02]  /*a860*/  USHF.R.U32.HI UR4, URZ, 0x1f, UR5 ;  /* 0x0000001f3f047899 */ /* 0x000fc40008011605 */
[----:B------:R-:W-:Y:S02]  /*a870*/  UIMAD.WIDE UR6, UR7, 0x2aaaaaab, URZ ;  /* 0x2aaaaaab070678a5 */ /* 0x000fe4000f8e023f */
[----:B------:R-:W-:Y:S02]  /*a880*/  ULEA.HI.SX32 UR4, UR5, UR4, 0x1c ;  /* 0x0000000405047291 */ /* 0x000fe4000f8fe23f */
[----:B------:R-:W-:Y:S02]  /*a890*/  USHF.R.U32.HI UR6, URZ, 0x1f, UR7 ;  /* 0x0000001f3f067899 */ /* 0x000fe40008011607 */
[----:B------:R-:W-:Y:S02]  /*a8a0*/  USHF.R.U32.HI UR10, URZ, 0x10, UR40 ;  /* 0x000000103f0a7899 */ /* 0x000fe40008011628 */
[----:B------:R-:W-:Y:S02]  /*a8b0*/  ULEA.HI.SX32 UR6, UR7, UR6, 0x1c ;  /* 0x0000000607067291 */ /* 0x000fe4000f8fe23f */
[----:B------:R-:W-:-:S02]  /*a8c0*/  ULOP3.LUT UR40, UR40, 0xffff, URZ, 0xc0, !UPT ;  /* 0x0000ffff28287892 */ /* 0x000fc4000f8ec03f */
[----:B------:R-:W-:-:S04]  /*a8d0*/  UISETP.LT.AND UP0, UPT, UR4, UR6, UPT ;  /* 0x000000060400728c */ /* 0x000fc8000bf01270 */
[----:B------:R-:W-:Y:S02]  /*a8e0*/  USEL UR41, UR4, UR6, UP0 ;  /* 0x0000000604297287 */ /* 0x000fe40008000000 */
[----:B------:R-:W-:Y:S02]  /*a8f0*/  UISETP.NE.AND UP0, UPT, UR10, URZ, UPT ;  /* 0x0000003f0a00728c */ /* 0x000fe4000bf05270 */
[----:B------:R-:W-:-:S06]  /*a900*/  UISETP.GE.AND UP1, UPT, UR41, 0x1, UPT ;  /* 0x000000012900788c */ /* 0x000fcc000bf26270 */
[----:B------:R-:W-:-:S03]  /*a910*/  PLOP3.LUT P0, PT, PT, PT, UP1, 0x80, 0x0 ;  /* 0x000000000000781c */ /* 0x000fc60003f0f018 */
[----:B------:R-:W-:-:S10]  /*a920*/  @!UP0 ULDC UR10, c[0x0][0x9f0] ;  /* 0x00027c00000a8ab9 */ /* 0x000fd40000000800 */
[----:B------:R-:W-:Y:S05]  /*a930*/  @!P0 BRA `(.L_x_4266) ;  /* 0x0000000000848947 */ /* 0x000fea0003800000 */
[----:B------:R-:W-:Y:S01]  /*a940*/  IMAD.U32 R4, RZ, RZ, UR10 ;  /* 0x0000000aff047e24 */ /* 0x000fe2000f8e00ff */
[----:B------:R-:W-:Y:S01]  /*a950*/  UIADD3 UR6, UR10, -0x1, UR41 ;  /* 0xffffffff0a067890 */ /* 0x000fe2000fffe029 */
[----:B------:R-:W-:-:S03]  /*a960*/  UMOV UR4, URZ ;  /* 0x0000003f00047c82 */ /* 0x000fc60008000000 */
[-C--:B------:R-:W-:Y:S02]  /*a970*/  IABS R2, R4.reuse ;  /* 0x0000000400027213 */ /* 0x080fe40000000000 */
[----:B------:R-:W-:Y:S01]  /*a980*/  IABS R5, R4 ;  /* 0x0000000400057213 */ /* 0x000fe20000000000 */
[----:B------:R-:W-:Y:S01]  /*a990*/  IMAD.U32 R4, RZ, RZ, UR6 ;  /* 0x00000006ff047e24 */ /* 0x000fe2000f8e00ff */
[----:B------:R-:W-:Y:S01]  /*a9a0*/  R2UR UR11, R2 ;  /* 0x00000000020b72ca */ /* 0x000fe200000e0000 */
[----:B------:R-:W-:Y:S01]  /*a9b0*/  ULOP3.LUT UR6, UR6, UR10, URZ, 0x3c, !UPT ;  /* 0x0000000a06067292 */ /* 0x000fe2000f8e3c3f */
[----:B------:R-:W-:-:S11]  /*a9c0*/  IADD3 R5, RZ, -R5, RZ ;  /* 0x80000005ff057210 */ /* 0x000fd60007ffe0ff */
        /* <DEDUP_REMOVED lines=24> */
.L_x_4266:
        /* <DEDUP_REMOVED lines=32> */
.L_x_4267:
        /* <DEDUP_REMOVED lines=20> */
.L_x_4269:
        /* <DEDUP_REMOVED lines=15> */
.L_x_4268:
        /* <DEDUP_REMOVED lines=17> */
.L_x_4349:
        /* <DEDUP_REMOVED lines=8> */
.L_x_4352:
        /* <DEDUP_REMOVED lines=23> */
.L_x_4273:
[----:B------:R-:W-:Y:S01]  /*b280*/  IMAD.MOV.U32 R0, RZ, RZ, 0x1 ;  /* 0x00000001ff007424 */ /* 0x000fe200078e00ff */
[----:B0-----:R-:W0:Y:S04]  /*b290*/  S2R R8, SR_TID.X ;  /* 0x0000000000087919 */ /* 0x001e280000002100 */
[----:B------:R-:W-:-:S04]  /*b2a0*/  SHF.L.U32 R0, R0, 0x1f, RZ ;  /* 0x0000001f00007819 */ /* 0x000fc800000006ff */
[----:B------:R-:W1:Y:S01]  /*b2b0*/  SYNCS.PHASECHK.TRANS64.TRYWAIT P0, [UR38+0x22840], R0 ;  /* 0x02284000ff0075a7 */ /* 0x000e620008000166 */
[----:B0-----:R-:W-:-:S04]  /*b2c0*/  LOP3.LUT R2, R8, 0x7f, RZ, 0xc0, !PT ;  /* 0x0000007f08027812 */ /* 0x001fc800078ec0ff */
[----:B------:R-:W-:Y:S01]  /*b2d0*/  ISETP.NE.AND P1, PT, R2, RZ, PT ;  /* 0x000000ff0200720c */ /* 0x000fe20003f25270 */
[----:B-1----:R-:W-:-:S12]  /*b2e0*/  @!P0 BRA `(.L_x_4274) ;  /* 0x0000003000888947 */ /* 0x002fd80003800000 */
.L_x_4353:
[----:B------:R-:W-:Y:S05]  /*b2f0*/  @P1 BRA `(.L_x_4275) ;  /* 0x0000000000181947 */ /* 0x000fea0003800000 */
[----:B------:R-:W1:Y:S01]  /*b300*/  S2R R2, SR_TID.X ;  /* 0x0000000000027919 */ /* 0x000e620000002100 */
[----:B0-----:R-:W-:-:S04]  /*b310*/  IMAD.MOV.U32 R0, RZ, RZ, 0x3000 ;  /* 0x00003000ff007424 */ /* 0x001fc800078e00ff */
[----:B------:R2:W-:Y:S01]  /*b320*/  SYNCS.ARRIVE.TRANS64 RZ, [UR38+0x22830], R0 ;  /* 0x02283000ffff79a7 */ /* 0x0005e20008000026 */
[----:B-1----:R-:W-:-:S13]  /*b330*/  LOP3.LUT P0, RZ, R2, 0x1f, RZ, 0xc0, !PT ;  /* 0x0000001f02ff7812 */ /* 0x002fda000780c0ff */
[----:B--2---:R-:W-:Y:S05]  /*b340*/  @!P0 BRA `(.L_x_4275) ;  /* 0x0000000000048947 */ /* 0x004fea0003800000 */
[----:B------:R-:W-:Y:S01]  /*b350*/  BPT.TRAP 0x1 ;  /* 0x000000040000795c */ /* 0x000fe20000300000 */
.L_x_4275:
        /* <DEDUP_REMOVED lines=17> */
.L_x_4271:
        /* <DEDUP_REMOVED lines=22> */
.L_x_4276:
        /* <DEDUP_REMOVED lines=27> */
[--C-:B------:R-:W-:Y:S02]  /*b780*/  SHF.R.S32.HI R6, RZ, 0x1f, R5.reuse ;  /* 0x0000001fff067819 */ /* 0x100fe40000011405 */
[----:B------:R-:W-:Y:S01]  /*b790*/  IADD3 R3, R3, R9, RZ ;  /* 0x0000000903037210 */ /* 0x000fe20007ffe0ff */
[----:B------:R-:W-:Y:S02]  /*b7a0*/  IMAD.MOV R9, RZ, RZ, -R5 ;  /* 0x000000ffff097224 */ /* 0x000fe400078e0a05 */
[----:B------:R-:W-:-:S02]  /*b7b0*/  IMAD R6, R6, UR4, RZ ;  /* 0x0000000406067c24 */ /* 0x000fc4000f8e02ff */
[----:B------:R-:W-:Y:S02]  /*b7c0*/  IMAD R0, R4, R9, R0 ;  /* 0x0000000904007224 */ /* 0x000fe400078e0200 */
[C---:B------:R-:W-:Y:S02]  /*b7d0*/  IMAD R9, R5.reuse, UR5, R6 ;  /* 0x0000000505097c24 */ /* 0x040fe4000f8e0206 */
[----:B------:R-:W-:Y:S01]  /*b7e0*/  IMAD.WIDE.U32 R2, R5, UR4, R2 ;  /* 0x0000000405027c25 */ /* 0x000fe2000f8e0002 */
[----:B------:R-:W-:Y:S01]  /*b7f0*/  SHF.R.S32.HI R5, RZ, 0x1f, R0 ;  /* 0x0000001fff057819 */ /* 0x000fe20000011400 */
[----:B------:R-:W-:Y:S02]  /*b800*/  ULDC.64 UR4, c[0x0][0x2c8] ;  /* 0x0000b20000047ab9 */ /* 0x000fe40000000a00 */
[----:B------:R-:W-:Y:S02]  /*b810*/  IMAD.IADD R3, R3, 0x1, R9 ;  /* 0x0000000103037824 */ /* 0x000fe400078e0209 */
[----:B------:R-:W-:-:S02]  /*b820*/  IMAD R5, R5, UR4, RZ ;  /* 0x0000000405057c24 */ /* 0x000fc4000f8e02ff */
        /* <DEDUP_REMOVED lines=21> */
[----:B------:R-:W-:-:S03]  /*b980*/  IADD3 R11, R7, 0x10, RZ ;  /* 0x00000010070b7810 */ /* 0x000fc60007ffe0ff */
        /* <DEDUP_REMOVED lines=31> */
[----:B-1----:R-:W-:Y:S01]  /*bb80*/  @!P1 IMAD.X R3, RZ, RZ, R2, P2 ;  /* 0x000000ffff039224 */ /* 0x002fe200010e0602 */
[----:B------:R-:W-:Y:S02]  /*bb90*/  @!P1 MOV R2, R14 ;  /* 0x0000000e00029202 */ /* 0x000fe40000000f00 */
        /* <DEDUP_REMOVED lines=21> */
[----:B------:R-:W-:Y:S01]  /*bcf0*/  @!P1 LEA R9, R6, UR38, 0x1 ;  /* 0x0000002606099c11 */ /* 0x000fe2000f8e08ff */
[----:B------:R-:W2:Y:S01]  /*bd00*/  SHFL.IDX PT, R5, R5, 0x7, 0x181f ;  /* 0x00f81f0005057f89 */ /* 0x000ea200000e0000 */
[----:B0-----:R-:W-:-:S04]  /*bd10*/  @!P1 LEA R14, P2, R8, R14, 0x1 ;  /* 0x0000000e080e9211 */ /* 0x001fc800078408ff */
[----:B-1----:R-:W-:Y:S01]  /*bd20*/  @!P1 IADD3.X R3, RZ, R2, RZ, P2, !PT ;  /* 0x00000002ff039210 */ /* 0x002fe200017fe4ff */
[----:B------:R-:W-:Y:S02]  /*bd30*/  @!P1 IMAD.MOV.U32 R2, RZ, RZ, R14 ;  /* 0x000000ffff029224 */ /* 0x000fe400078e000e */
[----:B------:R0:W1:Y:S04]  /*bd40*/  SHFL.IDX PT, R14, R0, 0x7, 0x181f ;  /* 0x00f81f00000e7f89 */ /* 0x00006800000e0000 */
[----:B--2---:R0:W-:Y:S02]  /*bd50*/  @!P1 LDGSTS.E.BYPASS.LTC128B.128 [R9+0x1b400], desc[UR44][R2.64], !P0 ;  /* 0x1b40000002099fae */ /* 0x0041e4000c101d6c */
.L_x_4370:
        /* <DEDUP_REMOVED lines=18> */
.L_x_4371:
        /* <DEDUP_REMOVED lines=9> */
.L_x_4372:
        /* <DEDUP_REMOVED lines=8> */
.L_x_4283:
[----:B------:R-:W-:Y:S05]  /*bf90*/  BSYNC B1 ;  /* 0x0000000000017941 */ /* 0x000fea0003800000 */
.L_x_4282:
        /* <DEDUP_REMOVED lines=11> */
.L_x_4284:
        /* <DEDUP_REMOVED lines=13> */
.L_x_4285:
        /* <DEDUP_REMOVED lines=13> */
.L_x_4286:
        /* <DEDUP_REMOVED lines=13> */
.L_x_4287:
        /* <DEDUP_REMOVED lines=8> */
.L_x_4280:
[----:B------:R-:W-:Y:S05]  /*c340*/  BSYNC B0 ;  /* 0x0000000000007941 */ /* 0x000fea0003800000 */
.L_x_4279:
[----:B0-----:R-:W2:Y:S01]  /*c350*/  LDL.LU R3, [R1+0x8] ;  /* 0x0000080001037983 */ /* 0x001ea20000300800 */
[----:B------:R-:W-:Y:S01]  /*c360*/  MOV R9, RZ ;  /* 0x000000ff00097202 */ /* 0x000fe20000000f00 */
[----:B------:R-:W-:Y:S02]  /*c370*/  IMAD.MOV.U32 R6, RZ, RZ, 0x1 ;  /* 0x00000001ff067424 */ /* 0x000fe400078e00ff */
[----:B--2---:R-:W-:-:S05]  /*c380*/  VIADD R7, R3, 0xfffffffe ;  /* 0xfffffffe03077836 */ /* 0x004fca0000000000 */
        /* <DEDUP_REMOVED lines=26> */
.L_x_4321:
[----:B------:R-:W-:Y:S01]  /*c530*/  ISETP.NE.AND P0, PT, R19, RZ, PT ;  /* 0x000000ff1300720c */ /* 0x000fe20003f05270 */
[----:B------:R-:W-:Y:S01]  /*c540*/  BSSY B1, `(.L_x_4289) ;  /* 0x0000083000017945 */ /* 0x000fe20003800000 */
[----:B------:R-:W-:-:S04]  /*c550*/  IADD3 R8, R8, -0x2, RZ ;  /* 0xfffffffe08087810 */ /* 0x000fc80007ffe0ff */
[----:B------:R-:W-:-:S07]  /*c560*/  ISETP.NE.AND P1, PT, R8, RZ, PT ;  /* 0x000000ff0800720c */ /* 0x000fce0003f25270 */
[----:B------:R-:W-:Y:S06]  /*c570*/  @!P0 BRA `(.L_x_4290) ;  /* 0x0000000400fc8947 */ /* 0x000fec0003800000 */
[----:B------:R-:W2:Y:S01]  /*c580*/  LDL R2, [R1] ;  /* 0x0000000001027983 */ /* 0x000ea20000100800 */
[----:B------:R-:W-:Y:S01]  /*c590*/  IMAD.MOV.U32 R13, RZ, RZ, R7 ;  /* 0x000000ffff0d7224 */ /* 0x000fe200078e0007 */
        /* <DEDUP_REMOVED lines=21> */
.L_x_4291:
[----:B------:R-:W1:Y:S01]  /*c6f0*/  S2R R2, SR_TID.X ;  /* 0x0000000000027919 */ /* 0x000e620000002100 */
[----:B------:R-:W-:Y:S01]  /*c700*/  BSSY B2, `(.L_x_4292) ;  /* 0x0000006000027945 */ /* 0x000fe20003800000 */
[----:B-1----:R-:W-:Y:S02]  /*c710*/  LOP3.LUT R3, R2, 0x7f, RZ, 0xc0, !PT ;  /* 0x0000007f02037812 */ /* 0x002fe400078ec0ff */
[----:B------:R-:W-:Y:S02]  /*c720*/  SHF.L.U32 R2, R0, 0x1f, RZ ;  /* 0x0000001f00027819 */ /* 0x000fe400000006ff */
[----:B------:R-:W-:Y:S02]  /*c730*/  ISETP.NE.AND P2, PT, R3, RZ, PT ;  /* 0x000000ff0300720c */ /* 0x000fe40003f45270 */
[----:B------:R-:W1:Y:S02]  /*c740*/  SYNCS.PHASECHK.TRANS64.TRYWAIT P0, [UR38+0x22848], R2 ;  /* 0x02284802ff0075a7 */ /* 0x000e640008000166 */
[----:B-1----:R-:W-:Y:S09]  /*c750*/  @!P0 BRA `(.L_x_4293) ;  /* 0x0000002800208947 */ /* 0x002ff20003800000 */
.L_x_4373:
[----:B------:R-:W-:Y:S05]  /*c760*/  BSYNC B2 ;  /* 0x0000000000027941 */ /* 0x000fea0003800000 */
.L_x_4292:
[----:B------:R-:W-:Y:S04]  /*c770*/  BSSY B2, `(.L_x_4294) ;  /* 0x0000007000027945 */ /* 0x000fe80003800000 */
[----:B------:R-:W-:Y:S05]  /*c780*/  @P2 BRA `(.L_x_4295) ;  /* 0x0000000000142947 */ /* 0x000fea0003800000 */
[----:B------:R-:W-:Y:S01]  /*c790*/  ISETP.NE.AND P0, PT, R10, RZ, PT ;  /* 0x000000ff0a00720c */ /* 0x000fe20003f05270 */
[----:B-1----:R-:W-:-:S04]  /*c7a0*/  IMAD.MOV.U32 R3, RZ, RZ, 0x3000 ;  /* 0x00003000ff037424 */ /* 0x002fc800078e00ff */
[----:B------:R2:W-:Y:S08]  /*c7b0*/  SYNCS.ARRIVE.TRANS64 RZ, [UR38+0x22838], R3 ;  /* 0x02283803ffff79a7 */ /* 0x0005f00008000026 */
[----:B--2---:R-:W-:Y:S05]  /*c7c0*/  @!P0 BRA `(.L_x_4295) ;  /* 0x0000000000048947 */ /* 0x004fea0003800000 */
[----:B------:R-:W-:Y:S01]  /*c7d0*/  BPT.TRAP 0x1 ;  /* 0x000000040000795c */ /* 0x000fe20000300000 */
.L_x_4295:
[----:B------:R-:W-:Y:S05]  /*c7e0*/  BSYNC B2 ;  /* 0x0000000000027941 */ /* 0x000fea0003800000 */
.L_x_4294:
        /* <DEDUP_REMOVED lines=11> */
.L_x_4296:
        /* <DEDUP_REMOVED lines=10> */
.L_x_4374:
[----:B------:R-:W-:Y:S05]  /*c940*/  BSYNC B2 ;  /* 0x0000000000027941 */ /* 0x000fea0003800000 */
.L_x_4297:
[----:B------:R-:W-:Y:S01]  /*c950*/  BSSY B2, `(.L_x_4299) ;  /* 0x0000009000027945 */ /* 0x000fe20003800000 */
[----:B01----:R-:W-:Y:S01]  /*c960*/  MOV R2, 0x0 ;  /* 0x0000000000027802 */ /* 0x003fe20000000f00 */
[----:B------:R-:W-:Y:S02]  /*c970*/  IMAD.MOV.U32 R3, RZ, RZ, 0x14f00000 ;  /* 0x14f00000ff037424 */ /* 0x000fe400078e00ff */
[----:B------:R-:W-:Y:S05]  /*c980*/  @P2 BRA `(.L_x_4300) ;  /* 0x0000000000142947 */ /* 0x000fea0003800000 */
[----:B------:R-:W-:Y:S01]  /*c990*/  ISETP.NE.AND P0, PT, R10, RZ, PT ;  /* 0x000000ff0a00720c */ /* 0x000fe20003f05270 */
[----:B------:R-:W-:-:S04]  /*c9a0*/  IMAD.MOV.U32 R12, RZ, RZ, 0xc000 ;  /* 0x0000c000ff0c7424 */ /* 0x000fc800078e00ff */
[----:B------:R0:W-:Y:S08]  /*c9b0*/  SYNCS.ARRIVE.TRANS64 RZ, [UR38+0x22858], R12 ;  /* 0x0228580cffff79a7 */ /* 0x0001f00008000026 */
[----:B0-----:R-:W-:Y:S05]  /*c9c0*/  @!P0 BRA `(.L_x_4300) ;  /* 0x0000000000048947 */ /* 0x001fea0003800000 */
[----:B------:R-:W-:Y:S01]  /*c9d0*/  BPT.TRAP 0x1 ;  /* 0x000000040000795c */ /* 0x000fe20000300000 */
.L_x_4300:
[----:B------:R-:W-:Y:S05]  /*c9e0*/  BSYNC B2 ;  /* 0x0000000000027941 */ /* 0x000fea0003800000 */
.L_x_4299:
        /* <DEDUP_REMOVED lines=9> */
.L_x_4301:
        /* <DEDUP_REMOVED lines=13> */
.L_x_4302:
        /* <DEDUP_REMOVED lines=13> */
.L_x_4303:
        /* <DEDUP_REMOVED lines=13> */
.L_x_4304:
        /* <DEDUP_REMOVED lines=8> */
.L_x_4290:
[----:B------:R-:W-:Y:S05]  /*cd70*/  BSYNC B1 ;  /* 0x0000000000017941 */ /* 0x000fea0003800000 */
.L_x_4289:
[----:B------:R-:W-:Y:S01]  /*cd80*/  ISETP.NE.AND P3, PT, R19, RZ, PT ;  /* 0x000000ff1300720c */ /* 0x000fe20003f65270 */
[----:B------:R-:W-:Y:S01]  /*cd90*/  BSSY B1, `(.L_x_4305) ;  /* 0x0000083000017945 */ /* 0x000fe20003800000 */
[----:B------:R-:W-:-:S11]  /*cda0*/  LOP3.LUT R0, R0, 0x1, RZ, 0x3c, !PT ;  /* 0x0000000100007812 */ /* 0x000fd600078e3cff */
[----:B------:R-:W-:Y:S05]  /*cdb0*/  @!P3 BRA `(.L_x_4306) ;  /* 0x000000080000b947 */ /* 0x000fea0003800000 */
[----:B------:R-:W2:Y:S01]  /*cdc0*/  LDL R2, [R1] ;  /* 0x0000000001027983 */ /* 0x000ea20000100800 */
[----:B------:R-:W-:Y:S01]  /*cdd0*/  VIADD R12, R7, 0xffffffff ;  /* 0xffffffff070c7836 */ /* 0x000fe20000000000 */
        /* <DEDUP_REMOVED lines=21> */
.L_x_4307:
[----:B------:R-:W1:Y:S01]  /*cf30*/  S2R R2, SR_TID.X ;  /* 0x0000000000027919 */ /* 0x000e620000002100 */
[----:B------:R-:W-:Y:S01]  /*cf40*/  BSSY B2, `(.L_x_4308) ;  /* 0x0000006000027945 */ /* 0x000fe20003800000 */
[----:B-1----:R-:W-:Y:S02]  /*cf50*/  LOP3.LUT R3, R2, 0x7f, RZ, 0xc0, !PT ;  /* 0x0000007f02037812 */ /* 0x002fe400078ec0ff */
[----:B------:R-:W-:Y:S02]  /*cf60*/  SHF.L.U32 R2, R0, 0x1f, RZ ;  /* 0x0000001f00027819 */ /* 0x000fe400000006ff */
[----:B------:R-:W-:Y:S02]  /*cf70*/  ISETP.NE.AND P2, PT, R3, RZ, PT ;  /* 0x000000ff0300720c */ /* 0x000fe40003f45270 */
[----:B------:R-:W1:Y:S02]  /*cf80*/  SYNCS.PHASECHK.TRANS64.TRYWAIT P0, [UR38+0x22840], R2 ;  /* 0x02284002ff0075a7 */ /* 0x000e640008000166 */
[----:B-1----:R-:W-:Y:S09]  /*cf90*/  @!P0 BRA `(.L_x_4309) ;  /* 0x0000002000408947 */ /* 0x002ff20003800000 */
.L_x_4375:
[----:B------:R-:W-:Y:S05]  /*cfa0*/  BSYNC B2 ;  /* 0x0000000000027941 */ /* 0x000fea0003800000 */
.L_x_4308:
[----:B------:R-:W-:Y:S04]  /*cfb0*/  BSSY B2, `(.L_x_4310) ;  /* 0x0000007000027945 */ /* 0x000fe80003800000 */
[----:B------:R-:W-:Y:S05]  /*cfc0*/  @P2 BRA `(.L_x_4311) ;  /* 0x0000000000142947 */ /* 0x000fea0003800000 */
[----:B------:R-:W-:Y:S02]  /*cfd0*/  ISETP.NE.AND P0, PT, R10, RZ, PT ;  /* 0x000000ff0a00720c */ /* 0x000fe40003f05270 */
[----:B-1----:R-:W-:-:S04]  /*cfe0*/  MOV R3, 0x3000 ;  /* 0x0000300000037802 */ /* 0x002fc80000000f00 */
[----:B------:R2:W-:Y:S07]  /*cff0*/  SYNCS.ARRIVE.TRANS64 RZ, [UR38+0x22830], R3 ;  /* 0x02283003ffff79a7 */ /* 0x0005ee0008000026 */
[----:B------:R-:W-:Y:S05]  /*d000*/  @!P0 BRA `(.L_x_4311) ;  /* 0x0000000000048947 */ /* 0x000fea0003800000 */
[----:B------:R-:W-:Y:S01]  /*d010*/  BPT.TRAP 0x1 ;  /* 0x000000040000795c */ /* 0x000fe20000300000 */
.L_x_4311:
[----:B------:R-:W-:Y:S05]  /*d020*/  BSYNC B2 ;  /* 0x0000000000027941 */ /* 0x000fea0003800000 */
.L_x_4310:
        /* <DEDUP_REMOVED lines=11> */
.L_x_4312:
        /* <DEDUP_REMOVED lines=11> */
.L_x_4376:
[----:B------:R-:W-:Y:S05]  /*d190*/  BSYNC B2 ;  /* 0x0000000000027941 */ /* 0x000fea0003800000 */
.L_x_4313:
[----:B------:R-:W-:Y:S01]  /*d1a0*/  BSSY B2, `(.L_x_4315) ;  /* 0x0000009000027945 */ /* 0x000fe20003800000 */
[----:B01----:R-:W-:Y:S02]  /*d1b0*/  IMAD.MOV.U32 R2, RZ, RZ, 0x0 ;  /* 0x00000000ff027424 */ /* 0x003fe400078e00ff */
[----:B--2---:R-:W-:Y:S01]  /*d1c0*/  IMAD.MOV.U32 R3, RZ, RZ, 0x14f00000 ;  /* 0x14f00000ff037424 */ /* 0x004fe200078e00ff */
[----:B------:R-:W-:Y:S06]  /*d1d0*/  @P2 BRA `(.L_x_4316) ;  /* 0x0000000000142947 */ /* 0x000fec0003800000 */
[----:B------:R-:W-:Y:S01]  /*d1e0*/  ISETP.NE.AND P0, PT, R10, RZ, PT ;  /* 0x000000ff0a00720c */ /* 0x000fe20003f05270 */
[----:B------:R-:W-:-:S04]  /*d1f0*/  IMAD.MOV.U32 R5, RZ, RZ, 0xc000 ;  /* 0x0000c000ff057424 */ /* 0x000fc800078e00ff */
[----:B------:R0:W-:Y:S08]  /*d200*/  SYNCS.ARRIVE.TRANS64 RZ, [UR38+0x22850], R5 ;  /* 0x02285005ffff79a7 */ /* 0x0001f00008000026 */
[----:B0-----:R-:W-:Y:S05]  /*d210*/  @!P0 BRA `(.L_x_4316) ;  /* 0x0000000000048947 */ /* 0x001fea0003800000 */
[----:B------:R-:W-:Y:S01]  /*d220*/  BPT.TRAP 0x1 ;  /* 0x000000040000795c */ /* 0x000fe20000300000 */
.L_x_4316:
[----:B------:R-:W-:Y:S05]  /*d230*/  BSYNC B2 ;  /* 0x0000000000027941 */ /* 0x000fea0003800000 */
.L_x_4315:
        /* <DEDUP_REMOVED lines=9> */
.L_x_4317:
        /* <DEDUP_REMOVED lines=13> */
.L_x_4318:
        /* <DEDUP_REMOVED lines=13> */
.L_x_4319:
        /* <DEDUP_REMOVED lines=13> */
.L_x_4320:
        /* <DEDUP_REMOVED lines=8> */
.L_x_4306:
[----:B------:R-:W-:Y:S05]  /*d5c0*/  BSYNC B1 ;  /* 0x0000000000017941 */ /* 0x000fea0003800000 */
.L_x_4305:
[----:B------:R-:W-:Y:S01]  /*d5d0*/  VIADD R7, R7, 0xfffffffe ;  /* 0xfffffffe07077836 */ /* 0x000fe20000000000 */
[----:B------:R-:W-:Y:S06]  /*d5e0*/  @P1 BRA `(.L_x_4321) ;  /* 0xffffffec00d01947 */ /* 0x000fec000383ffff */
[----:B------:R-:W-:Y:S05]  /*d5f0*/  BSYNC B0 ;  /* 0x0000000000007941 */ /* 0x000fea0003800000 */
.L_x_4288:
        /* <DEDUP_REMOVED lines=20> */
[----:B------:R-:W-:-:S04]  /*d740*/  ULDC.64 UR4, c[0x0][0x418] ;  /* 0x0001060000047ab9 */ /* 0x000fc80000000a00 */
[----:B------:R-:W-:Y:S02]  /*d750*/  IADD3 R3, R9, R3, RZ ;  /* 0x0000000309037210 */ /* 0x000fe40007ffe0ff */
[----:B------:R-:W-:-:S04]  /*d760*/  LEA R16, P0, R2, UR4, 0x2 ;  /* 0x0000000402107c11 */ /* 0x000fc8000f8010ff */
[----:B------:R-:W-:-:S05]  /*d770*/  LEA.HI.X R17, R2, UR5, R3, 0x2, P0 ;  /* 0x0000000502117c11 */ /* 0x000fca00080f1403 */
[----:B------:R0:W5:Y:S01]  /*d780*/  LDG.E R16, desc[UR44][R16.64] ;  /* 0x0000002c10107981 */ /* 0x000162000c1e1900 */
[----:B------:R-:W-:-:S04]  /*d790*/  IMAD.MOV R2, RZ, RZ, -R5 ;  /* 0x000000ffff027224 */ /* 0x000fc800078e0a05 */
[----:B------:R-:W-:-:S07]  /*d7a0*/  IMAD R7, R4, R2, R7 ;  /* 0x0000000204077224 */ /* 0x000fce00078e0207 */
.L_x_4324:
[----:B------:R-:W1:Y:S01]  /*d7b0*/  S2R R2, SR_TID.X ;  /* 0x0000000000027919 */ /* 0x000e620000002100 */
[----:B------:R-:W-:Y:S01]  /*d7c0*/  BSSY B1, `(.L_x_4325) ;  /* 0x0000006000017945 */ /* 0x000fe20003800000 */
[----:B-1----:R-:W-:Y:S02]  /*d7d0*/  LOP3.LUT R3, R2, 0x7f, RZ, 0xc0, !PT ;  /* 0x0000007f02037812 */ /* 0x002fe400078ec0ff */
[----:B------:R-:W-:Y:S02]  /*d7e0*/  SHF.L.U32 R2, R0, 0x1f, RZ ;  /* 0x0000001f00027819 */ /* 0x000fe400000006ff */
[----:B------:R-:W-:Y:S02]  /*d7f0*/  ISETP.NE.AND P1, PT, R3, RZ, PT ;  /* 0x000000ff0300720c */ /* 0x000fe40003f25270 */
[----:B------:R-:W1:Y:S02]  /*d800*/  SYNCS.PHASECHK.TRANS64.TRYWAIT P0, [UR38+0x22848], R2 ;  /* 0x02284802ff0075a7 */ /* 0x000e640008000166 */
[----:B-1----:R-:W-:Y:S09]  /*d810*/  @!P0 BRA `(.L_x_4326) ;  /* 0x0000001800508947 */ /* 0x002ff20003800000 */
.L_x_4377:
[----:B------:R-:W-:Y:S05]  /*d820*/  BSYNC B1 ;  /* 0x0000000000017941 */ /* 0x000fea0003800000 */
.L_x_4325:
[----:B------:R-:W-:Y:S04]  /*d830*/  BSSY B1, `(.L_x_4327) ;  /* 0x0000007000017945 */ /* 0x000fe80003800000 */
[----:B------:R-:W-:Y:S05]  /*d840*/  @P1 BRA `(.L_x_4328) ;  /* 0x0000000000141947 */ /* 0x000fea0003800000 */
[----:B------:R-:W-:Y:S01]  /*d850*/  ISETP.NE.AND P0, PT, R10, RZ, PT ;  /* 0x000000ff0a00720c */ /* 0x000fe20003f05270 */
[----:B-1----:R-:W-:-:S04]  /*d860*/  IMAD.MOV.U32 R3, RZ, RZ, 0x3000 ;  /* 0x00003000ff037424 */ /* 0x002fc800078e00ff */
[----:B------:R2:W-:Y:S08]  /*d870*/  SYNCS.ARRIVE.TRANS64 RZ, [UR38+0x22838], R3 ;  /* 0x02283803ffff79a7 */ /* 0x0005f00008000026 */
[----:B--2---:R-:W-:Y:S05]  /*d880*/  @!P0 BRA `(.L_x_4328) ;  /* 0x0000000000048947 */ /* 0x004fea0003800000 */
[----:B------:R-:W-:Y:S01]  /*d890*/  BPT.TRAP 0x1 ;  /* 0x000000040000795c */ /* 0x000fe20000300000 */
.L_x_4328:
[----:B------:R-:W-:Y:S05]  /*d8a0*/  BSYNC B1 ;  /* 0x0000000000017941 */ /* 0x000fea0003800000 */
.L_x_4327:
        /* <DEDUP_REMOVED lines=11> */
.L_x_4329:
        /* <DEDUP_REMOVED lines=11> */
.L_x_4378:
[----:B------:R-:W-:Y:S05]  /*da10*/  BSYNC B1 ;  /* 0x0000000000017941 */ /* 0x000fea0003800000 */
.L_x_4330:
        /* <DEDUP_REMOVED lines=9> */
.L_x_4333:
[----:B------:R-:W-:Y:S05]  /*dab0*/  BSYNC B1 ;  /* 0x0000000000017941 */ /* 0x000fea0003800000 */
.L_x_4332:
        /* <DEDUP_REMOVED lines=9> */
.L_x_4334:
        /* <DEDUP_REMOVED lines=13> */
.L_x_4335:
        /* <DEDUP_REMOVED lines=13> */
.L_x_4336:
        /* <DEDUP_REMOVED lines=13> */
.L_x_4337:
        /* <DEDUP_REMOVED lines=8> */
.L_x_4323:
[----:B------:R-:W-:Y:S05]  /*de40*/  BSYNC B0 ;  /* 0x0000000000007941 */ /* 0x000fea0003800000 */
.L_x_4322:
[----:B------:R-:W-:Y:S01]  /*de50*/  LOP3.LUT R0, R0, 0x1, RZ, 0x3c, !PT ;  /* 0x0000000100007812 */ /* 0x000fe200078e3cff */
[----:B------:R-:W-:Y:S01]  /*de60*/  IMAD.MOV.U32 R6, RZ, RZ, RZ ;  /* 0x000000ffff067224 */ /* 0x000fe200078e00ff */
[----:B------:R-:W-:-:S07]  /*de70*/  MOV R9, RZ ;  /* 0x000000ff00097202 */ /* 0x000fce0000000f00 */
.L_x_4265:
[----:B------:R-:W1:Y:S01]  /*de80*/  S2R R3, SR_CgaCtaId ;  /* 0x0000000000037919 */ /* 0x000e620000008800 */
[----:B------:R-:W-:Y:S02]  /*de90*/  MOV R2, 0x400 ;  /* 0x0000040000027802 */ /* 0x000fe40000000f00 */
[----:B------:R-:W-:Y:S02]  /*dea0*/  SHF.L.U32 R9, R9, 0x1f, RZ ;  /* 0x0000001f09097819 */ /* 0x000fe400000006ff */
[----:B-1----:R-:W-:-:S04]  /*deb0*/  LEA R2, R3, R2, 0x18 ;  /* 0x0000000203027211 */ /* 0x002fc800078ec0ff */
[----:B------:R-:W1:Y:S02]  /*dec0*/  SYNCS.PHASECHK.TRANS64.TRYWAIT P0, [R2+URZ+0x22820], R9 ;  /* 0x02282009020075a7 */ /* 0x000e64000800017f */
[----:B-1----:R-:W-:Y:S05]  /*ded0*/  @!P0 BRA `(.L_x_4338) ;  /* 0x0000001000d08947 */ /* 0x002fea0003800000 */
.L_x_4379:
[----:B------:R-:W-:-:S03]  /*dee0*/  UMOV UR4, 0xffffffff ;  /* 0xffffffff00047882 */ /* 0x000fc60000000000 */
[----:B------:R-:W-:Y:S05]  /*def0*/  BRA.DIV UR4, `(.L_x_4339) ;  /* 0x0000001204dc7947 */ /* 0x000fea000b800000 */
[----:B------:R-:W2:Y:S02]  /*df00*/  S2R R3, SR_TID.X ;  /* 0x0000000000037919 */ /* 0x000ea40000002100 */
[----:B--2---:R-:W-:-:S04]  /*df10*/  SHF.R.U32.HI R3, RZ, 0x5, R3 ;  /* 0x00000005ff037819 */ /* 0x004fc80000011603 */
[----:B------:R-:W-:-:S05]  /*df20*/  LOP3.LUT R3, R3, 0x3, RZ, 0xc0, !PT ;  /* 0x0000000303037812 */ /* 0x000fca00078ec0ff */
[----:B------:R2:W3:Y:S02]  /*df30*/  SHFL.IDX PT, R14, R3, RZ, 0x1f ;  /* 0x00001fff030e7589 */ /* 0x0004e400000e0000 */
.L_x_4382:
[----:B---3--:R-:W-:-:S13]  /*df40*/  ISETP.NE.AND P0, PT, R14, RZ, PT ;  /* 0x000000ff0e00720c */ /* 0x008fda0003f05270 */
[----:B------:R-:W-:Y:S05]  /*df50*/  @P0 BRA `(.L_x_4227) ;  /* 0x0000000000880947 */ /* 0x000fea0003800000 */
[----:B------:R-:W-:-:S03]  /*df60*/  UMOV UR4, 0xffffffff ;  /* 0xffffffff00047882 */ /* 0x000fc60000000000 */
[----:B------:R-:W-:Y:S05]  /*df70*/  BRA.DIV UR4, `(.L_x_4340) ;  /* 0x0000001204f07947 */ /* 0x000fea000b800000 */
[----:B------:R-:W-:-:S13]  /*df80*/  ELECT P6, URZ, PT ;  /* 0x00000000003f782f */ /* 0x000fda00038c0000 */
.L_x_4385:
[----:B------:R-:W-:Y:S05]  /*df90*/  @!P6 BRA `(.L_x_4227) ;  /* 0x000000000078e947 */ /* 0x000fea0003800000 */
[----:B------:R-:W-:-:S06]  /*dfa0*/  ULOP3.LUT UR4, UR42, 0x2, URZ, 0xfc, !UPT ;  /* 0x000000022a047892 */ /* 0x000fcc000f8efc3f */
[----:B--2---:R-:W-:-:S05]  /*dfb0*/  IMAD.U32 R3, RZ, RZ, UR4 ;  /* 0x00000004ff037e24 */ /* 0x004fca000f8e00ff */
[----:B------:R-:W-:-:S13]  /*dfc0*/  ISETP.NE.AND P2, PT, R3, 0x3, PT ;  /* 0x000000030300780c */ /* 0x000fda0003f45270 */
[----:B------:R-:W-:Y:S05]  /*dfd0*/  @!P2 BRA `(.L_x_4341) ;  /* 0x000000000004a947 */ /* 0x000fea0003800000 */
[----:B------:R-:W-:Y:S01]  /*dfe0*/  BPT.TRAP 0x1 ;  /* 0x000000040000795c */ /* 0x000fe20000300000 */
.L_x_4341:
        /* <DEDUP_REMOVED lines=12> */
.L_x_4386:
[----:B------:R-:W3:Y:S02]  /*e0b0*/  SYNCS.PHASECHK.TRANS64.TRYWAIT P0, [R5+URZ], R0 ;  /* 0x00000000050075a7 */ /* 0x000ee4000800017f */
[----:B---3--:R-:W-:Y:S05]  /*e0c0*/  @!P0 BRA `(.L_x_4343) ;  /* 0x0000001000d08947 */ /* 0x008fea0003800000 */
.L_x_4387:
[----:B------:R-:W-:Y:S05]  /*e0d0*/  @!P2 BRA `(.L_x_4344) ;  /* 0x000000000004a947 */ /* 0x000fea0003800000 */
[----:B------:R-:W-:Y:S01]  /*e0e0*/  BPT.TRAP 0x1 ;  /* 0x000000040000795c */ /* 0x000fe20000300000 */
.L_x_4344:
[----:B-1----:R-:W-:-:S04]  /*e0f0*/  VIADD R2, R2, 0x22860 ;  /* 0x0002286002027836 */ /* 0x002fc80000000000 */
[----:B---3--:R-:W-:-:S04]  /*e100*/  IMAD R5, R6, 0x8, R2 ;  /* 0x0000000806057824 */ /* 0x008fc800078e0202 */
[----:B------:R-:W1:Y:S02]  /*e110*/  SYNCS.PHASECHK.TRANS64.TRYWAIT P0, [R5+URZ], R4 ;  /* 0x00000004050075a7 */ /* 0x000e64000800017f */
[----:B-1----:R-:W-:Y:S05]  /*e120*/  @!P0 BRA `(.L_x_4345) ;  /* 0x0000001000cc8947 */ /* 0x002fea0003800000 */
.L_x_4388:
[----:B------:R-:W-:-:S07]  /*e130*/  LEA R3, R3, R2, 0x3 ;  /* 0x0000000203037211 */ /* 0x000fce00078e18ff */
.L_x_4346:
[----:B---3--:R3:W4:Y:S02]  /*e140*/  SYNCS.PHASECHK.TRANS64.TRYWAIT P0, [R3+URZ], R0 ;  /* 0x00000000030075a7 */ /* 0x008724000800017f */
[----:B----4-:R-:W-:Y:S05]  /*e150*/  @!P0 NANOSLEEP.SYNCS 0x989680 ;  /* 0x009896800000895d */ /* 0x010fea0003900000 */
[----:B------:R-:W4:Y:S02]  /*e160*/  @!P0 SYNCS.PHASECHK.TRANS64 P0, [R3+URZ], R0 ;  /* 0x00000000030085a7 */ /* 0x000f24000800007f */
[----:B----4-:R-:W-:Y:S05]  /*e170*/  @!P0 BRA `(.L_x_4346) ;  /* 0xfffffffc00f08947 */ /* 0x010fea000383ffff */
.L_x_4227:
[----:B------:R-:W-:Y:S05]  /*e180*/  BSYNC B6 ;  /* 0x0000000000067941 */ /* 0x000fea0003800000 */
.L_x_4224:
[----:B------:R-:W-:Y:S05]  /*e190*/  EXIT ;  /* 0x000000000000794d */ /* 0x000fea0003800000 */
.L_x_4231:
[----:B0-----:R-:W-:-:S04]  /*e1a0*/  IMAD.U32 R3, RZ, RZ, UR39 ;  /* 0x00000027ff037e24 */ /* 0x001fc8000f8e00ff */
[----:B------:R0:W1:Y:S03]  /*e1b0*/  SYNCS.PHASECHK.TRANS64.TRYWAIT P0, [R3+URZ+0x22800], R10 ;  /* 0x0228000a030075a7 */ /* 0x000066000800017f */
[----:B-1----:R-:W-:Y:S05]  /*e1c0*/  @!P0 NANOSLEEP.SYNCS 0x989680 ;  /* 0x009896800000895d */ /* 0x002fea0003900000 */
[----:B------:R-:W1:Y:S02]  /*e1d0*/  @!P0 SYNCS.PHASECHK.TRANS64 P0, [R3+URZ+0x22800], R10 ;  /* 0x0228000a030085a7 */ /* 0x000e64000800007f */
[----:B-1----:R-:W-:Y:S05]  /*e1e0*/  @!P0 BRA `(.L_x_4231) ;  /* 0xfffffffc00ec8947 */ /* 0x002fea000383ffff */
[----:B------:R-:W-:Y:S05]  /*e1f0*/  BRA `(.L_x_4347) ;  /* 0xffffff3400107947 */ /* 0x000fea000383ffff */
.L_x_4235:
[----:B0-----:R-:W-:-:S04]  /*e200*/  IMAD.U32 R3, RZ, RZ, UR39 ;  /* 0x00000027ff037e24 */ /* 0x001fc8000f8e00ff */
[----:B------:R0:W2:Y:S03]  /*e210*/  SYNCS.PHASECHK.TRANS64.TRYWAIT P1, [R3+URZ+0x22830], R10 ;  /* 0x0228300a030075a7 */ /* 0x0000a6000802017f */
[----:B--2---:R-:W-:Y:S05]  /*e220*/  @!P1 NANOSLEEP.SYNCS 0x989680 ;  /* 0x009896800000995d */ /* 0x004fea0003900000 */
[----:B------:R-:W2:Y:S02]  /*e230*/  @!P1 SYNCS.PHASECHK.TRANS64 P1, [R3+URZ+0x22830], R10 ;  /* 0x0228300a030095a7 */ /* 0x000ea4000802007f */
[----:B--2---:R-:W-:Y:S05]  /*e240*/  @!P1 BRA `(.L_x_4235) ;  /* 0xfffffffc00ec9947 */ /* 0x004fea000383ffff */
[----:B------:R-:W-:Y:S05]  /*e250*/  BRA `(.L_x_4234) ;  /* 0xffffff34002c7947 */ /* 0x000fea000383ffff */
.L_x_4239:
[----:B--2---:R2:W3:Y:S02]  /*e260*/  SYNCS.PHASECHK.TRANS64.TRYWAIT P3, [R11+URZ+0x22850], R10 ;  /* 0x0228500a0b0075a7 */ /* 0x0044e4000806017f */
[----:B---3--:R-:W-:Y:S05]  /*e270*/  @!P3 NANOSLEEP.SYNCS 0x989680 ;  /* 0x009896800000b95d */ /* 0x008fea0003900000 */
[----:B------:R-:W3:Y:S02]  /*e280*/  @!P3 SYNCS.PHASECHK.TRANS64 P3, [R11+URZ+0x22850], R10 ;  /* 0x0228500a0b00b5a7 */ /* 0x000ee4000806007f */
[----:B---3--:R-:W-:Y:S05]  /*e290*/  @!P3 BRA `(.L_x_4239) ;  /* 0xfffffffc00f0b947 */ /* 0x008fea000383ffff */
[----:B------:R-:W-:Y:S05]  /*e2a0*/  BRA `(.L_x_4238) ;  /* 0xffffff4c009c7947 */ /* 0x000fea000383ffff */
.L_x_4244:
[----:B-1----:R-:W-:-:S04]  /*e2b0*/  IMAD.U32 R5, RZ, RZ, UR29 ;  /* 0x0000001dff057e24 */ /* 0x002fc8000f8e00ff */
[----:B------:R1:W2:Y:S03]  /*e2c0*/  SYNCS.PHASECHK.TRANS64.TRYWAIT P3, [R5+URZ+0x22830], R10 ;  /* 0x0228300a050075a7 */ /* 0x0002a6000806017f */
[----:B--2---:R-:W-:Y:S05]  /*e2d0*/  @!P3 NANOSLEEP.SYNCS 0x989680 ;  /* 0x009896800000b95d */ /* 0x004fea0003900000 */
[----:B------:R-:W2:Y:S02]  /*e2e0*/  @!P3 SYNCS.PHASECHK.TRANS64 P3, [R5+URZ+0x22830], R10 ;  /* 0x0228300a0500b5a7 */ /* 0x000ea4000806007f */
[----:B--2---:R-:W-:Y:S05]  /*e2f0*/  @!P3 BRA `(.L_x_4244) ;  /* 0xfffffffc00ecb947 */ /* 0x004fea000383ffff */
[----:B------:R-:W-:Y:S05]  /*e300*/  BRA `(.L_x_4243) ;  /* 0xffffff5000e47947 */ /* 0x000fea000383ffff */
.L_x_4248:
[----:B--2---:R2:W3:Y:S02]  /*e310*/  SYNCS.PHASECHK.TRANS64.TRYWAIT P3, [R177+URZ+0x22850], R10 ;  /* 0x0228500ab10075a7 */ /* 0x0044e4000806017f */
[----:B---3--:R-:W-:Y:S05]  /*e320*/  @!P3 NANOSLEEP.SYNCS 0x989680 ;  /* 0x009896800000b95d */ /* 0x008fea0003900000 */
[----:B------:R-:W3:Y:S02]  /*e330*/  @!P3 SYNCS.PHASECHK.TRANS64 P3, [R177+URZ+0x22850], R10 ;  /* 0x0228500ab100b5a7 */ /* 0x000ee4000806007f */
[----:B---3--:R-:W-:Y:S05]  /*e340*/  @!P3 BRA `(.L_x_4248) ;  /* 0xfffffffc00f0b947 */ /* 0x008fea000383ffff */
[----:B------:R-:W-:Y:S05]  /*e350*/  BRA `(.L_x_4247) ;  /* 0xffffff7000cc7947 */ /* 0x000fea000383ffff */
.L_x_4254:
[----:B-1----:R-:W-:-:S04]  /*e360*/  IMAD.U32 R4, RZ, RZ, UR25 ;  /* 0x00000019ff047e24 */ /* 0x002fc8000f8e00ff */
[----:B------:R1:W2:Y:S03]  /*e370*/  SYNCS.PHASECHK.TRANS64.TRYWAIT P1, [R4+URZ+0x22830], R3 ;  /* 0x02283003040075a7 */ /* 0x0002a6000802017f */
[----:B--2---:R-:W-:Y:S05]  /*e380*/  @!P1 NANOSLEEP.SYNCS 0x989680 ;  /* 0x009896800000995d */ /* 0x004fea0003900000 */
[----:B------:R-:W2:Y:S02]  /*e390*/  @!P1 SYNCS.PHASECHK.TRANS64 P1, [R4+URZ+0x22830], R3 ;  /* 0x02283003040095a7 */ /* 0x000ea4000802007f */
[----:B--2---:R-:W-:Y:S05]  /*e3a0*/  @!P1 BRA `(.L_x_4254) ;  /* 0xfffffffc00ec9947 */ /* 0x004fea000383ffff */
[----:B------:R-:W-:Y:S05]  /*e3b0*/  BRA `(.L_x_4253) ;  /* 0xffffff7400c47947 */ /* 0x000fea000383ffff */
.L_x_4258:
[----:B--2---:R2:W3:Y:S02]  /*e3c0*/  SYNCS.PHASECHK.TRANS64.TRYWAIT P1, [R186+URZ+0x22850], R3 ;  /* 0x02285003ba0075a7 */ /* 0x0044e4000802017f */
[----:B---3--:R-:W-:Y:S05]  /*e3d0*/  @!P1 NANOSLEEP.SYNCS 0x989680 ;  /* 0x009896800000995d */ /* 0x008fea0003900000 */
[----:B------:R-:W3:Y:S02]  /*e3e0*/  @!P1 SYNCS.PHASECHK.TRANS64 P1, [R186+URZ+0x22850], R3 ;  /* 0x02285003ba0095a7 */ /* 0x000ee4000802007f */
[----:B---3--:R-:W-:Y:S05]  /*e3f0*/  @!P1 BRA `(.L_x_4258) ;  /* 0xfffffffc00f09947 */ /* 0x008fea000383ffff */
[----:B------:R-:W-:Y:S05]  /*e400*/  BRA `(.L_x_4257) ;  /* 0xffffff8c00d47947 */ /* 0x000fea000383ffff */
.L_x_4270:
[----:B------:R-:W-:Y:S01]  /*e410*/  IMAD.MOV.U32 R13, RZ, RZ, R19 ;  /* 0x000000ffff0d7224 */ /* 0x000fe200078e0013 */
[----:B------:R-:W-:Y:S01]  /*e420*/  MOV R15, 0xffffffff ;  /* 0xffffffff000f7802 */ /* 0x000fe20000000f00 */
[----:B------:R-:W-:Y:S02]  /*e430*/  IMAD.MOV.U32 R12, RZ, RZ, RZ ;  /* 0x000000ffff0c7224 */ /* 0x000fe400078e00ff */
[----:B------:R-:W-:-:S07]  /*e440*/  IMAD.MOV.U32 R11, RZ, RZ, 0x1f ;  /* 0x0000001fff0b7424 */ /* 0x000fce00078e00ff */
[----:B------:R-:W-:Y:S05]  /*e450*/  WARPSYNC.COLLECTIVE R15, `(.L_x_4348) ;  /* 0x000000000f087348 */ /* 0x000fea0003c00000 */
[----:B------:R0:W1:Y:S02]  /*e460*/  SHFL.IDX P6, R14, R13, R12, R11 ;  /* 0x0000000c0d0e7389 */ /* 0x00006400000c000b */
[----:B01----:R-:W-:Y:S01]  /*e470*/  ENDCOLLECTIVE ;  /* 0x000000000000791b */ /* 0x003fe20003800000 */
.L_x_4348:
[----:B------:R-:W-:Y:S05]  /*e480*/  BRA `(.L_x_4349) ;  /* 0xffffffcc00007947 */ /* 0x000fea000383ffff */
.L_x_4272:
[----:B------:R-:W-:Y:S01]  /*e490*/  BSSY B0, `(.L_x_4350) ;  /* 0x0000006000007945 */ /* 0x000fe20003800000 */
[----:B------:R-:W-:-:S07]  /*e4a0*/  IMAD.MOV.U32 R15, RZ, RZ, -0x1 ;  /* 0xffffffffff0f7424 */ /* 0x000fce00078e00ff */
[----:B------:R-:W-:Y:S05]  /*e4b0*/  WARPSYNC.COLLECTIVE R15, `(.L_x_4351) ;  /* 0x000000000f0c7348 */ /* 0x000fea0003c00000 */
[----:B------:R-:W-:Y:S02]  /*e4c0*/  ELECT P6, UR62, PT ;  /* 0x00000000003e782f */ /* 0x000fe400038c0000 */
[----:B------:R-:W-:Y:S01]  /*e4d0*/  MOV R14, UR62 ;  /* 0x0000003e000e7c02 */ /* 0x000fe20008000f00 */
[----:B------:R-:W-:Y:S10]  /*e4e0*/  ENDCOLLECTIVE ;  /* 0x000000000000791b */ /* 0x000ff40003800000 */
.L_x_4351:
[----:B------:R-:W-:Y:S05]  /*e4f0*/  BSYNC B0 ;  /* 0x0000000000007941 */ /* 0x000fea0003800000 */
.L_x_4350:
[----:B------:R-:W-:Y:S05]  /*e500*/  BRA `(.L_x_4352) ;  /* 0xffffffcc00007947 */ /* 0x000fea000383ffff */
.L_x_4274:
[----:B0-----:R-:W-:-:S04]  /*e510*/  IMAD.U32 R3, RZ, RZ, UR38 ;  /* 0x00000026ff037e24 */ /* 0x001fc8000f8e00ff */
[----:B------:R0:W1:Y:S03]  /*e520*/  SYNCS.PHASECHK.TRANS64.TRYWAIT P0, [R3+URZ+0x22840], R0 ;  /* 0x02284000030075a7 */ /* 0x000066000800017f */
[----:B-1----:R-:W-:Y:S05]  /*e530*/  @!P0 NANOSLEEP.SYNCS 0x989680 ;  /* 0x009896800000895d */ /* 0x002fea0003900000 */
[----:B------:R-:W1:Y:S02]  /*e540*/  @!P0 SYNCS.PHASECHK.TRANS64 P0, [R3+URZ+0x22840], R0 ;  /* 0x02284000030085a7 */ /* 0x000e64000800007f */
[----:B-1----:R-:W-:Y:S05]  /*e550*/  @!P0 BRA `(.L_x_4274) ;  /* 0xfffffffc00ec8947 */ /* 0x002fea000383ffff */
[----:B------:R-:W-:Y:S05]  /*e560*/  BRA `(.L_x_4353) ;  /* 0xffffffcc00607947 */ /* 0x000fea000383ffff */
.L_x_4277:
        /* <DEDUP_REMOVED lines=8> */
.L_x_4354:
[----:B------:R-:W-:Y:S02]  /*e5f0*/  VIADD R21, R7, 0x10 ;  /* 0x0000001007157836 */ /* 0x000fe40000000000 */
[----:B------:R-:W-:Y:S01]  /*e600*/  IMAD.MOV.U32 R13, RZ, RZ, R0 ;  /* 0x000000ffff0d7224 */ /* 0x000fe200078e0000 */
[----:B------:R-:W-:-:S07]  /*e610*/  MOV R2, R14 ;  /* 0x0000000e00027202 */ /* 0x000fce0000000f00 */
[----:B------:R-:W-:Y:S05]  /*e620*/  WARPSYNC.COLLECTIVE R15, `(.L_x_4355) ;  /* 0x000000000f087348 */ /* 0x000fea0003c00000 */
[----:B------:R0:W1:Y:S02]  /*e630*/  SHFL.IDX P6, R14, R13, R12, R11 ;  /* 0x0000000c0d0e7389 */ /* 0x00006400000c000b */
[----:B01----:R-:W-:Y:S01]  /*e640*/  ENDCOLLECTIVE ;  /* 0x000000000000791b */ /* 0x003fe20003800000 */
.L_x_4355:
        /* <DEDUP_REMOVED lines=12> */
.L_x_4356:
[----:B------:R-:W-:Y:S01]  /*e710*/  @!PT LDS RZ, [RZ] ;  /* 0x00000000fffff984 */ /* 0x000fe20000000800 */
[----:B------:R-:W-:Y:S01]  /*e720*/  @!PT LDS RZ, [RZ] ;  /* 0x00000000fffff984 */ /* 0x000fe20000000800 */
[----:B------:R-:W-:Y:S01]  /*e730*/  @!PT LDS RZ, [RZ] ;  /* 0x00000000fffff984 */ /* 0x000fe20000000800 */
[----:B------:R0:W-:Y:S01]  /*e740*/  @!P1 LDGSTS.E.BYPASS.LTC128B.128 [R9+0x18400], desc[UR44][R2.64], !P0 ;  /* 0x1840000002099fae */ /* 0x0001e2000c101d6c */
[----:B------:R-:W-:Y:S02]  /*e750*/  ISETP.GE.AND P1, PT, R21, R4, PT ;  /* 0x000000041500720c */ /* 0x000fe40003f26270 */
[----:B------:R-:W-:Y:S01]  /*e760*/  MOV R13, R0 ;  /* 0x00000000000d7202 */ /* 0x000fe20000000f00 */
[----:B0-----:R-:W-:-:S10]  /*e770*/  VIADD R9, R7, 0x20 ;  /* 0x0000002007097836 */ /* 0x001fd40000000000 */
[----:B------:R-:W-:Y:S01]  /*e780*/  @!P1 LEA R21, R6, UR38, 0x1 ;  /* 0x0000002606159c11 */ /* 0x000fe2000f8e08ff */
[----:B------:R-:W-:-:S07]  /*e790*/  IMAD.MOV.U32 R2, RZ, RZ, R14 ;  /* 0x000000ffff027224 */ /* 0x000fce00078e000e */
[----:B------:R-:W-:Y:S05]  /*e7a0*/  WARPSYNC.COLLECTIVE R15, `(.L_x_4357) ;  /* 0x000000000f087348 */ /* 0x000fea0003c00000 */
[----:B------:R0:W1:Y:S02]  /*e7b0*/  SHFL.IDX P6, R14, R13, R12, R11 ;  /* 0x0000000c0d0e7389 */ /* 0x00006400000c000b */
[----:B01----:R-:W-:Y:S01]  /*e7c0*/  ENDCOLLECTIVE ;  /* 0x000000000000791b */ /* 0x003fe20003800000 */
.L_x_4357:
        /* <DEDUP_REMOVED lines=8> */
.L_x_4358:
        /* <DEDUP_REMOVED lines=12> */
.L_x_4359:
        /* <DEDUP_REMOVED lines=8> */
.L_x_4360:
        /* <DEDUP_REMOVED lines=12> */
.L_x_4361:
        /* <DEDUP_REMOVED lines=8> */
.L_x_4362:
[----:B------:R-:W-:Y:S01]  /*ead0*/  @!PT LDS RZ, [RZ] ;  /* 0x00000000fffff984 */ /* 0x000fe20000000800 */
[----:B------:R-:W-:Y:S01]  /*eae0*/  @!PT LDS RZ, [RZ] ;  /* 0x00000000fffff984 */ /* 0x000fe20000000800 */
[----:B------:R-:W-:Y:S01]  /*eaf0*/  @!PT LDS RZ, [RZ] ;  /* 0x00000000fffff984 */ /* 0x000fe20000000800 */
[----:B------:R0:W-:Y:S01]  /*eb00*/  @!P1 LDGSTS.E.BYPASS.LTC128B.128 [R21+0x19c00], desc[UR44][R2.64], !P0 ;  /* 0x19c0000002159fae */ /* 0x0001e2000c101d6c */
[----:B------:R-:W-:Y:S01]  /*eb10*/  ISETP.GE.AND P1, PT, R9, R4, PT ;  /* 0x000000040900720c */ /* 0x000fe20003f26270 */
[----:B------:R-:W-:Y:S01]  /*eb20*/  IMAD.MOV.U32 R13, RZ, RZ, R0 ;  /* 0x000000ffff0d7224 */ /* 0x000fe200078e0000 */
[----:B0-----:R-:W-:-:S11]  /*eb30*/  IADD3 R21, R7, 0x50, RZ ;  /* 0x0000005007157810 */ /* 0x001fd60007ffe0ff */
[----:B------:R-:W-:Y:S01]  /*eb40*/  @!P1 LEA R9, R6, UR38, 0x1 ;  /* 0x0000002606099c11 */ /* 0x000fe2000f8e08ff */
[----:B------:R-:W-:-:S07]  /*eb50*/  IMAD.MOV.U32 R2, RZ, RZ, R14 ;  /* 0x000000ffff027224 */ /* 0x000fce00078e000e */
[----:B------:R-:W-:Y:S05]  /*eb60*/  WARPSYNC.COLLECTIVE R15, `(.L_x_4363) ;  /* 0x000000000f087348 */ /* 0x000fea0003c00000 */
[----:B------:R0:W1:Y:S02]  /*eb70*/  SHFL.IDX P6, R14, R13, R12, R11 ;  /* 0x0000000c0d0e7389 */ /* 0x00006400000c000b */
[----:B01----:R-:W-:Y:S01]  /*eb80*/  ENDCOLLECTIVE ;  /* 0x000000000000791b */ /* 0x003fe20003800000 */
.L_x_4363:
        /* <DEDUP_REMOVED lines=8> */
.L_x_4364:
        /* <DEDUP_REMOVED lines=11> */
.L_x_4365:
        /* <DEDUP_REMOVED lines=8> */
.L_x_4366:
        /* <DEDUP_REMOVED lines=11> */
.L_x_4367:
[----:B------:R-:W-:Y:S01]  /*edf0*/  @!P1 LEA R9, R6, UR38, 0x1 ;  /* 0x0000002606099c11 */ /* 0x000fe2000f8e08ff */
        /* <DEDUP_REMOVED lines=8> */
.L_x_4368:
[----:B------:R-:W-:Y:S01]  /*ee80*/  @!PT LDS RZ, [RZ] ;  /* 0x00000000fffff984 */ /* 0x000fe20000000800 */
[----:B------:R-:W-:Y:S01]  /*ee90*/  @!PT LDS RZ, [RZ] ;  /* 0x00000000fffff984 */ /* 0x000fe20000000800 */
[----:B------:R-:W-:Y:S01]  /*eea0*/  @!PT LDS RZ, [RZ] ;  /* 0x00000000fffff984 */ /* 0x000fe20000000800 */
[----:B------:R0:W-:Y:S01]  /*eeb0*/  @!P1 LDGSTS.E.BYPASS.LTC128B.128 [R9+0x1b400], desc[UR44][R2.64], !P0 ;  /* 0x1b40000002099fae */ /* 0x0001e2000c101d6c */
[----:B------:R-:W-:Y:S01]  /*eec0*/  IMAD.MOV.U32 R13, RZ, RZ, R0 ;  /* 0x000000ffff0d7224 */ /* 0x000fe200078e0000 */
[----:B------:R-:W-:-:S07]  /*eed0*/  MOV R5, R14 ;  /* 0x0000000e00057202 */ /* 0x000fce0000000f00 */
[----:B0-----:R-:W-:Y:S05]  /*eee0*/  WARPSYNC.COLLECTIVE R15, `(.L_x_4369) ;  /* 0x000000000f087348 */ /* 0x001fea0003c00000 */
[----:B------:R1:W2:Y:S02]  /*eef0*/  SHFL.IDX P6, R14, R13, R12, R11 ;  /* 0x0000000c0d0e7389 */ /* 0x0002a400000c000b */
[----:B012---:R-:W-:Y:S01]  /*ef00*/  ENDCOLLECTIVE ;  /* 0x000000000000791b */ /* 0x007fe20003800000 */
.L_x_4369:
[----:B------:R-:W-:Y:S05]  /*ef10*/  BRA `(.L_x_4370) ;  /* 0xffffffcc00907947 */ /* 0x000fea000383ffff */
.L_x_4278:
[----:B0-----:R-:W-:-:S04]  /*ef20*/  IMAD.U32 R3, RZ, RZ, UR38 ;  /* 0x00000026ff037e24 */ /* 0x001fc8000f8e00ff */
[----:B------:R0:W1:Y:S03]  /*ef30*/  SYNCS.PHASECHK.TRANS64.TRYWAIT P0, [R3+URZ+0x22820], R4 ;  /* 0x02282004030075a7 */ /* 0x000066000800017f */
[----:B-1----:R-:W-:Y:S05]  /*ef40*/  @!P0 NANOSLEEP.SYNCS 0x989680 ;  /* 0x009896800000895d */ /* 0x002fea0003900000 */
[----:B------:R-:W1:Y:S02]  /*ef50*/  @!P0 SYNCS.PHASECHK.TRANS64 P0, [R3+URZ+0x22820], R4 ;  /* 0x02282004030085a7 */ /* 0x000e64000800007f */
[----:B-1----:R-:W-:Y:S05]  /*ef60*/  @!P0 BRA `(.L_x_4278) ;  /* 0xfffffffc00ec8947 */ /* 0x002fea000383ffff */
[----:B------:R-:W-:Y:S05]  /*ef70*/  BRA `(.L_x_4371) ;  /* 0xffffffcc00c07947 */ /* 0x000fea000383ffff */
.L_x_4281:
[----:B0-----:R-:W-:-:S04]  /*ef80*/  IMAD.U32 R3, RZ, RZ, UR38 ;  /* 0x00000026ff037e24 */ /* 0x001fc8000f8e00ff */
[----:B------:R0:W1:Y:S03]  /*ef90*/  SYNCS.PHASECHK.TRANS64.TRYWAIT P0, [R3+URZ+0x22860], R4 ;  /* 0x02286004030075a7 */ /* 0x000066000800017f */
[----:B-1----:R-:W-:Y:S05]  /*efa0*/  @!P0 NANOSLEEP.SYNCS 0x989680 ;  /* 0x009896800000895d */ /* 0x002fea0003900000 */
[----:B------:R-:W1:Y:S02]  /*efb0*/  @!P0 SYNCS.PHASECHK.TRANS64 P0, [R3+URZ+0x22860], R4 ;  /* 0x02286004030085a7 */ /* 0x000e64000800007f */
[----:B-1----:R-:W-:Y:S05]  /*efc0*/  @!P0 BRA `(.L_x_4281) ;  /* 0xfffffffc00ec8947 */ /* 0x002fea000383ffff */
[----:B------:R-:W-:Y:S05]  /*efd0*/  BRA `(.L_x_4372) ;  /* 0xffffffcc00cc7947 */ /* 0x000fea000383ffff */
.L_x_4293:
[----:B-1----:R-:W-:-:S04]  /*efe0*/  IMAD.U32 R3, RZ, RZ, UR38 ;  /* 0x00000026ff037e24 */ /* 0x002fc8000f8e00ff */
[----:B------:R1:W2:Y:S03]  /*eff0*/  SYNCS.PHASECHK.TRANS64.TRYWAIT P0, [R3+URZ+0x22848], R2 ;  /* 0x02284802030075a7 */ /* 0x0002a6000800017f */
[----:B--2---:R-:W-:Y:S05]  /*f000*/  @!P0 NANOSLEEP.SYNCS 0x989680 ;  /* 0x009896800000895d */ /* 0x004fea0003900000 */
[----:B------:R-:W2:Y:S02]  /*f010*/  @!P0 SYNCS.PHASECHK.TRANS64 P0, [R3+URZ+0x22848], R2 ;  /* 0x02284802030085a7 */ /* 0x000ea4000800007f */
[----:B--2---:R-:W-:Y:S05]  /*f020*/  @!P0 BRA `(.L_x_4293) ;  /* 0xfffffffc00ec8947 */ /* 0x004fea000383ffff */
[----:B------:R-:W-:Y:S05]  /*f030*/  BRA `(.L_x_4373) ;  /* 0xffffffd400c87947 */ /* 0x000fea000383ffff */
.L_x_4298:
[----:B01----:R-:W-:-:S04]  /*f040*/  IMAD.U32 R3, RZ, RZ, UR38 ;  /* 0x00000026ff037e24 */ /* 0x003fc8000f8e00ff */
[----:B------:R0:W1:Y:S03]  /*f050*/  SYNCS.PHASECHK.TRANS64.TRYWAIT P0, [R3+URZ+0x22868], R2 ;  /* 0x02286802030075a7 */ /* 0x000066000800017f */
[----:B-1----:R-:W-:Y:S05]  /*f060*/  @!P0 NANOSLEEP.SYNCS 0x989680 ;  /* 0x009896800000895d */ /* 0x002fea0003900000 */
[----:B------:R-:W1:Y:S02]  /*f070*/  @!P0 SYNCS.PHASECHK.TRANS64 P0, [R3+URZ+0x22868], R2 ;  /* 0x02286802030085a7 */ /* 0x000e64000800007f */
[----:B-1----:R-:W-:Y:S05]  /*f080*/  @!P0 BRA `(.L_x_4298) ;  /* 0xfffffffc00ec8947 */ /* 0x002fea000383ffff */
[----:B------:R-:W-:Y:S05]  /*f090*/  BRA `(.L_x_4374) ;  /* 0xffffffd800287947 */ /* 0x000fea000383ffff */
.L_x_4309:
[----:B-1----:R-:W-:-:S04]  /*f0a0*/  IMAD.U32 R3, RZ, RZ, UR38 ;  /* 0x00000026ff037e24 */ /* 0x002fc8000f8e00ff */
[----:B------:R1:W2:Y:S03]  /*f0b0*/  SYNCS.PHASECHK.TRANS64.TRYWAIT P0, [R3+URZ+0x22840], R2 ;  /* 0x02284002030075a7 */ /* 0x0002a6000800017f */
[----:B--2---:R-:W-:Y:S05]  /*f0c0*/  @!P0 NANOSLEEP.SYNCS 0x989680 ;  /* 0x009896800000895d */ /* 0x004fea0003900000 */
[----:B------:R-:W2:Y:S02]  /*f0d0*/  @!P0 SYNCS.PHASECHK.TRANS64 P0, [R3+URZ+0x22840], R2 ;  /* 0x02284002030085a7 */ /* 0x000ea4000800007f */
[----:B--2---:R-:W-:Y:S05]  /*f0e0*/  @!P0 BRA `(.L_x_4309) ;  /* 0xfffffffc00ec8947 */ /* 0x004fea000383ffff */
[----:B------:R-:W-:Y:S05]  /*f0f0*/  BRA `(.L_x_4375) ;  /* 0xffffffdc00a87947 */ /* 0x000fea000383ffff */
.L_x_4314:
[----:B012---:R-:W-:-:S04]  /*f100*/  IMAD.U32 R3, RZ, RZ, UR38 ;  /* 0x00000026ff037e24 */ /* 0x007fc8000f8e00ff */
[----:B------:R0:W1:Y:S03]  /*f110*/  SYNCS.PHASECHK.TRANS64.TRYWAIT P0, [R3+URZ+0x22860], R2 ;  /* 0x02286002030075a7 */ /* 0x000066000800017f */
[----:B-1----:R-:W-:Y:S05]  /*f120*/  @!P0 NANOSLEEP.SYNCS 0x989680 ;  /* 0x009896800000895d */ /* 0x002fea0003900000 */
[----:B------:R-:W1:Y:S02]  /*f130*/  @!P0 SYNCS.PHASECHK.TRANS64 P0, [R3+URZ+0x22860], R2 ;  /* 0x02286002030085a7 */ /* 0x000e64000800007f */
[----:B-1----:R-:W-:Y:S05]  /*f140*/  @!P0 BRA `(.L_x_4314) ;  /* 0xfffffffc00ec8947 */ /* 0x002fea000383ffff */
[----:B------:R-:W-:Y:S05]  /*f150*/  BRA `(.L_x_4376) ;  /* 0xffffffe0000c7947 */ /* 0x000fea000383ffff */
.L_x_4326:
[----:B-1----:R-:W-:-:S04]  /*f160*/  MOV R3, UR38 ;  /* 0x0000002600037c02 */ /* 0x002fc80008000f00 */
[----:B------:R1:W2:Y:S03]  /*f170*/  SYNCS.PHASECHK.TRANS64.TRYWAIT P0, [R3+URZ+0x22848], R2 ;  /* 0x02284802030075a7 */ /* 0x0002a6000800017f */
[----:B--2---:R-:W-:Y:S05]  /*f180*/  @!P0 NANOSLEEP.SYNCS 0x989680 ;  /* 0x009896800000895d */ /* 0x004fea0003900000 */
[----:B------:R-:W2:Y:S02]  /*f190*/  @!P0 SYNCS.PHASECHK.TRANS64 P0, [R3+URZ+0x22848], R2 ;  /* 0x02284802030085a7 */ /* 0x000ea4000800007f */
[----:B--2---:R-:W-:Y:S05]  /*f1a0*/  @!P0 BRA `(.L_x_4326) ;  /* 0xfffffffc00ec8947 */ /* 0x004fea000383ffff */
[----:B------:R-:W-:Y:S05]  /*f1b0*/  BRA `(.L_x_4377) ;  /* 0xffffffe400987947 */ /* 0x000fea000383ffff */
.L_x_4331:
[----:B-1----:R-:W-:-:S04]  /*f1c0*/  IMAD.U32 R3, RZ, RZ, UR38 ;  /* 0x00000026ff037e24 */ /* 0x002fc8000f8e00ff */
[----:B------:R1:W2:Y:S03]  /*f1d0*/  SYNCS.PHASECHK.TRANS64.TRYWAIT P0, [R3+URZ+0x22868], R2 ;  /* 0x02286802030075a7 */ /* 0x0002a6000800017f */
[----:B--2---:R-:W-:Y:S05]  /*f1e0*/  @!P0 NANOSLEEP.SYNCS 0x989680 ;  /* 0x009896800000895d */ /* 0x004fea0003900000 */
[----:B------:R-:W2:Y:S02]  /*f1f0*/  @!P0 SYNCS.PHASECHK.TRANS64 P0, [R3+URZ+0x22868], R2 ;  /* 0x02286802030085a7 */ /* 0x000ea4000800007f */
[----:B--2---:R-:W-:Y:S05]  /*f200*/  @!P0 BRA `(.L_x_4331) ;  /* 0xfffffffc00ec8947 */ /* 0x004fea000383ffff */
[----:B------:R-:W-:Y:S05]  /*f210*/  BRA `(.L_x_4378) ;  /* 0xffffffe400fc7947 */ /* 0x000fea000383ffff */
.L_x_4338:
[----:B-1----:R1:W2:Y:S02]  /*f220*/  SYNCS.PHASECHK.TRANS64.TRYWAIT P0, [R2+URZ+0x22820], R9 ;  /* 0x02282009020075a7 */ /* 0x0022a4000800017f */
[----:B--2---:R-:W-:Y:S05]  /*f230*/  @!P0 NANOSLEEP.SYNCS 0x989680 ;  /* 0x009896800000895d */ /* 0x004fea0003900000 */
[----:B------:R-:W2:Y:S02]  /*f240*/  @!P0 SYNCS.PHASECHK.TRANS64 P0, [R2+URZ+0x22820], R9 ;  /* 0x02282009020085a7 */ /* 0x000ea4000800007f */
[----:B--2---:R-:W-:Y:S05]  /*f250*/  @!P0 BRA `(.L_x_4338) ;  /* 0xfffffffc00f08947 */ /* 0x004fea000383ffff */
[----:B------:R-:W-:Y:S05]  /*f260*/  BRA `(.L_x_4379) ;  /* 0xffffffec001c7947 */ /* 0x000fea000383ffff */
.L_x_4339:
        /* <DEDUP_REMOVED lines=11> */
.L_x_4381:
[----:B------:R-:W-:Y:S05]  /*f320*/  BSYNC B0 ;  /* 0x0000000000007941 */ /* 0x000fea0003800000 */
.L_x_4380:
[----:B------:R-:W-:Y:S05]  /*f330*/  BRA `(.L_x_4382) ;  /* 0xffffffec00007947 */ /* 0x000fea000383ffff */
.L_x_4340:
[----:B------:R-:W-:Y:S01]  /*f340*/  BSSY B0, `(.L_x_4383) ;  /* 0x0000006000007945 */ /* 0x000fe20003800000 */
[----:B------:R-:W-:-:S07]  /*f350*/  IMAD.MOV.U32 R15, RZ, RZ, -0x1 ;  /* 0xffffffffff0f7424 */ /* 0x000fce00078e00ff */
[----:B012---:R-:W-:Y:S05]  /*f360*/  WARPSYNC.COLLECTIVE R15, `(.L_x_4384) ;  /* 0x000000000f0c7348 */ /* 0x007fea0003c00000 */
[----:B------:R-:W-:Y:S02]  /*f370*/  ELECT P6, UR62, PT ;  /* 0x00000000003e782f */ /* 0x000fe400038c0000 */
[----:B------:R-:W-:Y:S01]  /*f380*/  MOV R14, UR62 ;  /* 0x0000003e000e7c02 */ /* 0x000fe20008000f00 */
[----:B012---:R-:W-:Y:S10]  /*f390*/  ENDCOLLECTIVE ;  /* 0x000000000000791b */ /* 0x007ff40003800000 */
.L_x_4384:
[----:B------:R-:W-:Y:S05]  /*f3a0*/  BSYNC B0 ;  /* 0x0000000000007941 */ /* 0x000fea0003800000 */
.L_x_4383:
[----:B------:R-:W-:Y:S05]  /*f3b0*/  BRA `(.L_x_4385) ;  /* 0xffffffe800f47947 */ /* 0x000fea000383ffff */
.L_x_4342:
[----:B--2---:R2:W3:Y:S02]  /*f3c0*/  SYNCS.PHASECHK.TRANS64.TRYWAIT P0, [R7+URZ], R4 ;  /* 0x00000004070075a7 */ /* 0x0044e4000800017f */
[----:B---3--:R-:W-:Y:S05]  /*f3d0*/  @!P0 NANOSLEEP.SYNCS 0x989680 ;  /* 0x009896800000895d */ /* 0x008fea0003900000 */
[----:B------:R-:W3:Y:S02]  /*f3e0*/  @!P0 SYNCS.PHASECHK.TRANS64 P0, [R7+URZ], R4 ;  /* 0x00000004070085a7 */ /* 0x000ee4000800007f */
[----:B---3--:R-:W-:Y:S05]  /*f3f0*/  @!P0 BRA `(.L_x_4342) ;  /* 0xfffffffc00f08947 */ /* 0x008fea000383ffff */
[----:B------:R-:W-:Y:S05]  /*f400*/  BRA `(.L_x_4386) ;  /* 0xffffffec00287947 */ /* 0x000fea000383ffff */
.L_x_4343:
[----:B---3--:R3:W4:Y:S02]  /*f410*/  SYNCS.PHASECHK.TRANS64.TRYWAIT P0, [R5+URZ], R0 ;  /* 0x00000000050075a7 */ /* 0x008724000800017f */
[----:B----4-:R-:W-:Y:S05]  /*f420*/  @!P0 NANOSLEEP.SYNCS 0x989680 ;  /* 0x009896800000895d */ /* 0x010fea0003900000 */
[----:B------:R-:W4:Y:S02]  /*f430*/  @!P0 SYNCS.PHASECHK.TRANS64 P0, [R5+URZ], R0 ;  /* 0x00000000050085a7 */ /* 0x000f24000800007f */
[----:B----4-:R-:W-:Y:S05]  /*f440*/  @!P0 BRA `(.L_x_4343) ;  /* 0xfffffffc00f08947 */ /* 0x010fea000383ffff */
[----:B------:R-:W-:Y:S05]  /*f450*/  BRA `(.L_x_4387) ;  /* 0xffffffec001c7947 */ /* 0x000fea000383ffff */
.L_x_4345:
[----:B-1----:R1:W3:Y:S02]  /*f460*/  SYNCS.PHASECHK.TRANS64.TRYWAIT P0, [R5+URZ], R4 ;  /* 0x00000004050075a7 */ /* 0x0022e4000800017f */
[----:B---3--:R-:W-:Y:S05]  /*f470*/  @!P0 NANOSLEEP.SYNCS 0x989680 ;  /* 0x009896800000895d */ /* 0x008fea0003900000 */
[----:B------:R-:W3:Y:S02]  /*f480*/  @!P0 SYNCS.PHASECHK.TRANS64 P0, [R5+URZ], R4 ;  /* 0x00000004050085a7 */ /* 0x000ee4000800007f */
[----:B---3--:R-:W-:Y:S05]  /*f490*/  @!P0 BRA `(.L_x_4345) ;  /* 0xfffffffc00f08947 */ /* 0x008fea000383ffff */
[----:B------:R-:W-:Y:S05]  /*f4a0*/  BRA `(.L_x_4388) ;  /* 0xffffffec00207947 */ /* 0x000fea000383ffff */
.L_x_4389:
        /* <DEDUP_REMOVED lines=13> */
.L_x_6143:


//--------------------- .text._ZN7cutlass13device_kernelIN5flash11enable_sm90INS1_16FlashAttnFwdSm90INS1_25CollectiveMainloopFwdSm90ILi2EN4cute5tupleIJNS5_1CILi1EEES8_S8_EEENS6_IJNS7_ILi128EEENS7_ILi96EEENS7_ILi64EEEEEELi256ENS_6half_tEfNS_4arch4Sm90ELb1ELb0ELb0ELb0ELb0ELb0ELb1ELb1ELb0ELb1ELb1ELb0EEENS1_21CollectiveEpilogueFwdINS6_IJSA_NS7_ILi256EEESB_EEES9_SE_SG_Li256ELb0ELb1ELb1ELb0EEENS1_19SingleTileSchedulerILb0ELb1ELb1ELi128EEEEEEEEEvNT_6ParamsE --------------------------
	.section	.text._ZN7cutlass13device_kernelIN5flash11enable_sm90INS1_16FlashAttnFwdSm90INS1_25CollectiveMainloopFwdSm90ILi2EN4cute5tupleIJNS5_1CILi1EEES8_S8_EEENS6_IJNS7_ILi128EEENS7_ILi96EEENS7_ILi64EEEEEELi256ENS_6half_tEfNS_4arch4Sm90ELb1ELb0ELb0ELb0ELb0ELb0ELb1ELb1ELb0ELb1ELb1ELb0EEENS1_21CollectiveEpilogueFwdINS6_IJSA_NS7_ILi256EEESB_EEES9_SE_SG_Li256ELb0ELb1ELb1ELb0EEENS1_19SingleTileSchedulerILb0ELb1ELb1ELi128EEEEEEEEEvNT_6ParamsE,"ax",@progbits
	.align	128
.text._ZN7cutlass13device_kernelIN5flash11enable_sm90INS1_16FlashAttnFwdSm90INS1_25CollectiveMainloopFwdSm90ILi2EN4cute5tupleIJNS5_1CILi1EEES8_S8_EEENS6_IJNS7_ILi128EEENS7_ILi96EEENS7_ILi64EEEEEELi256ENS_6half_tEfNS_4arch4Sm90ELb1ELb0ELb0ELb0ELb0ELb0ELb1ELb1ELb0ELb1ELb1ELb0EEENS1_21CollectiveEpilogueFwdINS6_IJSA_NS7_ILi256EEESB_EEES9_SE_SG_Li256ELb0ELb1ELb1ELb0EEENS1_19SingleTileSchedulerILb0ELb1ELb1ELi128EEEEEEEEEvNT_6ParamsE:
        .type           _ZN7cutlass13device_kernelIN5flash11enable_sm90INS1_16FlashAttnFwdSm90INS1_25CollectiveMainloopFwdSm90ILi2EN4cute5tupleIJNS5_1CILi1EEES8_S8_EEENS6_IJNS7_ILi128EEENS7_ILi96EEENS7_ILi64EEEEEELi256ENS_6half_tEfNS_4arch4Sm90ELb1ELb0ELb0ELb0ELb0ELb0ELb1ELb1ELb0ELb1ELb1ELb0EEENS1_21CollectiveEpilogueFwdINS6_IJSA_NS7_ILi256EEESB_EEES9_SE_SG_Li256ELb0ELb1ELb1ELb0EEENS1_19SingleTileSchedulerILb0ELb1ELb1ELi128EEEEEEEEEvNT_6ParamsE,@function
        .size           _ZN7cutlass13device_kernelIN5flash11enable_sm90INS1_16FlashAttnFwdSm90INS1_25CollectiveMainloopFwdSm90ILi2EN4cute5tupleIJNS5_1CILi1EEES8_S8_EEENS6_IJNS7_ILi128EEENS7_ILi96EEENS7_ILi64EEEEEELi256ENS_6half_tEfNS_4arch4Sm90ELb1ELb0ELb0ELb0ELb0ELb0ELb1ELb1ELb0ELb1ELb1ELb0EEENS1_21CollectiveEpilogueFwdINS6_IJSA_NS7_ILi256EEESB_EEES9_SE_SG_Li256ELb0ELb1ELb1ELb0EEENS1_19SingleTileSchedulerILb0ELb1ELb1ELi128EEEEEEEEEvNT_6ParamsE,(.L_x_6144 - _ZN7cutlass13device_kernelIN5flash11enable_sm90INS1_16FlashAttnFwdSm90INS1_25CollectiveMainloopFwdSm90ILi2EN4cute5tupleIJNS5_1CILi1EEES8_S8_EEENS6_IJNS7_ILi128EEENS7_ILi96EEENS7_ILi64EEEEEELi256ENS_6half_tEfNS_4arch4Sm90ELb1ELb0ELb0ELb0ELb0ELb0ELb1ELb1ELb0ELb1ELb1ELb0EEENS1_21CollectiveEpilogueFwdINS6_IJSA_NS7_ILi256EEESB_EEES9_SE_SG_Li256ELb0ELb1ELb1ELb0EEENS1_19SingleTileSchedulerILb0ELb1ELb1ELi128EEEEEEEEEvNT_6ParamsE)
        .other          _ZN7cutlass13device_kernelIN5flash11enable_sm90INS1_16FlashAttnFwdSm90INS1_25CollectiveMainloopFwdSm90ILi2EN4cute5tupleIJNS5_1CILi1EEES8_S8_EEENS6_IJNS7_ILi128EEENS7_ILi96EEENS7_ILi64EEEEEELi256ENS_6half_tEfNS_4arch4Sm90ELb1ELb0ELb0ELb0ELb0ELb0ELb1ELb1ELb0ELb1ELb1ELb0EEENS1_21CollectiveEpilogueFwdINS6_IJSA_NS7_ILi256EEESB_EEES9_SE_SG_Li256ELb0ELb1ELb1ELb0EEENS1_19SingleTileSchedulerILb0ELb1ELb1ELi128EEEEEEEEEvNT_6ParamsE,@"STO_CUDA_ENTRY STV_DEFAULT"
_ZN7cutlass13device_kernelIN5flash11enable_sm90INS1_16FlashAttnFwdSm90INS1_25CollectiveMainloopFwdSm90ILi2EN4cute5tupleIJNS5_1CILi1EEES8_S8_EEENS6_IJNS7_ILi128EEENS7_ILi96EEENS7_ILi64EEEEEELi256ENS_6half_tEfNS_4arch4Sm90ELb1ELb0ELb0ELb0ELb0ELb0ELb1ELb1ELb0ELb1ELb1ELb0EEENS1_21CollectiveEpilogueFwdINS6_IJSA_NS7_ILi256EEESB_EEES9_SE_SG_Li256ELb0ELb1ELb1ELb0EEENS1_19SingleTileSchedulerILb0ELb1ELb1ELi128EEEEEEEEEvNT_6ParamsE:
        /* <DEDUP_REMOVED lines=17> */
.L_x_4391:
[----:B------:R-:W-:Y:S05]  /*0110*/  BSYNC B0 ;  /* 0x0000000000007941 */ /* 0x000fea0003800000 */
.L_x_4390:
        /* <DEDUP_REMOVED lines=42> */
.L_x_4392:
        /* <DEDUP_REMOVED lines=22> */
.L_x_4393:
        /* <DEDUP_REMOVED lines=18> */
.L_x_4394:
        /* <DEDUP_REMOVED lines=22> */
.L_x_4395:
        /* <DEDUP_REMOVED lines=22> */
.L_x_4396:
[----:B--2---:R-:W-:Y:S01]  /*0900*/  ISETP.NE.AND P0, PT, R2, RZ, PT ;  /* 0x000000ff0200720c */ /* 0x004fe20003f05270 */
[----:B------:R-:W-:Y:S01]  /*0910*/  IMAD.MOV.U32 R2, RZ, RZ, 0x1 ;  /* 0x00000001ff027424 */ /* 0x000fe200078e00ff */
[----:B------:R-:W-:Y:S01]  /*0920*/  NOP ;  /* 0x0000000000007918 */ /* 0x000fe20000000000 */
[----:B------:R-:W-:Y:S03]  /*0930*/  BSSY B6, `(.L_x_4397) ;  /* 0x000102b000067945 */ /* 0x000fe60003800000 */
[----:B------:R-:W-:-:S05]  /*0940*/  SEL R2, R2, 0x2, !P0 ;  /* 0x0000000202027807 */ /* 0x000fca0004000000 */
[----:B------:R2:W-:Y:S01]  /*0950*/  STL [R1+0x3c], R2 ;  /* 0x00003c0201007387 */ /* 0x0005e20000100800 */
[----:B01-34-:R-:W-:Y:S06]  /*0960*/  BAR.SYNC.DEFER_BLOCKING 0x0 ;  /* 0x0000000000007b1d */ /* 0x01bfec0000010000 */
[----:B------:R-:W-:Y:S05]  /*0970*/  @!P0 BRA `(.L_x_4398) ;  /* 0x000000b400ac8947 */ /* 0x000fea0003800000 */
.L_x_4399:
[----:B------:R-:W-:-:S08]  /*0980*/  NOP ;  /* 0x0000000000007918 */ /* 0x000fd00000000000 */
[----:B------:R-:W0:Y:S02]  /*0990*/  USETMAXREG.TRY_ALLOC.CTAPOOL UP0, 0xf0 ;  /* 0x000000f0000079c8 */ /* 0x000e240008000600 */
[----:B0-----:R-:W-:-:S13]  /*09a0*/  PLOP3.LUT P0, PT, PT, PT, UP0, 0x80, 0x0 ;  /* 0x000000000000781c */ /* 0x001fda0003f0f008 */
[----:B------:R-:W-:Y:S05]  /*09b0*/  @!P0 BRA `(.L_x_4399) ;  /* 0xfffffffc00f08947 */ /* 0x000fea000383ffff */
[----:B------:R-:W0:Y:S01]  /*09c0*/  S2R R0, SR_TID.X ;  /* 0x0000000000007919 */ /* 0x000e220000002100 */
[----:B------:R-:W1:Y:S01]  /*09d0*/  S2UR UR6, SR_CTAID.Y ;  /* 0x00000000000679c3 */ /* 0x000e620000002600 */
[----:B------:R-:W-:Y:S02]  /*09e0*/  ULDC UR7, c[0x0][0xd50] ;  /* 0x0003540000077ab9 */ /* 0x000fe40000000800 */
[----:B------:R-:W-:-:S05]  /*09f0*/  UISETP.NE.AND UP0, UPT, UR7, 0x1, UPT ;  /* 0x000000010700788c */ /* 0x000fca000bf05270 */
[----:B------:R-:W3:Y:S06]  /*0a00*/  S2UR UR8, SR_CTAID.Z ;  /* 0x00000000000879c3 */ /* 0x000eec0000002700 */
[----:B------:R-:W-:Y:S01]  /*0a10*/  @UP0 ULDC UR4, c[0x0][0xd54] ;  /* 0x0003550000040ab9 */ /* 0x000fe20000000800 */
[----:B------:R-:W-:Y:S01]  /*0a20*/  @UP0 ULDC UR9, c[0x0][0xd58] ;  /* 0x0003560000090ab9 */ /* 0x000fe20000000800 */
[----:B-1----:R-:W-:Y:S02]  /*0a30*/  UIMAD.WIDE.U32 UR4, UR6, UR4, URZ ;  /* 0x00000004060472a5 */ /* 0x002fe4000f8e003f */
[----:B------:R-:W-:-:S02]  /*0a40*/  UMOV UR10, UR6 ;  /* 0x00000006000a7c82 */ /* 0x000fc40008000000 */
[----:B------:R-:W-:Y:S01]  /*0a50*/  @UP0 USHF.R.U32.HI UR10, URZ, UR9, UR5 ;  /* 0x000000093f0a0299 */ /* 0x000fe20008011605 */
[----:B0-----:R-:W-:-:S03]  /*0a60*/  SHF.R.U32.HI R16, RZ, 0x7, R0 ;  /* 0x00000007ff107819 */ /* 0x001fc60000011600 */
[----:B------:R-:W-:Y:S02]  /*0a70*/  UIADD3 UR4, -UR10, URZ, URZ ;  /* 0x0000003f0a047290 */ /* 0x000fe4000fffe13f */
[----:B------:R-:W-:Y:S01]  /*0a80*/  IMAD.U32 R0, RZ, RZ, UR10 ;  /* 0x0000000aff007e24 */ /* 0x000fe2000f8e00ff */
[----:B------:R-:W-:Y:S06]  /*0a90*/  BAR.ARV 0x8, 0x180 ;  /* 0x0206000000007b1d */ /* 0x000fec0000002000 */
[----:B------:R-:W-:Y:S01]  /*0aa0*/  ISETP.NE.AND P0, PT, R16, 0x1, PT ;  /* 0x000000011000780c */ /* 0x000fe20003f05270 */
[----:B------:R4:W-:-:S12]  /*0ab0*/  STL [R1], R0 ;  /* 0x0000000001007387 */ /* 0x0009d80000100800 */
[----:B------:R-:W-:Y:S06]  /*0ac0*/  @!P0 BAR.ARV 0x9, 0x100 ;  /* 0x0244000000008b1d */ /* 0x000fec0000002000 */
[----:B---3--:R-:W-:Y:S01]  /*0ad0*/  ISETP.LE.AND P0, PT, RZ, UR8, PT ;  /* 0x00000008ff007c0c */ /* 0x008fe2000bf03270 */
[----:B------:R-:W-:-:S12]  /*0ae0*/  UIMAD UR8, UR7, UR4, UR6 ;  /* 0x00000004070872a4 */ /* 0x000fd8000f8e0206 */
[----:B----4-:R-:W-:Y:S05]  /*0af0*/  @!P0 BRA `(.L_x_4400) ;  /* 0x0000010000388947 */ /* 0x010fea0003800000 */
        /* <DEDUP_REMOVED lines=12> */
[----:B------:R-:W-:-:S04]  /*0bc0*/  USEL UR57, UR57, 0x1, UP0 ;  /* 0x0000000139397887 */ /* 0x000fc80008000000 */
[----:B------:R-:W-:Y:S02]  /*0bd0*/  UIMAD UR39, UR57, UR39, URZ ;  /* 0x00000027392772a4 */ /* 0x000fe4000f8e023f */
[----:B0-----:R-:W-:-:S04]  /*0be0*/  USHF.L.U32 UR38, UR38, 0x7, URZ ;  /* 0x0000000726267899 */ /* 0x001fc8000800063f */
[----:B------:R-:W-:Y:S02]  /*0bf0*/  @UP1 UIADD3 UR4, UR38, 0x7f, URZ ;  /* 0x0000007f26041890 */ /* 0x000fe4000fffe03f */
[----:B------:R-:W-:Y:S02]  /*0c00*/  UIADD3 UR6, UR38, 0x7f, URZ ;  /* 0x0000007f26067890 */ /* 0x000fe4000fffe03f */
        /* <DEDUP_REMOVED lines=10> */
[----:B------:R-:W-:Y:S02]  /*0cb0*/  ULEA.HI.SX32 UR6, UR7, UR6, 0x1c ;  /* 0x0000000607067291 */ /* 0x000fe4000f8fe23f */
[----:B------:R-:W-:Y:S02]  /*0cc0*/  ULOP3.LUT UR7, UR8, 0xffff, URZ, 0xc0, !UPT ;  /* 0x0000ffff08077892 */ /* 0x000fe4000f8ec03f */
        /* <DEDUP_REMOVED lines=20> */
[----:B0-----:R-:W2:Y:S02]  /*0e10*/  MUFU.RCP R0, R0 ;  /* 0x0000000000007308 */ /* 0x001ea40000001000 */
[----:B--2---:R-:W-:-:S02]  /*0e20*/  VIADD R2, R0, 0xffffffe ;  /* 0x0ffffffe00027836 */ /* 0x004fc40000000000 */
        /* <DEDUP_REMOVED lines=19> */
.L_x_4401:
[----:B------:R-:W-:Y:S01]  /*0f60*/  UIMAD UR5, UR7, UR4, URZ ;  /* 0x00000004070572a4 */ /* 0x000fe2000f8e023f */
[----:B------:R-:W-:Y:S01]  /*0f70*/  IMAD.U32 R0, RZ, RZ, UR10 ;  /* 0x0000000aff007e24 */ /* 0x000fe2000f8e00ff */
[----:B--2---:R-:W0:Y:S01]  /*0f80*/  S2R R2, SR_TID.X ;  /* 0x0000000000027919 */ /* 0x004e220000002100 */
        /* <DEDUP_REMOVED lines=88> */
[----:B------:R-:W-:-:S04]  /*1510*/  UIADD3 UR5, UR4, -UR5, URZ ;  /* 0x8000000504057290 */ /* 0x000fc8000fffe03f */
[----:B------:R-:W-:-:S04]  /*1520*/  ULEA UR5, UR5, UR6, 0xd ;  /* 0x0000000605057291 */ /* 0x000fc8000f8e683f */
[----:B------:R-:W-:Y:S02]  /*1530*/  USHF.R.U32.HI UR4, URZ, 0x4, UR5 ;  /* 0x000000043f047899 */ /* 0x000fe40008011605 */
[----:B------:R-:W-:Y:S02]  /*1540*/  UIADD3 UR5, UR5, 0xa000, URZ ;  /* 0x0000a00005057890 */ /* 0x000fe4000fffe03f */
[----:B------:R-:W-:Y:S02]  /*1550*/  ULOP3.LUT UR4, UR4, 0x3fff, URZ, 0xc0, !UPT ;  /* 0x00003fff04047892 */ /* 0x000fe4000f8ec03f */
[----:B------:R-:W-:Y:S02]  /*1560*/  USHF.R.U32.HI UR5, URZ, 0x4, UR5 ;  /* 0x000000043f057899 */ /* 0x000fe40008011605 */
[----:B------:R-:W-:Y:S02]  /*1570*/  ULOP3.LUT UR37, UR4, 0x10000, URZ, 0xfc, !UPT ;  /* 0x0001000004257892 */ /* 0x000fe4000f8efc3f */
[----:B------:R-:W-:-:S03]  /*1580*/  ULOP3.LUT UR36, UR5, 0x3fff, URZ, 0xc0, !UPT ;  /* 0x00003fff05247892 */ /* 0x000fc6000f8ec03f */
[----:B------:R-:W-:Y:S02]  /*1590*/  UMOV UR5, 0x40000040 ;  /* 0x4000004000057882 */ /* 0x000fe40000000000 */
[----:B------:R-:W-:Y:S01]  /*15a0*/  UMOV UR4, UR37 ;  /* 0x0000002500047c82 */ /* 0x000fe20008000000 */
[----:B------:R-:W-:Y:S02]  /*15b0*/  IMAD.U32 R19, RZ, RZ, UR5 ;  /* 0x00000005ff137e24 */ /* 0x000fe4000f8e00ff */
[----:B------:R-:W-:Y:S01]  /*15c0*/  IMAD.U32 R18, RZ, RZ, UR4 ;  /* 0x00000004ff127e24 */ /* 0x000fe2000f8e00ff */
[----:B------:R-:W-:Y:S06]  /*15d0*/  @!P0 BRA `(.L_x_4403) ;  /* 0x0000000000408947 */ /* 0x000fec0003800000 */
        /* <DEDUP_REMOVED lines=16> */
.L_x_4403:
[----:B------:R-:W-:Y:S01]  /*16e0*/  R2UR UR4, R22 ;  /* 0x00000000160472ca */ /* 0x000fe200000e0000 */
[----:B------:R-:W-:Y:S01]  /*16f0*/  VIADD R203, R16, 0x8 ;  /* 0x0000000810cb7836 */ /* 0x000fe20000000000 */
[----:B------:R-:W-:-:S11]  /*1700*/  SHF.L.U32 R2, RZ, 0x1f, RZ ;  /* 0x0000001fff027819 */ /* 0x000fd600000006ff */
[----:B------:R-:W0:Y:S02]  /*1710*/  SYNCS.PHASECHK.TRANS64.TRYWAIT P0, [UR4+0x32400], R2 ;  /* 0x03240002ff0075a7 */ /* 0x000e240008000144 */
[----:B0-----:R-:W-:Y:S05]  /*1720*/  @!P0 BRA `(.L_x_4404) ;  /* 0x000000f400348947 */ /* 0x001fea0003800000 */
.L_x_4525:
[----:B------:R-:W-:Y:S05]  /*1730*/  WARPSYNC.ALL ;  /* 0x0000000000007948 */ /* 0x000fea0003800000 */
[----:B------:R-:W2:Y:S01]  /*1740*/  LDL.LU R0, [R1+0x3c] ;  /* 0x00003c0001007983 */ /* 0x000ea20000300800 */
[----:B------:R1:W-:Y:S01]  /*1750*/  BAR.SYNC.DEFER_BLOCKING R203, 0x100 ;  /* 0x000400cb0000751d */ /* 0x0003e20000010000 */
[----:B--2---:R-:W-:-:S04]  /*1760*/  LOP3.LUT R0, R0, 0x1, RZ, 0xfc, !PT ;  /* 0x0000000100007812 */ /* 0x004fc800078efcff */
[----:B------:R-:W-:-:S13]  /*1770*/  ISETP.NE.AND P0, PT, R0, 0x3, PT ;  /* 0x000000030000780c */ /* 0x000fda0003f05270 */
[----:B-1----:R-:W-:Y:S05]  /*1780*/  @!P0 BRA `(.L_x_4405) ;  /* 0x0000000000048947 */ /* 0x002fea0003800000 */
[----:B------:R-:W-:Y:S01]  /*1790*/  BPT.TRAP 0x1 ;  /* 0x000000040000795c */ /* 0x000fe20000300000 */
.L_x_4405:
[----:B------:R-:W-:-:S13]  /*17a0*/  R2UR UR4, R22 ;  /* 0x00000000160472ca */ /* 0x000fda00000e0000 */
[----:B------:R1:W2:Y:S01]  /*17b0*/  SYNCS.PHASECHK.TRANS64.TRYWAIT P1, [UR4+0x32430], R2 ;  /* 0x03243002ff0075a7 */ /* 0x0002a20008020144 */
[----:B------:R-:W-:Y:S05]  /*17c0*/  @!P0 BRA `(.L_x_4406) ;  /* 0x0000000000048947 */ /* 0x000fea0003800000 */
[----:B------:R-:W-:Y:S01]  /*17d0*/  BPT.TRAP 0x1 ;  /* 0x000000040000795c */ /* 0x000fe20000300000 */
.L_x_4406:
[----:B--2---:R-:W-:Y:S05]  /*17e0*/  @P1 BRA `(.L_x_4407) ;  /* 0x00000000000c1947 */ /* 0x004fea0003800000 */
[----:B------:R-:W-:-:S13]  /*17f0*/  R2UR UR4, R22 ;  /* 0x00000000160472ca */ /* 0x000fda00000e0000 */
[----:B------:R-:W2:Y:S02]  /*1800*/  SYNCS.PHASECHK.TRANS64.TRYWAIT P1, [UR4+0x32430], R2 ;  /* 0x03243002ff0075a7 */ /* 0x000ea40008020144 */
[----:B--2---:R-:W-:Y:S05]  /*1810*/  @!P1 BRA `(.L_x_4408) ;  /* 0x000000f400149947 */ /* 0x004fea0003800000 */
.L_x_4407:
[----:B------:R-:W-:Y:S01]  /*1820*/  R2UR UR8, R22 ;  /* 0x00000000160872ca */ /* 0x000fe200000e0000 */
[----:B------:R-:W-:Y:S01]  /*1830*/  WARPGROUP.ARRIVE ;  /* 0x00000000000079c5 */ /* 0x000fe20000000000 */
[----:B------:R-:W-:Y:S01]  /*1840*/  UMOV UR6, UR37 ;  /* 0x0000002500067c82 */ /* 0x000fe20008000000 */
[----:B------:R-:W-:Y:S01]  /*1850*/  UMOV UR7, 0x40000040 ;  /* 0x4000004000077882 */ /* 0x000fe20000000000 */
[----:B------:R-:W-:Y:S01]  /*1860*/  UMOV UR11, 0x40000040 ;  /* 0x40000040000b7882 */ /* 0x000fe20000000000 */
[----:B------:R-:W-:Y:S01]  /*1870*/  UMOV UR5, UR7 ;  /* 0x0000000700057c82 */ /* 0x000fe20008000000 */
[----:B------:R-:W-:-:S07]  /*1880*/  IMAD.U32 R9, RZ, RZ, UR11 ;  /* 0x0000000bff097e24 */ /* 0x000fce000f8e00ff */
[----:B------:R-:W-:-:S04]  /*1890*/  UIADD3 UR4, UR8, 0x1c400, URZ ;  /* 0x0001c40008047890 */ /* 0x000fc8000fffe03f */
[----:B------:R-:W-:-:S04]  /*18a0*/  USHF.R.U32.HI UR4, URZ, 0x4, UR4 ;  /* 0x000000043f047899 */ /* 0x000fc80008011604 */
[----:B------:R-:W-:-:S04]  /*18b0*/  ULOP3.LUT UR4, UR4, 0x3fff, URZ, 0xc0, !UPT ;  /* 0x00003fff04047892 */ /* 0x000fc8000f8ec03f */
[----:B------:R-:W-:-:S03]  /*18c0*/  ULOP3.LUT UR9, UR4, 0x10000, URZ, 0xfc, !UPT ;  /* 0x0001000004097892 */ /* 0x000fc6000f8efc3f */
[----:B------:R-:W-:-:S03]  /*18d0*/  UMOV UR4, UR6 ;  /* 0x0000000600047c82 */ /* 0x000fc60008000000 */
[----:B------:R-:W-:Y:S01]  /*18e0*/  IMAD.U32 R21, RZ, RZ, UR9 ;  /* 0x00000009ff157e24 */ /* 0x000fe2000f8e00ff */
[----:B------:R-:W-:Y:S02]  /*18f0*/  UMOV UR6, UR9 ;  /* 0x0000000900067c82 */ /* 0x000fe40008000000 */
[----:B------:R-:W-:Y:S01]  /*1900*/  HGMMA.64x96x16.F32 R24, gdesc[UR4], RZ, !UPT, gsb0 ;  /* 0x01600000041879f0 */ /* 0x000fe2000c0008ff */
[----:B------:R-:W-:Y:S02]  /*1910*/  UIADD3 UR4, UR37, 0x2, URZ ;  /* 0x0000000225047890 */ /* 0x000fe4000fffe03f */
[----:B------:R-:W-:Y:S01]  /*1920*/  UIADD3 UR6, UR9, 0x2, URZ ;  /* 0x0000000209067890 */ /* 0x000fe2000fffe03f */
[----:B------:R-:W-:Y:S01]  /*1930*/  UMOV UR5, UR11 ;  /* 0x0000000b00057c82 */ /* 0x000fe20008000000 */
[----:B------:R-:W-:Y:S01]  /*1940*/  UMOV UR7, 0x40000040 ;  /* 0x4000004000077882 */ /* 0x000fe20000000000 */
[----:B------:R-:W-:Y:S02]  /*1950*/  UMOV UR11, 0x40000040 ;  /* 0x40000040000b7882 */ /* 0x000fe40000000000 */
[----:B------:R-:W-:Y:S01]  /*1960*/  UMOV UR10, UR4 ;  /* 0x00000004000a7c82 */ /* 0x000fe20008000000 */
[----:B------:R-:W-:Y:S01]  /*1970*/  IMAD.U32 R7, RZ, RZ, UR11 ;  /* 0x0000000bff077e24 */ /* 0x000fe2000f8e00ff */
[----:B------:R-:W-:Y:S01]  /*1980*/  UMOV UR4, UR10 ;  /* 0x0000000a00047c82 */ /* 0x000fe20008000000 */
[----:B------:R-:W-:Y:S01]  /*1990*/  IMAD.U32 R8, RZ, RZ, UR10 ;  /* 0x0000000aff087e24 */ /* 0x000fe2000f8e00ff */
[----:B------:R-:W-:-:S02]  /*19a0*/  WARPGROUP.DEPBAR.LE gsb0, 0x0 ;  /* 0x00008000000079c5 */ /* 0x000fc40000010000 */
        /* <DEDUP_REMOVED lines=22> */
[----:B------:R-:W2:Y:S02]  /*1b10*/  SYNCS.PHASECHK.TRANS64.TRYWAIT P1, [UR8+0x32410], R2 ;  /* 0x03241002ff0075a7 */ /* 0x000ea40008020148 */
[----:B--2---:R-:W-:Y:S05]  /*1b20*/  @!P1 BRA `(.L_x_4409) ;  /* 0x000000f0006c9947 */ /* 0x004fea0003800000 */
.L_x_4526:
[----:B------:R-:W-:Y:S05]  /*1b30*/  @!P0 BRA `(.L_x_4410) ;  /* 0x0000000000048947 */ /* 0x000fea0003800000 */
[----:B------:R-:W-:Y:S01]  /*1b40*/  BPT.TRAP 0x1 ;  /* 0x000000040000795c */ /* 0x000fe20000300000 */
.L_x_4410:
[----:B------:R-:W-:-:S13]  /*1b50*/  R2UR UR4, R22 ;  /* 0x00000000160472ca */ /* 0x000fda00000e0000 */
[----:B------:R2:W3:Y:S01]  /*1b60*/  SYNCS.PHASECHK.TRANS64.TRYWAIT P1, [UR4+0x32450], R2 ;  /* 0x03245002ff0075a7 */ /* 0x0004e20008020144 */
[----:B------:R-:W-:Y:S05]  /*1b70*/  @!P0 BRA `(.L_x_4411) ;  /* 0x0000000000048947 */ /* 0x000fea0003800000 */
[----:B------:R-:W-:Y:S01]  /*1b80*/  BPT.TRAP 0x1 ;  /* 0x000000040000795c */ /* 0x000fe20000300000 */
.L_x_4411:
[----:B---3--:R-:W-:Y:S05]  /*1b90*/  @P1 BRA `(.L_x_4412) ;  /* 0x00000000000c1947 */ /* 0x008fea0003800000 */
[----:B------:R-:W-:-:S13]  /*1ba0*/  R2UR UR4, R22 ;  /* 0x00000000160472ca */ /* 0x000fda00000e0000 */
[----:B------:R-:W3:Y:S02]  /*1bb0*/  SYNCS.PHASECHK.TRANS64.TRYWAIT P1, [UR4+0x32450], R2 ;  /* 0x03245002ff0075a7 */ /* 0x000ee40008020144 */
[----:B---3--:R-:W-:Y:S05]  /*1bc0*/  @!P1 BRA `(.L_x_4413) ;  /* 0x000000f000609947 */ /* 0x008fea0003800000 */
.L_x_4412:
[----:B------:R-:W-:Y:S01]  /*1bd0*/  R2UR UR14, R22 ;  /* 0x00000000160e72ca */ /* 0x000fe200000e0000 */
[----:B------:R-:W-:Y:S01]  /*1be0*/  ULOP3.LUT UR10, UR36, 0x10000, URZ, 0xfc, !UPT ;  /* 0x00010000240a7892 */ /* 0x000fe2000f8efc3f */
[----:B------:R-:W-:Y:S01]  /*1bf0*/  WARPGROUP.ARRIVE ;  /* 0x00000000000079c5 */ /* 0x000fe20000000000 */
[----:B------:R-:W-:Y:S01]  /*1c00*/  UMOV UR7, 0x40000040 ;  /* 0x4000004000077882 */ /* 0x000fe20000000000 */
[----:B------:R-:W-:Y:S01]  /*1c10*/  UMOV UR9, 0x40000040 ;  /* 0x4000004000097882 */ /* 0x000fe20000000000 */
[----:B------:R-:W-:Y:S01]  /*1c20*/  UMOV UR5, UR7 ;  /* 0x0000000700057c82 */ /* 0x000fe20008000000 */
[----:B------:R-:W-:Y:S01]  /*1c30*/  IMAD.U32 R5, RZ, RZ, UR7 ;  /* 0x00000007ff057e24 */ /* 0x000fe2000f8e00ff */
[----:B------:R-:W-:Y:S01]  /*1c40*/  UIADD3 UR12, UR10, 0x400, URZ ;  /* 0x000004000a0c7890 */ /* 0x000fe2000fffe03f */
[----:B0-----:R-:W-:Y:S01]  /*1c50*/  IMAD.U32 R3, RZ, RZ, UR9 ;  /* 0x00000009ff037e24 */ /* 0x001fe2000f8e00ff */
[----:B------:R-:W-:Y:S01]  /*1c60*/  UMOV UR6, UR10 ;  /* 0x0000000a00067c82 */ /* 0x000fe20008000000 */
[----:B------:R-:W-:Y:S01]  /*1c70*/  UMOV UR13, 0x40000040 ;  /* 0x40000040000d7882 */ /* 0x000fe20000000000 */
[----:B------:R-:W-:Y:S01]  /*1c80*/  IMAD.U32 R4, RZ, RZ, UR6 ;  /* 0x00000006ff047e24 */ /* 0x000fe2000f8e00ff */
[----:B------:R-:W-:Y:S01]  /*1c90*/  UIADD3 UR16, UR10, 0x402, URZ ;  /* 0x000004020a107890 */ /* 0x000fe2000fffe03f */
[----:B------:R-:W-:Y:S01]  /*1ca0*/  LOP3.LUT R0, R73, 0xffffff80, RZ, 0xc0, !PT ;  /* 0xffffff8049007812 */ /* 0x000fe200078ec0ff */
[----:B------:R-:W-:Y:S01]  /*1cb0*/  UIADD3 UR4, UR14, 0x400, URZ ;  /* 0x000004000e047890 */ /* 0x000fe2000fffe03f */
[----:B------:R-:W-:Y:S01]  /*1cc0*/  LEA.HI R72, R72, R23, RZ, 0x2 ;  /* 0x0000001748487211 */ /* 0x000fe200078f10ff */
[----:B------:R-:W-:Y:S01]  /*1cd0*/  UMOV UR17, 0x40000040 ;  /* 0x4000004000117882 */ /* 0x000fe20000000000 */
[----:B------:R-:W-:Y:S01]  /*1ce0*/  UIADD3 UR20, UR10, 0x404, URZ ;  /* 0x000004040a147890 */ /* 0x000fe2000fffe03f */
[C---:B------:R-:W-:Y:S01]  /*1cf0*/  IMAD.IADD R0, R23.reuse, 0x1, -R0 ;  /* 0x0000000117007824 */ /* 0x040fe200078e0a00 */
[----:B------:R-:W-:Y:S01]  /*1d00*/  USHF.R.U32.HI UR4, URZ, 0x4, UR4 ;  /* 0x000000043f047899 */ /* 0x000fe20008011604 */
[----:B------:R-:W-:Y:S01]  /*1d10*/  LOP3.LUT R72, R72, 0xfffffffc, RZ, 0xc0, !PT ;  /* 0xfffffffc48487812 */ /* 0x000fe200078ec0ff */
[----:B------:R-:W-:Y:S01]  /*1d20*/  UMOV UR21, 0x40000040 ;  /* 0x4000004000157882 */ /* 0x000fe20000000000 */
[----:B------:R-:W-:Y:S01]  /*1d30*/  UIADD3 UR24, UR10, 0x406, URZ ;  /* 0x000004060a187890 */ /* 0x000fe2000fffe03f */
[----:B------:R-:W-:Y:S01]  /*1d40*/  SHF.R.S32.HI R13, RZ, 0x1f, R0 ;  /* 0x0000001fff0d7819 */ /* 0x000fe20000011400 */
[----:B------:R-:W-:Y:S01]  /*1d50*/  ULOP3.LUT UR11, UR4, 0x3fff, URZ, 0xc0, !UPT ;  /* 0x00003fff040b7892 */ /* 0x000fe2000f8ec03f */
[----:B------:R-:W-:Y:S01]  /*1d60*/  IMAD.IADD R73, R23, 0x1, -R72 ;  /* 0x0000000117497824 */ /* 0x000fe200078e0a48 */
[----:B------:R-:W-:Y:S01]  /*1d70*/  UMOV UR25, 0x40000040 ;  /* 0x4000004000197882 */ /* 0x000fe20000000000 */
[----:B------:R-:W-:Y:S01]  /*1d80*/  UMOV UR4, UR6 ;  /* 0x0000000600047c82 */ /* 0x000fe20008000000 */
[----:B------:R-:W-:Y:S01]  /*1d90*/  ULOP3.LUT UR61, UR11, 0x10000, URZ, 0xfc, !UPT ;  /* 0x000100000b3d7892 */ /* 0x000fe2000f8efc3f */
[CC--:B------:R-:W-:Y:S01]  /*1da0*/  LEA.HI R12, R13.reuse, R0.reuse, RZ, 0x2 ;  /* 0x000000000d0c7211 */ /* 0x0c0fe200078f10ff */
[----:B------:R-:W-:Y:S01]  /*1db0*/  UIADD3 UR28, UR10, 0x800, URZ ;  /* 0x000008000a1c7890 */ /* 0x000fe2000fffe03f */
[----:B------:R-:W-:Y:S01]  /*1dc0*/  LEA.HI R20, R13, R0, RZ, 0x5 ;  /* 0x000000000d147211 */ /* 0x000fe200078f28ff */
[----:B------:R-:W-:Y:S01]  /*1dd0*/  UMOV UR29, 0x40000040 ;  /* 0x40000040001d7882 */ /* 0x000fe20000000000 */
[----:B------:R-:W-:Y:S01]  /*1de0*/  UIADD3 UR32, UR10, 0x802, URZ ;  /* 0x000008020a207890 */ /* 0x000fe2000fffe03f */
[--C-:B------:R-:W-:Y:S01]  /*1df0*/  SHF.R.S32.HI R13, RZ, 0x2, R12.reuse ;  /* 0x00000002ff0d7819 */ /* 0x100fe2000001140c */
[----:B------:R-:W-:Y:S01]  /*1e00*/  UMOV UR6, UR61 ;  /* 0x0000003d00067c82 */ /* 0x000fe20008000000 */
[----:B------:R-:W-:Y:S01]  /*1e10*/  UMOV UR33, 0x40000040 ;  /* 0x4000004000217882 */ /* 0x000fe20000000000 */
[----:B------:R-:W-:Y:S01]  /*1e20*/  HGMMA.64x96x16.F32 R24, gdesc[UR4], R24, gsb0 ;  /* 0x01600000041879f0 */ /* 0x000fe20008000818 */
[----:B------:R-:W-:Y:S01]  /*1e30*/  UIADD3 UR4, UR10, 0x2, URZ ;  /* 0x000000020a047890 */ /* 0x000fe2000fffe03f */
[----:B------:R-:W-:Y:S01]  /*1e40*/  SHF.R.S32.HI R72, RZ, 0x1f, R12 ;  /* 0x0000001fff487819 */ /* 0x000fe2000001140c */
[----:B------:R-:W-:Y:S01]  /*1e50*/  UIADD3 UR6, UR61, 0x2, URZ ;  /* 0x000000023d067890 */ /* 0x000fe2000fffe03f */
[----:B------:R-:W-:Y:S01]  /*1e60*/  SHF.R.S32.HI R20, RZ, 0x5, R20 ;  /* 0x00000005ff147819 */ /* 0x000fe20000011414 */
[----:B------:R-:W-:Y:S01]  /*1e70*/  UMOV UR5, UR9 ;  /* 0x0000000900057c82 */ /* 0x000fe20008000000 */
[----:B------:R-:W-:Y:S01]  /*1e80*/  UMOV UR7, 0x40000040 ;  /* 0x4000004000077882 */ /* 0x000fe20000000000 */
[----:B------:R-:W-:Y:S01]  /*1e90*/  UMOV UR9, 0x40000040 ;  /* 0x4000004000097882 */ /* 0x000fe20000000000 */
[----:B------:R-:W-:Y:S01]  /*1ea0*/  UMOV UR8, UR4 ;  /* 0x0000000400087c82 */ /* 0x000fe20008000000 */
[----:B------:R-:W-:Y:S01]  /*1eb0*/  IMAD.U32 R15, RZ, RZ, UR9 ;  /* 0x00000009ff0f7e24 */ /* 0x000fe2000f8e00ff */
[----:B------:R-:W-:Y:S01]  /*1ec0*/  UMOV UR4, UR8 ;  /* 0x0000000800047c82 */ /* 0x000fe20008000000 */
[----:B-12---:R-:W-:Y:S01]  /*1ed0*/  IMAD.U32 R2, RZ, RZ, UR8 ;  /* 0x00000008ff027e24 */ /* 0x006fe2000f8e00ff */
[----:B------:R-:W-:Y:S01]  /*1ee0*/  UIADD3 UR36, UR10, 0x804, URZ ;  /* 0x000008040a247890 */ /* 0x000fe2000fffe03f */
[----:B------:R-:W-:Y:S01]  /*1ef0*/  LEA.HI R23, R74, R74, RZ, 0x1 ;  /* 0x0000004a4a177211 */ /* 0x000fe200078f08ff */
[----:B------:R-:W-:Y:S01]  /*1f00*/  UMOV UR37, 0x40000040 ;  /* 0x4000004000257882 */ /* 0x000fe20000000000 */
[----:B------:R-:W-:Y:S01]  /*1f10*/  UIADD3 UR40, UR10, 0x806, URZ ;  /* 0x000008060a287890 */ /* 0x000fe2000fffe03f */
[----:B------:R-:W-:Y:S01]  /*1f20*/  LEA.HI R72, R72, R13, RZ, 0x3 ;  /* 0x0000000d48487211 */ /* 0x000fe200078f18ff */
[----:B------:R-:W-:Y:S01]  /*1f30*/  UMOV UR41, 0x40000040 ;  /* 0x4000004000297882 */ /* 0x000fe20000000000 */
[----:B------:R-:W-:Y:S01]  /*1f40*/  UIADD3 UR44, UR10, 0xc00, URZ ;  /* 0x00000c000a2c7890 */ /* 0x000fe2000fffe03f */
[----:B------:R-:W-:Y:S01]  /*1f50*/  LEA R75, R20, UR38, 0x4 ;  /* 0x00000026144b7c11 */ /* 0x000fe2000f8e20ff */
[----:B------:R-:W-:Y:S01]  /*1f60*/  UMOV UR45, 0x40000040 ;  /* 0x40000040002d7882 */ /* 0x000fe20000000000 */
[----:B------:R-:W-:Y:S01]  /*1f70*/  UIADD3 UR48, UR10, 0xc02, URZ ;  /* 0x00000c020a307890 */ /* 0x000fe2000fffe03f */
[----:B------:R-:W-:Y:S01]  /*1f80*/  LOP3.LUT R23, R23, 0x3fffffe, RZ, 0xc0, !PT ;  /* 0x03fffffe17177812 */ /* 0x000fe200078ec0ff */
[----:B------:R-:W-:Y:S01]  /*1f90*/  UMOV UR49, 0x40000040 ;  /* 0x4000004000317882 */ /* 0x000fe20000000000 */
[----:B------:R-:W-:Y:S01]  /*1fa0*/  UIADD3 UR52, UR10, 0xc04, URZ ;  /* 0x00000c040a347890 */ /* 0x000fe2000fffe03f */
[----:B------:R-:W-:Y:S01]  /*1fb0*/  LOP3.LUT R72, R72, 0xfffffff8, RZ, 0xc0, !PT ;  /* 0xfffffff848487812 */ /* 0x000fe200078ec0ff */
[----:B------:R-:W-:Y:S01]  /*1fc0*/  UMOV UR53, 0x40000040 ;  /* 0x4000004000357882 */ /* 0x000fe20000000000 */
[----:B------:R-:W-:Y:S01]  /*1fd0*/  UMOV UR19, 0x40000040 ;  /* 0x4000004000137882 */ /* 0x000fe20000000000 */
[----:B------:R-:W-:Y:S01]  /*1fe0*/  LEA.HI R20, R73, R73, RZ, 0x1 ;  /* 0x0000004949147211 */ /* 0x000fe200078f08ff */
[----:B------:R-:W-:Y:S01]  /*1ff0*/  IMAD.IADD R23, R74, 0x1, -R23 ;  /* 0x000000014a177824 */ /* 0x000fe200078e0a17 */
[----:B------:R-:W-:Y:S01]  /*2000*/  IADD3 R72, R75, R13, -R72 ;  /* 0x0000000d4b487210 */ /* 0x000fe20007ffe848 */
[----:B------:R-:W0:Y:S01]  /*2010*/  S2R R76, SR_TID.X ;  /* 0x00000000004c7919 */ /* 0x000e220000002100 */
[----:B------:R-:W-:Y:S01]  /*2020*/  LOP3.LUT R20, R20, 0x1ffffffe, RZ, 0xc0, !PT ;  /* 0x1ffffffe14147812 */ /* 0x000fe200078ec0ff */
[----:B------:R-:W-:Y:S01]  /*2030*/  IMAD.U32 R190, RZ, RZ, UR14 ;  /* 0x0000000effbe7e24 */ /* 0x000fe2000f8e00ff */
[----:B------:R-:W-:Y:S01]  /*2040*/  UMOV UR15, 0x40000040 ;  /* 0x40000040000f7882 */ /* 0x000fe20000000000 */
[----:B------:R-:W-:Y:S01]  /*2050*/  IMAD R72, R23, 0x40, R72 ;  /* 0x0000004017487824 */ /* 0x000fe200078e0248 */
[----:B------:R-:W-:Y:S01]  /*2060*/  UMOV UR60, URZ ;  /* 0x0000003f003c7c82 */ /* 0x000fe20008000000 */
[----:B------:R-:W-:-:S02]  /*2070*/  IMAD.IADD R13, R73, 0x1, -R20 ;  /* 0x00000001490d7824 */ /* 0x000fc400078e0a14 */
[----:B------:R-:W-:Y:S02]  /*2080*/  IMAD.U32 R11, RZ, RZ, UR19 ;  /* 0x00000013ff0b7e24 */ /* 0x000fe4000f8e00ff */
[----:B------:R-:W-:-:S04]  /*2090*/  IMAD R13, R13, 0x8, R72 ;  /* 0x000000080d0d7824 */ /* 0x000fc800078e0248 */
[----:B------:R-:W-:Y:S01]  /*20a0*/  IMAD.MOV.U32 R20, RZ, RZ, R13 ;  /* 0x000000ffff147224 */ /* 0x000fe200078e000d */
[----:B0-----:R-:W-:Y:S01]  /*20b0*/  LOP3.LUT R76, R76, 0x7f, RZ, 0xc0, !PT ;  /* 0x0000007f4c4c7812 */ /* 0x001fe200078ec0ff */
[----:B------:R-:W-:Y:S02]  /*20c0*/  WARPGROUP.DEPBAR.LE gsb0, 0x0 ;  /* 0x00008000000079c5 */ /* 0x000fe40000010000 */
[----:B------:R-:W-:-:S06]  /*20d0*/  WARPGROUP.ARRIVE ;  /* 0x00000000000079c5 */ /* 0x000fcc0000000000 */
[----:B------:R-:W-:Y:S01]  /*20e0*/  HGMMA.64x96x16.F32 R24, gdesc[UR4], R24, gsb0 ;  /* 0x01600000041879f0 */ /* 0x000fe20008000818 */
[----:B------:R-:W-:Y:S02]  /*20f0*/  UIADD3 UR4, UR10, 0x4, URZ ;  /* 0x000000040a047890 */ /* 0x000fe4000fffe03f */
[----:B------:R-:W-:Y:S01]  /*2100*/  UIADD3 UR6, UR61, 0x4, URZ ;  /* 0x000000043d067890 */ /* 0x000fe2000fffe03f */
[----:B------:R-:W-:Y:S01]  /*2110*/  UMOV UR5, UR9 ;  /* 0x0000000900057c82 */ /* 0x000fe20008000000 */
[----:B------:R-:W-:Y:S01]  /*2120*/  UMOV UR7, 0x40000040 ;  /* 0x4000004000077882 */ /* 0x000fe20000000000 */
[----:B------:R-:W-:Y:S02]  /*2130*/  UMOV UR9, 0x40000040 ;  /* 0x4000004000097882 */ /* 0x000fe40000000000 */
[----:B------:R-:W-:Y:S02]  /*2140*/  UMOV UR8, UR4 ;  /* 0x0000000400087c82 */ /* 0x000fe40008000000 */
[----:B------:R-:W-:Y:S01]  /*2150*/  UMOV UR4, UR8 ;  /* 0x0000000800047c82 */ /* 0x000fe20008000000 */
[----:B------:R-:W-:Y:S01]  /*2160*/  IMAD.U32 R14, RZ, RZ, UR8 ;  /* 0x00000008ff0e7e24 */ /* 0x000fe2000f8e00ff */
[----:B------:R-:W-:Y:S01]  /*2170*/  UIADD3 UR8, UR10, 0x6, URZ ;  /* 0x000000060a087890 */ /* 0x000fe2000fffe03f */
        /* <DEDUP_REMOVED lines=89> */
[----:B------:R-:W-:Y:S01]  /*2710*/  UMOV UR5, UR19 ;  /* 0x0000001300057c82 */ /* 0x000fe20008000000 */
[----:B------:R-:W-:Y:S01]  /*2720*/  UMOV UR7, 0x40000040 ;  /* 0x4000004000077882 */ /* 0x000fe20000000000 */
[----:B------:R-:W-:Y:S02]  /*2730*/  ULDC UR10, c[0x0][0xa80] ;  /* 0x0002a000000a7ab9 */ /* 0x000fe40000000800 */
[----:B------:R-:W-:Y:S02]  /*2740*/  UMOV UR18, UR4 ;  /* 0x0000000400127c82 */ /* 0x000fe40008000000 */
[----:B------:R-:W-:Y:S01]  /*2750*/  UMOV UR4, UR18 ;  /* 0x0000001200047c82 */ /* 0x000fe20008000000 */
[----:B------:R-:W-:Y:S01]  /*2760*/  IMAD.U32 R10, RZ, RZ, UR18 ;  /* 0x00000012ff0a7e24 */ /* 0x000fe2000f8e00ff */
[----:B------:R-:W-:-:S02]  /*2770*/  WARPGROUP.DEPBAR.LE gsb0, 0x0 ;  /* 0x00008000000079c5 */ /* 0x000fc40000010000 */
[----:B------:R-:W-:-:S06]  /*2780*/  WARPGROUP.ARRIVE ;  /* 0x00000000000079c5 */ /* 0x000fcc0000000000 */
[----:B------:R-:W-:Y:S01]  /*2790*/  HGMMA.64x96x16.F32 R24, gdesc[UR4], R24, gsb0 ;  /* 0x01600000041879f0 */ /* 0x000fe20008000818 */
[----:B------:R-:W-:Y:S01]  /*27a0*/  ULDC UR4, c[0x0][0x448] ;  /* 0x0001120000047ab9 */ /* 0x000fe20000000800 */
[----:B------:R-:W-:Y:S01]  /*27b0*/  ULDC UR6, c[0x0][0x288] ;  /* 0x0000a20000067ab9 */ /* 0x000fe20000000800 */
[----:B------:R-:W-:Y:S01]  /*27c0*/  UISETP.NE.AND UP0, UPT, UR4, 0x1, UPT ;  /* 0x000000010400788c */ /* 0x000fe2000bf05270 */
[----:B------:R-:W-:Y:S01]  /*27d0*/  IMAD.U32 R73, RZ, RZ, UR6 ;  /* 0x00000006ff497e24 */ /* 0x000fe2000f8e00ff */
[----:B------:R-:W-:Y:S01]  /*27e0*/  ULOP3.LUT UR5, UR11, 0x3000000, URZ, 0xfc, !UPT ;  /* 0x030000000b057892 */ /* 0x000fe2000f8efc3f */
[----:B------:R-:W-:-:S03]  /*27f0*/  R2UR UR11, R200 ;  /* 0x00000000c80b72ca */ /* 0x000fc600000e0000 */
[----:B------:R-:W-:-:S03]  /*2800*/  PLOP3.LUT P1, PT, PT, PT, UP0, 0x80, 0x0 ;  /* 0x000000000000781c */ /* 0x000fc60003f2f008 */
[----:B------:R-:W-:Y:S02]  /*2810*/  UMOV UR14, UR5 ;  /* 0x00000005000e7c82 */ /* 0x000fe40008000000 */
[----:B------:R-:W-:Y:S01]  /*2820*/  @UP0 ULDC UR4, c[0x0][0x44c] ;  /* 0x0001130000040ab9 */ /* 0x000fe20000000800 */
[----:B------:R-:W-:-:S07]  /*2830*/  @UP0 ULDC UR7, c[0x0][0x450] ;  /* 0x0001140000070ab9 */ /* 0x000fce0000000800 */
[----:B------:R-:W-:Y:S01]  /*2840*/  @P1 IMAD.HI.U32 R23, R13, UR4, RZ ;  /* 0x000000040d171c27 */ /* 0x000fe2000f8e00ff */
[----:B------:R-:W-:-:S04]  /*2850*/  @UP0 ULDC UR4, c[0x0][0x450] ;  /* 0x0001140000040ab9 */ /* 0x000fc80000000800 */
[----:B------:R-:W-:Y:S01]  /*2860*/  @P1 SHF.R.U32.HI R20, RZ, UR4, R23 ;  /* 0x00000004ff141c19 */ /* 0x000fe20008011617 */
[----:B------:R-:W-:Y:S01]  /*2870*/  UIMAD UR4, UR42, -0x60, UR39 ;  /* 0xffffffa02a0478a4 */ /* 0x000fe2000f8e0227 */
[----:B------:R-:W-:-:S03]  /*2880*/  LOP3.LUT R23, R12, 0x7ffffffc, RZ, 0xc0, !PT ;  /* 0x7ffffffc0c177812 */ /* 0x000fc600078ec0ff */
[----:B------:R-:W0:Y:S01]  /*2890*/  SHFL.IDX PT, R72, R20, RZ, 0x1c1f ;  /* 0x001c1fff14487589 */ /* 0x000e2200000e0000 */
[----:B------:R-:W-:Y:S01]  /*28a0*/  UIADD3 UR4, UR4, 0x60, URZ ;  /* 0x0000006004047890 */ /* 0x000fe2000fffe03f */
[----:B------:R-:W-:Y:S02]  /*28b0*/  IMAD.IADD R23, R0, 0x1, -R23 ;  /* 0x0000000100177824 */ /* 0x000fe400078e0a17 */
[----:B------:R-:W1:Y:S03]  /*28c0*/  SHFL.IDX PT, R74, R20, 0x1, 0x1c1f ;  /* 0x003c1f00144a7f89 */ /* 0x000e6600000e0000 */
[----:B------:R-:W-:Y:S01]  /*28d0*/  IMAD.U32 R0, RZ, RZ, UR4 ;  /* 0x00000004ff007e24 */ /* 0x000fe2000f8e00ff */
[----:B------:R-:W-:-:S03]  /*28e0*/  UIADD3 UR4, UR5, 0x80, URZ ;  /* 0x0000008005047890 */ /* 0x000fc6000fffe03f */
[----:B------:R-:W-:-:S05]  /*28f0*/  IMAD R0, R23, -0x2, R0 ;  /* 0xfffffffe17007824 */ /* 0x000fca00078e0200 */
[----:B------:R-:W-:-:S04]  /*2900*/  IADD3 R73, R0, 0x1, -R73 ;  /* 0x0000000100497810 */ /* 0x000fc80007ffe849 */
[----:B0-----:R-:W-:-:S04]  /*2910*/  VIADDMNMX R72, R72, R73, R0, PT ;  /* 0x0000004948487246 */ /* 0x001fc80003800100 */
[C---:B------:R-:W-:Y:S02]  /*2920*/  ISETP.GT.AND P6, PT, R72.reuse, RZ, PT ;  /* 0x000000ff4800720c */ /* 0x040fe40003fc4270 */
[C---:B------:R-:W-:Y:S02]  /*2930*/  ISETP.GT.AND P5, PT, R72.reuse, 0x1, PT ;  /* 0x000000014800780c */ /* 0x040fe40003fa4270 */
[C---:B------:R-:W-:Y:S02]  /*2940*/  ISETP.GT.AND P3, PT, R72.reuse, 0x10, PT ;  /* 0x000000104800780c */ /* 0x040fe40003f64270 */
[C---:B------:R-:W-:Y:S02]  /*2950*/  ISETP.GT.AND P4, PT, R72.reuse, 0x8, PT ;  /* 0x000000084800780c */ /* 0x040fe40003f84270 */
[----:B------:R-:W-:Y:S02]  /*2960*/  ISETP.GT.AND P2, PT, R72, 0x9, PT ;  /* 0x000000094800780c */ /* 0x000fe40003f44270 */
[----:B-1----:R-:W-:Y:S01]  /*2970*/  VIADDMNMX R73, R74, R73, R0, PT ;  /* 0x000000494a497246 */ /* 0x002fe20003800100 */
[----:B------:R-:W-:-:S02]  /*2980*/  WARPGROUP.DEPBAR.LE gsb0, 0x0 ;  /* 0x00008000000079c5 */ /* 0x000fc40000010000 */
[----:B------:R-:W-:Y:S02]  /*2990*/  FSEL R24, R24, -INF , P6 ;  /* 0xff80000018187808 */ /* 0x000fe40003000000 */
[C---:B------:R-:W-:Y:S02]  /*29a0*/  ISETP.GT.AND P6, PT, R72.reuse, 0x11, PT ;  /* 0x000000114800780c */ /* 0x040fe40003fc4270 */
[----:B------:R-:W-:Y:S02]  /*29b0*/  FSEL R20, R25, -INF , P5 ;  /* 0xff80000019147808 */ /* 0x000fe40002800000 */
[----:B------:R-:W-:Y:S02]  /*29c0*/  ISETP.GT.AND P5, PT, R72, 0x18, PT ;  /* 0x000000184800780c */ /* 0x000fe40003fa4270 */
[----:B------:R-:W-:Y:S02]  /*29d0*/  FSEL R12, R32, -INF , P3 ;  /* 0xff800000200c7808 */ /* 0x000fe40001800000 */
[----:B------:R-:W-:-:S02]  /*29e0*/  FSEL R160, R33, -INF , P6 ;  /* 0xff80000021a07808 */ /* 0x000fc40003000000 */
[C---:B------:R-:W-:Y:S02]  /*29f0*/  ISETP.GT.AND P3, PT, R72.reuse, 0x21, PT ;  /* 0x000000214800780c */ /* 0x040fe40003f64270 */
[----:B------:R-:W-:Y:S02]  /*2a00*/  ISETP.GT.AND P6, PT, R72, 0x28, PT ;  /* 0x000000284800780c */ /* 0x000fe40003fc4270 */
[----:B------:R-:W-:Y:S02]  /*2a10*/  FSEL R28, R28, -INF , P4 ;  /* 0xff8000001c1c7808 */ /* 0x000fe40002000000 */
[----:B------:R-:W-:Y:S02]  /*2a20*/  ISETP.GT.AND P4, PT, R72, 0x19, PT ;  /* 0x000000194800780c */ /* 0x000fe40003f84270 */
[----:B------:R-:W-:Y:S02]  /*2a30*/  FSEL R165, R36, -INF , P5 ;  /* 0xff80000024a57808 */ /* 0x000fe40002800000 */
[----:B------:R-:W-:-:S02]  /*2a40*/  ISETP.GT.AND P5, PT, R72, 0x29, PT ;  /* 0x000000294800780c */ /* 0x000fc40003fa4270 */
[----:B------:R-:W-:Y:S02]  /*2a50*/  FSEL R161, R41, -INF , P3 ;  /* 0xff80000029a17808 */ /* 0x000fe40001800000 */
[----:B------:R-:W-:Y:S02]  /*2a60*/  FSEL R166, R44, -INF , P6 ;  /* 0xff8000002ca67808 */ /* 0x000fe40003000000 */
[C---:B------:R-:W-:Y:S02]  /*2a70*/  ISETP.GT.AND P3, PT, R72.reuse, 0x38, PT ;  /* 0x000000384800780c */ /* 0x040fe40003f64270 */
[----:B------:R-:W-:Y:S02]  /*2a80*/  ISETP.GT.AND P6, PT, R72, 0x39, PT ;  /* 0x000000394800780c */ /* 0x000fe40003fc4270 */
[----:B------:R-:W-:Y:S02]  /*2a90*/  FMNMX.FTZ R25, R24, R20, !PT ;  /* 0x0000001418197209 */ /* 0x000fe40007810000 */
[----:B------:R-:W-:-:S02]  /*2aa0*/  FSEL R170, R37, -INF , P4 ;  /* 0xff80000025aa7808 */ /* 0x000fc40002000000 */
[C---:B------:R-:W-:Y:S02]  /*2ab0*/  ISETP.GT.AND P4, PT, R72.reuse, 0x30, PT ;  /* 0x000000304800780c */ /* 0x040fe40003f84270 */
[----:B------:R-:W-:Y:S02]  /*2ac0*/  FSEL R171, R45, -INF , P5 ;  /* 0xff8000002dab7808 */ /* 0x000fe40002800000 */
[----:B------:R-:W-:Y:S02]  /*2ad0*/  ISETP.GT.AND P5, PT, R72, 0x40, PT ;  /* 0x000000404800780c */ /* 0x000fe40003fa4270 */
[----:B------:R-:W-:Y:S02]  /*2ae0*/  FSEL R167, R52, -INF , P3 ;  /* 0xff80000034a77808 */ /* 0x000fe40001800000 */
[----:B------:R-:W-:Y:S02]  /*2af0*/  FSEL R172, R53, -INF , P6 ;  /* 0xff80000035ac7808 */ /* 0x000fe40003000000 */
[----:B------:R-:W-:-:S02]  /*2b00*/  FSEL R74, R29, -INF , P2 ;  /* 0xff8000001d4a7808 */ /* 0x000fc40001000000 */
[C---:B------:R-:W-:Y:S02]  /*2b10*/  ISETP.GT.AND P3, PT, R72.reuse, 0x49, PT ;  /* 0x000000494800780c */ /* 0x040fe40003f64270 */
[----:B------:R-:W-:Y:S02]  /*2b20*/  ISETP.GT.AND P6, PT, R72, 0x50, PT ;  /* 0x000000504800780c */ /* 0x000fe40003fc4270 */
[----:B------:R-:W-:Y:S02]  /*2b30*/  FMNMX.FTZ R25, R28, R25, !PT ;  /* 0x000000191c197209 */ /* 0x000fe40007810000 */
[----:B------:R-:W-:Y:S02]  /*2b40*/  FSEL R158, R48, -INF , P4 ;  /* 0xff800000309e7808 */ /* 0x000fe40002000000 */
[----:B------:R-:W-:Y:S02]  /*2b50*/  ISETP.GT.AND P4, PT, R72, 0x41, PT ;  /* 0x000000414800780c */ /* 0x000fe40003f84270 */
[----:B------:R-:W-:-:S02]  /*2b60*/  FSEL R159, R56, -INF , P5 ;  /* 0xff800000389f7808 */ /* 0x000fc40002800000 */
[----:B------:R-:W-:Y:S02]  /*2b70*/  ISETP.GT.AND P5, PT, R72, 0x51, PT ;  /* 0x000000514800780c */ /* 0x000fe40003fa4270 */
[----:B------:R-:W-:Y:S02]  /*2b80*/  FSEL R173, R61, -INF , P3 ;  /* 0xff8000003dad7808 */ /* 0x000fe40001800000 */
[----:B------:R-:W-:Y:S02]  /*2b90*/  FSEL R0, R64, -INF , P6 ;  /* 0xff80000040007808 */ /* 0x000fe40003000000 */
[----:B------:R-:W-:Y:S02]  /*2ba0*/  FMNMX.FTZ R25, R74, R25, !PT ;  /* 0x000000194a197209 */ /* 0x000fe40007810000 */
[C---:B------:R-:W-:Y:S02]  /*2bb0*/  ISETP.GT.AND P3, PT, R73.reuse, RZ, PT ;  /* 0x000000ff4900720c */ /* 0x040fe40003f64270 */
[----:B------:R-:W-:-:S02]  /*2bc0*/  ISETP.GT.AND P6, PT, R73, 0x1, PT ;  /* 0x000000014900780c */ /* 0x000fc40003fc4270 */
[----:B------:R-:W-:Y:S02]  /*2bd0*/  FSEL R163, R57, -INF , P4 ;  /* 0xff80000039a37808 */ /* 0x000fe40002000000 */
[----:B------:R-:W-:Y:S02]  /*2be0*/  ISETP.GT.AND P4, PT, R72, 0x58, PT ;  /* 0x000000584800780c */ /* 0x000fe40003f84270 */
[----:B------:R-:W-:Y:S02]  /*2bf0*/  FSEL R164, R65, -INF , P5 ;  /* 0xff80000041a47808 */ /* 0x000fe40002800000 */
[----:B------:R-:W-:Y:S02]  /*2c00*/  FMNMX.FTZ R29, R12, R25, !PT ;  /* 0x000000190c1d7209 */ /* 0x000fe40007810000 */
[----:B------:R-:W-:Y:S02]  /*2c10*/  ISETP.GT.AND P5, PT, R73, 0x8, PT ;  /* 0x000000084900780c */ /* 0x000fe40003fa4270 */
[----:B------:R-:W-:-:S02]  /*2c20*/  FSEL R25, R26, -INF , P3 ;  /* 0xff8000001a197808 */ /* 0x000fc40001800000 */
[----:B------:R-:W-:Y:S02]  /*2c30*/  FSEL R27, R27, -INF , P6 ;  /* 0xff8000001b1b7808 */ /* 0x000fe40003000000 */
        /* <DEDUP_REMOVED lines=18> */
[----:B------:R-:W-:Y:S02]  /*2d60*/  FMNMX.FTZ R30, R157, R30, !PT ;  /* 0x0000001e9d1e7209 */ /* 0x000fe40007810000 */
[----:B------:R-:W-:Y:S02]  /*2d70*/  ISETP.GT.AND P3, PT, R73, 0x19, PT ;  /* 0x000000194900780c */ /* 0x000fe40003f64270 */
[----:B------:R-:W-:Y:S02]  /*2d80*/  FSEL R213, R38, -INF , P4 ;  /* 0xff80000026d57808 */ /* 0x000fe40002000000 */
[----:B------:R-:W-:Y:S02]  /*2d90*/  FMNMX.FTZ R26, R211, R26, !PT ;  /* 0x0000001ad31a7209 */ /* 0x000fe40007810000 */
[----:B------:R-:W-:-:S02]  /*2da0*/  FMNMX.FTZ R33, R161, R30, !PT ;  /* 0x0000001ea1217209 */ /* 0x000fc40007810000 */
[----:B------:R-:W-:Y:S02]  /*2db0*/  ISETP.GT.AND P5, PT, R73, 0x20, PT ;  /* 0x000000204900780c */ /* 0x000fe40003fa4270 */
[----:B------:R-:W-:Y:S02]  /*2dc0*/  FSEL R215, R39, -INF , P3 ;  /* 0xff80000027d77808 */ /* 0x000fe40001800000 */
[----:B------:R-:W-:Y:S02]  /*2dd0*/  FMNMX.FTZ R26, R213, R26, !PT ;  /* 0x0000001ad51a7209 */ /* 0x000fe40007810000 */
        /* <DEDUP_REMOVED lines=32> */
[----:B------:R-:W-:-:S02]  /*2fe0*/  ISETP.GT.AND P2, PT, R72, 0x48, PT ;  /* 0x000000484800780c */ /* 0x000fc40003f44270 */
        /* <DEDUP_REMOVED lines=50> */
[--C-:B------:R-:W-:Y:S01]  /*3310*/  FFMA.FTZ R178, R28, UR10, -R199.reuse ;  /* 0x0000000a1cb27c23 */ /* 0x100fe200080108c7 */
[----:B------:R-:W-:Y:S01]  /*3320*/  FSEL R204, R204, RZ, P2 ;  /* 0x000000ffcccc7208 */ /* 0x000fe20001000000 */
[--C-:B------:R-:W-:Y:S01]  /*3330*/  FFMA.FTZ R179, R74, UR10, -R199.reuse ;  /* 0x0000000a4ab37c23 */ /* 0x100fe200080108c7 */
[----:B------:R-:W-:Y:S01]  /*3340*/  ISETP.NE.AND P2, PT, R76, RZ, PT ;  /* 0x000000ff4c00720c */ /* 0x000fe20003f45270 */
[----:B------:R-:W-:Y:S01]  /*3350*/  MUFU.EX2 R175, R175 ;  /* 0x000000af00af7308 */ /* 0x000fe20000000800 */
[----:B------:R-:W0:Y:S01]  /*3360*/  S2R R76, SR_TID.X ;  /* 0x00000000004c7919 */ /* 0x000e220000002100 */
        /* <DEDUP_REMOVED lines=8> */
[----:B------:R-:W-:Y:S01]  /*33f0*/  FFMA.FTZ R170, R211, UR10, -R204 ;  /* 0x0000000ad3aa7c23 */ /* 0x000fe200080108cc */
[----:B------:R-:W-:Y:S01]  /*3400*/  FFMA.FTZ R12, R12, UR10, -R199 ;  /* 0x0000000a0c0c7c23 */ /* 0x000fe200080108c7 */
[----:B------:R-:W-:-:S02]  /*3410*/  @!P2 VIADD R20, R190, 0x32440 ;  /* 0x00032440be14a836 */ /* 0x000fc40000000000 */
[--C-:B------:R-:W-:Y:S01]  /*3420*/  FFMA.FTZ R165, R217, UR10, -R204.reuse ;  /* 0x0000000ad9a57c23 */ /* 0x100fe200080108cc */
[--C-:B------:R-:W-:Y:S01]  /*3430*/  FFMA.FTZ R206, R213, UR10, -R204.reuse ;  /* 0x0000000ad5ce7c23 */ /* 0x100fe200080108cc */
[----:B------:R-:W-:Y:S01]  /*3440*/  FFMA.FTZ R211, R215, UR10, -R204 ;  /* 0x0000000ad7d37c23 */ /* 0x000fe200080108cc */
[----:B------:R-:W-:Y:S01]  /*3450*/  MUFU.EX2 R178, R178 ;  /* 0x000000b200b27308 */ /* 0x000fe20000000800 */
[----:B------:R-:W-:Y:S01]  /*3460*/  @!P2 PRMT R20, RZ, 0x654, R20 ;  /* 0x00000654ff14a816 */ /* 0x000fe20000000014 */
[--C-:B------:R-:W-:Y:S01]  /*3470*/  FFMA.FTZ R208, R161, UR10, -R199.reuse ;  /* 0x0000000aa1d07c23 */ /* 0x100fe200080108c7 */
[--C-:B------:R-:W-:Y:S01]  /*3480*/  FFMA.FTZ R161, R166, UR10, -R199.reuse ;  /* 0x0000000aa6a17c23 */ /* 0x100fe200080108c7 */
[--C-:B------:R-:W-:Y:S01]  /*3490*/  FFMA.FTZ R166, R171, UR10, -R199.reuse ;  /* 0x0000000aaba67c23 */ /* 0x100fe200080108c7 */
[--C-:B------:R-:W-:Y:S01]  /*34a0*/  FFMA.FTZ R171, R180, UR10, -R204.reuse ;  /* 0x0000000ab4ab7c23 */ /* 0x100fe200080108cc */
[--C-:B------:R-:W-:Y:S01]  /*34b0*/  FFMA.FTZ R180, R185, UR10, -R204.reuse ;  /* 0x0000000ab9b47c23 */ /* 0x100fe200080108cc */
[--C-:B------:R-:W-:Y:S01]  /*34c0*/  FFMA.FTZ R157, R157, UR10, -R199.reuse ;  /* 0x0000000a9d9d7c23 */ /* 0x100fe200080108c7 */
[----:B------:R-:W2:Y:S01]  /*34d0*/  MUFU.EX2 R179, R179 ;  /* 0x000000b300b37308 */ /* 0x000ea20000000800 */
[----:B-1----:R-:W-:Y:S01]  /*34e0*/  F2FP.F16.F32.PACK_AB R152, R175, R176 ;  /* 0x000000b0af98723e */ /* 0x002fe200000000ff */
[--C-:B------:R-:W-:Y:S01]  /*34f0*/  FFMA.FTZ R185, R191, UR10, -R204.reuse ;  /* 0x0000000abfb97c23 */ /* 0x100fe200080108cc */
[--C-:B------:R-:W-:Y:S01]  /*3500*/  FFMA.FTZ R194, R194, UR10, -R204.reuse ;  /* 0x0000000ac2c27c23 */ /* 0x100fe200080108cc */
[--C-:B------:R-:W-:Y:S01]  /*3510*/  FFMA.FTZ R191, R162, UR10, -R199.reuse ;  /* 0x0000000aa2bf7c23 */ /* 0x100fe200080108c7 */
[--C-:B------:R-:W-:Y:S01]  /*3520*/  FFMA.FTZ R162, R167, UR10, -R199.reuse ;  /* 0x0000000aa7a27c23 */ /* 0x100fe200080108c7 */
[--C-:B------:R-:W-:Y:S01]  /*3530*/  FFMA.FTZ R167, R172, UR10, -R199.reuse ;  /* 0x0000000aaca77c23 */ /* 0x100fe200080108c7 */
[----:B------:R-:W-:Y:S01]  /*3540*/  FFMA.FTZ R172, R181, UR10, -R204 ;  /* 0x0000000ab5ac7c23 */ /* 0x000fe200080108cc */
[----:B------:R-:W-:Y:S01]  /*3550*/  MUFU.EX2 R177, R177 ;  /* 0x000000b100b17308 */ /* 0x000fe20000000800 */
[----:B0-----:R-:W-:Y:S01]  /*3560*/  SHF.R.U32.HI R76, RZ, 0x7, R76 ;  /* 0x00000007ff4c7819 */ /* 0x001fe2000001164c */
[--C-:B------:R-:W-:Y:S01]  /*3570*/  FFMA.FTZ R181, R186, UR10, -R204.reuse ;  /* 0x0000000abab57c23 */ /* 0x100fe200080108cc */
[--C-:B------:R-:W-:Y:S01]  /*3580*/  FFMA.FTZ R158, R158, UR10, -R199.reuse ;  /* 0x0000000a9e9e7c23 */ /* 0x100fe200080108c7 */
[--C-:B------:R-:W-:Y:S01]  /*3590*/  FFMA.FTZ R186, R192, UR10, -R204.reuse ;  /* 0x0000000ac0ba7c23 */ /* 0x100fe200080108cc */
[----:B------:R-:W-:Y:S01]  /*35a0*/  IADD3 R202, -R76, 0xb, RZ ;  /* 0x0000000b4cca7810 */ /* 0x000fe20007ffe1ff */
[--C-:B------:R-:W-:Y:S01]  /*35b0*/  FFMA.FTZ R195, R195, UR10, -R204.reuse ;  /* 0x0000000ac3c37c23 */ /* 0x100fe200080108cc */
[--C-:B------:R-:W-:Y:S01]  /*35c0*/  FFMA.FTZ R192, R163, UR10, -R199.reuse ;  /* 0x0000000aa3c07c23 */ /* 0x100fe200080108c7 */
[----:B------:R-:W0:Y:S01]  /*35d0*/  MUFU.EX2 R188, R188 ;  /* 0x000000bc00bc7308 */ /* 0x000e220000000800 */
[----:B--2---:R-:W-:Y:S01]  /*35e0*/  F2FP.F16.F32.PACK_AB R154, R179, R178 ;  /* 0x000000b2b39a723e */ /* 0x004fe200000000ff */
[----:B------:R1:W-:Y:S06]  /*35f0*/  BAR.ARV R202, 0x100 ;  /* 0x000400ca0000751d */ /* 0x0003ec0000002000 */
[----:B------:R2:W-:Y:S01]  /*3600*/  @!P2 SYNCS.ARRIVE.TRANS64.RED.A1T0 RZ, [R20+URZ], RZ ;  /* 0x000000ff14ffa9a7 */ /* 0x0005e2000810043f */
        /* <DEDUP_REMOVED lines=12> */
[--C-:B------:R-:W-:Y:S01]  /*36d0*/  FFMA.FTZ R169, R174, UR10, -R199.reuse ;  /* 0x0000000aaea97c23 */ /* 0x100fe200080108c7 */
[--C-:B------:R-:W-:Y:S01]  /*36e0*/  FFMA.FTZ R174, R189, UR10, -R204.reuse ;  /* 0x0000000abdae7c23 */ /* 0x100fe200080108cc */
[--C-:B------:R-:W-:Y:S01]  /*36f0*/  FFMA.FTZ R189, R193, UR10, -R204.reuse ;  /* 0x0000000ac1bd7c23 */ /* 0x100fe200080108cc */
[----:B------:R-:W-:Y:S01]  /*3700*/  FFMA.FTZ R0, R0, UR10, -R199 ;  /* 0x0000000a00007c23 */ /* 0x000fe200080108c7 */
[----:B------:R-:W-:Y:S01]  /*3710*/  MUFU.EX2 R12, R12 ;  /* 0x0000000c000c7308 */ /* 0x000fe20000000800 */
[--C-:B------:R-:W-:Y:S01]  /*3720*/  FFMA.FTZ R193, R197, UR10, -R204.reuse ;  /* 0x0000000ac5c17c23 */ /* 0x100fe200080108cc */
[----:B------:R-:W-:Y:S01]  /*3730*/  FFMA.FTZ R198, R205, UR10, -R204 ;  /* 0x0000000acdc67c23 */ /* 0x000fe200080108cc */
[----:B------:R-:W-:Y:S01]  /*3740*/  FADD.FTZ R175, R176, R175 ;  /* 0x000000afb0af7221 */ /* 0x000fe20000010000 */
[----:B------:R-:W-:Y:S01]  /*3750*/  FADD.FTZ R188, R177, R188 ;  /* 0x000000bcb1bc7221 */ /* 0x000fe20000010000 */
[----:B--2---:R-:W-:-:S02]  /*3760*/  IMAD.U32 R20, RZ, RZ, UR5 ;  /* 0x00000005ff147e24 */ /* 0x004fc4000f8e00ff */
[----:B------:R-:W-:Y:S01]  /*3770*/  FADD.FTZ R178, R178, R175 ;  /* 0x000000afb2b27221 */ /* 0x000fe20000010000 */
[----:B------:R-:W0:Y:S01]  /*3780*/  MUFU.EX2 R207, R207 ;  /* 0x000000cf00cf7308 */ /* 0x000e220000000800 */
[----:B---3--:R-:W-:Y:S01]  /*3790*/  F2FP.F16.F32.PACK_AB R155, R184, R183 ;  /* 0x000000b7b89b723e */ /* 0x008fe200000000ff */
[----:B------:R1:W-:Y:S01]  /*37a0*/  BAR.SYNC.DEFER_BLOCKING R203, 0x100 ;  /* 0x000400cb0000751d */ /* 0x0003e20000010000 */
[----:B------:R-:W-:Y:S01]  /*37b0*/  FADD.FTZ R183, R183, R188 ;  /* 0x000000bcb7b77221 */ /* 0x000fe20000010000 */
[----:B------:R-:W-:Y:S01]  /*37c0*/  FADD.FTZ R179, R179, R178 ;  /* 0x000000b2b3b37221 */ /* 0x000fe20000010000 */
[----:B------:R-:W-:Y:S02]  /*37d0*/  @!P2 VIADD R190, R190, 0x32460 ;  /* 0x00032460bebea836 */ /* 0x000fe40000000000 */
[----:B------:R-:W-:Y:S01]  /*37e0*/  FADD.FTZ R184, R184, R183 ;  /* 0x000000b7b8b87221 */ /* 0x000fe20000010000 */
[----:B------:R-:W-:Y:S02]  /*37f0*/  MUFU.EX2 R160, R160 ;  /* 0x000000a000a07308 */ /* 0x000fe40000000800 */
[----:B------:R-:W-:-:S06]  /*3800*/  @!P2 PRMT R190, RZ, 0x654, R190 ;  /* 0x00000654ffbea816 */ /* 0x000fcc00000000be */
[----:B------:R-:W-:Y:S08]  /*3810*/  MUFU.EX2 R209, R209 ;  /* 0x000000d100d17308 */ /* 0x000ff00000000800 */
[----:B------:R-:W-:Y:S01]  /*3820*/  MUFU.EX2 R165, R165 ;  /* 0x000000a500a57308 */ /* 0x000fe20000000800 */
[----:B------:R-:W-:-:S06]  /*3830*/  WARPGROUP.ARRIVE ;  /* 0x00000000000079c5 */ /* 0x000fcc0000000000 */
[----:B------:R-:W-:Y:S01]  /*3840*/  HGMMA.64x256x16.F32 R24, R152, gdesc[UR12].tnspB, RZ, !UPT, gsb0 ;  /* 0x43e0000c98187df0 */ /* 0x000fe2000c0008ff */
[----:B------:R-:W2:Y:S01]  /*3850*/  MUFU.EX2 R170, R170 ;  /* 0x000000aa00aa7308 */ /* 0x000ea20000000800 */
[----:B------:R-:W-:Y:S01]  /*3860*/  UMOV UR14, UR4 ;  /* 0x00000004000e7c82 */ /* 0x000fe20008000000 */
[----:B------:R-:W-:Y:S01]  /*3870*/  UMOV UR15, 0x40000040 ;  /* 0x40000040000f7882 */ /* 0x000fe20000000000 */
[----:B------:R-:W-:-:S05]  /*3880*/  UIADD3 UR4, UR5, 0x100, URZ ;  /* 0x0000010005047890 */ /* 0x000fca000fffe03f */
        /* <DEDUP_REMOVED lines=48> */
[----:B------:R-:W-:Y:S01]  /*3b90*/  UMOV UR14, UR4 ;  /* 0x00000004000e7c82 */ /* 0x000fe20008000000 */
[----:B------:R-:W-:Y:S01]  /*3ba0*/  UMOV UR15, 0x40000040 ;  /* 0x40000040000f7882 */ /* 0x000fe20000000000 */
[----:B------:R-:W-:Y:S01]  /*3bb0*/  UIADD3 UR4, UR5, 0x180, URZ ;  /* 0x0000018005047890 */ /* 0x000fe2000fffe03f */
        /* <DEDUP_REMOVED lines=14> */
[----:B------:R-:W-:-:S06]  /*3ca0*/  FADD.FTZ R185, R194, R185 ;  /* 0x000000b9c2b97221 */ /* 0x000fcc0000010000 */
[----:B------:R-:W-:Y:S01]  /*3cb0*/  HGMMA.64x256x16.F32 R24, R152, gdesc[UR12].tnspB, R24, gsb0 ;  /* 0x43e0000c98187df0 */ /* 0x000fe20008000818 */
[----:B------:R-:W-:Y:S01]  /*3cc0*/  UMOV UR14, UR4 ;  /* 0x00000004000e7c82 */ /* 0x000fe20008000000 */
[----:B------:R-:W-:Y:S01]  /*3cd0*/  UMOV UR15, 0x40000040 ;  /* 0x40000040000f7882 */ /* 0x000fe20000000000 */
[----:B------:R-:W-:Y:S01]  /*3ce0*/  UIADD3 UR4, UR5, 0x200, URZ ;  /* 0x0000020005047890 */ /* 0x000fe2000fffe03f */
        /* <DEDUP_REMOVED lines=13> */
[----:B------:R-:W-:-:S07]  /*3dc0*/  FADD.FTZ R186, R195, R186 ;  /* 0x000000bac3ba7221 */ /* 0x000fce0000010000 */
        /* <DEDUP_REMOVED lines=21> */
[----:B------:R-:W-:Y:S02]  /*3f20*/  @UP0 ULDC UR4, c[0x0][0x44c] ;  /* 0x0001130000040ab9 */ /* 0x000fe40000000800 */
[----:B------:R-:W-:-:S04]  /*3f30*/  UIMAD.WIDE.U32 UR4, UR38, UR4, URZ ;  /* 0x00000004260472a5 */ /* 0x000fc8000f8e003f */
[----:B------:R-:W-:Y:S02]  /*3f40*/  @UP0 USHF.R.U32.HI UR38, URZ, UR7, UR5 ;  /* 0x000000073f260299 */ /* 0x000fe40008011605 */
[----:B------:R-:W-:Y:S02]  /*3f50*/  UIADD3 UR7, UR42, -0x2, URZ ;  /* 0xfffffffe2a077890 */ /* 0x000fe4000fffe03f */
[----:B------:R-:W-:-:S04]  /*3f60*/  UIADD3 UR4, UR38, -UR6, UR39 ;  /* 0x8000000626047290 */ /* 0x000fc8000fffe027 */
[----:B------:R-:W-:-:S04]  /*3f70*/  UIMAD.WIDE UR4, UR4, 0x2aaaaaab, URZ ;  /* 0x2aaaaaab040478a5 */ /* 0x000fc8000f8e023f */
[----:B------:R-:W-:-:S04]  /*3f80*/  USHF.R.U32.HI UR4, URZ, 0x1f, UR5 ;  /* 0x0000001f3f047899 */ /* 0x000fc80008011605 */
[----:B------:R-:W-:-:S04]  /*3f90*/  ULEA.HI.SX32 UR4, UR5, UR4, 0x1c ;  /* 0x0000000405047291 */ /* 0x000fc8000f8fe23f */
[----:B------:R-:W-:-:S04]  /*3fa0*/  UISETP.LT.AND UP1, UPT, UR11, UR4, UPT ;  /* 0x000000040b00728c */ /* 0x000fc8000bf21270 */
[----:B------:R-:W-:-:S03]  /*3fb0*/  USEL UR56, UR11, UR4, !UP1 ;  /* 0x000000040b387287 */ /* 0x000fc6000c800000 */
[----:B------:R-:W-:Y:S01]  /*3fc0*/  UMOV UR4, URZ ;  /* 0x0000003f00047c82 */ /* 0x000fe20008000000 */
[----:B------:R-:W-:-:S06]  /*3fd0*/  UISETP.GE.AND UP1, UPT, UR7, UR56, UPT ;  /* 0x000000380700728c */ /* 0x000fcc000bf26270 */
[----:B------:R-:W-:Y:S01]  /*3fe0*/  PLOP3.LUT P3, PT, PT, PT, UP1, 0x80, 0x0 ;  /* 0x000000000000781c */ /* 0x000fe20003f6f018 */
[----:B------:R-:W-:Y:S02]  /*3ff0*/  WARPGROUP.DEPBAR.LE gsb0, 0x0 ;  /* 0x00008000000079c5 */ /* 0x000fe40000010000 */
[----:B------:R-:W-:Y:S01]  /*4000*/  F2FP.F16.F32.PACK_AB R152, R213, R0 ;  /* 0x00000000d598723e */ /* 0x000fe200000000ff */
[----:B------:R-:W-:Y:S01]  /*4010*/  FADD.FTZ R0, R0, R163 ;  /* 0x000000a300007221 */ /* 0x000fe20000010000 */
[----:B------:R-:W-:Y:S01]  /*4020*/  F2FP.F16.F32.PACK_AB R153, R189, R174 ;  /* 0x000000aebd99723e */ /* 0x000fe200000000ff */
        /* <DEDUP_REMOVED lines=14> */
[----:B------:R-:W-:Y:S01]  /*4110*/  IMAD.MOV.U32 R205, RZ, RZ, R156 ;  /* 0x000000ffffcd7224 */ /* 0x000fe200078e009c */
[----:B------:R-:W-:Y:S01]  /*4120*/  UMOV UR60, URZ ;  /* 0x0000003f003c7c82 */ /* 0x000fe20008000000 */
[----:B------:R-:W-:Y:S01]  /*4130*/  IMAD.MOV.U32 R204, RZ, RZ, R201 ;  /* 0x000000ffffcc7224 */ /* 0x000fe200078e00c9 */
[----:B------:R-:W-:-:S06]  /*4140*/  UMOV UR4, URZ ;  /* 0x0000003f00047c82 */ /* 0x000fcc0008000000 */
.L_x_4423:
[----:B------:R-:W-:-:S04]  /*4150*/  UIADD3 UR4, UR4, 0x1, URZ ;  /* 0x0000000104047890 */ /* 0x000fc8000fffe03f */
[----:B------:R-:W-:-:S04]  /*4160*/  UISETP.NE.AND UP1, UPT, UR4, 0x2, UPT ;  /* 0x000000020400788c */ /* 0x000fc8000bf25270 */
[----:B------:R-:W-:Y:S02]  /*4170*/  USEL UR5, URZ, 0x1, UP1 ;  /* 0x000000013f057887 */ /* 0x000fe40008800000 */
[----:B------:R-:W-:Y:S02]  /*4180*/  USEL UR4, UR4, URZ, UP1 ;  /* 0x0000003f04047287 */ /* 0x000fe40008800000 */
[----:B------:R-:W-:Y:S01]  /*4190*/  ULOP3.LUT UR60, UR60, UR5, URZ, 0x3c, !UPT ;  /* 0x000000053c3c7292 */ /* 0x000fe2000f8e3c3f */
[----:B-1----:R-:W-:Y:S11]  /*41a0*/  @!P0 BRA `(.L_x_4415) ;  /* 0x0000000000048947 */ /* 0x002ff60003800000 */
[----:B------:R-:W-:Y:S01]  /*41b0*/  BPT.TRAP 0x1 ;  /* 0x000000040000795c */ /* 0x000fe20000300000 */
.L_x_4415:
[----:B------:R-:W-:Y:S01]  /*41c0*/  R2UR UR5, R22 ;  /* 0x00000000160572ca */ /* 0x000fe200000e0000 */
[----:B------:R-:W-:-:S05]  /*41d0*/  IMAD.U32 R201, RZ, RZ, UR60 ;  /* 0x0000003cffc97e24 */ /* 0x000fca000f8e00ff */
[----:B------:R-:W-:-:S07]  /*41e0*/  SHF.L.U32 R201, R201, 0x1f, RZ ;  /* 0x0000001fc9c97819 */ /* 0x000fce00000006ff */
[----:B------:R-:W-:-:S09]  /*41f0*/  ULEA UR5, UR4, UR5, 0x3 ;  /* 0x0000000504057291 */ /* 0x000fd2000f8e183f */
[----:B------:R1:W2:Y:S01]  /*4200*/  SYNCS.PHASECHK.TRANS64.TRYWAIT P3, [UR5+0x32430], R201 ;  /* 0x032430c9ff0075a7 */ /* 0x0002a20008060145 */
[----:B------:R-:W-:Y:S05]  /*4210*/  @!P0 BRA `(.L_x_4416) ;  /* 0x0000000000048947 */ /* 0x000fea0003800000 */
[----:B------:R-:W-:Y:S01]  /*4220*/  BPT.TRAP 0x1 ;  /* 0x000000040000795c */ /* 0x000fe20000300000 */
.L_x_4416:
[----:B--2---:R-:W-:Y:S05]  /*4230*/  @P3 BRA `(.L_x_4417) ;  /* 0x0000000000083947 */ /* 0x004fea0003800000 */
[----:B------:R-:W2:Y:S02]  /*4240*/  SYNCS.PHASECHK.TRANS64.TRYWAIT P3, [UR5+0x32430], R201 ;  /* 0x032430c9ff0075a7 */ /* 0x000ea40008060145 */
[----:B--2---:R-:W-:Y:S05]  /*4250*/  @!P3 BRA `(.L_x_4418) ;  /* 0x000000c800d8b947 */ /* 0x004fea0003800000 */
.L_x_4417:
[----:B------:R-:W-:Y:S01]  /*4260*/  R2UR UR6, R21 ;  /* 0x00000000150672ca */ /* 0x000fe200000e0000 */
[----:B0-2---:R-:W-:Y:S01]  /*4270*/  WARPGROUP.ARRIVE ;  /* 0x00000000000079c5 */ /* 0x005fe20000000000 */
[----:B------:R-:W-:Y:S01]  /*4280*/  MOV R202, UR25 ;  /* 0x0000001900ca7c02 */ /* 0x000fe20008000f00 */
        /* <DEDUP_REMOVED lines=48> */
.L_x_4419:
[----:B------:R0:W2:Y:S01]  /*4590*/  SYNCS.PHASECHK.TRANS64.TRYWAIT P3, [UR5+0x32450], R201 ;  /* 0x032450c9ff0075a7 */ /* 0x0000a20008060145 */
[----:B------:R-:W-:Y:S05]  /*45a0*/  @!P0 BRA `(.L_x_4420) ;  /* 0x0000000000048947 */ /* 0x000fea0003800000 */
[----:B------:R-:W-:Y:S01]  /*45b0*/  BPT.TRAP 0x1 ;  /* 0x000000040000795c */ /* 0x000fe20000300000 */
.L_x_4420:
[----:B--2---:R-:W-:Y:S05]  /*45c0*/  @P3 BRA `(.L_x_4421) ;  /* 0x0000000000083947 */ /* 0x004fea0003800000 */
[----:B------:R-:W2:Y:S02]  /*45d0*/  SYNCS.PHASECHK.TRANS64.TRYWAIT P3, [UR5+0x32450], R201 ;  /* 0x032450c9ff0075a7 */ /* 0x000ea40008060145 */
[----:B--2---:R-:W-:Y:S05]  /*45e0*/  @!P3 BRA `(.L_x_4422) ;  /* 0x000000c8000cb947 */ /* 0x004fea0003800000 */
.L_x_4421:
[----:B012---:R-:W-:Y:S01]  /*45f0*/  MOV R201, UR49 ;  /* 0x0000003100c97c02 */ /* 0x007fe20008000f00 */
[----:B------:R-:W-:Y:S01]  /*4600*/  UIMAD UR6, UR4, 0xc00, UR61 ;  /* 0x00000c00040678a4 */ /* 0x000fe2000f8e023d */
[----:B------:R-:W-:Y:S01]  /*4610*/  MOV R202, UR48 ;  /* 0x0000003000ca7c02 */ /* 0x000fe20008000f00 */
[----:B------:R-:W-:Y:S01]  /*4620*/  WARPGROUP.ARRIVE ;  /* 0x00000000000079c5 */ /* 0x000fe20000000000 */
[----:B------:R-:W-:Y:S01]  /*4630*/  R2UR UR48, R4 ;  /* 0x00000000043072ca */ /* 0x000fe200000e0000 */
[----:B------:R-:W-:Y:S01]  /*4640*/  UMOV UR51, 0x40000040 ;  /* 0x4000004000337882 */ /* 0x000fe20000000000 */
[----:B------:R-:W-:Y:S01]  /*4650*/  R2UR UR49, R5 ;  /* 0x00000000053172ca */ /* 0x000fe200000e0000 */
[----:B------:R-:W-:Y:S01]  /*4660*/  UIADD3 UR10, UR6, 0x2, URZ ;  /* 0x00000002060a7890 */ /* 0x000fe2000fffe03f */
[----:B------:R-:W-:Y:S01]  /*4670*/  MOV R206, UR53 ;  /* 0x0000003500ce7c02 */ /* 0x000fe20008000f00 */
[----:B------:R-:W-:Y:S01]  /*4680*/  UMOV UR50, UR6 ;  /* 0x0000000600327c82 */ /* 0x000fe20008000000 */
[----:B------:R-:W-:Y:S01]  /*4690*/  MOV R207, UR52 ;  /* 0x0000003400cf7c02 */ /* 0x000fe20008000f00 */
[----:B------:R-:W-:Y:S01]  /*46a0*/  UMOV UR55, 0x40000040 ;  /* 0x4000004000377882 */ /* 0x000fe20000000000 */
[----:B------:R-:W-:Y:S01]  /*46b0*/  R2UR UR52, R2 ;  /* 0x00000000023472ca */ /* 0x000fe200000e0000 */
[----:B------:R-:W-:Y:S01]  /*46c0*/  UMOV UR59, 0x40000040 ;  /* 0x40000040003b7882 */ /* 0x000fe20000000000 */
[----:B------:R-:W-:Y:S01]  /*46d0*/  R2UR UR53, R3 ;  /* 0x00000000033572ca */ /* 0x000fe200000e0000 */
[----:B------:R-:W-:Y:S01]  /*46e0*/  UMOV UR54, UR10 ;  /* 0x0000000a00367c82 */ /* 0x000fe20008000000 */
[----:B------:R-:W-:Y:S01]  /*46f0*/  MOV R208, UR57 ;  /* 0x0000003900d07c02 */ /* 0x000fe20008000f00 */
[----:B------:R-:W-:Y:S01]  /*4700*/  UIADD3 UR10, UR6, 0x4, URZ ;  /* 0x00000004060a7890 */ /* 0x000fe2000fffe03f */
[----:B------:R-:W-:Y:S01]  /*4710*/  MOV R209, UR56 ;  /* 0x0000003800d17c02 */ /* 0x000fe20008000f00 */
[----:B------:R-:W-:Y:S01]  /*4720*/  HGMMA.64x96x16.F32 R152, gdesc[UR48], R152, gsb0 ;  /* 0x01600000309879f0 */ /* 0x000fe20008000898 */
[----:B------:R-:W-:Y:S01]  /*4730*/  R2UR UR56, R14 ;  /* 0x000000000e3872ca */ /* 0x000fe200000e0000 */
[----:B------:R-:W-:Y:S01]  /*4740*/  UMOV UR11, 0x40000040 ;  /* 0x40000040000b7882 */ /* 0x000fe20000000000 */
[----:B------:R-:W-:Y:S01]  /*4750*/  R2UR UR57, R15 ;  /* 0x000000000f3972ca */ /* 0x000fe200000e0000 */
[----:B------:R-:W-:Y:S01]  /*4760*/  UIADD3 UR14, UR6, 0x300, URZ ;  /* 0x00000300060e7890 */ /* 0x000fe2000fffe03f */
[----:B------:R-:W-:Y:S01]  /*4770*/  R2UR UR49, R201 ;  /* 0x00000000c93172ca */ /* 0x000fe200000e0000 */
[----:B------:R-:W-:Y:S01]  /*4780*/  UMOV UR58, UR10 ;  /* 0x0000000a003a7c82 */ /* 0x000fe20008000000 */
[----:B------:R-:W-:Y:S01]  /*4790*/  UIADD3 UR10, UR6, 0x6, URZ ;  /* 0x00000006060a7890 */ /* 0x000fe2000fffe03f */
[----:B------:R-:W-:Y:S01]  /*47a0*/  R2UR UR48, R202 ;  /* 0x00000000ca3072ca */ /* 0x000fe200000e0000 */
[----:B------:R-:W-:Y:S01]  /*47b0*/  UMOV UR15, 0x40000040 ;  /* 0x40000040000f7882 */ /* 0x000fe20000000000 */
[----:B------:R-:W-:Y:S01]  /*47c0*/  UIADD3 UR18, UR6, 0x302, URZ ;  /* 0x0000030206127890 */ /* 0x000fe2000fffe03f */
[----:B------:R-:W0:Y:S01]  /*47d0*/  S2R R213, SR_TID.X ;  /* 0x0000000000d57919 */ /* 0x000e220000002100 */
        /* <DEDUP_REMOVED lines=17> */
[----:B0-----:R-:W-:Y:S01]  /*48f0*/  SHF.R.U32.HI R213, RZ, 0x7, R213 ;  /* 0x00000007ffd57819 */ /* 0x001fe200000116d5 */
        /* <DEDUP_REMOVED lines=8> */
[----:B------:R-:W-:Y:S01]  /*4980*/  IMAD.MOV.U32 R206, RZ, RZ, R13 ;  /* 0x000000ffffce7224 */ /* 0x000fe200078e000d */
[----:B------:R-:W-:Y:S02]  /*4990*/  WARPGROUP.DEPBAR.LE gsb0, 0x0 ;  /* 0x00008000000079c5 */ /* 0x000fe40000010000 */
[----:B------:R-:W-:-:S06]  /*49a0*/  WARPGROUP.ARRIVE ;  /* 0x00000000000079c5 */ /* 0x000fcc0000000000 */
[----:B------:R-:W-:Y:S01]  /*49b0*/  HGMMA.64x96x16.F32 R152, gdesc[UR56], R152, gsb0 ;  /* 0x01600000389879f0 */ /* 0x000fe20008000898 */
[----:B------:R-:W-:Y:S01]  /*49c0*/  R2UR UR56, R10 ;  /* 0x000000000a3872ca */ /* 0x000fe200000e0000 */
[----:B------:R-:W-:Y:S01]  /*49d0*/  UMOV UR58, UR6 ;  /* 0x00000006003a7c82 */ /* 0x000fe20008000000 */
[----:B------:R-:W-:Y:S01]  /*49e0*/  R2UR UR57, R11 ;  /* 0x000000000b3972ca */ /* 0x000fe200000e0000 */
[----:B------:R-:W-:Y:S01]  /*49f0*/  UMOV UR59, 0x40000040 ;  /* 0x40000040003b7882 */ /* 0x000fe20000000000 */
[----:B------:R-:W-:Y:S02]  /*4a00*/  @UP0 ULDC UR6, c[0x0][0x44c] ;  /* 0x0001130000060ab9 */ /* 0x000fe40000000800 */
[----:B------:R-:W-:Y:S01]  /*4a10*/  @P1 IMAD.HI.U32 R201, R13, UR6, RZ ;  /* 0x000000060dc91c27 */ /* 0x000fe2000f8e00ff */
[----:B------:R-:W-:-:S04]  /*4a20*/  @UP0 ULDC UR6, c[0x0][0x450] ;  /* 0x0001140000060ab9 */ /* 0x000fc80000000800 */
[----:B------:R-:W-:Y:S01]  /*4a30*/  @P1 SHF.R.U32.HI R206, RZ, UR6, R201 ;  /* 0x00000006ffce1c19 */ /* 0x000fe200080116c9 */
[----:B------:R-:W-:Y:S02]  /*4a40*/  UMOV UR6, 0x1 ;  /* 0x0000000100067882 */ /* 0x000fe40000000000 */
[----:B------:R-:W-:Y:S02]  /*4a50*/  UIMAD UR6, UR7, -0x60, UR6 ;  /* 0xffffffa0070678a4 */ /* 0x000fe4000f8e0206 */
[----:B------:R-:W0:Y:S01]  /*4a60*/  SHFL.IDX PT, R207, R206, RZ, 0x1c1f ;  /* 0x001c1fffcecf7589 */ /* 0x000e2200000e0000 */
[----:B------:R-:W-:Y:S02]  /*4a70*/  WARPGROUP.DEPBAR.LE gsb0, 0x0 ;  /* 0x00008000000079c5 */ /* 0x000fe40000010000 */
[----:B------:R-:W-:-:S06]  /*4a80*/  WARPGROUP.ARRIVE ;  /* 0x00000000000079c5 */ /* 0x000fcc0000000000 */
[----:B------:R-:W-:Y:S01]  /*4a90*/  HGMMA.64x96x16.F32 R152, gdesc[UR8], R152, gsb0 ;  /* 0x01600000089879f0 */ /* 0x000fe20008000898 */
[----:B------:R-:W-:Y:S01]  /*4aa0*/  ULDC UR10, c[0x0][0x2f0] ;  /* 0x0000bc00000a7ab9 */ /* 0x000fe20000000800 */
[----:B------:R-:W-:Y:S01]  /*4ab0*/  R2UR UR11, R20 ;  /* 0x00000000140b72ca */ /* 0x000fe200000e0000 */
[----:B------:R-:W-:Y:S01]  /*4ac0*/  IMAD.U32 R202, RZ, RZ, UR10 ;  /* 0x0000000affca7e24 */ /* 0x000fe2000f8e00ff */
[----:B------:R-:W-:Y:S01]  /*4ad0*/  ULDC UR10, c[0x0][0xa80] ;  /* 0x0002a000000a7ab9 */ /* 0x000fe20000000800 */
        /* <DEDUP_REMOVED lines=37> */
[----:B------:R-:W-:Y:S01]  /*4d30*/  R2UR UR57, R208 ;  /* 0x00000000d03972ca */ /* 0x000fe200000e0000 */
[----:B------:R-:W-:Y:S01]  /*4d40*/  IMAD.MOV.U32 R208, RZ, RZ, -0x2 ;  /* 0xfffffffeffd07424 */ /* 0x000fe200078e00ff */
[----:B------:R-:W-:Y:S02]  /*4d50*/  R2UR UR56, R209 ;  /* 0x00000000d13872ca */ /* 0x000fe400000e0000 */
[----:B------:R-:W1:Y:S01]  /*4d60*/  SHFL.IDX PT, R209, R206, 0x1, 0x1c1f ;  /* 0x003c1f00ced17f89 */ /* 0x000e6200000e0000 */
[----:B------:R-:W-:Y:S01]  /*4d70*/  IMAD R201, R23, R208, UR6 ;  /* 0x0000000617c97e24 */ /* 0x000fe2000f8e02d0 */
[----:B------:R-:W-:-:S07]  /*4d80*/  ULDC UR6, c[0x0][0x288] ;  /* 0x0000a20000067ab9 */ /* 0x000fce0000000800 */
[----:B------:R-:W-:Y:S02]  /*4d90*/  IMAD R202, R202, UR57, R201 ;  /* 0x00000039caca7c24 */ /* 0x000fe4000f8e02c9 */
[----:B------:R-:W-:Y:S02]  /*4da0*/  UISETP.GT.AND UP1, UPT, UR7, UR56, UPT ;  /* 0x000000380700728c */ /* 0x000fe4000bf24270 */
[----:B------:R-:W-:Y:S01]  /*4db0*/  UIADD3 UR7, UR7, -0x1, URZ ;  /* 0xffffffff07077890 */ /* 0x000fe2000fffe03f */
[----:B0-----:R-:W-:-:S04]  /*4dc0*/  IADD3 R201, R207, -UR6, R202 ;  /* 0x80000006cfc97c10 */ /* 0x001fc8000fffe0ca */
[C---:B------:R-:W-:Y:S02]  /*4dd0*/  ISETP.GT.AND P5, PT, R201.reuse, 0x1, PT ;  /* 0x00000001c900780c */ /* 0x040fe40003fa4270 */
[C---:B------:R-:W-:Y:S02]  /*4de0*/  ISETP.GT.AND P4, PT, R201.reuse, RZ, PT ;  /* 0x000000ffc900720c */ /* 0x040fe40003f84270 */
[C---:B------:R-:W-:Y:S02]  /*4df0*/  ISETP.GT.AND P6, PT, R201.reuse, 0x8, PT ;  /* 0x00000008c900780c */ /* 0x040fe40003fc4270 */
[----:B------:R-:W-:Y:S02]  /*4e00*/  ISETP.GT.AND P3, PT, R201, 0x9, PT ;  /* 0x00000009c900780c */ /* 0x000fe40003f64270 */
[----:B-1----:R-:W-:Y:S01]  /*4e10*/  IADD3 R202, R209, -UR6, R202 ;  /* 0x80000006d1ca7c10 */ /* 0x002fe2000fffe0ca */
[----:B------:R-:W-:Y:S02]  /*4e20*/  WARPGROUP.DEPBAR.LE gsb0, 0x0 ;  /* 0x00008000000079c5 */ /* 0x000fe40000010000 */
[----:B------:R-:W-:-:S02]  /*4e30*/  FSEL R153, R153, -INF , P5 ;  /* 0xff80000099997808 */ /* 0x000fc40002800000 */
[C---:B------:R-:W-:Y:S02]  /*4e40*/  ISETP.GT.AND P5, PT, R201.reuse, 0x11, PT ;  /* 0x00000011c900780c */ /* 0x040fe40003fa4270 */
[----:B------:R-:W-:Y:S02]  /*4e50*/  FSEL R207, R152, -INF , P4 ;  /* 0xff80000098cf7808 */ /* 0x000fe40002000000 */
[----:B------:R-:W-:Y:S02]  /*4e60*/  FSEL R152, R156, -INF , P6 ;  /* 0xff8000009c987808 */ /* 0x000fe40003000000 */
[----:B------:R-:W-:Y:S02]  /*4e70*/  ISETP.GT.AND P6, PT, R201, 0x18, PT ;  /* 0x00000018c900780c */ /* 0x000fe40003fc4270 */
[----:B------:R-:W-:Y:S02]  /*4e80*/  FSEL R161, R161, -INF , P5 ;  /* 0xff800000a1a17808 */ /* 0x000fe40002800000 */
[----:B------:R-:W-:-:S02]  /*4e90*/  ISETP.GT.AND P5, PT, R201, 0x21, PT ;  /* 0x00000021c900780c */ /* 0x000fc40003fa4270 */
[----:B------:R-:W-:Y:S02]  /*4ea0*/  FSEL R157, R157, -INF , P3 ;  /* 0xff8000009d9d7808 */ /* 0x000fe40001800000 */
[C---:B------:R-:W-:Y:S02]  /*4eb0*/  ISETP.GT.AND P3, PT, R201.reuse, 0x19, PT ;  /* 0x00000019c900780c */ /* 0x040fe40003f64270 */
        /* <DEDUP_REMOVED lines=10> */
[----:B------:R-:W-:Y:S02]  /*4f60*/  ISETP.GT.AND P5, PT, R202, RZ, PT ;  /* 0x000000ffca00720c */ /* 0x000fe40003fa4270 */
[----:B------:R-:W-:Y:S02]  /*4f70*/  FSEL R173, R173, -INF , P3 ;  /* 0xff800000adad7808 */ /* 0x000fe40001800000 */
[----:B------:R-:W-:Y:S02]  /*4f80*/  ISETP.GT.AND P3, PT, R201, 0x39, PT ;  /* 0x00000039c900780c */ /* 0x000fe40003f64270 */
[----:B------:R-:W-:Y:S02]  /*4f90*/  FSEL R180, R180, -INF , P6 ;  /* 0xff800000b4b47808 */ /* 0x000fe40003000000 */
[----:B------:R-:W-:Y:S02]  /*4fa0*/  FSEL R160, R160, -INF , P4 ;  /* 0xff800000a0a07808 */ /* 0x000fe40002000000 */
[----:B------:R-:W-:-:S02]  /*4fb0*/  ISETP.GT.AND P6, PT, R202, 0x1, PT ;  /* 0x00000001ca00780c */ /* 0x000fc40003fc4270 */
[----:B------:R-:W-:Y:S02]  /*4fc0*/  FSEL R154, R154, -INF , P5 ;  /* 0xff8000009a9a7808 */ /* 0x000fe40002800000 */
[----:B------:R-:W-:Y:S02]  /*4fd0*/  ISETP.GT.AND P4, PT, R201, 0x20, PT ;  /* 0x00000020c900780c */ /* 0x000fe40003f84270 */
[----:B------:R-:W-:Y:S02]  /*4fe0*/  FSEL R181, R181, -INF , P3 ;  /* 0xff800000b5b57808 */ /* 0x000fe40001800000 */
[----:B------:R-:W-:Y:S02]  /*4ff0*/  ISETP.GT.AND P3, PT, R202, 0x8, PT ;  /* 0x00000008ca00780c */ /* 0x000fe40003f64270 */
[----:B------:R-:W-:Y:S02]  /*5000*/  FSEL R155, R155, -INF , P6 ;  /* 0xff8000009b9b7808 */ /* 0x000fe40003000000 */
[----:B------:R-:W-:-:S02]  /*5010*/  FMNMX.FTZ R156, R154, R205, !PT ;  /* 0x000000cd9a9c7209 */ /* 0x000fc40007810000 */
[----:B------:R-:W-:Y:S02]  /*5020*/  FSEL R168, R168, -INF , P4 ;  /* 0xff800000a8a87808 */ /* 0x000fe40002000000 */
[----:B------:R-:W-:Y:S02]  /*5030*/  ISETP.GT.AND P4, PT, R201, 0x30, PT ;  /* 0x00000030c900780c */ /* 0x000fe40003f84270 */
[----:B------:R-:W-:Y:S02]  /*5040*/  ISETP.GT.AND P6, PT, R202, 0x9, PT ;  /* 0x00000009ca00780c */ /* 0x000fe40003fc4270 */
[----:B------:R-:W-:Y:S02]  /*5050*/  FSEL R158, R158, -INF , P3 ;  /* 0xff8000009e9e7808 */ /* 0x000fe40001800000 */
[----:B------:R-:W-:Y:S02]  /*5060*/  FMNMX.FTZ R209, R155, R156, !PT ;  /* 0x0000009c9bd17209 */ /* 0x000fe40007810000 */
[----:B------:R-:W-:-:S02]  /*5070*/  FSEL R176, R176, -INF , P4 ;  /* 0xff800000b0b07808 */ /* 0x000fc40002000000 */
[----:B------:R-:W-:Y:S02]  /*5080*/  ISETP.GT.AND P4, PT, R201, 0x40, PT ;  /* 0x00000040c900780c */ /* 0x000fe40003f84270 */
[----:B------:R-:W-:Y:S02]  /*5090*/  ISETP.GT.AND P3, PT, R202, 0x10, PT ;  /* 0x00000010ca00780c */ /* 0x000fe40003f64270 */
[----:B------:R-:W-:Y:S02]  /*50a0*/  FSEL R159, R159, -INF , P6 ;  /* 0xff8000009f9f7808 */ /* 0x000fe40003000000 */
[----:B------:R-:W-:Y:S02]  /*50b0*/  FMNMX.FTZ R156, R158, R209, !PT ;  /* 0x000000d19e9c7209 */ /* 0x000fe40007810000 */
[----:B------:R-:W-:Y:S02]  /*50c0*/  ISETP.GT.AND P5, PT, R201, 0x41, PT ;  /* 0x00000041c900780c */ /* 0x000fe40003fa4270 */
        /* <DEDUP_REMOVED lines=10> */
[----:B------:R-:W-:Y:S02]  /*5170*/  ISETP.GT.AND P3, PT, R202, 0x19, PT ;  /* 0x00000019ca00780c */ /* 0x000fe40003f64270 */
[----:B------:R-:W-:Y:S02]  /*5180*/  FSEL R166, R166, -INF , P5 ;  /* 0xff800000a6a67808 */ /* 0x000fe40002800000 */
[----:B------:R-:W-:-:S02]  /*5190*/  FMNMX.FTZ R211, R163, R206, !PT ;  /* 0x000000cea3d37209 */ /* 0x000fc40007810000 */
[----:B------:R-:W-:Y:S02]  /*51a0*/  FMNMX.FTZ R156, R152, R209, !PT ;  /* 0x000000d1989c7209 */ /* 0x000fe40007810000 */
[----:B------:R-:W-:Y:S02]  /*51b0*/  ISETP.GT.AND P6, PT, R202, 0x20, PT ;  /* 0x00000020ca00780c */ /* 0x000fe40003fc4270 */
[----:B------:R-:W-:Y:S02]  /*51c0*/  FSEL R167, R167, -INF , P3 ;  /* 0xff800000a7a77808 */ /* 0x000fe40001800000 */
[----:B------:R-:W-:Y:S02]  /*51d0*/  FMNMX.FTZ R206, R166, R211, !PT ;  /* 0x000000d3a6ce7209 */ /* 0x000fe40007810000 */
[----:B------:R-:W-:Y:S02]  /*51e0*/  FMNMX.FTZ R209, R157, R156, !PT ;  /* 0x0000009c9dd17209 */ /* 0x000fe40007810000 */
        /* <DEDUP_REMOVED lines=51> */
[----:B------:R-:W-:Y:S02]  /*5520*/  ISETP.GT.AND P6, PT, R201, 0x48, PT ;  /* 0x00000048c900780c */ /* 0x000fe40003fc4270 */
[----:B------:R-:W-:Y:S02]  /*5530*/  FMNMX.FTZ R156, R184, R209, !PT ;  /* 0x000000d1b89c7209 */ /* 0x000fe40007810000 */
[C---:B------:R-:W-:Y:S02]  /*5540*/  ISETP.GT.AND P5, PT, R202.reuse, 0x58, PT ;  /* 0x00000058ca00780c */ /* 0x040fe40003fa4270 */
[----:B------:R-:W-:-:S02]  /*5550*/  ISETP.GT.AND P3, PT, R202, 0x59, PT ;  /* 0x00000059ca00780c */ /* 0x000fc40003f64270 */
[----:B------:R-:W-:Y:S02]  /*5560*/  FSEL R195, R195, -INF , P4 ;  /* 0xff800000c3c37808 */ /* 0x000fe40002000000 */
[----:B------:R-:W-:Y:S02]  /*5570*/  FMNMX.FTZ R202, R194, R211, !PT ;  /* 0x000000d3c2ca7209 */ /* 0x000fe40007810000 */
[----:B------:R-:W-:Y:S02]  /*5580*/  ISETP.GT.AND P4, PT, R201, 0x49, PT ;  /* 0x00000049c900780c */ /* 0x000fe40003f84270 */
[----:B------:R-:W-:Y:S02]  /*5590*/  FSEL R188, R188, -INF , P6 ;  /* 0xff800000bcbc7808 */ /* 0x000fe40003000000 */
[----:B------:R-:W-:Y:S02]  /*55a0*/  FMNMX.FTZ R209, R185, R156, !PT ;  /* 0x0000009cb9d17209 */ /* 0x000fe40007810000 */
[----:B------:R-:W-:-:S02]  /*55b0*/  FSEL R198, R198, -INF , P5 ;  /* 0xff800000c6c67808 */ /* 0x000fc40002800000 */
[----:B------:R-:W-:Y:S02]  /*55c0*/  FMNMX.FTZ R211, R195, R202, !PT ;  /* 0x000000cac3d37209 */ /* 0x000fe40007810000 */
[----:B------:R-:W-:Y:S02]  /*55d0*/  FSEL R199, R199, -INF , P3 ;  /* 0xff800000c7c77808 */ /* 0x000fe40001800000 */
        /* <DEDUP_REMOVED lines=9> */
[----:B------:R-:W-:Y:S01]  /*5670*/  FSEL R193, R193, -INF , P4 ;  /* 0xff800000c1c17808 */ /* 0x000fe20002000000 */
[----:B------:R-:W0:Y:S01]  /*5680*/  SHFL.BFLY PT, R211, R202, 0x2, 0x1f ;  /* 0x0c401f00cad37f89 */ /* 0x000e2200000e0000 */
[----:B------:R-:W-:-:S02]  /*5690*/  FMNMX.FTZ R156, R192, R209, !PT ;  /* 0x000000d1c09c7209 */ /* 0x000fc40007810000 */
[----:B------:R-:W-:Y:S02]  /*56a0*/  ISETP.GT.AND P4, PT, R201, 0x59, PT ;  /* 0x00000059c900780c */ /* 0x000fe40003f84270 */
[----:B------:R-:W-:Y:S02]  /*56b0*/  FSEL R208, R196, -INF , P3 ;  /* 0xff800000c4d07808 */ /* 0x000fe40001800000 */
[----:B------:R-:W-:Y:S02]  /*56c0*/  FMNMX.FTZ R189, R193, R156, !PT ;  /* 0x0000009cc1bd7209 */ /* 0x000fe40007810000 */
[----:B------:R-:W-:Y:S02]  /*56d0*/  FSEL R209, R197, -INF , P4 ;  /* 0xff800000c5d17808 */ /* 0x000fe40002000000 */
[----:B------:R-:W-:-:S04]  /*56e0*/  FMNMX.FTZ R156, R208, R189, !PT ;  /* 0x000000bdd09c7209 */ /* 0x000fc80007810000 */
        /* <DEDUP_REMOVED lines=14> */
[----:B------:R0:W-:Y:S01]  /*57d0*/  MUFU.EX2 R189, R154 ;  /* 0x0000009a00bd7308 */ /* 0x0001e20000000800 */
[----:B-1----:R-:W-:Y:S01]  /*57e0*/  FMNMX.FTZ R201, R202, R201, !PT ;  /* 0x000000c9cac97209 */ /* 0x002fe20007810000 */
[--C-:B------:R-:W-:Y:S01]  /*57f0*/  FFMA.FTZ R162, R162, UR10, -R197.reuse ;  /* 0x0000000aa2a27c23 */ /* 0x100fe200080108c5 */
[----:B------:R-:W-:Y:S01]  /*5800*/  IADD3 R202, -R213, 0xb, RZ ;  /* 0x0000000bd5ca7810 */ /* 0x000fe20007ffe1ff */
[--C-:B------:R-:W-:Y:S01]  /*5810*/  FFMA.FTZ R163, R163, UR10, -R197.reuse ;  /* 0x0000000aa3a37c23 */ /* 0x100fe200080108c5 */
[C---:B------:R-:W-:Y:S01]  /*5820*/  FSETP.NEU.FTZ.AND P3, PT, R201.reuse, -INF , PT ;  /* 0xff800000c900780b */ /* 0x040fe20003f7d000 */
[----:B------:R-:W-:Y:S01]  /*5830*/  FMUL.FTZ R212, R201, UR10 ;  /* 0x0000000ac9d47c20 */ /* 0x000fe20008410000 */
[--C-:B------:R-:W-:Y:S01]  /*5840*/  FFMA.FTZ R166, R166, UR10, -R197.reuse ;  /* 0x0000000aa6a67c23 */ /* 0x100fe200080108c5 */
[----:B------:R-:W1:Y:S01]  /*5850*/  MUFU.EX2 R196, R196 ;  /* 0x000000c400c47308 */ /* 0x000e620000000800 */
[--C-:B------:R-:W-:Y:S01]  /*5860*/  FFMA.FTZ R167, R167, UR10, -R197.reuse ;  /* 0x0000000aa7a77c23 */ /* 0x100fe200080108c5 */
[--C-:B------:R-:W-:Y:S01]  /*5870*/  FFMA.FTZ R170, R170, UR10, -R197.reuse ;  /* 0x0000000aaaaa7c23 */ /* 0x100fe200080108c5 */
[----:B------:R-:W-:Y:S01]  /*5880*/  FSEL R212, R212, RZ, P3 ;  /* 0x000000ffd4d47208 */ /* 0x000fe20001800000 */
[--C-:B------:R-:W-:Y:S01]  /*5890*/  FFMA.FTZ R171, R171, UR10, -R197.reuse ;  /* 0x0000000aabab7c23 */ /* 0x100fe200080108c5 */
[--C-:B------:R-:W-:Y:S01]  /*58a0*/  FFMA.FTZ R174, R174, UR10, -R197.reuse ;  /* 0x0000000aaeae7c23 */ /* 0x100fe200080108c5 */
[--C-:B------:R-:W-:Y:S01]  /*58b0*/  FFMA.FTZ R175, R175, UR10, -R197.reuse ;  /* 0x0000000aafaf7c23 */ /* 0x100fe200080108c5 */
[----:B------:R-:W-:Y:S01]  /*58c0*/  FFMA.FTZ R178, R178, UR10, -R197 ;  /* 0x0000000ab2b27c23 */ /* 0x000fe200080108c5 */
[--C-:B------:R-:W-:Y:S01]  /*58d0*/  FFMA.FTZ R211, R152, UR10, -R212.reuse ;  /* 0x0000000a98d37c23 */ /* 0x100fe200080108d4 */
[----:B------:R-:W-:Y:S01]  /*58e0*/  FSEL R152, R156, RZ, P4 ;  /* 0x000000ff9c987208 */ /* 0x000fe20002000000 */
[--C-:B------:R-:W-:Y:S01]  /*58f0*/  FFMA.FTZ R210, R153, UR10, -R212.reuse ;  /* 0x0000000a99d27c23 */ /* 0x100fe200080108d4 */
[----:B------:R-:W-:Y:S01]  /*5900*/  FFMA.FTZ R155, R157, UR10, -R212 ;  /* 0x0000000a9d9b7c23 */ /* 0x000fe200080108d4 */
[----:B------:R-:W-:Y:S01]  /*5910*/  FSEL R153, R201, RZ, P3 ;  /* 0x000000ffc9997208 */ /* 0x000fe20001800000 */
[----:B------:R-:W-:-:S02]  /*5920*/  IMAD.U32 R157, RZ, RZ, UR5 ;  /* 0x00000005ff9d7e24 */ /* 0x000fc4000f8e00ff */
[----:B0-----:R-:W-:Y:S01]  /*5930*/  FADD.FTZ R154, -R152, R205 ;  /* 0x000000cd989a7221 */ /* 0x001fe20000010100 */
[----:B------:R-:W-:Y:S01]  /*5940*/  FFMA.FTZ R207, R207, UR10, -R212 ;  /* 0x0000000acfcf7c23 */ /* 0x000fe200080108d4 */
[----:B------:R-:W-:Y:S01]  /*5950*/  MUFU.EX2 R158, R158 ;  /* 0x0000009e009e7308 */ /* 0x000fe20000000800 */
[----:B------:R-:W-:Y:S02]  /*5960*/  @!P2 VIADD R152, R157, 0x32440 ;  /* 0x000324409d98a836 */ /* 0x000fe40000000000 */
[----:B------:R-:W-:Y:S01]  /*5970*/  FADD.FTZ R153, -R153, R204 ;  /* 0x000000cc99997221 */ /* 0x000fe20000010100 */
[----:B------:R-:W-:Y:S01]  /*5980*/  FMUL.FTZ R214, R154, UR10 ;  /* 0x0000000a9ad67c20 */ /* 0x000fe20008410000 */
[----:B------:R-:W-:Y:S01]  /*5990*/  UIMAD UR5, UR4, 0xc00, UR11 ;  /* 0x00000c00040578a4 */ /* 0x000fe2000f8e020b */
[----:B------:R-:W-:Y:S01]  /*59a0*/  FFMA.FTZ R160, R160, UR10, -R212 ;  /* 0x0000000aa0a07c23 */ /* 0x000fe200080108d4 */
[----:B------:R-:W-:Y:S01]  /*59b0*/  FMUL.FTZ R216, R153, UR10 ;  /* 0x0000000a99d87c20 */ /* 0x000fe20008410000 */
[----:B------:R-:W-:Y:S01]  /*59c0*/  @!P2 PRMT R152, RZ, 0x654, R152 ;  /* 0x00000654ff98a816 */ /* 0x000fe20000000098 */
[----:B------:R2:W-:Y:S06]  /*59d0*/  BAR.ARV R202, 0x100 ;  /* 0x000400ca0000751d */ /* 0x0005ec0000002000 */
[----:B------:R0:W-:Y:S01]  /*59e0*/  @!P2 SYNCS.ARRIVE.TRANS64.RED.A1T0 RZ, [R152+URZ], RZ ;  /* 0x000000ff98ffa9a7 */ /* 0x0001e2000810043f */
[----:B------:R-:W3:Y:S01]  /*59f0*/  MUFU.EX2 R216, R216 ;  /* 0x000000d800d87308 */ /* 0x000ee20000000800 */
[----:B-1----:R-:W-:Y:S01]  /*5a00*/  F2FP.F16.F32.PACK_AB R153, R196, R189 ;  /* 0x000000bdc499723e */ /* 0x002fe200000000ff */
[----:B------:R-:W-:Y:S01]  /*5a10*/  UMOV UR14, UR5 ;  /* 0x00000005000e7c82 */ /* 0x000fe20008000000 */
        /* <DEDUP_REMOVED lines=14> */
[-C--:B---3--:R-:W-:Y:S01]  /*5b00*/  FMUL.FTZ R24, R24, R216.reuse ;  /* 0x000000d818187220 */ /* 0x088fe20000410000 */
        /* <DEDUP_REMOVED lines=30> */
[----:B------:R4:W3:Y:S01]  /*5cf0*/  MUFU.EX2 R204, R155 ;  /* 0x0000009b00cc7308 */ /* 0x0008e20000000800 */
        /* <DEDUP_REMOVED lines=100> */
[----:B----4-:R-:W-:Y:S01]  /*6340*/  F2FP.F16.F32.PACK_AB R155, R159, R158 ;  /* 0x0000009e9f9b723e */ /* 0x010fe200000000ff */
[----:B------:R-:W-:Y:S01]  /*6350*/  MUFU.EX2 R162, R162 ;  /* 0x000000a200a27308 */ /* 0x000fe20000000800 */
[----:B0-----:R-:W-:Y:S01]  /*6360*/  F2FP.F16.F32.PACK_AB R152, R210, R207 ;  /* 0x000000cfd298723e */ /* 0x001fe200000000ff */
[--C-:B------:R-:W-:Y:S01]  /*6370*/  FFMA.FTZ R181, R181, UR10, -R212.reuse ;  /* 0x0000000ab5b57c23 */ /* 0x100fe200080108d4 */
[----:B---3--:R-:W-:Y:S01]  /*6380*/  F2FP.F16.F32.PACK_AB R154, R204, R211 ;  /* 0x000000d3cc9a723e */ /* 0x008fe200000000ff */
[----:B------:R2:W-:Y:S01]  /*6390*/  BAR.SYNC.DEFER_BLOCKING R203, 0x100 ;  /* 0x000400cb0000751d */ /* 0x0005e20000010000 */
        /* <DEDUP_REMOVED lines=17> */
[----:B------:R-:W-:Y:S01]  /*64b0*/  FFMA.FTZ R209, R209, UR10, -R212 ;  /* 0x0000000ad1d17c23 */ /* 0x000fe200080108d4 */
[----:B------:R-:W-:Y:S01]  /*64c0*/  FFMA.FTZ R197, R199, UR10, -R197 ;  /* 0x0000000ac7c57c23 */ /* 0x000fe200080108c5 */
[----:B------:R-:W-:Y:S01]  /*64d0*/  UIADD3 UR6, UR5, 0x280, URZ ;  /* 0x0000028005067890 */ /* 0x000fe2000fffe03f */
[----:B------:R-:W-:Y:S01]  /*64e0*/  FFMA.FTZ R189, R214, R12, R189 ;  /* 0x0000000cd6bd7223 */ /* 0x000fe200000100bd */
[----:B------:R-:W1:Y:S01]  /*64f0*/  MUFU.EX2 R167, R167 ;  /* 0x000000a700a77308 */ /* 0x000e620000000800 */
[----:B------:R-:W-:Y:S01]  /*6500*/  FFMA.FTZ R207, R216, R0, R207 ;  /* 0x00000000d8cf7223 */ /* 0x000fe200000100cf */
[----:B------:R-:W-:Y:S01]  /*6510*/  WARPGROUP.ARRIVE ;  /* 0x00000000000079c5 */ /* 0x000fe20000000000 */
[----:B------:R-:W-:Y:S01]  /*6520*/  FADD.FTZ R189, R196, R189 ;  /* 0x000000bdc4bd7221 */ /* 0x000fe20000010000 */
[----:B------:R-:W-:Y:S01]  /*6530*/  PLOP3.LUT P3, PT, PT, PT, UP1, 0x80, 0x0 ;  /* 0x000000000000781c */ /* 0x000fe20003f6f018 */
[----:B------:R-:W-:Y:S01]  /*6540*/  FADD.FTZ R210, R210, R207 ;  /* 0x000000cfd2d27221 */ /* 0x000fe20000010000 */
[----:B------:R-:W-:-:S02]  /*6550*/  @!P2 VIADD R157, R157, 0x32460 ;  /* 0x000324609d9da836 */ /* 0x000fc40000000000 */
[----:B------:R-:W-:Y:S01]  /*6560*/  FADD.FTZ R158, R158, R189 ;  /* 0x000000bd9e9e7221 */ /* 0x000fe20000010000 */
[----:B------:R-:W-:Y:S01]  /*6570*/  HGMMA.64x256x16.F32 R24, R152, gdesc[UR12].tnspB, R24, gsb0 ;  /* 0x43e0000c98187df0 */ /* 0x000fe20008000818 */
[----:B------:R-:W-:Y:S01]  /*6580*/  MUFU.EX2 R160, R160 ;  /* 0x000000a000a07308 */ /* 0x000fe20000000800 */
[----:B------:R-:W-:Y:S01]  /*6590*/  UIADD3 UR14, UR5, 0x80, URZ ;  /* 0x00000080050e7890 */ /* 0x000fe2000fffe03f */
[----:B------:R-:W-:Y:S01]  /*65a0*/  FADD.FTZ R211, R211, R210 ;  /* 0x000000d2d3d37221 */ /* 0x000fe20000010000 */
[----:B------:R-:W-:Y:S01]  /*65b0*/  UMOV UR15, 0x40000040 ;  /* 0x40000040000f7882 */ /* 0x000fe20000000000 */
[----:B------:R-:W-:Y:S01]  /*65c0*/  FADD.FTZ R159, R159, R158 ;  /* 0x0000009e9f9f7221 */ /* 0x000fe20000010000 */
[----:B------:R-:W-:Y:S01]  /*65d0*/  @!P2 PRMT R157, RZ, 0x654, R157 ;  /* 0x00000654ff9da816 */ /* 0x000fe2000000009d */
[----:B------:R-:W-:Y:S01]  /*65e0*/  FADD.FTZ R211, R204, R211 ;  /* 0x000000d3ccd37221 */ /* 0x000fe20000010000 */
[----:B------:R-:W-:Y:S01]  /*65f0*/  IMAD.MOV.U32 R204, RZ, RZ, R201 ;  /* 0x000000ffffcc7224 */ /* 0x000fe200078e00c9 */
[----:B------:R-:W3:Y:S08]  /*6600*/  MUFU.EX2 R161, R161 ;  /* 0x000000a100a17308 */ /* 0x000ef00000000800 */
[----:B------:R-:W-:Y:S08]  /*6610*/  MUFU.EX2 R164, R164 ;  /* 0x000000a400a47308 */ /* 0x000ff00000000800 */
[----:B------:R-:W4:Y:S08]  /*6620*/  MUFU.EX2 R165, R165 ;  /* 0x000000a500a57308 */ /* 0x000f300000000800 */
[----:B------:R-:W-:Y:S08]  /*6630*/  MUFU.EX2 R170, R170 ;  /* 0x000000aa00aa7308 */ /* 0x000ff00000000800 */
[----:B------:R-:W5:Y:S08]  /*6640*/  MUFU.EX2 R171, R171 ;  /* 0x000000ab00ab7308 */ /* 0x000f700000000800 */
[----:B------:R-:W-:Y:S08]  /*6650*/  MUFU.EX2 R174, R174 ;  /* 0x000000ae00ae7308 */ /* 0x000ff00000000800 */
[----:B------:R-:W-:Y:S08]  /*6660*/  MUFU.EX2 R168, R168 ;  /* 0x000000a800a87308 */ /* 0x000ff00000000800 */
[----:B------:R-:W2:Y:S08]  /*6670*/  MUFU.EX2 R169, R169 ;  /* 0x000000a900a97308 */ /* 0x000eb00000000800 */
[----:B------:R-:W-:Y:S08]  /*6680*/  MUFU.EX2 R172, R172 ;  /* 0x000000ac00ac7308 */ /* 0x000ff00000000800 */
[----:B------:R-:W2:Y:S08]  /*6690*/  MUFU.EX2 R173, R173 ;  /* 0x000000ad00ad7308 */ /* 0x000eb00000000800 */
[----:B------:R-:W2:Y:S08]  /*66a0*/  MUFU.EX2 R175, R175 ;  /* 0x000000af00af7308 */ /* 0x000eb00000000800 */
[----:B------:R-:W-:Y:S08]  /*66b0*/  MUFU.EX2 R178, R178 ;  /* 0x000000b200b27308 */ /* 0x000ff00000000800 */
[----:B------:R-:W-:Y:S08]  /*66c0*/  MUFU.EX2 R179, R179 ;  /* 0x000000b300b37308 */ /* 0x000ff00000000800 */
        /* <DEDUP_REMOVED lines=19> */
[----:B------:R-:W-:Y:S01]  /*6800*/  MUFU.EX2 R206, R206 ;  /* 0x000000ce00ce7308 */ /* 0x000fe20000000800 */
[----:B------:R-:W-:-:S02]  /*6810*/  WARPGROUP.DEPBAR.LE gsb0, 0x0 ;  /* 0x00008000000079c5 */ /* 0x000fc40000010000 */
[----:B0-----:R-:W-:-:S05]  /*6820*/  F2FP.F16.F32.PACK_AB R153, R163, R162 ;  /* 0x000000a2a399723e */ /* 0x001fca00000000ff */
[----:B------:R-:W0:Y:S01]  /*6830*/  MUFU.EX2 R209, R209 ;  /* 0x000000d100d17308 */ /* 0x000e220000000800 */
[----:B-1----:R-:W-:Y:S01]  /*6840*/  F2FP.F16.F32.PACK_AB R155, R167, R166 ;  /* 0x000000a6a79b723e */ /* 0x002fe200000000ff */
[----:B------:R-:W-:Y:S01]  /*6850*/  FADD.FTZ R162, R162, R159 ;  /* 0x0000009fa2a27221 */ /* 0x000fe20000010000 */
[----:B---3--:R-:W-:Y:S01]  /*6860*/  F2FP.F16.F32.PACK_AB R152, R161, R160 ;  /* 0x000000a0a198723e */ /* 0x008fe200000000ff */
[----:B------:R-:W-:Y:S01]  /*6870*/  FADD.FTZ R160, R160, R211 ;  /* 0x000000d3a0a07221 */ /* 0x000fe20000010000 */
[----:B----4-:R-:W-:Y:S01]  /*6880*/  F2FP.F16.F32.PACK_AB R154, R165, R164 ;  /* 0x000000a4a59a723e */ /* 0x010fe200000000ff */
[----:B------:R-:W-:Y:S02]  /*6890*/  FADD.FTZ R163, R163, R162 ;  /* 0x000000a2a3a37221 */ /* 0x000fe40000010000 */
[----:B------:R-:W1:Y:S01]  /*68a0*/  MUFU.EX2 R197, R197 ;  /* 0x000000c500c57308 */ /* 0x000e620000000800 */
[----:B------:R-:W-:Y:S01]  /*68b0*/  WARPGROUP.ARRIVE ;  /* 0x00000000000079c5 */ /* 0x000fe20000000000 */
[----:B------:R-:W-:Y:S01]  /*68c0*/  FADD.FTZ R161, R161, R160 ;  /* 0x000000a0a1a17221 */ /* 0x000fe20000010000 */
[----:B------:R-:W-:-:S03]  /*68d0*/  FADD.FTZ R166, R166, R163 ;  /* 0x000000a3a6a67221 */ /* 0x000fc60000010000 */
[----:B------:R-:W-:Y:S01]  /*68e0*/  FADD.FTZ R164, R164, R161 ;  /* 0x000000a1a4a47221 */ /* 0x000fe20000010000 */
[----:B------:R-:W-:Y:S01]  /*68f0*/  HGMMA.64x256x16.F32 R24, R152, gdesc[UR12].tnspB, R24, gsb0 ;  /* 0x43e0000c98187df0 */ /* 0x000fe20008000818 */
[----:B------:R-:W-:Y:S01]  /*6900*/  UIADD3 UR14, UR5, 0x100, URZ ;  /* 0x00000100050e7890 */ /* 0x000fe2000fffe03f */
[----:B------:R-:W-:Y:S01]  /*6910*/  FADD.FTZ R167, R167, R166 ;  /* 0x000000a6a7a77221 */ /* 0x000fe20000010000 */
[----:B------:R-:W-:Y:S01]  /*6920*/  UMOV UR15, 0x40000040 ;  /* 0x40000040000f7882 */ /* 0x000fe20000000000 */
[----:B------:R-:W-:Y:S01]  /*6930*/  FADD.FTZ R165, R165, R164 ;  /* 0x000000a4a5a57221 */ /* 0x000fe20000010000 */
[----:B------:R-:W-:Y:S02]  /*6940*/  WARPGROUP.DEPBAR.LE gsb0, 0x0 ;  /* 0x00008000000079c5 */ /* 0x000fe40000010000 */
[----:B-----5:R-:W-:Y:S01]  /*6950*/  F2FP.F16.F32.PACK_AB R153, R171, R170 ;  /* 0x000000aaab99723e */ /* 0x020fe200000000ff */
[----:B------:R-:W-:Y:S01]  /*6960*/  FADD.FTZ R170, R170, R167 ;  /* 0x000000a7aaaa7221 */ /* 0x000fe20000010000 */
[----:B--2---:R-:W-:Y:S01]  /*6970*/  F2FP.F16.F32.PACK_AB R152, R169, R168 ;  /* 0x000000a8a998723e */ /* 0x004fe200000000ff */
        /* <DEDUP_REMOVED lines=9> */
[----:B------:R-:W-:-:S06]  /*6a10*/  FADD.FTZ R173, R173, R172 ;  /* 0x000000acadad7221 */ /* 0x000fcc0000010000 */
        /* <DEDUP_REMOVED lines=42> */
[----:B0-----:R-:W-:Y:S01]  /*6cc0*/  F2FP.F16.F32.PACK_AB R154, R209, R206 ;  /* 0x000000ced19a723e */ /* 0x001fe200000000ff */
[----:B------:R-:W-:Y:S01]  /*6cd0*/  FADD.FTZ R193, R193, R192 ;  /* 0x000000c0c1c17221 */ /* 0x000fe20000010000 */
[----:B-1----:R-:W-:Y:S01]  /*6ce0*/  F2FP.F16.F32.PACK_AB R155, R197, R198 ;  /* 0x000000c6c59b723e */ /* 0x002fe200000000ff */
[----:B------:R-:W-:Y:S01]  /*6cf0*/  FADD.FTZ R195, R195, R194 ;  /* 0x000000c2c3c37221 */ /* 0x000fe20000010000 */
[----:B------:R-:W-:-:S02]  /*6d00*/  IMAD.MOV.U32 R205, RZ, RZ, R156 ;  /* 0x000000ffffcd7224 */ /* 0x000fc400078e009c */
[----:B------:R-:W-:Y:S01]  /*6d10*/  FADD.FTZ R0, R206, R193 ;  /* 0x000000c1ce007221 */ /* 0x000fe20000010000 */
[----:B------:R-:W-:Y:S01]  /*6d20*/  WARPGROUP.ARRIVE ;  /* 0x00000000000079c5 */ /* 0x000fe20000000000 */
[----:B------:R-:W-:Y:S02]  /*6d30*/  FADD.FTZ R12, R198, R195 ;  /* 0x000000c3c60c7221 */ /* 0x000fe40000010000 */
[----:B------:R-:W-:Y:S02]  /*6d40*/  FADD.FTZ R0, R209, R0 ;  /* 0x00000000d1007221 */ /* 0x000fe40000010000 */
[----:B------:R-:W-:-:S07]  /*6d50*/  FADD.FTZ R12, R197, R12 ;  /* 0x0000000cc50c7221 */ /* 0x000fce0000010000 */
[----:B------:R-:W-:Y:S03]  /*6d60*/  HGMMA.64x256x16.F32 R24, R152, gdesc[UR12].tnspB, R24, gsb0 ;  /* 0x43e0000c98187df0 */ /* 0x000fe60008000818 */
[----:B------:R-:W-:Y:S02]  /*6d70*/  WARPGROUP.DEPBAR.LE gsb0, 0x0 ;  /* 0x00008000000079c5 */ /* 0x000fe40000010000 */
[----:B------:R1:W-:Y:S01]  /*6d80*/  @!P2 SYNCS.ARRIVE.TRANS64.RED.A1T0 RZ, [R157+URZ], RZ ;  /* 0x000000ff9dffa9a7 */ /* 0x0003e2000810043f */
[----:B------:R-:W-:Y:S05]  /*6d90*/  @P3 BRA `(.L_x_4423) ;  /* 0xffffffd000ec3947 */ /* 0x000fea000383ffff */
.L_x_4414:
[----:B------:R-:W-:-:S13]  /*6da0*/  R2UR UR5, R200 ;  /* 0x00000000c80572ca */ /* 0x000fda00000e0000 */
[----:B------:R-:W-:-:S06]  /*6db0*/  UISETP.GE.AND UP0, UPT, UR7, UR5, UPT ;  /* 0x000000050700728c */ /* 0x000fcc000bf06270 */
[----:B------:R-:W-:-:S13]  /*6dc0*/  PLOP3.LUT P1, PT, PT, PT, UP0, 0x80, 0x0 ;  /* 0x000000000000781c */ /* 0x000fda0003f2f008 */
[----:B------:R-:W-:Y:S05]  /*6dd0*/  @!P1 BRA `(.L_x_4424) ;  /* 0x0000002000b09947 */ /* 0x000fea0003800000 */
[----:B------:R-:W-:Y:S02]  /*6de0*/  IMAD.MOV.U32 R209, RZ, RZ, R156 ;  /* 0x000000ffffd17224 */ /* 0x000fe400078e009c */
[----:B------:R-:W-:-:S07]  /*6df0*/  IMAD.MOV.U32 R13, RZ, RZ, R201 ;  /* 0x000000ffff0d7224 */ /* 0x000fce00078e00c9 */
.L_x_4433:
[----:B------:R-:W-:-:S04]  /*6e00*/  UIADD3 UR4, UR4, 0x1, URZ ;  /* 0x0000000104047890 */ /* 0x000fc8000fffe03f */
[----:B------:R-:W-:-:S04]  /*6e10*/  UISETP.NE.AND UP0, UPT, UR4, 0x2, UPT ;  /* 0x000000020400788c */ /* 0x000fc8000bf05270 */
[----:B------:R-:W-:Y:S02]  /*6e20*/  USEL UR5, URZ, 0x1, UP0 ;  /* 0x000000013f057887 */ /* 0x000fe40008000000 */
[----:B------:R-:W-:Y:S02]  /*6e30*/  USEL UR4, UR4, URZ, UP0 ;  /* 0x0000003f04047287 */ /* 0x000fe40008000000 */
[----:B------:R-:W-:Y:S01]  /*6e40*/  ULOP3.LUT UR60, UR60, UR5, URZ, 0x3c, !UPT ;  /* 0x000000053c3c7292 */ /* 0x000fe2000f8e3c3f */
[----:B--2---:R-:W-:Y:S11]  /*6e50*/  @!P0 BRA `(.L_x_4425) ;  /* 0x0000000000048947 */ /* 0x004ff60003800000 */
[----:B------:R-:W-:Y:S01]  /*6e60*/  BPT.TRAP 0x1 ;  /* 0x000000040000795c */ /* 0x000fe20000300000 */
.L_x_4425:
[----:B------:R-:W-:Y:S01]  /*6e70*/  R2UR UR5, R22 ;  /* 0x00000000160572ca */ /* 0x000fe200000e0000 */
[----:B------:R-:W-:-:S05]  /*6e80*/  IMAD.U32 R23, RZ, RZ, UR60 ;  /* 0x0000003cff177e24 */ /* 0x000fca000f8e00ff */
[----:B------:R-:W-:-:S07]  /*6e90*/  SHF.L.U32 R23, R23, 0x1f, RZ ;  /* 0x0000001f17177819 */ /* 0x000fce00000006ff */
[----:B------:R-:W-:-:S09]  /*6ea0*/  ULEA UR6, UR4, UR5, 0x3 ;  /* 0x0000000504067291 */ /* 0x000fd2000f8e183f */
[----:B------:R2:W3:Y:S01]  /*6eb0*/  SYNCS.PHASECHK.TRANS64.TRYWAIT P1, [UR6+0x32430], R23 ;  /* 0x03243017ff0075a7 */ /* 0x0004e20008020146 */
[----:B------:R-:W-:Y:S05]  /*6ec0*/  @!P0 BRA `(.L_x_4426) ;  /* 0x0000000000048947 */ /* 0x000fea0003800000 */
[----:B------:R-:W-:Y:S01]  /*6ed0*/  BPT.TRAP 0x1 ;  /* 0x000000040000795c */ /* 0x000fe20000300000 */
.L_x_4426:
[----:B---3--:R-:W-:Y:S05]  /*6ee0*/  @P1 BRA `(.L_x_4427) ;  /* 0x0000000000081947 */ /* 0x008fea0003800000 */
[----:B------:R-:W3:Y:S02]  /*6ef0*/  SYNCS.PHASECHK.TRANS64.TRYWAIT P1, [UR6+0x32430], R23 ;  /* 0x03243017ff0075a7 */ /* 0x000ee40008020146 */
[----:B---3--:R-:W-:Y:S05]  /*6f00*/  @!P1 BRA `(.L_x_4428) ;  /* 0x0000009c00dc9947 */ /* 0x008fea0003800000 */
.L_x_4427:
[----:B------:R-:W-:Y:S01]  /*6f10*/  R2UR UR5, R21 ;  /* 0x00000000150572ca */ /* 0x000fe200000e0000 */
[----:B01-3--:R-:W-:Y:S01]  /*6f20*/  WARPGROUP.ARRIVE ;  /* 0x00000000000079c5 */ /* 0x00bfe20000000000 */
[----:B------:R-:W-:Y:S01]  /*6f30*/  R2UR UR56, R18 ;  /* 0x00000000123872ca */ /* 0x000fe200000e0000 */
[----:B------:R-:W-:Y:S01]  /*6f40*/  UMOV UR59, 0x40000040 ;  /* 0x40000040003b7882 */ /* 0x000fe20000000000 */
[----:B------:R-:W-:-:S09]  /*6f50*/  R2UR UR57, R19 ;  /* 0x00000000133972ca */ /* 0x000fd200000e0000 */
[----:B------:R-:W-:-:S07]  /*6f60*/  UIMAD UR5, UR4, 0x300, UR5 ;  /* 0x00000300040578a4 */ /* 0x000fce000f8e0205 */
[----:B------:R-:W-:Y:S02]  /*6f70*/  UMOV UR58, UR5 ;  /* 0x00000005003a7c82 */ /* 0x000fe40008000000 */
        /* <DEDUP_REMOVED lines=25> */
.L_x_4429:
[----:B------:R0:W1:Y:S01]  /*7110*/  SYNCS.PHASECHK.TRANS64.TRYWAIT P1, [UR6+0x32450], R23 ;  /* 0x03245017ff0075a7 */ /* 0x0000620008020146 */
[----:B------:R-:W-:Y:S05]  /*7120*/  @!P0 BRA `(.L_x_4430) ;  /* 0x0000000000048947 */ /* 0x000fea0003800000 */
[----:B------:R-:W-:Y:S01]  /*7130*/  BPT.TRAP 0x1 ;  /* 0x000000040000795c */ /* 0x000fe20000300000 */
.L_x_4430:
[----:B-1----:R-:W-:Y:S05]  /*7140*/  @P1 BRA `(.L_x_4431) ;  /* 0x0000000000081947 */ /* 0x002fea0003800000 */
[----:B------:R-:W1:Y:S02]  /*7150*/  SYNCS.PHASECHK.TRANS64.TRYWAIT P1, [UR6+0x32450], R23 ;  /* 0x03245017ff0075a7 */ /* 0x000e640008020146 */
[----:B-1----:R-:W-:Y:S05]  /*7160*/  @!P1 BRA `(.L_x_4432) ;  /* 0x0000009c005c9947 */ /* 0x002fea0003800000 */
.L_x_4431:
        /* <DEDUP_REMOVED lines=50> */
[----:B------:R-:W-:-:S13]  /*7490*/  R2UR UR5, R20 ;  /* 0x00000000140572ca */ /* 0x000fda00000e0000 */
[----:B------:R-:W-:Y:S01]  /*74a0*/  UIMAD UR6, UR4, 0xc00, UR5 ;  /* 0x00000c00040678a4 */ /* 0x000fe2000f8e0205 */
[----:B------:R-:W-:-:S13]  /*74b0*/  R2UR UR5, R200 ;  /* 0x00000000c80572ca */ /* 0x000fda00000e0000 */
[----:B------:R-:W-:Y:S02]  /*74c0*/  UISETP.GT.AND UP0, UPT, UR7, UR5, UPT ;  /* 0x000000050700728c */ /* 0x000fe4000bf04270 */
[----:B------:R-:W-:-:S04]  /*74d0*/  UIADD3 UR7, UR7, -0x1, URZ ;  /* 0xffffffff07077890 */ /* 0x000fc8000fffe03f */
[----:B------:R-:W-:Y:S01]  /*74e0*/  PLOP3.LUT P1, PT, PT, PT, UP0, 0x80, 0x0 ;  /* 0x000000000000781c */ /* 0x000fe20003f2f008 */
[----:B------:R-:W-:Y:S02]  /*74f0*/  WARPGROUP.DEPBAR.LE gsb0, 0x0 ;  /* 0x00008000000079c5 */ /* 0x000fe40000010000 */
[----:B------:R-:W-:-:S06]  /*7500*/  WARPGROUP.ARRIVE ;  /* 0x00000000000079c5 */ /* 0x000fcc0000000000 */
[----:B------:R-:W-:Y:S01]  /*7510*/  HGMMA.64x96x16.F32 R152, gdesc[UR8], R152, gsb0 ;  /* 0x01600000089879f0 */ /* 0x000fe20008000898 */
[----:B------:R-:W-:Y:S02]  /*7520*/  ULDC UR10, c[0x0][0xa80] ;  /* 0x0002a000000a7ab9 */ /* 0x000fe40000000800 */
        /* <DEDUP_REMOVED lines=40> */
[----:B0-2---:R-:W-:-:S04]  /*77b0*/  FMNMX.FTZ R23, R153, R204, !PT ;  /* 0x000000cc99177209 */ /* 0x005fc80007810000 */
        /* <DEDUP_REMOVED lines=46> */
[----:B------:R-:W-:Y:S02]  /*7aa0*/  FMNMX.FTZ R204, R199, R204, !PT ;  /* 0x000000ccc7cc7209 */ /* 0x000fe40007810000 */
[----:B0-----:R-:W-:-:S03]  /*7ab0*/  FMNMX.FTZ R23, R206, R201, !PT ;  /* 0x000000c9ce177209 */ /* 0x001fc60007810000 */
[----:B------:R-:W0:Y:S04]  /*7ac0*/  SHFL.BFLY PT, R201, R204, 0x2, 0x1f ;  /* 0x0c401f00ccc97f89 */ /* 0x000e2800000e0000 */
[----:B------:R-:W1:Y:S01]  /*7ad0*/  SHFL.BFLY PT, R208, R23, 0x1, 0x1f ;  /* 0x0c201f0017d07f89 */ /* 0x000e6200000e0000 */
[----:B0-----:R-:W-:Y:S02]  /*7ae0*/  FMNMX.FTZ R205, R204, R201, !PT ;  /* 0x000000c9cccd7209 */ /* 0x001fe40007810000 */
[----:B-1----:R-:W-:-:S03]  /*7af0*/  FMNMX.FTZ R201, R23, R208, !PT ;  /* 0x000000d017c97209 */ /* 0x002fc60007810000 */
[----:B------:R-:W0:Y:S02]  /*7b00*/  SHFL.BFLY PT, R206, R205, 0x1, 0x1f ;  /* 0x0c201f00cdce7f89 */ /* 0x000e2400000e0000 */
[C---:B------:R-:W-:Y:S01]  /*7b10*/  FMUL.FTZ R207, R201.reuse, UR10 ;  /* 0x0000000ac9cf7c20 */ /* 0x040fe20008410000 */
[----:B------:R-:W-:-:S03]  /*7b20*/  FADD.FTZ R13, -R201, R13 ;  /* 0x0000000dc90d7221 */ /* 0x000fc60000010100 */
[--C-:B------:R-:W-:Y:S01]  /*7b30*/  FFMA.FTZ R23, R153, UR10, -R207.reuse ;  /* 0x0000000a99177c23 */ /* 0x100fe200080108cf */
[--C-:B------:R-:W-:Y:S01]  /*7b40*/  FFMA.FTZ R153, R156, UR10, -R207.reuse ;  /* 0x0000000a9c997c23 */ /* 0x100fe200080108cf */
[--C-:B------:R-:W-:Y:S01]  /*7b50*/  FFMA.FTZ R208, R152, UR10, -R207.reuse ;  /* 0x0000000a98d07c23 */ /* 0x100fe200080108cf */
[----:B------:R-:W-:Y:S01]  /*7b60*/  FMUL.FTZ R13, R13, UR10 ;  /* 0x0000000a0d0d7c20 */ /* 0x000fe20008410000 */
        /* <DEDUP_REMOVED lines=12> */
[----:B0-----:R-:W-:Y:S01]  /*7c30*/  FMNMX.FTZ R156, R205, R206, !PT ;  /* 0x000000cecd9c7209 */ /* 0x001fe20007810000 */
[--C-:B------:R-:W-:Y:S01]  /*7c40*/  FFMA.FTZ R206, R157, UR10, -R207.reuse ;  /* 0x0000000a9dce7c23 */ /* 0x100fe200080108cf */
[--C-:B------:R-:W-:Y:S01]  /*7c50*/  FFMA.FTZ R180, R180, UR10, -R207.reuse ;  /* 0x0000000ab4b47c23 */ /* 0x100fe200080108cf */
[--C-:B------:R-:W-:Y:S01]  /*7c60*/  FFMA.FTZ R181, R181, UR10, -R207.reuse ;  /* 0x0000000ab5b57c23 */ /* 0x100fe200080108cf */
[----:B------:R-:W-:Y:S01]  /*7c70*/  FFMA.FTZ R184, R184, UR10, -R207 ;  /* 0x0000000ab8b87c23 */ /* 0x000fe200080108cf */
[C---:B------:R-:W-:Y:S01]  /*7c80*/  FADD.FTZ R152, -R156.reuse, R209 ;  /* 0x000000d19c987221 */ /* 0x040fe20000010100 */
[----:B------:R-:W-:Y:S01]  /*7c90*/  FMUL.FTZ R211, R156, UR10 ;  /* 0x0000000a9cd37c20 */ /* 0x000fe20008410000 */
[----:B------:R-:W-:Y:S01]  /*7ca0*/  MUFU.EX2 R23, R23 ;  /* 0x0000001700177308 */ /* 0x000fe20000000800 */
[----:B------:R-:W-:Y:S01]  /*7cb0*/  FFMA.FTZ R185, R185, UR10, -R207 ;  /* 0x0000000ab9b97c23 */ /* 0x000fe200080108cf */
[----:B------:R-:W-:Y:S01]  /*7cc0*/  FMUL.FTZ R157, R152, UR10 ;  /* 0x0000000a989d7c20 */ /* 0x000fe20008410000 */
[----:B------:R-:W-:-:S02]  /*7cd0*/  @!P2 VIADD R152, R210, 0x32440 ;  /* 0x00032440d298a836 */ /* 0x000fc40000000000 */
[--C-:B-1----:R-:W-:Y:S01]  /*7ce0*/  FFMA.FTZ R208, R154, UR10, -R211.reuse ;  /* 0x0000000a9ad07c23 */ /* 0x102fe200080108d3 */
[--C-:B------:R-:W-:Y:S01]  /*7cf0*/  FFMA.FTZ R209, R155, UR10, -R211.reuse ;  /* 0x0000000a9bd17c23 */ /* 0x100fe200080108d3 */
[--C-:B------:R-:W-:Y:S01]  /*7d00*/  FFMA.FTZ R158, R158, UR10, -R211.reuse ;  /* 0x0000000a9e9e7c23 */ /* 0x100fe200080108d3 */
[--C-:B------:R-:W-:Y:S01]  /*7d10*/  FFMA.FTZ R159, R159, UR10, -R211.reuse ;  /* 0x0000000a9f9f7c23 */ /* 0x100fe200080108d3 */
[----:B------:R-:W-:Y:S01]  /*7d20*/  @!P2 PRMT R152, RZ, 0x654, R152 ;  /* 0x00000654ff98a816 */ /* 0x000fe20000000098 */
[----:B------:R3:W-:Y:S06]  /*7d30*/  BAR.ARV R202, 0x100 ;  /* 0x000400ca0000751d */ /* 0x0007ec0000002000 */
[----:B------:R0:W-:Y:S01]  /*7d40*/  @!P2 SYNCS.ARRIVE.TRANS64.RED.A1T0 RZ, [R152+URZ], RZ ;  /* 0x000000ff98ffa9a7 */ /* 0x0001e2000810043f */
[----:B------:R-:W1:Y:S01]  /*7d50*/  MUFU.EX2 R157, R157 ;  /* 0x0000009d009d7308 */ /* 0x000e620000000800 */
[-C--:B--2---:R-:W-:Y:S01]  /*7d60*/  FMUL.FTZ R24, R24, R13.reuse ;  /* 0x0000000d18187220 */ /* 0x084fe20000410000 */
        /* <DEDUP_REMOVED lines=133> */
[----:B0-----:R-:W-:Y:S01]  /*85c0*/  F2FP.F16.F32.PACK_AB R152, R23, R204 ;  /* 0x000000cc1798723e */ /* 0x001fe200000000ff */
[--C-:B------:R-:W-:Y:S01]  /*85d0*/  FFMA.FTZ R162, R162, UR10, -R211.reuse ;  /* 0x0000000aa2a27c23 */ /* 0x100fe200080108d3 */
[----:B--2---:R-:W-:Y:S01]  /*85e0*/  F2FP.F16.F32.PACK_AB R154, R206, R205 ;  /* 0x000000cdce9a723e */ /* 0x004fe200000000ff */
        /* <DEDUP_REMOVED lines=15> */
[--C-:B------:R-:W-:Y:S01]  /*86e0*/  FFMA.FTZ R188, R188, UR10, -R207.reuse ;  /* 0x0000000abcbc7c23 */ /* 0x100fe200080108cf */
[----:B------:R-:W-:Y:S01]  /*86f0*/  FFMA.FTZ R189, R189, UR10, -R207 ;  /* 0x0000000abdbd7c23 */ /* 0x000fe200080108cf */
[--C-:B------:R-:W-:Y:S01]  /*8700*/  FFMA.FTZ R186, R186, UR10, -R211.reuse ;  /* 0x0000000ababa7c23 */ /* 0x100fe200080108d3 */
[----:B------:R-:W0:Y:S01]  /*8710*/  MUFU.EX2 R161, R161 ;  /* 0x000000a100a17308 */ /* 0x000e220000000800 */
[--C-:B------:R-:W-:Y:S01]  /*8720*/  FFMA.FTZ R187, R187, UR10, -R211.reuse ;  /* 0x0000000abbbb7c23 */ /* 0x100fe200080108d3 */
[--C-:B------:R-:W-:Y:S01]  /*8730*/  FFMA.FTZ R190, R190, UR10, -R211.reuse ;  /* 0x0000000abebe7c23 */ /* 0x100fe200080108d3 */
[----:B------:R-:W-:Y:S01]  /*8740*/  FFMA.FTZ R191, R191, UR10, -R211 ;  /* 0x0000000abfbf7c23 */ /* 0x000fe200080108d3 */
[--C-:B------:R-:W-:Y:S01]  /*8750*/  FFMA.FTZ R192, R192, UR10, -R207.reuse ;  /* 0x0000000ac0c07c23 */ /* 0x100fe200080108cf */
[--C-:B------:R-:W-:Y:S01]  /*8760*/  FFMA.FTZ R193, R193, UR10, -R207.reuse ;  /* 0x0000000ac1c17c23 */ /* 0x100fe200080108cf */
[--C-:B------:R-:W-:Y:S01]  /*8770*/  FFMA.FTZ R196, R196, UR10, -R207.reuse ;  /* 0x0000000ac4c47c23 */ /* 0x100fe200080108cf */
[----:B------:R-:W-:Y:S01]  /*8780*/  FFMA.FTZ R197, R197, UR10, -R207 ;  /* 0x0000000ac5c57c23 */ /* 0x000fe200080108cf */
[----:B------:R-:W-:Y:S01]  /*8790*/  MUFU.EX2 R164, R164 ;  /* 0x000000a400a47308 */ /* 0x000fe20000000800 */
[--C-:B------:R-:W-:Y:S01]  /*87a0*/  FFMA.FTZ R194, R194, UR10, -R211.reuse ;  /* 0x0000000ac2c27c23 */ /* 0x100fe200080108d3 */
[----:B------:R-:W-:Y:S01]  /*87b0*/  WARPGROUP.ARRIVE ;  /* 0x00000000000079c5 */ /* 0x000fe20000000000 */
[--C-:B------:R-:W-:Y:S01]  /*87c0*/  FFMA.FTZ R195, R195, UR10, -R211.reuse ;  /* 0x0000000ac3c37c23 */ /* 0x100fe200080108d3 */
[--C-:B------:R-:W-:Y:S01]  /*87d0*/  FFMA.FTZ R198, R198, UR10, -R211.reuse ;  /* 0x0000000ac6c67c23 */ /* 0x100fe200080108d3 */
[----:B------:R-:W-:Y:S01]  /*87e0*/  FFMA.FTZ R199, R199, UR10, -R211 ;  /* 0x0000000ac7c77c23 */ /* 0x000fe200080108d3 */
[----:B------:R-:W-:Y:S01]  /*87f0*/  FFMA.FTZ R0, R13, R0, R204 ;  /* 0x000000000d007223 */ /* 0x000fe200000100cc */
[----:B------:R-:W-:Y:S01]  /*8800*/  FFMA.FTZ R12, R157, R12, R208 ;  /* 0x0000000c9d0c7223 */ /* 0x000fe200000100d0 */
[----:B------:R-:W-:Y:S01]  /*8810*/  HGMMA.64x256x16.F32 R24, R152, gdesc[UR12].tnspB, R24, gsb0 ;  /* 0x43e0000c98187df0 */ /* 0x000fe20008000818 */
[----:B------:R-:W1:Y:S01]  /*8820*/  MUFU.EX2 R165, R165 ;  /* 0x000000a500a57308 */ /* 0x000e620000000800 */
[----:B------:R-:W-:Y:S01]  /*8830*/  UIADD3 UR14, UR6, 0x80, URZ ;  /* 0x00000080060e7890 */ /* 0x000fe2000fffe03f */
[----:B------:R-:W-:Y:S01]  /*8840*/  FADD.FTZ R0, R23, R0 ;  /* 0x0000000017007221 */ /* 0x000fe20000010000 */
[----:B------:R-:W-:Y:S01]  /*8850*/  UMOV UR15, 0x40000040 ;  /* 0x40000040000f7882 */ /* 0x000fe20000000000 */
[----:B------:R-:W-:Y:S01]  /*8860*/  FADD.FTZ R209, R209, R12 ;  /* 0x0000000cd1d17221 */ /* 0x000fe20000010000 */
[----:B------:R-:W-:-:S02]  /*8870*/  @!P2 VIADD R210, R210, 0x32460 ;  /* 0x00032460d2d2a836 */ /* 0x000fc40000000000 */
[----:B------:R-:W-:Y:S01]  /*8880*/  FADD.FTZ R205, R205, R0 ;  /* 0x00000000cdcd7221 */ /* 0x000fe20000010000 */
[----:B------:R-:W-:Y:S01]  /*8890*/  IMAD.MOV.U32 R13, RZ, RZ, R201 ;  /* 0x000000ffff0d7224 */ /* 0x000fe200078e00c9 */
[----:B------:R-:W-:Y:S01]  /*88a0*/  MUFU.EX2 R162, R162 ;  /* 0x000000a200a27308 */ /* 0x000fe20000000800 */
[----:B------:R-:W-:Y:S01]  /*88b0*/  FADD.FTZ R158, R158, R209 ;  /* 0x000000d19e9e7221 */ /* 0x000fe20000010000 */
[----:B------:R-:W-:Y:S01]  /*88c0*/  FADD.FTZ R205, R206, R205 ;  /* 0x000000cdcecd7221 */ /* 0x000fe20000010000 */
[----:B------:R-:W-:Y:S01]  /*88d0*/  @!P2 PRMT R210, RZ, 0x654, R210 ;  /* 0x00000654ffd2a816 */ /* 0x000fe200000000d2 */
[----:B------:R-:W-:Y:S02]  /*88e0*/  IMAD.MOV.U32 R209, RZ, RZ, R156 ;  /* 0x000000ffffd17224 */ /* 0x000fe400078e009c */
[----:B------:R-:W-:Y:S02]  /*88f0*/  FADD.FTZ R159, R159, R158 ;  /* 0x0000009e9f9f7221 */ /* 0x000fe40000010000 */
[----:B------:R-:W2:Y:S08]  /*8900*/  MUFU.EX2 R163, R163 ;  /* 0x000000a300a37308 */ /* 0x000eb00000000800 */
[----:B------:R-:W-:Y:S08]  /*8910*/  MUFU.EX2 R166, R166 ;  /* 0x000000a600a67308 */ /* 0x000ff00000000800 */
[----:B------:R-:W4:Y:S08]  /*8920*/  MUFU.EX2 R167, R167 ;  /* 0x000000a700a77308 */ /* 0x000f300000000800 */
[----:B------:R-:W-:Y:S08]  /*8930*/  MUFU.EX2 R168, R168 ;  /* 0x000000a800a87308 */ /* 0x000ff00000000800 */
[----:B------:R-:W5:Y:S08]  /*8940*/  MUFU.EX2 R169, R169 ;  /* 0x000000a900a97308 */ /* 0x000f700000000800 */
[----:B------:R-:W-:Y:S08]  /*8950*/  MUFU.EX2 R172, R172 ;  /* 0x000000ac00ac7308 */ /* 0x000ff00000000800 */
[----:B------:R-:W3:Y:S08]  /*8960*/  MUFU.EX2 R173, R173 ;  /* 0x000000ad00ad7308 */ /* 0x000ef00000000800 */
        /* <DEDUP_REMOVED lines=24> */
[----:B------:R-:W-:Y:S01]  /*8af0*/  MUFU.EX2 R194, R194 ;  /* 0x000000c200c27308 */ /* 0x000fe20000000800 */
[----:B------:R-:W-:-:S02]  /*8b00*/  WARPGROUP.DEPBAR.LE gsb0, 0x0 ;  /* 0x00008000000079c5 */ /* 0x000fc40000010000 */
[----:B0-----:R-:W-:-:S05]  /*8b10*/  F2FP.F16.F32.PACK_AB R152, R161, R160 ;  /* 0x000000a0a198723e */ /* 0x001fca00000000ff */
[----:B------:R-:W0:Y:S01]  /*8b20*/  MUFU.EX2 R195, R195 ;  /* 0x000000c300c37308 */ /* 0x000e220000000800 */
[----:B-1----:R-:W-:Y:S01]  /*8b30*/  F2FP.F16.F32.PACK_AB R154, R165, R164 ;  /* 0x000000a4a59a723e */ /* 0x002fe200000000ff */
[----:B------:R-:W-:Y:S01]  /*8b40*/  FADD.FTZ R160, R160, R205 ;  /* 0x000000cda0a07221 */ /* 0x000fe20000010000 */
[----:B--2---:R-:W-:Y:S01]  /*8b50*/  F2FP.F16.F32.PACK_AB R153, R163, R162 ;  /* 0x000000a2a399723e */ /* 0x004fe200000000ff */
[----:B------:R-:W-:Y:S01]  /*8b60*/  FADD.FTZ R162, R162, R159 ;  /* 0x0000009fa2a27221 */ /* 0x000fe20000010000 */
[----:B----4-:R-:W-:Y:S01]  /*8b70*/  F2FP.F16.F32.PACK_AB R155, R167, R166 ;  /* 0x000000a6a79b723e */ /* 0x010fe200000000ff */
        /* <DEDUP_REMOVED lines=8> */
[----:B------:R-:W1:Y:S01]  /*8c00*/  MUFU.EX2 R199, R199 ;  /* 0x000000c700c77308 */ /* 0x000e620000000800 */
[----:B------:R-:W-:Y:S01]  /*8c10*/  UMOV UR15, 0x40000040 ;  /* 0x40000040000f7882 */ /* 0x000fe20000000000 */
[----:B------:R-:W-:Y:S01]  /*8c20*/  FADD.FTZ R165, R165, R164 ;  /* 0x000000a4a5a57221 */ /* 0x000fe20000010000 */
[----:B------:R-:W-:Y:S01]  /*8c30*/  FADD.FTZ R167, R167, R166 ;  /* 0x000000a6a7a77221 */ /* 0x000fe20000010000 */
[----:B------:R-:W-:Y:S02]  /*8c40*/  WARPGROUP.DEPBAR.LE gsb0, 0x0 ;  /* 0x00008000000079c5 */ /* 0x000fe40000010000 */
[----:B-----5:R-:W-:Y:S01]  /*8c50*/  F2FP.F16.F32.PACK_AB R152, R169, R168 ;  /* 0x000000a8a998723e */ /* 0x020fe200000000ff */
[----:B------:R-:W-:Y:S01]  /*8c60*/  FADD.FTZ R168, R168, R165 ;  /* 0x000000a5a8a87221 */ /* 0x000fe20000010000 */
[----:B---3--:R-:W-:-:S02]  /*8c70*/  F2FP.F16.F32.PACK_AB R154, R173, R172 ;  /* 0x000000acad9a723e */ /* 0x008fc400000000ff */
[----:B------:R-:W-:Y:S01]  /*8c80*/  F2FP.F16.F32.PACK_AB R153, R171, R170 ;  /* 0x000000aaab99723e */ /* 0x000fe200000000ff */
[----:B------:R-:W-:Y:S01]  /*8c90*/  FADD.FTZ R170, R170, R167 ;  /* 0x000000a7aaaa7221 */ /* 0x000fe20000010000 */
[----:B------:R-:W-:Y:S01]  /*8ca0*/  F2FP.F16.F32.PACK_AB R155, R175, R174 ;  /* 0x000000aeaf9b723e */ /* 0x000fe200000000ff */
[----:B------:R-:W-:Y:S02]  /*8cb0*/  FADD.FTZ R169, R169, R168 ;  /* 0x000000a8a9a97221 */ /* 0x000fe40000010000 */
[----:B------:R-:W-:Y:S01]  /*8cc0*/  FADD.FTZ R171, R171, R170 ;  /* 0x000000aaabab7221 */ /* 0x000fe20000010000 */
[----:B------:R-:W-:Y:S01]  /*8cd0*/  WARPGROUP.ARRIVE ;  /* 0x00000000000079c5 */ /* 0x000fe20000000000 */
[----:B------:R-:W-:Y:S02]  /*8ce0*/  FADD.FTZ R172, R172, R169 ;  /* 0x000000a9acac7221 */ /* 0x000fe40000010000 */
[----:B------:R-:W-:Y:S02]  /*8cf0*/  FADD.FTZ R174, R174, R171 ;  /* 0x000000abaeae7221 */ /* 0x000fe40000010000 */
[----:B------:R-:W-:-:S05]  /*8d00*/  FADD.FTZ R173, R173, R172 ;  /* 0x000000acadad7221 */ /* 0x000fca0000010000 */
[----:B------:R-:W-:Y:S01]  /*8d10*/  HGMMA.64x256x16.F32 R24, R152, gdesc[UR12].tnspB, R24, gsb0 ;  /* 0x43e0000c98187df0 */ /* 0x000fe20008000818 */
[----:B------:R-:W-:Y:S01]  /*8d20*/  UIADD3 UR14, UR6, 0x180, URZ ;  /* 0x00000180060e7890 */ /* 0x000fe2000fffe03f */
[----:B------:R-:W-:Y:S01]  /*8d30*/  FADD.FTZ R175, R175, R174 ;  /* 0x000000aeafaf7221 */ /* 0x000fe20000010000 */
[----:B------:R-:W-:Y:S01]  /*8d40*/  UMOV UR15, 0x40000040 ;  /* 0x40000040000f7882 */ /* 0x000fe20000000000 */
[----:B------:R-:W-:Y:S02]  /*8d50*/  WARPGROUP.DEPBAR.LE gsb0, 0x0 ;  /* 0x00008000000079c5 */ /* 0x000fe40000010000 */
[----:B------:R-:W-:Y:S01]  /*8d60*/  F2FP.F16.F32.PACK_AB R152, R177, R176 ;  /* 0x000000b0b198723e */ /* 0x000fe200000000ff */
[----:B------:R-:W-:Y:S01]  /*8d70*/  FADD.FTZ R176, R176, R173 ;  /* 0x000000adb0b07221 */ /* 0x000fe20000010000 */
[----:B------:R-:W-:Y:S02]  /*8d80*/  F2FP.F16.F32.PACK_AB R154, R181, R180 ;  /* 0x000000b4b59a723e */ /* 0x000fe400000000ff */
        /* <DEDUP_REMOVED lines=11> */
[----:B------:R-:W-:Y:S01]  /*8e40*/  FADD.FTZ R183, R183, R182 ;  /* 0x000000b6b7b77221 */ /* 0x000fe20000010000 */
[----:B------:R-:W-:Y:S01]  /*8e50*/  UMOV UR15, 0x40000040 ;  /* 0x40000040000f7882 */ /* 0x000fe20000000000 */
[----:B------:R-:W-:Y:S01]  /*8e60*/  UIADD3 UR6, UR6, 0x280, URZ ;  /* 0x0000028006067890 */ /* 0x000fe2000fffe03f */
        /* <DEDUP_REMOVED lines=16> */
[----:B------:R-:W-:Y:S01]  /*8f70*/  FADD.FTZ R191, R191, R190 ;  /* 0x000000bebfbf7221 */ /* 0x000fe20000010000 */
[----:B------:R-:W-:Y:S02]  /*8f80*/  WARPGROUP.DEPBAR.LE gsb0, 0x0 ;  /* 0x00008000000079c5 */ /* 0x000fe40000010000 */
[----:B------:R-:W-:Y:S01]  /*8f90*/  F2FP.F16.F32.PACK_AB R152, R193, R192 ;  /* 0x000000c0c198723e */ /* 0x000fe200000000ff */
[----:B------:R-:W-:Y:S01]  /*8fa0*/  FADD.FTZ R192, R192, R189 ;  /* 0x000000bdc0c07221 */ /* 0x000fe20000010000 */
[----:B------:R-:W-:Y:S02]  /*8fb0*/  F2FP.F16.F32.PACK_AB R154, R197, R196 ;  /* 0x000000c4c59a723e */ /* 0x000fe400000000ff */
[----:B0-----:R-:W-:Y:S01]  /*8fc0*/  F2FP.F16.F32.PACK_AB R153, R195, R194 ;  /* 0x000000c2c399723e */ /* 0x001fe200000000ff */
        /* <DEDUP_REMOVED lines=9> */
[----:B------:R-:W-:Y:S02]  /*9060*/  FADD.FTZ R12, R199, R12 ;  /* 0x0000000cc70c7221 */ /* 0x000fe40000010000 */
[----:B------:R-:W-:Y:S02]  /*9070*/  WARPGROUP.DEPBAR.LE gsb0, 0x0 ;  /* 0x00008000000079c5 */ /* 0x000fe40000010000 */
[----:B------:R2:W-:Y:S01]  /*9080*/  @!P2 SYNCS.ARRIVE.TRANS64.RED.A1T0 RZ, [R210+URZ], RZ ;  /* 0x000000ffd2ffa9a7 */ /* 0x0005e2000810043f */
[----:B------:R-:W-:Y:S05]  /*9090*/  @P1 BRA `(.L_x_4433) ;  /* 0xffffffdc00581947 */ /* 0x000fea000383ffff */
.L_x_4424:
[----:B------:R-:W3:Y:S01]  /*90a0*/  SHFL.BFLY PT, R3, R0, 0x2, 0x1f ;  /* 0x0c401f0000037f89 */ /* 0x000ee200000e0000 */
[----:B------:R-:W-:-:S03]  /*90b0*/  PLOP3.LUT P0, PT, PT, PT, PT, 0x8, 0x0 ;  /* 0x000000000000781c */ /* 0x000fc60003f0e170 */
[----:B------:R-:W4:Y:S01]  /*90c0*/  SHFL.BFLY PT, R5, R12, 0x2, 0x1f ;  /* 0x0c401f000c057f89 */ /* 0x000f2200000e0000 */
[----:B------:R-:W5:Y:S01]  /*90d0*/  S2R R23, SR_TID.X ;  /* 0x0000000000177919 */ /* 0x000f620000002100 */
[----:B---3--:R-:W-:Y:S01]  /*90e0*/  FADD.FTZ R3, R3, R0 ;  /* 0x0000000003037221 */ /* 0x008fe20000010000 */
[----:B------:R-:W-:Y:S02]  /*90f0*/  IMAD.MOV.U32 R0, RZ, RZ, RZ ;  /* 0x000000ffff007224 */ /* 0x000fe400078e00ff */
[----:B----4-:R-:W-:Y:S02]  /*9100*/  FADD.FTZ R5, R5, R12 ;  /* 0x0000000c05057221 */ /* 0x010fe40000010000 */
[----:B------:R-:W3:Y:S04]  /*9110*/  SHFL.BFLY PT, R2, R3, 0x1, 0x1f ;  /* 0x0c201f0003027f89 */ /* 0x000ee800000e0000 */
[----:B------:R-:W4:Y:S01]  /*9120*/  SHFL.BFLY PT, R4, R5, 0x1, 0x1f ;  /* 0x0c201f0005047f89 */ /* 0x000f2200000e0000 */
[----:B-----5:R-:W-:Y:S01]  /*9130*/  SHF.R.U32.HI R23, RZ, 0x7, R23 ;  /* 0x00000007ff177819 */ /* 0x020fe20000011617 */
[----:B---3--:R-:W-:-:S03]  /*9140*/  FADD.FTZ R8, R3, R2 ;  /* 0x0000000203087221 */ /* 0x008fc60000010000 */
[----:B------:R-:W-:Y:S01]  /*9150*/  IADD3 R3, -R23, 0xb, RZ ;  /* 0x0000000b17037810 */ /* 0x000fe20007ffe1ff */
[----:B------:R-:W-:Y:S02]  /*9160*/  IMAD.MOV.U32 R2, RZ, RZ, RZ ;  /* 0x000000ffff027224 */ /* 0x000fe400078e00ff */
[----:B----4-:R-:W-:Y:S02]  /*9170*/  FADD.FTZ R4, R5, R4 ;  /* 0x0000000405047221 */ /* 0x010fe40000010000 */
[----:B------:R3:W-:Y:S08]  /*9180*/  BAR.ARV R3, 0x100 ;  /* 0x000400030000751d */ /* 0x0007f00000002000 */
[----:B------:R-:W-:Y:S06]  /*9190*/  BAR.ARV 0x8, 0x180 ;  /* 0x0206000000007b1d */ /* 0x000fec0000002000 */
[----:B------:R-:W-:Y:S01]  /*91a0*/  FSETP.NE.FTZ.AND P1, PT, R8, RZ, PT ;  /* 0x000000ff0800720b */ /* 0x000fe20003f35000 */
[----:B---3--:R-:W-:Y:S01]  /*91b0*/  IMAD.MOV.U32 R3, RZ, RZ, -0x800000 ;  /* 0xff800000ff037424 */ /* 0x008fe200078e00ff */
[----:B------:R-:W-:-:S11]  /*91c0*/  FSETP.NE.FTZ.AND P2, PT, R4, RZ, PT ;  /* 0x000000ff0400720b */ /* 0x000fd60003f55000 */
[----:B------:R-:W3:Y:S08]  /*91d0*/  @P1 MUFU.LG2 R6, R8 ;  /* 0x0000000800061308 */ /* 0x000ef00000000c00 */
[----:B------:R-:W4:Y:S08]  /*91e0*/  @P2 MUFU.LG2 R7, R4 ;  /* 0x0000000400072308 */ /* 0x000f300000000c00 */
[----:B------:R5:W0:Y:S01]  /*91f0*/  @P1 MUFU.RCP R2, R8 ;  /* 0x0000000800021308 */ /* 0x000a220000001000 */
[----:B---3--:R-:W-:-:S07]  /*9200*/  @P1 FMUL.FTZ R5, R6, 0.69314718246459960938 ;  /* 0x3f31721806051820 */ /* 0x008fce0000410000 */
[----:B------:R3:W1:Y:S01]  /*9210*/  @P2 MUFU.RCP R0, R4 ;  /* 0x0000000400002308 */ /* 0x0006620000001000 */
[----:B-----5:R-:W-:Y:S02]  /*9220*/  IMAD.U32 R8, RZ, RZ, UR10 ;  /* 0x0000000aff087e24 */ /* 0x020fe4000f8e00ff */
[----:B----4-:R-:W-:Y:S02]  /*9230*/  @P2 FMUL.FTZ R7, R7, 0.69314718246459960938 ;  /* 0x3f31721807072820 */ /* 0x010fe40000410000 */
[----:B------:R-:W-:Y:S01]  /*9240*/  @P2 FMUL.FTZ R8, R8, 0.69314718246459960938 ;  /* 0x3f31721808082820 */ /* 0x000fe20000410000 */
[----:B---3--:R-:W-:Y:S02]  /*9250*/  IMAD.U32 R4, RZ, RZ, UR10 ;  /* 0x0000000aff047e24 */ /* 0x008fe4000f8e00ff */
[-C--:B0-----:R-:W-:Y:S01]  /*9260*/  FMUL.FTZ R24, R24, R2.reuse ;  /* 0x0000000218187220 */ /* 0x081fe20000410000 */
        /* <DEDUP_REMOVED lines=131> */
.L_x_4402:
[----:B------:R-:W-:Y:S05]  /*9aa0*/  @P0 BRA `(.L_x_4434) ;  /* 0x0000002000640947 */ /* 0x000fea0003800000 */
[----:B------:R-:W3:Y:S01]  /*9ab0*/  LDL R0, [R1] ;  /* 0x0000000001007983 */ /* 0x000ee20000100800 */
[----:B------:R-:W0:Y:S01]  /*9ac0*/  LDC R8, c[0x0][0xce8] ;  /* 0x00033a00ff087b82 */ /* 0x000e220000000800 */
[----:B------:R-:W-:Y:S01]  /*9ad0*/  ULDC.64 UR8, c[0x0][0xcd0] ;  /* 0x0003340000087ab9 */ /* 0x000fe20000000a00 */
[----:B------:R-:W-:Y:S01]  /*9ae0*/  ULDC.64 UR14, c[0x0][0x208] ;  /* 0x00008200000e7ab9 */ /* 0x000fe20000000a00 */
[----:B------:R-:W1:Y:S01]  /*9af0*/  S2R R22, SR_CTAID.X ;  /* 0x0000000000167919 */ /* 0x000e620000002500 */
[----:B------:R-:W-:Y:S04]  /*9b00*/  BSSY B0, `(.L_x_4435) ;  /* 0x000014d000007945 */ /* 0x000fe80003800000 */
[----:B------:R-:W4:Y:S08]  /*9b10*/  S2UR UR12, SR_CTAID.Z ;  /* 0x00000000000c79c3 */ /* 0x000f300000002700 */
[----:B------:R-:W5:Y:S08]  /*9b20*/  LDC.64 R18, c[0x0][0xcd8] ;  /* 0x00033600ff127b82 */ /* 0x000f700000000a00 */
[----:B------:R-:W-:Y:S01]  /*9b30*/  BAR.SYNC.DEFER_BLOCKING 0x1, 0x100 ;  /* 0x0044000000007b1d */ /* 0x000fe20000010000 */
[----:B0-----:R-:W-:-:S07]  /*9b40*/  ISETP.NE.AND P0, PT, R8, 0x1, PT ;  /* 0x000000010800780c */ /* 0x001fce0003f05270 */
[----:B------:R-:W0:Y:S01]  /*9b50*/  S2UR UR11, SR_CTAID.Y ;  /* 0x00000000000b79c3 */ /* 0x000e220000002600 */
[----:B----4-:R-:W-:-:S07]  /*9b60*/  USHF.R.S32.HI UR10, URZ, 0x1f, UR12 ;  /* 0x0000001f3f0a7899 */ /* 0x010fce000801140c */
[----:B------:R-:W0:Y:S08]  /*9b70*/  LDC R23, c[0x0][0xd50] ;  /* 0x00035400ff177b82 */ /* 0x000e300000000800 */
[----:B------:R-:W4:Y:S08]  /*9b80*/  @P0 LDC R14, c[0x0][0xcec] ;  /* 0x00033b00ff0e0b82 */ /* 0x000f300000000800 */
[----:B------:R-:W2:Y:S08]  /*9b90*/  LDC.64 R20, c[0x0][0xc40] ;  /* 0x00031000ff147b82 */ /* 0x000eb00000000a00 */
[----:B------:R-:W2:Y:S08]  /*9ba0*/  @P0 LDC R152, c[0x0][0xcec] ;  /* 0x00033b00ff980b82 */ /* 0x000eb00000000800 */
[----:B------:R-:W2:Y:S08]  /*9bb0*/  @P0 LDC R17, c[0x0][0xcf0] ;  /* 0x00033c00ff110b82 */ /* 0x000eb00000000800 */
[----:B------:R-:W2:Y:S01]  /*9bc0*/  @P0 LDC R153, c[0x0][0xcf0] ;  /* 0x00033c00ff990b82 */ /* 0x000ea20000000800 */
[----:B---3--:R-:W-:-:S02]  /*9bd0*/  R2UR UR13, R0 ;  /* 0x00000000000d72ca */ /* 0x008fc400000e0000 */
[----:B------:R-:W3:Y:S11]  /*9be0*/  S2R R0, SR_TID.X ;  /* 0x0000000000007919 */ /* 0x000ef60000002100 */
[----:B------:R-:W-:-:S02]  /*9bf0*/  USHF.R.S32.HI UR7, URZ, 0x1f, UR13 ;  /* 0x0000001f3f077899 */ /* 0x000fc4000801140d */
[----:B------:R-:W-:Y:S02]  /*9c00*/  UIMAD.WIDE.U32 UR4, UR13, UR8, URZ ;  /* 0x000000080d0472a5 */ /* 0x000fe4000f8e003f */
[----:B------:R-:W-:-:S04]  /*9c10*/  UIMAD UR6, UR7, UR8, URZ ;  /* 0x00000008070672a4 */ /* 0x000fc8000f8e023f */
[----:B------:R-:W-:-:S03]  /*9c20*/  UIMAD UR6, UR13, UR9, UR6 ;  /* 0x000000090d0672a4 */ /* 0x000fc6000f8e0206 */
[----:B------:R-:W-:Y:S01]  /*9c30*/  ULDC.64 UR8, c[0x0][0xc38] ;  /* 0x00030e0000087ab9 */ /* 0x000fe20000000a00 */
[----:B------:R-:W-:Y:S02]  /*9c40*/  UIADD3 UR6, UR5, UR6, URZ ;  /* 0x0000000605067290 */ /* 0x000fe4000fffe03f */
[----:B------:R-:W-:Y:S01]  /*9c50*/  UIMAD UR7, UR7, UR8, URZ ;  /* 0x00000008070772a4 */ /* 0x000fe2000f8e023f */
[----:B---3--:R-:W-:-:S05]  /*9c60*/  VIADD R5, R0, 0xffffff80 ;  /* 0xffffff8000057836 */ /* 0x008fca0000000000 */
[----:B------:R-:W-:-:S04]  /*9c70*/  SHF.R.S32.HI R4, RZ, 0x1f, R5 ;  /* 0x0000001fff047819 */ /* 0x000fc80000011405 */
[CC--:B------:R-:W-:Y:S02]  /*9c80*/  LEA.HI R6, R4.reuse, R5.reuse, RZ, 0x7 ;  /* 0x0000000504067211 */ /* 0x0c0fe400078f38ff */
[----:B------:R-:W-:Y:S02]  /*9c90*/  LEA.HI R13, R4, R5, RZ, 0x2 ;  /* 0x00000005040d7211 */ /* 0x000fe400078f10ff */
[----:B------:R-:W-:Y:S02]  /*9ca0*/  LOP3.LUT R0, R6, 0xffffff80, RZ, 0xc0, !PT ;  /* 0xffffff8006007812 */ /* 0x000fe400078ec0ff */
[----:B------:R-:W-:-:S03]  /*9cb0*/  SHF.R.S32.HI R7, RZ, 0x7, R6 ;  /* 0x00000007ff077819 */ /* 0x000fc60000011406 */
[----:B------:R-:W-:Y:S01]  /*9cc0*/  IMAD.IADD R0, R5, 0x1, -R0 ;  /* 0x0000000105007824 */ /* 0x000fe200078e0a00 */
[----:B------:R-:W-:Y:S02]  /*9cd0*/  LEA.HI R4, R6, R7, RZ, 0x1 ;  /* 0x0000000706047211 */ /* 0x000fe400078f08ff */
[----:B------:R-:W-:Y:S02]  /*9ce0*/  LOP3.LUT R6, R13, 0xfffffffc, RZ, 0xc0, !PT ;  /* 0xfffffffc0d067812 */ /* 0x000fe400078ec0ff */
[----:B------:R-:W-:Y:S02]  /*9cf0*/  SHF.R.S32.HI R9, RZ, 0x1f, R0 ;  /* 0x0000001fff097819 */ /* 0x000fe40000011400 */
[----:B------:R-:W-:Y:S01]  /*9d00*/  LOP3.LUT R4, R4, 0x3fffffe, RZ, 0xc0, !PT ;  /* 0x03fffffe04047812 */ /* 0x000fe200078ec0ff */
[----:B------:R-:W-:Y:S01]  /*9d10*/  IMAD.IADD R5, R5, 0x1, -R6 ;  /* 0x0000000105057824 */ /* 0x000fe200078e0a06 */
[CC--:B------:R-:W-:Y:S02]  /*9d20*/  LEA.HI R10, R9.reuse, R0.reuse, RZ, 0x2 ;  /* 0x00000000090a7211 */ /* 0x0c0fe400078f10ff */
[----:B------:R-:W-:Y:S01]  /*9d30*/  LEA.HI R9, R9, R0, RZ, 0x5 ;  /* 0x0000000009097211 */ /* 0x000fe200078f28ff */
[----:B------:R-:W-:Y:S01]  /*9d40*/  IMAD.IADD R6, R7, 0x1, -R4 ;  /* 0x0000000107067824 */ /* 0x000fe200078e0a04 */
[----:B------:R-:W-:-:S02]  /*9d50*/  SHF.R.S32.HI R11, RZ, 0x2, R10 ;  /* 0x00000002ff0b7819 */ /* 0x000fc4000001140a */
[----:B------:R-:W-:Y:S02]  /*9d60*/  SHF.R.S32.HI R12, RZ, 0x1f, R10 ;  /* 0x0000001fff0c7819 */ /* 0x000fe4000001140a */
[----:B------:R-:W-:Y:S02]  /*9d70*/  LEA.HI R7, R5, R5, RZ, 0x1 ;  /* 0x0000000505077211 */ /* 0x000fe400078f08ff */
[----:B------:R-:W-:-:S04]  /*9d80*/  LEA.HI R12, R12, R11, RZ, 0x3 ;  /* 0x0000000b0c0c7211 */ /* 0x000fc800078f18ff */
[----:B------:R-:W-:-:S05]  /*9d90*/  LOP3.LUT R12, R12, 0xfffffff8, RZ, 0xc0, !PT ;  /* 0xfffffff80c0c7812 */ /* 0x000fca00078ec0ff */
        /* <DEDUP_REMOVED lines=12> */
[----:B------:R-:W-:Y:S01]  /*9e60*/  IMAD R16, RZ, RZ, -UR13 ;  /* 0x8000000dff107e24 */ /* 0x000fe2000f8e02ff */
[----:B------:R-:W-:Y:S01]  /*9e70*/  UIADD3 UR6, UR5, UR6, URZ ;  /* 0x0000000605067290 */ /* 0x000fe2000fffe03f */
[----:B-----5:R-:W-:Y:S01]  /*9e80*/  IMAD R12, R18, UR10, RZ ;  /* 0x0000000a120c7c24 */ /* 0x020fe2000f8e02ff */
[----:B------:R-:W-:Y:S01]  /*9e90*/  ULDC.64 UR8, c[0x0][0xc28] ;  /* 0x00030a0000087ab9 */ /* 0x000fe20000000a00 */
[----:B-1----:R-:W-:Y:S02]  /*9ea0*/  IMAD R11, R22, 0x80, R6 ;  /* 0x00000080160b7824 */ /* 0x002fe400078e0206 */
[----:B0-----:R-:W-:Y:S02]  /*9eb0*/  IMAD R23, R23, R16, UR11 ;  /* 0x0000000b17177e24 */ /* 0x001fe4000f8e0210 */
[----:B------:R-:W-:Y:S02]  /*9ec0*/  IMAD R15, R19, UR12, R12 ;  /* 0x0000000c130f7c24 */ /* 0x000fe4000f8e020c */
[----:B------:R-:W-:Y:S01]  /*9ed0*/  IMAD.WIDE.U32 R4, R18, UR12, R4 ;  /* 0x0000000c12047c25 */ /* 0x000fe2000f8e0004 */
[----:B------:R-:W-:-:S03]  /*9ee0*/  SHF.R.S32.HI R16, RZ, 0x1f, R23 ;  /* 0x0000001fff107819 */ /* 0x000fc60000011417 */
[----:B----4-:R-:W-:-:S04]  /*9ef0*/  @P0 IMAD.HI.U32 R12, R11, R14, RZ ;  /* 0x0000000e0b0c0227 */ /* 0x010fc800078e00ff */
[----:B------:R-:W-:Y:S02]  /*9f00*/  IMAD.U32 R7, RZ, RZ, UR5 ;  /* 0x00000005ff077e24 */ /* 0x000fe4000f8e00ff */
[----:B------:R-:W-:Y:S01]  /*9f10*/  IMAD.U32 R6, RZ, RZ, UR4 ;  /* 0x00000004ff067e24 */ /* 0x000fe2000f8e00ff */
[----:B------:R-:W-:Y:S01]  /*9f20*/  ULDC.64 UR4, c[0x0][0xce0] ;  /* 0x0003380000047ab9 */ /* 0x000fe20000000a00 */
[----:B------:R-:W-:Y:S01]  /*9f30*/  IMAD.U32 R7, RZ, RZ, UR6 ;  /* 0x00000006ff077e24 */ /* 0x000fe2000f8e00ff */
[----:B------:R-:W-:Y:S01]  /*9f40*/  ULDC.64 UR6, c[0x0][0xc48] ;  /* 0x0003120000067ab9 */ /* 0x000fe20000000a00 */
[----:B------:R-:W-:Y:S02]  /*9f50*/  IMAD.IADD R5, R5, 0x1, R15 ;  /* 0x0000000105057824 */ /* 0x000fe400078e020f */
[----:B--2---:R-:W-:Y:S02]  /*9f60*/  IMAD R14, R20, UR10, RZ ;  /* 0x0000000a140e7c24 */ /* 0x004fe4000f8e02ff */
[----:B------:R-:W-:-:S04]  /*9f70*/  @P0 IMAD.HI.U32 R152, R11, R152, RZ ;  /* 0x000000980b980227 */ /* 0x000fc800078e00ff */
        /* <DEDUP_REMOVED lines=88> */
[C---:B------:R-:W-:Y:S01]  /*a500*/  VIADD R22, R0.reuse, 0x50 ;  /* 0x0000005000167836 */ /* 0x040fe20000000000 */
[----:B------:R-:W-:Y:S01]  /*a510*/  @!P4 LEA.HI R3, R3, R3, RZ, 0x1 ;  /* 0x000000030303c211 */ /* 0x000fe200078f08ff */
[----:B------:R-:W-:Y:S01]  /*a520*/  VIADD R23, R0, 0x58 ;  /* 0x0000005800177836 */ /* 0x000fe20000000000 */
        /* <DEDUP_REMOVED lines=18> */
[----:B0-----:R-:W-:Y:S01]  /*a650*/  VIADD R24, R0, 0x60 ;  /* 0x0000006000187836 */ /* 0x001fe20000000000 */
[----:B------:R-:W-:Y:S02]  /*a660*/  @!P1 LEA.HI R17, R17, R17, RZ, 0x1 ;  /* 0x0000001111119211 */ /* 0x000fe400078f08ff */
        /* <DEDUP_REMOVED lines=10> */
[----:B--2---:R-:W-:Y:S01]  /*a710*/  @!P2 LOP3.LUT R13, R18, 0xfffffffe, RZ, 0xc0, !PT ;  /* 0xfffffffe120da812 */ /* 0x004fe200078ec0ff */
[----:B------:R1:W-:Y:S01]  /*a720*/  @!P1 ST.E.64 desc[UR6][R10.64], R44 ;  /* 0x0000002c0a009985 */ /* 0x0003e2000c101b06 */
[----:B------:R-:W-:Y:S01]  /*a730*/  @!P3 LOP3.LUT R19, R19, 0xfffffffe, RZ, 0xc0, !PT ;  /* 0xfffffffe1313b812 */ /* 0x000fe200078ec0ff */
[----:B------:R-:W-:Y:S01]  /*a740*/  VIADD R18, R0, 0x68 ;  /* 0x0000006800127836 */ /* 0x000fe20000000000 */
[----:B---3--:R-:W-:Y:S01]  /*a750*/  @!P4 LOP3.LUT R15, R20, 0xfffffffe, RZ, 0xc0, !PT ;  /* 0xfffffffe140fc812 */ /* 0x008fe200078ec0ff */
[----:B------:R-:W-:Y:S01]  /*a760*/  VIADD R20, R0, 0x78 ;  /* 0x0000007800147836 */ /* 0x000fe20000000000 */
[----:B------:R-:W-:-:S02]  /*a770*/  @!P5 LOP3.LUT R21, R21, 0xfffffffe, RZ, 0xc0, !PT ;  /* 0xfffffffe1515d812 */ /* 0x000fc400078ec0ff */
[----:B------:R-:W-:Y:S01]  /*a780*/  @!P6 LOP3.LUT R17, R22, 0xfffffffe, RZ, 0xc0, !PT ;  /* 0xfffffffe1611e812 */ /* 0x000fe200078ec0ff */
        /* <DEDUP_REMOVED lines=19> */
[----:B------:R-:W-:Y:S02]  /*a8c0*/  @!P0 LEA.HI R24, R24, R24, RZ, 0x1 ;  /* 0x0000001818188211 */ /* 0x000fe400078f08ff */
        /* <DEDUP_REMOVED lines=44> */
[----:B0-----:R-:W-:Y:S02]  /*ab90*/  @!P0 LOP3.LUT R3, R23, 0xfffffffe, RZ, 0xc0, !PT ;  /* 0xfffffffe17038812 */ /* 0x001fe400078ec0ff */
[----:B------:R-:W-:Y:S02]  /*aba0*/  @!P2 LEA.HI R18, R18, R18, RZ, 0x1 ;  /* 0x000000121212a211 */ /* 0x000fe400078f08ff */
[----:B-1----:R-:W-:Y:S01]  /*abb0*/  @!P1 LOP3.LUT R11, R24, 0xfffffffe, RZ, 0xc0, !PT ;  /* 0xfffffffe180b9812 */ /* 0x002fe200078ec0ff */
[--C-:B------:R-:W-:Y:S01]  /*abc0*/  @!P0 IMAD.WIDE R2, R3, 0x4, R4.reuse ;  /* 0x0000000403028825 */ /* 0x100fe200078e0204 */
[----:B------:R-:W-:Y:S02]  /*abd0*/  @!P4 LEA.HI R20, R20, R20, RZ, 0x1 ;  /* 0x000000141414c211 */ /* 0x000fe400078f08ff */
[----:B--2---:R-:W-:Y:S01]  /*abe0*/  @!P2 LOP3.LUT R13, R18, 0xfffffffe, RZ, 0xc0, !PT ;  /* 0xfffffffe120da812 */ /* 0x004fe200078ec0ff */
[--C-:B------:R-:W-:Y:S01]  /*abf0*/  @!P1 IMAD.WIDE R10, R11, 0x4, R4.reuse ;  /* 0x000000040b0a9825 */ /* 0x100fe200078e0204 */
[----:B------:R-:W-:Y:S01]  /*ac00*/  @!P3 LEA.HI R19, R19, R19, RZ, 0x1 ;  /* 0x000000131313b211 */ /* 0x000fe200078f08ff */
[----:B------:R0:W-:Y:S01]  /*ac10*/  @!P0 ST.E.64 desc[UR6][R2.64], R96 ;  /* 0x0000006002008985 */ /* 0x0001e2000c101b06 */
[----:B------:R-:W-:Y:S01]  /*ac20*/  @!P5 LEA.HI R21, R21, R21, RZ, 0x1 ;  /* 0x000000151515d211 */ /* 0x000fe200078f08ff */
[----:B------:R-:W-:Y:S01]  /*ac30*/  @!P2 IMAD.WIDE R12, R13, 0x4, R4 ;  /* 0x000000040d0ca825 */ /* 0x000fe200078e0204 */
[----:B------:R-:W-:Y:S01]  /*ac40*/  @!P3 LOP3.LUT R19, R19, 0xfffffffe, RZ, 0xc0, !PT ;  /* 0xfffffffe1313b812 */ /* 0x000fe200078ec0ff */
[----:B------:R1:W-:Y:S01]  /*ac50*/  @!P1 ST.E.64 desc[UR6][R10.64], R100 ;  /* 0x000000640a009985 */ /* 0x0003e2000c101b06 */
[----:B------:R-:W-:Y:S01]  /*ac60*/  @!P6 LEA.HI R22, R22, R22, RZ, 0x1 ;  /* 0x000000161616e211 */ /* 0x000fe200078f08ff */
[----:B------:R-:W-:Y:S01]  /*ac70*/  VIADD R18, R0, 0xc8 ;  /* 0x000000c800127836 */ /* 0x000fe20000000000 */
[----:B---3--:R-:W-:Y:S01]  /*ac80*/  @!P4 LOP3.LUT R15, R20, 0xfffffffe, RZ, 0xc0, !PT ;  /* 0xfffffffe140fc812 */ /* 0x008fe200078ec0ff */
[----:B------:R-:W-:Y:S01]  /*ac90*/  @!P2 ST.E.64 desc[UR6][R12.64], R104 ;  /* 0x000000680c00a985 */ /* 0x000fe2000c101b06 */
[----:B------:R-:W-:Y:S01]  /*aca0*/  @!P5 LOP3.LUT R21, R21, 0xfffffffe, RZ, 0xc0, !PT ;  /* 0xfffffffe1515d812 */ /* 0x000fe200078ec0ff */
[----:B------:R-:W-:Y:S01]  /*acb0*/  VIADD R20, R0, 0xd8 ;  /* 0x000000d800147836 */ /* 0x000fe20000000000 */
[----:B----4-:R-:W-:-:S02]  /*acc0*/  @!P6 LOP3.LUT R17, R22, 0xfffffffe, RZ, 0xc0, !PT ;  /* 0xfffffffe1611e812 */ /* 0x010fc400078ec0ff */
        /* <DEDUP_REMOVED lines=8> */
[----:B------:R2:W-:Y:S01]  /*ad50*/  @!P5 ST.E.64 desc[UR6][R14.64], R116 ;  /* 0x000000740e00d985 */ /* 0x0005e2000c101b06 */
[----:B------:R-:W-:Y:S01]  /*ad60*/  @!P6 IMAD.WIDE R16, R17, 0x4, R4 ;  /* 0x000000041110e825 */ /* 0x000fe200078e0204 */
[----:B------:R-:W-:-:S02]  /*ad70*/  @!P0 LEA.HI R18, R18, R18, RZ, 0x1 ;  /* 0x0000001212128211 */ /* 0x000fc400078f08ff */
[----:B------:R-:W-:Y:S01]  /*ad80*/  ISETP.GE.AND P1, PT, R19, UR4, PT ;  /* 0x0000000413007c0c */ /* 0x000fe2000bf26270 */
[C---:B------:R-:W-:Y:S01]  /*ad90*/  VIADD R21, R0.reuse, 0xe0 ;  /* 0x000000e000157836 */ /* 0x040fe20000000000 */
[----:B------:R3:W-:Y:S01]  /*ada0*/  @!P6 ST.E.64 desc[UR6][R16.64], R120 ;  /* 0x000000781000e985 */ /* 0x0007e2000c101b06 */
[----:B0-----:R-:W-:Y:S01]  /*adb0*/  VIADD R3, R0, 0xf8 ;  /* 0x000000f800037836 */ /* 0x001fe20000000000 */
[----:B------:R-:W-:Y:S01]  /*adc0*/  @!P2 LEA.HI R20, R20, R20, RZ, 0x1 ;  /* 0x000000141414a211 */ /* 0x000fe200078f08ff */
[C---:B------:R-:W-:Y:S01]  /*add0*/  VIADD R12, R0.reuse, 0xe8 ;  /* 0x000000e8000c7836 */ /* 0x040fe20000000000 */
[----:B------:R-:W-:Y:S01]  /*ade0*/  ISETP.GE.AND P3, PT, R21, UR4, PT ;  /* 0x0000000415007c0c */ /* 0x000fe2000bf66270 */
[----:B------:R-:W-:Y:S01]  /*adf0*/  VIADD R13, R0, 0xf0 ;  /* 0x000000f0000d7836 */ /* 0x000fe20000000000 */
[----:B------:R-:W-:Y:S02]  /*ae00*/  ISETP.GE.AND P6, PT, R3, UR4, PT ;  /* 0x0000000403007c0c */ /* 0x000fe4000bfc6270 */
[----:B------:R-:W-:-:S02]  /*ae10*/  ISETP.GE.AND P4, PT, R12, UR4, PT ;  /* 0x000000040c007c0c */ /* 0x000fc4000bf86270 */
[----:B------:R-:W-:Y:S02]  /*ae20*/  ISETP.GE.AND P5, PT, R13, UR4, PT ;  /* 0x000000040d007c0c */ /* 0x000fe4000bfa6270 */
[----:B------:R-:W-:-:S04]  /*ae30*/  @!P1 LEA.HI R19, R19, R19, RZ, 0x1 ;  /* 0x0000001313139211 */ /* 0x000fc800078f08ff */
[----:B-1----:R-:W-:Y:S02]  /*ae40*/  @!P1 LOP3.LUT R11, R19, 0xfffffffe, RZ, 0xc0, !PT ;  /* 0xfffffffe130b9812 */ /* 0x002fe400078ec0ff */
[----:B------:R-:W-:Y:S02]  /*ae50*/  @!P3 LEA.HI R21, R21, R21, RZ, 0x1 ;  /* 0x000000151515b211 */ /* 0x000fe400078f08ff */
[----:B------:R-:W-:Y:S02]  /*ae60*/  @!P6 LEA.HI R10, R3, R3, RZ, 0x1 ;  /* 0x00000003030ae211 */ /* 0x000fe400078f08ff */
[----:B------:R-:W-:Y:S02]  /*ae70*/  @!P4 LEA.HI R12, R12, R12, RZ, 0x1 ;  /* 0x0000000c0c0cc211 */ /* 0x000fe400078f08ff */
[----:B------:R-:W-:Y:S02]  /*ae80*/  @!P5 LEA.HI R2, R13, R13, RZ, 0x1 ;  /* 0x0000000d0d02d211 */ /* 0x000fe400078f08ff */
[----:B------:R-:W-:-:S02]  /*ae90*/  @!P0 LOP3.LUT R3, R18, 0xfffffffe, RZ, 0xc0, !PT ;  /* 0xfffffffe12038812 */ /* 0x000fc400078ec0ff */
[----:B------:R-:W-:Y:S02]  /*aea0*/  @!P2 LOP3.LUT R13, R20, 0xfffffffe, RZ, 0xc0, !PT ;  /* 0xfffffffe140da812 */ /* 0x000fe400078ec0ff */
[----:B--2---:R-:W-:Y:S02]  /*aeb0*/  @!P3 LOP3.LUT R15, R21, 0xfffffffe, RZ, 0xc0, !PT ;  /* 0xfffffffe150fb812 */ /* 0x004fe400078ec0ff */
[----:B---3--:R-:W-:Y:S01]  /*aec0*/  @!P4 LOP3.LUT R17, R12, 0xfffffffe, RZ, 0xc0, !PT ;  /* 0xfffffffe0c11c812 */ /* 0x008fe200078ec0ff */
        /* <DEDUP_REMOVED lines=16> */
.L_x_4436:
[----:B------:R-:W-:Y:S05]  /*afd0*/  BSYNC B0 ;  /* 0x0000000000007941 */ /* 0x000fea0003800000 */
.L_x_4435:
[----:B------:R-:W-:Y:S01]  /*afe0*/  ISETP.GE.AND P0, PT, R9, R8, PT ;  /* 0x000000080900720c */ /* 0x000fe20003f06270 */
[----:B0--3--:R0:W2:Y:S04]  /*aff0*/  SHFL.IDX PT, R3, R7, 0x1, 0x1c1f ;  /* 0x003c1f0007037f89 */ /* 0x0090a800000e0000 */
[----:B------:R0:W3:Y:S08]  /*b000*/  SHFL.IDX PT, R2, R6, 0x1, 0x1c1f ;  /* 0x003c1f0006027f89 */ /* 0x0000f000000e0000 */
[----:B0-----:R-:W-:Y:S05]  /*b010*/  @P0 BRA `(.L_x_4400) ;  /* 0x0000005800f00947 */ /* 0x001fea0003800000 */
        /* <DEDUP_REMOVED lines=23> */
[----:B--23--:R-:W-:Y:S01]  /*b190*/  @!P0 IMAD.WIDE R4, R0, 0x4, R2 ;  /* 0x0000000400048825 */ /* 0x00cfe200078e0202 */
        /* <DEDUP_REMOVED lines=89> */
[----:B------:R-:W-:Y:S01]  /*b730*/  VIADD R17, R0, 0xb0 ;  /* 0x000000b000117836 */ /* 0x000fe20000000000 */
        /* <DEDUP_REMOVED lines=40> */
[C---:B------:R-:W-:Y:S01]  /*b9c0*/  VIADD R17, R0.reuse, 0xe8 ;  /* 0x000000e800117836 */ /* 0x040fe20000000000 */
        /* <DEDUP_REMOVED lines=35> */
[----:B0-----:R-:W-:-:S05]  /*bc00*/  LOP3.LUT R5, R0, 0xfffffffe, RZ, 0xc0, !PT ;  /* 0xfffffffe00057812 */ /* 0x001fca00078ec0ff */
[----:B------:R-:W-:-:S05]  /*bc10*/  IMAD.WIDE R2, R5, 0x4, R2 ;  /* 0x0000000405027825 */ /* 0x000fca00078e0202 */
[----:B------:R0:W-:Y:S01]  /*bc20*/  ST.E.64 desc[UR4][R2.64], R150 ;  /* 0x0000009602007985 */ /* 0x0001e2000c101b04 */
[----:B------:R-:W-:Y:S05]  /*bc30*/  BRA `(.L_x_4400) ;  /* 0x0000004c00e87947 */ /* 0x000fea0003800000 */
.L_x_4434:
        /* <DEDUP_REMOVED lines=12> */
[----:B------:R-:W3:Y:S01]  /*bd00*/  LDL R4, [R1] ;  /* 0x0000000001047983 */ /* 0x000ee20000100800 */
[----:B------:R-:W-:Y:S01]  /*bd10*/  ISETP.NE.AND P0, PT, R6, 0x1, PT ;  /* 0x000000010600780c */ /* 0x000fe20003f05270 */
[----:B------:R-:W-:Y:S01]  /*bd20*/  S2UR UR7, SR_CTAID.Z ;  /* 0x00000000000779c3 */ /* 0x000fe20000002700 */
[----:B------:R-:W-:Y:S01]  /*bd30*/  ULDC.64 UR8, c[0x0][0xcd0] ;  /* 0x0003340000087ab9 */ /* 0x000fe20000000a00 */
[----:B------:R-:W-:Y:S01]  /*bd40*/  IMAD.MOV.U32 R5, RZ, RZ, R0 ;  /* 0x000000ffff057224 */ /* 0x000fe200078e0000 */
[----:B------:R-:W-:-:S05]  /*bd50*/  ULDC.64 UR12, c[0x0][0x208] ;  /* 0x00008200000c7ab9 */ /* 0x000fca0000000a00 */
[----:B------:R-:W0:Y:S08]  /*bd60*/  LDC.64 R10, c[0x0][0xcd8] ;  /* 0x00033600ff0a7b82 */ /* 0x000e300000000a00 */
[----:B------:R-:W1:Y:S08]  /*bd70*/  @P0 LDC R7, c[0x0][0xcec] ;  /* 0x00033b00ff070b82 */ /* 0x000e700000000800 */
[----:B------:R-:W4:Y:S08]  /*bd80*/  @P0 LDC R9, c[0x0][0xcf0] ;  /* 0x00033c00ff090b82 */ /* 0x000f300000000800 */
[----:B------:R-:W5:Y:S08]  /*bd90*/  S2UR UR10, SR_CTAID.Y ;  /* 0x00000000000a79c3 */ /* 0x000f700000002600 */
[----:B------:R-:W5:Y:S01]  /*bda0*/  LDC R8, c[0x0][0xd50] ;  /* 0x00035400ff087b82 */ /* 0x000f620000000800 */
[----:B---3--:R-:W-:Y:S01]  /*bdb0*/  R2UR UR11, R4 ;  /* 0x00000000040b72ca */ /* 0x008fe200000e0000 */
[----:B-1----:R-:W-:-:S05]  /*bdc0*/  @P0 IMAD.HI.U32 R4, R0, R7, RZ ;  /* 0x0000000700040227 */ /* 0x002fca00078e00ff */
[----:B----4-:R-:W-:-:S07]  /*bdd0*/  @P0 SHF.R.U32.HI R5, RZ, R9, R4 ;  /* 0x00000009ff050219 */ /* 0x010fce0000011604 */
[----:B------:R-:W-:Y:S02]  /*bde0*/  USHF.R.S32.HI UR6, URZ, 0x1f, UR11 ;  /* 0x0000001f3f067899 */ /* 0x000fe4000801140b */
[----:B------:R-:W-:Y:S01]  /*bdf0*/  IMAD R7, RZ, RZ, -UR11 ;  /* 0x8000000bff077e24 */ /* 0x000fe2000f8e02ff */
[----:B------:R-:W-:Y:S02]  /*be00*/  UIMAD.WIDE.U32 UR4, UR11, UR8, URZ ;  /* 0x000000080b0472a5 */ /* 0x000fe4000f8e003f */
[----:B------:R-:W-:Y:S01]  /*be10*/  UIMAD UR6, UR6, UR8, URZ ;  /* 0x00000008060672a4 */ /* 0x000fe2000f8e023f */
[----:B-----5:R-:W-:Y:S01]  /*be20*/  IMAD R9, R8, R7, UR10 ;  /* 0x0000000a08097e24 */ /* 0x020fe2000f8e0207 */
[----:B------:R-:W-:Y:S01]  /*be30*/  USHF.R.S32.HI UR8, URZ, 0x1f, UR7 ;  /* 0x0000001f3f087899 */ /* 0x000fe20008011407 */
[----:B------:R-:W-:Y:S01]  /*be40*/  IMAD.MOV R7, RZ, RZ, -R5 ;  /* 0x000000ffff077224 */ /* 0x000fe200078e0a05 */
[----:B------:R-:W-:Y:S01]  /*be50*/  UIMAD UR6, UR11, UR9, UR6 ;  /* 0x000000090b0672a4 */ /* 0x000fe2000f8e0206 */
[----:B------:R-:W-:Y:S01]  /*be60*/  IMAD.U32 R3, RZ, RZ, UR5 ;  /* 0x00000005ff037e24 */ /* 0x000fe2000f8e00ff */
[----:B------:R-:W-:Y:S01]  /*be70*/  SHF.R.S32.HI R4, RZ, 0x1f, R9 ;  /* 0x0000001fff047819 */ /* 0x000fe20000011409 */
[----:B------:R-:W-:Y:S01]  /*be80*/  IMAD.U32 R2, RZ, RZ, UR4 ;  /* 0x00000004ff027e24 */ /* 0x000fe2000f8e00ff */
[----:B------:R-:W-:Y:S01]  /*be90*/  UIADD3 UR6, UR5, UR6, URZ ;  /* 0x0000000605067290 */ /* 0x000fe2000fffe03f */
[----:B0-----:R-:W-:-:S02]  /*bea0*/  IMAD R12, R10, UR8, RZ ;  /* 0x000000080a0c7c24 */ /* 0x001fc4000f8e02ff */
[----:B------:R-:W-:Y:S01]  /*beb0*/  ULDC.64 UR4, c[0x0][0xce0] ;  /* 0x0003380000047ab9 */ /* 0x000fe20000000a00 */
[----:B------:R-:W-:Y:S02]  /*bec0*/  IMAD R7, R6, R7, R0 ;  /* 0x0000000706077224 */ /* 0x000fe400078e0200 */
[----:B------:R-:W-:Y:S02]  /*bed0*/  IMAD.U32 R3, RZ, RZ, UR6 ;  /* 0x00000006ff037e24 */ /* 0x000fe4000f8e00ff */
[----:B------:R-:W-:Y:S01]  /*bee0*/  IMAD R11, R11, UR7, R12 ;  /* 0x000000070b0b7c24 */ /* 0x000fe2000f8e020c */
[----:B------:R-:W-:Y:S01]  /*bef0*/  SHF.R.S32.HI R0, RZ, 0x1f, R7 ;  /* 0x0000001fff007819 */ /* 0x000fe20000011407 */
[----:B------:R-:W-:-:S04]  /*bf00*/  IMAD.WIDE.U32 R2, R10, UR7, R2 ;  /* 0x000000070a027c25 */ /* 0x000fc8000f8e0002 */
[----:B------:R-:W-:Y:S02]  /*bf10*/  IMAD.IADD R3, R11, 0x1, R3 ;  /* 0x000000010b037824 */ /* 0x000fe400078e0203 */
[----:B------:R-:W-:Y:S02]  /*bf20*/  IMAD R4, R4, UR4, RZ ;  /* 0x0000000404047c24 */ /* 0x000fe4000f8e02ff */
[----:B------:R-:W-:-:S04]  /*bf30*/  IMAD.WIDE.U32 R2, R9, UR4, R2 ;  /* 0x0000000409027c25 */ /* 0x000fc8000f8e0002 */
[----:B------:R-:W-:Y:S01]  /*bf40*/  IMAD R4, R9, UR5, R4 ;  /* 0x0000000509047c24 */ /* 0x000fe2000f8e0204 */
[----:B------:R-:W-:Y:S01]  /*bf50*/  SHF.R.S32.HI R9, RZ, 0x1f, R5 ;  /* 0x0000001fff097819 */ /* 0x000fe20000011405 */
[----:B------:R-:W-:Y:S01]  /*bf60*/  ULDC.64 UR4, c[0x0][0xcc8] ;  /* 0x0003320000047ab9 */ /* 0x000fe20000000a00 */
[----:B------:R-:W-:Y:S01]  /*bf70*/  IADD3 R2, P0, R5, R2, RZ ;  /* 0x0000000205027210 */ /* 0x000fe20007f1e0ff */
[----:B------:R-:W-:-:S03]  /*bf80*/  IMAD R0, R0, UR4, RZ ;  /* 0x0000000400007c24 */ /* 0x000fc6000f8e02ff */
[----:B------:R-:W-:Y:S01]  /*bf90*/  IADD3.X R3, R9, R3, R4, P0, !PT ;  /* 0x0000000309037210 */ /* 0x000fe200007fe404 */
        /* <DEDUP_REMOVED lines=9> */
.L_x_4398:
[----:B------:R-:W-:-:S08]  /*c030*/  NOP ;  /* 0x0000000000007918 */ /* 0x000fd00000000000 */
[----:B--2---:R-:W0:-:S00]  /*c040*/  USETMAXREG.DEALLOC.CTAPOOL 0x18 ;  /* 0x00000018000079c8 */ /* 0x004e0000080e0500 */
        /* <DEDUP_REMOVED lines=16> */
.L_x_4437:
[----:B------:R-:W-:Y:S01]  /*c150*/  ULDC UR43, c[0x0][0xd50] ;  /* 0x00035400002b7ab9 */ /* 0x000fe20000000800 */
[----:B------:R-:W-:Y:S01]  /*c160*/  UMOV UR36, UR6 ;  /* 0x0000000600247c82 */ /* 0x000fe20008000000 */
[----:B------:R-:W-:-:S11]  /*c170*/  UISETP.NE.AND UP0, UPT, UR43, 0x1, UPT ;  /* 0x000000012b00788c */ /* 0x000fd6000bf05270 */
[----:B------:R-:W-:Y:S01]  /*c180*/  @UP0 ULDC UR4, c[0x0][0xd54] ;  /* 0x0003550000040ab9 */ /* 0x000fe20000000800 */
[----:B------:R-:W-:Y:S01]  /*c190*/  @UP0 ULDC UR7, c[0x0][0xd58] ;  /* 0x0003560000070ab9 */ /* 0x000fe20000000800 */
[----:B------:R-:W-:-:S04]  /*c1a0*/  UIMAD.WIDE.U32 UR4, UR6, UR4, URZ ;  /* 0x00000004060472a5 */ /* 0x000fc8000f8e003f */
[----:B------:R-:W-:-:S12]  /*c1b0*/  @UP0 USHF.R.U32.HI UR36, URZ, UR7, UR5 ;  /* 0x000000073f240299 */ /* 0x000fd80008011605 */
.L_x_4438:
[----:B------:R-:W-:Y:S01]  /*c1c0*/  ISETP.LE.AND P0, PT, RZ, UR44, PT ;  /* 0x0000002cff007c0c */ /* 0x000fe2000bf03270 */
        /* <DEDUP_REMOVED lines=74> */
.L_x_4440:
        /* <DEDUP_REMOVED lines=32> */
.L_x_4441:
        /* <DEDUP_REMOVED lines=20> */
.L_x_4443:
        /* <DEDUP_REMOVED lines=15> */
.L_x_4442:
        /* <DEDUP_REMOVED lines=25> */
.L_x_4528:
        /* <DEDUP_REMOVED lines=9> */
.L_x_4531:
        /* <DEDUP_REMOVED lines=24> */
.L_x_4447:
[----:B------:R-:W-:Y:S01]  /*ce40*/  IMAD.MOV.U32 R0, RZ, RZ, 0x1 ;  /* 0x00000001ff007424 */ /* 0x000fe200078e00ff */
[----:B01----:R-:W0:Y:S04]  /*ce50*/  S2R R6, SR_TID.X ;  /* 0x0000000000067919 */ /* 0x003e280000002100 */
[----:B------:R-:W-:-:S04]  /*ce60*/  SHF.L.U32 R0, R0, 0x1f, RZ ;  /* 0x0000001f00007819 */ /* 0x000fc800000006ff */
[----:B------:R-:W1:Y:S01]  /*ce70*/  SYNCS.PHASECHK.TRANS64.TRYWAIT P0, [UR38+0x32440], R0 ;  /* 0x03244000ff0075a7 */ /* 0x000e620008000166 */
[----:B0-----:R-:W-:-:S04]  /*ce80*/  LOP3.LUT R2, R6, 0x7f, RZ, 0xc0, !PT ;  /* 0x0000007f06027812 */ /* 0x001fc800078ec0ff */
[----:B------:R-:W-:Y:S01]  /*ce90*/  ISETP.NE.AND P1, PT, R2, RZ, PT ;  /* 0x000000ff0200720c */ /* 0x000fe20003f25270 */
[----:B-1----:R-:W-:-:S12]  /*cea0*/  @!P0 BRA `(.L_x_4448) ;  /* 0x0000004000648947 */ /* 0x002fd80003800000 */
.L_x_4532:
[----:B------:R-:W-:Y:S05]  /*ceb0*/  @P1 BRA `(.L_x_4449) ;  /* 0x0000000000181947 */ /* 0x000fea0003800000 */
[----:B------:R-:W1:Y:S01]  /*cec0*/  S2R R2, SR_TID.X ;  /* 0x0000000000027919 */ /* 0x000e620000002100 */
[----:B0-----:R-:W-:-:S04]  /*ced0*/  IMAD.MOV.U32 R0, RZ, RZ, 0x3000 ;  /* 0x00003000ff007424 */ /* 0x001fc800078e00ff */
[----:B------:R2:W-:Y:S01]  /*cee0*/  SYNCS.ARRIVE.TRANS64 RZ, [UR38+0x32430], R0 ;  /* 0x03243000ffff79a7 */ /* 0x0005e20008000026 */
[----:B-1----:R-:W-:-:S13]  /*cef0*/  LOP3.LUT P0, RZ, R2, 0x1f, RZ, 0xc0, !PT ;  /* 0x0000001f02ff7812 */ /* 0x002fda000780c0ff */
[----:B--2---:R-:W-:Y:S05]  /*cf00*/  @!P0 BRA `(.L_x_4449) ;  /* 0x0000000000048947 */ /* 0x004fea0003800000 */
[----:B------:R-:W-:Y:S01]  /*cf10*/  BPT.TRAP 0x1 ;  /* 0x000000040000795c */ /* 0x000fe20000300000 */
.L_x_4449:
        /* <DEDUP_REMOVED lines=18> */
.L_x_4445:
        /* <DEDUP_REMOVED lines=24> */
.L_x_4450:
        /* <DEDUP_REMOVED lines=24> */
[----:B------:R-:W-:Y:S01]  /*d340*/  IMAD.MOV.U32 R9, RZ, RZ, R10 ;  /* 0x000000ffff097224 */ /* 0x000fe200078e000a */
[----:B------:R2:W-:Y:S01]  /*d350*/  STL [R1+0x8], R10 ;  /* 0x0000080a01007387 */ /* 0x0005e20000100800 */
        /* <DEDUP_REMOVED lines=17> */
[----:B------:R-:W-:Y:S01]  /*d470*/  LEA R0, P0, R2, UR4, 0x1 ;  /* 0x0000000402007c11 */ /* 0x000fe2000f8008ff */
[----:B------:R-:W-:Y:S01]  /*d480*/  IMAD.IADD R3, R3, 0x1, R9 ;  /* 0x0000000103037824 */ /* 0x000fe200078e0209 */
[----:B------:R-:W-:-:S04]  /*d490*/  ULDC UR4, c[0x0][0x2b8] ;  /* 0x0000ae0000047ab9 */ /* 0x000fc80000000800 */
[----:B------:R-:W-:Y:S01]  /*d4a0*/  LEA.HI.X R3, R2, UR5, R3, 0x1, P0 ;  /* 0x0000000502037c11 */ /* 0x000fe200080f0c03 */
[----:B------:R-:W-:-:S05]  /*d4b0*/  IMAD.SHL.U32 R2, R13, 0x8, RZ ;  /* 0x000000080d027824 */ /* 0x000fca00078e00ff */
[C---:B--2---:R-:W-:Y:S02]  /*d4c0*/  LOP3.LUT R10, R2.reuse, 0x38, RZ, 0xc0, !PT ;  /* 0x00000038020a7812 */ /* 0x044fe400078ec0ff */
        /* <DEDUP_REMOVED lines=8> */
[----:B------:R-:W1:Y:S01]  /*d550*/  SHFL.IDX PT, R5, R0, RZ, 0x181f ;  /* 0x00181fff00057589 */ /* 0x000e6200000e0000 */
[----:B------:R-:W-:Y:S01]  /*d560*/  ULDC UR4, c[0x0][0x288] ;  /* 0x0000a20000047ab9 */ /* 0x000fe20000000800 */
[----:B------:R-:W-:Y:S01]  /*d570*/  IMAD R11, R8, 0x80, R6 ;  /* 0x00000080080b7824 */ /* 0x000fe200078e0206 */
[----:B------:R-:W-:Y:S01]  /*d580*/  ULDC.64 UR6, c[0x0][0x208] ;  /* 0x0000820000067ab9 */ /* 0x000fe20000000a00 */
[----:B------:R-:W2:Y:S01]  /*d590*/  SHFL.IDX PT, R4, R3, RZ, 0x181f ;  /* 0x00181fff03047589 */ /* 0x000ea200000e0000 */
[----:B------:R-:W-:Y:S02]  /*d5a0*/  IMAD R2, R7, UR4, RZ ;  /* 0x0000000407027c24 */ /* 0x000fe4000f8e02ff */
[C---:B------:R-:W-:Y:S01]  /*d5b0*/  VIADD R12, R11.reuse, 0x10 ;  /* 0x000000100b0c7836 */ /* 0x040fe20000000000 */
[----:B------:R-:W3:Y:S02]  /*d5c0*/  SHFL.IDX PT, R7, R0, 0x1, 0x181f ;  /* 0x00381f0000077f89 */ /* 0x000ee400000e0000 */
[----:B------:R-:W-:-:S02]  /*d5d0*/  ISETP.GE.AND P1, PT, R11, R2, PT ;  /* 0x000000020b00720c */ /* 0x000fc40003f26270 */
[----:B------:R-:W4:Y:S01]  /*d5e0*/  SHFL.IDX PT, R6, R3, 0x1, 0x181f ;  /* 0x00381f0003067f89 */ /* 0x000f2200000e0000 */
[----:B------:R-:W-:-:S03]  /*d5f0*/  ISETP.GE.AND P2, PT, R12, R2, PT ;  /* 0x000000020c00720c */ /* 0x000fc60003f46270 */
[----:B------:R-:W5:Y:S04]  /*d600*/  SHFL.IDX PT, R14, R0, 0x2, 0x181f ;  /* 0x00581f00000e7f89 */ /* 0x000f6800000e0000 */
[----:B------:R-:W-:Y:S03]  /*d610*/  STL [R1+0x4], R11 ;  /* 0x0000040b01007387 */ /* 0x000fe60000100800 */
[----:B------:R-:W-:Y:S01]  /*d620*/  @!P1 LEA R8, R9, UR38, 0x1 ;  /* 0x0000002609089c11 */ /* 0x000fe2000f8e08ff */
[----:B------:R0:W-:Y:S01]  /*d630*/  STL [R1+0x14], R12 ;  /* 0x0000140c01007387 */ /* 0x0001e20000100800 */
[----:B-1----:R-:W-:-:S05]  /*d640*/  @!P1 LEA R5, P3, R10, R5, 0x1 ;  /* 0x000000050a059211 */ /* 0x002fca00078608ff */
[----:B--2---:R-:W-:Y:S02]  /*d650*/  @!P1 IMAD.X R4, RZ, RZ, R4, P3 ;  /* 0x000000ffff049224 */ /* 0x004fe400018e0604 */
[----:B0-----:R-:W-:-:S03]  /*d660*/  VIADD R12, R11, 0x20 ;  /* 0x000000200b0c7836 */ /* 0x001fc60000000000 */
[----:B------:R-:W-:-:S04]  /*d670*/  @!P1 LOP3.LUT R5, R5, R4, RZ, 0x3c, !PT ;  /* 0x0000000405059212 */ /* 0x000fc800078e3cff */
[C---:B------:R-:W-:Y:S01]  /*d680*/  @!P1 LOP3.LUT R4, R5.reuse, R4, RZ, 0x3c, !PT ;  /* 0x0000000405049212 */ /* 0x040fe200078e3cff */
[----:B------:R-:W-:Y:S03]  /*d690*/  STL [R1+0x18], R12 ;  /* 0x0000180c01007387 */ /* 0x000fe60000100800 */
[----:B------:R-:W-:-:S05]  /*d6a0*/  @!P1 LOP3.LUT R5, R5, R4, RZ, 0x3c, !PT ;  /* 0x0000000405059212 */ /* 0x000fca00078e3cff */
[----:B------:R3:W-:Y:S02]  /*d6b0*/  @!P1 LDGSTS.E.BYPASS.LTC128B.128 [R8+0x18400], desc[UR6][R4.64], !P0 ;  /* 0x1840000004089fae */ /* 0x0007e4000c101d46 */
[----:B---3--:R-:W-:Y:S02]  /*d6c0*/  @!P2 LEA R4, P1, R10, R7, 0x1 ;  /* 0x000000070a04a211 */ /* 0x008fe400078208ff */
[----:B------:R-:W-:-:S03]  /*d6d0*/  @!P2 LEA R7, R9, UR38, 0x1 ;  /* 0x000000260907ac11 */ /* 0x000fc6000f8e08ff */
[----:B----4-:R-:W-:Y:S01]  /*d6e0*/  @!P2 IMAD.X R5, RZ, RZ, R6, P1 ;  /* 0x000000ffff05a224 */ /* 0x010fe200008e0606 */
[----:B------:R-:W-:-:S04]  /*d6f0*/  ISETP.GE.AND P1, PT, R12, R2, PT ;  /* 0x000000020c00720c */ /* 0x000fc80003f26270 */
[----:B------:R0:W-:Y:S09]  /*d700*/  @!P2 LDGSTS.E.BYPASS.LTC128B.128 [R7+0x18c00], desc[UR6][R4.64], !P0 ;  /* 0x18c000000407afae */ /* 0x0001f2000c101d46 */
[----:B------:R-:W-:Y:S01]  /*d710*/  @!P1 LEA R6, R9, UR38, 0x1 ;  /* 0x0000002609069c11 */ /* 0x000fe2000f8e08ff */
[----:B0-----:R-:W0:Y:S01]  /*d720*/  SHFL.IDX PT, R4, R3, 0x2, 0x181f ;  /* 0x00581f0003047f89 */ /* 0x001e2200000e0000 */
[----:B-----5:R-:W-:Y:S01]  /*d730*/  @!P1 LEA R5, P2, R10, R14, 0x1 ;  /* 0x0000000e0a059211 */ /* 0x020fe200078408ff */
[----:B------:R-:W-:-:S05]  /*d740*/  VIADD R7, R11, 0x30 ;  /* 0x000000300b077836 */ /* 0x000fca0000000000 */
[----:B------:R1:W-:Y:S01]  /*d750*/  STL [R1+0x1c], R7 ;  /* 0x00001c0701007387 */ /* 0x0003e20000100800 */
[----:B0-----:R-:W-:-:S05]  /*d760*/  @!P1 IMAD.X R4, RZ, RZ, R4, P2 ;  /* 0x000000ffff049224 */ /* 0x001fca00010e0604 */
[----:B------:R-:W-:-:S04]  /*d770*/  @!P1 LOP3.LUT R5, R5, R4, RZ, 0x3c, !PT ;  /* 0x0000000405059212 */ /* 0x000fc800078e3cff */
[----:B------:R-:W-:-:S04]  /*d780*/  @!P1 LOP3.LUT R4, R5, R4, RZ, 0x3c, !PT ;  /* 0x0000000405049212 */ /* 0x000fc800078e3cff */
[----:B------:R-:W-:-:S05]  /*d790*/  @!P1 LOP3.LUT R5, R5, R4, RZ, 0x3c, !PT ;  /* 0x0000000405059212 */ /* 0x000fca00078e3cff */
[----:B------:R0:W-:Y:S01]  /*d7a0*/  @!P1 LDGSTS.E.BYPASS.LTC128B.128 [R6+0x19400], desc[UR6][R4.64], !P0 ;  /* 0x1940000004069fae */ /* 0x0001e2000c101d46 */
[----:B------:R-:W-:Y:S01]  /*d7b0*/  ISETP.GE.AND P1, PT, R7, R2, PT ;  /* 0x000000020700720c */ /* 0x000fe20003f26270 */
[----:B-1----:R-:W-:-:S05]  /*d7c0*/  VIADD R7, R11, 0x40 ;  /* 0x000000400b077836 */ /* 0x002fca0000000000 */
        /* <DEDUP_REMOVED lines=34> */
[----:B------:R-:W-:-:S03]  /*d9f0*/  ISETP.GE.AND P1, PT, R7, R2, PT ;  /* 0x000000020700720c */ /* 0x000fc60003f26270 */
[----:B0-----:R-:W0:Y:S10]  /*da00*/  SHFL.IDX PT, R5, R0, 0x6, 0x181f ;  /* 0x00d81f0000057f89 */ /* 0x001e3400000e0000 */
[----:B------:R-:W-:Y:S01]  /*da10*/  @!P1 LEA R6, R9, UR38, 0x1 ;  /* 0x0000002609069c11 */ /* 0x000fe2000f8e08ff */
[----:B------:R-:W1:Y:S04]  /*da20*/  SHFL.IDX PT, R4, R3, 0x6, 0x181f ;  /* 0x00d81f0003047f89 */ /* 0x000e6800000e0000 */
[----:B------:R-:W2:Y:S04]  /*da30*/  SHFL.IDX PT, R3, R3, 0x7, 0x181f ;  /* 0x00f81f0003037f89 */ /* 0x000ea800000e0000 */
[----:B------:R-:W3:Y:S01]  /*da40*/  SHFL.IDX PT, R0, R0, 0x7, 0x181f ;  /* 0x00f81f0000007f89 */ /* 0x000ee200000e0000 */
[----:B0-----:R-:W-:-:S05]  /*da50*/  @!P1 LEA R5, P2, R10, R5, 0x1 ;  /* 0x000000050a059211 */ /* 0x001fca00078408ff */
[----:B-1----:R-:W-:-:S05]  /*da60*/  @!P1 IMAD.X R4, RZ, RZ, R4, P2 ;  /* 0x000000ffff049224 */ /* 0x002fca00010e0604 */
[----:B------:R-:W-:-:S04]  /*da70*/  @!P1 LOP3.LUT R5, R5, R4, RZ, 0x3c, !PT ;  /* 0x0000000405059212 */ /* 0x000fc800078e3cff */
[----:B------:R-:W-:-:S04]  /*da80*/  @!P1 LOP3.LUT R4, R5, R4, RZ, 0x3c, !PT ;  /* 0x0000000405049212 */ /* 0x000fc800078e3cff */
[----:B------:R-:W-:-:S05]  /*da90*/  @!P1 LOP3.LUT R5, R5, R4, RZ, 0x3c, !PT ;  /* 0x0000000405059212 */ /* 0x000fca00078e3cff */
[----:B--23--:R0:W-:Y:S02]  /*daa0*/  @!P1 LDGSTS.E.BYPASS.LTC128B.128 [R6+0x1b400], desc[UR6][R4.64], !P0 ;  /* 0x1b40000004069fae */ /* 0x00c1e4000c101d46 */
.L_x_4549:
[----:B0-----:R-:W2:Y:S01]  /*dab0*/  LDL R4, [R1+0x4] ;  /* 0x0000040001047983 */ /* 0x001ea20000100800 */
[----:B------:R-:W-:Y:S01]  /*dac0*/  ULDC.64 UR4, c[0x0][0x208] ;  /* 0x0000820000047ab9 */ /* 0x000fe20000000a00 */
        /* <DEDUP_REMOVED lines=42> */
.L_x_4452:
[----:B------:R-:W2:Y:S01]  /*dd70*/  LDL.LU.64 R6, [R1+0x30] ;  /* 0x0000300001067983 */ /* 0x000ea20000300a00 */
[----:B------:R-:W-:-:S03]  /*dd80*/  ULDC.64 UR8, c[0x0][0x3e0] ;  /* 0x0000f80000087ab9 */ /* 0x000fc60000000a00 */
[----:B------:R-:W3:Y:S04]  /*dd90*/  LDL.LU R2, [R1+0x40] ;  /* 0x0000400001027983 */ /* 0x000ee80000300800 */
[----:B0-----:R-:W4:Y:S01]  /*dda0*/  LDL.LU R4, [R1+0x8] ;  /* 0x0000080001047983 */ /* 0x001f220000300800 */
[----:B------:R-:W-:Y:S01]  /*ddb0*/  UIMAD UR6, UR45, UR8, URZ ;  /* 0x000000082d0672a4 */ /* 0x000fe2000f8e023f */
[----:B------:R-:W0:Y:S03]  /*ddc0*/  S2R R5, SR_TID.X ;  /* 0x0000000000057919 */ /* 0x000e260000002100 */
[----:B------:R-:W-:Y:S01]  /*ddd0*/  UIMAD UR6, UR44, UR9, UR6 ;  /* 0x000000092c0672a4 */ /* 0x000fe2000f8e0206 */
[----:B0-----:R-:W-:-:S05]  /*dde0*/  IMAD.SHL.U32 R8, R5, 0x8, RZ ;  /* 0x0000000805087824 */ /* 0x001fca00078e00ff */
[----:B------:R-:W-:Y:S02]  /*ddf0*/  LOP3.LUT R8, R8, 0x38, RZ, 0xc0, !PT ;  /* 0x0000003808087812 */ /* 0x000fe400078ec0ff */
[----:B--2---:R-:W-:Y:S02]  /*de00*/  R2UR UR4, R6 ;  /* 0x00000000060472ca */ /* 0x004fe400000e0000 */
[----:B------:R-:W0:Y:S01]  /*de10*/  LDC R6, c[0x0][0x448] ;  /* 0x00011200ff067b82 */ /* 0x000e220000000800 */
[----:B------:R-:W-:Y:S02]  /*de20*/  R2UR UR5, R7 ;  /* 0x00000000070572ca */ /* 0x000fe400000e0000 */
[----:B---3--:R-:W-:Y:S01]  /*de30*/  R2UR UR5, R2 ;  /* 0x00000000020572ca */ /* 0x008fe200000e0000 */
[----:B----4-:R-:W-:-:S12]  /*de40*/  IMAD.MOV.U32 R2, RZ, RZ, R4 ;  /* 0x000000ffff027224 */ /* 0x010fd800078e0004 */
[----:B------:R-:W-:-:S03]  /*de50*/  UIMAD.WIDE.U32 UR4, UR44, UR8, UR4 ;  /* 0x000000082c0472a5 */ /* 0x000fc6000f8e0004 */
[----:B------:R-:W-:Y:S01]  /*de60*/  ULDC.64 UR8, c[0x0][0x3d0] ;  /* 0x0000f40000087ab9 */ /* 0x000fe20000000a00 */
[----:B------:R-:W-:Y:S01]  /*de70*/  UIADD3 UR5, UR5, UR6, URZ ;  /* 0x0000000605057290 */ /* 0x000fe2000fffe03f */
[----:B0-----:R-:W-:-:S13]  /*de80*/  ISETP.NE.AND P0, PT, R6, 0x1, PT ;  /* 0x000000010600780c */ /* 0x001fda0003f05270 */
[----:B------:R-:W0:Y:S08]  /*de90*/  @P0 LDC R0, c[0x0][0x44c] ;  /* 0x00011300ff000b82 */ /* 0x000e300000000800 */
[----:B------:R-:W1:Y:S01]  /*dea0*/  @P0 LDC R3, c[0x0][0x450] ;  /* 0x00011400ff030b82 */ /* 0x000e620000000800 */
[----:B0-----:R-:W-:-:S05]  /*deb0*/  @P0 IMAD.HI.U32 R0, R4, R0, RZ ;  /* 0x0000000004000227 */ /* 0x001fca00078e00ff */
[----:B-1----:R-:W-:Y:S01]  /*dec0*/  @P0 SHF.R.U32.HI R2, RZ, R3, R0 ;  /* 0x00000003ff020219 */ /* 0x002fe20000011600 */
        /* <DEDUP_REMOVED lines=31> */
[----:B------:R-:W4:Y:S04]  /*e0c0*/  LDL.LU R15, [R1+0x18] ;  /* 0x00001800010f7983 */ /* 0x000f280000300800 */
[----:B------:R-:W5:Y:S01]  /*e0d0*/  LDL.LU R13, [R1+0x1c] ;  /* 0x00001c00010d7983 */ /* 0x000f620000300800 */
[----:B------:R-:W0:Y:S01]  /*e0e0*/  S2R R7, SR_TID.X ;  /* 0x0000000000077919 */ /* 0x000e220000002100 */
[----:B------:R-:W1:Y:S01]  /*e0f0*/  S2R R10, SR_TID.X ;  /* 0x00000000000a7919 */ /* 0x000e620000002100 */
[----:B------:R-:W-:Y:S01]  /*e100*/  ULDC.64 UR6, c[0x0][0x208] ;  /* 0x0000820000067ab9 */ /* 0x000fe20000000a00 */
[----:B------:R-:W-:Y:S04]  /*e110*/  SHFL.IDX PT, R6, R4, 0x1, 0x181f ;  /* 0x00381f0004067f89 */ /* 0x000fe800000e0000 */
[----:B------:R-:W5:Y:S01]  /*e120*/  LDL.LU R8, [R1+0x20] ;  /* 0x0000200001087983 */ /* 0x000f620000300800 */
[----:B0-----:R-:W-:Y:S01]  /*e130*/  IMAD.SHL.U32 R12, R7, 0x8, RZ ;  /* 0x00000008070c7824 */ /* 0x001fe200078e00ff */
[----:B-1----:R-:W-:-:S04]  /*e140*/  LOP3.LUT R10, R10, 0x7f, RZ, 0xc0, !PT ;  /* 0x0000007f0a0a7812 */ /* 0x002fc800078ec0ff */
[----:B------:R-:W-:Y:S01]  /*e150*/  LOP3.LUT R12, R12, 0x38, RZ, 0xc0, !PT ;  /* 0x000000380c0c7812 */ /* 0x000fe200078ec0ff */
[----:B------:R-:W-:Y:S02]  /*e160*/  IMAD.SHL.U32 R11, R10, 0x8, RZ ;  /* 0x000000080a0b7824 */ /* 0x000fe400078e00ff */
[----:B------:R-:W-:-:S05]  /*e170*/  IMAD.SHL.U32 R10, R7, 0x8, RZ ;  /* 0x00000008070a7824 */ /* 0x000fca00078e00ff */
[----:B------:R-:W-:-:S04]  /*e180*/  LOP3.LUT R10, R10, 0x1f8, RZ, 0xc0, !PT ;  /* 0x000001f80a0a7812 */ /* 0x000fc800078ec0ff */
[----:B------:R-:W-:-:S04]  /*e190*/  LOP3.LUT R10, R10, 0x38, R7, 0x78, !PT ;  /* 0x000000380a0a7812 */ /* 0x000fc800078e7807 */
[----:B------:R-:W-:Y:S02]  /*e1a0*/  LOP3.LUT R10, R10, 0x200, R11, 0xf8, !PT ;  /* 0x000002000a0a7812 */ /* 0x000fe400078ef80b */
[-C--:B--2---:R-:W-:Y:S02]  /*e1b0*/  ISETP.GE.AND P5, PT, R3, R0.reuse, PT ;  /* 0x000000000300720c */ /* 0x084fe40003fa6270 */
[----:B------:R-:W0:Y:S01]  /*e1c0*/  SHFL.IDX PT, R3, R5, RZ, 0x181f ;  /* 0x00181fff05037589 */ /* 0x000e2200000e0000 */
[----:B---3--:R-:W-:-:S03]  /*e1d0*/  ISETP.GE.AND P4, PT, R2, R0, PT ;  /* 0x000000000200720c */ /* 0x008fc60003f86270 */
[----:B------:R-:W1:Y:S07]  /*e1e0*/  SHFL.IDX PT, R2, R4, RZ, 0x181f ;  /* 0x00181fff04027589 */ /* 0x000e6e00000e0000 */
        /* <DEDUP_REMOVED lines=19> */
[----:B------:R-:W-:Y:S04]  /*e320*/  SHFL.IDX PT, R6, R4, 0x2, 0x181f ;  /* 0x00581f0004067f89 */ /* 0x000fe800000e0000 */
[----:B------:R-:W2:Y:S04]  /*e330*/  LDL.LU R15, [R1+0x24] ;  /* 0x00002400010f7983 */ /* 0x000ea80000300800 */
[----:B0-----:R-:W0:Y:S02]  /*e340*/  SHFL.IDX PT, R2, R5, 0x2, 0x181f ;  /* 0x00581f0005027f89 */ /* 0x001e2400000e0000 */
[----:B------:R-:W-:-:S02]  /*e350*/  @!P4 LEA R9, R10, UR38, 0x1 ;  /* 0x000000260a09cc11 */ /* 0x000fc4000f8e08ff */
[----:B0-----:R-:W-:-:S05]  /*e360*/  @!P4 LEA R2, P6, R12, R2, 0x1 ;  /* 0x000000020c02c211 */ /* 0x001fca00078c08ff */
[----:B------:R-:W-:-:S05]  /*e370*/  @!P4 IMAD.X R3, RZ, RZ, R6, P6 ;  /* 0x000000ffff03c224 */ /* 0x000fca00030e0606 */
[----:B------:R-:W-:Y:S04]  /*e380*/  @!P4 LDGSTS.E.BYPASS.LTC128B.128 [R9+0x23400], desc[UR6][R2.64], !P3 ;  /* 0x234000000209cfae */ /* 0x000fe8000d901d46 */
[----:B------:R-:W-:Y:S04]  /*e390*/  @!P4 LDGSTS.E.BYPASS.LTC128B.128 [R9+0x27400], desc[UR6][R2.64+0x80], !P0 ;  /* 0x274000800209cfae */ /* 0x000fe8000c101d46 */
[----:B------:R-:W-:Y:S04]  /*e3a0*/  @!P4 LDGSTS.E.BYPASS.LTC128B.128 [R9+0x2b400], desc[UR6][R2.64+0x100], !P1 ;  /* 0x2b4001000209cfae */ /* 0x000fe8000c901d46 */
[----:B------:R0:W-:Y:S01]  /*e3b0*/  @!P4 LDGSTS.E.BYPASS.LTC128B.128 [R9+0x2f400], desc[UR6][R2.64+0x180], !P2 ;  /* 0x2f4001800209cfae */ /* 0x0001e2000d101d46 */
[----:B-----5:R-:W-:-:S03]  /*e3c0*/  ISETP.GE.AND P4, PT, R13, R0, PT ;  /* 0x000000000d00720c */ /* 0x020fc60003f86270 */
[----:B------:R-:W3:Y:S04]  /*e3d0*/  LDL.LU R13, [R1+0x28] ;  /* 0x00002800010d7983 */ /* 0x000ee80000300800 */
[----:B------:R-:W0:Y:S04]  /*e3e0*/  SHFL.IDX PT, R14, R5, 0x3, 0x181f ;  /* 0x00781f00050e7f89 */ /* 0x000e2800000e0000 */
[----:B------:R-:W1:Y:S02]  /*e3f0*/  SHFL.IDX PT, R6, R4, 0x3, 0x181f ;  /* 0x00781f0004067f89 */ /* 0x000e6400000e0000 */
[----:B------:R-:W-:-:S02]  /*e400*/  @!P4 LEA R7, R10, UR38, 0x1 ;  /* 0x000000260a07cc11 */ /* 0x000fc4000f8e08ff */
[----:B0-----:R-:W-:Y:S02]  /*e410*/  @!P4 LEA R2, P6, R12, R14, 0x1 ;  /* 0x0000000e0c02c211 */ /* 0x001fe400078c08ff */
[----:B------:R-:W0:Y:S03]  /*e420*/  SHFL.IDX PT, R14, R5, 0x4, 0x181f ;  /* 0x00981f00050e7f89 */ /* 0x000e2600000e0000 */
[----:B-1----:R-:W-:Y:S02]  /*e430*/  @!P4 IMAD.X R3, RZ, RZ, R6, P6 ;  /* 0x000000ffff03c224 */ /* 0x002fe400030e0606 */
[----:B------:R-:W1:Y:S04]  /*e440*/  SHFL.IDX PT, R6, R4, 0x4, 0x181f ;  /* 0x00981f0004067f89 */ /* 0x000e6800000e0000 */
[----:B------:R-:W-:Y:S04]  /*e450*/  @!P4 LDGSTS.E.BYPASS.LTC128B.128 [R7+0x23c00], desc[UR6][R2.64], !P3 ;  /* 0x23c000000207cfae */ /* 0x000fe8000d901d46 */
[----:B------:R-:W-:Y:S04]  /*e460*/  @!P4 LDGSTS.E.BYPASS.LTC128B.128 [R7+0x27c00], desc[UR6][R2.64+0x80], !P0 ;  /* 0x27c000800207cfae */ /* 0x000fe8000c101d46 */
[----:B------:R-:W-:Y:S04]  /*e470*/  @!P4 LDGSTS.E.BYPASS.LTC128B.128 [R7+0x2bc00], desc[UR6][R2.64+0x100], !P1 ;  /* 0x2bc001000207cfae */ /* 0x000fe8000c901d46 */
[----:B------:R4:W-:Y:S01]  /*e480*/  @!P4 LDGSTS.E.BYPASS.LTC128B.128 [R7+0x2fc00], desc[UR6][R2.64+0x180], !P2 ;  /* 0x2fc001800207cfae */ /* 0x0009e2000d101d46 */
[----:B------:R-:W-:-:S13]  /*e490*/  ISETP.GE.AND P4, PT, R8, R0, PT ;  /* 0x000000000800720c */ /* 0x000fda0003f86270 */
[----:B0-----:R-:W-:Y:S02]  /*e4a0*/  @!P4 LEA R8, P6, R12, R14, 0x1 ;  /* 0x0000000e0c08c211 */ /* 0x001fe400078c08ff */
[----:B------:R-:W0:Y:S03]  /*e4b0*/  SHFL.IDX PT, R14, R5, 0x5, 0x181f ;  /* 0x00b81f00050e7f89 */ /* 0x000e2600000e0000 */
[----:B-1----:R-:W-:Y:S01]  /*e4c0*/  @!P4 IMAD.X R21, RZ, RZ, R6, P6 ;  /* 0x000000ffff15c224 */ /* 0x002fe200030e0606 */
[----:B------:R-:W-:Y:S01]  /*e4d0*/  @!P4 LEA R9, R10, UR38, 0x1 ;  /* 0x000000260a09cc11 */ /* 0x000fe2000f8e08ff */
[----:B----4-:R-:W-:Y:S02]  /*e4e0*/  @!P4 IMAD.MOV.U32 R2, RZ, RZ, R8 ;  /* 0x000000ffff02c224 */ /* 0x010fe400078e0008 */
[----:B------:R-:W-:Y:S01]  /*e4f0*/  @!P4 IMAD.MOV.U32 R3, RZ, RZ, R21 ;  /* 0x000000ffff03c224 */ /* 0x000fe200078e0015 */
[----:B------:R-:W1:Y:S04]  /*e500*/  SHFL.IDX PT, R6, R4, 0x5, 0x181f ;  /* 0x00b81f0004067f89 */ /* 0x000e6800000e0000 */
[----:B------:R-:W-:Y:S04]  /*e510*/  @!P4 LDGSTS.E.BYPASS.LTC128B.128 [R9+0x24400], desc[UR6][R2.64], !P3 ;  /* 0x244000000209cfae */ /* 0x000fe8000d901d46 */
[----:B------:R-:W-:Y:S04]  /*e520*/  @!P4 LDGSTS.E.BYPASS.LTC128B.128 [R9+0x28400], desc[UR6][R2.64+0x80], !P0 ;  /* 0x284000800209cfae */ /* 0x000fe8000c101d46 */
[----:B------:R-:W-:Y:S04]  /*e530*/  @!P4 LDGSTS.E.BYPASS.LTC128B.128 [R9+0x2c400], desc[UR6][R2.64+0x100], !P1 ;  /* 0x2c4001000209cfae */ /* 0x000fe8000c901d46 */
[----:B------:R4:W-:Y:S01]  /*e540*/  @!P4 LDGSTS.E.BYPASS.LTC128B.128 [R9+0x30400], desc[UR6][R2.64+0x180], !P2 ;  /* 0x304001800209cfae */ /* 0x0009e2000d101d46 */
[----:B--2---:R-:W-:-:S13]  /*e550*/  ISETP.GE.AND P4, PT, R15, R0, PT ;  /* 0x000000000f00720c */ /* 0x004fda0003f86270 */
[----:B0-----:R-:W-:-:S05]  /*e560*/  @!P4 LEA R14, P6, R12, R14, 0x1 ;  /* 0x0000000e0c0ec211 */ /* 0x001fca00078c08ff */
[----:B-1----:R-:W-:Y:S02]  /*e570*/  @!P4 IMAD.X R21, RZ, RZ, R6, P6 ;  /* 0x000000ffff15c224 */ /* 0x002fe400030e0606 */
[----:B----4-:R-:W-:Y:S02]  /*e580*/  @!P4 IMAD.MOV.U32 R2, RZ, RZ, R14 ;  /* 0x000000ffff02c224 */ /* 0x010fe400078e000e */
        /* <DEDUP_REMOVED lines=8> */
[----:B---3--:R-:W-:-:S13]  /*e610*/  ISETP.GE.AND P4, PT, R13, R0, PT ;  /* 0x000000000d00720c */ /* 0x008fda0003f86270 */
[----:B0-----:R-:W-:-:S05]  /*e620*/  @!P4 LEA R14, P6, R12, R14, 0x1 ;  /* 0x0000000e0c0ec211 */ /* 0x001fca00078c08ff */
[----:B-1----:R-:W-:Y:S01]  /*e630*/  @!P4 IMAD.X R9, RZ, RZ, R6, P6 ;  /* 0x000000ffff09c224 */ /* 0x002fe200030e0606 */
[----:B------:R-:W-:Y:S01]  /*e640*/  @!P4 LEA R21, R10, UR38, 0x1 ;  /* 0x000000260a15cc11 */ /* 0x000fe2000f8e08ff */
[----:B--2---:R-:W-:Y:S02]  /*e650*/  @!P4 IMAD.MOV.U32 R2, RZ, RZ, R14 ;  /* 0x000000ffff02c224 */ /* 0x004fe400078e000e */
[----:B------:R-:W-:Y:S01]  /*e660*/  @!P4 IMAD.MOV.U32 R3, RZ, RZ, R9 ;  /* 0x000000ffff03c224 */ /* 0x000fe200078e0009 */
[----:B------:R0:W1:Y:S04]  /*e670*/  SHFL.IDX PT, R6, R4, 0x7, 0x181f ;  /* 0x00f81f0004067f89 */ /* 0x00006800000e0000 */
[----:B------:R0:W-:Y:S04]  /*e680*/  @!P4 LDGSTS.E.BYPASS.LTC128B.128 [R21+0x25400], desc[UR6][R2.64], !P3 ;  /* 0x254000000215cfae */ /* 0x0001e8000d901d46 */
[----:B------:R0:W-:Y:S04]  /*e690*/  @!P4 LDGSTS.E.BYPASS.LTC128B.128 [R21+0x29400], desc[UR6][R2.64+0x80], !P0 ;  /* 0x294000800215cfae */ /* 0x0001e8000c101d46 */
[----:B------:R0:W-:Y:S04]  /*e6a0*/  @!P4 LDGSTS.E.BYPASS.LTC128B.128 [R21+0x2d400], desc[UR6][R2.64+0x100], !P1 ;  /* 0x2d4001000215cfae */ /* 0x0001e8000c901d46 */
[----:B------:R0:W-:Y:S04]  /*e6b0*/  @!P4 LDGSTS.E.BYPASS.LTC128B.128 [R21+0x31400], desc[UR6][R2.64+0x180], !P2 ;  /* 0x314001800215cfae */ /* 0x0001e8000d101d46 */
[----:B------:R0:W2:Y:S02]  /*e6c0*/  SHFL.IDX PT, R14, R5, 0x7, 0x181f ;  /* 0x00f81f00050e7f89 */ /* 0x0000a400000e0000 */
.L_x_4567:
        /* <DEDUP_REMOVED lines=25> */
.L_x_4455:
[----:B------:R-:W-:Y:S05]  /*e860*/  BSYNC B0 ;  /* 0x0000000000007941 */ /* 0x000fea0003800000 */
.L_x_4454:
        /* <DEDUP_REMOVED lines=9> */
.L_x_4568:
        /* <DEDUP_REMOVED lines=9> */
.L_x_4569:
        /* <DEDUP_REMOVED lines=8> */
.L_x_4461:
[----:B------:R-:W-:Y:S05]  /*ea10*/  BSYNC B1 ;  /* 0x0000000000017941 */ /* 0x000fea0003800000 */
.L_x_4460:
        /* <DEDUP_REMOVED lines=11> */
.L_x_4462:
        /* <DEDUP_REMOVED lines=13> */
.L_x_4463:
        /* <DEDUP_REMOVED lines=13> */
.L_x_4464:
        /* <DEDUP_REMOVED lines=13> */
.L_x_4465:
        /* <DEDUP_REMOVED lines=8> */
.L_x_4458:
[----:B------:R-:W-:Y:S05]  /*edc0*/  BSYNC B0 ;  /* 0x0000000000007941 */ /* 0x000fea0003800000 */
.L_x_4457:
[----:B0-----:R-:W3:Y:S01]  /*edd0*/  LDL.LU R3, [R1+0x2c] ;  /* 0x00002c0001037983 */ /* 0x001ee20000300800 */
[----:B------:R-:W-:Y:S02]  /*ede0*/  IMAD.MOV.U32 R8, RZ, RZ, RZ ;  /* 0x000000ffff087224 */ /* 0x000fe400078e00ff */
[----:B-1----:R-:W-:Y:S02]  /*edf0*/  IMAD.MOV.U32 R6, RZ, RZ, 0x1 ;  /* 0x00000001ff067424 */ /* 0x002fe400078e00ff */
[----:B---3--:R-:W-:-:S05]  /*ee00*/  VIADD R7, R3, 0xfffffffe ;  /* 0xfffffffe03077836 */ /* 0x008fca0000000000 */
        /* <DEDUP_REMOVED lines=26> */
.L_x_4499:
        /* <DEDUP_REMOVED lines=28> */
.L_x_4469:
[----:B------:R-:W1:Y:S01]  /*f170*/  S2R R2, SR_TID.X ;  /* 0x0000000000027919 */ /* 0x000e620000002100 */
[----:B------:R-:W-:Y:S01]  /*f180*/  BSSY B2, `(.L_x_4470) ;  /* 0x0000006000027945 */ /* 0x000fe20003800000 */
[----:B-1----:R-:W-:Y:S02]  /*f190*/  LOP3.LUT R3, R2, 0x7f, RZ, 0xc0, !PT ;  /* 0x0000007f02037812 */ /* 0x002fe400078ec0ff */
[----:B------:R-:W-:Y:S02]  /*f1a0*/  SHF.L.U32 R2, R0, 0x1f, RZ ;  /* 0x0000001f00027819 */ /* 0x000fe400000006ff */
[----:B------:R-:W-:Y:S02]  /*f1b0*/  ISETP.NE.AND P2, PT, R3, RZ, PT ;  /* 0x000000ff0300720c */ /* 0x000fe40003f45270 */
[----:B------:R-:W1:Y:S02]  /*f1c0*/  SYNCS.PHASECHK.TRANS64.TRYWAIT P0, [UR38+0x32448], R2 ;  /* 0x03244802ff0075a7 */ /* 0x000e640008000166 */
[----:B-1----:R-:W-:Y:S09]  /*f1d0*/  @!P0 BRA `(.L_x_4471) ;  /* 0x0000003800388947 */ /* 0x002ff20003800000 */
.L_x_4570:
[----:B------:R-:W-:Y:S05]  /*f1e0*/  BSYNC B2 ;  /* 0x0000000000027941 */ /* 0x000fea0003800000 */
.L_x_4470:
[----:B------:R-:W-:Y:S04]  /*f1f0*/  BSSY B2, `(.L_x_4472) ;  /* 0x0000007000027945 */ /* 0x000fe80003800000 */
[----:B------:R-:W-:Y:S05]  /*f200*/  @P2 BRA `(.L_x_4473) ;  /* 0x0000000000142947 */ /* 0x000fea0003800000 */
[----:B------:R-:W-:Y:S01]  /*f210*/  ISETP.NE.AND P0, PT, R10, RZ, PT ;  /* 0x000000ff0a00720c */ /* 0x000fe20003f05270 */
[----:B-1----:R-:W-:-:S04]  /*f220*/  IMAD.MOV.U32 R3, RZ, RZ, 0x3000 ;  /* 0x00003000ff037424 */ /* 0x002fc800078e00ff */
[----:B------:R3:W-:Y:S08]  /*f230*/  SYNCS.ARRIVE.TRANS64 RZ, [UR38+0x32438], R3 ;  /* 0x03243803ffff79a7 */ /* 0x0007f00008000026 */
[----:B---3--:R-:W-:Y:S05]  /*f240*/  @!P0 BRA `(.L_x_4473) ;  /* 0x0000000000048947 */ /* 0x008fea0003800000 */
[----:B------:R-:W-:Y:S01]  /*f250*/  BPT.TRAP 0x1 ;  /* 0x000000040000795c */ /* 0x000fe20000300000 */
.L_x_4473:
[----:B------:R-:W-:Y:S05]  /*f260*/  BSYNC B2 ;  /* 0x0000000000027941 */ /* 0x000fea0003800000 */
.L_x_4472:
        /* <DEDUP_REMOVED lines=11> */
.L_x_4474:
        /* <DEDUP_REMOVED lines=10> */
.L_x_4571:
[----:B------:R-:W-:Y:S05]  /*f3c0*/  BSYNC B2 ;  /* 0x0000000000027941 */ /* 0x000fea0003800000 */
.L_x_4475:
        /* <DEDUP_REMOVED lines=9> */
.L_x_4478:
[----:B------:R-:W-:Y:S05]  /*f460*/  BSYNC B2 ;  /* 0x0000000000027941 */ /* 0x000fea0003800000 */
.L_x_4477:
        /* <DEDUP_REMOVED lines=9> */
.L_x_4479:
        /* <DEDUP_REMOVED lines=13> */
.L_x_4480:
        /* <DEDUP_REMOVED lines=13> */
.L_x_4481:
        /* <DEDUP_REMOVED lines=13> */
.L_x_4482:
        /* <DEDUP_REMOVED lines=8> */
.L_x_4468:
[----:B------:R-:W-:Y:S05]  /*f7f0*/  BSYNC B1 ;  /* 0x0000000000017941 */ /* 0x000fea0003800000 */
.L_x_4467:
        /* <DEDUP_REMOVED lines=26> */
.L_x_4485:
[----:B------:R-:W1:Y:S01]  /*f9a0*/  S2R R2, SR_TID.X ;  /* 0x0000000000027919 */ /* 0x000e620000002100 */
[----:B------:R-:W-:Y:S01]  /*f9b0*/  BSSY B2, `(.L_x_4486) ;  /* 0x0000006000027945 */ /* 0x000fe20003800000 */
[----:B-1----:R-:W-:Y:S02]  /*f9c0*/  LOP3.LUT R3, R2, 0x7f, RZ, 0xc0, !PT ;  /* 0x0000007f02037812 */ /* 0x002fe400078ec0ff */
[----:B------:R-:W-:Y:S02]  /*f9d0*/  SHF.L.U32 R2, R0, 0x1f, RZ ;  /* 0x0000001f00027819 */ /* 0x000fe400000006ff */
[----:B------:R-:W-:Y:S02]  /*f9e0*/  ISETP.NE.AND P2, PT, R3, RZ, PT ;  /* 0x000000ff0300720c */ /* 0x000fe40003f45270 */
[----:B------:R-:W1:Y:S02]  /*f9f0*/  SYNCS.PHASECHK.TRANS64.TRYWAIT P0, [UR38+0x32440], R2 ;  /* 0x03244002ff0075a7 */ /* 0x000e640008000166 */
[----:B-1----:R-:W-:Y:S09]  /*fa00*/  @!P0 BRA `(.L_x_4487) ;  /* 0x00000030005c8947 */ /* 0x002ff20003800000 */
.L_x_4572:
[----:B------:R-:W-:Y:S05]  /*fa10*/  BSYNC B2 ;  /* 0x0000000000027941 */ /* 0x000fea0003800000 */
.L_x_4486:
[----:B------:R-:W-:Y:S04]  /*fa20*/  BSSY B2, `(.L_x_4488) ;  /* 0x0000007000027945 */ /* 0x000fe80003800000 */
[----:B------:R-:W-:Y:S05]  /*fa30*/  @P2 BRA `(.L_x_4489) ;  /* 0x0000000000142947 */ /* 0x000fea0003800000 */
[----:B------:R-:W-:Y:S01]  /*fa40*/  ISETP.NE.AND P0, PT, R10, RZ, PT ;  /* 0x000000ff0a00720c */ /* 0x000fe20003f05270 */
[----:B-1----:R-:W-:-:S04]  /*fa50*/  IMAD.MOV.U32 R3, RZ, RZ, 0x3000 ;  /* 0x00003000ff037424 */ /* 0x002fc800078e00ff */
[----:B------:R3:W-:Y:S08]  /*fa60*/  SYNCS.ARRIVE.TRANS64 RZ, [UR38+0x32430], R3 ;  /* 0x03243003ffff79a7 */ /* 0x0007f00008000026 */
[----:B---3--:R-:W-:Y:S05]  /*fa70*/  @!P0 BRA `(.L_x_4489) ;  /* 0x0000000000048947 */ /* 0x008fea0003800000 */
[----:B------:R-:W-:Y:S01]  /*fa80*/  BPT.TRAP 0x1 ;  /* 0x000000040000795c */ /* 0x000fe20000300000 */
.L_x_4489:
[----:B------:R-:W-:Y:S05]  /*fa90*/  BSYNC B2 ;  /* 0x0000000000027941 */ /* 0x000fea0003800000 */
.L_x_4488:
        /* <DEDUP_REMOVED lines=11> */
.L_x_4490:
        /* <DEDUP_REMOVED lines=11> */
.L_x_4573:
[----:B------:R-:W-:Y:S05]  /*fc00*/  BSYNC B2 ;  /* 0x0000000000027941 */ /* 0x000fea0003800000 */
.L_x_4491:
        /* <DEDUP_REMOVED lines=9> */
.L_x_4494:
[----:B------:R-:W-:Y:S05]  /*fca0*/  BSYNC B2 ;  /* 0x0000000000027941 */ /* 0x000fea0003800000 */
.L_x_4493:
        /* <DEDUP_REMOVED lines=9> */
.L_x_4495:
        /* <DEDUP_REMOVED lines=13> */
.L_x_4496:
        /* <DEDUP_REMOVED lines=13> */
.L_x_4497:
        /* <DEDUP_REMOVED lines=13> */
.L_x_4498:
        /* <DEDUP_REMOVED lines=8> */
.L_x_4484:
[----:B------:R-:W-:Y:S05]  /*10030*/  BSYNC B1 ;  /* 0x0000000000017941 */ /* 0x000fea0003800000 */
.L_x_4483:
[----:B------:R-:W-:Y:S01]  /*10040*/  VIADD R7, R7, 0xfffffffe ;  /* 0xfffffffe07077836 */ /* 0x000fe20000000000 */
[----:B------:R-:W-:Y:S06]  /*10050*/  @P1 BRA `(.L_x_4499) ;  /* 0xffffffec00d41947 */ /* 0x000fec000383ffff */
[----:B------:R-:W-:Y:S05]  /*10060*/  BSYNC B0 ;  /* 0x0000000000007941 */ /* 0x000fea0003800000 */
.L_x_4466:
        /* <DEDUP_REMOVED lines=26> */
.L_x_4502:
[----:B------:R-:W1:Y:S01]  /*10210*/  S2R R2, SR_TID.X ;  /* 0x0000000000027919 */ /* 0x000e620000002100 */
[----:B------:R-:W-:Y:S01]  /*10220*/  BSSY B1, `(.L_x_4503) ;  /* 0x0000006000017945 */ /* 0x000fe20003800000 */
[----:B-1----:R-:W-:Y:S02]  /*10230*/  LOP3.LUT R3, R2, 0x7f, RZ, 0xc0, !PT ;  /* 0x0000007f02037812 */ /* 0x002fe400078ec0ff */
[----:B------:R-:W-:Y:S02]  /*10240*/  SHF.L.U32 R2, R0, 0x1f, RZ ;  /* 0x0000001f00027819 */ /* 0x000fe400000006ff */
[----:B------:R-:W-:Y:S02]  /*10250*/  ISETP.NE.AND P1, PT, R3, RZ, PT ;  /* 0x000000ff0300720c */ /* 0x000fe40003f25270 */
[----:B------:R-:W1:Y:S02]  /*10260*/  SYNCS.PHASECHK.TRANS64.TRYWAIT P0, [UR38+0x32448], R2 ;  /* 0x03244802ff0075a7 */ /* 0x000e640008000166 */
[----:B-1----:R-:W-:Y:S09]  /*10270*/  @!P0 BRA `(.L_x_4504) ;  /* 0x0000002800708947 */ /* 0x002ff20003800000 */
.L_x_4574:
[----:B------:R-:W-:Y:S05]  /*10280*/  BSYNC B1 ;  /* 0x0000000000017941 */ /* 0x000fea0003800000 */
.L_x_4503:
[----:B------:R-:W-:Y:S04]  /*10290*/  BSSY B1, `(.L_x_4505) ;  /* 0x0000007000017945 */ /* 0x000fe80003800000 */
[----:B------:R-:W-:Y:S05]  /*102a0*/  @P1 BRA `(.L_x_4506) ;  /* 0x0000000000141947 */ /* 0x000fea0003800000 */
[----:B------:R-:W-:Y:S01]  /*102b0*/  ISETP.NE.AND P0, PT, R10, RZ, PT ;  /* 0x000000ff0a00720c */ /* 0x000fe20003f05270 */
[----:B-1----:R-:W-:-:S04]  /*102c0*/  IMAD.MOV.U32 R3, RZ, RZ, 0x3000 ;  /* 0x00003000ff037424 */ /* 0x002fc800078e00ff */
[----:B------:R3:W-:Y:S08]  /*102d0*/  SYNCS.ARRIVE.TRANS64 RZ, [UR38+0x32438], R3 ;  /* 0x03243803ffff79a7 */ /* 0x0007f00008000026 */
[----:B---3--:R-:W-:Y:S05]  /*102e0*/  @!P0 BRA `(.L_x_4506) ;  /* 0x0000000000048947 */ /* 0x008fea0003800000 */
[----:B------:R-:W-:Y:S01]  /*102f0*/  BPT.TRAP 0x1 ;  /* 0x000000040000795c */ /* 0x000fe20000300000 */
.L_x_4506:
[----:B------:R-:W-:Y:S05]  /*10300*/  BSYNC B1 ;  /* 0x0000000000017941 */ /* 0x000fea0003800000 */
.L_x_4505:
        /* <DEDUP_REMOVED lines=11> */
.L_x_4507:
        /* <DEDUP_REMOVED lines=11> */
.L_x_4575:
[----:B------:R-:W-:Y:S05]  /*10470*/  BSYNC B1 ;  /* 0x0000000000017941 */ /* 0x000fea0003800000 */
.L_x_4508:
        /* <DEDUP_REMOVED lines=9> */
.L_x_4511:
[----:B------:R-:W-:Y:S05]  /*10510*/  BSYNC B1 ;  /* 0x0000000000017941 */ /* 0x000fea0003800000 */
.L_x_4510:
        /* <DEDUP_REMOVED lines=9> */
.L_x_4512:
        /* <DEDUP_REMOVED lines=13> */
.L_x_4513:
        /* <DEDUP_REMOVED lines=13> */
.L_x_4514:
        /* <DEDUP_REMOVED lines=13> */
.L_x_4515:
        /* <DEDUP_REMOVED lines=8> */
.L_x_4501:
[----:B------:R-:W-:Y:S05]  /*108a0*/  BSYNC B0 ;  /* 0x0000000000007941 */ /* 0x000fea0003800000 */
.L_x_4500:
[----:B------:R-:W-:Y:S01]  /*108b0*/  LOP3.LUT R0, R0, 0x1, RZ, 0x3c, !PT ;  /* 0x0000000100007812 */ /* 0x000fe200078e3cff */
[----:B------:R-:W-:Y:S02]  /*108c0*/  IMAD.MOV.U32 R6, RZ, RZ, RZ ;  /* 0x000000ffff067224 */ /* 0x000fe400078e00ff */
[----:B------:R-:W-:-:S07]  /*108d0*/  IMAD.MOV.U32 R8, RZ, RZ, RZ ;  /* 0x000000ffff087224 */ /* 0x000fce00078e00ff */
.L_x_4439:
[----:B------:R-:W1:Y:S01]  /*108e0*/  S2R R3, SR_CgaCtaId ;  /* 0x0000000000037919 */ /* 0x000e620000008800 */
[----:B------:R-:W-:-:S04]  /*108f0*/  MOV R2, 0x400 ;  /* 0x0000040000027802 */ /* 0x000fc80000000f00 */
[----:B-1----:R-:W-:Y:S02]  /*10900*/  LEA R2, R3, R2, 0x18 ;  /* 0x0000000203027211 */ /* 0x002fe400078ec0ff */
[----:B------:R-:W-:-:S04]  /*10910*/  SHF.L.U32 R3, R8, 0x1f, RZ ;  /* 0x0000001f08037819 */ /* 0x000fc800000006ff */
[----:B------:R-:W1:Y:S02]  /*10920*/  SYNCS.PHASECHK.TRANS64.TRYWAIT P0, [R2+URZ+0x32420], R3 ;  /* 0x03242003020075a7 */ /* 0x000e64000800017f */
[----:B-1----:R-:W-:Y:S05]  /*10930*/  @!P0 BRA `(.L_x_4516) ;  /* 0x0000002000f08947 */ /* 0x002fea0003800000 */
.L_x_4576:
[----:B------:R-:W-:-:S03]  /*10940*/  UMOV UR4, 0xffffffff ;  /* 0xffffffff00047882 */ /* 0x000fc60000000000 */
[----:B------:R-:W-:Y:S05]  /*10950*/  BRA.DIV UR4, `(.L_x_4517) ;  /* 0x0000002204fc7947 */ /* 0x000fea000b800000 */
[----:B-1----:R-:W1:Y:S02]  /*10960*/  S2R R3, SR_TID.X ;  /* 0x0000000000037919 */ /* 0x002e640000002100 */
[----:B-1----:R-:W-:-:S04]  /*10970*/  SHF.R.U32.HI R3, RZ, 0x5, R3 ;  /* 0x00000005ff037819 */ /* 0x002fc80000011603 */
[----:B------:R-:W-:-:S05]  /*10980*/  LOP3.LUT R3, R3, 0x3, RZ, 0xc0, !PT ;  /* 0x0000000303037812 */ /* 0x000fca00078ec0ff */
[----:B--2---:R1:W2:Y:S02]  /*10990*/  SHFL.IDX PT, R14, R3, RZ, 0x1f ;  /* 0x00001fff030e7589 */ /* 0x0042a400000e0000 */
.L_x_4579:
[----:B--2---:R-:W-:-:S13]  /*109a0*/  ISETP.NE.AND P0, PT, R14, RZ, PT ;  /* 0x000000ff0e00720c */ /* 0x004fda0003f05270 */
[----:B------:R-:W-:Y:S05]  /*109b0*/  @P0 BRA `(.L_x_4400) ;  /* 0x0000000000880947 */ /* 0x000fea0003800000 */
[----:B------:R-:W-:-:S03]  /*109c0*/  UMOV UR4, 0xffffffff ;  /* 0xffffffff00047882 */ /* 0x000fc60000000000 */
[----:B------:R-:W-:Y:S05]  /*109d0*/  BRA.DIV UR4, `(.L_x_4518) ;  /* 0x0000002604107947 */ /* 0x000fea000b800000 */
[----:B------:R-:W-:-:S13]  /*109e0*/  ELECT P6, URZ, PT ;  /* 0x00000000003f782f */ /* 0x000fda00038c0000 */
.L_x_4582:
[----:B------:R-:W-:Y:S05]  /*109f0*/  @!P6 BRA `(.L_x_4400) ;  /* 0x000000000078e947 */ /* 0x000fea0003800000 */
[----:B-1----:R-:W2:Y:S02]  /*10a00*/  LDL.LU R3, [R1+0x3c] ;  /* 0x00003c0001037983 */ /* 0x002ea40000300800 */
[----:B--2---:R-:W-:-:S04]  /*10a10*/  LOP3.LUT R3, R3, 0x2, RZ, 0xfc, !PT ;  /* 0x0000000203037812 */ /* 0x004fc800078efcff */
[----:B------:R-:W-:-:S13]  /*10a20*/  ISETP.NE.AND P2, PT, R3, 0x3, PT ;  /* 0x000000030300780c */ /* 0x000fda0003f45270 */
[----:B------:R-:W-:Y:S05]  /*10a30*/  @!P2 BRA `(.L_x_4519) ;  /* 0x000000000004a947 */ /* 0x000fea0003800000 */
[----:B------:R-:W-:Y:S01]  /*10a40*/  BPT.TRAP 0x1 ;  /* 0x000000040000795c */ /* 0x000fe20000300000 */
.L_x_4519:
        /* <DEDUP_REMOVED lines=12> */
.L_x_4583:
[----:B------:R-:W2:Y:S02]  /*10b10*/  SYNCS.PHASECHK.TRANS64.TRYWAIT P0, [R5+URZ], R0 ;  /* 0x00000000050075a7 */ /* 0x000ea4000800017f */
[----:B--2---:R-:W-:Y:S05]  /*10b20*/  @!P0 BRA `(.L_x_4521) ;  /* 0x0000002000f08947 */ /* 0x004fea0003800000 */
.L_x_4584:
[----:B------:R-:W-:Y:S05]  /*10b30*/  @!P2 BRA `(.L_x_4522) ;  /* 0x000000000004a947 */ /* 0x000fea0003800000 */
[----:B------:R-:W-:Y:S01]  /*10b40*/  BPT.TRAP 0x1 ;  /* 0x000000040000795c */ /* 0x000fe20000300000 */
.L_x_4522:
[----:B------:R-:W-:-:S04]  /*10b50*/  VIADD R2, R2, 0x32460 ;  /* 0x0003246002027836 */ /* 0x000fc80000000000 */
[----:B--2---:R-:W-:-:S04]  /*10b60*/  IMAD R5, R6, 0x8, R2 ;  /* 0x0000000806057824 */ /* 0x004fc800078e0202 */
[----:B------:R-:W2:Y:S02]  /*10b70*/  SYNCS.PHASECHK.TRANS64.TRYWAIT P0, [R5+URZ], R4 ;  /* 0x00000004050075a7 */ /* 0x000ea4000800017f */
[----:B--2---:R-:W-:Y:S05]  /*10b80*/  @!P0 BRA `(.L_x_4523) ;  /* 0x0000002000ec8947 */ /* 0x004fea0003800000 */
.L_x_4585:
[----:B------:R-:W-:-:S07]  /*10b90*/  IMAD R3, R3, 0x8, R2 ;  /* 0x0000000803037824 */ /* 0x000fce00078e0202 */
.L_x_4524:
[----:B---3--:R3:W4:Y:S02]  /*10ba0*/  SYNCS.PHASECHK.TRANS64.TRYWAIT P0, [R3+URZ], R0 ;  /* 0x00000000030075a7 */ /* 0x008724000800017f */
[----:B----4-:R-:W-:Y:S05]  /*10bb0*/  @!P0 NANOSLEEP.SYNCS 0x989680 ;  /* 0x009896800000895d */ /* 0x010fea0003900000 */
[----:B------:R-:W4:Y:S02]  /*10bc0*/  @!P0 SYNCS.PHASECHK.TRANS64 P0, [R3+URZ], R0 ;  /* 0x00000000030085a7 */ /* 0x000f24000800007f */
[----:B----4-:R-:W-:Y:S05]  /*10bd0*/  @!P0 BRA `(.L_x_4524) ;  /* 0xfffffffc00f08947 */ /* 0x010fea000383ffff */
.L_x_4400:
[----:B------:R-:W-:Y:S05]  /*10be0*/  BSYNC B6 ;  /* 0x0000000000067941 */ /* 0x000fea0003800000 */
.L_x_4397:
[----:B------:R-:W-:Y:S05]  /*10bf0*/  EXIT ;  /* 0x000000000000794d */ /* 0x000fea0003800000 */
.L_x_4404:
[----:B------:R-:W-:-:S13]  /*10c00*/  R2UR UR4, R22 ;  /* 0x00000000160472ca */ /* 0x000fda00000e0000 */
[----:B0-----:R-:W-:-:S04]  /*10c10*/  IMAD.U32 R3, RZ, RZ, UR4 ;  /* 0x00000004ff037e24 */ /* 0x001fc8000f8e00ff */
[----:B------:R0:W1:Y:S03]  /*10c20*/  SYNCS.PHASECHK.TRANS64.TRYWAIT P0, [R3+URZ+0x32400], R2 ;  /* 0x03240002030075a7 */ /* 0x000066000800017f */
[----:B-1----:R-:W-:Y:S05]  /*10c30*/  @!P0 NANOSLEEP.SYNCS 0x989680 ;  /* 0x009896800000895d */ /* 0x002fea0003900000 */
[----:B------:R-:W1:Y:S02]  /*10c40*/  @!P0 SYNCS.PHASECHK.TRANS64 P0, [R3+URZ+0x32400], R2 ;  /* 0x03240002030085a7 */ /* 0x000e64000800007f */
[----:B-1----:R-:W-:Y:S05]  /*10c50*/  @!P0 BRA `(.L_x_4404) ;  /* 0xfffffffc00e88947 */ /* 0x002fea000383ffff */
[----:B------:R-:W-:Y:S05]  /*10c60*/  BRA `(.L_x_4525) ;  /* 0xffffff0800b07947 */ /* 0x000fea000383ffff */
.L_x_4408:
[----:B------:R-:W-:-:S13]  /*10c70*/  R2UR UR4, R22 ;  /* 0x00000000160472ca */ /* 0x000fda00000e0000 */
[----:B0-----:R-:W-:-:S04]  /*10c80*/  IMAD.U32 R3, RZ, RZ, UR4 ;  /* 0x00000004ff037e24 */ /* 0x001fc8000f8e00ff */
[----:B------:R0:W2:Y:S03]  /*10c90*/  SYNCS.PHASECHK.TRANS64.TRYWAIT P1, [R3+URZ+0x32430], R2 ;  /* 0x03243002030075a7 */ /* 0x0000a6000802017f */
[----:B--2---:R-:W-:Y:S05]  /*10ca0*/  @!P1 NANOSLEEP.SYNCS 0x989680 ;  /* 0x009896800000995d */ /* 0x004fea0003900000 */
[----:B------:R-:W2:Y:S02]  /*10cb0*/  @!P1 SYNCS.PHASECHK.TRANS64 P1, [R3+URZ+0x32430], R2 ;  /* 0x03243002030095a7 */ /* 0x000ea4000802007f */
[----:B--2---:R-:W-:Y:S05]  /*10cc0*/  @!P1 BRA `(.L_x_4408) ;  /* 0xfffffffc00e89947 */ /* 0x004fea000383ffff */
[----:B------:R-:W-:Y:S05]  /*10cd0*/  BRA `(.L_x_4407) ;  /* 0xffffff0800d07947 */ /* 0x000fea000383ffff */
.L_x_4409:
[----:B------:R-:W-:-:S13]  /*10ce0*/  R2UR UR4, R22 ;  /* 0x00000000160472ca */ /* 0x000fda00000e0000 */
[----:B0-----:R-:W-:-:S04]  /*10cf0*/  IMAD.U32 R3, RZ, RZ, UR4 ;  /* 0x00000004ff037e24 */ /* 0x001fc8000f8e00ff */
[----:B------:R0:W2:Y:S03]  /*10d00*/  SYNCS.PHASECHK.TRANS64.TRYWAIT P1, [R3+URZ+0x32410], R2 ;  /* 0x03241002030075a7 */ /* 0x0000a6000802017f */
[----:B--2---:R-:W-:Y:S05]  /*10d10*/  @!P1 NANOSLEEP.SYNCS 0x989680 ;  /* 0x009896800000995d */ /* 0x004fea0003900000 */
[----:B------:R-:W2:Y:S02]  /*10d20*/  @!P1 SYNCS.PHASECHK.TRANS64 P1, [R3+URZ+0x32410], R2 ;  /* 0x03241002030095a7 */ /* 0x000ea4000802007f */
[----:B--2---:R-:W-:Y:S05]  /*10d30*/  @!P1 BRA `(.L_x_4409) ;  /* 0xfffffffc00e89947 */ /* 0x004fea000383ffff */
[----:B------:R-:W-:Y:S05]  /*10d40*/  BRA `(.L_x_4526) ;  /* 0xffffff0c00787947 */ /* 0x000fea000383ffff */
.L_x_4413:
[----:B------:R-:W-:-:S13]  /*10d50*/  R2UR UR4, R22 ;  /* 0x00000000160472ca */ /* 0x000fda00000e0000 */
[----:B0-----:R-:W-:-:S04]  /*10d60*/  IMAD.U32 R3, RZ, RZ, UR4 ;  /* 0x00000004ff037e24 */ /* 0x001fc8000f8e00ff */
[----:B------:R0:W3:Y:S03]  /*10d70*/  SYNCS.PHASECHK.TRANS64.TRYWAIT P1, [R3+URZ+0x32450], R2 ;  /* 0x03245002030075a7 */ /* 0x0000e6000802017f */
[----:B---3--:R-:W-:Y:S05]  /*10d80*/  @!P1 NANOSLEEP.SYNCS 0x989680 ;  /* 0x009896800000995d */ /* 0x008fea0003900000 */
[----:B------:R-:W3:Y:S02]  /*10d90*/  @!P1 SYNCS.PHASECHK.TRANS64 P1, [R3+URZ+0x32450], R2 ;  /* 0x03245002030095a7 */ /* 0x000ee4000802007f */
[----:B---3--:R-:W-:Y:S05]  /*10da0*/  @!P1 BRA `(.L_x_4413) ;  /* 0xfffffffc00e89947 */ /* 0x008fea000383ffff */
[----:B------:R-:W-:Y:S05]  /*10db0*/  BRA `(.L_x_4412) ;  /* 0xffffff0c00847947 */ /* 0x000fea000383ffff */
.L_x_4418:
[----:B--2---:R-:W-:-:S04]  /*10dc0*/  IMAD.U32 R152, RZ, RZ, UR5 ;  /* 0x00000005ff987e24 */ /* 0x004fc8000f8e00ff */
[----:B------:R2:W3:Y:S03]  /*10dd0*/  SYNCS.PHASECHK.TRANS64.TRYWAIT P3, [R152+URZ+0x32430], R201 ;  /* 0x032430c9980075a7 */ /* 0x0004e6000806017f */
[----:B---3--:R-:W-:Y:S05]  /*10de0*/  @!P3 NANOSLEEP.SYNCS 0x989680 ;  /* 0x009896800000b95d */ /* 0x008fea0003900000 */
[----:B------:R-:W3:Y:S02]  /*10df0*/  @!P3 SYNCS.PHASECHK.TRANS64 P3, [R152+URZ+0x32430], R201 ;  /* 0x032430c99800b5a7 */ /* 0x000ee4000806007f */
[----:B---3--:R-:W-:Y:S05]  /*10e00*/  @!P3 BRA `(.L_x_4418) ;  /* 0xfffffffc00ecb947 */ /* 0x008fea000383ffff */
[----:B------:R-:W-:Y:S05]  /*10e10*/  BRA `(.L_x_4417) ;  /* 0xffffff3400107947 */ /* 0x000fea000383ffff */
.L_x_4422:
[----:B--2---:R-:W-:-:S04]  /*10e20*/  IMAD.U32 R202, RZ, RZ, UR5 ;  /* 0x00000005ffca7e24 */ /* 0x004fc8000f8e00ff */
[----:B------:R2:W3:Y:S03]  /*10e30*/  SYNCS.PHASECHK.TRANS64.TRYWAIT P3, [R202+URZ+0x32450], R201 ;  /* 0x032450c9ca0075a7 */ /* 0x0004e6000806017f */
[----:B---3--:R-:W-:Y:S05]  /*10e40*/  @!P3 NANOSLEEP.SYNCS 0x989680 ;  /* 0x009896800000b95d */ /* 0x008fea0003900000 */
[----:B------:R-:W3:Y:S02]  /*10e50*/  @!P3 SYNCS.PHASECHK.TRANS64 P3, [R202+URZ+0x32450], R201 ;  /* 0x032450c9ca00b5a7 */ /* 0x000ee4000806007f */
[----:B---3--:R-:W-:Y:S05]  /*10e60*/  @!P3 BRA `(.L_x_4422) ;  /* 0xfffffffc00ecb947 */ /* 0x008fea000383ffff */
[----:B------:R-:W-:Y:S05]  /*10e70*/  BRA `(.L_x_4421) ;  /* 0xffffff3400dc7947 */ /* 0x000fea000383ffff */
.L_x_4428:
[----:B---3--:R-:W-:-:S04]  /*10e80*/  IMAD.U32 R152, RZ, RZ, UR6 ;  /* 0x00000006ff987e24 */ /* 0x008fc8000f8e00ff */
[----:B------:R3:W4:Y:S03]  /*10e90*/  SYNCS.PHASECHK.TRANS64.TRYWAIT P1, [R152+URZ+0x32430], R23 ;  /* 0x03243017980075a7 */ /* 0x000726000802017f */
[----:B----4-:R-:W-:Y:S05]  /*10ea0*/  @!P1 NANOSLEEP.SYNCS 0x989680 ;  /* 0x009896800000995d */ /* 0x010fea0003900000 */
[----:B------:R-:W4:Y:S02]  /*10eb0*/  @!P1 SYNCS.PHASECHK.TRANS64 P1, [R152+URZ+0x32430], R23 ;  /* 0x03243017980095a7 */ /* 0x000f24000802007f */
[----:B----4-:R-:W-:Y:S05]  /*10ec0*/  @!P1 BRA `(.L_x_4428) ;  /* 0xfffffffc00ec9947 */ /* 0x010fea000383ffff */
[----:B------:R-:W-:Y:S05]  /*10ed0*/  BRA `(.L_x_4427) ;  /* 0xffffff60000c7947 */ /* 0x000fea000383ffff */
.L_x_4432:
[----:B-1----:R-:W-:-:S04]  /*10ee0*/  IMAD.U32 R204, RZ, RZ, UR6 ;  /* 0x00000006ffcc7e24 */ /* 0x002fc8000f8e00ff */
[----:B------:R1:W3:Y:S03]  /*10ef0*/  SYNCS.PHASECHK.TRANS64.TRYWAIT P1, [R204+URZ+0x32450], R23 ;  /* 0x03245017cc0075a7 */ /* 0x0002e6000802017f */
[----:B---3--:R-:W-:Y:S05]  /*10f00*/  @!P1 NANOSLEEP.SYNCS 0x989680 ;  /* 0x009896800000995d */ /* 0x008fea0003900000 */
[----:B------:R-:W3:Y:S02]  /*10f10*/  @!P1 SYNCS.PHASECHK.TRANS64 P1, [R204+URZ+0x32450], R23 ;  /* 0x03245017cc0095a7 */ /* 0x000ee4000802007f */
[----:B---3--:R-:W-:Y:S05]  /*10f20*/  @!P1 BRA `(.L_x_4432) ;  /* 0xfffffffc00ec9947 */ /* 0x008fea000383ffff */
[----:B------:R-:W-:Y:S05]  /*10f30*/  BRA `(.L_x_4431) ;  /* 0xffffff60008c7947 */ /* 0x000fea000383ffff */
.L_x_4444:
[----:B------:R-:W-:Y:S02]  /*10f40*/  IMAD.MOV.U32 R13, RZ, RZ, R6 ;  /* 0x000000ffff0d7224 */ /* 0x000fe400078e0006 */
[----:B------:R-:W-:Y:S02]  /*10f50*/  IMAD.MOV.U32 R12, RZ, RZ, RZ ;  /* 0x000000ffff0c7224 */ /* 0x000fe400078e00ff */
[----:B------:R-:W-:Y:S02]  /*10f60*/  IMAD.MOV.U32 R11, RZ, RZ, 0x1f ;  /* 0x0000001fff0b7424 */ /* 0x000fe400078e00ff */
[----:B------:R-:W-:-:S07]  /*10f70*/  IMAD.MOV.U32 R15, RZ, RZ, -0x1 ;  /* 0xffffffffff0f7424 */ /* 0x000fce00078e00ff */
[----:B------:R-:W-:Y:S05]  /*10f80*/  WARPSYNC.COLLECTIVE R15, `(.L_x_4527) ;  /* 0x000000000f087348 */ /* 0x000fea0003c00000 */
[----:B------:R0:W1:Y:S02]  /*10f90*/  SHFL.IDX P6, R14, R13, R12, R11 ;  /* 0x0000000c0d0e7389 */ /* 0x00006400000c000b */
[----:B01----:R-:W-:Y:S01]  /*10fa0*/  ENDCOLLECTIVE ;  /* 0x000000000000791b */ /* 0x003fe20003800000 */
.L_x_4527:
[----:B------:R-:W-:Y:S05]  /*10fb0*/  BRA `(.L_x_4528) ;  /* 0xffffffbc001c7947 */ /* 0x000fea000383ffff */
.L_x_4446:
[----:B------:R-:W-:Y:S01]  /*10fc0*/  BSSY B0, `(.L_x_4529) ;  /* 0x0000006000007945 */ /* 0x000fe20003800000 */
[----:B------:R-:W-:-:S07]  /*10fd0*/  IMAD.MOV.U32 R15, RZ, RZ, -0x1 ;  /* 0xffffffffff0f7424 */ /* 0x000fce00078e00ff */
[----:B0-----:R-:W-:Y:S05]  /*10fe0*/  WARPSYNC.COLLECTIVE R15, `(.L_x_4530) ;  /* 0x000000000f0c7348 */ /* 0x001fea0003c00000 */
[----:B------:R-:W-:Y:S02]  /*10ff0*/  ELECT P6, UR62, PT ;  /* 0x00000000003e782f */ /* 0x000fe400038c0000 */
[----:B------:R-:W-:Y:S01]  /*11000*/  MOV R14, UR62 ;  /* 0x0000003e000e7c02 */ /* 0x000fe20008000f00 */
[----:B0-----:R-:W-:Y:S10]  /*11010*/  ENDCOLLECTIVE ;  /* 0x000000000000791b */ /* 0x001ff40003800000 */
.L_x_4530:
[----:B------:R-:W-:Y:S05]  /*11020*/  BSYNC B0 ;  /* 0x0000000000007941 */ /* 0x000fea0003800000 */
.L_x_4529:
[----:B------:R-:W-:Y:S05]  /*11030*/  BRA `(.L_x_4531) ;  /* 0xffffffbc00207947 */ /* 0x000fea000383ffff */
.L_x_4448:
[----:B0-----:R-:W-:-:S04]  /*11040*/  IMAD.U32 R3, RZ, RZ, UR38 ;  /* 0x00000026ff037e24 */ /* 0x001fc8000f8e00ff */
[----:B------:R0:W1:Y:S03]  /*11050*/  SYNCS.PHASECHK.TRANS64.TRYWAIT P0, [R3+URZ+0x32440], R0 ;  /* 0x03244000030075a7 */ /* 0x000066000800017f */
[----:B-1----:R-:W-:Y:S05]  /*11060*/  @!P0 NANOSLEEP.SYNCS 0x989680 ;  /* 0x009896800000895d */ /* 0x002fea0003900000 */
[----:B------:R-:W1:Y:S02]  /*11070*/  @!P0 SYNCS.PHASECHK.TRANS64 P0, [R3+URZ+0x32440], R0 ;  /* 0x03244000030085a7 */ /* 0x000e64000800007f */
[----:B-1----:R-:W-:Y:S05]  /*11080*/  @!P0 BRA `(.L_x_4448) ;  /* 0xfffffffc00ec8947 */ /* 0x002fea000383ffff */
[----:B------:R-:W-:Y:S05]  /*11090*/  BRA `(.L_x_4532) ;  /* 0xffffffbc00847947 */ /* 0x000fea000383ffff */
.L_x_4451:
[----:B------:R-:W-:Y:S02]  /*110a0*/  IMAD.MOV.U32 R13, RZ, RZ, R3 ;  /* 0x000000ffff0d7224 */ /* 0x000fe400078e0003 */
[----:B------:R-:W-:Y:S02]  /*110b0*/  IMAD.MOV.U32 R12, RZ, RZ, RZ ;  /* 0x000000ffff0c7224 */ /* 0x000fe400078e00ff */
[----:B------:R-:W-:Y:S02]  /*110c0*/  IMAD.MOV.U32 R11, RZ, RZ, 0x181f ;  /* 0x0000181fff0b7424 */ /* 0x000fe400078e00ff */
[----:B------:R-:W-:Y:S02]  /*110d0*/  IMAD.MOV.U32 R15, RZ, RZ, -0x1 ;  /* 0xffffffffff0f7424 */ /* 0x000fe400078e00ff */
[----:B------:R-:W-:-:S07]  /*110e0*/  IMAD R6, R8, 0x80, R6 ;  /* 0x0000008008067824 */ /* 0x000fce00078e0206 */
[----:B0-----:R-:W-:Y:S05]  /*110f0*/  WARPSYNC.COLLECTIVE R15, `(.L_x_4533) ;  /* 0x000000000f087348 */ /* 0x001fea0003c00000 */
[----:B------:R1:W2:Y:S02]  /*11100*/  SHFL.IDX P6, R14, R13, R12, R11 ;  /* 0x0000000c0d0e7389 */ /* 0x0002a400000c000b */
[----:B012---:R-:W-:Y:S01]  /*11110*/  ENDCOLLECTIVE ;  /* 0x000000000000791b */ /* 0x007fe20003800000 */
.L_x_4533:
[----:B------:R0:W-:Y:S01]  /*11120*/  STL [R1+0x4], R6 ;  /* 0x0000040601007387 */ /* 0x0001e20000100800 */
[----:B------:R-:W-:Y:S02]  /*11130*/  IMAD.MOV.U32 R13, RZ, RZ, R0 ;  /* 0x000000ffff0d7224 */ /* 0x000fe400078e0000 */
[----:B------:R-:W-:-:S07]  /*11140*/  IMAD.MOV.U32 R4, RZ, RZ, R14 ;  /* 0x000000ffff047224 */ /* 0x000fce00078e000e */
[----:B0-----:R-:W-:Y:S05]  /*11150*/  WARPSYNC.COLLECTIVE R15, `(.L_x_4534) ;  /* 0x000000000f087348 */ /* 0x001fea0003c00000 */
[----:B------:R1:W2:Y:S02]  /*11160*/  SHFL.IDX P6, R14, R13, R12, R11 ;  /* 0x0000000c0d0e7389 */ /* 0x0002a400000c000b */
[----:B012---:R-:W-:Y:S01]  /*11170*/  ENDCOLLECTIVE ;  /* 0x000000000000791b */ /* 0x007fe20003800000 */
.L_x_4534:
[----:B------:R-:W-:Y:S01]  /*11180*/  ULDC UR4, c[0x0][0x288] ;  /* 0x0000a20000047ab9 */ /* 0x000fe20000000800 */
[----:B------:R-:W-:Y:S01]  /*11190*/  ULDC.64 UR6, c[0x0][0x208] ;  /* 0x0000820000067ab9 */ /* 0x000fe20000000a00 */
[----:B------:R-:W-:-:S05]  /*111a0*/  IMAD R2, R7, UR4, RZ ;  /* 0x0000000407027c24 */ /* 0x000fca000f8e02ff */
[----:B------:R-:W-:Y:S01]  /*111b0*/  ISETP.GE.AND P1, PT, R6, R2, PT ;  /* 0x000000020600720c */ /* 0x000fe20003f26270 */
[----:B------:R-:W-:Y:S02]  /*111c0*/  IMAD.MOV.U32 R13, RZ, RZ, R3 ;  /* 0x000000ffff0d7224 */ /* 0x000fe400078e0003 */
[----:B------:R-:W-:-:S10]  /*111d0*/  IMAD.MOV.U32 R12, RZ, RZ, 0x1 ;  /* 0x00000001ff0c7424 */ /* 0x000fd400078e00ff */
[----:B------:R-:W-:Y:S01]  /*111e0*/  @!P1 LEA R8, R9, UR38, 0x1 ;  /* 0x0000002609089c11 */ /* 0x000fe2000f8e08ff */
        /* <DEDUP_REMOVED lines=13> */
.L_x_4535:
[----:B------:R-:W-:-:S04]  /*112c0*/  IMAD.MOV.U32 R8, RZ, RZ, R6 ;  /* 0x000000ffff087224 */ /* 0x000fc800078e0006 */
[----:B------:R-:W-:Y:S02]  /*112d0*/  VIADD R4, R8, 0x10 ;  /* 0x0000001008047836 */ /* 0x000fe40000000000 */
[----:B------:R-:W-:-:S03]  /*112e0*/  IMAD.MOV.U32 R13, RZ, RZ, R0 ;  /* 0x000000ffff0d7224 */ /* 0x000fc600078e0000 */
[----:B------:R-:W-:Y:S01]  /*112f0*/  ISETP.GE.AND P2, PT, R4, R2, PT ;  /* 0x000000020400720c */ /* 0x000fe20003f46270 */
[----:B------:R0:W-:Y:S01]  /*11300*/  STL [R1+0x14], R4 ;  /* 0x0000140401007387 */ /* 0x0001e20000100800 */
[----:B------:R-:W-:-:S11]  /*11310*/  IMAD.MOV.U32 R6, RZ, RZ, R14 ;  /* 0x000000ffff067224 */ /* 0x000fd600078e000e */
[----:B0-----:R-:W-:Y:S05]  /*11320*/  WARPSYNC.COLLECTIVE R15, `(.L_x_4536) ;  /* 0x000000000f087348 */ /* 0x001fea0003c00000 */
[----:B------:R1:W2:Y:S02]  /*11330*/  SHFL.IDX P6, R14, R13, R12, R11 ;  /* 0x0000000c0d0e7389 */ /* 0x0002a400000c000b */
[----:B012---:R-:W-:Y:S01]  /*11340*/  ENDCOLLECTIVE ;  /* 0x000000000000791b */ /* 0x007fe20003800000 */
.L_x_4536:
[----:B------:R-:W-:Y:S01]  /*11350*/  ULDC.64 UR4, c[0x0][0x208] ;  /* 0x0000820000047ab9 */ /* 0x000fe20000000a00 */
[----:B------:R-:W-:Y:S02]  /*11360*/  IMAD.MOV.U32 R13, RZ, RZ, R3 ;  /* 0x000000ffff0d7224 */ /* 0x000fe400078e0003 */
[----:B------:R-:W-:Y:S02]  /*11370*/  IMAD.MOV.U32 R12, RZ, RZ, 0x2 ;  /* 0x00000002ff0c7424 */ /* 0x000fe400078e00ff */
[----:B------:R-:W-:-:S05]  /*11380*/  IMAD.MOV.U32 R7, RZ, RZ, R14 ;  /* 0x000000ffff077224 */ /* 0x000fca00078e000e */
[----:B------:R-:W-:Y:S02]  /*11390*/  @!P2 LEA R4, P1, R10, R7, 0x1 ;  /* 0x000000070a04a211 */ /* 0x000fe400078208ff */
[----:B------:R-:W-:-:S03]  /*113a0*/  @!P2 LEA R7, R9, UR38, 0x1 ;  /* 0x000000260907ac11 */ /* 0x000fc6000f8e08ff */
[----:B------:R-:W-:Y:S02]  /*113b0*/  @!P2 IMAD.X R5, RZ, RZ, R6, P1 ;  /* 0x000000ffff05a224 */ /* 0x000fe400008e0606 */
        /* <DEDUP_REMOVED lines=9> */
.L_x_4537:
        /* <DEDUP_REMOVED lines=9> */
.L_x_4538:
        /* <DEDUP_REMOVED lines=17> */
.L_x_4539:
[----:B------:R0:W-:Y:S01]  /*115f0*/  STL [R1+0x20], R7 ;  /* 0x0000200701007387 */ /* 0x0001e20000100800 */
[----:B------:R-:W-:Y:S01]  /*11600*/  @!P1 LEA R6, R9, UR38, 0x1 ;  /* 0x0000002609069c11 */ /* 0x000fe2000f8e08ff */
[----:B------:R-:W-:Y:S02]  /*11610*/  IMAD.MOV.U32 R13, RZ, RZ, R0 ;  /* 0x000000ffff0d7224 */ /* 0x000fe400078e0000 */
[----:B------:R-:W-:-:S07]  /*11620*/  IMAD.MOV.U32 R4, RZ, RZ, R14 ;  /* 0x000000ffff047224 */ /* 0x000fce00078e000e */
[----:B0-----:R-:W-:Y:S05]  /*11630*/  WARPSYNC.COLLECTIVE R15, `(.L_x_4540) ;  /* 0x000000000f087348 */ /* 0x001fea0003c00000 */
[----:B------:R1:W2:Y:S02]  /*11640*/  SHFL.IDX P6, R14, R13, R12, R11 ;  /* 0x0000000c0d0e7389 */ /* 0x0002a400000c000b */
[----:B012---:R-:W-:Y:S01]  /*11650*/  ENDCOLLECTIVE ;  /* 0x000000000000791b */ /* 0x007fe20003800000 */
.L_x_4540:
        /* <DEDUP_REMOVED lines=18> */
.L_x_4541:
[----:B------:R0:W-:Y:S01]  /*11780*/  STL [R1+0x24], R7 ;  /* 0x0000240701007387 */ /* 0x0001e20000100800 */
[----:B------:R-:W-:Y:S01]  /*11790*/  @!P1 LEA R6, R9, UR38, 0x1 ;  /* 0x0000002609069c11 */ /* 0x000fe2000f8e08ff */
[----:B------:R-:W-:Y:S02]  /*117a0*/  IMAD.MOV.U32 R13, RZ, RZ, R0 ;  /* 0x000000ffff0d7224 */ /* 0x000fe400078e0000 */
[----:B------:R-:W-:-:S07]  /*117b0*/  IMAD.MOV.U32 R4, RZ, RZ, R14 ;  /* 0x000000ffff047224 */ /* 0x000fce00078e000e */
[----:B0-----:R-:W-:Y:S05]  /*117c0*/  WARPSYNC.COLLECTIVE R15, `(.L_x_4542) ;  /* 0x000000000f087348 */ /* 0x001fea0003c00000 */
[----:B------:R1:W2:Y:S02]  /*117d0*/  SHFL.IDX P6, R14, R13, R12, R11 ;  /* 0x0000000c0d0e7389 */ /* 0x0002a400000c000b */
[----:B012---:R-:W-:Y:S01]  /*117e0*/  ENDCOLLECTIVE ;  /* 0x000000000000791b */ /* 0x007fe20003800000 */
.L_x_4542:
        /* <DEDUP_REMOVED lines=18> */
.L_x_4543:
[----:B------:R0:W-:Y:S01]  /*11910*/  STL [R1+0x28], R7 ;  /* 0x0000280701007387 */ /* 0x0001e20000100800 */
[----:B------:R-:W-:Y:S01]  /*11920*/  @!P1 LEA R6, R9, UR38, 0x1 ;  /* 0x0000002609069c11 */ /* 0x000fe2000f8e08ff */
[----:B------:R-:W-:Y:S02]  /*11930*/  IMAD.MOV.U32 R13, RZ, RZ, R0 ;  /* 0x000000ffff0d7224 */ /* 0x000fe400078e0000 */
[----:B------:R-:W-:-:S07]  /*11940*/  IMAD.MOV.U32 R4, RZ, RZ, R14 ;  /* 0x000000ffff047224 */ /* 0x000fce00078e000e */
[----:B0-----:R-:W-:Y:S05]  /*11950*/  WARPSYNC.COLLECTIVE R15, `(.L_x_4544) ;  /* 0x000000000f087348 */ /* 0x001fea0003c00000 */
[----:B------:R1:W2:Y:S02]  /*11960*/  SHFL.IDX P6, R14, R13, R12, R11 ;  /* 0x0000000c0d0e7389 */ /* 0x0002a400000c000b */
[----:B012---:R-:W-:Y:S01]  /*11970*/  ENDCOLLECTIVE ;  /* 0x000000000000791b */ /* 0x007fe20003800000 */
.L_x_4544:
        /* <DEDUP_REMOVED lines=17> */
.L_x_4545:
[----:B------:R-:W-:Y:S01]  /*11a90*/  @!P1 LEA R6, R9, UR38, 0x1 ;  /* 0x0000002609069c11 */ /* 0x000fe2000f8e08ff */
[----:B------:R-:W-:Y:S02]  /*11aa0*/  IMAD.MOV.U32 R13, RZ, RZ, R0 ;  /* 0x000000ffff0d7224 */ /* 0x000fe400078e0000 */
[----:B------:R-:W-:-:S07]  /*11ab0*/  IMAD.MOV.U32 R4, RZ, RZ, R14 ;  /* 0x000000ffff047224 */ /* 0x000fce00078e000e */
[----:B------:R-:W-:Y:S05]  /*11ac0*/  WARPSYNC.COLLECTIVE R15, `(.L_x_4546) ;  /* 0x000000000f087348 */ /* 0x000fea0003c00000 */
[----:B------:R0:W1:Y:S02]  /*11ad0*/  SHFL.IDX P6, R14, R13, R12, R11 ;  /* 0x0000000c0d0e7389 */ /* 0x00006400000c000b */
[----:B01----:R-:W-:Y:S01]  /*11ae0*/  ENDCOLLECTIVE ;  /* 0x000000000000791b */ /* 0x003fe20003800000 */
.L_x_4546:
        /* <DEDUP_REMOVED lines=16> */
.L_x_4547:
[----:B------:R-:W-:Y:S02]  /*11bf0*/  IMAD.MOV.U32 R13, RZ, RZ, R0 ;  /* 0x000000ffff0d7224 */ /* 0x000fe400078e0000 */
[----:B------:R-:W-:-:S07]  /*11c00*/  IMAD.MOV.U32 R3, RZ, RZ, R14 ;  /* 0x000000ffff037224 */ /* 0x000fce00078e000e */
[----:B------:R-:W-:Y:S05]  /*11c10*/  WARPSYNC.COLLECTIVE R15, `(.L_x_4548) ;  /* 0x000000000f087348 */ /* 0x000fea0003c00000 */
[----:B------:R0:W1:Y:S02]  /*11c20*/  SHFL.IDX P6, R14, R13, R12, R11 ;  /* 0x0000000c0d0e7389 */ /* 0x00006400000c000b */
[----:B01----:R-:W-:Y:S01]  /*11c30*/  ENDCOLLECTIVE ;  /* 0x000000000000791b */ /* 0x003fe20003800000 */
.L_x_4548:
[----:B------:R-:W-:Y:S01]  /*11c40*/  IMAD.MOV.U32 R0, RZ, RZ, R14 ;  /* 0x000000ffff007224 */ /* 0x000fe200078e000e */
[----:B------:R-:W-:Y:S06]  /*11c50*/  BRA `(.L_x_4549) ;  /* 0xffffffbc00947947 */ /* 0x000fec000383ffff */
.L_x_4453:
        /* <DEDUP_REMOVED lines=8> */
.L_x_4551:
[----:B------:R-:W-:Y:S05]  /*11ce0*/  BSYNC B0 ;  /* 0x0000000000007941 */ /* 0x000fea0003800000 */
.L_x_4550:
        /* <DEDUP_REMOVED lines=11> */
.L_x_4552:
        /* <DEDUP_REMOVED lines=29> */
[----:B------:R-:W-:-:S04]  /*11f70*/  LOP3.LUT R17, R17, 0xffffff7f, RZ, 0xc0, !PT ;  /* 0xffffff7f11117812 */ /* 0x000fc800078ec0ff */
[----:B------:R-:W-:-:S04]  /*11f80*/  LOP3.LUT R17, R17, 0xfffffffb, RZ, 0xc0, !PT ;  /* 0xfffffffb11117812 */ /* 0x000fc800078ec0ff */
[----:B------:R-:W-:Y:S02]  /*11f90*/  @P6 LOP3.LUT R17, R17, 0x4, RZ, 0xfc, !PT ;  /* 0x0000000411116812 */ /* 0x000fe400078efcff */
[----:B------:R-:W-:Y:S02]  /*11fa0*/  @!P4 LEA R3, P6, R8, R3, 0x1 ;  /* 0x000000030803c211 */ /* 0x000fe400078c08ff */
[----:B------:R-:W-:-:S03]  /*11fb0*/  @P5 LOP3.LUT R17, R17, 0x80, RZ, 0xfc, !PT ;  /* 0x0000008011115812 */ /* 0x000fc600078efcff */
[----:B------:R-:W-:Y:S01]  /*11fc0*/  @!P4 IMAD.X R2, RZ, RZ, R2, P6 ;  /* 0x000000ffff02c224 */ /* 0x000fe200030e0602 */
[----:B------:R-:W-:-:S04]  /*11fd0*/  LOP3.LUT P5, RZ, R17, 0x20, RZ, 0xc0, !PT ;  /* 0x0000002011ff7812 */ /* 0x000fc800078ac0ff */
        /* <DEDUP_REMOVED lines=14> */
.L_x_4553:
[C---:B------:R-:W-:Y:S02]  /*120c0*/  @!P5 LEA R9, R10.reuse, UR38, 0x1 ;  /* 0x000000260a09dc11 */ /* 0x040fe4000f8e08ff */
[----:B------:R-:W-:Y:S01]  /*120d0*/  @!P4 LEA R7, R10, UR38, 0x1 ;  /* 0x000000260a07cc11 */ /* 0x000fe2000f8e08ff */
[----:B------:R-:W-:Y:S02]  /*120e0*/  IMAD.MOV.U32 R13, RZ, RZ, R5 ;  /* 0x000000ffff0d7224 */ /* 0x000fe400078e0005 */
[----:B------:R-:W-:-:S07]  /*120f0*/  IMAD.MOV.U32 R6, RZ, RZ, R14 ;  /* 0x000000ffff067224 */ /* 0x000fce00078e000e */
[----:B------:R-:W-:Y:S05]  /*12100*/  WARPSYNC.COLLECTIVE R15, `(.L_x_4554) ;  /* 0x000000000f087348 */ /* 0x000fea0003c00000 */
[----:B------:R0:W1:Y:S02]  /*12110*/  SHFL.IDX P6, R14, R13, R12, R11 ;  /* 0x0000000c0d0e7389 */ /* 0x00006400000c000b */
[----:B01----:R-:W-:Y:S01]  /*12120*/  ENDCOLLECTIVE ;  /* 0x000000000000791b */ /* 0x003fe20003800000 */
.L_x_4554:
        /* <DEDUP_REMOVED lines=17> */
.L_x_4555:
[----:B------:R-:W-:Y:S01]  /*12240*/  @!P4 LEA R7, R10, UR38, 0x1 ;  /* 0x000000260a07cc11 */ /* 0x000fe2000f8e08ff */
[----:B------:R-:W-:Y:S02]  /*12250*/  IMAD.MOV.U32 R13, RZ, RZ, R5 ;  /* 0x000000ffff0d7224 */ /* 0x000fe400078e0005 */
[----:B------:R-:W-:-:S07]  /*12260*/  IMAD.MOV.U32 R6, RZ, RZ, R14 ;  /* 0x000000ffff067224 */ /* 0x000fce00078e000e */
[----:B------:R-:W-:Y:S05]  /*12270*/  WARPSYNC.COLLECTIVE R15, `(.L_x_4556) ;  /* 0x000000000f087348 */ /* 0x000fea0003c00000 */
[----:B------:R0:W1:Y:S02]  /*12280*/  SHFL.IDX P6, R14, R13, R12, R11 ;  /* 0x0000000c0d0e7389 */ /* 0x00006400000c000b */
[----:B01----:R-:W-:Y:S01]  /*12290*/  ENDCOLLECTIVE ;  /* 0x000000000000791b */ /* 0x003fe20003800000 */
.L_x_4556:
        /* <DEDUP_REMOVED lines=17> */
.L_x_4557:
[----:B------:R-:W-:Y:S02]  /*123b0*/  IMAD.MOV.U32 R13, RZ, RZ, R5 ;  /* 0x000000ffff0d7224 */ /* 0x000fe400078e0005 */
[----:B------:R-:W-:-:S07]  /*123c0*/  IMAD.MOV.U32 R6, RZ, RZ, R14 ;  /* 0x000000ffff067224 */ /* 0x000fce00078e000e */
[----:B------:R-:W-:Y:S05]  /*123d0*/  WARPSYNC.COLLECTIVE R15, `(.L_x_4558) ;  /* 0x000000000f087348 */ /* 0x000fea0003c00000 */
[----:B------:R0:W1:Y:S02]  /*123e0*/  SHFL.IDX P6, R14, R13, R12, R11 ;  /* 0x0000000c0d0e7389 */ /* 0x00006400000c000b */
[----:B01----:R-:W-:Y:S01]  /*123f0*/  ENDCOLLECTIVE ;  /* 0x000000000000791b */ /* 0x003fe20003800000 */
.L_x_4558:
        /* <DEDUP_REMOVED lines=16> */
.L_x_4559:
[----:B------:R-:W0:Y:S01]  /*12500*/  S2R R7, SR_TID.X ;  /* 0x0000000000077919 */ /* 0x000e220000002100 */
[----:B------:R-:W-:Y:S02]  /*12510*/  IMAD.MOV.U32 R13, RZ, RZ, R5 ;  /* 0x000000ffff0d7224 */ /* 0x000fe400078e0005 */
[----:B------:R-:W-:-:S07]  /*12520*/  IMAD.MOV.U32 R6, RZ, RZ, R14 ;  /* 0x000000ffff067224 */ /* 0x000fce00078e000e */
[----:B0-----:R-:W-:Y:S05]  /*12530*/  WARPSYNC.COLLECTIVE R15, `(.L_x_4560) ;  /* 0x000000000f087348 */ /* 0x001fea0003c00000 */
[----:B------:R1:W2:Y:S02]  /*12540*/  SHFL.IDX P6, R14, R13, R12, R11 ;  /* 0x0000000c0d0e7389 */ /* 0x0002a400000c000b */
[----:B012---:R-:W-:Y:S01]  /*12550*/  ENDCOLLECTIVE ;  /* 0x000000000000791b */ /* 0x007fe20003800000 */
.L_x_4560:
[----:B------:R-:W-:Y:S01]  /*12560*/  ULDC.64 UR4, c[0x0][0x208] ;  /* 0x0000820000047ab9 */ /* 0x000fe20000000a00 */
[----:B------:R-:W-:Y:S02]  /*12570*/  IMAD.MOV.U32 R13, RZ, RZ, R4 ;  /* 0x000000ffff0d7224 */ /* 0x000fe400078e0004 */
[----:B------:R-:W-:Y:S01]  /*12580*/  IMAD.MOV.U32 R12, RZ, RZ, 0x5 ;  /* 0x00000005ff0c7424 */ /* 0x000fe200078e00ff */
[----:B------:R-:W-:-:S05]  /*12590*/  @!P5 LEA R8, P6, R8, R14, 0x1 ;  /* 0x0000000e0808d211 */ /* 0x000fca00078c08ff */
[----:B------:R-:W-:Y:S01]  /*125a0*/  @!P5 IMAD.X R21, RZ, RZ, R6, P6 ;  /* 0x000000ffff15d224 */ /* 0x000fe200030e0606 */
[C---:B------:R-:W-:Y:S02]  /*125b0*/  LOP3.LUT P6, RZ, R17.reuse, 0x8, RZ, 0xc0, !PT ;  /* 0x0000000811ff7812 */ /* 0x040fe400078cc0ff */
[----:B------:R-:W-:-:S11]  /*125c0*/  LOP3.LUT P5, RZ, R17, 0x80, RZ, 0xc0, !PT ;  /* 0x0000008011ff7812 */ /* 0x000fd600078ac0ff */
[C---:B------:R-:W-:Y:S01]  /*125d0*/  @!P6 LEA R9, R10.reuse, UR38, 0x1 ;  /* 0x000000260a09ec11 */ /* 0x040fe2000f8e08ff */
[----:B------:R-:W-:Y:S02]  /*125e0*/  @!P6 IMAD.MOV.U32 R2, RZ, RZ, R8 ;  /* 0x000000ffff02e224 */ /* 0x000fe400078e0008 */
[----:B------:R-:W-:Y:S02]  /*125f0*/  @!P6 IMAD.MOV.U32 R3, RZ, RZ, R21 ;  /* 0x000000ffff03e224 */ /* 0x000fe400078e0015 */
[----:B------:R-:W-:Y:S01]  /*12600*/  IMAD.SHL.U32 R8, R7, 0x8, RZ ;  /* 0x0000000807087824 */ /* 0x000fe200078e00ff */
[----:B------:R-:W-:Y:S02]  /*12610*/  @!P4 LEA R7, R10, UR38, 0x1 ;  /* 0x000000260a07cc11 */ /* 0x000fe4000f8e08ff */
[----:B------:R-:W-:Y:S01]  /*12620*/  @!PT LDS RZ, [RZ] ;  /* 0x00000000fffff984 */ /* 0x000fe20000000800 */
[----:B------:R-:W-:Y:S01]  /*12630*/  @!PT LDS RZ, [RZ] ;  /* 0x00000000fffff984 */ /* 0x000fe20000000800 */
[----:B------:R-:W-:Y:S01]  /*12640*/  @!PT LDS RZ, [RZ] ;  /* 0x00000000fffff984 */ /* 0x000fe20000000800 */
[----:B------:R0:W-:Y:S02]  /*12650*/  @!P6 LDGSTS.E.BYPASS.LTC128B.128 [R9+0x24400], desc[UR4][R2.64], !P3 ;  /* 0x244000000209efae */ /* 0x0001e4000d901d44 */
[----:B------:R-:W-:-:S02]  /*12660*/  LOP3.LUT R8, R8, 0x38, RZ, 0xc0, !PT ;  /* 0x0000003808087812 */ /* 0x000fc400078ec0ff */
[----:B------:R0:W-:Y:S04]  /*12670*/  @!P6 LDGSTS.E.BYPASS.LTC128B.128 [R9+0x28400], desc[UR4][R2.64+0x80], !P0 ;  /* 0x284000800209efae */ /* 0x0001e8000c101d44 */
[----:B------:R0:W-:Y:S04]  /*12680*/  @!P6 LDGSTS.E.BYPASS.LTC128B.128 [R9+0x2c400], desc[UR4][R2.64+0x100], !P1 ;  /* 0x2c4001000209efae */ /* 0x0001e8000c901d44 */
[----:B------:R0:W-:Y:S02]  /*12690*/  @!P6 LDGSTS.E.BYPASS.LTC128B.128 [R9+0x30400], desc[UR4][R2.64+0x180], !P2 ;  /* 0x304001800209efae */ /* 0x0001e4000d101d44 */
[----:B0-----:R-:W-:Y:S05]  /*126a0*/  WARPSYNC.COLLECTIVE R15, `(.L_x_4561) ;  /* 0x000000000f087348 */ /* 0x001fea0003c00000 */
[----:B------:R1:W2:Y:S02]  /*126b0*/  SHFL.IDX P6, R14, R13, R12, R11 ;  /* 0x0000000c0d0e7389 */ /* 0x0002a400000c000b */
[----:B012---:R-:W-:Y:S01]  /*126c0*/  ENDCOLLECTIVE ;  /* 0x000000000000791b */ /* 0x007fe20003800000 */
.L_x_4561:
[----:B------:R-:W-:Y:S02]  /*126d0*/  IMAD.MOV.U32 R13, RZ, RZ, R5 ;  /* 0x000000ffff0d7224 */ /* 0x000fe400078e0005 */
[----:B------:R-:W-:-:S07]  /*126e0*/  IMAD.MOV.U32 R6, RZ, RZ, R14 ;  /* 0x000000ffff067224 */ /* 0x000fce00078e000e */
[----:B------:R-:W-:Y:S05]  /*126f0*/  WARPSYNC.COLLECTIVE R15, `(.L_x_4562) ;  /* 0x000000000f087348 */ /* 0x000fea0003c00000 */
[----:B------:R0:W1:Y:S02]  /*12700*/  SHFL.IDX P6, R14, R13, R12, R11 ;  /* 0x0000000c0d0e7389 */ /* 0x00006400000c000b */
[----:B01----:R-:W-:Y:S01]  /*12710*/  ENDCOLLECTIVE ;  /* 0x000000000000791b */ /* 0x003fe20003800000 */
.L_x_4562:
        /* <DEDUP_REMOVED lines=18> */
.L_x_4563:
[----:B------:R-:W-:Y:S02]  /*12840*/  IMAD.MOV.U32 R13, RZ, RZ, R5 ;  /* 0x000000ffff0d7224 */ /* 0x000fe400078e0005 */
[----:B------:R-:W-:-:S07]  /*12850*/  IMAD.MOV.U32 R6, RZ, RZ, R14 ;  /* 0x000000ffff067224 */ /* 0x000fce00078e000e */
[----:B------:R-:W-:Y:S05]  /*12860*/  WARPSYNC.COLLECTIVE R15, `(.L_x_4564) ;  /* 0x000000000f087348 */ /* 0x000fea0003c00000 */
[----:B------:R0:W1:Y:S02]  /*12870*/  SHFL.IDX P6, R14, R13, R12, R11 ;  /* 0x0000000c0d0e7389 */ /* 0x00006400000c000b */
[----:B01----:R-:W-:Y:S01]  /*12880*/  ENDCOLLECTIVE ;  /* 0x000000000000791b */ /* 0x003fe20003800000 */
.L_x_4564:
        /* <DEDUP_REMOVED lines=17> */
.L_x_4565:
[----:B------:R-:W-:Y:S02]  /*129a0*/  IMAD.MOV.U32 R13, RZ, RZ, R5 ;  /* 0x000000ffff0d7224 */ /* 0x000fe400078e0005 */
[----:B------:R-:W-:-:S07]  /*129b0*/  IMAD.MOV.U32 R6, RZ, RZ, R14 ;  /* 0x000000ffff067224 */ /* 0x000fce00078e000e */
[----:B------:R-:W-:Y:S05]  /*129c0*/  WARPSYNC.COLLECTIVE R15, `(.L_x_4566) ;  /* 0x000000000f087348 */ /* 0x000fea0003c00000 */
[----:B------:R0:W1:Y:S02]  /*129d0*/  SHFL.IDX P6, R14, R13, R12, R11 ;  /* 0x0000000c0d0e7389 */ /* 0x00006400000c000b */
[----:B01----:R-:W-:Y:S01]  /*129e0*/  ENDCOLLECTIVE ;  /* 0x000000000000791b */ /* 0x003fe20003800000 */
.L_x_4566:
[----:B------:R-:W-:Y:S05]  /*129f0*/  BRA `(.L_x_4567) ;  /* 0xffffffbc00347947 */ /* 0x000fea000383ffff */
.L_x_4456:
[----:B0-----:R-:W-:-:S04]  /*12a00*/  IMAD.U32 R3, RZ, RZ, UR38 ;  /* 0x00000026ff037e24 */ /* 0x001fc8000f8e00ff */
[----:B------:R0:W3:Y:S03]  /*12a10*/  SYNCS.PHASECHK.TRANS64.TRYWAIT P0, [R3+URZ+0x32420], R2 ;  /* 0x03242002030075a7 */ /* 0x0000e6000800017f */
[----:B---3--:R-:W-:Y:S05]  /*12a20*/  @!P0 NANOSLEEP.SYNCS 0x989680 ;  /* 0x009896800000895d */ /* 0x008fea0003900000 */
[----:B------:R-:W3:Y:S02]  /*12a30*/  @!P0 SYNCS.PHASECHK.TRANS64 P0, [R3+URZ+0x32420], R2 ;  /* 0x03242002030085a7 */ /* 0x000ee4000800007f */
[----:B---3--:R-:W-:Y:S05]  /*12a40*/  @!P0 BRA `(.L_x_4456) ;  /* 0xfffffffc00ec8947 */ /* 0x008fea000383ffff */
[----:B------:R-:W-:Y:S05]  /*12a50*/  BRA `(.L_x_4568) ;  /* 0xffffffbc00a87947 */ /* 0x000fea000383ffff */
.L_x_4459:
[----:B0-----:R-:W-:-:S04]  /*12a60*/  IMAD.U32 R3, RZ, RZ, UR38 ;  /* 0x00000026ff037e24 */ /* 0x001fc8000f8e00ff */
[----:B------:R0:W3:Y:S03]  /*12a70*/  SYNCS.PHASECHK.TRANS64.TRYWAIT P0, [R3+URZ+0x32460], R2 ;  /* 0x03246002030075a7 */ /* 0x0000e6000800017f */
[----:B---3--:R-:W-:Y:S05]  /*12a80*/  @!P0 NANOSLEEP.SYNCS 0x989680 ;  /* 0x009896800000895d */ /* 0x008fea0003900000 */
[----:B------:R-:W3:Y:S02]  /*12a90*/  @!P0 SYNCS.PHASECHK.TRANS64 P0, [R3+URZ+0x32460], R2 ;  /* 0x03246002030085a7 */ /* 0x000ee4000800007f */
[----:B---3--:R-:W-:Y:S05]  /*12aa0*/  @!P0 BRA `(.L_x_4459) ;  /* 0xfffffffc00ec8947 */ /* 0x008fea000383ffff */
[----:B------:R-:W-:Y:S05]  /*12ab0*/  BRA `(.L_x_4569) ;  /* 0xffffffbc00b47947 */ /* 0x000fea000383ffff */
.L_x_4471:
[----:B-1----:R-:W-:-:S04]  /*12ac0*/  IMAD.U32 R3, RZ, RZ, UR38 ;  /* 0x00000026ff037e24 */ /* 0x002fc8000f8e00ff */
[----:B------:R1:W3:Y:S03]  /*12ad0*/  SYNCS.PHASECHK.TRANS64.TRYWAIT P0, [R3+URZ+0x32448], R2 ;  /* 0x03244802030075a7 */ /* 0x0002e6000800017f */
[----:B---3--:R-:W-:Y:S05]  /*12ae0*/  @!P0 NANOSLEEP.SYNCS 0x989680 ;  /* 0x009896800000895d */ /* 0x008fea0003900000 */
[----:B------:R-:W3:Y:S02]  /*12af0*/  @!P0 SYNCS.PHASECHK.TRANS64 P0, [R3+URZ+0x32448], R2 ;  /* 0x03244802030085a7 */ /* 0x000ee4000800007f */
[----:B---3--:R-:W-:Y:S05]  /*12b00*/  @!P0 BRA `(.L_x_4471) ;  /* 0xfffffffc00ec8947 */ /* 0x008fea000383ffff */
[----:B------:R-:W-:Y:S05]  /*12b10*/  BRA `(.L_x_4570) ;  /* 0xffffffc400b07947 */ /* 0x000fea000383ffff */
.L_x_4476:
[----:B01----:R-:W-:-:S04]  /*12b20*/  IMAD.U32 R3, RZ, RZ, UR38 ;  /* 0x00000026ff037e24 */ /* 0x003fc8000f8e00ff */
[----:B------:R0:W1:Y:S03]  /*12b30*/  SYNCS.PHASECHK.TRANS64.TRYWAIT P0, [R3+URZ+0x32468], R2 ;  /* 0x03246802030075a7 */ /* 0x000066000800017f */
[----:B-1----:R-:W-:Y:S05]  /*12b40*/  @!P0 NANOSLEEP.SYNCS 0x989680 ;  /* 0x009896800000895d */ /* 0x002fea0003900000 */
[----:B------:R-:W1:Y:S02]  /*12b50*/  @!P0 SYNCS.PHASECHK.TRANS64 P0, [R3+URZ+0x32468], R2 ;  /* 0x03246802030085a7 */ /* 0x000e64000800007f */
[----:B-1----:R-:W-:Y:S05]  /*12b60*/  @!P0 BRA `(.L_x_4476) ;  /* 0xfffffffc00ec8947 */ /* 0x002fea000383ffff */
[----:B------:R-:W-:Y:S05]  /*12b70*/  BRA `(.L_x_4571) ;  /* 0xffffffc800107947 */ /* 0x000fea000383ffff */
.L_x_4487:
[----:B-1----:R-:W-:-:S04]  /*12b80*/  IMAD.U32 R3, RZ, RZ, UR38 ;  /* 0x00000026ff037e24 */ /* 0x002fc8000f8e00ff */
[----:B------:R1:W3:Y:S03]  /*12b90*/  SYNCS.PHASECHK.TRANS64.TRYWAIT P0, [R3+URZ+0x32440], R2 ;  /* 0x03244002030075a7 */ /* 0x0002e6000800017f */
[----:B---3--:R-:W-:Y:S05]  /*12ba0*/  @!P0 NANOSLEEP.SYNCS 0x989680 ;  /* 0x009896800000895d */ /* 0x008fea0003900000 */
[----:B------:R-:W3:Y:S02]  /*12bb0*/  @!P0 SYNCS.PHASECHK.TRANS64 P0, [R3+URZ+0x32440], R2 ;  /* 0x03244002030085a7 */ /* 0x000ee4000800007f */
[----:B---3--:R-:W-:Y:S05]  /*12bc0*/  @!P0 BRA `(.L_x_4487) ;  /* 0xfffffffc00ec8947 */ /* 0x008fea000383ffff */
[----:B------:R-:W-:Y:S05]  /*12bd0*/  BRA `(.L_x_4572) ;  /* 0xffffffcc008c7947 */ /* 0x000fea000383ffff */
.L_x_4492:
[----:B01----:R-:W-:-:S04]  /*12be0*/  IMAD.U32 R3, RZ, RZ, UR38 ;  /* 0x00000026ff037e24 */ /* 0x003fc8000f8e00ff */
[----:B------:R0:W1:Y:S03]  /*12bf0*/  SYNCS.PHASECHK.TRANS64.TRYWAIT P0, [R3+URZ+0x32460], R2 ;  /* 0x03246002030075a7 */ /* 0x000066000800017f */
[----:B-1----:R-:W-:Y:S05]  /*12c00*/  @!P0 NANOSLEEP.SYNCS 0x989680 ;  /* 0x009896800000895d */ /* 0x002fea0003900000 */
[----:B------:R-:W1:Y:S02]  /*12c10*/  @!P0 SYNCS.PHASECHK.TRANS64 P0, [R3+URZ+0x32460], R2 ;  /* 0x03246002030085a7 */ /* 0x000e64000800007f */
[----:B-1----:R-:W-:Y:S05]  /*12c20*/  @!P0 BRA `(.L_x_4492) ;  /* 0xfffffffc00ec8947 */ /* 0x002fea000383ffff */
[----:B------:R-:W-:Y:S05]  /*12c30*/  BRA `(.L_x_4573) ;  /* 0xffffffcc00f07947 */ /* 0x000fea000383ffff */
.L_x_4504:
[----:B-1----:R-:W-:-:S04]  /*12c40*/  IMAD.U32 R3, RZ, RZ, UR38 ;  /* 0x00000026ff037e24 */ /* 0x002fc8000f8e00ff */
[----:B------:R1:W3:Y:S03]  /*12c50*/  SYNCS.PHASECHK.TRANS64.TRYWAIT P0, [R3+URZ+0x32448], R2 ;  /* 0x03244802030075a7 */ /* 0x0002e6000800017f */
[----:B---3--:R-:W-:Y:S05]  /*12c60*/  @!P0 NANOSLEEP.SYNCS 0x989680 ;  /* 0x009896800000895d */ /* 0x008fea0003900000 */
[----:B------:R-:W3:Y:S02]  /*12c70*/  @!P0 SYNCS.PHASECHK.TRANS64 P0, [R3+URZ+0x32448], R2 ;  /* 0x03244802030085a7 */ /* 0x000ee4000800007f */
[----:B---3--:R-:W-:Y:S05]  /*12c80*/  @!P0 BRA `(.L_x_4504) ;  /* 0xfffffffc00ec8947 */ /* 0x008fea000383ffff */
[----:B------:R-:W-:Y:S05]  /*12c90*/  BRA `(.L_x_4574) ;  /* 0xffffffd400787947 */ /* 0x000fea000383ffff */
.L_x_4509:
[----:B-1----:R-:W-:-:S04]  /*12ca0*/  IMAD.U32 R3, RZ, RZ, UR38 ;  /* 0x00000026ff037e24 */ /* 0x002fc8000f8e00ff */
[----:B------:R1:W3:Y:S03]  /*12cb0*/  SYNCS.PHASECHK.TRANS64.TRYWAIT P0, [R3+URZ+0x32468], R2 ;  /* 0x03246802030075a7 */ /* 0x0002e6000800017f */
[----:B---3--:R-:W-:Y:S05]  /*12cc0*/  @!P0 NANOSLEEP.SYNCS 0x989680 ;  /* 0x009896800000895d */ /* 0x008fea0003900000 */
[----:B------:R-:W3:Y:S02]  /*12cd0*/  @!P0 SYNCS.PHASECHK.TRANS64 P0, [R3+URZ+0x32468], R2 ;  /* 0x03246802030085a7 */ /* 0x000ee4000800007f */
[----:B---3--:R-:W-:Y:S05]  /*12ce0*/  @!P0 BRA `(.L_x_4509) ;  /* 0xfffffffc00ec8947 */ /* 0x008fea000383ffff */
[----:B------:R-:W-:Y:S05]  /*12cf0*/  BRA `(.L_x_4575) ;  /* 0xffffffd400dc7947 */ /* 0x000fea000383ffff */
.L_x_4516:
[----:B-1----:R1:W3:Y:S02]  /*12d00*/  SYNCS.PHASECHK.TRANS64.TRYWAIT P0, [R2+URZ+0x32420], R3 ;  /* 0x03242003020075a7 */ /* 0x0022e4000800017f */
[----:B---3--:R-:W-:Y:S05]  /*12d10*/  @!P0 NANOSLEEP.SYNCS 0x989680 ;  /* 0x009896800000895d */ /* 0x008fea0003900000 */
[----:B------:R-:W3:Y:S02]  /*12d20*/  @!P0 SYNCS.PHASECHK.TRANS64 P0, [R2+URZ+0x32420], R3 ;  /* 0x03242003020085a7 */ /* 0x000ee4000800007f */
[----:B---3--:R-:W-:Y:S05]  /*12d30*/  @!P0 BRA `(.L_x_4516) ;  /* 0xfffffffc00f08947 */ /* 0x008fea000383ffff */
[----:B------:R-:W-:Y:S05]  /*12d40*/  BRA `(.L_x_4576) ;  /* 0xffffffd800fc7947 */ /* 0x000fea000383ffff */
.L_x_4517:
[----:B------:R-:W3:Y:S01]  /*12d50*/  S2R R4, SR_TID.X ;  /* 0x0000000000047919 */ /* 0x000ee20000002100 */
[----:B------:R-:W-:Y:S01]  /*12d60*/  BSSY B0, `(.L_x_4577) ;  /* 0x000000a000007945 */ /* 0x000fe20003800000 */
[----:B------:R-:W-:Y:S02]  /*12d70*/  IMAD.MOV.U32 R12, RZ, RZ, RZ ;  /* 0x000000ffff0c7224 */ /* 0x000fe400078e00ff */
[----:B------:R-:W-:Y:S02]  /*12d80*/  IMAD.MOV.U32 R11, RZ, RZ, 0x1f ;  /* 0x0000001fff0b7424 */ /* 0x000fe400078e00ff */
[----:B------:R-:W-:Y:S01]  /*12d90*/  IMAD.MOV.U32 R15, RZ, RZ, -0x1 ;  /* 0xffffffffff0f7424 */ /* 0x000fe200078e00ff */
[----:B---3--:R-:W-:-:S04]  /*12da0*/  SHF.R.U32.HI R4, RZ, 0x5, R4 ;  /* 0x00000005ff047819 */ /* 0x008fc80000011604 */
[----:B------:R-:W-:-:S05]  /*12db0*/  LOP3.LUT R4, R4, 0x3, RZ, 0xc0, !PT ;  /* 0x0000000304047812 */ /* 0x000fca00078ec0ff */
[----:B------:R-:W-:-:S07]  /*12dc0*/  IMAD.MOV.U32 R13, RZ, RZ, R4 ;  /* 0x000000ffff0d7224 */ /* 0x000fce00078e0004 */
[----:B012---:R-:W-:Y:S05]  /*12dd0*/  WARPSYNC.COLLECTIVE R15, `(.L_x_4578) ;  /* 0x000000000f087348 */ /* 0x007fea0003c00000 */
[----:B--2---:R2:W3:Y:S02]  /*12de0*/  SHFL.IDX P6, R14, R13, R12, R11 ;  /* 0x0000000c0d0e7389 */ /* 0x0044e400000c000b */
[----:B0123--:R-:W-:Y:S01]  /*12df0*/  ENDCOLLECTIVE ;  /* 0x000000000000791b */ /* 0x00ffe20003800000 */
.L_x_4578:
[----:B------:R-:W-:Y:S05]  /*12e00*/  BSYNC B0 ;  /* 0x0000000000007941 */ /* 0x000fea0003800000 */
.L_x_4577:
[----:B------:R-:W-:Y:S05]  /*12e10*/  BRA `(.L_x_4579) ;  /* 0xffffffd800e07947 */ /* 0x000fea000383ffff */
.L_x_4518:
[----:B------:R-:W-:Y:S01]  /*12e20*/  BSSY B0, `(.L_x_4580) ;  /* 0x0000006000007945 */ /* 0x000fe20003800000 */
[----:B------:R-:W-:-:S07]  /*12e30*/  IMAD.MOV.U32 R15, RZ, RZ, -0x1 ;  /* 0xffffffffff0f7424 */ /* 0x000fce00078e00ff */
[----:B01----:R-:W-:Y:S05]  /*12e40*/  WARPSYNC.COLLECTIVE R15, `(.L_x_4581) ;  /* 0x000000000f0c7348 */ /* 0x003fea0003c00000 */
[----:B------:R-:W-:Y:S02]  /*12e50*/  ELECT P6, UR62, PT ;  /* 0x00000000003e782f */ /* 0x000fe400038c0000 */
[----:B------:R-:W-:Y:S01]  /*12e60*/  MOV R14, UR62 ;  /* 0x0000003e000e7c02 */ /* 0x000fe20008000f00 */
[----:B01----:R-:W-:Y:S10]  /*12e70*/  ENDCOLLECTIVE ;  /* 0x000000000000791b */ /* 0x003ff40003800000 */
.L_x_4581:
[----:B------:R-:W-:Y:S05]  /*12e80*/  BSYNC B0 ;  /* 0x0000000000007941 */ /* 0x000fea0003800000 */
.L_x_4580:
[----:B------:R-:W-:Y:S05]  /*12e90*/  BRA `(.L_x_4582) ;  /* 0xffffffd800d47947 */ /* 0x000fea000383ffff */
.L_x_4520:
[----:B-1----:R1:W2:Y:S02]  /*12ea0*/  SYNCS.PHASECHK.TRANS64.TRYWAIT P0, [R7+URZ], R4 ;  /* 0x00000004070075a7 */ /* 0x0022a4000800017f */
[----:B--2---:R-:W-:Y:S05]  /*12eb0*/  @!P0 NANOSLEEP.SYNCS 0x989680 ;  /* 0x009896800000895d */ /* 0x004fea0003900000 */
[----:B------:R-:W2:Y:S02]  /*12ec0*/  @!P0 SYNCS.PHASECHK.TRANS64 P0, [R7+URZ], R4 ;  /* 0x00000004070085a7 */ /* 0x000ea4000800007f */
[----:B--2---:R-:W-:Y:S05]  /*12ed0*/  @!P0 BRA `(.L_x_4520) ;  /* 0xfffffffc00f08947 */ /* 0x004fea000383ffff */
[----:B------:R-:W-:Y:S05]  /*12ee0*/  BRA `(.L_x_4583) ;  /* 0xffffffdc00087947 */ /* 0x000fea000383ffff */
.L_x_4521:
[----:B--2---:R2:W3:Y:S02]  /*12ef0*/  SYNCS.PHASECHK.TRANS64.TRYWAIT P0, [R5+URZ], R0 ;  /* 0x00000000050075a7 */ /* 0x0044e4000800017f */
[----:B---3--:R-:W-:Y:S05]  /*12f00*/  @!P0 NANOSLEEP.SYNCS 0x989680 ;  /* 0x009896800000895d */ /* 0x008fea0003900000 */
[----:B------:R-:W3:Y:S02]  /*12f10*/  @!P0 SYNCS.PHASECHK.TRANS64 P0, [R5+URZ], R0 ;  /* 0x00000000050085a7 */ /* 0x000ee4000800007f */
[----:B---3--:R-:W-:Y:S05]  /*12f20*/  @!P0 BRA `(.L_x_4521) ;  /* 0xfffffffc00f08947 */ /* 0x008fea000383ffff */
[----:B------:R-:W-:Y:S05]  /*12f30*/  BRA `(.L_x_4584) ;  /* 0xffffffd800fc7947 */ /* 0x000fea000383ffff */
.L_x_4523:
[----:B--2---:R2:W3:Y:S02]  /*12f40*/  SYNCS.PHASECHK.TRANS64.TRYWAIT P0, [R5+URZ], R4 ;  /* 0x00000004050075a7 */ /* 0x0044e4000800017f */
[----:B---3--:R-:W-:Y:S05]  /*12f50*/  @!P0 NANOSLEEP.SYNCS 0x989680 ;  /* 0x009896800000895d */ /* 0x008fea0003900000 */
[----:B------:R-:W3:Y:S02]  /*12f60*/  @!P0 SYNCS.PHASECHK.TRANS64 P0, [R5+URZ], R4 ;  /* 0x00000004050085a7 */ /* 0x000ee4000800007f */
[----:B---3--:R-:W-:Y:S05]  /*12f70*/  @!P0 BRA `(.L_x_4523) ;  /* 0xfffffffc00f08947 */ /* 0x008fea000383ffff */
[----:B------:R-:W-:Y:S05]  /*12f80*/  BRA `(.L_x_4585) ;  /* 0xffffffdc00007947 */ /* 0x000fea000383ffff */
.L_x_4586:
        /* <DEDUP_REMOVED lines=15> */
.L_x_6144:


//--------------------- .text._ZN7cutlass13device_kernelIN5flash11enable_sm90INS1_16FlashAttnFwdSm90INS1_25CollectiveMainloopFwdSm90ILi2EN4cute5tupleIJNS5_1CILi1EEES8_S8_EEENS6_IJNS7_ILi128EEENS7_ILi96EEENS7_ILi64EEEEEELi256ENS_6half_tEfNS_4arch4Sm90ELb1ELb0ELb0ELb1ELb0ELb0ELb0ELb1ELb0ELb1ELb1ELb0EEENS1_21CollectiveEpilogueFwdINS6_IJSA_NS7_ILi256EEESB_EEES9_SE_SG_Li256ELb1ELb1ELb1ELb0EEENS1_36VarlenDynamicPersistentTileSchedulerILi128ELi96ELi256ELi128ELb1ELb1ELb1ELb1ELb1ELb1EEEEEEEEEvNT_6ParamsE --------------------------
	.section	.text._ZN7cutlass13device_kernelIN5flash11enable_sm90INS1_16FlashAttnFwdSm90INS1_25CollectiveMainloopFwdSm90ILi2EN4cute5tupleIJNS5_1CILi1EEES8_S8_EEENS6_IJNS7_ILi128EEENS7_ILi96EEENS7_ILi64EEEEEELi256ENS_6half_tEfNS_4arch4Sm90ELb1ELb0ELb0ELb1ELb0ELb0ELb0ELb1ELb0ELb1ELb1ELb0EEENS1_21CollectiveEpilogueFwdINS6_IJSA_NS7_ILi256EEESB_EEES9_SE_SG_Li256ELb1ELb1ELb1ELb0EEENS1_36VarlenDynamicPersistentTileSchedulerILi128ELi96ELi256ELi128ELb1ELb1ELb1ELb1ELb1ELb1EEEEEEEEEvNT_6ParamsE,"ax",@progbits
	.align	128
.text._ZN7cutlass13device_kernelIN5flash11enable_sm90INS1_16FlashAttnFwdSm90INS1_25CollectiveMainloopFwdSm90ILi2EN4cute5tupleIJNS5_1CILi1EEES8_S8_EEENS6_IJNS7_ILi128EEENS7_ILi96EEENS7_ILi64EEEEEELi256ENS_6half_tEfNS_4arch4Sm90ELb1ELb0ELb0ELb1ELb0ELb0ELb0ELb1ELb0ELb1ELb1ELb0EEENS1_21CollectiveEpilogueFwdINS6_IJSA_NS7_ILi256EEESB_EEES9_SE_SG_Li256ELb1ELb1ELb1ELb0EEENS1_36VarlenDynamicPersistentTileSchedulerILi128ELi96ELi256ELi128ELb1ELb1ELb1ELb1ELb1ELb1EEEEEEEEEvNT_6ParamsE:
        .type           _ZN7cutlass13device_kernelIN5flash11enable_sm90INS1_16FlashAttnFwdSm90INS1_25CollectiveMainloopFwdSm90ILi2EN4cute5tupleIJNS5_1CILi1EEES8_S8_EEENS6_IJNS7_ILi128EEENS7_ILi96EEENS7_ILi64EEEEEELi256ENS_6half_tEfNS_4arch4Sm90ELb1ELb0ELb0ELb1ELb0ELb0ELb0ELb1ELb0ELb1ELb1ELb0EEENS1_21CollectiveEpilogueFwdINS6_IJSA_NS7_ILi256EEESB_EEES9_SE_SG_Li256ELb1ELb1ELb1ELb0EEENS1_36VarlenDynamicPersistentTileSchedulerILi128ELi96ELi256ELi128ELb1ELb1ELb1ELb1ELb1ELb1EEEEEEEEEvNT_6ParamsE,@function
        .size           _ZN7cutlass13device_kernelIN5flash11enable_sm90INS1_16FlashAttnFwdSm90INS1_25CollectiveMainloopFwdSm90ILi2EN4cute5tupleIJNS5_1CILi1EEES8_S8_EEENS6_IJNS7_ILi128EEENS7_ILi96EEENS7_ILi64EEEEEELi256ENS_6half_tEfNS_4arch4Sm90ELb1ELb0ELb0ELb1ELb0ELb0ELb0ELb1ELb0ELb1ELb1ELb0EEENS1_21CollectiveEpilogueFwdINS6_IJSA_NS7_ILi256EEESB_EEES9_SE_SG_Li256ELb1ELb1ELb1ELb0EEENS1_36VarlenDynamicPersistentTileSchedulerILi128ELi96ELi256ELi128ELb1ELb1ELb1ELb1ELb1ELb1EEEEEEEEEvNT_6ParamsE,(.L_x_6145 - _ZN7cutlass13device_kernelIN5flash11enable_sm90INS1_16FlashAttnFwdSm90INS1_25CollectiveMainloopFwdSm90ILi2EN4cute5tupleIJNS5_1CILi1EEES8_S8_EEENS6_IJNS7_ILi128EEENS7_ILi96EEENS7_ILi64EEEEEELi256ENS_6half_tEfNS_4arch4Sm90ELb1ELb0ELb0ELb1ELb0ELb0ELb0ELb1ELb0ELb1ELb1ELb0EEENS1_21CollectiveEpilogueFwdINS6_IJSA_NS7_ILi256EEESB_EEES9_SE_SG_Li256ELb1ELb1ELb1ELb0EEENS1_36VarlenDynamicPersistentTileSchedulerILi128ELi96ELi256ELi128ELb1ELb1ELb1ELb1ELb1ELb1EEEEEEEEEvNT_6ParamsE)
        .other          _ZN7cutlass13device_kernelIN5flash11enable_sm90INS1_16FlashAttnFwdSm90INS1_25CollectiveMainloopFwdSm90ILi2EN4cute5tupleIJNS5_1CILi1EEES8_S8_EEENS6_IJNS7_ILi128EEENS7_ILi96EEENS7_ILi64EEEEEELi256ENS_6half_tEfNS_4arch4Sm90ELb1ELb0ELb0ELb1ELb0ELb0ELb0ELb1ELb0ELb1ELb1ELb0EEENS1_21CollectiveEpilogueFwdINS6_IJSA_NS7_ILi256EEESB_EEES9_SE_SG_Li256ELb1ELb1ELb1ELb0EEENS1_36VarlenDynamicPersistentTileSchedulerILi128ELi96ELi256ELi128ELb1ELb1ELb1ELb1ELb1ELb1EEEEEEEEEvNT_6ParamsE,@"STO_CUDA_ENTRY STV_DEFAULT"
_ZN7cutlass13device_kernelIN5flash11enable_sm90INS1_16FlashAttnFwdSm90INS1_25CollectiveMainloopFwdSm90ILi2EN4cute5tupleIJNS5_1CILi1EEES8_S8_EEENS6_IJNS7_ILi128EEENS7_ILi96EEENS7_ILi64EEEEEELi256ENS_6half_tEfNS_4arch4Sm90ELb1ELb0ELb0ELb1ELb0ELb0ELb0ELb1ELb0ELb1ELb1ELb0EEENS1_21CollectiveEpilogueFwdINS6_IJSA_NS7_ILi256EEESB_EEES9_SE_SG_Li256ELb1ELb1ELb1ELb0EEENS1_36VarlenDynamicPersistentTileSchedulerILi128ELi96ELi256ELi128ELb1ELb1ELb1ELb1ELb1ELb1EEEEEEEEEvNT_6ParamsE:
        /* <DEDUP_REMOVED lines=18> */
.L_x_4588:
[----:B------:R-:W-:Y:S05]  /*0120*/  BSYNC B0 ;  /* 0x0000000000007941 */ /* 0x000fea0003800000 */
.L_x_4587:
        /* <DEDUP_REMOVED lines=41> */
.L_x_4589:
        /* <DEDUP_REMOVED lines=22> */
.L_x_4590:
        /* <DEDUP_REMOVED lines=18> */
.L_x_4591:
        /* <DEDUP_REMOVED lines=22> */
.L_x_4592:
        /* <DEDUP_REMOVED lines=22> */
.L_x_4593:
[----:B------:R-:W-:Y:S01]  /*0900*/  PLOP3.LUT P0, PT, PT, PT, UP0, 0x80, 0x0 ;  /* 0x000000000000781c */ /* 0x000fe20003f0f008 */
[----:B------:R-:W-:Y:S01]  /*0910*/  UMOV UR36, 0x1 ;  /* 0x0000000100247882 */ /* 0x000fe20000000000 */
[----:B------:R-:W-:Y:S01]  /*0920*/  NOP ;  /* 0x0000000000007918 */ /* 0x000fe20000000000 */
[----:B------:R-:W-:Y:S01]  /*0930*/  USEL UR36, UR36, 0x2, !UP0 ;  /* 0x0000000224247887 */ /* 0x000fe2000c000000 */
[----:B------:R-:W-:Y:S01]  /*0940*/  ULDC.64 UR38, c[0x0][0x208] ;  /* 0x0000820000267ab9 */ /* 0x000fe20000000a00 */
[----:B012-4-:R-:W-:Y:S08]  /*0950*/  BAR.SYNC.DEFER_BLOCKING 0x0 ;  /* 0x0000000000007b1d */ /* 0x017ff00000010000 */
[----:B------:R-:W-:Y:S05]  /*0960*/  @!P0 BRA `(.L_x_4594) ;  /* 0x000000c800a48947 */ /* 0x000fea0003800000 */
.L_x_4595:
        /* <DEDUP_REMOVED lines=45> */
[----:B------:R-:W-:Y:S02]  /*0c40*/  LEA.HI R0, R0, R3, RZ, 0x1 ;  /* 0x0000000300007211 */ /* 0x000fe400078f08ff */
[----:B------:R-:W-:Y:S02]  /*0c50*/  LOP3.LUT R11, R11, 0xfffffff8, RZ, 0xc0, !PT ;  /* 0xfffffff80b0b7812 */ /* 0x000fe400078ec0ff */
[----:B------:R-:W-:Y:S02]  /*0c60*/  LEA.HI R8, R8, R227, RZ, 0x5 ;  /* 0x000000e308087211 */ /* 0x000fe400078f28ff */
[----:B------:R-:W-:Y:S01]  /*0c70*/  LOP3.LUT R6, R7, 0xfffffc00, RZ, 0xc0, !PT ;  /* 0xfffffc0007067812 */ /* 0x000fe200078ec0ff */
[----:B------:R-:W-:Y:S01]  /*0c80*/  IMAD.IADD R11, R10, 0x1, -R11 ;  /* 0x000000010a0b7824 */ /* 0x000fe200078e0a0b */
[----:B------:R-:W-:Y:S02]  /*0c90*/  LOP3.LUT R7, R4, 0x1ffffffe, RZ, 0xc0, !PT ;  /* 0x1ffffffe04077812 */ /* 0x000fe400078ec0ff */
[----:B------:R-:W-:Y:S01]  /*0ca0*/  LOP3.LUT R0, R0, 0x3fffffe, RZ, 0xc0, !PT ;  /* 0x03fffffe00007812 */ /* 0x000fe200078ec0ff */
[----:B------:R-:W-:Y:S01]  /*0cb0*/  IMAD R6, R5, 0x40, R6 ;  /* 0x0000004005067824 */ /* 0x000fe200078e0206 */
[----:B------:R-:W-:Y:S01]  /*0cc0*/  SHF.R.S32.HI R8, RZ, 0x5, R8 ;  /* 0x00000005ff087819 */ /* 0x000fe20000011408 */
[----:B------:R-:W-:Y:S01]  /*0cd0*/  IMAD.IADD R7, R2, 0x1, -R7 ;  /* 0x0000000102077824 */ /* 0x000fe200078e0a07 */
[----:B------:R-:W-:Y:S01]  /*0ce0*/  LEA.HI R2, R13, R13, RZ, 0x1 ;  /* 0x0000000d0d027211 */ /* 0x000fe200078f08ff */
[----:B------:R-:W-:Y:S01]  /*0cf0*/  IMAD.IADD R0, R3, 0x1, -R0 ;  /* 0x0000000103007824 */ /* 0x000fe200078e0a00 */
[----:B------:R-:W-:Y:S01]  /*0d00*/  LOP3.LUT R4, R9, 0x7ffffffc, RZ, 0xc0, !PT ;  /* 0x7ffffffc09047812 */ /* 0x000fe200078ec0ff */
[----:B------:R-:W-:Y:S01]  /*0d10*/  IMAD R11, R8, 0x10, R11 ;  /* 0x00000010080b7824 */ /* 0x000fe200078e020b */
[----:B------:R-:W-:Y:S01]  /*0d20*/  LOP3.LUT R2, R2, 0x1ffffffe, RZ, 0xc0, !PT ;  /* 0x1ffffffe02027812 */ /* 0x000fe200078ec0ff */
[----:B------:R-:W-:-:S02]  /*0d30*/  IMAD R3, R7, 0x8, R6 ;  /* 0x0000000807037824 */ /* 0x000fc400078e0206 */
[----:B------:R-:W-:Y:S02]  /*0d40*/  IMAD R0, R0, 0x40, R11 ;  /* 0x0000004000007824 */ /* 0x000fe400078e020b */
[----:B------:R-:W-:Y:S01]  /*0d50*/  IMAD.IADD R4, R227, 0x1, -R4 ;  /* 0x00000001e3047824 */ /* 0x000fe200078e0a04 */
[----:B------:R0:W-:Y:S01]  /*0d60*/  STL [R1+0x4c], R3 ;  /* 0x00004c0301007387 */ /* 0x0001e20000100800 */
[----:B------:R-:W-:Y:S02]  /*0d70*/  IMAD.IADD R16, R13, 0x1, -R2 ;  /* 0x000000010d107824 */ /* 0x000fe400078e0a02 */
[----:B------:R-:W-:Y:S01]  /*0d80*/  IMAD.SHL.U32 R2, R4, 0x2, RZ ;  /* 0x0000000204027824 */ /* 0x000fe200078e00ff */
[----:B------:R1:W-:Y:S01]  /*0d90*/  STL [R1+0x48], R0 ;  /* 0x0000480001007387 */ /* 0x0003e20000100800 */
[----:B------:R-:W-:Y:S02]  /*0da0*/  IMAD R16, R16, 0x8, R0 ;  /* 0x0000000810107824 */ /* 0x000fe400078e0200 */
[----:B------:R-:W-:-:S02]  /*0db0*/  VIADD R226, R2, 0x8 ;  /* 0x0000000802e27836 */ /* 0x000fc40000000000 */
[C---:B------:R-:W-:Y:S02]  /*0dc0*/  VIADD R225, R2.reuse, 0x10 ;  /* 0x0000001002e17836 */ /* 0x040fe40000000000 */
        /* <DEDUP_REMOVED lines=53> */
.L_x_4653:
[----:B------:R-:W-:Y:S01]  /*1120*/  ULDC.64 UR8, c[0x0][0xc88] ;  /* 0x0003220000087ab9 */ /* 0x000fe20000000a00 */
[----:B------:R-:W-:Y:S01]  /*1130*/  ULDC.64 UR10, c[0x0][0xa18] ;  /* 0x00028600000a7ab9 */ /* 0x000fe20000000a00 */
[----:B------:R-:W-:Y:S02]  /*1140*/  UIMAD.WIDE UR8, UR7, 0x4, UR8 ;  /* 0x00000004070878a5 */ /* 0x000fe4000f8e0208 */
[----:B------:R-:W-:Y:S02]  /*1150*/  UISETP.NE.U32.AND UP1, UPT, UR10, URZ, UPT ;  /* 0x0000003f0a00728c */ /* 0x000fe4000bf25070 */
[----:B------:R-:W-:Y:S02]  /*1160*/  ULOP3.LUT UR4, UR6, 0xff000000, URZ, 0xc0, !UPT ;  /* 0xff00000006047892 */ /* 0x000fe4000f8ec03f */
[----:B01-34-:R-:W-:Y:S01]  /*1170*/  IMAD.U32 R4, RZ, RZ, UR8 ;  /* 0x00000008ff047e24 */ /* 0x01bfe2000f8e00ff */
[----:B------:R-:W-:Y:S01]  /*1180*/  ULDC UR7, c[0x0][0x424] ;  /* 0x0001090000077ab9 */ /* 0x000fe20000000800 */
[----:B------:R-:W-:Y:S01]  /*1190*/  IMAD.U32 R5, RZ, RZ, UR9 ;  /* 0x00000009ff057e24 */ /* 0x000fe2000f8e00ff */
[----:B------:R-:W-:-:S04]  /*11a0*/  ULDC.64 UR8, c[0x0][0xa28] ;  /* 0x00028a0000087ab9 */ /* 0x000fc80000000a00 */
[----:B--2---:R-:W2:Y:S01]  /*11b0*/  LDG.E R4, desc[UR38][R4.64] ;  /* 0x0000002604047981 */ /* 0x004ea2000c1e1900 */
        /* <DEDUP_REMOVED lines=14> */
[----:B------:R-:W-:-:S03]  /*12a0*/  IMAD.U32 R6, RZ, RZ, UR10 ;  /* 0x0000000aff067e24 */ /* 0x000fc6000f8e00ff */
[----:B------:R-:W-:Y:S01]  /*12b0*/  IMAD.U32 R7, RZ, RZ, UR11 ;  /* 0x0000000bff077e24 */ /* 0x000fe2000f8e00ff */
[----:B------:R-:W2:Y:S01]  /*12c0*/  @P0 LDG.E R4, desc[UR38][R4.64] ;  /* 0x0000002604040981 */ /* 0x000ea2000c1e1900 */
[----:B------:R-:W-:Y:S01]  /*12d0*/  UISETP.NE.U32.AND UP0, UPT, UR8, URZ, UPT ;  /* 0x0000003f0800728c */ /* 0x000fe2000bf05070 */
[----:B------:R-:W-:Y:S02]  /*12e0*/  ULDC.64 UR10, c[0x0][0xa20] ;  /* 0x00028800000a7ab9 */ /* 0x000fe40000000a00 */
[----:B------:R-:W3:Y:S01]  /*12f0*/  @P2 LDG.E R6, desc[UR38][R6.64] ;  /* 0x0000002606062981 */ /* 0x000ee2000c1e1900 */
[----:B------:R-:W-:Y:S01]  /*1300*/  UISETP.NE.AND.EX UP0, UPT, UR9, URZ, UPT, UP0 ;  /* 0x0000003f0900728c */ /* 0x000fe2000bf05300 */
[----:B------:R-:W-:Y:S01]  /*1310*/  ISETP.NE.U32.AND P1, PT, RZ, UR10, PT ;  /* 0x0000000aff007c0c */ /* 0x000fe2000bf25070 */
[----:B------:R-:W-:Y:S02]  /*1320*/  ULOP3.LUT UR41, UR6, 0xff0000, URZ, 0xc0, !UPT ;  /* 0x00ff000006297892 */ /* 0x000fe4000f8ec03f */
[----:B------:R-:W-:Y:S01]  /*1330*/  USHF.R.U32.HI UR4, URZ, 0x8, UR4 ;  /* 0x000000083f047899 */ /* 0x000fe20008011604 */
[----:B------:R-:W-:Y:S01]  /*1340*/  ISETP.NE.AND.EX P1, PT, RZ, UR11, PT, P1 ;  /* 0x0000000bff007c0c */ /* 0x000fe2000bf25310 */
[----:B------:R-:W-:Y:S01]  /*1350*/  USEL UR7, UR7, 0x1, UP0 ;  /* 0x0000000107077887 */ /* 0x000fe20008000000 */
[----:B------:R-:W-:Y:S01]  /*1360*/  ULDC UR8, c[0x0][0x2f0] ;  /* 0x0000bc0000087ab9 */ /* 0x000fe20000000800 */
[----:B------:R-:W-:Y:S01]  /*1370*/  UMOV UR50, URZ ;  /* 0x0000003f00327c82 */ /* 0x000fe20008000000 */
[----:B------:R-:W-:Y:S01]  /*1380*/  ULEA.HI UR41, UR41, UR4, URZ, 0x10 ;  /* 0x0000000429297291 */ /* 0x000fe2000f8f803f */
[----:B------:R-:W-:Y:S01]  /*1390*/  ULDC UR51, c[0x0][0x288] ;  /* 0x0000a20000337ab9 */ /* 0x000fe20000000800 */
[----:B------:R-:W-:-:S02]  /*13a0*/  UIMAD UR4, UR7, UR8, URZ ;  /* 0x00000008070472a4 */ /* 0x000fc4000f8e023f */
        /* <DEDUP_REMOVED lines=17> */
.L_x_4596:
[----:B------:R-:W-:Y:S05]  /*14c0*/  @!P1 BRA `(.L_x_4597) ;  /* 0x00000000001c9947 */ /* 0x000fea0003800000 */
[----:B------:R-:W-:-:S04]  /*14d0*/  ULEA UR4, UP0, UR46, UR10, 0x2 ;  /* 0x0000000a2e047291 */ /* 0x000fc8000f80103f */
[----:B------:R-:W-:Y:S02]  /*14e0*/  ULEA.HI.X UR6, UR46, UR11, UR45, 0x2, UP0 ;  /* 0x0000000b2e067291 */ /* 0x000fe400080f142d */
[----:B------:R-:W-:-:S04]  /*14f0*/  IMAD.U32 R4, RZ, RZ, UR4 ;  /* 0x00000004ff047e24 */ /* 0x000fc8000f8e00ff */
[----:B------:R-:W-:-:S05]  /*1500*/  IMAD.U32 R5, RZ, RZ, UR6 ;  /* 0x00000006ff057e24 */ /* 0x000fca000f8e00ff */
[----:B------:R-:W2:Y:S02]  /*1510*/  LDG.E R4, desc[UR38][R4.64] ;  /* 0x0000002604047981 */ /* 0x000ea4000c1e1900 */
[----:B--2---:R-:W-:Y:S01]  /*1520*/  R2UR UR4, R4 ;  /* 0x00000000040472ca */ /* 0x004fe200000e0000 */
[----:B------:R-:W-:-:S14]  /*1530*/  BRA `(.L_x_4598) ;  /* 0x0000000000347947 */ /* 0x000fdc0003800000 */
.L_x_4597:
        /* <DEDUP_REMOVED lines=13> */
.L_x_4598:
[----:B------:R-:W-:Y:S01]  /*1610*/  ULDC UR6, c[0x0][0x448] ;  /* 0x0001120000067ab9 */ /* 0x000fe20000000800 */
[----:B------:R-:W-:Y:S02]  /*1620*/  USHF.L.U32 UR43, UR5, 0x7, URZ ;  /* 0x00000007052b7899 */ /* 0x000fe4000800063f */
[----:B------:R-:W-:Y:S02]  /*1630*/  UISETP.NE.AND UP0, UPT, UR6, 0x1, UPT ;  /* 0x000000010600788c */ /* 0x000fe4000bf05270 */
[----:B------:R-:W-:Y:S02]  /*1640*/  UIADD3 UR6, UR43, 0x7f, URZ ;  /* 0x0000007f2b067890 */ /* 0x000fe4000fffe03f */
[----:B------:R-:W-:Y:S02]  /*1650*/  UIADD3 UR50, -UR50, UR4, URZ ;  /* 0x0000000432327290 */ /* 0x000fe4000fffe13f */
[----:B------:R-:W-:Y:S02]  /*1660*/  ULOP3.LUT UR42, UR41, 0xff, URZ, 0xc0, !UPT ;  /* 0x000000ff292a7892 */ /* 0x000fe4000f8ec03f */
[----:B------:R-:W-:-:S02]  /*1670*/  UIADD3 UR7, UR50, 0x60, -UR51 ;  /* 0x0000006032077890 */ /* 0x000fc4000fffe833 */
[----:B------:R-:W-:Y:S01]  /*1680*/  USHF.R.U32.HI UR41, URZ, 0x10, UR41 ;  /* 0x000000103f297899 */ /* 0x000fe20008011629 */
[----:B------:R-:W-:Y:S01]  /*1690*/  @UP0 ULDC UR4, c[0x0][0x44c] ;  /* 0x0001130000040ab9 */ /* 0x000fe20000000800 */
[----:B------:R-:W-:Y:S01]  /*16a0*/  @UP0 ULDC UR8, c[0x0][0x450] ;  /* 0x0001140000080ab9 */ /* 0x000fe20000000800 */
[----:B------:R-:W-:Y:S02]  /*16b0*/  UIMAD.WIDE.U32 UR4, UR6, UR4, URZ ;  /* 0x00000004060472a5 */ /* 0x000fe4000f8e003f */
[----:B------:R-:W-:Y:S02]  /*16c0*/  UIADD3 UR4, UR50, 0x5f, URZ ;  /* 0x0000005f32047890 */ /* 0x000fe4000fffe03f */
[----:B------:R-:W-:Y:S02]  /*16d0*/  @UP0 USHF.R.U32.HI UR6, URZ, UR8, UR5 ;  /* 0x000000083f060299 */ /* 0x000fe40008011605 */
[----:B------:R-:W-:Y:S02]  /*16e0*/  UIMAD.WIDE UR4, UR4, 0x2aaaaaab, URZ ;  /* 0x2aaaaaab040478a5 */ /* 0x000fe4000f8e023f */
[----:B------:R-:W-:-:S02]  /*16f0*/  UIADD3 UR6, UR7, UR6, URZ ;  /* 0x0000000607067290 */ /* 0x000fc4000fffe03f */
[----:B------:R-:W-:Y:S02]  /*1700*/  USHF.R.U32.HI UR4, URZ, 0x1f, UR5 ;  /* 0x0000001f3f047899 */ /* 0x000fe40008011605 */
[----:B------:R-:W-:Y:S02]  /*1710*/  UIMAD.WIDE UR6, UR6, 0x2aaaaaab, URZ ;  /* 0x2aaaaaab060678a5 */ /* 0x000fe4000f8e023f */
[----:B------:R-:W-:Y:S02]  /*1720*/  ULEA.HI.SX32 UR4, UR5, UR4, 0x1c ;  /* 0x0000000405047291 */ /* 0x000fe4000f8fe23f */
[----:B------:R-:W-:-:S04]  /*1730*/  USHF.R.U32.HI UR6, URZ, 0x1f, UR7 ;  /* 0x0000001f3f067899 */ /* 0x000fc80008011607 */
[----:B------:R-:W-:-:S04]  /*1740*/  ULEA.HI.SX32 UR6, UR7, UR6, 0x1c ;  /* 0x0000000607067291 */ /* 0x000fc8000f8fe23f */
[----:B------:R-:W-:-:S04]  /*1750*/  UISETP.LT.AND UP0, UPT, UR4, UR6, UPT ;  /* 0x000000060400728c */ /* 0x000fc8000bf01270 */
[----:B------:R-:W-:-:S03]  /*1760*/  USEL UR9, UR4, UR6, UP0 ;  /* 0x0000000604097287 */ /* 0x000fc60008000000 */
[----:B------:R-:W-:Y:S01]  /*1770*/  UMOV UR4, URZ ;  /* 0x0000003f00047c82 */ /* 0x000fe20008000000 */
[----:B------:R-:W-:-:S06]  /*1780*/  UISETP.GE.AND UP0, UPT, UR9, 0x1, UPT ;  /* 0x000000010900788c */ /* 0x000fcc000bf06270 */
[----:B------:R-:W-:-:S13]  /*1790*/  PLOP3.LUT P0, PT, PT, PT, UP0, 0x80, 0x0 ;  /* 0x000000000000781c */ /* 0x000fda0003f0f008 */
[----:B------:R-:W-:Y:S05]  /*17a0*/  @!P0 BRA `(.L_x_4599) ;  /* 0x0000000000908947 */ /* 0x000fea0003800000 */
        /* <DEDUP_REMOVED lines=36> */
.L_x_4599:
[----:B------:R-:W-:Y:S01]  /*19f0*/  UIMAD UR40, UR42, UR4, URZ ;  /* 0x000000042a2872a4 */ /* 0x000fe2000f8e023f */
[----:B------:R-:W-:Y:S01]  /*1a00*/  IMAD.U32 R0, RZ, RZ, UR9 ;  /* 0x00000009ff007e24 */ /* 0x000fe2000f8e00ff */
[----:B------:R-:W-:Y:S01]  /*1a10*/  PLOP3.LUT P0, PT, PT, PT, PT, 0x80, 0x0 ;  /* 0x000000000000781c */ /* 0x000fe20003f0f070 */
[----:B------:R-:W-:Y:S01]  /*1a20*/  IMAD.U32 R3, RZ, RZ, UR4 ;  /* 0x00000004ff037e24 */ /* 0x000fe2000f8e00ff */
[----:B------:R-:W-:Y:S01]  /*1a30*/  CS2R R150, SRZ ;  /* 0x0000000000967805 */ /* 0x000fe2000001ff00 */
[----:B------:R-:W-:Y:S01]  /*1a40*/  IMAD.MOV.U32 R6, RZ, RZ, RZ ;  /* 0x000000ffff067224 */ /* 0x000fe200078e00ff */
[----:B------:R-:W-:Y:S02]  /*1a50*/  CS2R R148, SRZ ;  /* 0x0000000000947805 */ /* 0x000fe4000001ff00 */
[----:B------:R-:W-:Y:S02]  /*1a60*/  CS2R R146, SRZ ;  /* 0x0000000000927805 */ /* 0x000fe4000001ff00 */
[----:B------:R-:W-:Y:S01]  /*1a70*/  VIADDMNMX R0, R3, UR40, R0, PT ;  /* 0x0000002803007c46 */ /* 0x000fe2000b800100 */
[----:B------:R-:W-:Y:S01]  /*1a80*/  IMAD.MOV.U32 R3, RZ, RZ, RZ ;  /* 0x000000ffff037224 */ /* 0x000fe200078e00ff */
[----:B------:R-:W-:-:S02]  /*1a90*/  CS2R R144, SRZ ;  /* 0x0000000000907805 */ /* 0x000fc4000001ff00 */
[----:B------:R-:W-:Y:S02]  /*1aa0*/  CS2R R142, SRZ ;  /* 0x00000000008e7805 */ /* 0x000fe4000001ff00 */
[----:B------:R-:W-:Y:S02]  /*1ab0*/  R2UR UR52, R0 ;  /* 0x00000000003472ca */ /* 0x000fe400000e0000 */
        /* <DEDUP_REMOVED lines=12> */
[----:B------:R-:W-:Y:S01]  /*1b80*/  UISETP.GT.AND UP0, UPT, UR52, UR40, UPT ;  /* 0x000000283400728c */ /* 0x000fe2000bf04270 */
[----:B------:R-:W-:Y:S02]  /*1b90*/  CS2R R116, SRZ ;  /* 0x0000000000747805 */ /* 0x000fe4000001ff00 */
[----:B------:R-:W-:Y:S02]  /*1ba0*/  CS2R R114, SRZ ;  /* 0x0000000000727805 */ /* 0x000fe4000001ff00 */
[----:B------:R-:W-:Y:S02]  /*1bb0*/  CS2R R112, SRZ ;  /* 0x0000000000707805 */ /* 0x000fe4000001ff00 */
[----:B------:R-:W-:-:S02]  /*1bc0*/  CS2R R110, SRZ ;  /* 0x00000000006e7805 */ /* 0x000fc4000001ff00 */
[----:B------:R-:W-:Y:S02]  /*1bd0*/  CS2R R108, SRZ ;  /* 0x00000000006c7805 */ /* 0x000fe4000001ff00 */
[----:B------:R-:W-:Y:S02]  /*1be0*/  PLOP3.LUT P1, PT, PT, PT, UP0, 0x80, 0x0 ;  /* 0x000000000000781c */ /* 0x000fe40003f2f008 */
        /* <DEDUP_REMOVED lines=79> */
.L_x_4601:
        /* <DEDUP_REMOVED lines=13> */
.L_x_4780:
[----:B------:R-:W-:Y:S01]  /*21b0*/  IMAD.U32 R0, RZ, RZ, UR49 ;  /* 0x00000031ff007e24 */ /* 0x000fe2000f8e00ff */
[----:B------:R-:W-:Y:S05]  /*21c0*/  WARPSYNC.ALL ;  /* 0x0000000000007948 */ /* 0x000fea0003800000 */
[----:B------:R1:W-:Y:S01]  /*21d0*/  BAR.SYNC.DEFER_BLOCKING R7, 0x100 ;  /* 0x000400070000751d */ /* 0x0003e20000010000 */
[----:B------:R-:W-:-:S13]  /*21e0*/  ISETP.NE.AND P0, PT, R0, 0x3, PT ;  /* 0x000000030000780c */ /* 0x000fda0003f05270 */
[----:B-1----:R-:W-:Y:S05]  /*21f0*/  @!P0 BRA `(.L_x_4603) ;  /* 0x0000000000048947 */ /* 0x002fea0003800000 */
[----:B------:R-:W-:Y:S01]  /*2200*/  BPT.TRAP 0x1 ;  /* 0x000000040000795c */ /* 0x000fe20000300000 */
.L_x_4603:
[----:B------:R-:W-:Y:S01]  /*2210*/  R2UR UR22, R6 ;  /* 0x00000000061672ca */ /* 0x000fe200000e0000 */
[----:B------:R-:W-:-:S05]  /*2220*/  IMAD.U32 R9, RZ, RZ, UR47 ;  /* 0x0000002fff097e24 */ /* 0x000fca000f8e00ff */
[----:B------:R-:W-:-:S07]  /*2230*/  SHF.L.U32 R9, R9, 0x1f, RZ ;  /* 0x0000001f09097819 */ /* 0x000fce00000006ff */
[----:B------:R-:W-:-:S09]  /*2240*/  ULEA UR22, UR37, UR22, 0x3 ;  /* 0x0000001625167291 */ /* 0x000fd2000f8e183f */
[----:B------:R1:W2:Y:S01]  /*2250*/  SYNCS.PHASECHK.TRANS64.TRYWAIT P1, [UR22+0x22830], R9 ;  /* 0x02283009ff0075a7 */ /* 0x0002a20008020156 */
[----:B------:R-:W-:Y:S05]  /*2260*/  @!P0 BRA `(.L_x_4604) ;  /* 0x0000000000048947 */ /* 0x000fea0003800000 */
[----:B------:R-:W-:Y:S01]  /*2270*/  BPT.TRAP 0x1 ;  /* 0x000000040000795c */ /* 0x000fe20000300000 */
.L_x_4604:
[----:B--2---:R-:W-:Y:S05]  /*2280*/  @P1 BRA `(.L_x_4605) ;  /* 0x0000000000081947 */ /* 0x004fea0003800000 */
[----:B------:R-:W2:Y:S02]  /*2290*/  SYNCS.PHASECHK.TRANS64.TRYWAIT P1, [UR22+0x22830], R9 ;  /* 0x02283009ff0075a7 */ /* 0x000ea40008020156 */
[----:B--2---:R-:W-:Y:S05]  /*22a0*/  @!P1 BRA `(.L_x_4606) ;  /* 0x0000012000149947 */ /* 0x004fea0003800000 */
.L_x_4605:
        /* <DEDUP_REMOVED lines=8> */
[----:B--2---:R-:W-:Y:S01]  /*2330*/  VIADD R0, R16, UR43 ;  /* 0x0000002b10007c36 */ /* 0x004fe20008000000 */
[----:B------:R-:W-:Y:S01]  /*2340*/  UMOV UR9, 0x40000040 ;  /* 0x4000004000097882 */ /* 0x000fe20000000000 */
[----:B------:R-:W-:Y:S01]  /*2350*/  UMOV UR11, 0x40000040 ;  /* 0x40000040000b7882 */ /* 0x000fe20000000000 */
[----:B------:R-:W-:Y:S01]  /*2360*/  UIADD3 UR12, UR16, 0x6, URZ ;  /* 0x00000006100c7890 */ /* 0x000fe2000fffe03f */
[----:B------:R-:W2:Y:S01]  /*2370*/  S2R R13, SR_TID.X ;  /* 0x00000000000d7919 */ /* 0x000ea20000002100 */
[----:B------:R-:W-:Y:S01]  /*2380*/  UIADD3 UR4, UR4, 0x1c400, URZ ;  /* 0x0001c40004047890 */ /* 0x000fe2000fffe03f */
[----:B------:R-:W-:Y:S01]  /*2390*/  IMAD.U32 R15, RZ, RZ, UR22 ;  /* 0x00000016ff0f7e24 */ /* 0x000fe2000f8e00ff */
[----:B------:R-:W-:Y:S01]  /*23a0*/  UMOV UR13, 0x40000040 ;  /* 0x40000040000d7882 */ /* 0x000fe20000000000 */
[----:B------:R-:W-:Y:S01]  /*23b0*/  UMOV UR15, 0x40000040 ;  /* 0x40000040000f7882 */ /* 0x000fe20000000000 */
[----:B------:R-:W-:Y:S01]  /*23c0*/  USHF.R.U32.HI UR4, URZ, 0x4, UR4 ;  /* 0x000000043f047899 */ /* 0x000fe20008011604 */
[----:B------:R-:W3:Y:S03]  /*23d0*/  S2R R21, SR_TID.X ;  /* 0x0000000000157919 */ /* 0x000ee60000002100 */
[----:B------:R-:W-:-:S04]  /*23e0*/  ULOP3.LUT UR4, UR4, 0x3fff, URZ, 0xc0, !UPT ;  /* 0x00003fff04047892 */ /* 0x000fc8000f8ec03f */
[----:B------:R-:W-:Y:S02]  /*23f0*/  ULOP3.LUT UR20, UR4, 0x10000, URZ, 0xfc, !UPT ;  /* 0x0001000004147892 */ /* 0x000fe4000f8efc3f */
[----:B------:R-:W-:Y:S02]  /*2400*/  UIADD3 UR4, UR16, 0x2, URZ ;  /* 0x0000000210047890 */ /* 0x000fe4000fffe03f */
[----:B------:R-:W-:-:S04]  /*2410*/  UIMAD UR18, UR37, 0x300, UR20 ;  /* 0x00000300251278a4 */ /* 0x000fc8000f8e0214 */
[----:B------:R-:W-:Y:S02]  /*2420*/  UIADD3 UR6, UR18, 0x2, URZ ;  /* 0x0000000212067890 */ /* 0x000fe4000fffe03f */
[----:B------:R-:W-:Y:S02]  /*2430*/  UIADD3 UR10, UR18, 0x4, URZ ;  /* 0x00000004120a7890 */ /* 0x000fe4000fffe03f */
[----:B------:R-:W-:Y:S02]  /*2440*/  UIADD3 UR14, UR18, 0x6, URZ ;  /* 0x00000006120e7890 */ /* 0x000fe4000fffe03f */
[----:B------:R-:W-:Y:S01]  /*2450*/  HGMMA.64x96x16.F32 R24, gdesc[UR16], RZ, !UPT, gsb0 ;  /* 0x01600000101879f0 */ /* 0x000fe2000c0008ff */
[----:B--2---:R-:W-:Y:S02]  /*2460*/  LOP3.LUT R13, R13, 0x7f, RZ, 0xc0, !PT ;  /* 0x0000007f0d0d7812 */ /* 0x004fe400078ec0ff */
[----:B---3--:R-:W-:Y:S01]  /*2470*/  SHF.R.U32.HI R21, RZ, 0x7, R21 ;  /* 0x00000007ff157819 */ /* 0x008fe20000011615 */
[----:B------:R-:W-:-:S02]  /*2480*/  WARPGROUP.DEPBAR.LE gsb0, 0x0 ;  /* 0x00008000000079c5 */ /* 0x000fc40000010000 */
[----:B------:R-:W-:-:S06]  /*2490*/  WARPGROUP.ARRIVE ;  /* 0x00000000000079c5 */ /* 0x000fcc0000000000 */
[----:B------:R-:W-:Y:S01]  /*24a0*/  HGMMA.64x96x16.F32 R24, gdesc[UR4], R24, gsb0 ;  /* 0x01600000041879f0 */ /* 0x000fe20008000818 */
[----:B------:R-:W-:Y:S02]  /*24b0*/  ULDC UR6, c[0x0][0x448] ;  /* 0x0001120000067ab9 */ /* 0x000fe40000000800 */
[----:B------:R-:W-:-:S06]  /*24c0*/  UISETP.NE.AND UP0, UPT, UR6, 0x1, UPT ;  /* 0x000000010600788c */ /* 0x000fcc000bf05270 */
[----:B------:R-:W-:-:S05]  /*24d0*/  PLOP3.LUT P1, PT, PT, PT, UP0, 0x80, 0x0 ;  /* 0x000000000000781c */ /* 0x000fca0003f2f008 */
[----:B------:R-:W-:-:S08]  /*24e0*/  @UP0 ULDC UR6, c[0x0][0x44c] ;  /* 0x0001130000060ab9 */ /* 0x000fd00000000800 */
[----:B0-----:R-:W-:Y:S01]  /*24f0*/  @P1 IMAD.HI.U32 R3, R0, UR6, RZ ;  /* 0x0000000600031c27 */ /* 0x001fe2000f8e00ff */
[----:B------:R-:W-:-:S04]  /*2500*/  @UP0 ULDC UR6, c[0x0][0x450] ;  /* 0x0001140000060ab9 */ /* 0x000fc80000000800 */
[----:B------:R-:W-:Y:S01]  /*2510*/  @P1 SHF.R.U32.HI R0, RZ, UR6, R3 ;  /* 0x00000006ff001c19 */ /* 0x000fe20008011603 */
[----:B------:R-:W-:-:S04]  /*2520*/  UIMAD UR6, UR52, -0x60, UR50 ;  /* 0xffffffa0340678a4 */ /* 0x000fc8000f8e0232 */
[----:B------:R-:W0:Y:S02]  /*2530*/  SHFL.IDX PT, R5, R0, 0x1, 0x1c1f ;  /* 0x003c1f0000057f89 */ /* 0x000e2400000e0000 */
[----:B------:R-:W-:Y:S02]  /*2540*/  IMAD.U32 R3, RZ, RZ, UR6 ;  /* 0x00000006ff037e24 */ /* 0x000fe4000f8e00ff */
[----:B------:R-:W2:Y:S03]  /*2550*/  SHFL.IDX PT, R0, R0, RZ, 0x1c1f ;  /* 0x001c1fff00007589 */ /* 0x000ea600000e0000 */
[C-C-:B------:R-:W-:Y:S02]  /*2560*/  IADD3 R4, -R2.reuse, 0x61, R3.reuse ;  /* 0x0000006102047810 */ /* 0x140fe40007ffe103 */
[----:B------:R-:W-:-:S03]  /*2570*/  IADD3 R3, -R2, 0x60, R3 ;  /* 0x0000006002037810 */ /* 0x000fc60007ffe103 */
[----:B------:R-:W-:-:S05]  /*2580*/  VIADD R4, R4, -UR51 ;  /* 0x8000003304047c36 */ /* 0x000fca0008000000 */
[----:B0-----:R-:W-:-:S04]  /*2590*/  VIADDMNMX R5, R5, R4, R3, PT ;  /* 0x0000000405057246 */ /* 0x001fc80003800103 */
[C---:B------:R-:W-:Y:S02]  /*25a0*/  ISETP.GT.AND P2, PT, R5.reuse, RZ, PT ;  /* 0x000000ff0500720c */ /* 0x040fe40003f44270 */
[C---:B------:R-:W-:Y:S02]  /*25b0*/  ISETP.GT.AND P3, PT, R5.reuse, 0x1, PT ;  /* 0x000000010500780c */ /* 0x040fe40003f64270 */
[----:B------:R-:W-:Y:S02]  /*25c0*/  ISETP.GT.AND P4, PT, R5, 0x8, PT ;  /* 0x000000080500780c */ /* 0x000fe40003f84270 */
[----:B--2---:R-:W-:-:S04]  /*25d0*/  VIADDMNMX R3, R0, R4, R3, PT ;  /* 0x0000000400037246 */ /* 0x004fc80003800103 */
[----:B------:R-:W-:Y:S01]  /*25e0*/  ISETP.GT.AND P5, PT, R3, 0x8, PT ;  /* 0x000000080300780c */ /* 0x000fe20003fa4270 */
        /* <DEDUP_REMOVED lines=75> */
[----:B------:R-:W-:Y:S02]  /*2aa0*/  ISETP.GT.AND P3, PT, R3, RZ, PT ;  /* 0x000000ff0300720c */ /* 0x000fe40003f64270 */
[----:B------:R-:W-:Y:S02]  /*2ab0*/  FMNMX.FTZ R8, R71, R8, !PT ;  /* 0x0000000847087209 */ /* 0x000fe40007810000 */
[----:B------:R-:W-:-:S02]  /*2ac0*/  ISETP.GT.AND P4, PT, R3, 0x1, PT ;  /* 0x000000010300780c */ /* 0x000fc40003f84270 */
[----:B------:R-:W-:Y:S01]  /*2ad0*/  FSEL R24, R24, -INF , P3 ;  /* 0xff80000018187808 */ /* 0x000fe20001800000 */
[----:B------:R-:W0:Y:S01]  /*2ae0*/  SHFL.BFLY PT, R5, R8, 0x2, 0x1f ;  /* 0x0c401f0008057f89 */ /* 0x000e2200000e0000 */
[----:B------:R-:W-:Y:S02]  /*2af0*/  FSEL R25, R25, -INF , P4 ;  /* 0xff80000019197808 */ /* 0x000fe40002000000 */
[C---:B------:R-:W-:Y:S02]  /*2b00*/  ISETP.GT.AND P2, PT, R3.reuse, 0x9, PT ;  /* 0x000000090300780c */ /* 0x040fe40003f44270 */
[----:B------:R-:W-:Y:S02]  /*2b10*/  FSEL R28, R28, -INF , P5 ;  /* 0xff8000001c1c7808 */ /* 0x000fe40002800000 */
        /* <DEDUP_REMOVED lines=9> */
[----:B0-----:R-:W-:Y:S02]  /*2bb0*/  FMNMX.FTZ R5, R8, R5, !PT ;  /* 0x0000000508057209 */ /* 0x001fe40007810000 */
[----:B------:R-:W-:Y:S02]  /*2bc0*/  FSEL R37, R37, -INF , P2 ;  /* 0xff80000025257808 */ /* 0x000fe40001000000 */
[C---:B------:R-:W-:Y:S01]  /*2bd0*/  ISETP.GT.AND P2, PT, R3.reuse, 0x21, PT ;  /* 0x000000210300780c */ /* 0x040fe20003f44270 */
[----:B------:R-:W0:Y:S01]  /*2be0*/  SHFL.BFLY PT, R10, R5, 0x1, 0x1f ;  /* 0x0c201f00050a7f89 */ /* 0x000e2200000e0000 */
        /* <DEDUP_REMOVED lines=9> */
[----:B------:R-:W-:Y:S02]  /*2c80*/  ISETP.GT.AND P3, PT, R3, 0x38, PT ;  /* 0x000000380300780c */ /* 0x000fe40003f64270 */
[----:B------:R-:W-:Y:S02]  /*2c90*/  FSEL R49, R49, -INF , P2 ;  /* 0xff80000031317808 */ /* 0x000fe40001000000 */
[----:B------:R-:W-:Y:S02]  /*2ca0*/  ISETP.GT.AND P2, PT, R3, 0x39, PT ;  /* 0x000000390300780c */ /* 0x000fe40003f44270 */
[----:B0-----:R-:W-:Y:S02]  /*2cb0*/  FMNMX.FTZ R4, R5, R10, !PT ;  /* 0x0000000a05047209 */ /* 0x001fe40007810000 */
[----:B------:R-:W-:-:S02]  /*2cc0*/  FMNMX.FTZ R5, R24, R25, !PT ;  /* 0x0000001918057209 */ /* 0x000fc40007810000 */
        /* <DEDUP_REMOVED lines=57> */
[----:B------:R-:W-:Y:S01]  /*3060*/  FFMA.FTZ R71, R71, UR10, -R11 ;  /* 0x0000000a47477c23 */ /* 0x000fe2000801080b */
[----:B------:R-:W-:Y:S01]  /*3070*/  ISETP.GT.AND P2, PT, R3, 0x59, PT ;  /* 0x000000590300780c */ /* 0x000fe20003f44270 */
[----:B------:R-:W-:Y:S01]  /*3080*/  MUFU.EX2 R203, R203 ;  /* 0x000000cb00cb7308 */ /* 0x000fe20000000800 */
[----:B------:R-:W-:-:S02]  /*3090*/  FMNMX.FTZ R8, R56, R5, !PT ;  /* 0x0000000538087209 */ /* 0x000fc40007810000 */
[----:B------:R-:W-:Y:S02]  /*30a0*/  FSEL R68, R68, -INF , P3 ;  /* 0xff80000044447808 */ /* 0x000fe40001800000 */
[----:B------:R-:W-:Y:S02]  /*30b0*/  FMNMX.FTZ R5, R57, R8, !PT ;  /* 0x0000000839057209 */ /* 0x000fe40007810000 */
[----:B------:R-:W-:Y:S01]  /*30c0*/  FSEL R69, R69, -INF , P2 ;  /* 0xff80000045457808 */ /* 0x000fe20001000000 */
[----:B------:R-:W-:Y:S01]  /*30d0*/  MUFU.EX2 R10, R10 ;  /* 0x0000000a000a7308 */ /* 0x000fe20000000800 */
[----:B------:R-:W-:-:S04]  /*30e0*/  FMNMX.FTZ R8, R60, R5, !PT ;  /* 0x000000053c087209 */ /* 0x000fc80007810000 */
[----:B------:R-:W-:-:S03]  /*30f0*/  FMNMX.FTZ R5, R61, R8, !PT ;  /* 0x000000083d057209 */ /* 0x000fc60007810000 */
[----:B------:R-:W-:Y:S01]  /*3100*/  MUFU.EX2 R153, R153 ;  /* 0x0000009900997308 */ /* 0x000fe20000000800 */
[----:B------:R-:W-:-:S04]  /*3110*/  FMNMX.FTZ R8, R64, R5, !PT ;  /* 0x0000000540087209 */ /* 0x000fc80007810000 */
[----:B------:R-:W-:-:S03]  /*3120*/  FMNMX.FTZ R3, R65, R8, !PT ;  /* 0x0000000841037209 */ /* 0x000fc60007810000 */
[----:B------:R-:W-:Y:S01]  /*3130*/  MUFU.EX2 R12, R12 ;  /* 0x0000000c000c7308 */ /* 0x000fe20000000800 */
[----:B------:R-:W-:-:S04]  /*3140*/  FMNMX.FTZ R8, R68, R3, !PT ;  /* 0x0000000344087209 */ /* 0x000fc80007810000 */
[----:B------:R-:W-:-:S03]  /*3150*/  FMNMX.FTZ R8, R69, R8, !PT ;  /* 0x0000000845087209 */ /* 0x000fc60007810000 */
[----:B------:R-:W-:Y:S02]  /*3160*/  MUFU.EX2 R155, R155 ;  /* 0x0000009b009b7308 */ /* 0x000fe40000000800 */
[----:B------:R-:W2:Y:S06]  /*3170*/  SHFL.BFLY PT, R3, R8, 0x2, 0x1f ;  /* 0x0c401f0008037f89 */ /* 0x000eac00000e0000 */
[----:B------:R-:W-:Y:S08]  /*3180*/  MUFU.EX2 R14, R14 ;  /* 0x0000000e000e7308 */ /* 0x000ff00000000800 */
[----:B------:R-:W-:Y:S08]  /*3190*/  MUFU.EX2 R157, R157 ;  /* 0x0000009d009d7308 */ /* 0x000ff00000000800 */
[----:B------:R-:W-:Y:S01]  /*31a0*/  MUFU.EX2 R20, R43 ;  /* 0x0000002b00147308 */ /* 0x000fe20000000800 */
[----:B--2---:R-:W-:-:S05]  /*31b0*/  FMNMX.FTZ R3, R8, R3, !PT ;  /* 0x0000000308037209 */ /* 0x004fca0007810000 */
[----:B------:R-:W2:Y:S02]  /*31c0*/  SHFL.BFLY PT, R8, R3, 0x1, 0x1f ;  /* 0x0c201f0003087f89 */ /* 0x000ea400000e0000 */
[----:B------:R-:W-:Y:S08]  /*31d0*/  MUFU.EX2 R46, R46 ;  /* 0x0000002e002e7308 */ /* 0x000ff00000000800 */
[----:B------:R-:W3:Y:S08]  /*31e0*/  MUFU.EX2 R47, R47 ;  /* 0x0000002f002f7308 */ /* 0x000ef00000000800 */
[----:B------:R-:W-:Y:S01]  /*31f0*/  MUFU.EX2 R50, R50 ;  /* 0x0000003200327308 */ /* 0x000fe20000000800 */
[----:B--2---:R-:W-:Y:S01]  /*3200*/  FMNMX.FTZ R5, R3, R8, !PT ;  /* 0x0000000803057209 */ /* 0x004fe20007810000 */
[----:B0-----:R-:W-:-:S06]  /*3210*/  FADD.FTZ R8, R201, R0 ;  /* 0x00000000c9087221 */ /* 0x001fcc0000010000 */
[----:B------:R-:W-:Y:S01]  /*3220*/  MUFU.EX2 R51, R51 ;  /* 0x0000003300337308 */ /* 0x000fe20000000800 */
[----:B------:R-:W-:Y:S01]  /*3230*/  F2FP.F16.F32.PACK_AB R201, R0, R201 ;  /* 0x000000c900c9723e */ /* 0x000fe200000000ff */
[C---:B------:R-:W-:Y:S01]  /*3240*/  FMUL.FTZ R3, R5.reuse, UR10 ;  /* 0x0000000a05037c20 */ /* 0x040fe20008410000 */
[----:B------:R-:W-:Y:S02]  /*3250*/  FSETP.NEU.FTZ.AND P2, PT, R5, -INF , PT ;  /* 0xff8000000500780b */ /* 0x000fe40003f5d000 */
[----:B---3--:R-:W-:Y:S02]  /*3260*/  F2FP.F16.F32.PACK_AB R159, R47, R46 ;  /* 0x0000002e2f9f723e */ /* 0x008fe400000000ff */
[----:B------:R-:W-:Y:S01]  /*3270*/  FSEL R11, R3, RZ, P2 ;  /* 0x000000ff030b7208 */ /* 0x000fe20001000000 */
[----:B------:R-:W-:Y:S01]  /*3280*/  FADD.FTZ R3, R203, R8 ;  /* 0x00000008cb037221 */ /* 0x000fe20000010000 */
[----:B------:R-:W-:Y:S01]  /*3290*/  ISETP.NE.AND P2, PT, R13, RZ, PT ;  /* 0x000000ff0d00720c */ /* 0x000fe20003f45270 */
[----:B------:R-:W-:Y:S01]  /*32a0*/  MUFU.EX2 R54, R54 ;  /* 0x0000003600367308 */ /* 0x000fe20000000800 */
        /* <DEDUP_REMOVED lines=30> */
[----:B------:R-:W-:Y:S01]  /*3490*/  FFMA.FTZ R11, R69, UR10, -R11 ;  /* 0x0000000a450b7c23 */ /* 0x000fe2000801080b */
[----:B------:R-:W3:Y:S01]  /*34a0*/  MUFU.EX2 R29, R29 ;  /* 0x0000001d001d7308 */ /* 0x000ee20000000800 */
[----:B0-----:R-:W-:Y:S01]  /*34b0*/  FADD.FTZ R3, R24, R25 ;  /* 0x0000001918037221 */ /* 0x001fe20000010000 */
[----:B------:R-:W-:-:S02]  /*34c0*/  F2FP.F16.F32.PACK_AB R153, R12, R153 ;  /* 0x000000990c99723e */ /* 0x000fc400000000ff */
[----:B------:R-:W-:Y:S02]  /*34d0*/  F2FP.F16.F32.PACK_AB R161, R51, R50 ;  /* 0x0000003233a1723e */ /* 0x000fe400000000ff */
[----:B------:R-:W-:Y:S02]  /*34e0*/  F2FP.F16.F32.PACK_AB R200, R25, R24 ;  /* 0x0000001819c8723e */ /* 0x000fe400000000ff */
[----:B------:R-:W0:Y:S01]  /*34f0*/  MUFU.EX2 R32, R32 ;  /* 0x0000002000207308 */ /* 0x000e220000000800 */
[----:B--2---:R-:W-:Y:S01]  /*3500*/  FADD.FTZ R26, R28, R3 ;  /* 0x000000031c1a7221 */ /* 0x004fe20000010000 */
[----:B------:R-:W-:Y:S01]  /*3510*/  FADD.FTZ R3, R155, R8 ;  /* 0x000000089b037221 */ /* 0x000fe20000010000 */
[----:B------:R-:W-:Y:S02]  /*3520*/  IADD3 R8, -R21, 0xb, RZ ;  /* 0x0000000b15087810 */ /* 0x000fe40007ffe1ff */
[C---:B------:R-:W-:Y:S01]  /*3530*/  F2FP.F16.F32.PACK_AB R155, R14.reuse, R155 ;  /* 0x0000009b0e9b723e */ /* 0x040fe200000000ff */
[----:B------:R-:W-:Y:S01]  /*3540*/  FADD.FTZ R30, R14, R3 ;  /* 0x000000030e1e7221 */ /* 0x000fe20000010000 */
[----:B------:R-:W-:Y:S01]  /*3550*/  @!P2 VIADD R3, R15, 0x22840 ;  /* 0x000228400f03a836 */ /* 0x000fe20000000000 */
[----:B------:R-:W2:Y:S01]  /*3560*/  MUFU.EX2 R33, R33 ;  /* 0x0000002100217308 */ /* 0x000ea20000000800 */
[----:B---3--:R-:W-:Y:S01]  /*3570*/  FADD.FTZ R13, R29, R26 ;  /* 0x0000001a1d0d7221 */ /* 0x008fe20000010000 */
[----:B------:R-:W-:Y:S01]  /*3580*/  FADD.FTZ R15, R157, R30 ;  /* 0x0000001e9d0f7221 */ /* 0x000fe20000010000 */
[----:B------:R-:W-:-:S02]  /*3590*/  F2FP.F16.F32.PACK_AB R157, R20, R157 ;  /* 0x0000009d149d723e */ /* 0x000fc400000000ff */
[----:B------:R-:W-:Y:S01]  /*35a0*/  @!P2 PRMT R3, RZ, 0x654, R3 ;  /* 0x00000654ff03a816 */ /* 0x000fe20000000003 */
[----:B------:R-:W-:Y:S01]  /*35b0*/  FADD.FTZ R15, R20, R15 ;  /* 0x0000000f140f7221 */ /* 0x000fe20000010000 */
[----:B------:R3:W-:Y:S06]  /*35c0*/  BAR.ARV R8, 0x100 ;  /* 0x000400080000751d */ /* 0x0007ec0000002000 */
[----:B------:R-:W4:Y:S01]  /*35d0*/  MUFU.EX2 R36, R36 ;  /* 0x0000002400247308 */ /* 0x000f220000000800 */
[----:B0-----:R-:W-:Y:S01]  /*35e0*/  FADD.FTZ R26, R32, R13 ;  /* 0x0000000d201a7221 */ /* 0x001fe20000010000 */
[----:B------:R-:W-:Y:S01]  /*35f0*/  FADD.FTZ R30, R46, R15 ;  /* 0x0000000f2e1e7221 */ /* 0x000fe20000010000 */
[----:B------:R0:W-:Y:S01]  /*3600*/  @!P2 SYNCS.ARRIVE.TRANS64.RED.A1T0 RZ, [R3+URZ], RZ ;  /* 0x000000ff03ffa9a7 */ /* 0x0001e2000810043f */
[----:B------:R-:W-:Y:S01]  /*3610*/  F2FP.F16.F32.PACK_AB R202, R29, R28 ;  /* 0x0000001c1dca723e */ /* 0x000fe200000000ff */
[----:B--2---:R-:W-:Y:S01]  /*3620*/  FADD.FTZ R13, R33, R26 ;  /* 0x0000001a210d7221 */ /* 0x004fe20000010000 */
[----:B------:R-:W-:Y:S01]  /*3630*/  FADD.FTZ R15, R47, R30 ;  /* 0x0000001e2f0f7221 */ /* 0x000fe20000010000 */
[----:B------:R-:W-:Y:S01]  /*3640*/  F2FP.F16.F32.PACK_AB R152, R33, R32 ;  /* 0x000000202198723e */ /* 0x000fe200000000ff */
[----:B------:R-:W2:Y:S02]  /*3650*/  MUFU.EX2 R37, R37 ;  /* 0x0000002500257308 */ /* 0x000ea40000000800 */
[----:B------:R-:W-:-:S06]  /*3660*/  FADD.FTZ R30, R50, R15 ;  /* 0x0000000f321e7221 */ /* 0x000fcc0000010000 */
[----:B------:R-:W5:Y:S01]  /*3670*/  MUFU.EX2 R40, R40 ;  /* 0x0000002800287308 */ /* 0x000f620000000800 */
[----:B----4-:R-:W-:-:S07]  /*3680*/  FADD.FTZ R26, R36, R13 ;  /* 0x0000000d241a7221 */ /* 0x010fce0000010000 */
[----:B------:R-:W0:Y:S01]  /*3690*/  MUFU.EX2 R41, R41 ;  /* 0x0000002900297308 */ /* 0x000e220000000800 */
[C---:B--2---:R-:W-:Y:S01]  /*36a0*/  FADD.FTZ R13, R37.reuse, R26 ;  /* 0x0000001a250d7221 */ /* 0x044fe20000010000 */
[----:B------:R-:W-:-:S06]  /*36b0*/  F2FP.F16.F32.PACK_AB R154, R37, R36 ;  /* 0x00000024259a723e */ /* 0x000fcc00000000ff */
[----:B------:R-:W2:Y:S01]  /*36c0*/  MUFU.EX2 R44, R44 ;  /* 0x0000002c002c7308 */ /* 0x000ea20000000800 */
[----:B-----5:R-:W-:Y:S01]  /*36d0*/  FADD.FTZ R26, R40, R13 ;  /* 0x0000000d281a7221 */ /* 0x020fe20000010000 */
[----:B------:R-:W-:-:S04]  /*36e0*/  FADD.FTZ R13, R51, R30 ;  /* 0x0000001e330d7221 */ /* 0x000fc80000010000 */
[----:B------:R-:W-:Y:S02]  /*36f0*/  FADD.FTZ R30, R54, R13 ;  /* 0x0000000d361e7221 */ /* 0x000fe40000010000 */
[----:B------:R-:W4:Y:S01]  /*3700*/  MUFU.EX2 R45, R45 ;  /* 0x0000002d002d7308 */ /* 0x000f220000000800 */
[C---:B0-----:R-:W-:Y:S01]  /*3710*/  FADD.FTZ R3, R41.reuse, R26 ;  /* 0x0000001a29037221 */ /* 0x041fe20000010000 */
[----:B------:R-:W-:-:S06]  /*3720*/  F2FP.F16.F32.PACK_AB R156, R41, R40 ;  /* 0x00000028299c723e */ /* 0x000fcc00000000ff */
        /* <DEDUP_REMOVED lines=51> */
[C---:B0-----:R-:W-:Y:S01]  /*3a60*/  FADD.FTZ R3, R65.reuse, R10 ;  /* 0x0000000a41037221 */ /* 0x041fe20000010000 */
[----:B------:R-:W-:-:S03]  /*3a70*/  F2FP.F16.F32.PACK_AB R168, R65, R64 ;  /* 0x0000004041a8723e */ /* 0x000fc600000000ff */
[----:B--2---:R-:W-:-:S04]  /*3a80*/  FADD.FTZ R10, R68, R3 ;  /* 0x00000003440a7221 */ /* 0x004fc80000010000 */
[C---:B----4-:R-:W-:Y:S01]  /*3a90*/  FADD.FTZ R3, R11.reuse, R10 ;  /* 0x0000000a0b037221 */ /* 0x050fe20000010000 */
[----:B------:R-:W-:Y:S01]  /*3aa0*/  F2FP.F16.F32.PACK_AB R170, R11, R68 ;  /* 0x000000440baa723e */ /* 0x000fe200000000ff */
[----:B---3--:R-:W-:Y:S06]  /*3ab0*/  @!P0 BRA `(.L_x_4607) ;  /* 0x0000000000048947 */ /* 0x008fec0003800000 */
[----:B------:R-:W-:Y:S01]  /*3ac0*/  BPT.TRAP 0x1 ;  /* 0x000000040000795c */ /* 0x000fe20000300000 */
.L_x_4607:
[----:B------:R0:W2:Y:S01]  /*3ad0*/  SYNCS.PHASECHK.TRANS64.TRYWAIT P3, [UR22+0x22850], R9 ;  /* 0x02285009ff0075a7 */ /* 0x0000a20008060156 */
[----:B------:R-:W-:Y:S05]  /*3ae0*/  @!P0 BRA `(.L_x_4608) ;  /* 0x0000000000048947 */ /* 0x000fea0003800000 */
[----:B------:R-:W-:Y:S01]  /*3af0*/  BPT.TRAP 0x1 ;  /* 0x000000040000795c */ /* 0x000fe20000300000 */
.L_x_4608:
[----:B--2---:R-:W-:Y:S05]  /*3b00*/  @P3 BRA `(.L_x_4609) ;  /* 0x0000000000083947 */ /* 0x004fea0003800000 */
[----:B------:R-:W2:Y:S02]  /*3b10*/  SYNCS.PHASECHK.TRANS64.TRYWAIT P3, [UR22+0x22850], R9 ;  /* 0x02285009ff0075a7 */ /* 0x000ea40008060156 */
[----:B--2---:R-:W-:Y:S05]  /*3b20*/  @!P3 BRA `(.L_x_4610) ;  /* 0x00000108000cb947 */ /* 0x004fea0003800000 */
.L_x_4609:
[----:B------:R-:W-:Y:S01]  /*3b30*/  R2UR UR6, R6 ;  /* 0x00000000060672ca */ /* 0x000fe200000e0000 */
[----:B------:R3:W-:Y:S01]  /*3b40*/  BAR.SYNC.DEFER_BLOCKING R7, 0x100 ;  /* 0x000400070000751d */ /* 0x0007e20000010000 */
[----:B------:R-:W-:-:S05]  /*3b50*/  UIADD3 UR52, UR52, -0x2, URZ ;  /* 0xfffffffe34347890 */ /* 0x000fca000fffe03f */
[----:B------:R-:W-:Y:S01]  /*3b60*/  UMOV UR7, 0x40000040 ;  /* 0x4000004000077882 */ /* 0x000fe20000000000 */
[----:B------:R-:W-:Y:S01]  /*3b70*/  @UP0 ULDC UR14, c[0x0][0x450] ;  /* 0x00011400000e0ab9 */ /* 0x000fe20000000800 */
[----:B------:R-:W-:-:S04]  /*3b80*/  VOTEU.ALL UP1, P2 ;  /* 0x00000000003f7886 */ /* 0x000fc80001020000 */
        /* <DEDUP_REMOVED lines=35> */
[----:B------:R-:W-:Y:S02]  /*3dc0*/  UMOV UR7, 0x40000040 ;  /* 0x4000004000077882 */ /* 0x000fe40000000000 */
[----:B------:R-:W-:Y:S01]  /*3dd0*/  UMOV UR11, UR43 ;  /* 0x0000002b000b7c82 */ /* 0x000fe20008000000 */
[----:B------:R-:W-:Y:S02]  /*3de0*/  WARPGROUP.DEPBAR.LE gsb0, 0x0 ;  /* 0x00008000000079c5 */ /* 0x000fe40000010000 */
[----:B------:R-:W-:-:S15]  /*3df0*/  WARPGROUP.ARRIVE ;  /* 0x00000000000079c5 */ /* 0x000fde0000000000 */
[----:B------:R-:W-:-:S06]  /*3e00*/  NOP ;  /* 0x0000000000007918 */ /* 0x000fcc0000000000 */
[----:B------:R-:W-:Y:S01]  /*3e10*/  HGMMA.64x256x16.F32 R24, R168, gdesc[UR4].tnspB, R24, gsb0 ;  /* 0x43e00004a8187df0 */ /* 0x000fe20008000818 */
[----:B------:R-:W-:Y:S02]  /*3e20*/  @UP0 ULDC UR6, c[0x0][0x44c] ;  /* 0x0001130000060ab9 */ /* 0x000fe40000000800 */
[----:B------:R-:W-:-:S04]  /*3e30*/  UIMAD.WIDE.U32 UR6, UR43, UR6, URZ ;  /* 0x000000062b0672a5 */ /* 0x000fc8000f8e003f */
[----:B------:R-:W-:-:S04]  /*3e40*/  @UP0 USHF.R.U32.HI UR11, URZ, UR14, UR7 ;  /* 0x0000000e3f0b0299 */ /* 0x000fc80008011607 */
[----:B------:R-:W-:-:S04]  /*3e50*/  UIADD3 UR6, UR11, UR50, -UR51 ;  /* 0x000000320b067290 */ /* 0x000fc8000fffe833 */
[----:B------:R-:W-:-:S04]  /*3e60*/  UIMAD.WIDE UR6, UR6, 0x2aaaaaab, URZ ;  /* 0x2aaaaaab060678a5 */ /* 0x000fc8000f8e023f */
[----:B------:R-:W-:-:S04]  /*3e70*/  USHF.R.U32.HI UR6, URZ, 0x1f, UR7 ;  /* 0x0000001f3f067899 */ /* 0x000fc80008011607 */
[----:B------:R-:W-:-:S04]  /*3e80*/  ULEA.HI.SX32 UR6, UR7, UR6, 0x1c ;  /* 0x0000000607067291 */ /* 0x000fc8000f8fe23f */
[----:B------:R-:W-:Y:S01]  /*3e90*/  UISETP.LT.AND UP1, UPT, UR40, UR6, UPT ;  /* 0x000000062800728c */ /* 0x000fe2000bf21270 */
[----:B------:R-:W-:Y:S02]  /*3ea0*/  WARPGROUP.DEPBAR.LE gsb0, 0x0 ;  /* 0x00008000000079c5 */ /* 0x000fe40000010000 */
[----:B------:R-:W-:Y:S01]  /*3eb0*/  @!P2 SYNCS.ARRIVE.TRANS64.RED.A1T0 RZ, [UR22], RZ ;  /* 0x000000ffffffa9a7 */ /* 0x000fe20008100416 */
[----:B------:R-:W-:-:S04]  /*3ec0*/  USEL UR22, UR40, UR6, !UP1 ;  /* 0x0000000628167287 */ /* 0x000fc8000c800000 */
[----:B------:R-:W-:-:S06]  /*3ed0*/  UISETP.GE.AND UP1, UPT, UR52, UR22, UPT ;  /* 0x000000163400728c */ /* 0x000fcc000bf26270 */
[----:B------:R-:W-:-:S13]  /*3ee0*/  PLOP3.LUT P3, PT, PT, PT, UP1, 0x80, 0x0 ;  /* 0x000000000000781c */ /* 0x000fda0003f6f018 */
[----:B---3--:R-:W-:Y:S05]  /*3ef0*/  @!P3 BRA `(.L_x_4611) ;  /* 0x000000240074b947 */ /* 0x008fea0003800000 */
[----:B012---:R-:W-:Y:S01]  /*3f00*/  IMAD.MOV.U32 R9, RZ, RZ, R4 ;  /* 0x000000ffff097224 */ /* 0x007fe200078e0004 */
[----:B------:R-:W-:Y:S01]  /*3f10*/  ULDC UR23, c[0x0][0x988] ;  /* 0x0002620000177ab9 */ /* 0x000fe20000000800 */
[----:B------:R-:W-:-:S07]  /*3f20*/  IMAD.MOV.U32 R7, RZ, RZ, R5 ;  /* 0x000000ffff077224 */ /* 0x000fce00078e0005 */
.L_x_4620:
[----:B------:R-:W-:-:S04]  /*3f30*/  UIADD3 UR37, UR37, 0x1, URZ ;  /* 0x0000000125257890 */ /* 0x000fc8000fffe03f */
[----:B------:R-:W-:-:S04]  /*3f40*/  UISETP.NE.AND UP1, UPT, UR37, 0x2, UPT ;  /* 0x000000022500788c */ /* 0x000fc8000bf25270 */
[----:B------:R-:W-:Y:S02]  /*3f50*/  USEL UR6, URZ, 0x1, UP1 ;  /* 0x000000013f067887 */ /* 0x000fe40008800000 */
[----:B------:R-:W-:Y:S02]  /*3f60*/  USEL UR37, UR37, URZ, UP1 ;  /* 0x0000003f25257287 */ /* 0x000fe40008800000 */
[----:B------:R-:W-:Y:S01]  /*3f70*/  ULOP3.LUT UR47, UR47, UR6, URZ, 0x3c, !UPT ;  /* 0x000000062f2f7292 */ /* 0x000fe2000f8e3c3f */
[----:B------:R-:W-:Y:S11]  /*3f80*/  @!P0 BRA `(.L_x_4612) ;  /* 0x0000000000048947 */ /* 0x000ff60003800000 */
[----:B------:R-:W-:Y:S01]  /*3f90*/  BPT.TRAP 0x1 ;  /* 0x000000040000795c */ /* 0x000fe20000300000 */
.L_x_4612:
        /* <DEDUP_REMOVED lines=9> */
.L_x_4613:
[----:B------:R-:W-:Y:S01]  /*4030*/  VIADD R8, R16, UR43 ;  /* 0x0000002b10087c36 */ /* 0x000fe20008000000 */
[----:B-1----:R-:W-:Y:S06]  /*4040*/  @P3 BRA `(.L_x_4614) ;  /* 0x0000000000083947 */ /* 0x002fec0003800000 */
[----:B------:R-:W1:Y:S02]  /*4050*/  SYNCS.PHASECHK.TRANS64.TRYWAIT P3, [UR24+0x22830], R6 ;  /* 0x02283006ff0075a7 */ /* 0x000e640008060158 */
[----:B-1----:R-:W-:Y:S05]  /*4060*/  @!P3 BRA `(.L_x_4615) ;  /* 0x0000010000d4b947 */ /* 0x002fea0003800000 */
.L_x_4614:
[----:B------:R-:W-:Y:S01]  /*4070*/  UIMAD UR18, UR37, 0x300, UR20 ;  /* 0x00000300251278a4 */ /* 0x000fe2000f8e0214 */
[----:B------:R-:W-:Y:S01]  /*4080*/  WARPGROUP.ARRIVE ;  /* 0x00000000000079c5 */ /* 0x000fe20000000000 */
[----:B------:R-:W-:Y:S01]  /*4090*/  UMOV UR19, 0x40000040 ;  /* 0x4000004000137882 */ /* 0x000fe20000000000 */
[----:B------:R-:W-:Y:S01]  /*40a0*/  @UP0 ULDC UR6, c[0x0][0x44c] ;  /* 0x0001130000060ab9 */ /* 0x000fe20000000800 */
[----:B------:R-:W-:Y:S01]  /*40b0*/  UMOV UR7, 0x40000040 ;  /* 0x4000004000077882 */ /* 0x000fe20000000000 */
[----:B------:R-:W-:Y:S01]  /*40c0*/  @P1 IMAD.HI.U32 R4, R8, UR6, RZ ;  /* 0x0000000608041c27 */ /* 0x000fe2000f8e00ff */
[----:B------:R-:W-:Y:S01]  /*40d0*/  @UP0 ULDC UR6, c[0x0][0x450] ;  /* 0x0001140000060ab9 */ /* 0x000fe20000000800 */
[----:B------:R-:W-:Y:S01]  /*40e0*/  UIADD3 UR10, UR18, 0x4, URZ ;  /* 0x00000004120a7890 */ /* 0x000fe2000fffe03f */
[----:B------:R-:W-:Y:S01]  /*40f0*/  LOP3.LUT R11, R11, 0xffffdfff, RZ, 0xc0, !PT ;  /* 0xffffdfff0b0b7812 */ /* 0x000fe200078ec0ff */
[----:B------:R-:W-:Y:S01]  /*4100*/  HGMMA.64x96x16.F32 R152, gdesc[UR16], RZ, !UPT, gsb0 ;  /* 0x01600000109879f0 */ /* 0x000fe2000c0008ff */
[----:B------:R-:W-:Y:S01]  /*4110*/  @P1 SHF.R.U32.HI R8, RZ, UR6, R4 ;  /* 0x00000006ff081c19 */ /* 0x000fe20008011604 */
[----:B------:R-:W-:Y:S01]  /*4120*/  UIMAD UR6, UR52, -0x60, URZ ;  /* 0xffffffa0340678a4 */ /* 0x000fe2000f8e023f */
[----:B------:R-:W-:Y:S01]  /*4130*/  @P2 LOP3.LUT R11, R11, 0x2000, RZ, 0xfc, !PT ;  /* 0x000020000b0b2812 */ /* 0x000fe200078efcff */
[----:B------:R-:W-:Y:S01]  /*4140*/  UMOV UR11, 0x40000040 ;  /* 0x40000040000b7882 */ /* 0x000fe20000000000 */
[----:B------:R-:W-:Y:S01]  /*4150*/  UIADD3 UR14, UR18, 0x6, URZ ;  /* 0x00000006120e7890 */ /* 0x000fe2000fffe03f */
[----:B-1----:R-:W1:Y:S01]  /*4160*/  SHFL.IDX PT, R5, R8, RZ, 0x1c1f ;  /* 0x001c1fff08057589 */ /* 0x002e6200000e0000 */
[----:B------:R-:W-:Y:S01]  /*4170*/  UMOV UR15, 0x40000040 ;  /* 0x40000040000f7882 */ /* 0x000fe20000000000 */
[----:B------:R-:W-:Y:S01]  /*4180*/  IMAD.U32 R15, RZ, RZ, UR6 ;  /* 0x00000006ff0f7e24 */ /* 0x000fe2000f8e00ff */
[----:B------:R-:W-:Y:S01]  /*4190*/  UIADD3 UR6, UR18, 0x2, URZ ;  /* 0x0000000212067890 */ /* 0x000fe2000fffe03f */
[----:B------:R-:W2:Y:S01]  /*41a0*/  SHFL.IDX PT, R13, R8, 0x1, 0x1c1f ;  /* 0x003c1f00080d7f89 */ /* 0x000ea200000e0000 */
[----:B------:R-:W-:Y:S01]  /*41b0*/  IMAD.U32 R21, RZ, RZ, UR51 ;  /* 0x00000033ff157e24 */ /* 0x000fe2000f8e00ff */
[----:B------:R-:W-:-:S02]  /*41c0*/  LOP3.LUT R11, R11, 0xffffefff, RZ, 0xc0, !PT ;  /* 0xffffefff0b0b7812 */ /* 0x000fc400078ec0ff */
[----:B------:R-:W-:Y:S01]  /*41d0*/  IADD3 R4, -R2, 0x1, R15 ;  /* 0x0000000102047810 */ /* 0x000fe20007ffe10f */
[----:B------:R-:W3:Y:S01]  /*41e0*/  S2R R200, SR_TID.X ;  /* 0x0000000000c87919 */ /* 0x000ee20000002100 */
[----:B------:R-:W-:Y:S02]  /*41f0*/  @P0 LOP3.LUT R11, R11, 0x1000, RZ, 0xfc, !PT ;  /* 0x000010000b0b0812 */ /* 0x000fe400078efcff */
[----:B------:R-:W-:Y:S02]  /*4200*/  IADD3 R4, -R21, UR50, R4 ;  /* 0x0000003215047c10 */ /* 0x000fe4000fffe104 */
[----:B------:R-:W-:-:S04]  /*4210*/  LOP3.LUT R11, R11, 0xffffbfff, RZ, 0xc0, !PT ;  /* 0xffffbfff0b0b7812 */ /* 0x000fc800078ec0ff */
[----:B------:R-:W-:-:S04]  /*4220*/  @P1 LOP3.LUT R11, R11, 0x4000, RZ, 0xfc, !PT ;  /* 0x000040000b0b1812 */ /* 0x000fc800078efcff */
[----:B------:R-:W-:Y:S01]  /*4230*/  LOP3.LUT R11, R11, 0xffff7fff, RZ, 0xc0, !PT ;  /* 0xffff7fff0b0b7812 */ /* 0x000fe200078ec0ff */
[C---:B-1----:R-:W-:Y:S02]  /*4240*/  IMAD.IADD R5, R4.reuse, 0x1, R5 ;  /* 0x0000000104057824 */ /* 0x042fe400078e0205 */
[----:B--2---:R-:W-:-:S05]  /*4250*/  IMAD.IADD R4, R4, 0x1, R13 ;  /* 0x0000000104047824 */ /* 0x004fca00078e020d */
[C---:B------:R-:W-:Y:S02]  /*4260*/  ISETP.GT.AND P1, PT, R4.reuse, 0x41, PT ;  /* 0x000000410400780c */ /* 0x040fe40003f24270 */
[C---:B------:R-:W-:Y:S02]  /*4270*/  ISETP.GT.AND P2, PT, R4.reuse, 0x48, PT ;  /* 0x000000480400780c */ /* 0x040fe40003f44270 */
[C---:B------:R-:W-:Y:S02]  /*4280*/  ISETP.GT.AND P0, PT, R4.reuse, 0x49, PT ;  /* 0x000000490400780c */ /* 0x040fe40003f04270 */
[C---:B------:R-:W-:Y:S02]  /*4290*/  ISETP.GT.AND P3, PT, R4.reuse, 0x50, PT ;  /* 0x000000500400780c */ /* 0x040fe40003f64270 */
[C---:B------:R-:W-:Y:S02]  /*42a0*/  ISETP.GT.AND P4, PT, R4.reuse, 0x51, PT ;  /* 0x000000510400780c */ /* 0x040fe40003f84270 */
[----:B------:R-:W-:-:S02]  /*42b0*/  ISETP.GT.AND P5, PT, R4, 0x58, PT ;  /* 0x000000580400780c */ /* 0x000fc40003fa4270 */
[----:B------:R-:W-:Y:S02]  /*42c0*/  ISETP.GT.AND P6, PT, R4, 0x59, PT ;  /* 0x000000590400780c */ /* 0x000fe40003fc4270 */
[----:B------:R-:W-:Y:S02]  /*42d0*/  @P1 LOP3.LUT R11, R11, 0x8000, RZ, 0xfc, !PT ;  /* 0x000080000b0b1812 */ /* 0x000fe400078efcff */
[----:B------:R-:W-:Y:S02]  /*42e0*/  ISETP.GT.AND P1, PT, R5, RZ, PT ;  /* 0x000000ff0500720c */ /* 0x000fe40003f24270 */
[----:B------:R-:W-:Y:S02]  /*42f0*/  LOP3.LUT R11, R11, 0xfffeffff, RZ, 0xc0, !PT ;  /* 0xfffeffff0b0b7812 */ /* 0x000fe400078ec0ff */
[----:B---3--:R-:W-:Y:S02]  /*4300*/  SHF.R.U32.HI R200, RZ, 0x7, R200 ;  /* 0x00000007ffc87819 */ /* 0x008fe400000116c8 */
[----:B------:R-:W-:-:S02]  /*4310*/  @P2 LOP3.LUT R11, R11, 0x10000, RZ, 0xfc, !PT ;  /* 0x000100000b0b2812 */ /* 0x000fc400078efcff */
[----:B------:R-:W-:Y:S02]  /*4320*/  ISETP.GT.AND P2, PT, R5, 0x9, PT ;  /* 0x000000090500780c */ /* 0x000fe40003f44270 */
[----:B------:R-:W-:-:S04]  /*4330*/  LOP3.LUT R11, R11, 0xfffdffff, RZ, 0xc0, !PT ;  /* 0xfffdffff0b0b7812 */ /* 0x000fc800078ec0ff */
[----:B------:R-:W-:Y:S02]  /*4340*/  @P0 LOP3.LUT R11, R11, 0x20000, RZ, 0xfc, !PT ;  /* 0x000200000b0b0812 */ /* 0x000fe400078efcff */
[----:B------:R-:W-:Y:S02]  /*4350*/  ISETP.GT.AND P0, PT, R5, 0x8, PT ;  /* 0x000000080500780c */ /* 0x000fe40003f04270 */
[----:B------:R-:W-:-:S04]  /*4360*/  LOP3.LUT R11, R11, 0xfffbffff, RZ, 0xc0, !PT ;  /* 0xfffbffff0b0b7812 */ /* 0x000fc800078ec0ff */
[----:B------:R-:W-:Y:S02]  /*4370*/  @P3 LOP3.LUT R11, R11, 0x40000, RZ, 0xfc, !PT ;  /* 0x000400000b0b3812 */ /* 0x000fe400078efcff */
[----:B------:R-:W-:Y:S01]  /*4380*/  ISETP.GT.AND P3, PT, R5, 0x1, PT ;  /* 0x000000010500780c */ /* 0x000fe20003f64270 */
        /* <DEDUP_REMOVED lines=11> */
[----:B------:R-:W-:Y:S02]  /*4440*/  FSEL R152, R152, -INF , P1 ;  /* 0xff80000098987808 */ /* 0x000fe40000800000 */
[----:B------:R-:W-:Y:S02]  /*4450*/  ISETP.GT.AND P1, PT, R5, 0x10, PT ;  /* 0x000000100500780c */ /* 0x000fe40003f24270 */
[----:B------:R-:W-:Y:S02]  /*4460*/  FSEL R8, R153, -INF , P3 ;  /* 0xff80000099087808 */ /* 0x000fe40001800000 */
[----:B------:R-:W-:-:S02]  /*4470*/  FSEL R156, R156, -INF , P0 ;  /* 0xff8000009c9c7808 */ /* 0x000fc40000000000 */
[----:B------:R-:W-:Y:S02]  /*4480*/  FSEL R10, R157, -INF , P2 ;  /* 0xff8000009d0a7808 */ /* 0x000fe40001000000 */
[----:B------:R-:W-:Y:S02]  /*4490*/  FSEL R160, R160, -INF , P1 ;  /* 0xff800000a0a07808 */ /* 0x000fe40000800000 */
[C---:B------:R-:W-:Y:S02]  /*44a0*/  ISETP.GT.AND P3, PT, R5.reuse, 0x11, PT ;  /* 0x000000110500780c */ /* 0x040fe40003f64270 */
[C---:B------:R-:W-:Y:S02]  /*44b0*/  ISETP.GT.AND P0, PT, R5.reuse, 0x18, PT ;  /* 0x000000180500780c */ /* 0x040fe40003f04270 */
[C---:B------:R-:W-:Y:S02]  /*44c0*/  ISETP.GT.AND P2, PT, R5.reuse, 0x19, PT ;  /* 0x000000190500780c */ /* 0x040fe40003f44270 */
[----:B------:R-:W-:-:S02]  /*44d0*/  ISETP.GT.AND P1, PT, R5, 0x20, PT ;  /* 0x000000200500780c */ /* 0x000fc40003f24270 */
[----:B------:R-:W-:Y:S02]  /*44e0*/  FSEL R161, R161, -INF , P3 ;  /* 0xff800000a1a17808 */ /* 0x000fe40001800000 */
[----:B------:R-:W-:Y:S02]  /*44f0*/  FSEL R164, R164, -INF , P0 ;  /* 0xff800000a4a47808 */ /* 0x000fe40000000000 */
[----:B------:R-:W-:Y:S02]  /*4500*/  FSEL R165, R165, -INF , P2 ;  /* 0xff800000a5a57808 */ /* 0x000fe40001000000 */
[----:B------:R-:W-:Y:S02]  /*4510*/  FSEL R168, R168, -INF , P1 ;  /* 0xff800000a8a87808 */ /* 0x000fe40000800000 */
[C---:B------:R-:W-:Y:S02]  /*4520*/  ISETP.GT.AND P3, PT, R5.reuse, 0x21, PT ;  /* 0x000000210500780c */ /* 0x040fe40003f64270 */
[----:B------:R-:W-:-:S02]  /*4530*/  ISETP.GT.AND P0, PT, R5, 0x28, PT ;  /* 0x000000280500780c */ /* 0x000fc40003f04270 */
[C---:B------:R-:W-:Y:S02]  /*4540*/  ISETP.GT.AND P2, PT, R5.reuse, 0x29, PT ;  /* 0x000000290500780c */ /* 0x040fe40003f44270 */
[----:B------:R-:W-:Y:S02]  /*4550*/  ISETP.GT.AND P1, PT, R5, 0x30, PT ;  /* 0x000000300500780c */ /* 0x000fe40003f24270 */
[----:B------:R-:W-:Y:S02]  /*4560*/  FSEL R169, R169, -INF , P3 ;  /* 0xff800000a9a97808 */ /* 0x000fe40001800000 */
[----:B------:R-:W-:Y:S02]  /*4570*/  FSEL R172, R172, -INF , P0 ;  /* 0xff800000acac7808 */ /* 0x000fe40000000000 */
[----:B------:R-:W-:Y:S02]  /*4580*/  FSEL R173, R173, -INF , P2 ;  /* 0xff800000adad7808 */ /* 0x000fe40001000000 */
[----:B------:R-:W-:-:S02]  /*4590*/  FSEL R176, R176, -INF , P1 ;  /* 0xff800000b0b07808 */ /* 0x000fc40000800000 */
[C---:B------:R-:W-:Y:S02]  /*45a0*/  ISETP.GT.AND P3, PT, R5.reuse, 0x31, PT ;  /* 0x000000310500780c */ /* 0x040fe40003f64270 */
[C---:B------:R-:W-:Y:S02]  /*45b0*/  ISETP.GT.AND P0, PT, R5.reuse, 0x38, PT ;  /* 0x000000380500780c */ /* 0x040fe40003f04270 */
[----:B------:R-:W-:Y:S02]  /*45c0*/  ISETP.GT.AND P2, PT, R5, 0x39, PT ;  /* 0x000000390500780c */ /* 0x000fe40003f44270 */
[----:B------:R-:W-:Y:S02]  /*45d0*/  ISETP.GT.AND P1, PT, R4, RZ, PT ;  /* 0x000000ff0400720c */ /* 0x000fe40003f24270 */
        /* <DEDUP_REMOVED lines=22> */
[C---:B------:R-:W-:Y:S02]  /*4740*/  ISETP.GT.AND P2, PT, R4.reuse, 0x29, PT ;  /* 0x000000290400780c */ /* 0x040fe40003f44270 */
        /* <DEDUP_REMOVED lines=9> */
[----:B------:R-:W-:Y:S02]  /*47e0*/  FMNMX.FTZ R4, R154, R9, !PT ;  /* 0x000000099a047209 */ /* 0x000fe40007810000 */
[----:B------:R-:W-:Y:S02]  /*47f0*/  FSEL R179, R179, -INF , P3 ;  /* 0xff800000b3b37808 */ /* 0x000fe40001800000 */
[----:B------:R-:W-:Y:S02]  /*4800*/  FMNMX.FTZ R4, R155, R4, !PT ;  /* 0x000000049b047209 */ /* 0x000fe40007810000 */
[----:B------:R-:W-:Y:S02]  /*4810*/  FSEL R182, R182, -INF , P0 ;  /* 0xff800000b6b67808 */ /* 0x000fe40000000000 */
[----:B------:R-:W-:Y:S02]  /*4820*/  FMNMX.FTZ R4, R158, R4, !PT ;  /* 0x000000049e047209 */ /* 0x000fe40007810000 */
[----:B------:R-:W-:-:S02]  /*4830*/  FSEL R183, R183, -INF , P2 ;  /* 0xff800000b7b77808 */ /* 0x000fc40001000000 */
[----:B------:R-:W-:Y:S02]  /*4840*/  FMNMX.FTZ R4, R159, R4, !PT ;  /* 0x000000049f047209 */ /* 0x000fe40007810000 */
[----:B------:R-:W-:Y:S02]  /*4850*/  FSEL R186, R186, -INF , P1 ;  /* 0xff800000baba7808 */ /* 0x000fe40000800000 */
[----:B------:R-:W-:Y:S02]  /*4860*/  FMNMX.FTZ R4, R162, R4, !PT ;  /* 0x00000004a2047209 */ /* 0x000fe40007810000 */
[----:B------:R-:W-:Y:S02]  /*4870*/  LOP3.LUT P1, RZ, R11, 0x8000, RZ, 0xc0, !PT ;  /* 0x000080000bff7812 */ /* 0x000fe4000782c0ff */
[----:B------:R-:W-:Y:S02]  /*4880*/  FMNMX.FTZ R4, R163, R4, !PT ;  /* 0x00000004a3047209 */ /* 0x000fe40007810000 */
[----:B------:R-:W-:-:S02]  /*4890*/  LOP3.LUT P2, RZ, R11, 0x10000, RZ, 0xc0, !PT ;  /* 0x000100000bff7812 */ /* 0x000fc4000784c0ff */
[----:B------:R-:W-:Y:S02]  /*48a0*/  FMNMX.FTZ R4, R166, R4, !PT ;  /* 0x00000004a6047209 */ /* 0x000fe40007810000 */
[----:B------:R-:W-:Y:S02]  /*48b0*/  FSEL R187, R187, -INF , P1 ;  /* 0xff800000bbbb7808 */ /* 0x000fe40000800000 */
[----:B------:R-:W-:Y:S02]  /*48c0*/  FMNMX.FTZ R4, R167, R4, !PT ;  /* 0x00000004a7047209 */ /* 0x000fe40007810000 */
[----:B------:R-:W-:Y:S02]  /*48d0*/  LOP3.LUT P0, RZ, R11, 0x20000, RZ, 0xc0, !PT ;  /* 0x000200000bff7812 */ /* 0x000fe4000780c0ff */
[----:B------:R-:W-:Y:S02]  /*48e0*/  FMNMX.FTZ R4, R170, R4, !PT ;  /* 0x00000004aa047209 */ /* 0x000fe40007810000 */
[----:B------:R-:W-:-:S02]  /*48f0*/  FSEL R190, R190, -INF , P2 ;  /* 0xff800000bebe7808 */ /* 0x000fc40001000000 */
[----:B------:R-:W-:Y:S02]  /*4900*/  FMNMX.FTZ R4, R171, R4, !PT ;  /* 0x00000004ab047209 */ /* 0x000fe40007810000 */
[----:B------:R-:W-:Y:S02]  /*4910*/  LOP3.LUT P3, RZ, R11, 0x40000, RZ, 0xc0, !PT ;  /* 0x000400000bff7812 */ /* 0x000fe4000786c0ff */
[----:B------:R-:W-:Y:S02]  /*4920*/  FMNMX.FTZ R4, R174, R4, !PT ;  /* 0x00000004ae047209 */ /* 0x000fe40007810000 */
[----:B------:R-:W-:Y:S02]  /*4930*/  FSEL R191, R191, -INF , P0 ;  /* 0xff800000bfbf7808 */ /* 0x000fe40000000000 */
        /* <DEDUP_REMOVED lines=8> */
[----:B------:R-:W-:Y:S02]  /*49c0*/  FMNMX.FTZ R4, R183, R4, !PT ;  /* 0x00000004b7047209 */ /* 0x000fe40007810000 */
[C---:B------:R-:W-:Y:S02]  /*49d0*/  LOP3.LUT P1, RZ, R11.reuse, 0x4000, RZ, 0xc0, !PT ;  /* 0x000040000bff7812 */ /* 0x040fe4000782c0ff */
[----:B------:R-:W-:Y:S02]  /*49e0*/  FMNMX.FTZ R4, R186, R4, !PT ;  /* 0x00000004ba047209 */ /* 0x000fe40007810000 */
[----:B------:R-:W-:Y:S02]  /*49f0*/  LOP3.LUT P2, RZ, R11, 0x2000, RZ, 0xc0, !PT ;  /* 0x000020000bff7812 */ /* 0x000fe4000784c0ff */
[----:B------:R-:W-:Y:S02]  /*4a00*/  FMNMX.FTZ R4, R187, R4, !PT ;  /* 0x00000004bb047209 */ /* 0x000fe40007810000 */
[----:B------:R-:W-:-:S02]  /*4a10*/  LOP3.LUT P0, RZ, R11, 0x1000, RZ, 0xc0, !PT ;  /* 0x000010000bff7812 */ /* 0x000fc4000780c0ff */
[----:B------:R-:W-:Y:S02]  /*4a20*/  FMNMX.FTZ R4, R190, R4, !PT ;  /* 0x00000004be047209 */ /* 0x000fe40007810000 */
[----:B------:R-:W-:Y:S02]  /*4a30*/  ISETP.GT.AND P6, PT, R5, 0x41, PT ;  /* 0x000000410500780c */ /* 0x000fe40003fc4270 */
[----:B------:R-:W-:Y:S02]  /*4a40*/  FMNMX.FTZ R4, R191, R4, !PT ;  /* 0x00000004bf047209 */ /* 0x000fe40007810000 */
[----:B------:R-:W-:Y:S02]  /*4a50*/  ISETP.GT.AND P5, PT, R5, 0x48, PT ;  /* 0x000000480500780c */ /* 0x000fe40003fa4270 */
[----:B------:R-:W-:Y:S02]  /*4a60*/  FMNMX.FTZ R4, R194, R4, !PT ;  /* 0x00000004c2047209 */ /* 0x000fe40007810000 */
[----:B------:R-:W-:-:S02]  /*4a70*/  FSEL R185, R185, -INF , P6 ;  /* 0xff800000b9b97808 */ /* 0x000fc40003000000 */
[----:B------:R-:W-:Y:S02]  /*4a80*/  FMNMX.FTZ R4, R195, R4, !PT ;  /* 0x00000004c3047209 */ /* 0x000fe40007810000 */
[----:B------:R-:W-:Y:S02]  /*4a90*/  ISETP.GT.AND P4, PT, R5, 0x49, PT ;  /* 0x000000490500780c */ /* 0x000fe40003f84270 */
[----:B------:R-:W-:Y:S02]  /*4aa0*/  FMNMX.FTZ R4, R198, R4, !PT ;  /* 0x00000004c6047209 */ /* 0x000fe40007810000 */
[----:B------:R-:W-:Y:S02]  /*4ab0*/  FSEL R188, R188, -INF , P5 ;  /* 0xff800000bcbc7808 */ /* 0x000fe40002800000 */
[----:B------:R-:W-:Y:S02]  /*4ac0*/  FMNMX.FTZ R4, R199, R4, !PT ;  /* 0x00000004c7047209 */ /* 0x000fe40007810000 */
[----:B------:R-:W-:-:S02]  /*4ad0*/  FSEL R189, R189, -INF , P4 ;  /* 0xff800000bdbd7808 */ /* 0x000fc40002000000 */
[C---:B------:R-:W-:Y:S01]  /*4ae0*/  ISETP.GT.AND P5, PT, R5.reuse, 0x50, PT ;  /* 0x000000500500780c */ /* 0x040fe20003fa4270 */
[----:B------:R-:W1:Y:S01]  /*4af0*/  SHFL.BFLY PT, R11, R4, 0x2, 0x1f ;  /* 0x0c401f00040b7f89 */ /* 0x000e6200000e0000 */
[C---:B------:R-:W-:Y:S02]  /*4b00*/  ISETP.GT.AND P4, PT, R5.reuse, 0x51, PT ;  /* 0x000000510500780c */ /* 0x040fe40003f84270 */
[----:B------:R-:W-:Y:S02]  /*4b10*/  FSEL R192, R192, -INF , P5 ;  /* 0xff800000c0c07808 */ /* 0x000fe40002800000 */
[----:B------:R-:W-:Y:S02]  /*4b20*/  ISETP.GT.AND P5, PT, R5, 0x58, PT ;  /* 0x000000580500780c */ /* 0x000fe40003fa4270 */
[----:B------:R-:W-:Y:S02]  /*4b30*/  FSEL R193, R193, -INF , P4 ;  /* 0xff800000c1c17808 */ /* 0x000fe40002000000 */
[----:B------:R-:W-:-:S02]  /*4b40*/  ISETP.GT.AND P4, PT, R5, 0x59, PT ;  /* 0x000000590500780c */ /* 0x000fc40003f84270 */
[----:B------:R-:W-:Y:S02]  /*4b50*/  FSEL R196, R196, -INF , P5 ;  /* 0xff800000c4c47808 */ /* 0x000fe40002800000 */
[----:B------:R-:W-:Y:S02]  /*4b60*/  FSEL R197, R197, -INF , P4 ;  /* 0xff800000c5c57808 */ /* 0x000fe40002000000 */
[----:B-1----:R-:W-:-:S05]  /*4b70*/  FMNMX.FTZ R4, R4, R11, !PT ;  /* 0x0000000b04047209 */ /* 0x002fca0007810000 */
[----:B------:R-:W1:Y:S02]  /*4b80*/  SHFL.BFLY PT, R11, R4, 0x1, 0x1f ;  /* 0x0c201f00040b7f89 */ /* 0x000e6400000e0000 */
[----:B-1----:R-:W-:-:S04]  /*4b90*/  FMNMX.FTZ R4, R4, R11, !PT ;  /* 0x0000000b04047209 */ /* 0x002fc80007810000 */
[----:B------:R-:W-:-:S04]  /*4ba0*/  FSETP.NEU.FTZ.AND P3, PT, R4, -INF , PT ;  /* 0xff8000000400780b */ /* 0x000fc80003f7d000 */
[----:B------:R-:W-:-:S05]  /*4bb0*/  FSEL R11, R4, RZ, P3 ;  /* 0x000000ff040b7208 */ /* 0x000fca0001800000 */
[----:B------:R-:W-:Y:S01]  /*4bc0*/  FADD.FTZ R11, -R11, R9 ;  /* 0x000000090b0b7221 */ /* 0x000fe20000010100 */
[----:B------:R-:W-:-:S05]  /*4bd0*/  FMUL.FTZ R9, R4, UR10 ;  /* 0x0000000a04097c20 */ /* 0x000fca0008410000 */
[----:B------:R-:W-:Y:S02]  /*4be0*/  FSEL R9, R9, RZ, P3 ;  /* 0x000000ff09097208 */ /* 0x000fe40001800000 */
[----:B------:R-:W-:-:S03]  /*4bf0*/  ISETP.GT.AND P3, PT, R5, 0x40, PT ;  /* 0x000000400500780c */ /* 0x000fc60003f64270 */
        /* <DEDUP_REMOVED lines=27> */
[----:B------:R-:W-:-:S02]  /*4db0*/  FSEL R184, R184, -INF , P3 ;  /* 0xff800000b8b87808 */ /* 0x000fc40001800000 */
[----:B------:R-:W-:-:S04]  /*4dc0*/  FMNMX.FTZ R11, R8, R11, !PT ;  /* 0x0000000b080b7209 */ /* 0x000fc80007810000 */
[----:B------:R-:W-:Y:S01]  /*4dd0*/  FMNMX.FTZ R11, R156, R11, !PT ;  /* 0x0000000b9c0b7209 */ /* 0x000fe20007810000 */
[----:B------:R-:W1:Y:S03]  /*4de0*/  MUFU.EX2 R9, R9 ;  /* 0x0000000900097308 */ /* 0x000e660000000800 */
[----:B------:R-:W-:-:S04]  /*4df0*/  FMNMX.FTZ R11, R10, R11, !PT ;  /* 0x0000000b0a0b7209 */ /* 0x000fc80007810000 */
[----:B------:R-:W-:Y:S01]  /*4e00*/  FMNMX.FTZ R11, R160, R11, !PT ;  /* 0x0000000ba00b7209 */ /* 0x000fe20007810000 */
[----:B------:R-:W2:Y:S03]  /*4e10*/  MUFU.EX2 R155, R155 ;  /* 0x0000009b009b7308 */ /* 0x000ea60000000800 */
[----:B------:R-:W-:-:S04]  /*4e20*/  FMNMX.FTZ R11, R161, R11, !PT ;  /* 0x0000000ba10b7209 */ /* 0x000fc80007810000 */
[----:B------:R-:W-:Y:S01]  /*4e30*/  FMNMX.FTZ R11, R164, R11, !PT ;  /* 0x0000000ba40b7209 */ /* 0x000fe20007810000 */
[----:B------:R-:W3:Y:S01]  /*4e40*/  MUFU.EX2 R158, R158 ;  /* 0x0000009e009e7308 */ /* 0x000ee20000000800 */
[----:B-1----:R-:W-:Y:S01]  /*4e50*/  FFMA.FTZ R0, R9, R0, R154 ;  /* 0x0000000009007223 */ /* 0x002fe2000001009a */
[----:B------:R-:W-:Y:S01]  /*4e60*/  FMUL.FTZ R26, R26, R9 ;  /* 0x000000091a1a7220 */ /* 0x000fe20000410000 */
        /* <DEDUP_REMOVED lines=8> */
[----:B------:R-:W-:Y:S01]  /*4ef0*/  FMUL.FTZ R34, R34, R9 ;  /* 0x0000000922227220 */ /* 0x000fe20000410000 */
[----:B------:R-:W-:Y:S01]  /*4f00*/  FMNMX.FTZ R11, R169, R11, !PT ;  /* 0x0000000ba90b7209 */ /* 0x000fe20007810000 */
[-C--:B------:R-:W-:Y:S01]  /*4f10*/  FMUL.FTZ R35, R35, R9.reuse ;  /* 0x0000000923237220 */ /* 0x080fe20000410000 */
[-C--:B------:R-:W-:Y:S01]  /*4f20*/  FMUL.FTZ R38, R38, R9.reuse ;  /* 0x0000000926267220 */ /* 0x080fe20000410000 */
[----:B------:R-:W-:Y:S01]  /*4f30*/  FMUL.FTZ R39, R39, R9 ;  /* 0x0000000927277220 */ /* 0x000fe20000410000 */
[----:B------:R-:W-:Y:S01]  /*4f40*/  FMNMX.FTZ R11, R172, R11, !PT ;  /* 0x0000000bac0b7209 */ /* 0x000fe20007810000 */
[----:B---3--:R-:W-:Y:S01]  /*4f50*/  FADD.FTZ R0, R158, R0 ;  /* 0x000000009e007221 */ /* 0x008fe20000010000 */
[----:B------:R-:W2:Y:S01]  /*4f60*/  MUFU.EX2 R153, R162 ;  /* 0x000000a200997308 */ /* 0x000ea20000000800 */
[----:B------:R-:W-:Y:S01]  /*4f70*/  FMUL.FTZ R42, R42, R9 ;  /* 0x000000092a2a7220 */ /* 0x000fe20000410000 */
[----:B------:R-:W-:Y:S01]  /*4f80*/  FMNMX.FTZ R11, R173, R11, !PT ;  /* 0x0000000bad0b7209 */ /* 0x000fe20007810000 */
[-C--:B------:R-:W-:Y:S01]  /*4f90*/  FMUL.FTZ R43, R43, R9.reuse ;  /* 0x000000092b2b7220 */ /* 0x080fe20000410000 */
[-C--:B------:R-:W-:Y:S01]  /*4fa0*/  FMUL.FTZ R46, R46, R9.reuse ;  /* 0x000000092e2e7220 */ /* 0x080fe20000410000 */
[----:B------:R-:W-:Y:S01]  /*4fb0*/  FMUL.FTZ R47, R47, R9 ;  /* 0x000000092f2f7220 */ /* 0x000fe20000410000 */
[----:B------:R-:W-:Y:S01]  /*4fc0*/  FMNMX.FTZ R11, R176, R11, !PT ;  /* 0x0000000bb00b7209 */ /* 0x000fe20007810000 */
[C---:B-1----:R-:W-:Y:S01]  /*4fd0*/  FADD.FTZ R0, R159.reuse, R0 ;  /* 0x000000009f007221 */ /* 0x042fe20000010000 */
[----:B------:R-:W-:Y:S01]  /*4fe0*/  F2FP.F16.F32.PACK_AB R159, R159, R158 ;  /* 0x0000009e9f9f723e */ /* 0x000fe200000000ff */
[----:B------:R-:W1:Y:S01]  /*4ff0*/  MUFU.EX2 R163, R163 ;  /* 0x000000a300a37308 */ /* 0x000e620000000800 */
[----:B------:R-:W-:Y:S01]  /*5000*/  FMNMX.FTZ R11, R177, R11, !PT ;  /* 0x0000000bb10b7209 */ /* 0x000fe20007810000 */
[-C--:B------:R-:W-:Y:S01]  /*5010*/  FMUL.FTZ R50, R50, R9.reuse ;  /* 0x0000000932327220 */ /* 0x080fe20000410000 */
[-C--:B------:R-:W-:Y:S01]  /*5020*/  FMUL.FTZ R51, R51, R9.reuse ;  /* 0x0000000933337220 */ /* 0x080fe20000410000 */
[----:B------:R-:W-:Y:S01]  /*5030*/  FMUL.FTZ R54, R54, R9 ;  /* 0x0000000936367220 */ /* 0x000fe20000410000 */
[----:B------:R-:W-:Y:S01]  /*5040*/  FMNMX.FTZ R11, R180, R11, !PT ;  /* 0x0000000bb40b7209 */ /* 0x000fe20007810000 */
[-C--:B------:R-:W-:Y:S01]  /*5050*/  FMUL.FTZ R55, R55, R9.reuse ;  /* 0x0000000937377220 */ /* 0x080fe20000410000 */
[----:B------:R-:W-:Y:S01]  /*5060*/  FMUL.FTZ R58, R58, R9 ;  /* 0x000000093a3a7220 */ /* 0x000fe20000410000 */
[----:B------:R-:W3:Y:S01]  /*5070*/  MUFU.EX2 R155, R166 ;  /* 0x000000a6009b7308 */ /* 0x000ee20000000800 */
[----:B------:R-:W-:Y:S01]  /*5080*/  FMNMX.FTZ R11, R181, R11, !PT ;  /* 0x0000000bb50b7209 */ /* 0x000fe20007810000 */
[----:B--2---:R-:W-:Y:S01]  /*5090*/  FADD.FTZ R0, R153, R0 ;  /* 0x0000000099007221 */ /* 0x004fe20000010000 */
[-C--:B------:R-:W-:Y:S01]  /*50a0*/  FMUL.FTZ R59, R59, R9.reuse ;  /* 0x000000093b3b7220 */ /* 0x080fe20000410000 */
[----:B------:R-:W-:Y:S01]  /*50b0*/  FMUL.FTZ R62, R62, R9 ;  /* 0x000000093e3e7220 */ /* 0x000fe20000410000 */
[----:B------:R-:W-:Y:S01]  /*50c0*/  FMNMX.FTZ R11, R184, R11, !PT ;  /* 0x0000000bb80b7209 */ /* 0x000fe20007810000 */
[-C--:B------:R-:W-:Y:S01]  /*50d0*/  FMUL.FTZ R63, R63, R9.reuse ;  /* 0x000000093f3f7220 */ /* 0x080fe20000410000 */
[----:B------:R-:W-:Y:S01]  /*50e0*/  FMUL.FTZ R66, R66, R9 ;  /* 0x0000000942427220 */ /* 0x000fe20000410000 */
[----:B------:R-:W2:Y:S01]  /*50f0*/  MUFU.EX2 R167, R167 ;  /* 0x000000a700a77308 */ /* 0x000ea20000000800 */
[----:B------:R-:W-:Y:S01]  /*5100*/  FMNMX.FTZ R11, R185, R11, !PT ;  /* 0x0000000bb90b7209 */ /* 0x000fe20007810000 */
[C---:B-1----:R-:W-:Y:S01]  /*5110*/  FADD.FTZ R0, R163.reuse, R0 ;  /* 0x00000000a3007221 */ /* 0x042fe20000010000 */
[----:B------:R-:W-:Y:S01]  /*5120*/  F2FP.F16.F32.PACK_AB R153, R163, R153 ;  /* 0x00000099a399723e */ /* 0x000fe200000000ff */
[----:B------:R-:W-:Y:S01]  /*5130*/  FMUL.FTZ R67, R67, R9 ;  /* 0x0000000943437220 */ /* 0x000fe20000410000 */
[----:B------:R-:W-:Y:S01]  /*5140*/  FMNMX.FTZ R11, R188, R11, !PT ;  /* 0x0000000bbc0b7209 */ /* 0x000fe20007810000 */
[-C--:B------:R-:W-:Y:S01]  /*5150*/  FMUL.FTZ R70, R70, R9.reuse ;  /* 0x0000000946467220 */ /* 0x080fe20000410000 */
[----:B------:R-:W-:Y:S01]  /*5160*/  FMUL.FTZ R71, R71, R9 ;  /* 0x0000000947477220 */ /* 0x000fe20000410000 */
[----:B------:R-:W1:Y:S01]  /*5170*/  MUFU.EX2 R170, R170 ;  /* 0x000000aa00aa7308 */ /* 0x000e620000000800 */
[----:B------:R-:W-:Y:S01]  /*5180*/  FMNMX.FTZ R11, R189, R11, !PT ;  /* 0x0000000bbd0b7209 */ /* 0x000fe20007810000 */
[----:B---3--:R-:W-:Y:S01]  /*5190*/  FADD.FTZ R0, R155, R0 ;  /* 0x000000009b007221 */ /* 0x008fe20000010000 */
[-C--:B------:R-:W-:Y:S01]  /*51a0*/  FMUL.FTZ R74, R74, R9.reuse ;  /* 0x000000094a4a7220 */ /* 0x080fe20000410000 */
[----:B------:R-:W-:Y:S01]  /*51b0*/  FMUL.FTZ R75, R75, R9 ;  /* 0x000000094b4b7220 */ /* 0x000fe20000410000 */
[----:B------:R-:W-:Y:S01]  /*51c0*/  FMNMX.FTZ R11, R192, R11, !PT ;  /* 0x0000000bc00b7209 */ /* 0x000fe20007810000 */
[-C--:B------:R-:W-:Y:S01]  /*51d0*/  FMUL.FTZ R78, R78, R9.reuse ;  /* 0x000000094e4e7220 */ /* 0x080fe20000410000 */
[----:B------:R-:W-:Y:S01]  /*51e0*/  FMUL.FTZ R79, R79, R9 ;  /* 0x000000094f4f7220 */ /* 0x000fe20000410000 */
[----:B------:R-:W3:Y:S01]  /*51f0*/  MUFU.EX2 R171, R171 ;  /* 0x000000ab00ab7308 */ /* 0x000ee20000000800 */
[----:B------:R-:W-:Y:S01]  /*5200*/  FMNMX.FTZ R11, R193, R11, !PT ;  /* 0x0000000bc10b7209 */ /* 0x000fe20007810000 */
[C---:B--2---:R-:W-:Y:S01]  /*5210*/  FADD.FTZ R0, R167.reuse, R0 ;  /* 0x00000000a7007221 */ /* 0x044fe20000010000 */
[----:B------:R-:W-:Y:S01]  /*5220*/  F2FP.F16.F32.PACK_AB R155, R167, R155 ;  /* 0x0000009ba79b723e */ /* 0x000fe200000000ff */
[----:B------:R-:W-:Y:S01]  /*5230*/  FMUL.FTZ R82, R82, R9 ;  /* 0x0000000952527220 */ /* 0x000fe20000410000 */
[----:B------:R-:W-:Y:S01]  /*5240*/  FMNMX.FTZ R5, R196, R11, !PT ;  /* 0x0000000bc4057209 */ /* 0x000fe20007810000 */
[-C--:B------:R-:W-:Y:S01]  /*5250*/  FMUL.FTZ R83, R83, R9.reuse ;  /* 0x0000000953537220 */ /* 0x080fe20000410000 */
[----:B------:R-:W-:Y:S01]  /*5260*/  FMUL.FTZ R86, R86, R9 ;  /* 0x0000000956567220 */ /* 0x000fe20000410000 */
[----:B------:R-:W2:Y:S01]  /*5270*/  MUFU.EX2 R163, R174 ;  /* 0x000000ae00a37308 */ /* 0x000ea20000000800 */
[----:B------:R-:W-:Y:S01]  /*5280*/  FMNMX.FTZ R5, R197, R5, !PT ;  /* 0x00000005c5057209 */ /* 0x000fe20007810000 */
[----:B-1----:R-:W-:Y:S01]  /*5290*/  FADD.FTZ R0, R170, R0 ;  /* 0x00000000aa007221 */ /* 0x002fe20000010000 */
[-C--:B------:R-:W-:Y:S01]  /*52a0*/  FMUL.FTZ R87, R87, R9.reuse ;  /* 0x0000000957577220 */ /* 0x080fe20000410000 */
[-C--:B------:R-:W-:Y:S01]  /*52b0*/  FMUL.FTZ R90, R90, R9.reuse ;  /* 0x000000095a5a7220 */ /* 0x080fe20000410000 */
[-C--:B------:R-:W-:Y:S01]  /*52c0*/  FMUL.FTZ R91, R91, R9.reuse ;  /* 0x000000095b5b7220 */ /* 0x080fe20000410000 */
[----:B------:R-:W1:Y:S01]  /*52d0*/  SHFL.BFLY PT, R11, R5, 0x2, 0x1f ;  /* 0x0c401f00050b7f89 */ /* 0x000e6200000e0000 */
[-C--:B------:R-:W-:Y:S01]  /*52e0*/  FMUL.FTZ R94, R94, R9.reuse ;  /* 0x000000095e5e7220 */ /* 0x080fe20000410000 */
        /* <DEDUP_REMOVED lines=21> */
[----:B------:R-:W-:Y:S01]  /*5440*/  FMUL.FTZ R123, R123, R9 ;  /* 0x000000097b7b7220 */ /* 0x000fe20000410000 */
[----:B-1----:R-:W-:Y:S01]  /*5450*/  FMNMX.FTZ R5, R5, R11, !PT ;  /* 0x0000000b05057209 */ /* 0x002fe20007810000 */
[-C--:B------:R-:W-:Y:S01]  /*5460*/  FMUL.FTZ R126, R126, R9.reuse ;  /* 0x000000097e7e7220 */ /* 0x080fe20000410000 */
[----:B------:R-:W1:Y:S01]  /*5470*/  MUFU.EX2 R182, R182 ;  /* 0x000000b600b67308 */ /* 0x000e620000000800 */
[----:B---3--:R-:W-:Y:S01]  /*5480*/  FADD.FTZ R0, R178, R0 ;  /* 0x00000000b2007221 */ /* 0x008fe20000010000 */
[-C--:B------:R-:W-:Y:S01]  /*5490*/  FMUL.FTZ R127, R127, R9.reuse ;  /* 0x000000097f7f7220 */ /* 0x080fe20000410000 */
[----:B------:R-:W3:Y:S01]  /*54a0*/  SHFL.BFLY PT, R11, R5, 0x1, 0x1f ;  /* 0x0c201f00050b7f89 */ /* 0x000ee200000e0000 */
        /* <DEDUP_REMOVED lines=15> */
[----:B------:R-:W-:-:S05]  /*55a0*/  FMUL.FTZ R151, R151, R9 ;  /* 0x0000000997977220 */ /* 0x000fca0000410000 */
[----:B------:R-:W1:Y:S01]  /*55b0*/  MUFU.EX2 R187, R187 ;  /* 0x000000bb00bb7308 */ /* 0x000e620000000800 */
[C---:B----4-:R-:W-:Y:S01]  /*55c0*/  FADD.FTZ R0, R183.reuse, R0 ;  /* 0x00000000b7007221 */ /* 0x050fe20000010000 */
[----:B------:R-:W-:Y:S02]  /*55d0*/  F2FP.F16.F32.PACK_AB R167, R183, R182 ;  /* 0x000000b6b7a7723e */ /* 0x000fe400000000ff */
[----:B---3--:R-:W-:-:S04]  /*55e0*/  FMNMX.FTZ R5, R5, R11, !PT ;  /* 0x0000000b05057209 */ /* 0x008fc80007810000 */
[C---:B------:R-:W-:Y:S01]  /*55f0*/  FSETP.NEU.FTZ.AND P3, PT, R5.reuse, -INF , PT ;  /* 0xff8000000500780b */ /* 0x040fe20003f7d000 */
[C---:B------:R-:W-:Y:S01]  /*5600*/  FMUL.FTZ R11, R5.reuse, UR10 ;  /* 0x0000000a050b7c20 */ /* 0x040fe20008410000 */
[----:B------:R-:W-:Y:S01]  /*5610*/  MUFU.EX2 R190, R190 ;  /* 0x000000be00be7308 */ /* 0x000fe20000000800 */
[----:B--2---:R-:W-:Y:S01]  /*5620*/  FADD.FTZ R0, R186, R0 ;  /* 0x00000000ba007221 */ /* 0x004fe20000010000 */
[----:B------:R-:W-:Y:S02]  /*5630*/  FSEL R15, R5, RZ, P3 ;  /* 0x000000ff050f7208 */ /* 0x000fe40001800000 */
[----:B------:R-:W-:-:S03]  /*5640*/  FSEL R11, R11, RZ, P3 ;  /* 0x000000ff0b0b7208 */ /* 0x000fc60001800000 */
[----:B------:R-:W-:Y:S01]  /*5650*/  FADD.FTZ R15, -R15, R7 ;  /* 0x000000070f0f7221 */ /* 0x000fe20000010100 */
[----:B------:R-:W-:Y:S02]  /*5660*/  IMAD.U32 R7, RZ, RZ, UR24 ;  /* 0x00000018ff077e24 */ /* 0x000fe4000f8e00ff */
        /* <DEDUP_REMOVED lines=12> */
[----:B------:R-:W-:Y:S01]  /*5730*/  @!P2 VIADD R21, R7, 0x22840 ;  /* 0x000228400715a836 */ /* 0x000fe20000000000 */
[----:B------:R-:W-:Y:S01]  /*5740*/  MUFU.EX2 R152, R152 ;  /* 0x0000009800987308 */ /* 0x000fe20000000800 */
[--C-:B------:R-:W-:Y:S01]  /*5750*/  FFMA.FTZ R172, R172, UR10, -R11.reuse ;  /* 0x0000000aacac7c23 */ /* 0x100fe2000801080b */
[----:B--2---:R-:W-:Y:S01]  /*5760*/  IADD3 R8, -R200, 0xb, RZ ;  /* 0x0000000bc8087810 */ /* 0x004fe20007ffe1ff */
[----:B------:R-:W-:Y:S01]  /*5770*/  FFMA.FTZ R173, R173, UR10, -R11 ;  /* 0x0000000aadad7c23 */ /* 0x000fe2000801080b */
[----:B------:R-:W-:Y:S01]  /*5780*/  @!P2 PRMT R21, RZ, 0x654, R21 ;  /* 0x00000654ff15a816 */ /* 0x000fe20000000015 */
[--C-:B------:R-:W-:Y:S01]  /*5790*/  FFMA.FTZ R176, R176, UR10, -R11.reuse ;  /* 0x0000000ab0b07c23 */ /* 0x100fe2000801080b */
[--C-:B------:R-:W-:Y:S01]  /*57a0*/  FFMA.FTZ R177, R177, UR10, -R11.reuse ;  /* 0x0000000ab1b17c23 */ /* 0x100fe2000801080b */
[----:B------:R2:W-:Y:S06]  /*57b0*/  BAR.ARV R8, 0x100 ;  /* 0x000400080000751d */ /* 0x0005ec0000002000 */
[----:B------:R-:W3:Y:S01]  /*57c0*/  MUFU.EX2 R15, R15 ;  /* 0x0000000f000f7308 */ /* 0x000ee20000000800 */
[----:B------:R4:W-:Y:S01]  /*57d0*/  @!P2 SYNCS.ARRIVE.TRANS64.RED.A1T0 RZ, [R21+URZ], RZ ;  /* 0x000000ff15ffa9a7 */ /* 0x0009e2000810043f */
[--C-:B------:R-:W-:Y:S01]  /*57e0*/  FFMA.FTZ R180, R180, UR10, -R11.reuse ;  /* 0x0000000ab4b47c23 */ /* 0x100fe2000801080b */
[--C-:B------:R-:W-:Y:S01]  /*57f0*/  FFMA.FTZ R181, R181, UR10, -R11.reuse ;  /* 0x0000000ab5b57c23 */ /* 0x100fe2000801080b */
[--C-:B------:R-:W-:Y:S01]  /*5800*/  FFMA.FTZ R184, R184, UR10, -R11.reuse ;  /* 0x0000000ab8b87c23 */ /* 0x100fe2000801080b */
[--C-:B------:R-:W-:Y:S01]  /*5810*/  FFMA.FTZ R185, R185, UR10, -R11.reuse ;  /* 0x0000000ab9b97c23 */ /* 0x100fe2000801080b */
[--C-:B------:R-:W-:Y:S01]  /*5820*/  FFMA.FTZ R188, R188, UR10, -R11.reuse ;  /* 0x0000000abcbc7c23 */ /* 0x100fe2000801080b */
[--C-:B------:R-:W-:Y:S01]  /*5830*/  FFMA.FTZ R189, R189, UR10, -R11.reuse ;  /* 0x0000000abdbd7c23 */ /* 0x100fe2000801080b */
[----:B------:R5:W0:Y:S01]  /*5840*/  MUFU.EX2 R158, R156 ;  /* 0x0000009c009e7308 */ /* 0x000a220000000800 */
[--C-:B------:R-:W-:Y:S01]  /*5850*/  FFMA.FTZ R192, R192, UR10, -R11.reuse ;  /* 0x0000000ac0c07c23 */ /* 0x100fe2000801080b */
[--C-:B------:R-:W-:Y:S01]  /*5860*/  FFMA.FTZ R193, R193, UR10, -R11.reuse ;  /* 0x0000000ac1c17c23 */ /* 0x100fe2000801080b */
[--C-:B------:R-:W-:Y:S01]  /*5870*/  FFMA.FTZ R196, R196, UR10, -R11.reuse ;  /* 0x0000000ac4c47c23 */ /* 0x100fe2000801080b */
[----:B-1----:R-:W-:Y:S01]  /*5880*/  FADD.FTZ R0, R187, R0 ;  /* 0x00000000bb007221 */ /* 0x002fe20000010000 */
[----:B------:R-:W-:-:S03]  /*5890*/  FFMA.FTZ R11, R197, UR10, -R11 ;  /* 0x0000000ac50b7c23 */ /* 0x000fc6000801080b */
[----:B------:R-:W1:Y:S01]  /*58a0*/  MUFU.EX2 R10, R10 ;  /* 0x0000000a000a7308 */ /* 0x000e620000000800 */
[----:B---3--:R-:W-:Y:S01]  /*58b0*/  FFMA.FTZ R3, R15, R3, R152 ;  /* 0x000000030f037223 */ /* 0x008fe20000010098 */
[----:B------:R-:W-:Y:S01]  /*58c0*/  FADD.FTZ R0, R190, R0 ;  /* 0x00000000be007221 */ /* 0x000fe20000010000 */
[----:B-----5:R-:W-:Y:S01]  /*58d0*/  F2FP.F16.F32.PACK_AB R156, R12, R152 ;  /* 0x000000980c9c723e */ /* 0x020fe200000000ff */
[-C--:B------:R-:W-:Y:S01]  /*58e0*/  FMUL.FTZ R24, R24, R15.reuse ;  /* 0x0000000f18187220 */ /* 0x080fe20000410000 */
[----:B------:R-:W-:Y:S01]  /*58f0*/  FADD.FTZ R3, R12, R3 ;  /* 0x000000030c037221 */ /* 0x000fe20000010000 */
[-C--:B------:R-:W-:Y:S01]  /*5900*/  FMUL.FTZ R25, R25, R15.reuse ;  /* 0x0000000f19197220 */ /* 0x080fe20000410000 */
[-C--:B------:R-:W-:Y:S01]  /*5910*/  FMUL.FTZ R28, R28, R15.reuse ;  /* 0x0000000f1c1c7220 */ /* 0x080fe20000410000 */
[----:B------:R-:W3:Y:S01]  /*5920*/  MUFU.EX2 R160, R160 ;  /* 0x000000a000a07308 */ /* 0x000ee20000000800 */
[----:B0-----:R-:W-:Y:S01]  /*5930*/  FADD.FTZ R3, R158, R3 ;  /* 0x000000039e037221 */ /* 0x001fe20000010000 */
[-C--:B------:R-:W-:Y:S01]  /*5940*/  FMUL.FTZ R29, R29, R15.reuse ;  /* 0x0000000f1d1d7220 */ /* 0x080fe20000410000 */
[-C--:B------:R-:W-:Y:S01]  /*5950*/  FMUL.FTZ R32, R32, R15.reuse ;  /* 0x0000000f20207220 */ /* 0x080fe20000410000 */
[-C--:B------:R-:W-:Y:S01]  /*5960*/  FMUL.FTZ R33, R33, R15.reuse ;  /* 0x0000000f21217220 */ /* 0x080fe20000410000 */
[-C--:B------:R-:W-:Y:S01]  /*5970*/  FMUL.FTZ R36, R36, R15.reuse ;  /* 0x0000000f24247220 */ /* 0x080fe20000410000 */
[-C--:B------:R-:W-:Y:S01]  /*5980*/  FMUL.FTZ R37, R37, R15.reuse ;  /* 0x0000000f25257220 */ /* 0x080fe20000410000 */
[-C--:B------:R-:W-:Y:S01]  /*5990*/  FMUL.FTZ R40, R40, R15.reuse ;  /* 0x0000000f28287220 */ /* 0x080fe20000410000 */
[----:B------:R0:W5:Y:S01]  /*59a0*/  MUFU.EX2 R13, R161 ;  /* 0x000000a1000d7308 */ /* 0x0001620000000800 */
        /* <DEDUP_REMOVED lines=9> */
[----:B0-----:R-:W-:Y:S01]  /*5a40*/  F2FP.F16.F32.PACK_AB R161, R171, R170 ;  /* 0x000000aaaba1723e */ /* 0x001fe200000000ff */
[-C--:B------:R-:W-:Y:S01]  /*5a50*/  FMUL.FTZ R52, R52, R15.reuse ;  /* 0x0000000f34347220 */ /* 0x080fe20000410000 */
[-C--:B------:R-:W-:Y:S01]  /*5a60*/  FMUL.FTZ R53, R53, R15.reuse ;  /* 0x0000000f35357220 */ /* 0x080fe20000410000 */
[-C--:B------:R-:W-:Y:S01]  /*5a70*/  FMUL.FTZ R56, R56, R15.reuse ;  /* 0x0000000f38387220 */ /* 0x080fe20000410000 */
[-C--:B------:R-:W-:Y:S01]  /*5a80*/  FMUL.FTZ R57, R57, R15.reuse ;  /* 0x0000000f39397220 */ /* 0x080fe20000410000 */
[-C--:B------:R-:W-:Y:S01]  /*5a90*/  FMUL.FTZ R60, R60, R15.reuse ;  /* 0x0000000f3c3c7220 */ /* 0x080fe20000410000 */
[----:B------:R0:W3:Y:S01]  /*5aa0*/  MUFU.EX2 R14, R165 ;  /* 0x000000a5000e7308 */ /* 0x0000e20000000800 */
[C---:B-----5:R-:W-:Y:S01]  /*5ab0*/  FADD.FTZ R3, R13.reuse, R3 ;  /* 0x000000030d037221 */ /* 0x060fe20000010000 */
[----:B------:R-:W-:Y:S01]  /*5ac0*/  F2FP.F16.F32.PACK_AB R152, R13, R160 ;  /* 0x000000a00d98723e */ /* 0x000fe200000000ff */
[-C--:B------:R-:W-:Y:S01]  /*5ad0*/  FMUL.FTZ R61, R61, R15.reuse ;  /* 0x0000000f3d3d7220 */ /* 0x080fe20000410000 */
[-C--:B------:R-:W-:Y:S01]  /*5ae0*/  FMUL.FTZ R64, R64, R15.reuse ;  /* 0x0000000f40407220 */ /* 0x080fe20000410000 */
[-C--:B------:R-:W-:Y:S01]  /*5af0*/  FMUL.FTZ R65, R65, R15.reuse ;  /* 0x0000000f41417220 */ /* 0x080fe20000410000 */
[-C--:B------:R-:W-:Y:S01]  /*5b00*/  FMUL.FTZ R68, R68, R15.reuse ;  /* 0x0000000f44447220 */ /* 0x080fe20000410000 */
[-C--:B------:R-:W-:Y:S01]  /*5b10*/  FMUL.FTZ R69, R69, R15.reuse ;  /* 0x0000000f45457220 */ /* 0x080fe20000410000 */
[----:B------:R-:W5:Y:S01]  /*5b20*/  MUFU.EX2 R168, R168 ;  /* 0x000000a800a87308 */ /* 0x000f620000000800 */
[----:B-1----:R-:W-:Y:S01]  /*5b30*/  FADD.FTZ R3, R154, R3 ;  /* 0x000000039a037221 */ /* 0x002fe20000010000 */
[----:B0-----:R-:W-:Y:S01]  /*5b40*/  F2FP.F16.F32.PACK_AB R165, R179, R178 ;  /* 0x000000b2b3a5723e */ /* 0x001fe200000000ff */
[-C--:B------:R-:W-:Y:S01]  /*5b50*/  FMUL.FTZ R72, R72, R15.reuse ;  /* 0x0000000f48487220 */ /* 0x080fe20000410000 */
[-C--:B------:R-:W-:Y:S01]  /*5b60*/  FMUL.FTZ R73, R73, R15.reuse ;  /* 0x0000000f49497220 */ /* 0x080fe20000410000 */
[-C--:B------:R-:W-:Y:S01]  /*5b70*/  FMUL.FTZ R76, R76, R15.reuse ;  /* 0x0000000f4c4c7220 */ /* 0x080fe20000410000 */
[-C--:B------:R-:W-:Y:S01]  /*5b80*/  FMUL.FTZ R77, R77, R15.reuse ;  /* 0x0000000f4d4d7220 */ /* 0x080fe20000410000 */
[-C--:B------:R-:W-:Y:S01]  /*5b90*/  FMUL.FTZ R80, R80, R15.reuse ;  /* 0x0000000f50507220 */ /* 0x080fe20000410000 */
[----:B------:R0:W1:Y:S01]  /*5ba0*/  MUFU.EX2 R20, R169 ;  /* 0x000000a900147308 */ /* 0x0000620000000800 */
        /* <DEDUP_REMOVED lines=8> */
[----:B-----5:R-:W-:Y:S01]  /*5c30*/  FADD.FTZ R3, R168, R3 ;  /* 0x00000003a8037221 */ /* 0x020fe20000010000 */
[----:B0-----:R-:W-:Y:S01]  /*5c40*/  F2FP.F16.F32.PACK_AB R169, R187, R186 ;  /* 0x000000babba9723e */ /* 0x001fe200000000ff */
[-C--:B------:R-:W-:Y:S01]  /*5c50*/  FMUL.FTZ R92, R92, R15.reuse ;  /* 0x0000000f5c5c7220 */ /* 0x080fe20000410000 */
[-C--:B------:R-:W-:Y:S01]  /*5c60*/  FMUL.FTZ R93, R93, R15.reuse ;  /* 0x0000000f5d5d7220 */ /* 0x080fe20000410000 */
[-C--:B------:R-:W-:Y:S01]  /*5c70*/  FMUL.FTZ R96, R96, R15.reuse ;  /* 0x0000000f60607220 */ /* 0x080fe20000410000 */
[-C--:B------:R-:W-:Y:S01]  /*5c80*/  FMUL.FTZ R97, R97, R15.reuse ;  /* 0x0000000f61617220 */ /* 0x080fe20000410000 */
[-C--:B------:R-:W-:Y:S01]  /*5c90*/  FMUL.FTZ R100, R100, R15.reuse ;  /* 0x0000000f64647220 */ /* 0x080fe20000410000 */
[----:B----4-:R-:W0:Y:S01]  /*5ca0*/  MUFU.EX2 R21, R173 ;  /* 0x000000ad00157308 */ /* 0x010e220000000800 */
        /* <DEDUP_REMOVED lines=36> */
[----:B------:R-:W-:-:S03]  /*5ef0*/  FMUL.FTZ R149, R149, R15 ;  /* 0x0000000f95957220 */ /* 0x000fc60000410000 */
[----:B------:R-:W3:Y:S01]  /*5f00*/  MUFU.EX2 R184, R184 ;  /* 0x000000b800b87308 */ /* 0x000ee20000000800 */
[----:B0-----:R-:W-:-:S07]  /*5f10*/  FADD.FTZ R10, R166, R3 ;  /* 0x00000003a60a7221 */ /* 0x001fce0000010000 */
[----:B------:R-:W0:Y:S01]  /*5f20*/  MUFU.EX2 R185, R185 ;  /* 0x000000b900b97308 */ /* 0x000e220000000800 */
[C---:B-1----:R-:W-:Y:S01]  /*5f30*/  FADD.FTZ R3, R181.reuse, R10 ;  /* 0x0000000ab5037221 */ /* 0x042fe20000010000 */
[----:B------:R-:W-:-:S06]  /*5f40*/  F2FP.F16.F32.PACK_AB R166, R181, R166 ;  /* 0x000000a6b5a6723e */ /* 0x000fcc00000000ff */
[----:B------:R-:W1:Y:S01]  /*5f50*/  MUFU.EX2 R170, R188 ;  /* 0x000000bc00aa7308 */ /* 0x000e620000000800 */
[----:B---3--:R-:W-:-:S07]  /*5f60*/  FADD.FTZ R10, R184, R3 ;  /* 0x00000003b80a7221 */ /* 0x008fce0000010000 */
[----:B------:R-:W3:Y:S01]  /*5f70*/  MUFU.EX2 R191, R191 ;  /* 0x000000bf00bf7308 */ /* 0x000ee20000000800 */
[C---:B0-----:R-:W-:Y:S01]  /*5f80*/  FADD.FTZ R3, R185.reuse, R10 ;  /* 0x0000000ab9037221 */ /* 0x041fe20000010000 */
[----:B------:R-:W-:-:S06]  /*5f90*/  F2FP.F16.F32.PACK_AB R168, R185, R184 ;  /* 0x000000b8b9a8723e */ /* 0x000fcc00000000ff */
[----:B------:R-:W0:Y:S01]  /*5fa0*/  MUFU.EX2 R189, R189 ;  /* 0x000000bd00bd7308 */ /* 0x000e220000000800 */
[----:B-1----:R-:W-:-:S07]  /*5fb0*/  FADD.FTZ R10, R170, R3 ;  /* 0x00000003aa0a7221 */ /* 0x002fce0000010000 */
[----:B------:R-:W1:Y:S01]  /*5fc0*/  MUFU.EX2 R194, R194 ;  /* 0x000000c200c27308 */ /* 0x000e620000000800 */
[C---:B---3--:R-:W-:Y:S01]  /*5fd0*/  FADD.FTZ R0, R191.reuse, R0 ;  /* 0x00000000bf007221 */ /* 0x048fe20000010000 */
[----:B------:R-:W-:-:S06]  /*5fe0*/  F2FP.F16.F32.PACK_AB R171, R191, R190 ;  /* 0x000000bebfab723e */ /* 0x000fcc00000000ff */
[----:B------:R-:W3:Y:S01]  /*5ff0*/  MUFU.EX2 R172, R192 ;  /* 0x000000c000ac7308 */ /* 0x000ee20000000800 */
[C---:B0-----:R-:W-:Y:S01]  /*6000*/  FADD.FTZ R3, R189.reuse, R10 ;  /* 0x0000000abd037221 */ /* 0x041fe20000010000 */
[----:B------:R-:W-:-:S06]  /*6010*/  F2FP.F16.F32.PACK_AB R170, R189, R170 ;  /* 0x000000aabdaa723e */ /* 0x000fcc00000000ff */
[----:B------:R-:W0:Y:S01]  /*6020*/  MUFU.EX2 R195, R195 ;  /* 0x000000c300c37308 */ /* 0x000e220000000800 */
[----:B-1----:R-:W-:-:S07]  /*6030*/  FADD.FTZ R0, R194, R0 ;  /* 0x00000000c2007221 */ /* 0x002fce0000010000 */
[----:B------:R-:W1:Y:S01]  /*6040*/  MUFU.EX2 R193, R193 ;  /* 0x000000c100c17308 */ /* 0x000e620000000800 */
[----:B---3--:R-:W-:-:S07]  /*6050*/  FADD.FTZ R10, R172, R3 ;  /* 0x00000003ac0a7221 */ /* 0x008fce0000010000 */
[----:B------:R-:W3:Y:S01]  /*6060*/  MUFU.EX2 R198, R198 ;  /* 0x000000c600c67308 */ /* 0x000ee20000000800 */
[C---:B0-----:R-:W-:Y:S01]  /*6070*/  FADD.FTZ R0, R195.reuse, R0 ;  /* 0x00000000c3007221 */ /* 0x041fe20000010000 */
[----:B------:R-:W-:-:S06]  /*6080*/  F2FP.F16.F32.PACK_AB R173, R195, R194 ;  /* 0x000000c2c3ad723e */ /* 0x000fcc00000000ff */
[----:B------:R-:W0:Y:S01]  /*6090*/  MUFU.EX2 R174, R196 ;  /* 0x000000c400ae7308 */ /* 0x000e220000000800 */
[C---:B-1----:R-:W-:Y:S01]  /*60a0*/  FADD.FTZ R3, R193.reuse, R10 ;  /* 0x0000000ac1037221 */ /* 0x042fe20000010000 */
[----:B------:R-:W-:-:S06]  /*60b0*/  F2FP.F16.F32.PACK_AB R172, R193, R172 ;  /* 0x000000acc1ac723e */ /* 0x000fcc00000000ff */
[----:B------:R-:W1:Y:S01]  /*60c0*/  MUFU.EX2 R199, R199 ;  /* 0x000000c700c77308 */ /* 0x000e620000000800 */
[----:B---3--:R-:W-:-:S07]  /*60d0*/  FADD.FTZ R0, R198, R0 ;  /* 0x00000000c6007221 */ /* 0x008fce0000010000 */
[----:B------:R-:W3:Y:S01]  /*60e0*/  MUFU.EX2 R11, R11 ;  /* 0x0000000b000b7308 */ /* 0x000ee20000000800 */
[----:B0-----:R-:W-:Y:S01]  /*60f0*/  FADD.FTZ R10, R174, R3 ;  /* 0x00000003ae0a7221 */ /* 0x001fe20000010000 */
[C---:B-1----:R-:W-:Y:S01]  /*6100*/  FADD.FTZ R0, R199.reuse, R0 ;  /* 0x00000000c7007221 */ /* 0x042fe20000010000 */
[----:B------:R-:W-:Y:S02]  /*6110*/  F2FP.F16.F32.PACK_AB R175, R199, R198 ;  /* 0x000000c6c7af723e */ /* 0x000fe400000000ff */
[C---:B---3--:R-:W-:Y:S01]  /*6120*/  FADD.FTZ R3, R11.reuse, R10 ;  /* 0x0000000a0b037221 */ /* 0x048fe20000010000 */
[----:B------:R-:W-:Y:S01]  /*6130*/  F2FP.F16.F32.PACK_AB R174, R11, R174 ;  /* 0x000000ae0bae723e */ /* 0x000fe200000000ff */
[----:B--2---:R-:W-:Y:S06]  /*6140*/  @!P0 BRA `(.L_x_4616) ;  /* 0x0000000000048947 */ /* 0x004fec0003800000 */
[----:B------:R-:W-:Y:S01]  /*6150*/  BPT.TRAP 0x1 ;  /* 0x000000040000795c */ /* 0x000fe20000300000 */
.L_x_4616:
[----:B------:R0:W1:Y:S01]  /*6160*/  SYNCS.PHASECHK.TRANS64.TRYWAIT P3, [UR24+0x22850], R6 ;  /* 0x02285006ff0075a7 */ /* 0x0000620008060158 */
[----:B------:R-:W-:Y:S05]  /*6170*/  @!P0 BRA `(.L_x_4617) ;  /* 0x0000000000048947 */ /* 0x000fea0003800000 */
[----:B------:R-:W-:Y:S01]  /*6180*/  BPT.TRAP 0x1 ;  /* 0x000000040000795c */ /* 0x000fe20000300000 */
.L_x_4617:
[----:B-1----:R-:W-:Y:S05]  /*6190*/  @P3 BRA `(.L_x_4618) ;  /* 0x0000000000083947 */ /* 0x002fea0003800000 */
[----:B------:R-:W1:Y:S02]  /*61a0*/  SYNCS.PHASECHK.TRANS64.TRYWAIT P3, [UR24+0x22850], R6 ;  /* 0x02285006ff0075a7 */ /* 0x000e640008060158 */
[----:B-1----:R-:W-:Y:S05]  /*61b0*/  @!P3 BRA `(.L_x_4619) ;  /* 0x000000e00098b947 */ /* 0x002fea0003800000 */
.L_x_4618:
[----:B------:R-:W2:Y:S01]  /*61c0*/  S2R R9, SR_TID.X ;  /* 0x0000000000097919 */ /* 0x000ea20000002100 */
[----:B------:R-:W-:Y:S01]  /*61d0*/  UIMAD UR11, UR37, 0xc00, UR21 ;  /* 0x00000c00250b78a4 */ /* 0x000fe2000f8e0215 */
[----:B-1----:R-:W-:Y:S01]  /*61e0*/  @!P2 VIADD R7, R7, 0x22860 ;  /* 0x000228600707a836 */ /* 0x002fe20000000000 */
[----:B------:R-:W-:Y:S01]  /*61f0*/  UMOV UR7, 0x40000040 ;  /* 0x4000004000077882 */ /* 0x000fe20000000000 */
[----:B------:R-:W-:Y:S02]  /*6200*/  UISETP.GT.AND UP1, UPT, UR52, UR22, UPT ;  /* 0x000000163400728c */ /* 0x000fe4000bf24270 */
[----:B------:R-:W-:Y:S01]  /*6210*/  UIADD3 UR52, UR52, -0x1, URZ ;  /* 0xffffffff34347890 */ /* 0x000fe2000fffe03f */
[----:B------:R-:W-:Y:S01]  /*6220*/  @!P2 PRMT R7, RZ, 0x654, R7 ;  /* 0x00000654ff07a816 */ /* 0x000fe20000000007 */
[----:B------:R-:W-:Y:S02]  /*6230*/  UMOV UR6, UR11 ;  /* 0x0000000b00067c82 */ /* 0x000fe40008000000 */
[----:B------:R-:W-:-:S02]  /*6240*/  PLOP3.LUT P3, PT, PT, PT, UP1, 0x80, 0x0 ;  /* 0x000000000000781c */ /* 0x000fc40003f6f018 */
        /* <DEDUP_REMOVED lines=37> */
[----:B------:R0:W-:Y:S02]  /*64a0*/  @!P2 SYNCS.ARRIVE.TRANS64.RED.A1T0 RZ, [R7+URZ], RZ ;  /* 0x000000ff07ffa9a7 */ /* 0x0001e4000810043f */
[----:B0-----:R-:W-:Y:S01]  /*64b0*/  IMAD.MOV.U32 R7, RZ, RZ, R5 ;  /* 0x000000ffff077224 */ /* 0x001fe200078e0005 */
[----:B---3--:R-:W-:Y:S06]  /*64c0*/  @P3 BRA `(.L_x_4620) ;  /* 0xffffffd800983947 */ /* 0x008fec000383ffff */
.L_x_4611:
[----:B------:R-:W-:-:S06]  /*64d0*/  UISETP.GE.AND UP0, UPT, UR52, UR40, UPT ;  /* 0x000000283400728c */ /* 0x000fcc000bf06270 */
[----:B------:R-:W-:-:S13]  /*64e0*/  PLOP3.LUT P1, PT, PT, PT, UP0, 0x80, 0x0 ;  /* 0x000000000000781c */ /* 0x000fda0003f2f008 */
[----:B------:R-:W-:Y:S05]  /*64f0*/  @!P1 BRA `(.L_x_4621) ;  /* 0x0000001c00509947 */ /* 0x000fea0003800000 */
[----:B------:R-:W-:Y:S01]  /*6500*/  IMAD.MOV.U32 R7, RZ, RZ, R4 ;  /* 0x000000ffff077224 */ /* 0x000fe200078e0004 */
[----:B------:R-:W-:Y:S01]  /*6510*/  ULDC UR22, c[0x0][0x988] ;  /* 0x0002620000167ab9 */ /* 0x000fe20000000800 */
[----:B012---:R-:W-:-:S07]  /*6520*/  IMAD.MOV.U32 R9, RZ, RZ, R5 ;  /* 0x000000ffff097224 */ /* 0x007fce00078e0005 */
.L_x_4630:
[----:B------:R-:W-:-:S04]  /*6530*/  UIADD3 UR37, UR37, 0x1, URZ ;  /* 0x0000000125257890 */ /* 0x000fc8000fffe03f */
[----:B------:R-:W-:-:S04]  /*6540*/  UISETP.NE.AND UP0, UPT, UR37, 0x2, UPT ;  /* 0x000000022500788c */ /* 0x000fc8000bf05270 */
[----:B------:R-:W-:Y:S02]  /*6550*/  USEL UR6, URZ, 0x1, UP0 ;  /* 0x000000013f067887 */ /* 0x000fe40008000000 */
[----:B------:R-:W-:Y:S02]  /*6560*/  USEL UR37, UR37, URZ, UP0 ;  /* 0x0000003f25257287 */ /* 0x000fe40008000000 */
[----:B------:R-:W-:Y:S01]  /*6570*/  ULOP3.LUT UR47, UR47, UR6, URZ, 0x3c, !UPT ;  /* 0x000000062f2f7292 */ /* 0x000fe2000f8e3c3f */
[----:B------:R-:W-:Y:S11]  /*6580*/  @!P0 BRA `(.L_x_4622) ;  /* 0x0000000000048947 */ /* 0x000ff60003800000 */
[----:B------:R-:W-:Y:S01]  /*6590*/  BPT.TRAP 0x1 ;  /* 0x000000040000795c */ /* 0x000fe20000300000 */
.L_x_4622:
        /* <DEDUP_REMOVED lines=9> */
.L_x_4623:
[----:B-1----:R-:W-:Y:S05]  /*6630*/  @P1 BRA `(.L_x_4624) ;  /* 0x0000000000081947 */ /* 0x002fea0003800000 */
[----:B------:R-:W1:Y:S02]  /*6640*/  SYNCS.PHASECHK.TRANS64.TRYWAIT P1, [UR23+0x22830], R6 ;  /* 0x02283006ff0075a7 */ /* 0x000e640008020157 */
[----:B-1----:R-:W-:Y:S05]  /*6650*/  @!P1 BRA `(.L_x_4625) ;  /* 0x000000dc00849947 */ /* 0x002fea0003800000 */
.L_x_4624:
        /* <DEDUP_REMOVED lines=11> */
[----:B--2---:R-:W-:Y:S01]  /*6710*/  SHF.R.U32.HI R12, RZ, 0x7, R12 ;  /* 0x00000007ff0c7819 */ /* 0x004fe2000001160c */
        /* <DEDUP_REMOVED lines=77> */
[----:B-1----:R-:W-:Y:S01]  /*6bf0*/  FMUL.FTZ R24, R24, R8 ;  /* 0x0000000818187220 */ /* 0x002fe20000410000 */
        /* <DEDUP_REMOVED lines=99> */
[----:B------:R-:W-:Y:S01]  /*7230*/  MUFU.EX2 R169, R169 ;  /* 0x000000a900a97308 */ /* 0x000fe20000000800 */
[----:B----4-:R-:W-:Y:S01]  /*7240*/  FADD.FTZ R3, R165, R3 ;  /* 0x00000003a5037221 */ /* 0x010fe20000010000 */
[----:B--2---:R-:W-:-:S06]  /*7250*/  FMNMX.FTZ R4, R4, R8, !PT ;  /* 0x0000000804047209 */ /* 0x004fcc0007810000 */
[----:B------:R-:W-:Y:S01]  /*7260*/  MUFU.EX2 R172, R172 ;  /* 0x000000ac00ac7308 */ /* 0x000fe20000000800 */
        /* <DEDUP_REMOVED lines=30> */
[----:B------:R-:W-:Y:S01]  /*7450*/  FFMA.FTZ R199, R199, UR10, -R8 ;  /* 0x0000000ac7c77c23 */ /* 0x000fe20008010808 */
[----:B------:R-:W-:Y:S01]  /*7460*/  IADD3 R8, -R12, 0xb, RZ ;  /* 0x0000000b0c087810 */ /* 0x000fe20007ffe1ff */
[----:B------:R-:W3:Y:S01]  /*7470*/  MUFU.EX2 R203, R158 ;  /* 0x0000009e00cb7308 */ /* 0x000ee20000000800 */
[----:B-1----:R-:W-:Y:S01]  /*7480*/  FFMA.FTZ R0, R7, R0, R201 ;  /* 0x0000000007007223 */ /* 0x002fe200000100c9 */
[----:B------:R-:W-:Y:S01]  /*7490*/  FADD.FTZ R3, R169, R3 ;  /* 0x00000003a9037221 */ /* 0x000fe20000010000 */
[----:B------:R-:W-:Y:S01]  /*74a0*/  F2FP.F16.F32.PACK_AB R154, R165, R164 ;  /* 0x000000a4a59a723e */ /* 0x000fe200000000ff */
[-C--:B------:R-:W-:Y:S01]  /*74b0*/  FMUL.FTZ R26, R26, R7.reuse ;  /* 0x000000071a1a7220 */ /* 0x080fe20000410000 */
[-C--:B------:R-:W-:Y:S01]  /*74c0*/  FMUL.FTZ R27, R27, R7.reuse ;  /* 0x000000071b1b7220 */ /* 0x080fe20000410000 */
[----:B------:R-:W-:Y:S01]  /*74d0*/  FADD.FTZ R3, R172, R3 ;  /* 0x00000003ac037221 */ /* 0x000fe20000010000 */
        /* <DEDUP_REMOVED lines=34> */
[----:B-1----:R-:W-:-:S02]  /*7700*/  IMAD.U32 R9, RZ, RZ, UR23 ;  /* 0x00000017ff097e24 */ /* 0x002fc4000f8e00ff */
[-C--:B------:R-:W-:Y:S01]  /*7710*/  FMUL.FTZ R79, R79, R7.reuse ;  /* 0x000000074f4f7220 */ /* 0x080fe20000410000 */
[-C--:B------:R-:W-:Y:S01]  /*7720*/  FMUL.FTZ R82, R82, R7.reuse ;  /* 0x0000000752527220 */ /* 0x080fe20000410000 */
[-C--:B------:R-:W-:Y:S01]  /*7730*/  FMUL.FTZ R83, R83, R7.reuse ;  /* 0x0000000753537220 */ /* 0x080fe20000410000 */
[----:B------:R-:W-:Y:S02]  /*7740*/  @!P2 VIADD R11, R9, 0x22840 ;  /* 0x00022840090ba836 */ /* 0x000fe40000000000 */
[-C--:B------:R-:W-:Y:S01]  /*7750*/  FMUL.FTZ R86, R86, R7.reuse ;  /* 0x0000000756567220 */ /* 0x080fe20000410000 */
[-C--:B------:R-:W-:Y:S01]  /*7760*/  FMUL.FTZ R87, R87, R7.reuse ;  /* 0x0000000757577220 */ /* 0x080fe20000410000 */
[----:B------:R-:W1:Y:S01]  /*7770*/  MUFU.EX2 R167, R167 ;  /* 0x000000a700a77308 */ /* 0x000e620000000800 */
[-C--:B------:R-:W-:Y:S01]  /*7780*/  FMUL.FTZ R90, R90, R7.reuse ;  /* 0x000000075a5a7220 */ /* 0x080fe20000410000 */
[----:B------:R-:W-:Y:S01]  /*7790*/  @!P2 PRMT R11, RZ, 0x654, R11 ;  /* 0x00000654ff0ba816 */ /* 0x000fe2000000000b */
[----:B------:R4:W-:Y:S06]  /*77a0*/  BAR.ARV R8, 0x100 ;  /* 0x000400080000751d */ /* 0x0009ec0000002000 */
[----:B------:R-:W5:Y:S01]  /*77b0*/  MUFU.EX2 R171, R171 ;  /* 0x000000ab00ab7308 */ /* 0x000f620000000800 */
[----:B------:R3:W-:Y:S01]  /*77c0*/  @!P2 SYNCS.ARRIVE.TRANS64.RED.A1T0 RZ, [R11+URZ], RZ ;  /* 0x000000ff0bffa9a7 */ /* 0x0007e2000810043f */
[-C--:B------:R-:W-:Y:S01]  /*77d0*/  FMUL.FTZ R91, R91, R7.reuse ;  /* 0x000000075b5b7220 */ /* 0x080fe20000410000 */
        /* <DEDUP_REMOVED lines=18> */
[----:B------:R-:W-:Y:S01]  /*7900*/  FADD.FTZ R0, R157, R0 ;  /* 0x000000009d007221 */ /* 0x000fe20000010000 */
[-C--:B------:R-:W-:Y:S01]  /*7910*/  FMUL.FTZ R119, R119, R7.reuse ;  /* 0x0000000777777220 */ /* 0x080fe20000410000 */
[-C--:B------:R-:W-:Y:S01]  /*7920*/  FMUL.FTZ R122, R122, R7.reuse ;  /* 0x000000077a7a7220 */ /* 0x080fe20000410000 */
[----:B------:R-:W1:Y:S01]  /*7930*/  MUFU.EX2 R175, R175 ;  /* 0x000000af00af7308 */ /* 0x000e620000000800 */
[----:B-----5:R-:W-:Y:S01]  /*7940*/  FADD.FTZ R11, R171, R0 ;  /* 0x00000000ab0b7221 */ /* 0x020fe20000010000 */
[-C--:B------:R-:W-:Y:S01]  /*7950*/  FMUL.FTZ R123, R123, R7.reuse ;  /* 0x000000077b7b7220 */ /* 0x080fe20000410000 */
[-C--:B------:R-:W-:Y:S01]  /*7960*/  FMUL.FTZ R126, R126, R7.reuse ;  /* 0x000000077e7e7220 */ /* 0x080fe20000410000 */
[-C--:B------:R-:W-:Y:S01]  /*7970*/  FMUL.FTZ R127, R127, R7.reuse ;  /* 0x000000077f7f7220 */ /* 0x080fe20000410000 */
[----:B0-----:R-:W-:Y:S01]  /*7980*/  FADD.FTZ R0, R174, R11 ;  /* 0x0000000bae007221 */ /* 0x001fe20000010000 */
        /* <DEDUP_REMOVED lines=15> */
[----:B------:R-:W-:Y:S01]  /*7a80*/  FMUL.FTZ R151, R151, R7 ;  /* 0x0000000797977220 */ /* 0x000fe20000410000 */
[----:B------:R-:W-:-:S02]  /*7a90*/  F2FP.F16.F32.PACK_AB R156, R169, R156 ;  /* 0x0000009ca99c723e */ /* 0x000fc400000000ff */
[----:B------:R-:W1:Y:S01]  /*7aa0*/  MUFU.EX2 R177, R177 ;  /* 0x000000b100b17308 */ /* 0x000e620000000800 */
[----:B0-----:R-:W-:Y:S01]  /*7ab0*/  FADD.FTZ R3, R160, R3 ;  /* 0x00000003a0037221 */ /* 0x001fe20000010000 */
[----:B------:R-:W-:Y:S02]  /*7ac0*/  F2FP.F16.F32.PACK_AB R201, R155, R201 ;  /* 0x000000c99bc9723e */ /* 0x000fe400000000ff */
[----:B------:R-:W-:Y:S02]  /*7ad0*/  F2FP.F16.F32.PACK_AB R203, R159, R203 ;  /* 0x000000cb9fcb723e */ /* 0x000fe400000000ff */
[----:B------:R-:W-:Y:S02]  /*7ae0*/  F2FP.F16.F32.PACK_AB R153, R163, R153 ;  /* 0x00000099a399723e */ /* 0x000fe400000000ff */
[----:B------:R-:W0:Y:S01]  /*7af0*/  MUFU.EX2 R179, R179 ;  /* 0x000000b300b37308 */ /* 0x000e220000000800 */
[----:B--2---:R-:W-:Y:S01]  /*7b00*/  FADD.FTZ R0, R161, R0 ;  /* 0x00000000a1007221 */ /* 0x004fe20000010000 */
[----:B------:R-:W-:-:S02]  /*7b10*/  F2FP.F16.F32.PACK_AB R155, R167, R10 ;  /* 0x0000000aa79b723e */ /* 0x000fc400000000ff */
[----:B------:R-:W-:Y:S02]  /*7b20*/  F2FP.F16.F32.PACK_AB R157, R171, R157 ;  /* 0x0000009dab9d723e */ /* 0x000fe400000000ff */
[----:B------:R-:W-:Y:S02]  /*7b30*/  F2FP.F16.F32.PACK_AB R158, R173, R172 ;  /* 0x000000acad9e723e */ /* 0x000fe400000000ff */
[----:B------:R-:W2:Y:S01]  /*7b40*/  MUFU.EX2 R180, R180 ;  /* 0x000000b400b47308 */ /* 0x000ea20000000800 */
[C---:B-1----:R-:W-:Y:S01]  /*7b50*/  FADD.FTZ R3, R177.reuse, R3 ;  /* 0x00000003b1037221 */ /* 0x042fe20000010000 */
[----:B------:R-:W-:Y:S02]  /*7b60*/  F2FP.F16.F32.PACK_AB R160, R177, R160 ;  /* 0x000000a0b1a0723e */ /* 0x000fe400000000ff */
[----:B------:R-:W-:-:S04]  /*7b70*/  F2FP.F16.F32.PACK_AB R159, R175, R174 ;  /* 0x000000aeaf9f723e */ /* 0x000fc800000000ff */
        /* <DEDUP_REMOVED lines=46> */
[----:B0-----:R-:W-:Y:S01]  /*7e60*/  FADD.FTZ R0, R198, R7 ;  /* 0x00000007c6007221 */ /* 0x001fe20000010000 */
[C---:B--2---:R-:W-:Y:S01]  /*7e70*/  FADD.FTZ R3, R170.reuse, R3 ;  /* 0x00000003aa037221 */ /* 0x044fe20000010000 */
[----:B------:R-:W-:Y:S02]  /*7e80*/  F2FP.F16.F32.PACK_AB R170, R170, R196 ;  /* 0x000000c4aaaa723e */ /* 0x000fe400000000ff */
[C---:B-1----:R-:W-:Y:S01]  /*7e90*/  FADD.FTZ R0, R199.reuse, R0 ;  /* 0x00000000c7007221 */ /* 0x042fe20000010000 */
[----:B------:R-:W-:Y:S01]  /*7ea0*/  F2FP.F16.F32.PACK_AB R171, R199, R198 ;  /* 0x000000c6c7ab723e */ /* 0x000fe200000000ff */
[----:B----4-:R-:W-:Y:S06]  /*7eb0*/  @!P0 BRA `(.L_x_4626) ;  /* 0x0000000000048947 */ /* 0x010fec0003800000 */
[----:B------:R-:W-:Y:S01]  /*7ec0*/  BPT.TRAP 0x1 ;  /* 0x000000040000795c */ /* 0x000fe20000300000 */
.L_x_4626:
[----:B------:R0:W1:Y:S01]  /*7ed0*/  SYNCS.PHASECHK.TRANS64.TRYWAIT P1, [UR23+0x22850], R6 ;  /* 0x02285006ff0075a7 */ /* 0x0000620008020157 */
[----:B------:R-:W-:Y:S05]  /*7ee0*/  @!P0 BRA `(.L_x_4627) ;  /* 0x0000000000048947 */ /* 0x000fea0003800000 */
[----:B------:R-:W-:Y:S01]  /*7ef0*/  BPT.TRAP 0x1 ;  /* 0x000000040000795c */ /* 0x000fe20000300000 */
.L_x_4627:
[----:B-1----:R-:W-:Y:S05]  /*7f00*/  @P1 BRA `(.L_x_4628) ;  /* 0x0000000000081947 */ /* 0x002fea0003800000 */
[----:B------:R-:W1:Y:S02]  /*7f10*/  SYNCS.PHASECHK.TRANS64.TRYWAIT P1, [UR23+0x22850], R6 ;  /* 0x02285006ff0075a7 */ /* 0x000e640008020157 */
[----:B-1----:R-:W-:Y:S05]  /*7f20*/  @!P1 BRA `(.L_x_4629) ;  /* 0x000000c400689947 */ /* 0x002fea0003800000 */
.L_x_4628:
        /* <DEDUP_REMOVED lines=49> */
.L_x_4621:
[----:B------:R-:W3:Y:S01]  /*8240*/  SHFL.BFLY PT, R6, R3, 0x2, 0x1f ;  /* 0x0c401f0003067f89 */ /* 0x000ee200000e0000 */
[----:B------:R-:W-:Y:S01]  /*8250*/  UIADD3 UR37, UR37, 0x1, URZ ;  /* 0x0000000125257890 */ /* 0x000fe2000fffe03f */
[----:B------:R4:W-:Y:S06]  /*8260*/  BAR.ARV R8, 0x100 ;  /* 0x000400080000751d */ /* 0x0009ec0000002000 */
[----:B------:R-:W-:Y:S02]  /*8270*/  UISETP.NE.AND UP0, UPT, UR37, 0x2, UPT ;  /* 0x000000022500788c */ /* 0x000fe4000bf05270 */
[----:B------:R-:W-:Y:S06]  /*8280*/  BAR.ARV 0x8, 0x180 ;  /* 0x0206000000007b1d */ /* 0x000fec0000002000 */
[----:B----4-:R-:W-:Y:S01]  /*8290*/  IMAD.U32 R8, RZ, RZ, UR10 ;  /* 0x0000000aff087e24 */ /* 0x010fe2000f8e00ff */
[----:B------:R-:W-:Y:S01]  /*82a0*/  USEL UR4, URZ, 0x1, UP0 ;  /* 0x000000013f047887 */ /* 0x000fe20008000000 */
[----:B012---:R-:W0:Y:S01]  /*82b0*/  SHFL.BFLY PT, R9, R0, 0x2, 0x1f ;  /* 0x0c401f0000097f89 */ /* 0x007e2200000e0000 */
[----:B------:R-:W-:Y:S01]  /*82c0*/  PLOP3.LUT P0, PT, PT, PT, PT, 0x8, 0x0 ;  /* 0x000000000000781c */ /* 0x000fe20003f0e170 */
[----:B------:R-:W-:Y:S01]  /*82d0*/  UIADD3 UR48, UR48, 0x1, URZ ;  /* 0x0000000130307890 */ /* 0x000fe2000fffe03f */
[----:B---3--:R-:W-:Y:S01]  /*82e0*/  FADD.FTZ R7, R6, R3 ;  /* 0x0000000306077221 */ /* 0x008fe20000010000 */
[----:B------:R-:W-:-:S02]  /*82f0*/  USEL UR37, UR37, URZ, UP0 ;  /* 0x0000003f25257287 */ /* 0x000fc40008000000 */
[----:B------:R-:W-:Y:S02]  /*8300*/  ULOP3.LUT UR47, UR47, UR4, URZ, 0x3c, !UPT ;  /* 0x000000042f2f7292 */ /* 0x000fe4000f8e3c3f */
[----:B------:R-:W1:Y:S01]  /*8310*/  SHFL.BFLY PT, R6, R7, 0x1, 0x1f ;  /* 0x0c201f0007067f89 */ /* 0x000e6200000e0000 */
[----:B0-----:R-:W-:Y:S01]  /*8320*/  FADD.FTZ R10, R9, R0 ;  /* 0x00000000090a7221 */ /* 0x001fe20000010000 */
[----:B------:R-:W-:-:S04]  /*8330*/  IMAD.MOV.U32 R0, RZ, RZ, RZ ;  /* 0x000000ffff007224 */ /* 0x000fc800078e00ff */
[----:B------:R-:W0:Y:S01]  /*8340*/  SHFL.BFLY PT, R9, R10, 0x1, 0x1f ;  /* 0x0c201f000a097f89 */ /* 0x000e2200000e0000 */
[----:B-1----:R-:W-:Y:S01]  /*8350*/  FADD.FTZ R11, R7, R6 ;  /* 0x00000006070b7221 */ /* 0x002fe20000010000 */
[----:B------:R-:W-:Y:S02]  /*8360*/  IMAD.MOV.U32 R6, RZ, RZ, RZ ;  /* 0x000000ffff067224 */ /* 0x000fe400078e00ff */
[----:B------:R-:W-:Y:S02]  /*8370*/  IMAD.U32 R7, RZ, RZ, UR10 ;  /* 0x0000000aff077e24 */ /* 0x000fe4000f8e00ff */
[----:B------:R-:W-:-:S13]  /*8380*/  FSETP.NE.FTZ.AND P1, PT, R11, RZ, PT ;  /* 0x000000ff0b00720b */ /* 0x000fda0003f35000 */
[----:B------:R-:W1:Y:S01]  /*8390*/  @P1 MUFU.RCP R6, R11 ;  /* 0x0000000b00061308 */ /* 0x000e620000001000 */
[----:B------:R-:W-:Y:S01]  /*83a0*/  @P1 FMUL.FTZ R7, R7, 0.69314718246459960938 ;  /* 0x3f31721807071820 */ /* 0x000fe20000410000 */
[----:B0-----:R-:W-:-:S05]  /*83b0*/  FADD.FTZ R3, R10, R9 ;  /* 0x000000090a037221 */ /* 0x001fca0000010000 */
[----:B------:R-:W-:Y:S01]  /*83c0*/  FSETP.NE.FTZ.AND P2, PT, R3, RZ, PT ;  /* 0x000000ff0300720b */ /* 0x000fe20003f55000 */
[----:B------:R-:W0:Y:S01]  /*83d0*/  @P1 MUFU.LG2 R9, R11 ;  /* 0x0000000b00091308 */ /* 0x000e220000000c00 */
[-C--:B-1----:R-:W-:Y:S01]  /*83e0*/  FMUL.FTZ R24, R24, R6.reuse ;  /* 0x0000000618187220 */ /* 0x082fe20000410000 */
[-C--:B------:R-:W-:Y:S01]  /*83f0*/  FMUL.FTZ R25, R25, R6.reuse ;  /* 0x0000000619197220 */ /* 0x080fe20000410000 */
[----:B------:R-:W-:-:S09]  /*8400*/  FMUL.FTZ R28, R28, R6 ;  /* 0x000000061c1c7220 */ /* 0x000fd20000410000 */
[----:B------:R-:W1:Y:S01]  /*8410*/  @P2 MUFU.LG2 R10, R3 ;  /* 0x00000003000a2308 */ /* 0x000e620000000c00 */
        /* <DEDUP_REMOVED lines=133> */
.L_x_4600:
        /* <DEDUP_REMOVED lines=32> */
[----:B------:R-:W-:Y:S02]  /*8e70*/  IADD3 R157, P6, R4, 0x4020, RZ ;  /* 0x00004020049d7810 */ /* 0x000fe40007fde0ff */
[----:B------:R-:W-:Y:S02]  /*8e80*/  SHF.R.U64 R12, R12, 0x3, RZ ;  /* 0x000000030c0c7819 */ /* 0x000fe400000012ff */
[----:B------:R-:W-:Y:S02]  /*8e90*/  SHF.R.U64 R14, R14, 0x3, RZ ;  /* 0x000000030e0e7819 */ /* 0x000fe400000012ff */
[----:B------:R-:W-:Y:S02]  /*8ea0*/  SHF.R.U64 R152, R152, 0x3, RZ ;  /* 0x0000000398987819 */ /* 0x000fe400000012ff */
[----:B------:R-:W-:Y:S02]  /*8eb0*/  LOP3.LUT R156, R157, 0x380, RZ, 0xc0, !PT ;  /* 0x000003809d9c7812 */ /* 0x000fe400078ec0ff */
[----:B------:R-:W-:-:S02]  /*8ec0*/  LOP3.LUT R9, R4, 0x380, RZ, 0xc0, !PT ;  /* 0x0000038004097812 */ /* 0x000fc400078ec0ff */
[----:B------:R-:W-:Y:S02]  /*8ed0*/  IADD3 R159, P5, R4, 0x4040, RZ ;  /* 0x00004040049f7810 */ /* 0x000fe40007fbe0ff */
[----:B------:R-:W-:Y:S01]  /*8ee0*/  LOP3.LUT R12, R12, R13, RZ, 0x3c, !PT ;  /* 0x0000000d0c0c7212 */ /* 0x000fe200078e3cff */
[--C-:B------:R-:W-:Y:S01]  /*8ef0*/  IMAD.X R13, RZ, RZ, R5.reuse, P1 ;  /* 0x000000ffff0d7224 */ /* 0x100fe200008e0605 */
[----:B------:R-:W-:Y:S01]  /*8f00*/  LOP3.LUT R14, R14, R15, RZ, 0x3c, !PT ;  /* 0x0000000f0e0e7212 */ /* 0x000fe200078e3cff */
[--C-:B------:R-:W-:Y:S01]  /*8f10*/  IMAD.X R15, RZ, RZ, R5.reuse, P0 ;  /* 0x000000ffff0f7224 */ /* 0x100fe200000e0605 */
[----:B------:R-:W-:Y:S01]  /*8f20*/  LOP3.LUT R152, R152, R153, RZ, 0x3c, !PT ;  /* 0x0000009998987212 */ /* 0x000fe200078e3cff */
[----:B------:R-:W-:Y:S01]  /*8f30*/  IMAD.X R153, RZ, RZ, R5, P4 ;  /* 0x000000ffff997224 */ /* 0x000fe200020e0605 */
[----:B------:R-:W-:Y:S02]  /*8f40*/  SHF.R.U64 R156, R156, 0x3, RZ ;  /* 0x000000039c9c7819 */ /* 0x000fe400000012ff */
[----:B------:R-:W-:-:S02]  /*8f50*/  IADD3 R155, P3, R4, 0x4000, RZ ;  /* 0x00004000049b7810 */ /* 0x000fc40007f7e0ff */
[C---:B------:R-:W-:Y:S02]  /*8f60*/  IADD3 R161, P2, R4.reuse, 0x4060, RZ ;  /* 0x0000406004a17810 */ /* 0x040fe40007f5e0ff */
[C---:B------:R-:W-:Y:S02]  /*8f70*/  IADD3 R163, P1, R4.reuse, 0x8000, RZ ;  /* 0x0000800004a37810 */ /* 0x040fe40007f3e0ff */
[----:B------:R-:W-:Y:S02]  /*8f80*/  SHF.R.U64 R9, R9, 0x3, RZ ;  /* 0x0000000309097819 */ /* 0x000fe400000012ff */
[----:B------:R-:W-:Y:S02]  /*8f90*/  LOP3.LUT R158, R159, 0x380, RZ, 0xc0, !PT ;  /* 0x000003809f9e7812 */ /* 0x000fe400078ec0ff */
[C---:B------:R-:W-:Y:S02]  /*8fa0*/  IADD3 R165, P0, R4.reuse, 0x8020, RZ ;  /* 0x0000802004a57810 */ /* 0x040fe40007f1e0ff */
[----:B------:R-:W-:-:S02]  /*8fb0*/  IADD3 R167, P4, R4, 0x8040, RZ ;  /* 0x0000804004a77810 */ /* 0x000fc40007f9e0ff */
[----:B------:R-:W-:Y:S01]  /*8fc0*/  LOP3.LUT R156, R156, R157, RZ, 0x3c, !PT ;  /* 0x0000009d9c9c7212 */ /* 0x000fe200078e3cff */
[--C-:B------:R-:W-:Y:S01]  /*8fd0*/  IMAD.X R157, RZ, RZ, R5.reuse, P6 ;  /* 0x000000ffff9d7224 */ /* 0x100fe200030e0605 */
[----:B------:R-:W-:Y:S02]  /*8fe0*/  LOP3.LUT R154, R155, 0x380, RZ, 0xc0, !PT ;  /* 0x000003809b9a7812 */ /* 0x000fe400078ec0ff */
[----:B------:R-:W-:Y:S02]  /*8ff0*/  LOP3.LUT R160, R161, 0x380, RZ, 0xc0, !PT ;  /* 0x00000380a1a07812 */ /* 0x000fe400078ec0ff */
[----:B------:R-:W-:Y:S02]  /*9000*/  LOP3.LUT R162, R163, 0x380, RZ, 0xc0, !PT ;  /* 0x00000380a3a27812 */ /* 0x000fe400078ec0ff */
[----:B------:R-:W-:Y:S01]  /*9010*/  LOP3.LUT R8, R9, R4, RZ, 0x3c, !PT ;  /* 0x0000000409087212 */ /* 0x000fe200078e3cff */
[----:B------:R-:W-:Y:S01]  /*9020*/  IMAD.MOV.U32 R9, RZ, RZ, R5 ;  /* 0x000000ffff097224 */ /* 0x000fe200078e0005 */
[----:B------:R-:W-:-:S02]  /*9030*/  SHF.R.U64 R158, R158, 0x3, RZ ;  /* 0x000000039e9e7819 */ /* 0x000fc400000012ff */
[----:B------:R-:W-:Y:S02]  /*9040*/  LOP3.LUT R164, R165, 0x380, RZ, 0xc0, !PT ;  /* 0x00000380a5a47812 */ /* 0x000fe400078ec0ff */
[----:B------:R-:W-:Y:S02]  /*9050*/  LOP3.LUT R166, R167, 0x380, RZ, 0xc0, !PT ;  /* 0x00000380a7a67812 */ /* 0x000fe400078ec0ff */
[----:B------:R-:W-:Y:S02]  /*9060*/  IADD3 R20, P6, R4, 0xc000, RZ ;  /* 0x0000c00004147810 */ /* 0x000fe40007fde0ff */
[----:B------:R-:W-:Y:S02]  /*9070*/  SHF.R.U64 R154, R154, 0x3, RZ ;  /* 0x000000039a9a7819 */ /* 0x000fe400000012ff */
[----:B------:R-:W-:Y:S02]  /*9080*/  SHF.R.U64 R160, R160, 0x3, RZ ;  /* 0x00000003a0a07819 */ /* 0x000fe400000012ff */
[----:B------:R-:W-:-:S02]  /*9090*/  SHF.R.U64 R162, R162, 0x3, RZ ;  /* 0x00000003a2a27819 */ /* 0x000fc400000012ff */
[----:B------:R-:W-:Y:S01]  /*90a0*/  LOP3.LUT R158, R158, R159, RZ, 0x3c, !PT ;  /* 0x0000009f9e9e7212 */ /* 0x000fe200078e3cff */
[----:B------:R-:W-:Y:S01]  /*90b0*/  IMAD.X R159, RZ, RZ, R5, P5 ;  /* 0x000000ffff9f7224 */ /* 0x000fe200028e0605 */
[----:B------:R-:W-:Y:S02]  /*90c0*/  SHF.R.U64 R164, R164, 0x3, RZ ;  /* 0x00000003a4a47819 */ /* 0x000fe400000012ff */
[----:B------:R-:W-:Y:S02]  /*90d0*/  SHF.R.U64 R166, R166, 0x3, RZ ;  /* 0x00000003a6a67819 */ /* 0x000fe400000012ff */
[----:B------:R-:W-:Y:S02]  /*90e0*/  LOP3.LUT R7, R20, 0x380, RZ, 0xc0, !PT ;  /* 0x0000038014077812 */ /* 0x000fe400078ec0ff */
[----:B------:R-:W-:Y:S02]  /*90f0*/  MOV R0, R8 ;  /* 0x0000000800007202 */ /* 0x000fe40000000f00 */
[----:B------:R-:W-:-:S02]  /*9100*/  F2FP.F16.F32.PACK_AB R8, R25, R24 ;  /* 0x000000181908723e */ /* 0x000fc400000000ff */
[----:B------:R-:W-:Y:S02]  /*9110*/  F2FP.F16.F32.PACK_AB R9, R27, R26 ;  /* 0x0000001a1b09723e */ /* 0x000fe400000000ff */
[----:B------:R-:W-:Y:S02]  /*9120*/  IADD3 R21, P5, R4, 0xc020, RZ ;  /* 0x0000c02004157810 */ /* 0x000fe40007fbe0ff */
[----:B------:R-:W-:Y:S01]  /*9130*/  LOP3.LUT R154, R154, R155, RZ, 0x3c, !PT ;  /* 0x0000009b9a9a7212 */ /* 0x000fe200078e3cff */
[--C-:B------:R-:W-:Y:S01]  /*9140*/  IMAD.X R155, RZ, RZ, R5.reuse, P3 ;  /* 0x000000ffff9b7224 */ /* 0x100fe200018e0605 */
[----:B------:R-:W-:Y:S01]  /*9150*/  LOP3.LUT R160, R160, R161, RZ, 0x3c, !PT ;  /* 0x000000a1a0a07212 */ /* 0x000fe200078e3cff */
[--C-:B------:R-:W-:Y:S01]  /*9160*/  IMAD.X R161, RZ, RZ, R5.reuse, P2 ;  /* 0x000000ffffa17224 */ /* 0x100fe200010e0605 */
[----:B------:R-:W-:Y:S01]  /*9170*/  LOP3.LUT R162, R162, R163, RZ, 0x3c, !PT ;  /* 0x000000a3a2a27212 */ /* 0x000fe200078e3cff */
[----:B------:R-:W-:Y:S01]  /*9180*/  IMAD.X R163, RZ, RZ, R5, P1 ;  /* 0x000000ffffa37224 */ /* 0x000fe200008e0605 */
[----:B------:R-:W-:Y:S01]  /*9190*/  LOP3.LUT R164, R164, R165, RZ, 0x3c, !PT ;  /* 0x000000a5a4a47212 */ /* 0x000fe200078e3cff */
[----:B------:R0:W-:Y:S01]  /*91a0*/  STSM.16.M88.4 [R0], R8 ;  /* 0x0000000800007844 */ /* 0x0001e20000000200 */
[----:B------:R-:W-:-:S02]  /*91b0*/  LOP3.LUT R166, R166, R167, RZ, 0x3c, !PT ;  /* 0x000000a7a6a67212 */ /* 0x000fc400078e3cff */
[----:B------:R-:W-:Y:S02]  /*91c0*/  SHF.R.U64 R7, R7, 0x3, RZ ;  /* 0x0000000307077819 */ /* 0x000fe400000012ff */
[C---:B------:R-:W-:Y:S02]  /*91d0*/  IADD3 R169, P3, R4.reuse, 0x8060, RZ ;  /* 0x0000806004a97810 */ /* 0x040fe40007f7e0ff */
[C---:B------:R-:W-:Y:S02]  /*91e0*/  IADD3 R165, P2, R4.reuse, 0xc040, RZ ;  /* 0x0000c04004a57810 */ /* 0x040fe40007f5e0ff */
[----:B------:R-:W-:Y:S02]  /*91f0*/  IADD3 R167, P1, R4, 0xc060, RZ ;  /* 0x0000c06004a77810 */ /* 0x000fe40007f3e0ff */
[----:B------:R-:W-:Y:S02]  /*9200*/  LOP3.LUT R4, R21, 0x380, RZ, 0xc0, !PT ;  /* 0x0000038015047812 */ /* 0x000fe400078ec0ff */
[----:B------:R-:W-:-:S02]  /*9210*/  MOV R173, R156 ;  /* 0x0000009c00ad7202 */ /* 0x000fc40000000f00 */
[----:B------:R-:W-:Y:S01]  /*9220*/  MOV R174, R158 ;  /* 0x0000009e00ae7202 */ /* 0x000fe20000000f00 */
[--C-:B0-----:R-:W-:Y:S01]  /*9230*/  IMAD.X R9, RZ, RZ, R5.reuse, P6 ;  /* 0x000000ffff097224 */ /* 0x101fe200030e0605 */
[----:B------:R-:W-:Y:S01]  /*9240*/  LOP3.LUT R8, R7, R20, RZ, 0x3c, !PT ;  /* 0x0000001407087212 */ /* 0x000fe200078e3cff */
[----:B------:R-:W-:Y:S01]  /*9250*/  IMAD.X R11, RZ, RZ, R5, P5 ;  /* 0x000000ffff0b7224 */ /* 0x000fe200028e0605 */
[----:B------:R-:W-:Y:S02]  /*9260*/  LOP3.LUT R20, R165, 0x380, RZ, 0xc0, !PT ;  /* 0x00000380a5147812 */ /* 0x000fe400078ec0ff */
[----:B------:R-:W-:Y:S02]  /*9270*/  LOP3.LUT R0, R167, 0x380, RZ, 0xc0, !PT ;  /* 0x00000380a7007812 */ /* 0x000fe400078ec0ff */
[----:B------:R-:W-:Y:S02]  /*9280*/  SHF.R.U64 R10, R4, 0x3, RZ ;  /* 0x00000003040a7819 */ /* 0x000fe400000012ff */
[----:B------:R-:W-:-:S02]  /*9290*/  SHF.R.U64 R20, R20, 0x3, RZ ;  /* 0x0000000314147819 */ /* 0x000fc400000012ff */
[----:B------:R-:W-:Y:S02]  /*92a0*/  SHF.R.U64 R4, R0, 0x3, RZ ;  /* 0x0000000300047819 */ /* 0x000fe400000012ff */
[----:B------:R-:W-:Y:S01]  /*92b0*/  LOP3.LUT R10, R10, R21, RZ, 0x3c, !PT ;  /* 0x000000150a0a7212 */ /* 0x000fe200078e3cff */
[----:B------:R-:W-:Y:S01]  /*92c0*/  IMAD.X R21, RZ, RZ, R5, P2 ;  /* 0x000000ffff157224 */ /* 0x000fe200010e0605 */
[----:B------:R-:W-:Y:S02]  /*92d0*/  MOV R12, R12 ;  /* 0x0000000c000c7202 */ /* 0x000fe40000000f00 */
[----:B------:R-:W-:Y:S02]  /*92e0*/  F2FP.F16.F32.PACK_AB R156, R33, R32 ;  /* 0x00000020219c723e */ /* 0x000fe400000000ff */
[----:B------:R-:W-:Y:S02]  /*92f0*/  F2FP.F16.F32.PACK_AB R157, R35, R34 ;  /* 0x00000022239d723e */ /* 0x000fe400000000ff */
[----:B------:R-:W-:-:S02]  /*9300*/  F2FP.F16.F32.PACK_AB R158, R37, R36 ;  /* 0x00000024259e723e */ /* 0x000fc400000000ff */
[----:B------:R-:W-:Y:S02]  /*9310*/  F2FP.F16.F32.PACK_AB R159, R39, R38 ;  /* 0x00000026279f723e */ /* 0x000fe400000000ff */
[----:B------:R-:W-:Y:S02]  /*9320*/  LOP3.LUT R168, R169, 0x380, RZ, 0xc0, !PT ;  /* 0x00000380a9a87812 */ /* 0x000fe400078ec0ff */
[----:B------:R-:W-:Y:S01]  /*9330*/  LOP3.LUT R20, R20, R165, RZ, 0x3c, !PT ;  /* 0x000000a514147212 */ /* 0x000fe200078e3cff */
[--C-:B------:R-:W-:Y:S01]  /*9340*/  IMAD.X R165, RZ, RZ, R5.reuse, P0 ;  /* 0x000000ffffa57224 */ /* 0x100fe200000e0605 */
[----:B------:R-:W-:Y:S01]  /*9350*/  LOP3.LUT R4, R4, R167, RZ, 0x3c, !PT ;  /* 0x000000a704047212 */ /* 0x000fe200078e3cff */
[----:B------:R-:W-:Y:S01]  /*9360*/  IMAD.X R167, RZ, RZ, R5, P4 ;  /* 0x000000ffffa77224 */ /* 0x000fe200020e0605 */
[----:B------:R-:W-:Y:S01]  /*9370*/  MOV R0, R8 ;  /* 0x0000000800007202 */ /* 0x000fe20000000f00 */
[----:B------:R0:W-:Y:S01]  /*9380*/  STSM.16.M88.4 [R12], R156 ;  /* 0x0000009c0c007844 */ /* 0x0001e20000000200 */
[----:B------:R-:W-:-:S02]  /*9390*/  MOV R7, R10 ;  /* 0x0000000a00077202 */ /* 0x000fc40000000f00 */
[----:B------:R-:W-:Y:S02]  /*93a0*/  SHF.R.U64 R168, R168, 0x3, RZ ;  /* 0x00000003a8a87819 */ /* 0x000fe400000012ff */
[----:B------:R-:W-:Y:S02]  /*93b0*/  MOV R176, R14 ;  /* 0x0000000e00b07202 */ /* 0x000fe40000000f00 */
[----:B------:R-:W-:Y:S02]  /*93c0*/  F2FP.F16.F32.PACK_AB R8, R41, R40 ;  /* 0x000000282908723e */ /* 0x000fe400000000ff */
[----:B------:R-:W-:Y:S02]  /*93d0*/  F2FP.F16.F32.PACK_AB R9, R43, R42 ;  /* 0x0000002a2b09723e */ /* 0x000fe400000000ff */
[----:B------:R-:W-:Y:S02]  /*93e0*/  F2FP.F16.F32.PACK_AB R10, R45, R44 ;  /* 0x0000002c2d0a723e */ /* 0x000fe400000000ff */
[----:B------:R-:W-:-:S02]  /*93f0*/  F2FP.F16.F32.PACK_AB R11, R47, R46 ;  /* 0x0000002e2f0b723e */ /* 0x000fc400000000ff */
[----:B------:R-:W-:Y:S02]  /*9400*/  MOV R177, R152 ;  /* 0x0000009800b17202 */ /* 0x000fe40000000f00 */
[----:B------:R-:W-:Y:S01]  /*9410*/  MOV R178, R154 ;  /* 0x0000009a00b27202 */ /* 0x000fe20000000f00 */
[----:B------:R1:W-:Y:S01]  /*9420*/  STSM.16.M88.4 [R176], R8 ;  /* 0x00000008b0007844 */ /* 0x0003e20000000200 */
[----:B0-----:R-:W-:Y:S02]  /*9430*/  F2FP.F16.F32.PACK_AB R12, R49, R48 ;  /* 0x00000030310c723e */ /* 0x001fe400000000ff */
[----:B------:R-:W-:Y:S02]  /*9440*/  F2FP.F16.F32.PACK_AB R13, R51, R50 ;  /* 0x00000032330d723e */ /* 0x000fe400000000ff */
[----:B------:R-:W-:Y:S02]  /*9450*/  F2FP.F16.F32.PACK_AB R14, R53, R52 ;  /* 0x00000034350e723e */ /* 0x000fe400000000ff */
[----:B------:R-:W-:-:S02]  /*9460*/  F2FP.F16.F32.PACK_AB R15, R55, R54 ;  /* 0x00000036370f723e */ /* 0x000fc400000000ff */
[----:B------:R-:W-:Y:S02]  /*9470*/  F2FP.F16.F32.PACK_AB R152, R57, R56 ;  /* 0x000000383998723e */ /* 0x000fe400000000ff */
[----:B------:R-:W-:Y:S01]  /*9480*/  F2FP.F16.F32.PACK_AB R153, R59, R58 ;  /* 0x0000003a3b99723e */ /* 0x000fe200000000ff */
[----:B------:R0:W-:Y:S01]  /*9490*/  STSM.16.M88.4 [R177], R12 ;  /* 0x0000000cb1007844 */ /* 0x0001e20000000200 */
[----:B------:R-:W-:Y:S02]  /*94a0*/  F2FP.F16.F32.PACK_AB R154, R61, R60 ;  /* 0x0000003c3d9a723e */ /* 0x000fe400000000ff */
[----:B------:R-:W-:Y:S02]  /*94b0*/  F2FP.F16.F32.PACK_AB R155, R63, R62 ;  /* 0x0000003e3f9b723e */ /* 0x000fe400000000ff */
[----:B------:R-:W-:Y:S02]  /*94c0*/  MOV R175, R160 ;  /* 0x000000a000af7202 */ /* 0x000fe40000000f00 */
[----:B------:R-:W-:Y:S01]  /*94d0*/  MOV R170, R162 ;  /* 0x000000a200aa7202 */ /* 0x000fe20000000f00 */
[----:B------:R2:W-:Y:S01]  /*94e0*/  STSM.16.M88.4 [R178], R152 ;  /* 0x00000098b2007844 */ /* 0x0005e20000000200 */
[----:B------:R-:W-:-:S02]  /*94f0*/  F2FP.F16.F32.PACK_AB R156, R65, R64 ;  /* 0x00000040419c723e */ /* 0x000fc400000000ff */
[----:B------:R-:W-:Y:S02]  /*9500*/  F2FP.F16.F32.PACK_AB R157, R67, R66 ;  /* 0x00000042439d723e */ /* 0x000fe400000000ff */
[----:B------:R-:W-:Y:S02]  /*9510*/  F2FP.F16.F32.PACK_AB R158, R69, R68 ;  /* 0x00000044459e723e */ /* 0x000fe400000000ff */
[----:B------:R-:W-:Y:S02]  /*9520*/  F2FP.F16.F32.PACK_AB R159, R71, R70 ;  /* 0x00000046479f723e */ /* 0x000fe400000000ff */
[----:B------:R-:W-:Y:S01]  /*9530*/  LOP3.LUT R168, R168, R169, RZ, 0x3c, !PT ;  /* 0x000000a9a8a87212 */ /* 0x000fe200078e3cff */
[--C-:B------:R-:W-:Y:S01]  /*9540*/  IMAD.X R169, RZ, RZ, R5.reuse, P3 ;  /* 0x000000ffffa97224 */ /* 0x100fe200018e0605 */
[----:B------:R-:W-:Y:S01]  /*9550*/  MOV R171, R164 ;  /* 0x000000a400ab7202 */ /* 0x000fe20000000f00 */
[----:B------:R3:W-:Y:S01]  /*9560*/  STSM.16.M88.4 [R173], R156 ;  /* 0x0000009cad007844 */ /* 0x0007e20000000200 */
[----:B------:R-:W-:Y:S01]  /*9570*/  MOV R172, R166 ;  /* 0x000000a600ac7202 */ /* 0x000fe20000000f00 */
[----:B------:R-:W-:Y:S01]  /*9580*/  IMAD.X R5, RZ, RZ, R5, P1 ;  /* 0x000000ffff057224 */ /* 0x000fe200008e0605 */
[----:B------:R-:W-:-:S02]  /*9590*/  F2FP.F16.F32.PACK_AB R160, R73, R72 ;  /* 0x0000004849a0723e */ /* 0x000fc400000000ff */
[----:B------:R-:W-:Y:S02]  /*95a0*/  F2FP.F16.F32.PACK_AB R161, R75, R74 ;  /* 0x0000004a4ba1723e */ /* 0x000fe400000000ff */
[----:B------:R-:W-:Y:S02]  /*95b0*/  F2FP.F16.F32.PACK_AB R162, R77, R76 ;  /* 0x0000004c4da2723e */ /* 0x000fe400000000ff */
[----:B------:R-:W-:Y:S02]  /*95c0*/  F2FP.F16.F32.PACK_AB R163, R79, R78 ;  /* 0x0000004e4fa3723e */ /* 0x000fe400000000ff */
[----:B------:R-:W-:Y:S02]  /*95d0*/  F2FP.F16.F32.PACK_AB R164, R81, R80 ;  /* 0x0000005051a4723e */ /* 0x000fe400000000ff */
[----:B------:R-:W-:Y:S01]  /*95e0*/  F2FP.F16.F32.PACK_AB R165, R83, R82 ;  /* 0x0000005253a5723e */ /* 0x000fe200000000ff */
[----:B------:R4:W-:Y:S01]  /*95f0*/  STSM.16.M88.4 [R174], R160 ;  /* 0x000000a0ae007844 */ /* 0x0009e20000000200 */
[----:B------:R-:W-:-:S02]  /*9600*/  F2FP.F16.F32.PACK_AB R166, R85, R84 ;  /* 0x0000005455a6723e */ /* 0x000fc400000000ff */
[----:B------:R-:W-:Y:S02]  /*9610*/  F2FP.F16.F32.PACK_AB R167, R87, R86 ;  /* 0x0000005657a7723e */ /* 0x000fe400000000ff */
[----:B-1----:R-:W-:Y:S02]  /*9620*/  F2FP.F16.F32.PACK_AB R8, R89, R88 ;  /* 0x000000585908723e */ /* 0x002fe400000000ff */
[----:B------:R-:W-:Y:S01]  /*9630*/  F2FP.F16.F32.PACK_AB R9, R91, R90 ;  /* 0x0000005a5b09723e */ /* 0x000fe200000000ff */
[----:B------:R-:W-:Y:S01]  /*9640*/  STSM.16.M88.4 [R175], R164 ;  /* 0x000000a4af007844 */ /* 0x000fe20000000200 */
[----:B------:R-:W-:Y:S02]  /*9650*/  F2FP.F16.F32.PACK_AB R10, R93, R92 ;  /* 0x0000005c5d0a723e */ /* 0x000fe400000000ff */
[----:B------:R-:W-:Y:S02]  /*9660*/  F2FP.F16.F32.PACK_AB R11, R95, R94 ;  /* 0x0000005e5f0b723e */ /* 0x000fe400000000ff */
[----:B0-----:R-:W-:-:S02]  /*9670*/  F2FP.F16.F32.PACK_AB R12, R97, R96 ;  /* 0x00000060610c723e */ /* 0x001fc400000000ff */
[----:B------:R-:W-:Y:S01]  /*9680*/  F2FP.F16.F32.PACK_AB R13, R99, R98 ;  /* 0x00000062630d723e */ /* 0x000fe200000000ff */
[----:B------:R0:W-:Y:S01]  /*9690*/  STSM.16.M88.4 [R170], R8 ;  /* 0x00000008aa007844 */ /* 0x0001e20000000200 */
[----:B------:R-:W-:Y:S02]  /*96a0*/  F2FP.F16.F32.PACK_AB R14, R101, R100 ;  /* 0x00000064650e723e */ /* 0x000fe400000000ff */
[----:B------:R-:W-:Y:S02]  /*96b0*/  F2FP.F16.F32.PACK_AB R15, R103, R102 ;  /* 0x00000066670f723e */ /* 0x000fe400000000ff */
[----:B--2---:R-:W-:Y:S02]  /*96c0*/  F2FP.F16.F32.PACK_AB R152, R105, R104 ;  /* 0x000000686998723e */ /* 0x004fe400000000ff */
[----:B------:R-:W-:Y:S01]  /*96d0*/  F2FP.F16.F32.PACK_AB R153, R107, R106 ;  /* 0x0000006a6b99723e */ /* 0x000fe200000000ff */
[----:B------:R1:W-:Y:S01]  /*96e0*/  STSM.16.M88.4 [R171], R12 ;  /* 0x0000000cab007844 */ /* 0x0003e20000000200 */
[----:B------:R-:W-:-:S02]  /*96f0*/  F2FP.F16.F32.PACK_AB R154, R109, R108 ;  /* 0x0000006c6d9a723e */ /* 0x000fc400000000ff */
[----:B------:R-:W-:Y:S02]  /*9700*/  F2FP.F16.F32.PACK_AB R155, R111, R110 ;  /* 0x0000006e6f9b723e */ /* 0x000fe400000000ff */
[----:B------:R-:W-:Y:S02]  /*9710*/  MOV R168, R168 ;  /* 0x000000a800a87202 */ /* 0x000fe40000000f00 */
[----:B---3--:R-:W-:Y:S01]  /*9720*/  F2FP.F16.F32.PACK_AB R156, R113, R112 ;  /* 0x00000070719c723e */ /* 0x008fe200000000ff */
[----:B------:R2:W-:Y:S01]  /*9730*/  STSM.16.M88.4 [R172], R152 ;  /* 0x00000098ac007844 */ /* 0x0005e20000000200 */
[----:B------:R-:W-:Y:S02]  /*9740*/  F2FP.F16.F32.PACK_AB R157, R115, R114 ;  /* 0x00000072739d723e */ /* 0x000fe400000000ff */
[----:B------:R-:W-:Y:S02]  /*9750*/  F2FP.F16.F32.PACK_AB R158, R117, R116 ;  /* 0x00000074759e723e */ /* 0x000fe400000000ff */
[----:B------:R-:W-:-:S02]  /*9760*/  F2FP.F16.F32.PACK_AB R159, R119, R118 ;  /* 0x00000076779f723e */ /* 0x000fc400000000ff */
[----:B----4-:R-:W-:Y:S02]  /*9770*/  F2FP.F16.F32.PACK_AB R160, R121, R120 ;  /* 0x0000007879a0723e */ /* 0x010fe400000000ff */
[----:B------:R-:W-:Y:S01]  /*9780*/  F2FP.F16.F32.PACK_AB R161, R123, R122 ;  /* 0x0000007a7ba1723e */ /* 0x000fe200000000ff */
[----:B------:R3:W-:Y:S01]  /*9790*/  STSM.16.M88.4 [R168], R156 ;  /* 0x0000009ca8007844 */ /* 0x0007e20000000200 */
[----:B------:R-:W-:Y:S02]  /*97a0*/  F2FP.F16.F32.PACK_AB R162, R125, R124 ;  /* 0x0000007c7da2723e */ /* 0x000fe400000000ff */
[----:B------:R-:W-:Y:S02]  /*97b0*/  F2FP.F16.F32.PACK_AB R163, R127, R126 ;  /* 0x0000007e7fa3723e */ /* 0x000fe400000000ff */
[----:B0-----:R-:W-:Y:S02]  /*97c0*/  F2FP.F16.F32.PACK_AB R8, R129, R128 ;  /* 0x000000808108723e */ /* 0x001fe400000000ff */
[----:B------:R-:W-:Y:S01]  /*97d0*/  F2FP.F16.F32.PACK_AB R9, R131, R130 ;  /* 0x000000828309723e */ /* 0x000fe200000000ff */
[----:B------:R-:W-:Y:S01]  /*97e0*/  STSM.16.M88.4 [R0], R160 ;  /* 0x000000a000007844 */ /* 0x000fe20000000200 */
[----:B------:R-:W-:-:S02]  /*97f0*/  F2FP.F16.F32.PACK_AB R10, R133, R132 ;  /* 0x00000084850a723e */ /* 0x000fc400000000ff */
[----:B------:R-:W-:Y:S02]  /*9800*/  F2FP.F16.F32.PACK_AB R11, R135, R134 ;  /* 0x00000086870b723e */ /* 0x000fe400000000ff */
[----:B------:R-:W-:Y:S02]  /*9810*/  MOV R20, R20 ;  /* 0x0000001400147202 */ /* 0x000fe40000000f00 */
[----:B-1----:R-:W-:Y:S01]  /*9820*/  F2FP.F16.F32.PACK_AB R12, R137, R136 ;  /* 0x00000088890c723e */ /* 0x002fe200000000ff */
[----:B------:R0:W-:Y:S01]  /*9830*/  STSM.16.M88.4 [R7], R8 ;  /* 0x0000000807007844 */ /* 0x0001e20000000200 */
[----:B------:R-:W-:Y:S02]  /*9840*/  F2FP.F16.F32.PACK_AB R13, R139, R138 ;  /* 0x0000008a8b0d723e */ /* 0x000fe400000000ff */
[----:B------:R-:W-:Y:S02]  /*9850*/  F2FP.F16.F32.PACK_AB R14, R141, R140 ;  /* 0x0000008c8d0e723e */ /* 0x000fe400000000ff */
[----:B------:R-:W-:-:S02]  /*9860*/  F2FP.F16.F32.PACK_AB R15, R143, R142 ;  /* 0x0000008e8f0f723e */ /* 0x000fc400000000ff */
[----:B------:R-:W-:Y:S01]  /*9870*/  MOV R21, R4 ;  /* 0x0000000400157202 */ /* 0x000fe20000000f00 */
[----:B------:R-:W-:Y:S01]  /*9880*/  IMAD.U32 R4, RZ, RZ, UR9 ;  /* 0x00000009ff047e24 */ /* 0x000fe2000f8e00ff */
[----:B--2---:R-:W-:Y:S01]  /*9890*/  F2FP.F16.F32.PACK_AB R152, R145, R144 ;  /* 0x000000909198723e */ /* 0x004fe200000000ff */
[----:B------:R1:W-:Y:S01]  /*98a0*/  STSM.16.M88.4 [R20], R12 ;  /* 0x0000000c14007844 */ /* 0x0003e20000000200 */
[----:B------:R-:W-:Y:S01]  /*98b0*/  F2FP.F16.F32.PACK_AB R153, R147, R146 ;  /* 0x000000929399723e */ /* 0x000fe200000000ff */
[----:B------:R-:W-:Y:S01]  /*98c0*/  IMAD.U32 R5, RZ, RZ, UR12 ;  /* 0x0000000cff057e24 */ /* 0x000fe2000f8e00ff */
[----:B------:R-:W-:Y:S01]  /*98d0*/  F2FP.F16.F32.PACK_AB R154, R149, R148 ;  /* 0x00000094959a723e */ /* 0x000fe200000000ff */
[----:B------:R-:W-:Y:S01]  /*98e0*/  ULDC.64 UR12, c[0x0][0xc08] ;  /* 0x00030200000c7ab9 */ /* 0x000fe20000000a00 */
[----:B------:R-:W-:Y:S02]  /*98f0*/  F2FP.F16.F32.PACK_AB R155, R151, R150 ;  /* 0x00000096979b723e */ /* 0x000fe400000000ff */
[----:B------:R-:W-:-:S03]  /*9900*/  ISETP.NE.U32.AND P0, PT, RZ, UR14, PT ;  /* 0x0000000eff007c0c */ /* 0x000fc6000bf05070 */
[----:B------:R2:W-:Y:S01]  /*9910*/  STSM.16.M88.4 [R21], R152 ;  /* 0x0000009815007844 */ /* 0x0005e20000000200 */
[----:B------:R-:W-:Y:S01]  /*9920*/  BAR.SYNC.DEFER_BLOCKING 0x1, 0x100 ;  /* 0x0044000000007b1d */ /* 0x000fe20000010000 */
[----:B------:R-:W-:Y:S01]  /*9930*/  ISETP.NE.AND.EX P0, PT, RZ, UR15, PT, P0 ;  /* 0x0000000fff007c0c */ /* 0x000fe2000bf05300 */
[----:B------:R-:W-:-:S04]  /*9940*/  UISETP.NE.U32.AND UP0, UPT, UR12, URZ, UPT ;  /* 0x0000003f0c00728c */ /* 0x000fc8000bf05070 */
[----:B------:R-:W-:-:S08]  /*9950*/  UISETP.NE.AND.EX UP0, UPT, UR13, URZ, UPT, UP0 ;  /* 0x0000003f0d00728c */ /* 0x000fd0000bf05300 */
[----:B---3--:R-:W3:Y:S03]  /*9960*/  @P0 LDG.E R156, desc[UR38][R4.64] ;  /* 0x00000026049c0981 */ /* 0x008ee6000c1e1900 */
[----:B------:R-:W-:Y:S01]  /*9970*/  @UP0 UIADD3 UR12, UP1, UR4, UR12, URZ ;  /* 0x0000000c040c0290 */ /* 0x000fe2000ff3e03f */
[----:B------:R-:W-:Y:S02]  /*9980*/  PLOP3.LUT P4, PT, PT, PT, UP0, 0x80, 0x0 ;  /* 0x000000000000781c */ /* 0x000fe40003f8f008 */
[----:B------:R-:W-:Y:S01]  /*9990*/  ULDC UR4, c[0x0][0xad4] ;  /* 0x0002b50000047ab9 */ /* 0x000fe20000000800 */
[----:B------:R-:W-:Y:S02]  /*99a0*/  @UP0 UIADD3.X UR13, UR16, UR13, URZ, UP1, !UPT ;  /* 0x0000000d100d0290 */ /* 0x000fe40008ffe43f */
[----:B0-----:R-:W-:-:S04]  /*99b0*/  IMAD.U32 R8, RZ, RZ, UR12 ;  /* 0x0000000cff087e24 */ /* 0x001fc8000f8e00ff */
[----:B------:R-:W-:-:S05]  /*99c0*/  IMAD.U32 R9, RZ, RZ, UR13 ;  /* 0x0000000dff097e24 */ /* 0x000fca000f8e00ff */
[----:B------:R0:W4:Y:S01]  /*99d0*/  @P4 LDG.E R0, desc[UR38][R8.64] ;  /* 0x0000002608004981 */ /* 0x000122000c1e1900 */
[----:B------:R-:W-:Y:S01]  /*99e0*/  UISETP.NE.AND UP0, UPT, UR41, URZ, UPT ;  /* 0x0000003f2900728c */ /* 0x000fe2000bf05270 */
[----:B-1----:R-:W-:Y:S01]  /*99f0*/  VIADD R12, R16, UR43 ;  /* 0x0000002b100c7c36 */ /* 0x002fe20008000000 */
[----:B------:R-:W-:Y:S02]  /*9a00*/  UISETP.NE.AND UP1, UPT, UR20, 0x1, UPT ;  /* 0x000000011400788c */ /* 0x000fe4000bf25270 */
[----:B------:R-:W-:Y:S01]  /*9a10*/  USEL UR4, UR41, UR4, UP0 ;  /* 0x0000000429047287 */ /* 0x000fe20008000000 */
[----:B------:R-:W-:Y:S01]  /*9a20*/  IMAD.MOV.U32 R7, RZ, RZ, R12 ;  /* 0x000000ffff077224 */ /* 0x000fe200078e000c */
[----:B------:R-:W-:Y:S01]  /*9a30*/  UMOV UR21, 0x9b8 ;  /* 0x000009b800157882 */ /* 0x000fe20000000000 */
[----:B------:R-:W-:Y:S01]  /*9a40*/  UISETP.NE.U32.AND UP0, UPT, UR14, URZ, UPT ;  /* 0x0000003f0e00728c */ /* 0x000fe2000bf05070 */
[----:B------:R-:W-:Y:S01]  /*9a50*/  PLOP3.LUT P1, PT, PT, PT, UP1, 0x80, 0x0 ;  /* 0x000000000000781c */ /* 0x000fe20003f2f018 */
[----:B------:R-:W-:-:S02]  /*9a60*/  UISETP.GT.AND UP2, UPT, UR4, 0x1, UPT ;  /* 0x000000010400788c */ /* 0x000fc4000bf44270 */
[----:B------:R-:W-:Y:S02]  /*9a70*/  UISETP.NE.AND.EX UP0, UPT, UR15, URZ, UPT, UP0 ;  /* 0x0000003f0f00728c */ /* 0x000fe4000bf05300 */
[----:B------:R-:W-:Y:S01]  /*9a80*/  USEL UR21, UR21, 0x978, UP2 ;  /* 0x0000097815157887 */ /* 0x000fe20009000000 */
[----:B------:R-:W-:Y:S01]  /*9a90*/  UMOV UR4, URZ ;  /* 0x0000003f00047c82 */ /* 0x000fe20008000000 */
[----:B------:R-:W-:Y:S01]  /*9aa0*/  USEL UR46, UR46, URZ, !UP0 ;  /* 0x0000003f2e2e7287 */ /* 0x000fe2000c000000 */
[----:B------:R-:W-:Y:S01]  /*9ab0*/  @UP1 ULDC UR23, c[0x0][0xbec] ;  /* 0x0002fb0000171ab9 */ /* 0x000fe20000000800 */
[----:B------:R-:W-:-:S04]  /*9ac0*/  USEL UR9, UR42, URZ, UP2 ;  /* 0x0000003f2a097287 */ /* 0x000fc80009000000 */
[----:B0-----:R-:W-:Y:S01]  /*9ad0*/  @P1 IMAD.HI.U32 R8, R12, UR23, RZ ;  /* 0x000000170c081c27 */ /* 0x001fe2000f8e00ff */
[----:B------:R-:W-:Y:S01]  /*9ae0*/  USEL UR45, UR45, URZ, !UP0 ;  /* 0x0000003f2d2d7287 */ /* 0x000fe2000c000000 */
[----:B------:R-:W-:Y:S02]  /*9af0*/  @UP1 ULDC UR26, c[0x0][0xbf0] ;  /* 0x0002fc00001a1ab9 */ /* 0x000fe40000000800 */
[----:B------:R-:W-:Y:S01]  /*9b00*/  ULDC.64 UR16, c[0x0][UR21+0x220] ;  /* 0x0000880015107abb */ /* 0x000fe20008000a00 */
[----:B------:R-:W-:Y:S01]  /*9b10*/  ULDC.64 UR14, c[0x0][UR21+0x218] ;  /* 0x00008600150e7abb */ /* 0x000fe20008000a00 */
[----:B------:R-:W-:Y:S01]  /*9b20*/  ULDC.64 UR18, c[0x0][UR21+0x228] ;  /* 0x00008a0015127abb */ /* 0x000fe20008000a00 */
[----:B------:R-:W-:Y:S01]  /*9b30*/  UIMAD UR17, UR17, UR46, URZ ;  /* 0x0000002e111172a4 */ /* 0x000fe2000f8e023f */
[----:B------:R-:W-:Y:S01]  /*9b40*/  @P1 SHF.R.U32.HI R7, RZ, UR26, R8 ;  /* 0x0000001aff071c19 */ /* 0x000fe20008011608 */
[----:B------:R-:W-:Y:S02]  /*9b50*/  UIMAD.WIDE.U32 UR12, UR14, UR44, URZ ;  /* 0x0000002c0e0c72a5 */ /* 0x000fe4000f8e003f */
[----:B------:R-:W-:Y:S01]  /*9b60*/  UIMAD UR22, UR15, UR44, URZ ;  /* 0x0000002c0f1672a4 */ /* 0x000fe2000f8e023f */
[--C-:B------:R-:W-:Y:S01]  /*9b70*/  SHF.R.S32.HI R9, RZ, 0x1f, R7.reuse ;  /* 0x0000001fff097819 */ /* 0x100fe20000011407 */
[----:B------:R-:W-:Y:S01]  /*9b80*/  UIMAD.WIDE.U32 UR24, UR18, UR9, URZ ;  /* 0x00000009121872a5 */ /* 0x000fe2000f8e003f */
[----:B------:R-:W-:Y:S01]  /*9b90*/  IMAD.MOV R11, RZ, RZ, -R7 ;  /* 0x000000ffff0b7224 */ /* 0x000fe200078e0a07 */
[----:B------:R-:W-:-:S02]  /*9ba0*/  UIMAD UR9, UR19, UR9, URZ ;  /* 0x00000009130972a4 */ /* 0x000fc4000f8e023f */
[----:B------:R-:W-:Y:S01]  /*9bb0*/  UIMAD.WIDE.U32 UR14, UR16, UR46, URZ ;  /* 0x0000002e100e72a5 */ /* 0x000fe2000f8e003f */
[----:B------:R-:W-:Y:S01]  /*9bc0*/  IMAD R11, R11, UR20, R12 ;  /* 0x000000140b0b7c24 */ /* 0x000fe2000f8e020c */
[----:B------:R-:W-:Y:S01]  /*9bd0*/  UIMAD UR17, UR16, UR45, UR17 ;  /* 0x0000002d101172a4 */ /* 0x000fe2000f8e0211 */
[----:B------:R-:W-:Y:S01]  /*9be0*/  IMAD.U32 R8, RZ, RZ, UR24 ;  /* 0x00000018ff087e24 */ /* 0x000fe2000f8e00ff */
[----:B------:R-:W-:Y:S02]  /*9bf0*/  UIADD3 UR22, UR13, UR22, URZ ;  /* 0x000000160d167290 */ /* 0x000fe4000fffe03f */
[----:B------:R-:W-:Y:S02]  /*9c00*/  UIADD3 UR13, UR25, UR9, URZ ;  /* 0x00000009190d7290 */ /* 0x000fe4000fffe03f */
[----:B------:R-:W-:-:S04]  /*9c10*/  UIADD3 UR9, UR15, UR17, URZ ;  /* 0x000000110f097290 */ /* 0x000fc8000fffe03f */
[----:B------:R-:W-:Y:S01]  /*9c20*/  IMAD.U32 R14, RZ, RZ, UR13 ;  /* 0x0000000dff0e7e24 */ /* 0x000fe2000f8e00ff */
[----:B---3--:R-:W-:-:S13]  /*9c30*/  @P0 R2UR UR4, R156 ;  /* 0x000000009c0402ca */ /* 0x008fda00000e0000 */
        /* <DEDUP_REMOVED lines=10> */
[----:B------:R-:W-:Y:S01]  /*9ce0*/  IADD3.X R9, R9, UR9, R14, P2, P3 ;  /* 0x0000000909097c10 */ /* 0x000fe200097e640e */
[----:B------:R-:W-:Y:S01]  /*9cf0*/  ULDC UR9, c[0x0][0xa88] ;  /* 0x0002a20000097ab9 */ /* 0x000fe20000000800 */
[----:B------:R-:W-:Y:S01]  /*9d00*/  IMAD R7, R7, UR12, R10 ;  /* 0x0000000c07077c24 */ /* 0x000fe2000f8e020a */
[----:B----4-:R-:W-:Y:S01]  /*9d10*/  @P4 R2UR UR9, R0 ;  /* 0x00000000000942ca */ /* 0x010fe200000e0000 */
[----:B------:R-:W-:-:S04]  /*9d20*/  IMAD.WIDE.U32 R8, R11, UR12, R8 ;  /* 0x0000000c0b087c25 */ /* 0x000fc8000f8e0008 */
[----:B------:R-:W-:Y:S01]  /*9d30*/  IMAD.IADD R7, R9, 0x1, R7 ;  /* 0x0000000109077824 */ /* 0x000fe200078e0207 */
[----:B------:R-:W-:-:S04]  /*9d40*/  LEA R10, P2, R8, UR14, 0x2 ;  /* 0x0000000e080a7c11 */ /* 0x000fc8000f8410ff */
[----:B------:R-:W-:Y:S01]  /*9d50*/  LEA.HI.X R7, R8, UR15, R7, 0x2, P2 ;  /* 0x0000000f08077c11 */ /* 0x000fe200090f1407 */
[----:B--2---:R-:W-:Y:S08]  /*9d60*/  @P4 BRA `(.L_x_4633) ;  /* 0x0000000000184947 */ /* 0x004ff00003800000 */
[----:B------:R-:W-:Y:S05]  /*9d70*/  @!P0 BRA `(.L_x_4633) ;  /* 0x0000000000148947 */ /* 0x000fea0003800000 */
[----:B------:R-:W2:Y:S04]  /*9d80*/  LDG.E R8, desc[UR38][R4.64] ;  /* 0x0000002604087981 */ /* 0x000ea8000c1e1900 */
[----:B------:R-:W3:Y:S01]  /*9d90*/  LDG.E R0, desc[UR38][R4.64+0x4] ;  /* 0x0000042604007981 */ /* 0x000ee2000c1e1900 */
[----:B--2---:R-:W-:Y:S02]  /*9da0*/  R2UR UR12, R8 ;  /* 0x00000000080c72ca */ /* 0x004fe400000e0000 */
[----:B---3--:R-:W-:-:S13]  /*9db0*/  R2UR UR9, R0 ;  /* 0x00000000000972ca */ /* 0x008fda00000e0000 */
[----:B------:R-:W-:-:S12]  /*9dc0*/  UIADD3 UR9, -UR12, UR9, URZ ;  /* 0x000000090c097290 */ /* 0x000fd8000fffe13f */
.L_x_4633:
        /* <DEDUP_REMOVED lines=35> */
[----:B------:R-:W-:Y:S01]  /*a000*/  IMAD.X R25, RZ, RZ, R5, P2 ;  /* 0x000000ffff197224 */ /* 0x000fe200010e0605 */
[----:B------:R-:W-:Y:S02]  /*a010*/  IADD3 R49, P2, R4, 0x9000, RZ ;  /* 0x0000900004317810 */ /* 0x000fe40007f5e0ff */
[----:B------:R-:W-:Y:S02]  /*a020*/  LOP3.LUT R12, R13, 0x380, RZ, 0xc0, !PT ;  /* 0x000003800d0c7812 */ /* 0x000fe400078ec0ff */
[----:B------:R-:W-:Y:S01]  /*a030*/  LOP3.LUT R48, R49, 0x380, RZ, 0xc0, !PT ;  /* 0x0000038031307812 */ /* 0x000fe200078ec0ff */
[----:B------:R-:W-:Y:S01]  /*a040*/  UIMAD UR12, UR4, UR15, UR12 ;  /* 0x0000000f040c72a4 */ /* 0x000fe2000f8e020c */
[----:B------:R-:W-:Y:S01]  /*a050*/  SHF.R.U64 R8, R8, 0x3, RZ ;  /* 0x0000000308087819 */ /* 0x000fe200000012ff */
[----:B------:R-:W-:Y:S01]  /*a060*/  UIMAD.WIDE.U32 UR10, UR4, UR14, URZ ;  /* 0x0000000e040a72a5 */ /* 0x000fe2000f8e003f */
[----:B------:R-:W-:Y:S01]  /*a070*/  SHF.R.U64 R48, R48, 0x3, RZ ;  /* 0x0000000330307819 */ /* 0x000fe200000012ff */
[----:B------:R-:W5:Y:S01]  /*a080*/  LD.E.128 R24, desc[UR38][R24.64] ;  /* 0x0000002618187980 */ /* 0x000f62000c101d00 */
[----:B------:R-:W-:-:S02]  /*a090*/  SHF.R.U64 R12, R12, 0x3, RZ ;  /* 0x000000030c0c7819 */ /* 0x000fc400000012ff */
[----:B------:R-:W-:Y:S01]  /*a0a0*/  LOP3.LUT R8, R8, R9, RZ, 0x3c, !PT ;  /* 0x0000000908087212 */ /* 0x000fe200078e3cff */
[----:B------:R-:W-:Y:S01]  /*a0b0*/  UIADD3 UR11, UR11, UR12, URZ ;  /* 0x0000000c0b0b7290 */ /* 0x000fe2000fffe03f */
[----:B------:R-:W-:Y:S01]  /*a0c0*/  LOP3.LUT R48, R48, R49, RZ, 0x3c, !PT ;  /* 0x0000003130307212 */ /* 0x000fe200078e3cff */
[--C-:B------:R-:W-:Y:S01]  /*a0d0*/  IMAD.X R49, RZ, RZ, R5.reuse, P2 ;  /* 0x000000ffff317224 */ /* 0x100fe200010e0605 */
[----:B------:R-:W-:Y:S01]  /*a0e0*/  IADD3 R6, P2, R4, 0xf000, RZ ;  /* 0x0000f00004067810 */ /* 0x000fe20007f5e0ff */
[--C-:B------:R-:W-:Y:S01]  /*a0f0*/  IMAD.X R9, RZ, RZ, R5.reuse, P4 ;  /* 0x000000ffff097224 */ /* 0x100fe200020e0605 */
[----:B------:R-:W-:Y:S01]  /*a100*/  LOP3.LUT R12, R12, R13, RZ, 0x3c, !PT ;  /* 0x0000000d0c0c7212 */ /* 0x000fe200078e3cff */
[----:B------:R-:W-:Y:S01]  /*a110*/  IMAD.X R13, RZ, RZ, R5, P3 ;  /* 0x000000ffff0d7224 */ /* 0x000fe200018e0605 */
[----:B------:R-:W-:Y:S01]  /*a120*/  LOP3.LUT R3, R6, 0x380, RZ, 0xc0, !PT ;  /* 0x0000038006037812 */ /* 0x000fe200078ec0ff */
[----:B------:R-:W-:Y:S01]  /*a130*/  ULDC.64 UR12, c[0x0][0xae8] ;  /* 0x0002ba00000c7ab9 */ /* 0x000fe20000000a00 */
[----:B------:R-:W-:-:S02]  /*a140*/  IADD3 R29, P0, R4, 0x4000, RZ ;  /* 0x00004000041d7810 */ /* 0x000fc40007f1e0ff */
[C---:B------:R-:W-:Y:S02]  /*a150*/  IADD3 R33, P6, R4.reuse, 0x5000, RZ ;  /* 0x0000500004217810 */ /* 0x040fe40007fde0ff */
[C---:B------:R-:W-:Y:S01]  /*a160*/  IADD3 R37, P5, R4.reuse, 0x6000, RZ ;  /* 0x0000600004257810 */ /* 0x040fe20007fbe0ff */
[----:B------:R-:W-:Y:S01]  /*a170*/  USHF.R.S32.HI UR4, URZ, 0x1f, UR46 ;  /* 0x0000001f3f047899 */ /* 0x000fe2000801142e */
[----:B------:R-:W-:Y:S01]  /*a180*/  SHF.R.U64 R3, R3, 0x3, RZ ;  /* 0x0000000303037819 */ /* 0x000fe200000012ff */
[----:B------:R-:W-:Y:S01]  /*a190*/  UIMAD.WIDE.U32 UR10, UR44, UR12, UR10 ;  /* 0x0000000c2c0a72a5 */ /* 0x000fe2000f8e000a */
[----:B------:R-:W-:Y:S01]  /*a1a0*/  IADD3 R41, P4, R4, 0x7000, RZ ;  /* 0x0000700004297810 */ /* 0x000fe20007f9e0ff */
[----:B------:R-:W-:Y:S01]  /*a1b0*/  @UP1 ULDC UR14, c[0x0][0xbec] ;  /* 0x0002fb00000e1ab9 */ /* 0x000fe20000000800 */
[----:B------:R-:W-:Y:S01]  /*a1c0*/  LOP3.LUT R72, R3, R6, RZ, 0x3c, !PT ;  /* 0x0000000603487212 */ /* 0x000fe200078e3cff */
[----:B------:R-:W-:Y:S01]  /*a1d0*/  IMAD R3, R20, 0x20, R81 ;  /* 0x0000002014037824 */ /* 0x000fe200078e0251 */
[----:B------:R-:W-:Y:S01]  /*a1e0*/  IADD3 R45, P3, R4, 0x8000, RZ ;  /* 0x00008000042d7810 */ /* 0x000fe20007f7e0ff */
[----:B------:R-:W-:Y:S01]  /*a1f0*/  UIMAD UR11, UR44, UR13, UR11 ;  /* 0x0000000d2c0b72a4 */ /* 0x000fe2000f8e020b */
[----:B------:R-:W-:Y:S01]  /*a200*/  LOP3.LUT R28, R29, 0x380, RZ, 0xc0, !PT ;  /* 0x000003801d1c7812 */ /* 0x000fe200078ec0ff */
[----:B------:R-:W-:Y:S01]  /*a210*/  VIADD R78, R3, UR43 ;  /* 0x0000002b034e7c36 */ /* 0x000fe20008000000 */
[----:B------:R-:W-:Y:S01]  /*a220*/  LOP3.LUT R32, R33, 0x380, RZ, 0xc0, !PT ;  /* 0x0000038021207812 */ /* 0x000fe200078ec0ff */
[----:B------:R-:W-:Y:S01]  /*a230*/  ULDC.64 UR12, c[0x0][0xaf0] ;  /* 0x0002bc00000c7ab9 */ /* 0x000fe20000000a00 */
[----:B------:R-:W-:Y:S01]  /*a240*/  LOP3.LUT R36, R37, 0x380, RZ, 0xc0, !PT ;  /* 0x0000038025247812 */ /* 0x000fe200078ec0ff */
[--C-:B------:R-:W-:Y:S01]  /*a250*/  IMAD.X R73, RZ, RZ, R5.reuse, P2 ;  /* 0x000000ffff497224 */ /* 0x100fe200010e0605 */
[----:B------:R-:W-:Y:S01]  /*a260*/  LOP3.LUT R40, R41, 0x380, RZ, 0xc0, !PT ;  /* 0x0000038029287812 */ /* 0x000fe200078ec0ff */
[----:B------:R-:W5:Y:S01]  /*a270*/  LD.E.128 R8, desc[UR38][R8.64] ;  /* 0x0000002608087980 */ /* 0x000f62000c101d00 */
[----:B------:R-:W-:Y:S01]  /*a280*/  LOP3.LUT R44, R45, 0x380, RZ, 0xc0, !PT ;  /* 0x000003802d2c7812 */ /* 0x000fe200078ec0ff */
[----:B------:R-:W-:Y:S01]  /*a290*/  UIMAD UR4, UR4, UR12, URZ ;  /* 0x0000000c040472a4 */ /* 0x000fe2000f8e023f */
[----:B------:R-:W-:Y:S01]  /*a2a0*/  SHF.R.U64 R28, R28, 0x3, RZ ;  /* 0x000000031c1c7819 */ /* 0x000fe200000012ff */
[----:B------:R-:W-:Y:S01]  /*a2b0*/  @P1 IMAD.HI.U32 R20, R78, UR14, RZ ;  /* 0x0000000e4e141c27 */ /* 0x000fe2000f8e00ff */
[----:B------:R-:W-:Y:S01]  /*a2c0*/  SHF.R.U64 R32, R32, 0x3, RZ ;  /* 0x0000000320207819 */ /* 0x000fe200000012ff */
[----:B------:R-:W-:Y:S01]  /*a2d0*/  UIMAD.WIDE.U32 UR10, UR46, UR12, UR10 ;  /* 0x0000000c2e0a72a5 */ /* 0x000fe2000f8e000a */
[----:B------:R-:W-:Y:S01]  /*a2e0*/  SHF.R.U64 R36, R36, 0x3, RZ ;  /* 0x0000000324247819 */ /* 0x000fe200000012ff */
[----:B------:R-:W-:Y:S01]  /*a2f0*/  IMAD.MOV.U32 R3, RZ, RZ, R78 ;  /* 0x000000ffff037224 */ /* 0x000fe200078e004e */
[----:B------:R-:W-:Y:S01]  /*a300*/  SHF.R.U64 R40, R40, 0x3, RZ ;  /* 0x0000000328287819 */ /* 0x000fe200000012ff */
[----:B------:R-:W-:Y:S01]  /*a310*/  @UP1 ULDC UR12, c[0x0][0xbf0] ;  /* 0x0002fc00000c1ab9 */ /* 0x000fe20000000800 */
[----:B------:R-:W-:Y:S01]  /*a320*/  SHF.R.U64 R44, R44, 0x3, RZ ;  /* 0x000000032c2c7819 */ /* 0x000fe200000012ff */
[----:B------:R-:W-:Y:S01]  /*a330*/  UIMAD UR4, UR46, UR13, UR4 ;  /* 0x0000000d2e0472a4 */ /* 0x000fe2000f8e0204 */
        /* <DEDUP_REMOVED lines=10> */
[----:B------:R-:W-:Y:S01]  /*a3e0*/  @P1 SHF.R.U32.HI R3, RZ, UR12, R20 ;  /* 0x0000000cff031c19 */ /* 0x000fe20008011614 */
[----:B------:R-:W-:Y:S01]  /*a3f0*/  UIADD3 UR4, UR11, UR4, URZ ;  /* 0x000000040b047290 */ /* 0x000fe2000fffe03f */
[C---:B------:R-:W-:Y:S01]  /*a400*/  IADD3 R53, P0, R4.reuse, 0xa000, RZ ;  /* 0x0000a00004357810 */ /* 0x040fe20007f1e0ff */
[----:B------:R-:W-:Y:S01]  /*a410*/  IMAD.U32 R21, RZ, RZ, UR11 ;  /* 0x0000000bff157e24 */ /* 0x000fe2000f8e00ff */
[C---:B------:R-:W-:Y:S01]  /*a420*/  IADD3 R57, P6, R4.reuse, 0xb000, RZ ;  /* 0x0000b00004397810 */ /* 0x040fe20007fde0ff */
[----:B------:R-:W5:Y:S01]  /*a430*/  LD.E.128 R12, desc[UR38][R12.64] ;  /* 0x000000260c0c7980 */ /* 0x000f62000c101d00 */
[----:B------:R-:W-:-:S02]  /*a440*/  IADD3 R61, P5, R4, 0xc000, RZ ;  /* 0x0000c000043d7810 */ /* 0x000fc40007fbe0ff */
[C---:B------:R-:W-:Y:S01]  /*a450*/  IADD3 R65, P4, R4.reuse, 0xd000, RZ ;  /* 0x0000d00004417810 */ /* 0x040fe20007f9e0ff */
[----:B------:R-:W5:Y:S01]  /*a460*/  LD.E.128 R28, desc[UR38][R28.64] ;  /* 0x000000261c1c7980 */ /* 0x000f62000c101d00 */
[----:B------:R-:W-:Y:S01]  /*a470*/  IADD3 R69, P3, R4, 0xe000, RZ ;  /* 0x0000e00004457810 */ /* 0x000fe20007f7e0ff */
[--C-:B------:R-:W-:Y:S01]  /*a480*/  IMAD.MOV R77, RZ, RZ, -R3.reuse ;  /* 0x000000ffff4d7224 */ /* 0x100fe200078e0a03 */
[----:B------:R-:W-:Y:S01]  /*a490*/  SHF.R.S32.HI R76, RZ, 0x1f, R3 ;  /* 0x0000001fff4c7819 */ /* 0x000fe20000011403 */
[----:B------:R-:W-:Y:S01]  /*a4a0*/  IMAD.U32 R20, RZ, RZ, UR10 ;  /* 0x0000000aff147e24 */ /* 0x000fe2000f8e00ff */
[----:B------:R-:W-:Y:S01]  /*a4b0*/  LOP3.LUT R52, R53, 0x380, RZ, 0xc0, !PT ;  /* 0x0000038035347812 */ /* 0x000fe200078ec0ff */
[----:B------:R-:W-:Y:S01]  /*a4c0*/  ULDC.64 UR10, c[0x0][0xae0] ;  /* 0x0002b800000a7ab9 */ /* 0x000fe20000000a00 */
[----:B------:R-:W-:Y:S01]  /*a4d0*/  LOP3.LUT R56, R57, 0x380, RZ, 0xc0, !PT ;  /* 0x0000038039387812 */ /* 0x000fe200078ec0ff */
[----:B------:R-:W5:Y:S01]  /*a4e0*/  LD.E.128 R32, desc[UR38][R32.64] ;  /* 0x0000002620207980 */ /* 0x000f62000c101d00 */
[----:B------:R-:W-:-:S02]  /*a4f0*/  LOP3.LUT R60, R61, 0x380, RZ, 0xc0, !PT ;  /* 0x000003803d3c7812 */ /* 0x000fc400078ec0ff */
[----:B------:R-:W-:Y:S01]  /*a500*/  LOP3.LUT R64, R65, 0x380, RZ, 0xc0, !PT ;  /* 0x0000038041407812 */ /* 0x000fe200078ec0ff */
[----:B------:R-:W5:Y:S01]  /*a510*/  LD.E.128 R36, desc[UR38][R36.64] ;  /* 0x0000002624247980 */ /* 0x000f62000c101d00 */
        /* <DEDUP_REMOVED lines=49> */
[----:B------:R-:W-:Y:S01]  /*a830*/  VIADD R84, R81, UR43 ;  /* 0x0000002b51547c36 */ /* 0x000fe20008000000 */
        /* <DEDUP_REMOVED lines=37> */
.L_x_4636:
[----:B------:R-:W-:Y:S05]  /*aa90*/  BSYNC B1 ;  /* 0x0000000000017941 */ /* 0x000fea0003800000 */
.L_x_4635:
        /* <DEDUP_REMOVED lines=21> */
.L_x_4638:
[----:B------:R-:W-:Y:S05]  /*abf0*/  BSYNC B1 ;  /* 0x0000000000017941 */ /* 0x000fea0003800000 */
.L_x_4637:
        /* <DEDUP_REMOVED lines=21> */
.L_x_4640:
[----:B------:R-:W-:Y:S05]  /*ad50*/  BSYNC B1 ;  /* 0x0000000000017941 */ /* 0x000fea0003800000 */
.L_x_4639:
[----:B0-----:R-:W-:Y:S01]  /*ad60*/  VIADD R3, R84, 0x60 ;  /* 0x0000006054037836 */ /* 0x001fe20000000000 */
[----:B--23--:R-:W0:Y:S04]  /*ad70*/  SHFL.IDX PT, R83, R83, 0x3, 0x181f ;  /* 0x00781f0053537f89 */ /* 0x00ce2800000e0000 */
[----:B------:R-:W-:Y:S01]  /*ad80*/  ISETP.GE.AND P0, PT, R3, UR9, PT ;  /* 0x0000000903007c0c */ /* 0x000fe2000bf06270 */
[----:B----4-:R4:W2:-:S12]  /*ad90*/  SHFL.IDX PT, R11, R82, 0x3, 0x181f ;  /* 0x00781f00520b7f89 */ /* 0x01089800000e0000 */
[----:B----4-:R-:W-:Y:S05]  /*ada0*/  @P0 BRA `(.L_x_4641) ;  /* 0x00000024007c0947 */ /* 0x010fea0003800000 */
[----:B------:R-:W-:Y:S02]  /*adb0*/  ULDC UR4, c[0x0][0xac8] ;  /* 0x0002b20000047ab9 */ /* 0x000fe40000000800 */
[----:B------:R-:W-:Y:S02]  /*adc0*/  ISETP.GE.AND P3, PT, R0, UR4, PT ;  /* 0x0000000400007c0c */ /* 0x000fe4000bf66270 */
[----:B------:R-:W-:Y:S02]  /*add0*/  ISETP.GE.AND P4, PT, R86, UR4, PT ;  /* 0x0000000456007c0c */ /* 0x000fe4000bf86270 */
[----:B------:R-:W-:-:S09]  /*ade0*/  ISETP.GE.AND P5, PT, R88, UR4, PT ;  /* 0x0000000458007c0c */ /* 0x000fd2000bfa6270 */
[-C--:B--2---:R-:W-:Y:S02]  /*adf0*/  @!P3 LEA R4, P0, R0, R11.reuse, 0x1 ;  /* 0x0000000b0004b211 */ /* 0x084fe400078008ff */
        /* <DEDUP_REMOVED lines=10> */
[----:B----4-:R-:W-:-:S04]  /*aea0*/  LEA R4, P0, R90, R11, 0x1 ;  /* 0x0000000b5a047211 */ /* 0x010fc800078008ff */
[----:B------:R-:W-:-:S05]  /*aeb0*/  LEA.HI.X R5, R90, R83, R87, 0x1, P0 ;  /* 0x000000535a057211 */ /* 0x000fca00000f0c57 */
[----:B------:R0:W-:Y:S01]  /*aec0*/  ST.E.128 desc[UR38][R4.64], R72 ;  /* 0x0000004804007985 */ /* 0x0001e2000c101d26 */
[----:B------:R-:W-:Y:S05]  /*aed0*/  BRA `(.L_x_4641) ;  /* 0x0000002400307947 */ /* 0x000fea0003800000 */
.L_x_4634:
        /* <DEDUP_REMOVED lines=55> */
[----:B------:R-:W-:Y:S01]  /*b250*/  IMAD R6, R6, UR10, RZ ;  /* 0x0000000a06067c24 */ /* 0x000fe2000f8e02ff */
[----:B------:R-:W-:Y:S01]  /*b260*/  SHF.R.S32.HI R168, RZ, 0x1f, R226 ;  /* 0x0000001fffa87819 */ /* 0x000fe200000114e2 */
        /* <DEDUP_REMOVED lines=11> */
[----:B------:R-:W-:Y:S02]  /*b320*/  SHF.R.S32.HI R13, RZ, 0x1f, R17 ;  /* 0x0000001fff0d7819 */ /* 0x000fe40000011411 */
        /* <DEDUP_REMOVED lines=16> */
[-C--:B-1----:R-:W-:Y:S01]  /*b430*/  @!P0 LEA R6, P6, R224, R4.reuse, 0x2 ;  /* 0x00000004e0068211 */ /* 0x082fe200078c10ff */
[C---:B------:R-:W-:Y:S01]  /*b440*/  VIADD R29, R2.reuse, 0xe8 ;  /* 0x000000e8021d7836 */ /* 0x040fe20000000000 */
[CC--:B--2---:R-:W-:Y:S01]  /*b450*/  @!P1 LEA R8, P5, R223.reuse, R4.reuse, 0x2 ;  /* 0x00000004df089211 */ /* 0x0c4fe200078a10ff */
        /* <DEDUP_REMOVED lines=90> */
[CC--:B---3--:R-:W-:Y:S01]  /*ba00*/  @!P2 LEA R10, P5, R19.reuse, R4.reuse, 0x2 ;  /* 0x00000004130aa211 */ /* 0x0c8fe200078a10ff */
[----:B-1----:R-:W-:Y:S02]  /*ba10*/  VIADD R25, R2, 0xf0 ;  /* 0x000000f002197836 */ /* 0x002fe40000000000 */
[----:B------:R-:W-:Y:S02]  /*ba20*/  @!P1 LEA R14, P6, R18, R4, 0x2 ;  /* 0x00000004120e9211 */ /* 0x000fe400078c10ff */
[----:B------:R-:W-:Y:S02]  /*ba30*/  @!P2 LEA.HI.X R11, R19, R5, R229, 0x2, P5 ;  /* 0x00000005130ba211 */ /* 0x000fe400028f14e5 */
[----:B------:R-:W-:-:S02]  /*ba40*/  ISETP.GE.AND P3, PT, R25, UR4, PT ;  /* 0x0000000419007c0c */ /* 0x000fc4000bf66270 */
[-C--:B------:R-:W-:Y:S01]  /*ba50*/  @!P0 LEA R20, P5, R17, R4.reuse, 0x2 ;  /* 0x0000000411148211 */ /* 0x080fe200078a10ff */
[----:B------:R3:W-:Y:S01]  /*ba60*/  @!P2 ST.E.64 desc[UR38][R10.64], R128 ;  /* 0x000000800a00a985 */ /* 0x0007e2000c101b26 */
[-C--:B------:R-:W-:Y:S02]  /*ba70*/  @!P1 LEA.HI.X R15, R18, R5.reuse, R228, 0x2, P6 ;  /* 0x00000005120f9211 */ /* 0x080fe400030f14e4 */
        /* <DEDUP_REMOVED lines=16> */
.L_x_4643:
[----:B------:R-:W-:Y:S05]  /*bb80*/  BSYNC B1 ;  /* 0x0000000000017941 */ /* 0x000fea0003800000 */
.L_x_4642:
[----:B------:R-:W-:Y:S01]  /*bb90*/  ISETP.GE.AND P0, PT, R0, UR9, PT ;  /* 0x0000000900007c0c */ /* 0x000fe2000bf06270 */
[----:B--23--:R2:W3:Y:S04]  /*bba0*/  SHFL.IDX PT, R5, R12, 0x1, 0x1c1f ;  /* 0x003c1f000c057f89 */ /* 0x00c4e800000e0000 */
[----:B-1----:R2:W1:Y:S08]  /*bbb0*/  SHFL.IDX PT, R4, R3, 0x1, 0x1c1f ;  /* 0x003c1f0003047f89 */ /* 0x00247000000e0000 */
[----:B--2---:R-:W-:Y:S05]  /*bbc0*/  @P0 BRA `(.L_x_4641) ;  /* 0x0000001400f40947 */ /* 0x004fea0003800000 */
[----:B------:R-:W-:Y:S01]  /*bbd0*/  ULDC UR4, c[0x0][0xac8] ;  /* 0x0002b20000047ab9 */ /* 0x000fe20000000800 */
[----:B------:R-:W-:Y:S01]  /*bbe0*/  VIADD R25, R2, 0xe8 ;  /* 0x000000e802197836 */ /* 0x000fe20000000000 */
[----:B------:R-:W-:Y:S01]  /*bbf0*/  ISETP.GE.AND P5, PT, R226, UR4, PT ;  /* 0x00000004e2007c0c */ /* 0x000fe2000bfa6270 */
[C---:B0-----:R-:W-:Y:S01]  /*bc00*/  VIADD R3, R2.reuse, 0xf0 ;  /* 0x000000f002037836 */ /* 0x041fe20000000000 */
[----:B------:R-:W-:Y:S02]  /*bc10*/  ISETP.GE.AND P4, PT, R2, UR4, PT ;  /* 0x0000000402007c0c */ /* 0x000fe4000bf86270 */
[----:B------:R-:W-:Y:S02]  /*bc20*/  ISETP.GE.AND P2, PT, R225, UR4, PT ;  /* 0x00000004e1007c0c */ /* 0x000fe4000bf46270 */
[----:B------:R-:W-:Y:S02]  /*bc30*/  ISETP.GE.AND P1, PT, R224, UR4, PT ;  /* 0x00000004e0007c0c */ /* 0x000fe4000bf26270 */
[----:B------:R-:W-:-:S02]  /*bc40*/  ISETP.GE.AND P0, PT, R223, UR4, PT ;  /* 0x00000004df007c0c */ /* 0x000fc4000bf06270 */
[----:B------:R-:W-:Y:S02]  /*bc50*/  SHF.R.S32.HI R0, RZ, 0x1f, R25 ;  /* 0x0000001fff007819 */ /* 0x000fe40000011419 */
[----:B------:R-:W-:Y:S02]  /*bc60*/  SHF.R.S32.HI R24, RZ, 0x1f, R17 ;  /* 0x0000001fff187819 */ /* 0x000fe40000011411 */
[-C--:B-1----:R-:W-:Y:S01]  /*bc70*/  @!P5 LEA R8, P3, R226, R4.reuse, 0x2 ;  /* 0x00000004e208d211 */ /* 0x082fe200078610ff */
[----:B---3--:R-:W-:Y:S02]  /*bc80*/  @!P4 IMAD.WIDE R6, R2, 0x4, R4 ;  /* 0x000000040206c825 */ /* 0x008fe400078e0204 */
[----:B------:R-:W-:Y:S02]  /*bc90*/  @!P2 LEA R10, P6, R225, R4, 0x2 ;  /* 0x00000004e10aa211 */ /* 0x000fe400078c10ff */
[----:B------:R-:W-:Y:S01]  /*bca0*/  @!P5 LEA.HI.X R9, R226, R5, R168, 0x2, P3 ;  /* 0x00000005e209d211 */ /* 0x000fe200018f14a8 */
[----:B------:R0:W-:Y:S01]  /*bcb0*/  @!P4 ST.E.64 desc[UR38][R6.64], R26 ;  /* 0x0000001a0600c985 */ /* 0x0001e2000c101b26 */
[----:B------:R-:W-:-:S02]  /*bcc0*/  ISETP.GE.AND P3, PT, R222, UR4, PT ;  /* 0x00000004de007c0c */ /* 0x000fc4000bf66270 */
[-C--:B------:R-:W-:Y:S01]  /*bcd0*/  @!P2 LEA.HI.X R11, R225, R5.reuse, R167, 0x2, P6 ;  /* 0x00000005e10ba211 */ /* 0x080fe200030f14a7 */
[----:B------:R1:W-:Y:S01]  /*bce0*/  @!P5 ST.E.64 desc[UR38][R8.64], R30 ;  /* 0x0000001e0800d985 */ /* 0x0003e2000c101b26 */
[CC--:B------:R-:W-:Y:S02]  /*bcf0*/  @!P1 LEA R12, P5, R224.reuse, R4.reuse, 0x2 ;  /* 0x00000004e00c9211 */ /* 0x0c0fe400078a10ff */
[----:B------:R-:W-:Y:S01]  /*bd00*/  ISETP.GE.AND P4, PT, R221, UR4, PT ;  /* 0x00000004dd007c0c */ /* 0x000fe2000bf86270 */
[----:B------:R2:W-:Y:S01]  /*bd10*/  @!P2 ST.E.64 desc[UR38][R10.64], R34 ;  /* 0x000000220a00a985 */ /* 0x0005e2000c101b26 */
[----:B------:R-:W-:Y:S02]  /*bd20*/  @!P0 LEA R14, P6, R223, R4, 0x2 ;  /* 0x00000004df0e8211 */ /* 0x000fe400078c10ff */
[----:B------:R-:W-:Y:S02]  /*bd30*/  @!P1 LEA.HI.X R13, R224, R5, R166, 0x2, P5 ;  /* 0x00000005e00d9211 */ /* 0x000fe400028f14a6 */
[----:B------:R-:W-:-:S02]  /*bd40*/  ISETP.GE.AND P5, PT, R220, UR4, PT ;  /* 0x00000004dc007c0c */ /* 0x000fc4000bfa6270 */
[-C--:B------:R-:W-:Y:S01]  /*bd50*/  @!P0 LEA.HI.X R15, R223, R5.reuse, R165, 0x2, P6 ;  /* 0x00000005df0f8211 */ /* 0x080fe200030f14a5 */
[----:B------:R3:W-:Y:S01]  /*bd60*/  @!P1 ST.E.64 desc[UR38][R12.64], R38 ;  /* 0x000000260c009985 */ /* 0x0007e2000c101b26 */
[-C--:B0-----:R-:W-:Y:S02]  /*bd70*/  @!P3 LEA R6, P6, R222, R4.reuse, 0x2 ;  /* 0x00000004de06b211 */ /* 0x081fe400078c10ff */
[----:B------:R-:W-:Y:S01]  /*bd80*/  ISETP.GE.AND P1, PT, R218, UR4, PT ;  /* 0x00000004da007c0c */ /* 0x000fe2000bf26270 */
[----:B------:R0:W-:Y:S01]  /*bd90*/  @!P0 ST.E.64 desc[UR38][R14.64], R42 ;  /* 0x0000002a0e008985 */ /* 0x0001e2000c101b26 */
[----:B------:R-:W-:Y:S02]  /*bda0*/  ISETP.GE.AND P0, PT, R219, UR4, PT ;  /* 0x00000004db007c0c */ /* 0x000fe4000bf06270 */
[----:B-1----:R-:W-:Y:S02]  /*bdb0*/  @!P4 LEA R8, P2, R221, R4, 0x2 ;  /* 0x00000004dd08c211 */ /* 0x002fe400078410ff */
[----:B------:R-:W-:-:S02]  /*bdc0*/  @!P3 LEA.HI.X R7, R222, R5, R164, 0x2, P6 ;  /* 0x00000005de07b211 */ /* 0x000fc400030f14a4 */
[CC--:B------:R-:W-:Y:S02]  /*bdd0*/  @!P5 LEA R20, P6, R220.reuse, R4.reuse, 0x2 ;  /* 0x00000004dc14d211 */ /* 0x0c0fe400078c10ff */
[-C--:B------:R-:W-:Y:S01]  /*bde0*/  @!P4 LEA.HI.X R9, R221, R5.reuse, R163, 0x2, P2 ;  /* 0x00000005dd09c211 */ /* 0x080fe200010f14a3 */
[----:B------:R1:W-:Y:S01]  /*bdf0*/  @!P3 ST.E.64 desc[UR38][R6.64], R46 ;  /* 0x0000002e0600b985 */ /* 0x0003e2000c101b26 */
[----:B------:R-:W-:Y:S02]  /*be00*/  ISETP.GE.AND P2, PT, R217, UR4, PT ;  /* 0x00000004d9007c0c */ /* 0x000fe4000bf46270 */
[----:B------:R-:W-:Y:S01]  /*be10*/  @!P5 LEA.HI.X R21, R220, R5, R162, 0x2, P6 ;  /* 0x00000005dc15d211 */ /* 0x000fe200030f14a2 */
[----:B------:R4:W-:Y:S01]  /*be20*/  @!P4 ST.E.64 desc[UR38][R8.64], R50 ;  /* 0x000000320800c985 */ /* 0x0009e2000c101b26 */
[-C--:B--2---:R-:W-:Y:S02]  /*be30*/  @!P0 LEA R10, P4, R219, R4.reuse, 0x2 ;  /* 0x00000004db0a8211 */ /* 0x084fe400078810ff */
[----:B------:R-:W-:Y:S01]  /*be40*/  ISETP.GE.AND P3, PT, R216, UR4, PT ;  /* 0x00000004d8007c0c */ /* 0x000fe2000bf66270 */
[----:B------:R2:W-:Y:S01]  /*be50*/  @!P5 ST.E.64 desc[UR38][R20.64], R54 ;  /* 0x000000361400d985 */ /* 0x0005e2000c101b26 */
[----:B---3--:R-:W-:-:S02]  /*be60*/  @!P1 LEA R12, P5, R218, R4, 0x2 ;  /* 0x00000004da0c9211 */ /* 0x008fc400078a10ff */
[-C--:B------:R-:W-:Y:S02]  /*be70*/  @!P0 LEA.HI.X R11, R219, R5.reuse, R161, 0x2, P4 ;  /* 0x00000005db0b8211 */ /* 0x080fe400020f14a1 */
[----:B------:R-:W-:Y:S02]  /*be80*/  ISETP.GE.AND P4, PT, R215, UR4, PT ;  /* 0x00000004d7007c0c */ /* 0x000fe4000bf86270 */
[----:B------:R-:W-:Y:S01]  /*be90*/  @!P1 LEA.HI.X R13, R218, R5, R160, 0x2, P5 ;  /* 0x00000005da0d9211 */ /* 0x000fe200028f14a0 */
[----:B------:R-:W-:Y:S01]  /*bea0*/  @!P0 ST.E.64 desc[UR38][R10.64], R58 ;  /* 0x0000003a0a008985 */ /* 0x000fe2000c101b26 */
[----:B------:R-:W-:Y:S02]  /*beb0*/  ISETP.GE.AND P5, PT, R214, UR4, PT ;  /* 0x00000004d6007c0c */ /* 0x000fe4000bfa6270 */
[----:B0-----:R-:W-:Y:S01]  /*bec0*/  @!P2 LEA R14, P6, R217, R4, 0x2 ;  /* 0x00000004d90ea211 */ /* 0x001fe200078c10ff */
[----:B------:R0:W-:Y:S01]  /*bed0*/  @!P1 ST.E.64 desc[UR38][R12.64], R62 ;  /* 0x0000003e0c009985 */ /* 0x0001e2000c101b26 */
[----:B------:R-:W-:-:S02]  /*bee0*/  ISETP.GE.AND P1, PT, R212, UR4, PT ;  /* 0x00000004d4007c0c */ /* 0x000fc4000bf26270 */
[-C--:B------:R-:W-:Y:S02]  /*bef0*/  @!P2 LEA.HI.X R15, R217, R5.reuse, R159, 0x2, P6 ;  /* 0x00000005d90fa211 */ /* 0x080fe400030f149f */
[CC--:B-1----:R-:W-:Y:S02]  /*bf00*/  @!P3 LEA R6, P6, R216.reuse, R4.reuse, 0x2 ;  /* 0x00000004d806b211 */ /* 0x0c2fe400078c10ff */
[-C--:B----4-:R-:W-:Y:S01]  /*bf10*/  @!P4 LEA R8, P0, R215, R4.reuse, 0x2 ;  /* 0x00000004d708c211 */ /* 0x090fe200078010ff */
[----:B------:R1:W-:Y:S01]  /*bf20*/  @!P2 ST.E.64 desc[UR38][R14.64], R66 ;  /* 0x000000420e00a985 */ /* 0x0003e2000c101b26 */
[----:B------:R-:W-:Y:S02]  /*bf30*/  ISETP.GE.AND P2, PT, R213, UR4, PT ;  /* 0x00000004d5007c0c */ /* 0x000fe4000bf46270 */
[----:B------:R-:W-:Y:S02]  /*bf40*/  @!P3 LEA.HI.X R7, R216, R5, R158, 0x2, P6 ;  /* 0x00000005d807b211 */ /* 0x000fe400030f149e */
[----:B--2---:R-:W-:-:S02]  /*bf50*/  @!P5 LEA R20, P6, R214, R4, 0x2 ;  /* 0x00000004d614d211 */ /* 0x004fc400078c10ff */
[-C--:B------:R-:W-:Y:S01]  /*bf60*/  @!P4 LEA.HI.X R9, R215, R5.reuse, R157, 0x2, P0 ;  /* 0x00000005d709c211 */ /* 0x080fe200000f149d */
[----:B------:R2:W-:Y:S01]  /*bf70*/  @!P3 ST.E.64 desc[UR38][R6.64], R70 ;  /* 0x000000460600b985 */ /* 0x0005e2000c101b26 */
[----:B------:R-:W-:Y:S02]  /*bf80*/  ISETP.GE.AND P0, PT, R211, UR4, PT ;  /* 0x00000004d3007c0c */ /* 0x000fe4000bf06270 */
[----:B------:R-:W-:Y:S01]  /*bf90*/  @!P5 LEA.HI.X R21, R214, R5, R156, 0x2, P6 ;  /* 0x00000005d615d211 */ /* 0x000fe200030f149c */
[----:B------:R3:W-:Y:S01]  /*bfa0*/  @!P4 ST.E.64 desc[UR38][R8.64], R74 ;  /* 0x0000004a0800c985 */ /* 0x0007e2000c101b26 */
[-C--:B0-----:R-:W-:Y:S02]  /*bfb0*/  @!P1 LEA R12, P3, R212, R4.reuse, 0x2 ;  /* 0x00000004d40c9211 */ /* 0x081fe400078610ff */
[----:B------:R-:W-:Y:S01]  /*bfc0*/  @!P2 LEA R10, P6, R213, R4, 0x2 ;  /* 0x00000004d50aa211 */ /* 0x000fe200078c10ff */
[----:B------:R0:W-:Y:S01]  /*bfd0*/  @!P5 ST.E.64 desc[UR38][R20.64], R78 ;  /* 0x0000004e1400d985 */ /* 0x0001e2000c101b26 */
[----:B------:R-:W-:-:S02]  /*bfe0*/  ISETP.GE.AND P5, PT, R210, UR4, PT ;  /* 0x00000004d2007c0c */ /* 0x000fc4000bfa6270 */
[----:B------:R-:W-:Y:S02]  /*bff0*/  ISETP.GE.AND P4, PT, R209, UR4, PT ;  /* 0x00000004d1007c0c */ /* 0x000fe4000bf86270 */
[-C--:B------:R-:W-:Y:S02]  /*c000*/  @!P2 LEA.HI.X R11, R213, R5.reuse, R155, 0x2, P6 ;  /* 0x00000005d50ba211 */ /* 0x080fe400030f149b */
[CC--:B-1----:R-:W-:Y:S02]  /*c010*/  @!P0 LEA R14, P6, R211.reuse, R4.reuse, 0x2 ;  /* 0x00000004d30e8211 */ /* 0x0c2fe400078c10ff */
[-C--:B------:R-:W-:Y:S01]  /*c020*/  @!P1 LEA.HI.X R13, R212, R5.reuse, R154, 0x2, P3 ;  /* 0x00000005d40d9211 */ /* 0x080fe200018f149a */
[----:B------:R1:W-:Y:S01]  /*c030*/  @!P2 ST.E.64 desc[UR38][R10.64], R82 ;  /* 0x000000520a00a985 */ /* 0x0003e2000c101b26 */
[----:B------:R-:W-:Y:S02]  /*c040*/  ISETP.GE.AND P3, PT, R208, UR4, PT ;  /* 0x00000004d0007c0c */ /* 0x000fe4000bf66270 */
[----:B------:R-:W-:Y:S01]  /*c050*/  @!P0 LEA.HI.X R15, R211, R5, R153, 0x2, P6 ;  /* 0x00000005d30f8211 */ /* 0x000fe200030f1499 */
[----:B------:R4:W-:Y:S01]  /*c060*/  @!P1 ST.E.64 desc[UR38][R12.64], R86 ;  /* 0x000000560c009985 */ /* 0x0009e2000c101b26 */
[----:B--2---:R-:W-:-:S02]  /*c070*/  @!P5 LEA R6, P2, R210, R4, 0x2 ;  /* 0x00000004d206d211 */ /* 0x004fc400078410ff */
[-C--:B---3--:R-:W-:Y:S01]  /*c080*/  @!P4 LEA R8, P1, R209, R4.reuse, 0x2 ;  /* 0x00000004d108c211 */ /* 0x088fe200078210ff */
[----:B------:R2:W-:Y:S01]  /*c090*/  @!P0 ST.E.64 desc[UR38][R14.64], R90 ;  /* 0x0000005a0e008985 */ /* 0x0005e2000c101b26 */
[----:B------:R-:W-:Y:S02]  /*c0a0*/  ISETP.GE.AND P0, PT, R207, UR4, PT ;  /* 0x00000004cf007c0c */ /* 0x000fe4000bf06270 */
[-C--:B------:R-:W-:Y:S02]  /*c0b0*/  @!P5 LEA.HI.X R7, R210, R5.reuse, R152, 0x2, P2 ;  /* 0x00000005d207d211 */ /* 0x080fe400010f1498 */
[----:B------:R-:W-:Y:S02]  /*c0c0*/  ISETP.GE.AND P2, PT, R206, UR4, PT ;  /* 0x00000004ce007c0c */ /* 0x000fe4000bf46270 */
[----:B------:R-:W-:Y:S01]  /*c0d0*/  @!P4 LEA.HI.X R9, R209, R5, R237, 0x2, P1 ;  /* 0x00000005d109c211 */ /* 0x000fe200008f14ed */
[----:B------:R3:W-:Y:S01]  /*c0e0*/  @!P5 ST.E.64 desc[UR38][R6.64], R94 ;  /* 0x0000005e0600d985 */ /* 0x0007e2000c101b26 */
[----:B0-----:R-:W-:-:S02]  /*c0f0*/  @!P3 LEA R20, P6, R208, R4, 0x2 ;  /* 0x00000004d014b211 */ /* 0x001fc400078c10ff */
[----:B------:R-:W-:Y:S01]  /*c100*/  ISETP.GE.AND P1, PT, R205, UR4, PT ;  /* 0x00000004cd007c0c */ /* 0x000fe2000bf26270 */
[----:B------:R0:W-:Y:S01]  /*c110*/  @!P4 ST.E.64 desc[UR38][R8.64], R98 ;  /* 0x000000620800c985 */ /* 0x0001e2000c101b26 */
[----:B------:R-:W-:Y:S02]  /*c120*/  @!P3 LEA.HI.X R21, R208, R5, R236, 0x2, P6 ;  /* 0x00000005d015b211 */ /* 0x000fe400030f14ec */
[----:B------:R-:W-:Y:S02]  /*c130*/  ISETP.GE.AND P4, PT, R204, UR4, PT ;  /* 0x00000004cc007c0c */ /* 0x000fe4000bf86270 */
[-C--:B-1----:R-:W-:Y:S01]  /*c140*/  @!P0 LEA R10, P6, R207, R4.reuse, 0x2 ;  /* 0x00000004cf0a8211 */ /* 0x082fe200078c10ff */
[----:B------:R1:W-:Y:S01]  /*c150*/  @!P3 ST.E.64 desc[UR38][R20.64], R102 ;  /* 0x000000661400b985 */ /* 0x0003e2000c101b26 */
[----:B------:R-:W-:Y:S02]  /*c160*/  ISETP.GE.AND P5, PT, R23, UR4, PT ;  /* 0x0000000417007c0c */ /* 0x000fe4000bfa6270 */
[----:B----4-:R-:W-:-:S02]  /*c170*/  @!P2 LEA R12, P3, R206, R4, 0x2 ;  /* 0x00000004ce0ca211 */ /* 0x010fc400078610ff */
[-C--:B------:R-:W-:Y:S02]  /*c180*/  @!P0 LEA.HI.X R11, R207, R5.reuse, R235, 0x2, P6 ;  /* 0x00000005cf0b8211 */ /* 0x080fe400030f14eb */
[-C--:B------:R-:W-:Y:S02]  /*c190*/  @!P2 LEA.HI.X R13, R206, R5.reuse, R234, 0x2, P3 ;  /* 0x00000005ce0da211 */ /* 0x080fe400018f14ea */
[----:B------:R-:W-:Y:S01]  /*c1a0*/  ISETP.GE.AND P3, PT, R22, UR4, PT ;  /* 0x0000000416007c0c */ /* 0x000fe2000bf66270 */
[----:B------:R4:W-:Y:S01]  /*c1b0*/  @!P0 ST.E.64 desc[UR38][R10.64], R106 ;  /* 0x0000006a0a008985 */ /* 0x0009e2000c101b26 */
[CC--:B--2---:R-:W-:Y:S02]  /*c1c0*/  @!P1 LEA R14, P6, R205.reuse, R4.reuse, 0x2 ;  /* 0x00000004cd0e9211 */ /* 0x0c4fe400078c10ff */
[----:B---3--:R-:W-:Y:S01]  /*c1d0*/  @!P4 LEA R6, P0, R204, R4, 0x2 ;  /* 0x00000004cc06c211 */ /* 0x008fe200078010ff */
[----:B------:R2:W-:Y:S01]  /*c1e0*/  @!P2 ST.E.64 desc[UR38][R12.64], R110 ;  /* 0x0000006e0c00a985 */ /* 0x0005e2000c101b26 */
[----:B------:R-:W-:-:S02]  /*c1f0*/  @!P1 LEA.HI.X R15, R205, R5, R233, 0x2, P6 ;  /* 0x00000005cd0f9211 */ /* 0x000fc400030f14e9 */
[-C--:B0-----:R-:W-:Y:S02]  /*c200*/  @!P5 LEA R8, P6, R23, R4.reuse, 0x2 ;  /* 0x000000041708d211 */ /* 0x081fe400078c10ff */
[-C--:B------:R-:W-:Y:S01]  /*c210*/  @!P4 LEA.HI.X R7, R204, R5.reuse, R232, 0x2, P0 ;  /* 0x00000005cc07c211 */ /* 0x080fe200000f14e8 */
[----:B------:R-:W-:Y:S01]  /*c220*/  @!P1 ST.E.64 desc[UR38][R14.64], R114 ;  /* 0x000000720e009985 */ /* 0x000fe2000c101b26 */
[----:B------:R-:W-:Y:S02]  /*c230*/  ISETP.GE.AND P0, PT, R19, UR4, PT ;  /* 0x0000000413007c0c */ /* 0x000fe4000bf06270 */
[----:B------:R-:W-:Y:S01]  /*c240*/  @!P5 LEA.HI.X R9, R23, R5, R231, 0x2, P6 ;  /* 0x000000051709d211 */ /* 0x000fe200030f14e7 */
[----:B------:R0:W-:Y:S01]  /*c250*/  @!P4 ST.E.64 desc[UR38][R6.64], R118 ;  /* 0x000000760600c985 */ /* 0x0001e2000c101b26 */
[----:B------:R-:W-:Y:S02]  /*c260*/  ISETP.GE.AND P1, PT, R25, UR4, PT ;  /* 0x0000000419007c0c */ /* 0x000fe4000bf26270 */
[----:B-1----:R-:W-:Y:S01]  /*c270*/  @!P3 LEA R20, P2, R22, R4, 0x2 ;  /* 0x000000041614b211 */ /* 0x002fe200078410ff */
[----:B------:R1:W-:Y:S01]  /*c280*/  @!P5 ST.E.64 desc[UR38][R8.64], R122 ;  /* 0x0000007a0800d985 */ /* 0x0003e2000c101b26 */
[----:B------:R-:W-:-:S02]  /*c290*/  ISETP.GE.AND P4, PT, R18, UR4, PT ;  /* 0x0000000412007c0c */ /* 0x000fc4000bf86270 */
[----:B------:R-:W-:Y:S02]  /*c2a0*/  ISETP.GE.AND P5, PT, R17, UR4, PT ;  /* 0x0000000411007c0c */ /* 0x000fe4000bfa6270 */
[-C--:B------:R-:W-:Y:S02]  /*c2b0*/  @!P3 LEA.HI.X R21, R22, R5.reuse, R230, 0x2, P2 ;  /* 0x000000051615b211 */ /* 0x080fe400010f14e6 */
[----:B------:R-:W-:Y:S02]  /*c2c0*/  ISETP.GE.AND P2, PT, R3, UR4, PT ;  /* 0x0000000403007c0c */ /* 0x000fe4000bf46270 */
[-C--:B----4-:R-:W-:Y:S01]  /*c2d0*/  @!P0 LEA R10, P6, R19, R4.reuse, 0x2 ;  /* 0x00000004130a8211 */ /* 0x090fe200078c10ff */
[----:B------:R3:W-:Y:S01]  /*c2e0*/  @!P3 ST.E.64 desc[UR38][R20.64], R126 ;  /* 0x0000007e1400b985 */ /* 0x0007e2000c101b26 */
[----:B--2---:R-:W-:Y:S02]  /*c2f0*/  @!P1 LEA R12, P3, R25, R4, 0x2 ;  /* 0x00000004190c9211 */ /* 0x004fe400078610ff */
[----:B------:R-:W-:-:S02]  /*c300*/  @!P0 LEA.HI.X R11, R19, R5, R229, 0x2, P6 ;  /* 0x00000005130b8211 */ /* 0x000fc400030f14e5 */
[CC--:B0-----:R-:W-:Y:S02]  /*c310*/  @!P4 LEA R6, P6, R18.reuse, R4.reuse, 0x2 ;  /* 0x000000041206c211 */ /* 0x0c1fe400078c10ff */
[-C--:B------:R-:W-:Y:S01]  /*c320*/  @!P1 LEA.HI.X R13, R25, R5.reuse, R0, 0x2, P3 ;  /* 0x00000005190d9211 */ /* 0x080fe200018f1400 */
[----:B------:R3:W-:Y:S01]  /*c330*/  @!P0 ST.E.64 desc[UR38][R10.64], R130 ;  /* 0x000000820a008985 */ /* 0x0007e2000c101b26 */
[-C--:B-1----:R-:W-:Y:S02]  /*c340*/  @!P5 LEA R8, P3, R17, R4.reuse, 0x2 ;  /* 0x000000041108d211 */ /* 0x082fe400078610ff */
[-C--:B------:R-:W-:Y:S02]  /*c350*/  @!P4 LEA.HI.X R7, R18, R5.reuse, R228, 0x2, P6 ;  /* 0x000000051207c211 */ /* 0x080fe400030f14e4 */
[----:B------:R-:W-:Y:S02]  /*c360*/  SHF.R.S32.HI R0, RZ, 0x1f, R3 ;  /* 0x0000001fff007819 */ /* 0x000fe40000011403 */
[----:B------:R-:W-:Y:S01]  /*c370*/  @!P2 LEA R14, P6, R3, R4, 0x2 ;  /* 0x00000004030ea211 */ /* 0x000fe200078c10ff */
[----:B------:R3:W-:Y:S01]  /*c380*/  @!P4 ST.E.64 desc[UR38][R6.64], R134 ;  /* 0x000000860600c985 */ /* 0x0007e2000c101b26 */
[----:B------:R-:W-:-:S02]  /*c390*/  @!P5 LEA.HI.X R9, R17, R5, R24, 0x2, P3 ;  /* 0x000000051109d211 */ /* 0x000fc400018f1418 */
[----:B------:R-:W-:Y:S01]  /*c3a0*/  @!P2 LEA.HI.X R15, R3, R5, R0, 0x2, P6 ;  /* 0x00000005030fa211 */ /* 0x000fe200030f1400 */
[----:B------:R-:W-:Y:S02]  /*c3b0*/  VIADD R3, R2, 0xf8 ;  /* 0x000000f802037836 */ /* 0x000fe40000000000 */
        /* <DEDUP_REMOVED lines=10> */
.L_x_4632:
        /* <DEDUP_REMOVED lines=33> */
.L_x_4644:
[----:B------:R-:W-:Y:S01]  /*c670*/  USEL UR46, UR46, URZ, !UP0 ;  /* 0x0000003f2e2e7287 */ /* 0x000fe2000c000000 */
[----:B------:R-:W-:Y:S01]  /*c680*/  BSSY B1, `(.L_x_4645) ;  /* 0x0000038000017945 */ /* 0x000fe20003800000 */
[----:B------:R-:W-:-:S03]  /*c690*/  USEL UR45, UR45, URZ, !UP0 ;  /* 0x0000003f2d2d7287 */ /* 0x000fc6000c000000 */
[----:B------:R-:W-:Y:S09]  /*c6a0*/  @P0 BRA `(.L_x_4646) ;  /* 0x0000000000d40947 */ /* 0x000ff20003800000 */
        /* <DEDUP_REMOVED lines=53> */
.L_x_4646:
[----:B------:R-:W-:Y:S05]  /*ca00*/  BSYNC B1 ;  /* 0x0000000000017941 */ /* 0x000fea0003800000 */
.L_x_4645:
        /* <DEDUP_REMOVED lines=14> */
[----:B------:R-:W-:-:S03]  /*caf0*/  UIADD3 UR9, UR9, UR10, URZ ;  /* 0x0000000a09097290 */ /* 0x000fc6000fffe03f */
[----:B------:R-:W-:Y:S01]  /*cb00*/  IMAD R3, R10, 0x20, R13 ;  /* 0x000000200a037824 */ /* 0x000fe200078e020d */
[----:B------:R-:W-:Y:S02]  /*cb10*/  ULDC.64 UR10, c[0x0][0xae8] ;  /* 0x0002ba00000a7ab9 */ /* 0x000fe40000000a00 */
[----:B------:R-:W-:Y:S01]  /*cb20*/  UIMAD.WIDE.U32 UR8, UR44, UR10, UR8 ;  /* 0x0000000a2c0872a5 */ /* 0x000fe2000f8e0008 */
[----:B------:R-:W-:Y:S01]  /*cb30*/  VIADD R8, R3, UR43 ;  /* 0x0000002b03087c36 */ /* 0x000fe20008000000 */
[----:B-1----:R-:W-:Y:S02]  /*cb40*/  ISETP.NE.AND P0, PT, R11, 0x1, PT ;  /* 0x000000010b00780c */ /* 0x002fe40003f05270 */
[----:B------:R-:W-:Y:S01]  /*cb50*/  UIMAD UR9, UR44, UR11, UR9 ;  /* 0x0000000b2c0972a4 */ /* 0x000fe2000f8e0209 */
[----:B------:R-:W-:Y:S02]  /*cb60*/  IMAD.MOV.U32 R3, RZ, RZ, R8 ;  /* 0x000000ffff037224 */ /* 0x000fe400078e0008 */
[----:B------:R-:W-:-:S02]  /*cb70*/  ULDC.64 UR10, c[0x0][0xaf0] ;  /* 0x0002bc00000a7ab9 */ /* 0x000fc40000000a00 */
        /* <DEDUP_REMOVED lines=18> */
[----:B------:R-:W-:Y:S02]  /*cca0*/  VIADD R8, R13, UR43 ;  /* 0x0000002b0d087c36 */ /* 0x000fe40008000000 */
[----:B------:R-:W-:Y:S01]  /*ccb0*/  IMAD R9, R3, UR11, R6 ;  /* 0x0000000b03097c24 */ /* 0x000fe2000f8e0206 */
[----:B------:R-:W-:Y:S01]  /*ccc0*/  SHF.R.S32.HI R6, RZ, 0x1f, R7 ;  /* 0x0000001fff067819 */ /* 0x000fe20000011407 */
[----:B-----5:R-:W-:Y:S02]  /*ccd0*/  IMAD R11, R0, R11, RZ ;  /* 0x0000000b000b7224 */ /* 0x020fe400078e02ff */
[----:B------:R-:W-:-:S02]  /*cce0*/  IMAD.IADD R5, R5, 0x1, R9 ;  /* 0x0000000105057824 */ /* 0x000fc400078e0209 */
[----:B------:R-:W-:Y:S02]  /*ccf0*/  IMAD R6, R6, UR8, RZ ;  /* 0x0000000806067c24 */ /* 0x000fe4000f8e02ff */
[----:B------:R-:W-:-:S04]  /*cd00*/  IMAD.WIDE.U32 R4, R7, UR8, R4 ;  /* 0x0000000807047c25 */ /* 0x000fc8000f8e0004 */
[----:B------:R-:W-:Y:S01]  /*cd10*/  IMAD R9, R7, UR9, R6 ;  /* 0x0000000907097c24 */ /* 0x000fe2000f8e0206 */
[----:B------:R-:W-:Y:S01]  /*cd20*/  ULDC.64 UR8, c[0x0][0xa80] ;  /* 0x0002a00000087ab9 */ /* 0x000fe20000000a00 */
[----:B------:R-:W-:Y:S01]  /*cd30*/  VIADD R3, R8, 0x40 ;  /* 0x0000004008037836 */ /* 0x000fe20000000000 */
[----:B------:R-:W-:Y:S01]  /*cd40*/  LEA R6, P2, R4, UR8, 0x1 ;  /* 0x0000000804067c11 */ /* 0x000fe2000f8408ff */
[----:B------:R-:W-:Y:S02]  /*cd50*/  IMAD.IADD R5, R5, 0x1, R9 ;  /* 0x0000000105057824 */ /* 0x000fe400078e0209 */
[----:B------:R-:W-:Y:S01]  /*cd60*/  VIADD R0, R8, 0x20 ;  /* 0x0000002008007836 */ /* 0x000fe20000000000 */
[-C--:B------:R-:W-:Y:S01]  /*cd70*/  ISETP.GE.AND P0, PT, R3, R11.reuse, PT ;  /* 0x0000000b0300720c */ /* 0x080fe20003f06270 */
[----:B------:R-:W-:Y:S01]  /*cd80*/  IMAD.SHL.U32 R7, R10, 0x8, RZ ;  /* 0x000000080a077824 */ /* 0x000fe200078e00ff */
[----:B------:R-:W-:Y:S02]  /*cd90*/  LEA.HI.X R3, R4, UR9, R5, 0x1, P2 ;  /* 0x0000000904037c11 */ /* 0x000fe400090f0c05 */
[-C--:B------:R-:W-:Y:S01]  /*cda0*/  ISETP.GE.AND P2, PT, R8, R11.reuse, PT ;  /* 0x0000000b0800720c */ /* 0x080fe20003f46270 */
[C---:B------:R-:W-:Y:S01]  /*cdb0*/  VIADD R9, R7.reuse, 0x80 ;  /* 0x0000008007097836 */ /* 0x040fe20000000000 */
[----:B------:R-:W-:Y:S01]  /*cdc0*/  ISETP.GE.AND P1, PT, R0, R11, PT ;  /* 0x0000000b0000720c */ /* 0x000fe20003f26270 */
[C---:B------:R-:W-:Y:S01]  /*cdd0*/  VIADD R13, R7.reuse, 0xc0 ;  /* 0x000000c0070d7836 */ /* 0x040fe20000000000 */
[----:B------:R0:W1:Y:S01]  /*cde0*/  SHFL.IDX PT, R4, R6, RZ, 0x181f ;  /* 0x00181fff06047589 */ /* 0x00006200000e0000 */
[----:B------:R-:W-:Y:S01]  /*cdf0*/  VIADD R15, R7, 0x40 ;  /* 0x00000040070f7836 */ /* 0x000fe20000000000 */
[----:B------:R-:W-:-:S02]  /*ce00*/  SHF.R.S32.HI R12, RZ, 0x1f, R7 ;  /* 0x0000001fff0c7819 */ /* 0x000fc40000011407 */
[----:B------:R0:W2:Y:S01]  /*ce10*/  SHFL.IDX PT, R0, R3, RZ, 0x181f ;  /* 0x00181fff03007589 */ /* 0x0000a200000e0000 */
[----:B------:R-:W-:Y:S02]  /*ce20*/  SHF.R.S32.HI R10, RZ, 0x1f, R9 ;  /* 0x0000001fff0a7819 */ /* 0x000fe40000011409 */
[----:B------:R-:W-:Y:S02]  /*ce30*/  SHF.R.S32.HI R14, RZ, 0x1f, R13 ;  /* 0x0000001fff0e7819 */ /* 0x000fe4000001140d */
        /* <DEDUP_REMOVED lines=19> */
.L_x_4648:
[----:B------:R-:W-:Y:S05]  /*cf70*/  BSYNC B1 ;  /* 0x0000000000017941 */ /* 0x000fea0003800000 */
.L_x_4647:
        /* <DEDUP_REMOVED lines=21> */
.L_x_4650:
[----:B------:R-:W-:Y:S05]  /*d0d0*/  BSYNC B1 ;  /* 0x0000000000017941 */ /* 0x000fea0003800000 */
.L_x_4649:
        /* <DEDUP_REMOVED lines=21> */
.L_x_4652:
[----:B------:R-:W-:Y:S05]  /*d230*/  BSYNC B1 ;  /* 0x0000000000017941 */ /* 0x000fea0003800000 */
.L_x_4651:
        /* <DEDUP_REMOVED lines=11> */
[-C--:B--2---:R-:W-:Y:S02]  /*d2f0*/  @!P3 LEA.HI.X R7, R7, R3.reuse, R12, 0x1, P4 ;  /* 0x000000030707b211 */ /* 0x084fe400020f0c0c */
        /* <DEDUP_REMOVED lines=10> */
.L_x_4641:
[----:B------:R-:W-:Y:S05]  /*d3a0*/  BSYNC B0 ;  /* 0x0000000000007941 */ /* 0x000fea0003800000 */
.L_x_4631:
[----:B------:R-:W-:Y:S02]  /*d3b0*/  ULDC UR4, c[0x0][0xc3c] ;  /* 0x00030f0000047ab9 */ /* 0x000fe40000000800 */
[----:B------:R-:W-:-:S06]  /*d3c0*/  UISETP.GE.AND UP0, UPT, UR7, UR4, UPT ;  /* 0x000000040700728c */ /* 0x000fcc000bf06270 */
[----:B------:R-:W-:-:S13]  /*d3d0*/  PLOP3.LUT P0, PT, PT, PT, UP0, 0x80, 0x0 ;  /* 0x000000000000781c */ /* 0x000fda0003f0f008 */
[----:B------:R-:W-:Y:S05]  /*d3e0*/  @!P0 BRA `(.L_x_4653) ;  /* 0xffffff3c004c8947 */ /* 0x000fea000383ffff */
[----:B------:R-:W-:Y:S05]  /*d3f0*/  EXIT ;  /* 0x000000000000794d */ /* 0x000fea0003800000 */
.L_x_4594:
        /* <DEDUP_REMOVED lines=20> */
.L_x_4654:
        /* <DEDUP_REMOVED lines=43> */
.L_x_4658:
        /* <DEDUP_REMOVED lines=39> */
.L_x_4656:
        /* <DEDUP_REMOVED lines=12> */
.L_x_4659:
        /* <DEDUP_REMOVED lines=63> */
.L_x_4660:
        /* <DEDUP_REMOVED lines=61> */
.L_x_4661:
[----:B01----:R-:W-:-:S05]  /*e2e0*/  LOP3.LUT R3, RZ, R2, RZ, 0x33, !PT ;  /* 0x00000002ff037212 */ /* 0x003fca00078e33ff */
[----:B------:R-:W-:-:S05]  /*e2f0*/  IMAD.IADD R2, R4, 0x1, R3 ;  /* 0x0000000104027824 */ /* 0x000fca00078e0203 */
[----:B------:R1:W-:Y:S01]  /*e300*/  STL [R1+0x4], R2 ;  /* 0x0000040201007387 */ /* 0x0003e20000100800 */
[----:B------:R-:W-:Y:S05]  /*e310*/  BRA `(.L_x_4662) ;  /* 0x0000000000107947 */ /* 0x000fea0003800000 */
.L_x_4657:
[----:B------:R-:W-:Y:S01]  /*e320*/  IMAD.U32 R2, RZ, RZ, UR6 ;  /* 0x00000006ff027e24 */ /* 0x000fe2000f8e00ff */
[----:B------:R0:W-:Y:S04]  /*e330*/  STL [R1+0x4], RZ ;  /* 0x000004ff01007387 */ /* 0x0001e80000100800 */
[----:B------:R0:W-:Y:S04]  /*e340*/  STL [R1+0x8], RZ ;  /* 0x000008ff01007387 */ /* 0x0001e80000100800 */
[----:B------:R0:W-:Y:S02]  /*e350*/  STL [R1], R2 ;  /* 0x0000000201007387 */ /* 0x0001e40000100800 */
.L_x_4662:
        /* <DEDUP_REMOVED lines=10> */
.L_x_4655:
        /* <DEDUP_REMOVED lines=9> */
[C---:B----4-:R-:W-:Y:S01]  /*e490*/  IMAD.SHL.U32 R0, R6.reuse, 0x8, RZ ;  /* 0x0000000806007824 */ /* 0x050fe200078e00ff */
[----:B------:R-:W-:Y:S01]  /*e4a0*/  LOP3.LUT R4, R6, 0x7f, RZ, 0xc0, !PT ;  /* 0x0000007f06047812 */ /* 0x000fe200078ec0ff */
[----:B------:R-:W-:Y:S01]  /*e4b0*/  UMOV UR4, 0x400 ;  /* 0x0000040000047882 */ /* 0x000fe20000000000 */
[----:B------:R-:W-:Y:S01]  /*e4c0*/  BSSY B8, `(.L_x_4663) ;  /* 0x00005a3000087945 */ /* 0x000fe20003800000 */
[----:B------:R-:W-:Y:S01]  /*e4d0*/  IMAD.MOV.U32 R19, RZ, RZ, RZ ;  /* 0x000000ffff137224 */ /* 0x000fe200078e00ff */
[----:B------:R-:W-:Y:S01]  /*e4e0*/  LOP3.LUT R3, R0, 0x1f8, RZ, 0xc0, !PT ;  /* 0x000001f800037812 */ /* 0x000fe200078ec0ff */
[----:B01----:R-:W-:Y:S01]  /*e4f0*/  IMAD.SHL.U32 R2, R4, 0x8, RZ ;  /* 0x0000000804027824 */ /* 0x003fe200078e00ff */
        /* <DEDUP_REMOVED lines=14> */
.L_x_4767:
[----:B0-2---:R-:W2:Y:S01]  /*e5e0*/  LDL R0, [R1+0xc] ;  /* 0x00000c0001007983 */ /* 0x005ea20000100800 */
[----:B------:R-:W2:Y:S01]  /*e5f0*/  LDC.64 R2, c[0x0][0xc88] ;  /* 0x00032200ff027b82 */ /* 0x000ea20000000a00 */
[----:B------:R-:W-:Y:S05]  /*e600*/  YIELD ;  /* 0x0000000000007946 */ /* 0x000fea0003800000 */
[----:B------:R-:W-:Y:S01]  /*e610*/  ULDC.64 UR4, c[0x0][0xa28] ;  /* 0x00028a0000047ab9 */ /* 0x000fe20000000a00 */
[----:B-1----:R-:W-:Y:S01]  /*e620*/  IMAD.MOV.U32 R6, RZ, RZ, RZ ;  /* 0x000000ffff067224 */ /* 0x002fe200078e00ff */
[----:B------:R-:W-:Y:S01]  /*e630*/  ISETP.NE.U32.AND P0, PT, RZ, UR4, PT ;  /* 0x00000004ff007c0c */ /* 0x000fe2000bf05070 */
[----:B------:R-:W-:Y:S01]  /*e640*/  ULDC.64 UR8, c[0x0][0xa18] ;  /* 0x0002860000087ab9 */ /* 0x000fe20000000a00 */
[----:B------:R-:W-:Y:S01]  /*e650*/  ULDC.64 UR6, c[0x0][0xa08] ;  /* 0x0002820000067ab9 */ /* 0x000fe20000000a00 */
[----:B--2---:R-:W-:-:S05]  /*e660*/  IMAD.WIDE R2, R0, 0x4, R2 ;  /* 0x0000000400027825 */ /* 0x004fca00078e0202 */
[----:B---3--:R-:W2:Y:S01]  /*e670*/  LDG.E R11, desc[UR38][R2.64] ;  /* 0x00000026020b7981 */ /* 0x008ea2000c1e1900 */
        /* <DEDUP_REMOVED lines=46> */
.L_x_4664:
[----:B------:R-:W2:Y:S01]  /*e960*/  LDL.LU R7, [R1+0x8] ;  /* 0x0000080001077983 */ /* 0x000ea20000300800 */
[----:B------:R-:W-:Y:S02]  /*e970*/  ULDC.64 UR4, c[0x0][0xa20] ;  /* 0x0002880000047ab9 */ /* 0x000fe40000000a00 */
[----:B------:R-:W-:-:S04]  /*e980*/  ISETP.NE.U32.AND P1, PT, RZ, UR4, PT ;  /* 0x00000004ff007c0c */ /* 0x000fc8000bf25070 */
[----:B------:R-:W-:Y:S02]  /*e990*/  ISETP.NE.AND.EX P1, PT, RZ, UR5, PT, P1 ;  /* 0x00000005ff007c0c */ /* 0x000fe4000bf25310 */
[C---:B--2---:R-:W-:Y:S02]  /*e9a0*/  LOP3.LUT R2, R7.reuse, 0xff000000, RZ, 0xc0, !PT ;  /* 0xff00000007027812 */ /* 0x044fe400078ec0ff */
        /* <DEDUP_REMOVED lines=10> */
[----:B--2---:R-:W-:-:S05]  /*ea50*/  IADD3.X R7, R10, UR5, RZ, P0, !PT ;  /* 0x000000050a077c10 */ /* 0x004fca00087fe4ff */
[----:B------:R3:W5:Y:S01]  /*ea60*/  LDG.E R6, desc[UR38][R6.64] ;  /* 0x0000002606067981 */ /* 0x000762000c1e1900 */
[----:B------:R-:W-:Y:S05]  /*ea70*/  BRA `(.L_x_4666) ;  /* 0x0000000000107947 */ /* 0x000fea0003800000 */
.L_x_4665:
[----:B------:R-:W-:Y:S05]  /*ea80*/  @!P0 BRA `(.L_x_4666) ;  /* 0x00000000000c8947 */ /* 0x000fea0003800000 */
[----:B------:R-:W3:Y:S04]  /*ea90*/  LDG.E R6, desc[UR38][R4.64] ;  /* 0x0000002604067981 */ /* 0x000ee8000c1e1900 */
[----:B------:R-:W3:Y:S02]  /*eaa0*/  LDG.E R4, desc[UR38][R4.64+0x4] ;  /* 0x0000042604047981 */ /* 0x000ee4000c1e1900 */
[----:B---3--:R-:W-:-:S07]  /*eab0*/  IMAD.IADD R6, R4, 0x1, -R6 ;  /* 0x0000000104067824 */ /* 0x008fce00078e0a06 */
.L_x_4666:
[----:B------:R-:W4:Y:S01]  /*eac0*/  LDL R5, [R1+0x4] ;  /* 0x0000040001057983 */ /* 0x000f220000100800 */
[----:B-----5:R-:W-:Y:S01]  /*ead0*/  IMAD.IADD R6, R6, 0x1, -R0 ;  /* 0x0000000106067824 */ /* 0x020fe200078e0a00 */
[----:B------:R-:W-:Y:S01]  /*eae0*/  BSSY B0, `(.L_x_4667) ;  /* 0x000003a000007945 */ /* 0x000fe20003800000 */
[----:B------:R-:W0:Y:S02]  /*eaf0*/  LDC R0, c[0x0][0x448] ;  /* 0x00011200ff007b82 */ /* 0x000e240000000800 */
[----:B0-----:R-:W-:-:S13]  /*eb00*/  ISETP.NE.AND P0, PT, R0, 0x1, PT ;  /* 0x000000010000780c */ /* 0x001fda0003f05270 */
[----:B--2---:R-:W0:Y:S08]  /*eb10*/  @P0 LDC R3, c[0x0][0x44c] ;  /* 0x00011300ff030b82 */ /* 0x004e300000000800 */
[----:B------:R-:W2:Y:S01]  /*eb20*/  @P0 LDC R4, c[0x0][0x450] ;  /* 0x00011400ff040b82 */ /* 0x000ea20000000800 */
[----:B----4-:R-:W-:Y:S02]  /*eb30*/  IMAD.SHL.U32 R0, R5, 0x80, RZ ;  /* 0x0000008005007824 */ /* 0x010fe400078e00ff */
[----:B------:R-:W-:-:S02]  /*eb40*/  IMAD.MOV.U32 R5, RZ, RZ, RZ ;  /* 0x000000ffff057224 */ /* 0x000fc400078e00ff */
[----:B------:R-:W-:Y:S02]  /*eb50*/  VIADD R0, R0, 0x7f ;  /* 0x0000007f00007836 */ /* 0x000fe40000000000 */
[----:B------:R-:W-:Y:S02]  /*eb60*/  IMAD.MOV.U32 R10, RZ, RZ, R5 ;  /* 0x000000ffff0a7224 */ /* 0x000fe400078e0005 */
[----:B0-----:R-:W-:-:S05]  /*eb70*/  @P0 IMAD.HI.U32 R3, R0, R3, RZ ;  /* 0x0000000300030227 */ /* 0x001fca00078e00ff */
[----:B--2---:R-:W-:Y:S01]  /*eb80*/  @P0 SHF.R.U32.HI R0, RZ, R4, R3 ;  /* 0x00000004ff000219 */ /* 0x004fe20000011603 */
[C---:B------:R-:W-:Y:S01]  /*eb90*/  VIADD R4, R6.reuse, 0x5f ;  /* 0x0000005f06047836 */ /* 0x040fe20000000000 */
[----:B------:R-:W-:Y:S02]  /*eba0*/  IADD3 R6, R6, 0x60, -R9 ;  /* 0x0000006006067810 */ /* 0x000fe40007ffe809 */
[----:B-1----:R-:W-:Y:S01]  /*ebb0*/  LOP3.LUT R9, R2, 0xff, RZ, 0xc0, !PT ;  /* 0x000000ff02097812 */ /* 0x002fe200078ec0ff */
[----:B------:R-:W-:-:S04]  /*ebc0*/  IMAD.HI R4, R4, 0x2aaaaaab, RZ ;  /* 0x2aaaaaab04047827 */ /* 0x000fc800078e02ff */
[----:B------:R-:W-:Y:S01]  /*ebd0*/  IMAD.IADD R0, R6, 0x1, R0 ;  /* 0x0000000106007824 */ /* 0x000fe200078e0200 */
[----:B------:R-:W-:-:S03]  /*ebe0*/  SHF.R.U32.HI R3, RZ, 0x1f, R4 ;  /* 0x0000001fff037819 */ /* 0x000fc60000011604 */
[----:B------:R-:W-:Y:S01]  /*ebf0*/  IMAD.HI R0, R0, 0x2aaaaaab, RZ ;  /* 0x2aaaaaab00007827 */ /* 0x000fe200078e02ff */
[----:B------:R-:W-:-:S04]  /*ec00*/  LEA.HI.SX32 R4, R4, R3, 0x1c ;  /* 0x0000000304047211 */ /* 0x000fc800078fe2ff */
[----:B------:R-:W-:-:S04]  /*ec10*/  SHF.R.U32.HI R3, RZ, 0x1f, R0 ;  /* 0x0000001fff037819 */ /* 0x000fc80000011600 */
[----:B------:R-:W-:Y:S02]  /*ec20*/  LEA.HI.SX32 R3, R0, R3, 0x1c ;  /* 0x0000000300037211 */ /* 0x000fe400078fe2ff */
[----:B------:R-:W-:Y:S02]  /*ec30*/  SHF.R.U32.HI R0, RZ, 0x10, R2 ;  /* 0x00000010ff007819 */ /* 0x000fe40000011602 */
[----:B------:R-:W-:Y:S02]  /*ec40*/  VIMNMX R8, R4, R3, PT ;  /* 0x0000000304087248 */ /* 0x000fe40003fe0100 */
[----:B------:R-:W-:Y:S02]  /*ec50*/  ISETP.NE.AND P0, PT, R0, RZ, PT ;  /* 0x000000ff0000720c */ /* 0x000fe40003f05270 */
[----:B------:R-:W-:Y:S01]  /*ec60*/  ISETP.GE.AND P1, PT, R8, 0x1, PT ;  /* 0x000000010800780c */ /* 0x000fe20003f26270 */
[----:B------:R0:W-:Y:S04]  /*ec70*/  STL [R1+0x34], R8 ;  /* 0x0000340801007387 */ /* 0x0001e80000100800 */
[----:B------:R0:W-:Y:S04]  /*ec80*/  STL [R1+0x40], R5 ;  /* 0x0000400501007387 */ /* 0x0001e80000100800 */
[----:B------:R0:W-:Y:S02]  /*ec90*/  STL [R1+0x58], R9 ;  /* 0x0000580901007387 */ /* 0x0001e40000100800 */
[----:B------:R-:W1:Y:S02]  /*eca0*/  @!P0 LDC R0, c[0x0][0x9f0] ;  /* 0x00027c00ff008b82 */ /* 0x000e640000000800 */
[----:B------:R-:W-:Y:S05]  /*ecb0*/  @!P1 BRA `(.L_x_4668) ;  /* 0x0000000000709947 */ /* 0x000fea0003800000 */
[----:B-1----:R-:W-:-:S04]  /*ecc0*/  IABS R4, R0 ;  /* 0x0000000000047213 */ /* 0x002fc80000000000 */
[----:B------:R-:W1:Y:S08]  /*ecd0*/  I2F.RP R2, R4 ;  /* 0x0000000400027306 */ /* 0x000e700000209400 */
[----:B-1----:R-:W1:Y:S02]  /*ece0*/  MUFU.RCP R2, R2 ;  /* 0x0000000200027308 */ /* 0x002e640000001000 */
[----:B-1----:R-:W-:-:S06]  /*ecf0*/  VIADD R2, R2, 0xffffffe ;  /* 0x0ffffffe02027836 */ /* 0x002fcc0000000000 */
[----:B------:R-:W1:Y:S02]  /*ed00*/  F2I.FTZ.U32.TRUNC.NTZ R3, R2 ;  /* 0x0000000200037305 */ /* 0x000e64000021f000 */
[----:B-1----:R-:W-:-:S04]  /*ed10*/  IMAD.MOV R2, RZ, RZ, -R3 ;  /* 0x000000ffff027224 */ /* 0x002fc800078e0a03 */
[----:B0-----:R-:W-:Y:S02]  /*ed20*/  IMAD R5, R2, R4, RZ ;  /* 0x0000000402057224 */ /* 0x001fe400078e02ff */
[----:B------:R-:W-:-:S04]  /*ed30*/  IMAD.MOV.U32 R2, RZ, RZ, RZ ;  /* 0x000000ffff027224 */ /* 0x000fc800078e00ff */
[----:B---3--:R-:W-:Y:S01]  /*ed40*/  IMAD.HI.U32 R7, R3, R5, R2 ;  /* 0x0000000503077227 */ /* 0x008fe200078e0002 */
        /* <DEDUP_REMOVED lines=19> */
.L_x_4668:
[----:B------:R-:W-:Y:S05]  /*ee80*/  BSYNC B0 ;  /* 0x0000000000007941 */ /* 0x000fea0003800000 */
.L_x_4667:
[----:B-1----:R-:W-:Y:S01]  /*ee90*/  IMAD.MOV.U32 R0, RZ, RZ, R10 ;  /* 0x000000ffff007224 */ /* 0x002fe200078e000a */
[----:B------:R-:W-:Y:S03]  /*eea0*/  BSSY B7, `(.L_x_4669) ;  /* 0x00003e6000077945 */ /* 0x000fe60003800000 */
[----:B------:R-:W-:-:S05]  /*eeb0*/  IMAD R2, R9, R0, RZ ;  /* 0x0000000009027224 */ /* 0x000fca00078e02ff */
[----:B------:R-:W-:Y:S01]  /*eec0*/  VIADDMNMX R0, R2, R0, R8, PT ;  /* 0x0000000002007246 */ /* 0x000fe20003800108 */
[----:B------:R1:W-:Y:S03]  /*eed0*/  STL [R1+0x20], R2 ;  /* 0x0000200201007387 */ /* 0x0003e60000100800 */
[----:B------:R-:W-:Y:S01]  /*eee0*/  ISETP.GT.AND P0, PT, R0, R2, PT ;  /* 0x000000020000720c */ /* 0x000fe20003f04270 */
[----:B------:R1:W-:-:S12]  /*eef0*/  STL [R1+0x38], R0 ;  /* 0x0000380001007387 */ /* 0x0003d80000100800 */
[----:B------:R-:W-:Y:S05]  /*ef00*/  @P0 BRA `(.L_x_4670) ;  /* 0x0000000000480947 */ /* 0x000fea0003800000 */
[----:B-1----:R-:W1:Y:S02]  /*ef10*/  S2R R0, SR_TID.X ;  /* 0x0000000000007919 */ /* 0x002e640000002100 */
[----:B-1----:R-:W-:-:S04]  /*ef20*/  LOP3.LUT R0, R0, 0x7f, RZ, 0xc0, !PT ;  /* 0x0000007f00007812 */ /* 0x002fc800078ec0ff */
[----:B------:R-:W-:-:S13]  /*ef30*/  ISETP.NE.AND P0, PT, R0, RZ, PT ;  /* 0x000000ff0000720c */ /* 0x000fda0003f05270 */
[----:B------:R-:W-:Y:S05]  /*ef40*/  @P0 BRA `(.L_x_4671) ;  /* 0x0000003c006c0947 */ /* 0x000fea0003800000 */
[----:B0-----:R-:W0:Y:S01]  /*ef50*/  S2R R5, SR_LANEID ;  /* 0x0000000000057919 */ /* 0x001e220000000000 */
[----:B------:R-:W-:Y:S01]  /*ef60*/  VOTEU.ANY UR4, UPT, PT ;  /* 0x0000000000047886 */ /* 0x000fe200038e0100 */
[----:B------:R-:W1:Y:S01]  /*ef70*/  LDC.64 R2, c[0x0][0xc60] ;  /* 0x00031800ff027b82 */ /* 0x000e620000000a00 */
[----:B------:R-:W0:Y:S02]  /*ef80*/  FLO.U32 R0, UR4 ;  /* 0x0000000400007d00 */ /* 0x000e2400080e0000 */
[----:B0-----:R-:W-:-:S06]  /*ef90*/  ISETP.EQ.U32.AND P0, PT, R0, R5, PT ;  /* 0x000000050000720c */ /* 0x001fcc0003f02070 */
[----:B------:R-:W1:Y:S07]  /*efa0*/  POPC R5, UR4 ;  /* 0x0000000400057d09 */ /* 0x000e6e0008000000 */
[----:B-1----:R-:W4:Y:S01]  /*efb0*/  @P0 ATOMG.E.ADD.STRONG.GPU PT, R3, desc[UR38][R2.64], R5 ;  /* 0x00000005020309a8 */ /* 0x002f2200081ee1e6 */
[----:B------:R-:W0:Y:S02]  /*efc0*/  S2R R4, SR_LTMASK ;  /* 0x0000000000047919 */ /* 0x000e240000003900 */
[----:B0-----:R-:W-:-:S04]  /*efd0*/  LOP3.LUT R4, R4, UR4, RZ, 0xc0, !PT ;  /* 0x0000000404047c12 */ /* 0x001fc8000f8ec0ff */
[----:B---3--:R-:W0:Y:S01]  /*efe0*/  POPC R7, R4 ;  /* 0x0000000400077309 */ /* 0x008e220000000000 */
[----:B----4-:R-:W0:Y:S02]  /*eff0*/  SHFL.IDX PT, R0, R3, R0, 0x1f ;  /* 0x00001f0003007589 */ /* 0x010e2400000e0000 */
[----:B0-----:R-:W-:-:S05]  /*f000*/  IADD3 R0, R0, UR37, R7 ;  /* 0x0000002500007c10 */ /* 0x001fca000fffe007 */
[----:B------:R4:W-:Y:S01]  /*f010*/  STL [R1], R0 ;  /* 0x0000000001007387 */ /* 0x0009e20000100800 */
[----:B------:R-:W-:Y:S05]  /*f020*/  BRA `(.L_x_4671) ;  /* 0x0000003c00347947 */ /* 0x000fea0003800000 */
.L_x_4670:
[----:B-1----:R-:W-:Y:S01]  /*f030*/  VIADD R0, R18, 0x1c400 ;  /* 0x0001c40012007836 */ /* 0x002fe20000000000 */
        /* <DEDUP_REMOVED lines=11> */
[----:B---3--:R-:W-:-:S02]  /*f0f0*/  IMAD.U32 R7, RZ, RZ, UR9 ;  /* 0x00000009ff077e24 */ /* 0x008fc4000f8e00ff */
[----:B--2---:R-:W-:Y:S02]  /*f100*/  IMAD.U32 R10, RZ, RZ, UR4 ;  /* 0x00000004ff0a7e24 */ /* 0x004fe4000f8e00ff */
[----:B------:R-:W-:Y:S02]  /*f110*/  IMAD.U32 R11, RZ, RZ, UR5 ;  /* 0x00000005ff0b7e24 */ /* 0x000fe4000f8e00ff */
[----:B------:R-:W-:Y:S02]  /*f120*/  IMAD.MOV.U32 R8, RZ, RZ, 0x70 ;  /* 0x00000070ff087424 */ /* 0x000fe400078e00ff */
[----:B------:R-:W-:Y:S02]  /*f130*/  IMAD.MOV.U32 R12, RZ, RZ, 0x1 ;  /* 0x00000001ff0c7424 */ /* 0x000fe400078e00ff */
[----:B------:R-:W-:-:S07]  /*f140*/  IMAD.MOV.U32 R13, RZ, RZ, RZ ;  /* 0x000000ffff0d7224 */ /* 0x000fce00078e00ff */
[----:B------:R-:W-:-:S07]  /*f150*/  LEPC R20, `(.L_x_4673) ;  /* 0x000000001014794e */ /* 0x000fce0000000000 */
[----:B-1----:R-:W-:Y:S05]  /*f160*/  CALL.ABS.NOINC R2 ;  /* 0x0000000002007343 */ /* 0x002fea0003c00000 */
.L_x_4673:
[----:B------:R-:W-:Y:S05]  /*f170*/  BSYNC B6 ;  /* 0x0000000000067941 */ /* 0x000fea0003800000 */
.L_x_4672:
        /* <DEDUP_REMOVED lines=9> */
[----:B------:R-:W-:Y:S02]  /*f210*/  IMAD.U32 R4, RZ, RZ, UR6 ;  /* 0x00000006ff047e24 */ /* 0x000fe4000f8e00ff */
[----:B0-----:R-:W-:Y:S02]  /*f220*/  IMAD.U32 R5, RZ, RZ, UR7 ;  /* 0x00000007ff057e24 */ /* 0x001fe4000f8e00ff */
[----:B------:R-:W-:Y:S02]  /*f230*/  IMAD.U32 R6, RZ, RZ, UR8 ;  /* 0x00000008ff067e24 */ /* 0x000fe4000f8e00ff */
[----:B---3--:R-:W-:-:S02]  /*f240*/  IMAD.U32 R7, RZ, RZ, UR9 ;  /* 0x00000009ff077e24 */ /* 0x008fc4000f8e00ff */
[----:B--2---:R-:W-:Y:S02]  /*f250*/  IMAD.U32 R10, RZ, RZ, UR4 ;  /* 0x00000004ff0a7e24 */ /* 0x004fe4000f8e00ff */
[----:B------:R-:W-:Y:S02]  /*f260*/  IMAD.U32 R11, RZ, RZ, UR5 ;  /* 0x00000005ff0b7e24 */ /* 0x000fe4000f8e00ff */
[----:B------:R-:W-:Y:S02]  /*f270*/  IMAD.MOV.U32 R8, RZ, RZ, 0x70 ;  /* 0x00000070ff087424 */ /* 0x000fe400078e00ff */
[----:B------:R-:W-:Y:S02]  /*f280*/  IMAD.MOV.U32 R12, RZ, RZ, 0x1 ;  /* 0x00000001ff0c7424 */ /* 0x000fe400078e00ff */
[----:B-1----:R-:W-:-:S07]  /*f290*/  IMAD.MOV.U32 R13, RZ, RZ, RZ ;  /* 0x000000ffff0d7224 */ /* 0x002fce00078e00ff */
[----:B------:R-:W-:-:S07]  /*f2a0*/  LEPC R20, `(.L_x_4676) ;  /* 0x000000001014794e */ /* 0x000fce0000000000 */
[----:B----4-:R-:W-:Y:S05]  /*f2b0*/  CALL.ABS.NOINC R2 ;  /* 0x0000000002007343 */ /* 0x010fea0003c00000 */
.L_x_4676:
        /* <DEDUP_REMOVED lines=16> */
.L_x_4675:
[----:B------:R-:W-:Y:S05]  /*f3c0*/  BSYNC B6 ;  /* 0x0000000000067941 */ /* 0x000fea0003800000 */
.L_x_4674:
[----:B------:R-:W4:Y:S01]  /*f3d0*/  LDL.LU R4, [R1+0x18] ;  /* 0x0000180001047983 */ /* 0x000f220000300800 */
[----:B------:R-:W-:-:S03]  /*f3e0*/  ULDC.64 UR4, c[0x0][0x9f8] ;  /* 0x00027e0000047ab9 */ /* 0x000fc60000000a00 */
[----:B---3--:R-:W3:Y:S01]  /*f3f0*/  LDL R7, [R1+0x8] ;  /* 0x0000080001077983 */ /* 0x008ee20000100800 */
[----:B------:R-:W-:-:S03]  /*f400*/  ISETP.NE.U32.AND P0, PT, RZ, UR4, PT ;  /* 0x00000004ff007c0c */ /* 0x000fc6000bf05070 */
[----:B------:R-:W5:Y:S01]  /*f410*/  LDL R0, [R1+0x38] ;  /* 0x0000380001007983 */ /* 0x000f620000100800 */
[----:B------:R-:W-:-:S13]  /*f420*/  ISETP.NE.AND.EX P0, PT, RZ, UR5, PT, P0 ;  /* 0x00000005ff007c0c */ /* 0x000fda000bf05300 */
[----:B------:R-:W-:-:S04]  /*f430*/  @P0 IADD3 R2, P1, R16, UR4, RZ ;  /* 0x0000000410020c10 */ /* 0x000fc8000ff3e0ff */
[----:B----4-:R-:W-:Y:S01]  /*f440*/  @P0 IADD3.X R3, R4, UR5, RZ, P1, !PT ;  /* 0x0000000504030c10 */ /* 0x010fe20008ffe4ff */
[----:B------:R-:W-:-:S04]  /*f450*/  ULDC.64 UR4, c[0x0][0xa08] ;  /* 0x0002820000047ab9 */ /* 0x000fc80000000a00 */
[----:B---3--:R1:W0:Y:S02]  /*f460*/  @P0 LDG.E R7, desc[UR38][R2.64] ;  /* 0x0000002602070981 */ /* 0x008224000c1e1900 */
[----:B-1----:R-:W1:Y:S01]  /*f470*/  LDC.64 R2, c[0x0][0x418] ;  /* 0x00010600ff027b82 */ /* 0x002e620000000a00 */
[----:B-----5:R-:W-:Y:S01]  /*f480*/  VIADD R0, R0, 0xffffffff ;  /* 0xffffffff00007836 */ /* 0x020fe20000000000 */
[----:B0-----:R-:W-:Y:S01]  /*f490*/  SHF.R.S32.HI R8, RZ, 0x1f, R7 ;  /* 0x0000001fff087819 */ /* 0x001fe20000011407 */
[----:B------:R0:W-:Y:S04]  /*f4a0*/  @P0 STL [R1+0x8], R7 ;  /* 0x0000080701000387 */ /* 0x0001e80000100800 */
[----:B------:R0:W-:Y:S01]  /*f4b0*/  STL [R1+0x18], R8 ;  /* 0x0000180801007387 */ /* 0x0001e20000100800 */
[----:B-1----:R-:W-:Y:S01]  /*f4c0*/  LOP3.LUT P0, RZ, R2, UR4, RZ, 0xfc, !PT ;  /* 0x0000000402ff7c12 */ /* 0x002fe2000f80fcff */
[----:B------:R-:W-:-:S03]  /*f4d0*/  UMOV UR4, 0xffffffff ;  /* 0xffffffff00047882 */ /* 0x000fc60000000000 */
[----:B------:R-:W-:-:S04]  /*f4e0*/  LOP3.LUT P0, RZ, R3, UR5, RZ, 0xfc, P0 ;  /* 0x0000000503ff7c12 */ /* 0x000fc8000800fcff */
[----:B------:R-:W-:Y:S01]  /*f4f0*/  SEL R16, R7, RZ, !P0 ;  /* 0x000000ff07107207 */ /* 0x000fe20004000000 */
[----:B0-----:R-:W-:Y:S08]  /*f500*/  BRA.DIV UR4, `(.L_x_4677) ;  /* 0x0000005204047947 */ /* 0x001ff0000b800000 */
[----:B------:R-:W0:Y:S02]  /*f510*/  S2R R4, SR_TID.X ;  /* 0x0000000000047919 */ /* 0x000e240000002100 */
[----:B0-----:R-:W-:-:S04]  /*f520*/  SHF.R.U32.HI R4, RZ, 0x5, R4 ;  /* 0x00000005ff047819 */ /* 0x001fc80000011604 */
[----:B------:R-:W-:-:S05]  /*f530*/  LOP3.LUT R4, R4, 0x3, RZ, 0xc0, !PT ;  /* 0x0000000304047812 */ /* 0x000fca00078ec0ff */
[----:B------:R0:W1:Y:S02]  /*f540*/  SHFL.IDX PT, R14, R4, RZ, 0x1f ;  /* 0x00001fff040e7589 */ /* 0x00006400000e0000 */
.L_x_4783:
[----:B0-----:R-:W3:Y:S01]  /*f550*/  LDL.LU R4, [R1+0x14] ;  /* 0x0000140001047983 */ /* 0x001ee20000300800 */
[----:B------:R-:W-:Y:S02]  /*f560*/  PLOP3.LUT P1, PT, PT, PT, PT, 0x8, 0x0 ;  /* 0x000000000000781c */ /* 0x000fe40003f2e170 */
[----:B-1----:R-:W-:Y:S01]  /*f570*/  ISETP.NE.AND P0, PT, R14, RZ, PT ;  /* 0x000000ff0e00720c */ /* 0x002fe20003f05270 */
        /* <DEDUP_REMOVED lines=8> */
.L_x_4786:
        /* <DEDUP_REMOVED lines=24> */
.L_x_4680:
[----:B-1----:R-:W3:Y:S01]  /*f780*/  LDL R2, [R1+0x10] ;  /* 0x0000100001027983 */ /* 0x002ee20000100800 */
[----:B0-----:R-:W-:Y:S01]  /*f790*/  IMAD R0, R19, 0x8, R18 ;  /* 0x0000000813007824 */ /* 0x001fe200078e0212 */
[----:B---3--:R-:W-:-:S04]  /*f7a0*/  SHF.L.U32 R2, R2, 0x1f, RZ ;  /* 0x0000001f02027819 */ /* 0x008fc800000006ff */
[----:B------:R-:W0:Y:S02]  /*f7b0*/  SYNCS.PHASECHK.TRANS64.TRYWAIT P0, [R0+URZ+0x22840], R2 ;  /* 0x02284002000075a7 */ /* 0x000e24000800017f */
[----:B0-----:R-:W-:Y:S05]  /*f7c0*/  @!P0 BRA `(.L_x_4681) ;  /* 0x0000004c00a88947 */ /* 0x001fea0003800000 */
.L_x_4787:
        /* <DEDUP_REMOVED lines=11> */
.L_x_4682:
[----:B------:R-:W3:Y:S04]  /*f880*/  LDL R4, [R1+0x2c] ;  /* 0x00002c0001047983 */ /* 0x000ee80000100800 */
[----:B------:R-:W4:Y:S04]  /*f890*/  LDL R3, [R1+0x1c] ;  /* 0x00001c0001037983 */ /* 0x000f280000100800 */
[----:B0-----:R-:W2:Y:S01]  /*f8a0*/  LDL.LU R2, [R1+0x14] ;  /* 0x0000140001027983 */ /* 0x001ea20000300800 */
        /* <DEDUP_REMOVED lines=21> */
.L_x_4678:
[----:B------:R-:W3:Y:S04]  /*fa00*/  LDL.LU R3, [R1+0x3c] ;  /* 0x00003c0001037983 */ /* 0x000ee80000300800 */
[----:B------:R-:W4:Y:S04]  /*fa10*/  LDL.LU R5, [R1+0x24] ;  /* 0x0000240001057983 */ /* 0x000f280000300800 */
[----:B0-----:R-:W5:Y:S01]  /*fa20*/  LDL.LU R4, [R1+0x48] ;  /* 0x0000480001047983 */ /* 0x001f620000300800 */
        /* <DEDUP_REMOVED lines=9> */
[----:B---3--:R-:W-:Y:S02]  /*fac0*/  SHF.R.S32.HI R0, RZ, 0x1f, R3 ;  /* 0x0000001fff007819 */ /* 0x008fe40000011403 */
[----:B----4-:R-:W-:-:S03]  /*fad0*/  SEL R5, R5, RZ, !P0 ;  /* 0x000000ff05057207 */ /* 0x010fc60004000000 */
[----:B------:R-:W-:Y:S01]  /*fae0*/  IMAD R0, R0, UR4, RZ ;  /* 0x0000000400007c24 */ /* 0x000fe2000f8e02ff */
[----:B-----5:R-:W-:-:S03]  /*faf0*/  SEL R4, R4, RZ, !P0 ;  /* 0x000000ff04047207 */ /* 0x020fc60004000000 */
        /* <DEDUP_REMOVED lines=23> */
[----:B0-----:R-:W-:Y:S05]  /*fc70*/  CALL.ABS.NOINC R2 ;  /* 0x0000000002007343 */ /* 0x001fea0003c00000 */
.L_x_4684:
[----:B------:R-:W-:Y:S05]  /*fc80*/  BSYNC B6 ;  /* 0x0000000000067941 */ /* 0x000fea0003800000 */
.L_x_4683:
[----:B0-----:R-:W3:Y:S01]  /*fc90*/  LDL.LU R0, [R1+0x48] ;  /* 0x0000480001007983 */ /* 0x001ee20000300800 */
[----:B------:R-:W-:Y:S01]  /*fca0*/  ULDC.64 UR4, c[0x0][0x2d8] ;  /* 0x0000b60000047ab9 */ /* 0x000fe20000000a00 */
[----:B------:R-:W0:Y:S01]  /*fcb0*/  LDC R7, c[0x0][0x448] ;  /* 0x00011200ff077b82 */ /* 0x000e220000000800 */
[----:B------:R-:W-:Y:S01]  /*fcc0*/  ULDC UR6, c[0x0][0x2b8] ;  /* 0x0000ae0000067ab9 */ /* 0x000fe20000000800 */
[----:B------:R-:W4:Y:S04]  /*fcd0*/  LDL.LU R4, [R1+0x3c] ;  /* 0x00003c0001047983 */ /* 0x000f280000300800 */
[----:B------:R-:W4:Y:S04]  /*fce0*/  LDL.LU.64 R2, [R1+0x50] ;  /* 0x0000500001027983 */ /* 0x000f280000300a00 */
[----:B------:R-:W3:Y:S04]  /*fcf0*/  LDL.LU R5, [R1+0x24] ;  /* 0x0000240001057983 */ /* 0x000ee80000300800 */
[----:B------:R-:W3:Y:S04]  /*fd00*/  LDL R8, [R1+0x4] ;  /* 0x0000040001087983 */ /* 0x000ee80000100800 */
[----:B------:R1:W5:Y:S01]  /*fd10*/  LDL R9, [R1+0x28] ;  /* 0x0000280001097983 */ /* 0x0003620000100800 */
[----:B0-----:R-:W-:-:S13]  /*fd20*/  ISETP.NE.AND P0, PT, R7, 0x1, PT ;  /* 0x000000010700780c */ /* 0x001fda0003f05270 */
[----:B------:R-:W0:Y:S01]  /*fd30*/  @P0 LDC R6, c[0x0][0x450] ;  /* 0x00011400ff060b82 */ /* 0x000e220000000800 */
[----:B--2---:R-:W2:Y:S02]  /*fd40*/  S2R R10, SR_TID.X ;  /* 0x00000000000a7919 */ /* 0x004ea40000002100 */
[----:B--2---:R-:W-:-:S05]  /*fd50*/  IMAD.SHL.U32 R10, R10, 0x8, RZ ;  /* 0x000000080a0a7824 */ /* 0x004fca00078e00ff */
[----:B------:R-:W-:Y:S01]  /*fd60*/  LOP3.LUT R10, R10, 0x38, RZ, 0xc0, !PT ;  /* 0x000000380a0a7812 */ /* 0x000fe200078ec0ff */
[----:B----4-:R-:W-:Y:S02]  /*fd70*/  IMAD.MOV.U32 R3, RZ, RZ, R4 ;  /* 0x000000ffff037224 */ /* 0x010fe400078e0004 */
[----:B------:R-:W2:Y:S01]  /*fd80*/  S2R R4, SR_TID.X ;  /* 0x0000000000047919 */ /* 0x000ea20000002100 */
[----:B------:R-:W-:-:S04]  /*fd90*/  IMAD.WIDE.U32 R2, R17, UR4, R2 ;  /* 0x0000000411027c25 */ /* 0x000fc8000f8e0002 */
[----:B------:R-:W-:Y:S01]  /*fda0*/  IMAD R3, R17, UR5, R3 ;  /* 0x0000000511037c24 */ /* 0x000fe2000f8e0203 */
[----:B------:R-:W-:Y:S02]  /*fdb0*/  ULDC.64 UR4, c[0x0][0x2e0] ;  /* 0x0000b80000047ab9 */ /* 0x000fe40000000a00 */
[----:B---3--:R-:W-:Y:S02]  /*fdc0*/  IMAD R0, R0, UR4, RZ ;  /* 0x0000000400007c24 */ /* 0x008fe4000f8e02ff */
[----:B------:R-:W-:-:S04]  /*fdd0*/  IMAD.WIDE.U32 R2, R5, UR4, R2 ;  /* 0x0000000405027c25 */ /* 0x000fc8000f8e0002 */
[----:B------:R-:W-:Y:S01]  /*fde0*/  IMAD R0, R5, UR5, R0 ;  /* 0x0000000505007c24 */ /* 0x000fe2000f8e0200 */
[----:B------:R-:W-:-:S03]  /*fdf0*/  ULDC.64 UR4, c[0x0][0x2d0] ;  /* 0x0000b40000047ab9 */ /* 0x000fc60000000a00 */
[----:B------:R-:W-:Y:S01]  /*fe00*/  IMAD.IADD R3, R3, 0x1, R0 ;  /* 0x0000000103037824 */ /* 0x000fe200078e0200 */
[----:B--2---:R-:W-:-:S04]  /*fe10*/  LOP3.LUT R4, R4, 0x7f, RZ, 0xc0, !PT ;  /* 0x0000007f04047812 */ /* 0x004fc800078ec0ff */
[----:B------:R-:W-:Y:S02]  /*fe20*/  SHF.R.U32.HI R5, RZ, 0x3, R4 ;  /* 0x00000003ff057819 */ /* 0x000fe40000011604 */
[----:B------:R-:W2:Y:S02]  /*fe30*/  S2R R4, SR_TID.X ;  /* 0x0000000000047919 */ /* 0x000ea40000002100 */
[----:B--2---:R-:W-:-:S05]  /*fe40*/  IMAD.SHL.U32 R4, R4, 0x10, RZ ;  /* 0x0000001004047824 */ /* 0x004fca00078e00ff */
[----:B------:R-:W-:Y:S02]  /*fe50*/  LOP3.LUT R4, R5, 0x70, R4, 0xf8, !PT ;  /* 0x0000007005047812 */ /* 0x000fe400078ef804 */
[----:B------:R-:W2:Y:S03]  /*fe60*/  @P0 LDC R5, c[0x0][0x44c] ;  /* 0x00011300ff050b82 */ /* 0x000ea60000000800 */
[----:B------:R-:W-:-:S04]  /*fe70*/  IMAD R4, R8, 0x80, R4 ;  /* 0x0000008008047824 */ /* 0x000fc800078e0204 */
[----:B------:R-:W-:Y:S02]  /*fe80*/  IMAD.MOV.U32 R0, RZ, RZ, R4 ;  /* 0x000000ffff007224 */ /* 0x000fe400078e0004 */
[----:B--2---:R-:W-:-:S05]  /*fe90*/  @P0 IMAD.HI.U32 R5, R4, R5, RZ ;  /* 0x0000000504050227 */ /* 0x004fca00078e00ff */
        /* <DEDUP_REMOVED lines=20> */
[----:B------:R-:W2:Y:S04]  /*ffe0*/  LDL.LU R6, [R1+0x44] ;  /* 0x0000440001067983 */ /* 0x000ea80000300800 */
[----:B------:R-:W3:Y:S01]  /*fff0*/  LDL.LU R5, [R1+0x4] ;  /* 0x0000040001057983 */ /* 0x000ee20000300800 */
[----:B------:R-:W0:Y:S02]  /*10000*/  S2R R8, SR_TID.X ;  /* 0x0000000000087919 */ /* 0x000e240000002100 */
[----:B0-----:R-:W-:-:S04]  /*10010*/  LOP3.LUT R8, R8, 0x7f, RZ, 0xc0, !PT ;  /* 0x0000007f08087812 */ /* 0x001fc800078ec0ff */
[----:B------:R-:W-:Y:S01]  /*10020*/  SHF.R.U32.HI R8, RZ, 0x3, R8 ;  /* 0x00000003ff087819 */ /* 0x000fe20000011608 */
[----:B--2---:R-:W-:Y:S02]  /*10030*/  IMAD R3, R6, R7, RZ ;  /* 0x0000000706037224 */ /* 0x004fe400078e02ff */
[----:B------:R-:W0:Y:S02]  /*10040*/  SHFL.IDX PT, R7, R2, RZ, 0x181f ;  /* 0x00181fff02077589 */ /* 0x000e2400000e0000 */
[----:B---3--:R-:W-:Y:S02]  /*10050*/  IMAD R4, R5, 0x80, R8 ;  /* 0x0000008005047824 */ /* 0x008fe400078e0208 */
[----:B------:R-:W1:Y:S03]  /*10060*/  SHFL.IDX PT, R6, R0, RZ, 0x181f ;  /* 0x00181fff00067589 */ /* 0x000e6600000e0000 */
[----:B------:R-:W-:-:S13]  /*10070*/  ISETP.GE.AND P1, PT, R4, R3, PT ;  /* 0x000000030400720c */ /* 0x000fda0003f26270 */
[----:B0-----:R-:W-:-:S05]  /*10080*/  @!P1 LEA R7, P2, R10, R7, 0x1 ;  /* 0x000000070a079211 */ /* 0x001fca00078408ff */
[----:B-1----:R-:W-:-:S05]  /*10090*/  @!P1 IMAD.X R6, RZ, RZ, R6, P2 ;  /* 0x000000ffff069224 */ /* 0x002fca00010e0606 */
[----:B------:R-:W-:-:S04]  /*100a0*/  @!P1 LOP3.LUT R7, R7, R6, RZ, 0x3c, !PT ;  /* 0x0000000607079212 */ /* 0x000fc800078e3cff */
[----:B------:R-:W-:Y:S01]  /*100b0*/  @!P1 LOP3.LUT R6, R7, R6, RZ, 0x3c, !PT ;  /* 0x0000000607069212 */ /* 0x000fe200078e3cff */
[----:B------:R-:W-:-:S03]  /*100c0*/  VIADD R5, R4, 0x10 ;  /* 0x0000001004057836 */ /* 0x000fc60000000000 */
        /* <DEDUP_REMOVED lines=57> */
[----:B------:R-:W2:Y:S02]  /*10460*/  SHFL.IDX PT, R2, R2, 0x7, 0x181f ;  /* 0x00f81f0002027f89 */ /* 0x000ea400000e0000 */
.L_x_4804:
[----:B------:R-:W-:-:S05]  /*10470*/  VIADD R4, R4, 0x70 ;  /* 0x0000007004047836 */ /* 0x000fca0000000000 */
[----:B------:R-:W-:-:S13]  /*10480*/  ISETP.GE.AND P1, PT, R4, R3, PT ;  /* 0x000000030400720c */ /* 0x000fda0003f26270 */
[----:B--2---:R-:W-:-:S05]  /*10490*/  @!P1 LEA R2, P2, R10, R2, 0x1 ;  /* 0x000000020a029211 */ /* 0x004fca00078408ff */
[----:B0-----:R-:W-:-:S05]  /*104a0*/  @!P1 IMAD.X R3, RZ, RZ, R0, P2 ;  /* 0x000000ffff039224 */ /* 0x001fca00010e0600 */
[----:B------:R-:W-:Y:S01]  /*104b0*/  @!PT LDS RZ, [RZ] ;  /* 0x00000000fffff984 */ /* 0x000fe20000000800 */
[----:B------:R-:W-:Y:S01]  /*104c0*/  @!PT LDS RZ, [RZ] ;  /* 0x00000000fffff984 */ /* 0x000fe20000000800 */
[----:B------:R-:W-:Y:S01]  /*104d0*/  @!PT LDS RZ, [RZ] ;  /* 0x00000000fffff984 */ /* 0x000fe20000000800 */
[----:B------:R0:W-:Y:S01]  /*104e0*/  @!P1 LDGSTS.E.BYPASS.LTC128B.128 [R9+0x1bc00], desc[UR38][R2.64], !P0 ;  /* 0x1bc0000002099fae */ /* 0x0001e2000c101d66 */
[----:B------:R-:W-:Y:S01]  /*104f0*/  PLOP3.LUT P0, PT, PT, PT, PT, 0x80, 0x0 ;  /* 0x000000000000781c */ /* 0x000fe20003f0f070 */
[----:B------:R-:W-:-:S12]  /*10500*/  NOP ;  /* 0x0000000000007918 */ /* 0x000fd80000000000 */
.L_x_4686:
        /* <DEDUP_REMOVED lines=17> */
[----:B0-2---:R-:W-:Y:S05]  /*10620*/  @!P0 BRA `(.L_x_4688) ;  /* 0x0000004800c08947 */ /* 0x005fea0003800000 */
.L_x_4805:
[----:B------:R-:W-:Y:S05]  /*10630*/  BSYNC B0 ;  /* 0x0000000000007941 */ /* 0x000fea0003800000 */
.L_x_4687:
[----:B------:R-:W2:Y:S01]  /*10640*/  LDL R2, [R1+0x14] ;  /* 0x0000140001027983 */ /* 0x000ea20000100800 */
[----:B------:R-:W-:Y:S01]  /*10650*/  BSSY B0, `(.L_x_4689) ;  /* 0x000005a000007945 */ /* 0x000fe20003800000 */
[----:B--2---:R-:W-:-:S13]  /*10660*/  LOP3.LUT P0, RZ, R2, 0x1, RZ, 0xc0, !PT ;  /* 0x0000000102ff7812 */ /* 0x004fda000780c0ff */
[----:B------:R-:W-:Y:S05]  /*10670*/  @!P0 BRA `(.L_x_4690) ;  /* 0x00000004005c8947 */ /* 0x000fea0003800000 */
[----:B------:R-:W0:Y:S01]  /*10680*/  LDL R4, [R1+0x10] ;  /* 0x0000100001047983 */ /* 0x000e220000100800 */
[----:B------:R-:W-:Y:S01]  /*10690*/  IMAD R2, R19, 0x8, R18 ;  /* 0x0000000813027824 */ /* 0x000fe200078e0212 */
[----:B------:R-:W-:Y:S01]  /*106a0*/  BSSY B1, `(.L_x_4691) ;  /* 0x0000007000017945 */ /* 0x000fe20003800000 */
[----:B------:R-:W2:Y:S02]  /*106b0*/  S2R R3, SR_TID.X ;  /* 0x0000000000037919 */ /* 0x000ea40000002100 */
[----:B--2---:R-:W-:-:S04]  /*106c0*/  LOP3.LUT R3, R3, 0x7f, RZ, 0xc0, !PT ;  /* 0x0000007f03037812 */ /* 0x004fc800078ec0ff */
[----:B------:R-:W-:Y:S02]  /*106d0*/  ISETP.NE.AND P1, PT, R3, RZ, PT ;  /* 0x000000ff0300720c */ /* 0x000fe40003f25270 */
[----:B0-----:R-:W-:-:S04]  /*106e0*/  SHF.L.U32 R0, R4, 0x1f, RZ ;  /* 0x0000001f04007819 */ /* 0x001fc800000006ff */
[----:B------:R-:W0:Y:S02]  /*106f0*/  SYNCS.PHASECHK.TRANS64.TRYWAIT P0, [R2+URZ+0x22860], R0 ;  /* 0x02286000020075a7 */ /* 0x000e24000800017f */
[----:B0-----:R-:W-:Y:S05]  /*10700*/  @!P0 BRA `(.L_x_4692) ;  /* 0x00000048009c8947 */ /* 0x001fea0003800000 */
.L_x_4806:
[----:B------:R-:W-:Y:S05]  /*10710*/  BSYNC B1 ;  /* 0x0000000000017941 */ /* 0x000fea0003800000 */
.L_x_4691:
[----:B------:R-:W-:Y:S04]  /*10720*/  BSSY B1, `(.L_x_4693) ;  /* 0x0000009000017945 */ /* 0x000fe80003800000 */
        /* <DEDUP_REMOVED lines=8> */
.L_x_4694:
[----:B------:R-:W-:Y:S05]  /*107b0*/  BSYNC B1 ;  /* 0x0000000000017941 */ /* 0x000fea0003800000 */
.L_x_4693:
        /* <DEDUP_REMOVED lines=12> */
.L_x_4695:
        /* <DEDUP_REMOVED lines=15> */
.L_x_4696:
        /* <DEDUP_REMOVED lines=15> */
.L_x_4697:
        /* <DEDUP_REMOVED lines=15> */
.L_x_4698:
        /* <DEDUP_REMOVED lines=10> */
.L_x_4690:
[----:B------:R-:W-:Y:S05]  /*10bf0*/  BSYNC B0 ;  /* 0x0000000000007941 */ /* 0x000fea0003800000 */
.L_x_4689:
[----:B------:R-:W0:Y:S04]  /*10c00*/  LDL R4, [R1+0x38] ;  /* 0x0000380001047983 */ /* 0x000e280000100800 */
[----:B------:R-:W2:Y:S01]  /*10c10*/  LDL R5, [R1+0x20] ;  /* 0x0000200001057983 */ /* 0x000ea20000100800 */
[----:B------:R-:W-:Y:S01]  /*10c20*/  BSSY B0, `(.L_x_4699) ;  /* 0x00001f3000007945 */ /* 0x000fe20003800000 */
[----:B0-----:R-:W-:-:S05]  /*10c30*/  VIADD R0, R4, 0xfffffffe ;  /* 0xfffffffe04007836 */ /* 0x001fca0000000000 */
[----:B--2---:R-:W-:-:S13]  /*10c40*/  ISETP.GE.AND P0, PT, R0, R5, PT ;  /* 0x000000050000720c */ /* 0x004fda0003f06270 */
[----:B------:R-:W-:Y:S05]  /*10c50*/  @!P0 BRA `(.L_x_4700) ;  /* 0x0000001c00bc8947 */ /* 0x000fea0003800000 */
[----:B-1----:R-:W2:Y:S04]  /*10c60*/  LDL.LU R7, [R1+0x58] ;  /* 0x0000580001077983 */ /* 0x002ea80000300800 */
        /* <DEDUP_REMOVED lines=47> */
.L_x_4705:
        /* <DEDUP_REMOVED lines=8> */
.L_x_4807:
[----:B------:R-:W-:Y:S05]  /*10fe0*/  BSYNC B3 ;  /* 0x0000000000037941 */ /* 0x000fea0003800000 */
.L_x_4706:
        /* <DEDUP_REMOVED lines=9> */
.L_x_4709:
[----:B------:R-:W-:Y:S05]  /*11080*/  BSYNC B3 ;  /* 0x0000000000037941 */ /* 0x000fea0003800000 */
.L_x_4708:
        /* <DEDUP_REMOVED lines=12> */
.L_x_4710:
        /* <DEDUP_REMOVED lines=13> */
.L_x_4808:
[----:B------:R-:W-:Y:S05]  /*11220*/  BSYNC B3 ;  /* 0x0000000000037941 */ /* 0x000fea0003800000 */
.L_x_4711:
        /* <DEDUP_REMOVED lines=11> */
.L_x_4714:
[----:B------:R-:W-:Y:S05]  /*112e0*/  BSYNC B3 ;  /* 0x0000000000037941 */ /* 0x000fea0003800000 */
.L_x_4713:
        /* <DEDUP_REMOVED lines=9> */
.L_x_4715:
        /* <DEDUP_REMOVED lines=15> */
.L_x_4716:
        /* <DEDUP_REMOVED lines=15> */
.L_x_4717:
        /* <DEDUP_REMOVED lines=15> */
.L_x_4718:
        /* <DEDUP_REMOVED lines=10> */
.L_x_4704:
[----:B------:R-:W-:Y:S05]  /*116f0*/  BSYNC B1 ;  /* 0x0000000000017941 */ /* 0x000fea0003800000 */
.L_x_4703:
[----:B------:R-:W2:Y:S02]  /*11700*/  LDL.LU R5, [R1+0x38] ;  /* 0x0000380001057983 */ /* 0x000ea40000300800 */
[----:B--2---:R-:W-:-:S07]  /*11710*/  VIADD R0, R5, 0xfffffffd ;  /* 0xfffffffd05007836 */ /* 0x004fce0000000000 */
.L_x_4702:
[----:B------:R-:W-:Y:S05]  /*11720*/  BSYNC B2 ;  /* 0x0000000000027941 */ /* 0x000fea0003800000 */
.L_x_4701:
[----:B------:R-:W-:Y:S01]  /*11730*/  VIADD R8, R8, 0xfffffffe ;  /* 0xfffffffe08087836 */ /* 0x000fe20000000000 */
[----:B------:R-:W-:-:S04]  /*11740*/  LOP3.LUT R4, RZ, R4, RZ, 0x33, !PT ;  /* 0x00000004ff047212 */ /* 0x000fc800078e33ff */
[----:B------:R-:W-:-:S13]  /*11750*/  ISETP.NE.AND P0, PT, R8, R4, PT ;  /* 0x000000040800720c */ /* 0x000fda0003f05270 */
[----:B------:R-:W-:Y:S05]  /*11760*/  @!P0 BRA `(.L_x_4700) ;  /* 0x0000001000f88947 */ /* 0x000fea0003800000 */
.L_x_4751:
        /* <DEDUP_REMOVED lines=35> */
.L_x_4721:
        /* <DEDUP_REMOVED lines=8> */
.L_x_4809:
[----:B------:R-:W-:Y:S05]  /*11a20*/  BSYNC B2 ;  /* 0x0000000000027941 */ /* 0x000fea0003800000 */
.L_x_4722:
        /* <DEDUP_REMOVED lines=9> */
.L_x_4725:
[----:B------:R-:W-:Y:S05]  /*11ac0*/  BSYNC B2 ;  /* 0x0000000000027941 */ /* 0x000fea0003800000 */
.L_x_4724:
        /* <DEDUP_REMOVED lines=12> */
.L_x_4726:
        /* <DEDUP_REMOVED lines=13> */
.L_x_4810:
[----:B------:R-:W-:Y:S05]  /*11c60*/  BSYNC B2 ;  /* 0x0000000000027941 */ /* 0x000fea0003800000 */
.L_x_4727:
        /* <DEDUP_REMOVED lines=11> */
.L_x_4730:
[----:B------:R-:W-:Y:S05]  /*11d20*/  BSYNC B2 ;  /* 0x0000000000027941 */ /* 0x000fea0003800000 */
.L_x_4729:
        /* <DEDUP_REMOVED lines=9> */
.L_x_4731:
        /* <DEDUP_REMOVED lines=15> */
.L_x_4732:
        /* <DEDUP_REMOVED lines=15> */
.L_x_4733:
        /* <DEDUP_REMOVED lines=15> */
.L_x_4734:
        /* <DEDUP_REMOVED lines=10> */
.L_x_4720:
[----:B------:R-:W-:Y:S05]  /*12130*/  BSYNC B1 ;  /* 0x0000000000017941 */ /* 0x000fea0003800000 */
.L_x_4719:
[----:B------:R-:W2:Y:S01]  /*12140*/  LDL R2, [R1+0x14] ;  /* 0x0000140001027983 */ /* 0x000ea20000100800 */
[----:B------:R-:W-:Y:S01]  /*12150*/  VIADD R7, R7, 0x1 ;  /* 0x0000000107077836 */ /* 0x000fe20000000000 */
[----:B------:R-:W-:Y:S04]  /*12160*/  BSSY B1, `(.L_x_4735) ;  /* 0x000009a000017945 */ /* 0x000fe80003800000 */
[----:B------:R-:W-:-:S04]  /*12170*/  ISETP.NE.AND P0, PT, R7, 0x2, PT ;  /* 0x000000020700780c */ /* 0x000fc80003f05270 */
[----:B------:R-:W-:Y:S02]  /*12180*/  SEL R19, R7, RZ, P0 ;  /* 0x000000ff07137207 */ /* 0x000fe40000000000 */
[----:B--2---:R-:W-:Y:S02]  /*12190*/  LOP3.LUT P2, RZ, R2, 0x1, RZ, 0xc0, !PT ;  /* 0x0000000102ff7812 */ /* 0x004fe4000784c0ff */
        /* <DEDUP_REMOVED lines=29> */
.L_x_4737:
        /* <DEDUP_REMOVED lines=8> */
.L_x_4811:
[----:B------:R-:W-:Y:S05]  /*123f0*/  BSYNC B2 ;  /* 0x0000000000027941 */ /* 0x000fea0003800000 */
.L_x_4738:
        /* <DEDUP_REMOVED lines=9> */
.L_x_4741:
[----:B------:R-:W-:Y:S05]  /*12490*/  BSYNC B2 ;  /* 0x0000000000027941 */ /* 0x000fea0003800000 */
.L_x_4740:
        /* <DEDUP_REMOVED lines=12> */
.L_x_4742:
        /* <DEDUP_REMOVED lines=13> */
.L_x_4812:
[----:B------:R-:W-:Y:S05]  /*12630*/  BSYNC B2 ;  /* 0x0000000000027941 */ /* 0x000fea0003800000 */
.L_x_4743:
        /* <DEDUP_REMOVED lines=11> */
.L_x_4746:
[----:B------:R-:W-:Y:S05]  /*126f0*/  BSYNC B2 ;  /* 0x0000000000027941 */ /* 0x000fea0003800000 */
.L_x_4745:
        /* <DEDUP_REMOVED lines=9> */
.L_x_4747:
        /* <DEDUP_REMOVED lines=15> */
.L_x_4748:
        /* <DEDUP_REMOVED lines=15> */
.L_x_4749:
        /* <DEDUP_REMOVED lines=15> */
.L_x_4750:
        /* <DEDUP_REMOVED lines=10> */
.L_x_4736:
[----:B------:R-:W-:Y:S05]  /*12b00*/  BSYNC B1 ;  /* 0x0000000000017941 */ /* 0x000fea0003800000 */
.L_x_4735:
[----:B------:R-:W2:Y:S01]  /*12b10*/  LDL R5, [R1+0x20] ;  /* 0x0000200001057983 */ /* 0x000ea20000100800 */
[----:B------:R-:W-:Y:S01]  /*12b20*/  VIADD R0, R0, 0xfffffffe ;  /* 0xfffffffe00007836 */ /* 0x000fe20000000000 */
[----:B--2---:R-:W-:-:S13]  /*12b30*/  ISETP.GT.AND P0, PT, R6, R5, PT ;  /* 0x000000050600720c */ /* 0x004fda0003f04270 */
[----:B------:R-:W-:Y:S05]  /*12b40*/  @P0 BRA `(.L_x_4751) ;  /* 0xffffffec00080947 */ /* 0x000fea000383ffff */
.L_x_4700:
[----:B------:R-:W-:Y:S05]  /*12b50*/  BSYNC B0 ;  /* 0x0000000000007941 */ /* 0x000fea0003800000 */
.L_x_4699:
        /* <DEDUP_REMOVED lines=20> */
[----:B-1----:R-:W1:Y:S01]  /*12ca0*/  POPC R7, R4 ;  /* 0x0000000400077309 */ /* 0x002e620000000000 */
[----:B--2---:R-:W1:Y:S02]  /*12cb0*/  SHFL.IDX PT, R0, R3, R0, 0x1f ;  /* 0x00001f0003007589 */ /* 0x004e6400000e0000 */
[----:B-1----:R-:W-:-:S05]  /*12cc0*/  IADD3 R0, R0, UR37, R7 ;  /* 0x0000002500007c10 */ /* 0x002fca000fffe007 */
[----:B------:R3:W-:Y:S02]  /*12cd0*/  STL [R1], R0 ;  /* 0x0000000001007387 */ /* 0x0007e40000100800 */
.L_x_4753:
[----:B------:R-:W-:Y:S05]  /*12ce0*/  BSYNC B0 ;  /* 0x0000000000007941 */ /* 0x000fea0003800000 */
.L_x_4752:
[----:B------:R-:W-:-:S07]  /*12cf0*/  SEL R19, R19, RZ, P0 ;  /* 0x000000ff13137207 */ /* 0x000fce0000000000 */
.L_x_4671:
[----:B------:R-:W-:Y:S05]  /*12d00*/  BSYNC B7 ;  /* 0x0000000000077941 */ /* 0x000fea0003800000 */
.L_x_4669:
        /* <DEDUP_REMOVED lines=9> */
[----:B01----:R-:W0:Y:S04]  /*12da0*/  LDS.128 R4, [R18+0x228d0] ;  /* 0x0228d00012047984 */ /* 0x003e280000000c00 */
[----:B0-----:R1:W-:Y:S04]  /*12db0*/  STL.64 [R1], R4 ;  /* 0x0000000401007387 */ /* 0x0013e80000100a00 */
[----:B------:R1:W-:Y:S01]  /*12dc0*/  STL.64 [R1+0x8], R6 ;  /* 0x0000080601007387 */ /* 0x0003e20000100a00 */
[----:B------:R-:W-:Y:S06]  /*12dd0*/  BAR.ARV 0x4, 0x180 ;  /* 0x0106000000007b1d */ /* 0x000fec0000002000 */
[----:B------:R-:W-:Y:S05]  /*12de0*/  BRA `(.L_x_4755) ;  /* 0x0000001000307947 */ /* 0x000fea0003800000 */
.L_x_4754:
[----:B------:R-:W3:Y:S01]  /*12df0*/  S2R R16, SR_TID.X ;  /* 0x0000000000107919 */ /* 0x000ee20000002100 */
[----:B------:R-:W-:Y:S01]  /*12e00*/  UMOV UR4, 0xffffffff ;  /* 0xffffffff00047882 */ /* 0x000fe20000000000 */
[----:B---3--:R-:W-:-:S04]  /*12e10*/  LOP3.LUT R16, R16, 0x1f, RZ, 0xc0, !PT ;  /* 0x0000001f10107812 */ /* 0x008fc800078ec0ff */
[----:B------:R-:W-:Y:S01]  /*12e20*/  ISETP.NE.AND P0, PT, R16, 0x1f, PT ;  /* 0x0000001f1000780c */ /* 0x000fe20003f05270 */
[----:B------:R-:W-:-:S12]  /*12e30*/  BRA.DIV UR4, `(.L_x_4756) ;  /* 0x00000026045c7947 */ /* 0x000fd8000b800000 */
[----:B------:R-:W2:Y:S01]  /*12e40*/  LDL.LU R3, [R1] ;  /* 0x0000000001037983 */ /* 0x000ea20000300800 */
[----:B------:R-:W-:-:S03]  /*12e50*/  ULDC UR4, c[0x0][0xc3c] ;  /* 0x00030f0000047ab9 */ /* 0x000fc60000000800 */
[----:B------:R-:W3:Y:S01]  /*12e60*/  LDL R4, [R1+0xc] ;  /* 0x00000c0001047983 */ /* 0x000ee20000100800 */
[----:B--2---:R-:W-:Y:S02]  /*12e70*/  IMAD.MOV.U32 R10, RZ, RZ, R3 ;  /* 0x000000ffff0a7224 */ /* 0x004fe400078e0003 */
[----:B---3--:R-:W-:-:S05]  /*12e80*/  IMAD.IADD R0, R4, 0x1, R16 ;  /* 0x0000000104007824 */ /* 0x008fca00078e0210 */
[----:B------:R-:W-:-:S13]  /*12e90*/  ISETP.GE.OR P1, PT, R0, UR4, !P0 ;  /* 0x0000000400007c0c */ /* 0x000fda000c726670 */
[----:B------:R-:W2:Y:S08]  /*12ea0*/  @!P1 LDC.64 R2, c[0x0][0xc80] ;  /* 0x00032000ff029b82 */ /* 0x000eb00000000a00 */
[----:B0-----:R-:W0:Y:S01]  /*12eb0*/  @!P1 LDC.64 R4, c[0x0][0xc78] ;  /* 0x00031e00ff049b82 */ /* 0x001e220000000a00 */
[----:B--2---:R-:W-:-:S05]  /*12ec0*/  @!P1 IMAD.WIDE R2, R0, 0x4, R2 ;  /* 0x0000000400029825 */ /* 0x004fca00078e0202 */
[----:B-1----:R0:W2:Y:S02]  /*12ed0*/  @!P1 LDG.E R6, desc[UR38][R2.64] ;  /* 0x0000002602069981 */ /* 0x0020a4000c1e1900 */
[----:B0-----:R-:W-:-:S05]  /*12ee0*/  @!P1 IMAD.WIDE R2, R0, 0x4, R4 ;  /* 0x0000000400029825 */ /* 0x001fca00078e0204 */
        /* <DEDUP_REMOVED lines=30> */
.L_x_4822:
[----:B------:R-:W-:Y:S02]  /*130d0*/  ULDC UR4, c[0x0][0xc38] ;  /* 0x00030e0000047ab9 */ /* 0x000fe40000000800 */
[----:B------:R-:W-:-:S04]  /*130e0*/  IMAD.U32 R7, RZ, RZ, UR4 ;  /* 0x00000004ff077e24 */ /* 0x000fc8000f8e00ff */
[----:B-1----:R-:W-:-:S04]  /*130f0*/  IMAD R10, R14, R7, RZ ;  /* 0x000000070e0a7224 */ /* 0x002fc800078e02ff */
[----:B------:R-:W-:-:S05]  /*13100*/  IMAD.IADD R4, R9, 0x1, R10 ;  /* 0x0000000109047824 */ /* 0x000fca00078e020a */
[----:B------:R-:W-:-:S13]  /*13110*/  ISETP.GT.AND P6, PT, R4, R0, PT ;  /* 0x000000000400720c */ /* 0x000fda0003fc4270 */
[----:B------:R-:W-:Y:S05]  /*13120*/  @P6 BRA `(.L_x_4757) ;  /* 0x0000000000ac6947 */ /* 0x000fea0003800000 */
.L_x_4760:
        /* <DEDUP_REMOVED lines=37> */
.L_x_4830:
[----:B------:R-:W-:Y:S02]  /*13380*/  ULDC UR4, c[0x0][0xc38] ;  /* 0x00030e0000047ab9 */ /* 0x000fe40000000800 */
[----:B------:R-:W-:-:S04]  /*13390*/  IMAD.U32 R7, RZ, RZ, UR4 ;  /* 0x00000004ff077e24 */ /* 0x000fc8000f8e00ff */
[----:B-1----:R-:W-:-:S04]  /*133a0*/  IMAD R10, R14, R7, RZ ;  /* 0x000000070e0a7224 */ /* 0x002fc800078e02ff */
[----:B------:R-:W-:-:S05]  /*133b0*/  IMAD.IADD R4, R10, 0x1, R4 ;  /* 0x000000010a047824 */ /* 0x000fca00078e0204 */
[----:B------:R-:W-:-:S13]  /*133c0*/  ISETP.GT.AND P6, PT, R4, R0, PT ;  /* 0x000000000400720c */ /* 0x000fda0003fc4270 */
[----:B------:R-:W-:Y:S05]  /*133d0*/  @!P6 BRA `(.L_x_4760) ;  /* 0xfffffffc0054e947 */ /* 0x000fea000383ffff */
.L_x_4757:
        /* <DEDUP_REMOVED lines=12> */
.L_x_4835:
[----:B------:R-:W-:-:S13]  /*134a0*/  ISETP.NE.AND P0, PT, R3, RZ, PT ;  /* 0x000000ff0300720c */ /* 0x000fda0003f05270 */
[----:B------:R-:W-:Y:S05]  /*134b0*/  @!P0 BRA `(.L_x_4762) ;  /* 0x0000000000108947 */ /* 0x000fea0003800000 */
[----:B------:R-:W-:Y:S01]  /*134c0*/  UMOV UR4, 0xffffffff ;  /* 0xffffffff00047882 */ /* 0x000fe20000000000 */
[----:B------:R-:W-:Y:S02]  /*134d0*/  VIADD R12, R9, 0xffffffff ;  /* 0xffffffff090c7836 */ /* 0x000fe40000000000 */
[----:B------:R-:W-:Y:S05]  /*134e0*/  BRA.DIV UR4, `(.L_x_4763) ;  /* 0x0000002a04207947 */ /* 0x000fea000b800000 */
[----:B------:R2:W4:Y:S02]  /*134f0*/  SHFL.IDX PT, R8, R2, R12, 0x1f ;  /* 0x00001f0c02087589 */ /* 0x00052400000e0000 */
.L_x_4762:
[----:B----4-:R-:W-:Y:S01]  /*13500*/  IMAD R3, R8, R7, R10 ;  /* 0x0000000708037224 */ /* 0x010fe200078e020a */
[----:B------:R-:W-:-:S03]  /*13510*/  ISETP.NE.AND P0, PT, R6, 0x1, PT ;  /* 0x000000010600780c */ /* 0x000fc60003f05270 */
[----:B------:R-:W-:Y:S01]  /*13520*/  IMAD.IADD R0, R0, 0x1, -R3 ;  /* 0x0000000100007824 */ /* 0x000fe200078e0a03 */
[----:B------:R4:W-:Y:S09]  /*13530*/  STL [R1], R3 ;  /* 0x0000000301007387 */ /* 0x0009f20000100800 */
[----:B------:R-:W-:Y:S05]  /*13540*/  @!P0 BRA `(.L_x_4764) ;  /* 0x0000000000e48947 */ /* 0x000fea0003800000 */
[----:B-1-3--:R-:W-:-:S04]  /*13550*/  IABS R5, R4 ;  /* 0x0000000400057213 */ /* 0x00afc80000000000 */
[----:B------:R-:W1:Y:S08]  /*13560*/  I2F.RP R7, R5 ;  /* 0x0000000500077306 */ /* 0x000e700000209400 */
[----:B-1----:R-:W1:Y:S02]  /*13570*/  MUFU.RCP R7, R7 ;  /* 0x0000000700077308 */ /* 0x002e640000001000 */
[----:B-1----:R-:W-:-:S06]  /*13580*/  VIADD R9, R7, 0xffffffe ;  /* 0x0ffffffe07097836 */ /* 0x002fcc0000000000 */
[----:B----4-:R-:W0:Y:S02]  /*13590*/  F2I.FTZ.U32.TRUNC.NTZ R3, R9 ;  /* 0x0000000900037305 */ /* 0x010e24000021f000 */
[----:B0-2---:R-:W-:-:S04]  /*135a0*/  IMAD.MOV R2, RZ, RZ, -R3 ;  /* 0x000000ffff027224 */ /* 0x005fc800078e0a03 */
        /* <DEDUP_REMOVED lines=51> */
.L_x_4764:
[----:B-1-3--:R-:W3:Y:S01]  /*138e0*/  LDL R5, [R1+0xc] ;  /* 0x00000c0001057983 */ /* 0x00aee20000100800 */
[----:B0-2-4-:R-:W3:Y:S02]  /*138f0*/  LDC.64 R2, c[0x0][0xc90] ;  /* 0x00032400ff027b82 */ /* 0x015ee40000000a00 */
        /* <DEDUP_REMOVED lines=61> */
.L_x_4765:
[----:B-1----:R-:W-:-:S05]  /*13cd0*/  LOP3.LUT R3, RZ, R0, RZ, 0x33, !PT ;  /* 0x00000000ff037212 */ /* 0x002fca00078e33ff */
[----:B------:R-:W-:-:S05]  /*13ce0*/  IMAD.IADD R0, R4, 0x1, R3 ;  /* 0x0000000104007824 */ /* 0x000fca00078e0203 */
[----:B------:R2:W-:Y:S01]  /*13cf0*/  STL [R1+0x4], R0 ;  /* 0x0000040001007387 */ /* 0x0005e20000100800 */
[----:B------:R-:W-:Y:S05]  /*13d00*/  BRA `(.L_x_4766) ;  /* 0x0000000000287947 */ /* 0x000fea0003800000 */
.L_x_4758:
        /* <DEDUP_REMOVED lines=10> */
.L_x_4766:
[----:B-1----:R-:W3:Y:S04]  /*13db0*/  LDL R3, [R1+0x8] ;  /* 0x0000080001037983 */ /* 0x002ee80000100800 */
[----:B0-----:R-:W4:Y:S04]  /*13dc0*/  LDL R2, [R1+0xc] ;  /* 0x00000c0001027983 */ /* 0x001f280000100800 */
[----:B------:R-:W5:Y:S04]  /*13dd0*/  LDL R5, [R1+0x4] ;  /* 0x0000040001057983 */ /* 0x000f680000100800 */
[----:B------:R-:W5:Y:S01]  /*13de0*/  LDL R4, [R1] ;  /* 0x0000000001047983 */ /* 0x000f620000100800 */
[----:B--2---:R-:W0:Y:S01]  /*13df0*/  S2R R0, SR_TID.X ;  /* 0x0000000000007919 */ /* 0x004e220000002100 */
[----:B------:R-:W-:Y:S05]  /*13e00*/  WARPSYNC.ALL ;  /* 0x0000000000007948 */ /* 0x000fea0003800000 */
        /* <DEDUP_REMOVED lines=10> */
.L_x_4755:
[----:B------:R-:W3:Y:S01]  /*13eb0*/  LDL R0, [R1+0xc] ;  /* 0x00000c0001007983 */ /* 0x000ee20000100800 */
[----:B------:R-:W-:Y:S02]  /*13ec0*/  ULDC UR4, c[0x0][0xc3c] ;  /* 0x00030f0000047ab9 */ /* 0x000fe40000000800 */
[----:B---3--:R-:W-:-:S13]  /*13ed0*/  ISETP.GE.AND P0, PT, R0, UR4, PT ;  /* 0x0000000400007c0c */ /* 0x008fda000bf06270 */
[----:B------:R-:W-:Y:S05]  /*13ee0*/  @!P0 BRA `(.L_x_4767) ;  /* 0xffffffa400bc8947 */ /* 0x000fea000383ffff */
[----:B------:R-:W-:Y:S05]  /*13ef0*/  BSYNC B8 ;  /* 0x0000000000087941 */ /* 0x000fea0003800000 */
.L_x_4663:
        /* <DEDUP_REMOVED lines=12> */
.L_x_4838:
[----:B------:R-:W-:Y:S05]  /*13fc0*/  BSYNC B0 ;  /* 0x0000000000007941 */ /* 0x000fea0003800000 */
.L_x_4768:
[----:B------:R-:W-:-:S03]  /*13fd0*/  UMOV UR4, 0xffffffff ;  /* 0xffffffff00047882 */ /* 0x000fc60000000000 */
[----:B------:R-:W-:Y:S05]  /*13fe0*/  BRA.DIV UR4, `(.L_x_4770) ;  /* 0x0000001e049c7947 */ /* 0x000fea000b800000 */
[----:B------:R-:W1:Y:S02]  /*13ff0*/  S2R R2, SR_TID.X ;  /* 0x0000000000027919 */ /* 0x000e640000002100 */
[----:B-1----:R-:W-:-:S04]  /*14000*/  SHF.R.U32.HI R2, RZ, 0x5, R2 ;  /* 0x00000005ff027819 */ /* 0x002fc80000011602 */
[----:B------:R-:W-:-:S05]  /*14010*/  LOP3.LUT R2, R2, 0x3, RZ, 0xc0, !PT ;  /* 0x0000000302027812 */ /* 0x000fca00078ec0ff */
[----:B------:R1:W2:Y:S02]  /*14020*/  SHFL.IDX PT, R14, R2, RZ, 0x1f ;  /* 0x00001fff020e7589 */ /* 0x0002a400000e0000 */
.L_x_4841:
[----:B--2---:R-:W-:Y:S01]  /*14030*/  ISETP.NE.AND P0, PT, R14, RZ, PT ;  /* 0x000000ff0e00720c */ /* 0x004fe20003f05270 */
[----:B------:R-:W-:-:S12]  /*14040*/  BSSY B0, `(.L_x_4771) ;  /* 0x0000025000007945 */ /* 0x000fd80003800000 */
[----:B------:R-:W-:Y:S05]  /*14050*/  @P0 BRA `(.L_x_4772) ;  /* 0x00000000008c0947 */ /* 0x000fea0003800000 */
[----:B------:R-:W-:-:S03]  /*14060*/  UMOV UR4, 0xffffffff ;  /* 0xffffffff00047882 */ /* 0x000fc60000000000 */
[----:B------:R-:W-:Y:S05]  /*14070*/  BRA.DIV UR4, `(.L_x_4773) ;  /* 0x0000001e04ac7947 */ /* 0x000fea000b800000 */
[----:B------:R-:W-:-:S13]  /*14080*/  ELECT P6, URZ, PT ;  /* 0x00000000003f782f */ /* 0x000fda00038c0000 */
.L_x_4844:
[----:B------:R-:W-:Y:S05]  /*14090*/  @!P6 BRA `(.L_x_4772) ;  /* 0x00000000007ce947 */ /* 0x000fea0003800000 */
[----:B------:R-:W-:-:S06]  /*140a0*/  ULOP3.LUT UR4, UR36, 0x2, URZ, 0xfc, !UPT ;  /* 0x0000000224047892 */ /* 0x000fcc000f8efc3f */
[----:B-1----:R-:W-:-:S05]  /*140b0*/  IMAD.U32 R2, RZ, RZ, UR4 ;  /* 0x00000004ff027e24 */ /* 0x002fca000f8e00ff */
[----:B------:R-:W-:-:S13]  /*140c0*/  ISETP.NE.AND P2, PT, R2, 0x3, PT ;  /* 0x000000030200780c */ /* 0x000fda0003f45270 */
[----:B------:R-:W-:Y:S05]  /*140d0*/  @!P2 BRA `(.L_x_4774) ;  /* 0x000000000004a947 */ /* 0x000fea0003800000 */
[----:B------:R-:W-:Y:S01]  /*140e0*/  BPT.TRAP 0x1 ;  /* 0x000000040000795c */ /* 0x000fe20000300000 */
.L_x_4774:
        /* <DEDUP_REMOVED lines=13> */
.L_x_4845:
[----:B------:R-:W1:Y:S02]  /*141c0*/  SYNCS.PHASECHK.TRANS64.TRYWAIT P0, [R7+URZ], R2 ;  /* 0x00000002070075a7 */ /* 0x000e64000800017f */
[----:B-1----:R-:W-:Y:S05]  /*141d0*/  @!P0 BRA `(.L_x_4776) ;  /* 0x0000001c00888947 */ /* 0x002fea0003800000 */
.L_x_4846:
[----:B------:R-:W-:Y:S05]  /*141e0*/  @!P2 BRA `(.L_x_4777) ;  /* 0x000000000004a947 */ /* 0x000fea0003800000 */
[----:B------:R-:W-:Y:S01]  /*141f0*/  BPT.TRAP 0x1 ;  /* 0x000000040000795c */ /* 0x000fe20000300000 */
.L_x_4777:
[----:B------:R-:W-:-:S04]  /*14200*/  VIADD R0, R0, 0x22860 ;  /* 0x0002286000007836 */ /* 0x000fc80000000000 */
[----:B------:R-:W-:-:S04]  /*14210*/  IMAD R4, R19, 0x8, R0 ;  /* 0x0000000813047824 */ /* 0x000fc800078e0200 */
[----:B------:R-:W2:Y:S02]  /*14220*/  SYNCS.PHASECHK.TRANS64.TRYWAIT P0, [R4+URZ], R5 ;  /* 0x00000005040075a7 */ /* 0x000ea4000800017f */
[----:B--2---:R-:W-:Y:S05]  /*14230*/  @!P0 BRA `(.L_x_4778) ;  /* 0x0000001c00848947 */ /* 0x004fea0003800000 */
.L_x_4847:
[----:B------:R-:W-:-:S07]  /*14240*/  IMAD R3, R3, 0x8, R0 ;  /* 0x0000000803037824 */ /* 0x000fce00078e0200 */
.L_x_4779:
[----:B----4-:R4:W0:Y:S02]  /*14250*/  SYNCS.PHASECHK.TRANS64.TRYWAIT P0, [R3+URZ], R2 ;  /* 0x00000002030075a7 */ /* 0x010824000800017f */
[----:B0-----:R-:W-:Y:S05]  /*14260*/  @!P0 NANOSLEEP.SYNCS 0x989680 ;  /* 0x009896800000895d */ /* 0x001fea0003900000 */
[----:B------:R-:W0:Y:S02]  /*14270*/  @!P0 SYNCS.PHASECHK.TRANS64 P0, [R3+URZ], R2 ;  /* 0x00000002030085a7 */ /* 0x000e24000800007f */
[----:B0-----:R-:W-:Y:S05]  /*14280*/  @!P0 BRA `(.L_x_4779) ;  /* 0xfffffffc00f08947 */ /* 0x001fea000383ffff */
.L_x_4772:
[----:B------:R-:W-:Y:S05]  /*14290*/  BSYNC B0 ;  /* 0x0000000000007941 */ /* 0x000fea0003800000 */
.L_x_4771:
[----:B------:R-:W-:Y:S05]  /*142a0*/  EXIT ;  /* 0x000000000000794d */ /* 0x000fea0003800000 */
.L_x_4602:
[----:B0-----:R0:W1:Y:S02]  /*142b0*/  SYNCS.PHASECHK.TRANS64.TRYWAIT P0, [R6+URZ+0x22800], R3 ;  /* 0x02280003060075a7 */ /* 0x001064000800017f */
[----:B-1----:R-:W-:Y:S05]  /*142c0*/  @!P0 NANOSLEEP.SYNCS 0x989680 ;  /* 0x009896800000895d */ /* 0x002fea0003900000 */
[----:B------:R-:W1:Y:S02]  /*142d0*/  @!P0 SYNCS.PHASECHK.TRANS64 P0, [R6+URZ+0x22800], R3 ;  /* 0x02280003060085a7 */ /* 0x000e64000800007f */
[----:B-1----:R-:W-:Y:S05]  /*142e0*/  @!P0 BRA `(.L_x_4602) ;  /* 0xfffffffc00f08947 */ /* 0x002fea000383ffff */
[----:B------:R-:W-:Y:S05]  /*142f0*/  BRA `(.L_x_4780) ;  /* 0xfffffedc00ac7947 */ /* 0x000fea000383ffff */
.L_x_4606:
[----:B--2---:R-:W-:-:S04]  /*14300*/  IMAD.U32 R0, RZ, RZ, UR22 ;  /* 0x00000016ff007e24 */ /* 0x004fc8000f8e00ff */
[----:B------:R2:W3:Y:S03]  /*14310*/  SYNCS.PHASECHK.TRANS64.TRYWAIT P1, [R0+URZ+0x22830], R9 ;  /* 0x02283009000075a7 */ /* 0x0004e6000802017f */
[----:B---3--:R-:W-:Y:S05]  /*14320*/  @!P1 NANOSLEEP.SYNCS 0x989680 ;  /* 0x009896800000995d */ /* 0x008fea0003900000 */
[----:B------:R-:W3:Y:S02]  /*14330*/  @!P1 SYNCS.PHASECHK.TRANS64 P1, [R0+URZ+0x22830], R9 ;  /* 0x02283009000095a7 */ /* 0x000ee4000802007f */
[----:B---3--:R-:W-:Y:S05]  /*14340*/  @!P1 BRA `(.L_x_4606) ;  /* 0xfffffffc00ec9947 */ /* 0x008fea000383ffff */
[----:B------:R-:W-:Y:S05]  /*14350*/  BRA `(.L_x_4605) ;  /* 0xfffffedc00d47947 */ /* 0x000fea000383ffff */
.L_x_4610:
[----:B--2---:R-:W-:-:S04]  /*14360*/  IMAD.U32 R10, RZ, RZ, UR22 ;  /* 0x00000016ff0a7e24 */ /* 0x004fc8000f8e00ff */
[----:B------:R2:W3:Y:S03]  /*14370*/  SYNCS.PHASECHK.TRANS64.TRYWAIT P3, [R10+URZ+0x22850], R9 ;  /* 0x022850090a0075a7 */ /* 0x0004e6000806017f */
[----:B---3--:R-:W-:Y:S05]  /*14380*/  @!P3 NANOSLEEP.SYNCS 0x989680 ;  /* 0x009896800000b95d */ /* 0x008fea0003900000 */
[----:B------:R-:W3:Y:S02]  /*14390*/  @!P3 SYNCS.PHASECHK.TRANS64 P3, [R10+URZ+0x22850], R9 ;  /* 0x022850090a00b5a7 */ /* 0x000ee4000806007f */
[----:B---3--:R-:W-:Y:S05]  /*143a0*/  @!P3 BRA `(.L_x_4610) ;  /* 0xfffffffc00ecb947 */ /* 0x008fea000383ffff */
[----:B------:R-:W-:Y:S05]  /*143b0*/  BRA `(.L_x_4609) ;  /* 0xfffffef400dc7947 */ /* 0x000fea000383ffff */
.L_x_4615:
[----:B-1----:R-:W-:-:S04]  /*143c0*/  IMAD.U32 R5, RZ, RZ, UR24 ;  /* 0x00000018ff057e24 */ /* 0x002fc8000f8e00ff */
[----:B------:R1:W2:Y:S03]  /*143d0*/  SYNCS.PHASECHK.TRANS64.TRYWAIT P3, [R5+URZ+0x22830], R6 ;  /* 0x02283006050075a7 */ /* 0x0002a6000806017f */
[----:B--2---:R-:W-:Y:S05]  /*143e0*/  @!P3 NANOSLEEP.SYNCS 0x989680 ;  /* 0x009896800000b95d */ /* 0x004fea0003900000 */
[----:B------:R-:W2:Y:S02]  /*143f0*/  @!P3 SYNCS.PHASECHK.TRANS64 P3, [R5+URZ+0x22830], R6 ;  /* 0x022830060500b5a7 */ /* 0x000ea4000806007f */
[----:B--2---:R-:W-:Y:S05]  /*14400*/  @!P3 BRA `(.L_x_4615) ;  /* 0xfffffffc00ecb947 */ /* 0x004fea000383ffff */
[----:B------:R-:W-:Y:S05]  /*14410*/  BRA `(.L_x_4614) ;  /* 0xfffffefc00147947 */ /* 0x000fea000383ffff */
.L_x_4619:
[----:B-1----:R1:W2:Y:S02]  /*14420*/  SYNCS.PHASECHK.TRANS64.TRYWAIT P3, [R7+URZ+0x22850], R6 ;  /* 0x02285006070075a7 */ /* 0x0022a4000806017f */
[----:B--2---:R-:W-:Y:S05]  /*14430*/  @!P3 NANOSLEEP.SYNCS 0x989680 ;  /* 0x009896800000b95d */ /* 0x004fea0003900000 */
[----:B------:R-:W2:Y:S02]  /*14440*/  @!P3 SYNCS.PHASECHK.TRANS64 P3, [R7+URZ+0x22850], R6 ;  /* 0x022850060700b5a7 */ /* 0x000ea4000806007f */
[----:B--2---:R-:W-:Y:S05]  /*14450*/  @!P3 BRA `(.L_x_4619) ;  /* 0xfffffffc00f0b947 */ /* 0x004fea000383ffff */
[----:B------:R-:W-:Y:S05]  /*14460*/  BRA `(.L_x_4618) ;  /* 0xffffff1c00547947 */ /* 0x000fea000383ffff */
.L_x_4625:
[----:B-1----:R-:W-:-:S04]  /*14470*/  IMAD.U32 R5, RZ, RZ, UR23 ;  /* 0x00000017ff057e24 */ /* 0x002fc8000f8e00ff */
[----:B------:R1:W2:Y:S03]  /*14480*/  SYNCS.PHASECHK.TRANS64.TRYWAIT P1, [R5+URZ+0x22830], R6 ;  /* 0x02283006050075a7 */ /* 0x0002a6000802017f */
[----:B--2---:R-:W-:Y:S05]  /*14490*/  @!P1 NANOSLEEP.SYNCS 0x989680 ;  /* 0x009896800000995d */ /* 0x004fea0003900000 */
[----:B------:R-:W2:Y:S02]  /*144a0*/  @!P1 SYNCS.PHASECHK.TRANS64 P1, [R5+URZ+0x22830], R6 ;  /* 0x02283006050095a7 */ /* 0x000ea4000802007f */
[----:B--2---:R-:W-:Y:S05]  /*144b0*/  @!P1 BRA `(.L_x_4625) ;  /* 0xfffffffc00ec9947 */ /* 0x004fea000383ffff */
[----:B------:R-:W-:Y:S05]  /*144c0*/  BRA `(.L_x_4624) ;  /* 0xffffff2000647947 */ /* 0x000fea000383ffff */
.L_x_4629:
[----:B-1----:R1:W2:Y:S02]  /*144d0*/  SYNCS.PHASECHK.TRANS64.TRYWAIT P1, [R9+URZ+0x22850], R6 ;  /* 0x02285006090075a7 */ /* 0x0022a4000802017f */
[----:B--2---:R-:W-:Y:S05]  /*144e0*/  @!P1 NANOSLEEP.SYNCS 0x989680 ;  /* 0x009896800000995d */ /* 0x004fea0003900000 */
[----:B------:R-:W2:Y:S02]  /*144f0*/  @!P1 SYNCS.PHASECHK.TRANS64 P1, [R9+URZ+0x22850], R6 ;  /* 0x02285006090095a7 */ /* 0x000ea4000802007f */
[----:B--2---:R-:W-:Y:S05]  /*14500*/  @!P1 BRA `(.L_x_4629) ;  /* 0xfffffffc00f09947 */ /* 0x004fea000383ffff */
[----:B------:R-:W-:Y:S05]  /*14510*/  BRA `(.L_x_4628) ;  /* 0xffffff3800847947 */ /* 0x000fea000383ffff */
.L_x_4677:
[----:B------:R-:W0:Y:S01]  /*14520*/  S2R R4, SR_TID.X ;  /* 0x0000000000047919 */ /* 0x000e220000002100 */
[----:B------:R-:W-:Y:S01]  /*14530*/  BSSY B0, `(.L_x_4781) ;  /* 0x000000a000007945 */ /* 0x000fe20003800000 */
[----:B------:R-:W-:Y:S02]  /*14540*/  IMAD.MOV.U32 R12, RZ, RZ, RZ ;  /* 0x000000ffff0c7224 */ /* 0x000fe400078e00ff */
[----:B------:R-:W-:Y:S02]  /*14550*/  IMAD.MOV.U32 R11, RZ, RZ, 0x1f ;  /* 0x0000001fff0b7424 */ /* 0x000fe400078e00ff */
[----:B------:R-:W-:Y:S01]  /*14560*/  IMAD.MOV.U32 R15, RZ, RZ, -0x1 ;  /* 0xffffffffff0f7424 */ /* 0x000fe200078e00ff */
[----:B0-----:R-:W-:-:S04]  /*14570*/  SHF.R.U32.HI R4, RZ, 0x5, R4 ;  /* 0x00000005ff047819 */ /* 0x001fc80000011604 */
[----:B------:R-:W-:-:S05]  /*14580*/  LOP3.LUT R4, R4, 0x3, RZ, 0xc0, !PT ;  /* 0x0000000304047812 */ /* 0x000fca00078ec0ff */
[----:B------:R-:W-:-:S07]  /*14590*/  IMAD.MOV.U32 R13, RZ, RZ, R4 ;  /* 0x000000ffff0d7224 */ /* 0x000fce00078e0004 */
[----:B--2---:R-:W-:Y:S05]  /*145a0*/  WARPSYNC.COLLECTIVE R15, `(.L_x_4782) ;  /* 0x000000000f087348 */ /* 0x004fea0003c00000 */
[----:B------:R0:W1:Y:S02]  /*145b0*/  SHFL.IDX P6, R14, R13, R12, R11 ;  /* 0x0000000c0d0e7389 */ /* 0x00006400000c000b */
[----:B012---:R-:W-:Y:S01]  /*145c0*/  ENDCOLLECTIVE ;  /* 0x000000000000791b */ /* 0x007fe20003800000 */
.L_x_4782:
[----:B------:R-:W-:Y:S05]  /*145d0*/  BSYNC B0 ;  /* 0x0000000000007941 */ /* 0x000fea0003800000 */
.L_x_4781:
[----:B------:R-:W-:Y:S05]  /*145e0*/  BRA `(.L_x_4783) ;  /* 0xffffffac00d87947 */ /* 0x000fea000383ffff */
.L_x_4679:
[----:B------:R-:W-:Y:S01]  /*145f0*/  BSSY B0, `(.L_x_4784) ;  /* 0x0000006000007945 */ /* 0x000fe20003800000 */
[----:B------:R-:W-:-:S07]  /*14600*/  IMAD.MOV.U32 R15, RZ, RZ, -0x1 ;  /* 0xffffffffff0f7424 */ /* 0x000fce00078e00ff */
[----:B0-2---:R-:W-:Y:S05]  /*14610*/  WARPSYNC.COLLECTIVE R15, `(.L_x_4785) ;  /* 0x000000000f0c7348 */ /* 0x005fea0003c00000 */
[----:B------:R-:W-:Y:S02]  /*14620*/  ELECT P6, UR62, PT ;  /* 0x00000000003e782f */ /* 0x000fe400038c0000 */
[----:B------:R-:W-:Y:S01]  /*14630*/  MOV R14, UR62 ;  /* 0x0000003e000e7c02 */ /* 0x000fe20008000f00 */
[----:B0-2---:R-:W-:Y:S10]  /*14640*/  ENDCOLLECTIVE ;  /* 0x000000000000791b */ /* 0x005ff40003800000 */
.L_x_4785:
[----:B------:R-:W-:Y:S05]  /*14650*/  BSYNC B0 ;  /* 0x0000000000007941 */ /* 0x000fea0003800000 */
.L_x_4784:
[----:B------:R-:W-:Y:S05]  /*14660*/  BRA `(.L_x_4786) ;  /* 0xffffffac00e47947 */ /* 0x000fea000383ffff */
.L_x_4681:
[----:B0-----:R0:W1:Y:S02]  /*14670*/  SYNCS.PHASECHK.TRANS64.TRYWAIT P0, [R0+URZ+0x22840], R2 ;  /* 0x02284002000075a7 */ /* 0x001064000800017f */
[----:B-1----:R-:W-:Y:S05]  /*14680*/  @!P0 NANOSLEEP.SYNCS 0x989680 ;  /* 0x009896800000895d */ /* 0x002fea0003900000 */
[----:B------:R-:W1:Y:S02]  /*14690*/  @!P0 SYNCS.PHASECHK.TRANS64 P0, [R0+URZ+0x22840], R2 ;  /* 0x02284002000085a7 */ /* 0x000e64000800007f */
[----:B-1----:R-:W-:Y:S05]  /*146a0*/  @!P0 BRA `(.L_x_4681) ;  /* 0xfffffffc00f08947 */ /* 0x002fea000383ffff */
[----:B------:R-:W-:Y:S05]  /*146b0*/  BRA `(.L_x_4787) ;  /* 0xffffffb000447947 */ /* 0x000fea000383ffff */
.L_x_4685:
[----:B------:R-:W2:Y:S01]  /*146c0*/  LDL.LU R11, [R1+0x44] ;  /* 0x00004400010b7983 */ /* 0x000ea20000300800 */
[----:B------:R-:W-:Y:S02]  /*146d0*/  IMAD.MOV.U32 R13, RZ, RZ, R0 ;  /* 0x000000ffff0d7224 */ /* 0x000fe400078e0000 */
[----:B------:R-:W-:Y:S01]  /*146e0*/  IMAD.MOV.U32 R12, RZ, RZ, RZ ;  /* 0x000000ffff0c7224 */ /* 0x000fe200078e00ff */
[----:B------:R-:W0:Y:S01]  /*146f0*/  S2R R5, SR_TID.X ;  /* 0x0000000000057919 */ /* 0x000e220000002100 */
[----:B------:R-:W-:Y:S01]  /*14700*/  IMAD.MOV.U32 R15, RZ, RZ, -0x1 ;  /* 0xffffffffff0f7424 */ /* 0x000fe200078e00ff */
[----:B0-----:R-:W-:-:S04]  /*14710*/  LOP3.LUT R5, R5, 0x7f, RZ, 0xc0, !PT ;  /* 0x0000007f05057812 */ /* 0x001fc800078ec0ff */
[----:B------:R-:W-:-:S05]  /*14720*/  SHF.R.U32.HI R5, RZ, 0x3, R5 ;  /* 0x00000003ff057819 */ /* 0x000fca0000011605 */
[----:B------:R-:W-:-:S04]  /*14730*/  IMAD R4, R8, 0x80, R5 ;  /* 0x0000008008047824 */ /* 0x000fc800078e0205 */
[C---:B------:R-:W-:Y:S02]  /*14740*/  VIADD R5, R4.reuse, 0x10 ;  /* 0x0000001004057836 */ /* 0x040fe40000000000 */
[----:B------:R-:W-:Y:S02]  /*14750*/  VIADD R8, R4, 0x60 ;  /* 0x0000006004087836 */ /* 0x000fe40000000000 */
[----:B--2---:R-:W-:Y:S02]  /*14760*/  IMAD R3, R11, R7, RZ ;  /* 0x000000070b037224 */ /* 0x004fe400078e02ff */
[----:B------:R-:W-:-:S03]  /*14770*/  IMAD.MOV.U32 R11, RZ, RZ, 0x181f ;  /* 0x0000181fff0b7424 */ /* 0x000fc600078e00ff */
[----:B------:R-:W-:-:S13]  /*14780*/  ISETP.GE.AND P1, PT, R4, R3, PT ;  /* 0x000000030400720c */ /* 0x000fda0003f26270 */
[----:B-----5:R-:W-:Y:S05]  /*14790*/  WARPSYNC.COLLECTIVE R15, `(.L_x_4788) ;  /* 0x000000000f087348 */ /* 0x020fea0003c00000 */
[----:B------:R0:W1:Y:S02]  /*147a0*/  SHFL.IDX P6, R14, R13, R12, R11 ;  /* 0x0000000c0d0e7389 */ /* 0x00006400000c000b */
[----:B01---5:R-:W-:Y:S01]  /*147b0*/  ENDCOLLECTIVE ;  /* 0x000000000000791b */ /* 0x023fe20003800000 */
.L_x_4788:
[----:B------:R-:W-:Y:S02]  /*147c0*/  IMAD.MOV.U32 R13, RZ, RZ, R2 ;  /* 0x000000ffff0d7224 */ /* 0x000fe400078e0002 */
[----:B------:R-:W-:-:S07]  /*147d0*/  IMAD.MOV.U32 R6, RZ, RZ, R14 ;  /* 0x000000ffff067224 */ /* 0x000fce00078e000e */
[----:B------:R-:W-:Y:S05]  /*147e0*/  WARPSYNC.COLLECTIVE R15, `(.L_x_4789) ;  /* 0x000000000f087348 */ /* 0x000fea0003c00000 */
[----:B------:R0:W1:Y:S02]  /*147f0*/  SHFL.IDX P6, R14, R13, R12, R11 ;  /* 0x0000000c0d0e7389 */ /* 0x00006400000c000b */
[----:B01----:R-:W-:Y:S01]  /*14800*/  ENDCOLLECTIVE ;  /* 0x000000000000791b */ /* 0x003fe20003800000 */
.L_x_4789:
[----:B------:R-:W-:Y:S02]  /*14810*/  IMAD.MOV.U32 R13, RZ, RZ, R0 ;  /* 0x000000ffff0d7224 */ /* 0x000fe400078e0000 */
[----:B------:R-:W-:Y:S02]  /*14820*/  IMAD.MOV.U32 R12, RZ, RZ, 0x1 ;  /* 0x00000001ff0c7424 */ /* 0x000fe400078e00ff */
[----:B------:R-:W-:-:S07]  /*14830*/  IMAD.MOV.U32 R7, RZ, RZ, R14 ;  /* 0x000000ffff077224 */ /* 0x000fce00078e000e */
[----:B------:R-:W-:Y:S05]  /*14840*/  WARPSYNC.COLLECTIVE R15, `(.L_x_4790) ;  /* 0x000000000f087348 */ /* 0x000fea0003c00000 */
[----:B------:R0:W1:Y:S02]  /*14850*/  SHFL.IDX P6, R14, R13, R12, R11 ;  /* 0x0000000c0d0e7389 */ /* 0x00006400000c000b */
[----:B01----:R-:W-:Y:S01]  /*14860*/  ENDCOLLECTIVE ;  /* 0x000000000000791b */ /* 0x003fe20003800000 */
.L_x_4790:
        /* <DEDUP_REMOVED lines=15> */
.L_x_4791:
[----:B------:R-:W-:Y:S02]  /*14960*/  IMAD.MOV.U32 R13, RZ, RZ, R0 ;  /* 0x000000ffff0d7224 */ /* 0x000fe400078e0000 */
[----:B------:R-:W-:Y:S02]  /*14970*/  IMAD.MOV.U32 R12, RZ, RZ, 0x2 ;  /* 0x00000002ff0c7424 */ /* 0x000fe400078e00ff */
[----:B------:R-:W-:-:S07]  /*14980*/  IMAD.MOV.U32 R5, RZ, RZ, R14 ;  /* 0x000000ffff057224 */ /* 0x000fce00078e000e */
[----:B------:R-:W-:Y:S05]  /*14990*/  WARPSYNC.COLLECTIVE R15, `(.L_x_4792) ;  /* 0x000000000f087348 */ /* 0x000fea0003c00000 */
[----:B------:R0:W1:Y:S02]  /*149a0*/  SHFL.IDX P6, R14, R13, R12, R11 ;  /* 0x0000000c0d0e7389 */ /* 0x00006400000c000b */
[----:B01----:R-:W-:Y:S01]  /*149b0*/  ENDCOLLECTIVE ;  /* 0x000000000000791b */ /* 0x003fe20003800000 */
.L_x_4792:
        /* <DEDUP_REMOVED lines=15> */
.L_x_4793:
[----:B------:R-:W-:Y:S02]  /*14ab0*/  IMAD.MOV.U32 R13, RZ, RZ, R0 ;  /* 0x000000ffff0d7224 */ /* 0x000fe400078e0000 */
[----:B------:R-:W-:Y:S02]  /*14ac0*/  IMAD.MOV.U32 R12, RZ, RZ, 0x3 ;  /* 0x00000003ff0c7424 */ /* 0x000fe400078e00ff */
[----:B------:R-:W-:-:S07]  /*14ad0*/  IMAD.MOV.U32 R5, RZ, RZ, R14 ;  /* 0x000000ffff057224 */ /* 0x000fce00078e000e */
[----:B------:R-:W-:Y:S05]  /*14ae0*/  WARPSYNC.COLLECTIVE R15, `(.L_x_4794) ;  /* 0x000000000f087348 */ /* 0x000fea0003c00000 */
[----:B------:R0:W1:Y:S02]  /*14af0*/  SHFL.IDX P6, R14, R13, R12, R11 ;  /* 0x0000000c0d0e7389 */ /* 0x00006400000c000b */
[----:B01----:R-:W-:Y:S01]  /*14b00*/  ENDCOLLECTIVE ;  /* 0x000000000000791b */ /* 0x003fe20003800000 */
.L_x_4794:
        /* <DEDUP_REMOVED lines=15> */
.L_x_4795:
[----:B------:R-:W-:Y:S02]  /*14c00*/  IMAD.MOV.U32 R13, RZ, RZ, R0 ;  /* 0x000000ffff0d7224 */ /* 0x000fe400078e0000 */
[----:B------:R-:W-:Y:S02]  /*14c10*/  IMAD.MOV.U32 R12, RZ, RZ, 0x4 ;  /* 0x00000004ff0c7424 */ /* 0x000fe400078e00ff */
[----:B------:R-:W-:-:S07]  /*14c20*/  IMAD.MOV.U32 R5, RZ, RZ, R14 ;  /* 0x000000ffff057224 */ /* 0x000fce00078e000e */
[----:B------:R-:W-:Y:S05]  /*14c30*/  WARPSYNC.COLLECTIVE R15, `(.L_x_4796) ;  /* 0x000000000f087348 */ /* 0x000fea0003c00000 */
[----:B------:R0:W1:Y:S02]  /*14c40*/  SHFL.IDX P6, R14, R13, R12, R11 ;  /* 0x0000000c0d0e7389 */ /* 0x00006400000c000b */
[----:B01----:R-:W-:Y:S01]  /*14c50*/  ENDCOLLECTIVE ;  /* 0x000000000000791b */ /* 0x003fe20003800000 */
.L_x_4796:
        /* <DEDUP_REMOVED lines=15> */
.L_x_4797:
[----:B------:R-:W-:Y:S02]  /*14d50*/  IMAD.MOV.U32 R13, RZ, RZ, R0 ;  /* 0x000000ffff0d7224 */ /* 0x000fe400078e0000 */
[----:B------:R-:W-:Y:S02]  /*14d60*/  IMAD.MOV.U32 R12, RZ, RZ, 0x5 ;  /* 0x00000005ff0c7424 */ /* 0x000fe400078e00ff */
[----:B------:R-:W-:-:S07]  /*14d70*/  IMAD.MOV.U32 R5, RZ, RZ, R14 ;  /* 0x000000ffff057224 */ /* 0x000fce00078e000e */
[----:B------:R-:W-:Y:S05]  /*14d80*/  WARPSYNC.COLLECTIVE R15, `(.L_x_4798) ;  /* 0x000000000f087348 */ /* 0x000fea0003c00000 */
[----:B------:R0:W1:Y:S02]  /*14d90*/  SHFL.IDX P6, R14, R13, R12, R11 ;  /* 0x0000000c0d0e7389 */ /* 0x00006400000c000b */
[----:B01----:R-:W-:Y:S01]  /*14da0*/  ENDCOLLECTIVE ;  /* 0x000000000000791b */ /* 0x003fe20003800000 */
.L_x_4798:
        /* <DEDUP_REMOVED lines=15> */
.L_x_4799:
[----:B------:R-:W-:Y:S02]  /*14ea0*/  IMAD.MOV.U32 R13, RZ, RZ, R0 ;  /* 0x000000ffff0d7224 */ /* 0x000fe400078e0000 */
[----:B------:R-:W-:Y:S02]  /*14eb0*/  IMAD.MOV.U32 R12, RZ, RZ, 0x6 ;  /* 0x00000006ff0c7424 */ /* 0x000fe400078e00ff */
[----:B------:R-:W-:-:S07]  /*14ec0*/  IMAD.MOV.U32 R5, RZ, RZ, R14 ;  /* 0x000000ffff057224 */ /* 0x000fce00078e000e */
[----:B------:R-:W-:Y:S05]  /*14ed0*/  WARPSYNC.COLLECTIVE R15, `(.L_x_4800) ;  /* 0x000000000f087348 */ /* 0x000fea0003c00000 */
[----:B------:R0:W1:Y:S02]  /*14ee0*/  SHFL.IDX P6, R14, R13, R12, R11 ;  /* 0x0000000c0d0e7389 */ /* 0x00006400000c000b */
[----:B01----:R-:W-:Y:S01]  /*14ef0*/  ENDCOLLECTIVE ;  /* 0x000000000000791b */ /* 0x003fe20003800000 */
.L_x_4800:
        /* <DEDUP_REMOVED lines=14> */
.L_x_4801:
[----:B------:R-:W-:Y:S02]  /*14fe0*/  IMAD.MOV.U32 R13, RZ, RZ, R0 ;  /* 0x000000ffff0d7224 */ /* 0x000fe400078e0000 */
[----:B------:R-:W-:Y:S02]  /*14ff0*/  IMAD.MOV.U32 R12, RZ, RZ, 0x7 ;  /* 0x00000007ff0c7424 */ /* 0x000fe400078e00ff */
[----:B------:R-:W-:-:S07]  /*15000*/  IMAD.MOV.U32 R5, RZ, RZ, R14 ;  /* 0x000000ffff057224 */ /* 0x000fce00078e000e */
[----:B------:R-:W-:Y:S05]  /*15010*/  WARPSYNC.COLLECTIVE R15, `(.L_x_4802) ;  /* 0x000000000f087348 */ /* 0x000fea0003c00000 */
[----:B------:R0:W1:Y:S02]  /*15020*/  SHFL.IDX P6, R14, R13, R12, R11 ;  /* 0x0000000c0d0e7389 */ /* 0x00006400000c000b */
[----:B01----:R-:W-:Y:S01]  /*15030*/  ENDCOLLECTIVE ;  /* 0x000000000000791b */ /* 0x003fe20003800000 */
.L_x_4802:
        /* <DEDUP_REMOVED lines=13> */
.L_x_4803:
[----:B------:R-:W-:Y:S01]  /*15110*/  IMAD.MOV.U32 R2, RZ, RZ, R14 ;  /* 0x000000ffff027224 */ /* 0x000fe200078e000e */
[----:B------:R-:W-:Y:S06]  /*15120*/  BRA `(.L_x_4804) ;  /* 0xffffffb000d07947 */ /* 0x000fec000383ffff */
.L_x_4688:
[----:B0-----:R0:W2:Y:S02]  /*15130*/  SYNCS.PHASECHK.TRANS64.TRYWAIT P0, [R18+URZ+0x22820], R0 ;  /* 0x02282000120075a7 */ /* 0x0010a4000800017f */
[----:B--2---:R-:W-:Y:S05]  /*15140*/  @!P0 NANOSLEEP.SYNCS 0x989680 ;  /* 0x009896800000895d */ /* 0x004fea0003900000 */
[----:B------:R-:W2:Y:S02]  /*15150*/  @!P0 SYNCS.PHASECHK.TRANS64 P0, [R18+URZ+0x22820], R0 ;  /* 0x02282000120085a7 */ /* 0x000ea4000800007f */
[----:B--2---:R-:W-:Y:S05]  /*15160*/  @!P0 BRA `(.L_x_4688) ;  /* 0xfffffffc00f08947 */ /* 0x004fea000383ffff */
[----:B------:R-:W-:Y:S05]  /*15170*/  BRA `(.L_x_4805) ;  /* 0xffffffb4002c7947 */ /* 0x000fea000383ffff */
.L_x_4692:
[----:B0-----:R0:W2:Y:S02]  /*15180*/  SYNCS.PHASECHK.TRANS64.TRYWAIT P0, [R2+URZ+0x22860], R0 ;  /* 0x02286000020075a7 */ /* 0x0010a4000800017f */
[----:B--2---:R-:W-:Y:S05]  /*15190*/  @!P0 NANOSLEEP.SYNCS 0x989680 ;  /* 0x009896800000895d */ /* 0x004fea0003900000 */
[----:B------:R-:W2:Y:S02]  /*151a0*/  @!P0 SYNCS.PHASECHK.TRANS64 P0, [R2+URZ+0x22860], R0 ;  /* 0x02286000020085a7 */ /* 0x000ea4000800007f */
[----:B--2---:R-:W-:Y:S05]  /*151b0*/  @!P0 BRA `(.L_x_4692) ;  /* 0xfffffffc00f08947 */ /* 0x004fea000383ffff */
[----:B------:R-:W-:Y:S05]  /*151c0*/  BRA `(.L_x_4806) ;  /* 0xffffffb400507947 */ /* 0x000fea000383ffff */
.L_x_4707:
[----:B--2---:R2:W3:Y:S02]  /*151d0*/  SYNCS.PHASECHK.TRANS64.TRYWAIT P0, [R3+URZ+0x22840], R2 ;  /* 0x02284002030075a7 */ /* 0x0044e4000800017f */
[----:B---3--:R-:W-:Y:S05]  /*151e0*/  @!P0 NANOSLEEP.SYNCS 0x989680 ;  /* 0x009896800000895d */ /* 0x008fea0003900000 */
[----:B------:R-:W3:Y:S02]  /*151f0*/  @!P0 SYNCS.PHASECHK.TRANS64 P0, [R3+URZ+0x22840], R2 ;  /* 0x02284002030085a7 */ /* 0x000ee4000800007f */
[----:B---3--:R-:W-:Y:S05]  /*15200*/  @!P0 BRA `(.L_x_4707) ;  /* 0xfffffffc00f08947 */ /* 0x008fea000383ffff */
[----:B------:R-:W-:Y:S05]  /*15210*/  BRA `(.L_x_4807) ;  /* 0xffffffbc00707947 */ /* 0x000fea000383ffff */
.L_x_4712:
[----:B0-----:R0:W1:Y:S02]  /*15220*/  SYNCS.PHASECHK.TRANS64.TRYWAIT P0, [R3+URZ+0x22860], R2 ;  /* 0x02286002030075a7 */ /* 0x001064000800017f */
[----:B-1----:R-:W-:Y:S05]  /*15230*/  @!P0 NANOSLEEP.SYNCS 0x989680 ;  /* 0x009896800000895d */ /* 0x002fea0003900000 */
[----:B------:R-:W1:Y:S02]  /*15240*/  @!P0 SYNCS.PHASECHK.TRANS64 P0, [R3+URZ+0x22860], R2 ;  /* 0x02286002030085a7 */ /* 0x000e64000800007f */
[----:B-1----:R-:W-:Y:S05]  /*15250*/  @!P0 BRA `(.L_x_4712) ;  /* 0xfffffffc00f08947 */ /* 0x002fea000383ffff */
[----:B------:R-:W-:Y:S05]  /*15260*/  BRA `(.L_x_4808) ;  /* 0xffffffbc00ec7947 */ /* 0x000fea000383ffff */
.L_x_4723:
[----:B-1----:R1:W2:Y:S02]  /*15270*/  SYNCS.PHASECHK.TRANS64.TRYWAIT P0, [R4+URZ+0x22840], R2 ;  /* 0x02284002040075a7 */ /* 0x0022a4000800017f */
[----:B--2---:R-:W-:Y:S05]  /*15280*/  @!P0 NANOSLEEP.SYNCS 0x989680 ;  /* 0x009896800000895d */ /* 0x004fea0003900000 */
[----:B------:R-:W2:Y:S02]  /*15290*/  @!P0 SYNCS.PHASECHK.TRANS64 P0, [R4+URZ+0x22840], R2 ;  /* 0x02284002040085a7 */ /* 0x000ea4000800007f */
[----:B--2---:R-:W-:Y:S05]  /*152a0*/  @!P0 BRA `(.L_x_4723) ;  /* 0xfffffffc00f08947 */ /* 0x004fea000383ffff */
[----:B------:R-:W-:Y:S05]  /*152b0*/  BRA `(.L_x_4809) ;  /* 0xffffffc400d87947 */ /* 0x000fea000383ffff */
.L_x_4728:
[----:B0-----:R0:W2:Y:S02]  /*152c0*/  SYNCS.PHASECHK.TRANS64.TRYWAIT P0, [R4+URZ+0x22860], R2 ;  /* 0x02286002040075a7 */ /* 0x0010a4000800017f */
[----:B--2---:R-:W-:Y:S05]  /*152d0*/  @!P0 NANOSLEEP.SYNCS 0x989680 ;  /* 0x009896800000895d */ /* 0x004fea0003900000 */
[----:B------:R-:W2:Y:S02]  /*152e0*/  @!P0 SYNCS.PHASECHK.TRANS64 P0, [R4+URZ+0x22860], R2 ;  /* 0x02286002040085a7 */ /* 0x000ea4000800007f */
[----:B--2---:R-:W-:Y:S05]  /*152f0*/  @!P0 BRA `(.L_x_4728) ;  /* 0xfffffffc00f08947 */ /* 0x004fea000383ffff */
[----:B------:R-:W-:Y:S05]  /*15300*/  BRA `(.L_x_4810) ;  /* 0xffffffc800547947 */ /* 0x000fea000383ffff */
.L_x_4739:
[----:B--2---:R2:W3:Y:S02]  /*15310*/  SYNCS.PHASECHK.TRANS64.TRYWAIT P0, [R2+URZ+0x22840], R3 ;  /* 0x02284003020075a7 */ /* 0x0044e4000800017f */
[----:B---3--:R-:W-:Y:S05]  /*15320*/  @!P0 NANOSLEEP.SYNCS 0x989680 ;  /* 0x009896800000895d */ /* 0x008fea0003900000 */
[----:B------:R-:W3:Y:S02]  /*15330*/  @!P0 SYNCS.PHASECHK.TRANS64 P0, [R2+URZ+0x22840], R3 ;  /* 0x02284003020085a7 */ /* 0x000ee4000800007f */
[----:B---3--:R-:W-:Y:S05]  /*15340*/  @!P0 BRA `(.L_x_4739) ;  /* 0xfffffffc00f08947 */ /* 0x008fea000383ffff */
[----:B------:R-:W-:Y:S05]  /*15350*/  BRA `(.L_x_4811) ;  /* 0xffffffd000247947 */ /* 0x000fea000383ffff */
.L_x_4744:
[----:B---3--:R3:W4:Y:S02]  /*15360*/  SYNCS.PHASECHK.TRANS64.TRYWAIT P0, [R2+URZ+0x22860], R3 ;  /* 0x02286003020075a7 */ /* 0x008724000800017f */
[----:B----4-:R-:W-:Y:S05]  /*15370*/  @!P0 NANOSLEEP.SYNCS 0x989680 ;  /* 0x009896800000895d */ /* 0x010fea0003900000 */
[----:B------:R-:W4:Y:S02]  /*15380*/  @!P0 SYNCS.PHASECHK.TRANS64 P0, [R2+URZ+0x22860], R3 ;  /* 0x02286003020085a7 */ /* 0x000f24000800007f */
[----:B----4-:R-:W-:Y:S05]  /*15390*/  @!P0 BRA `(.L_x_4744) ;  /* 0xfffffffc00f08947 */ /* 0x010fea000383ffff */
[----:B------:R-:W-:Y:S05]  /*153a0*/  BRA `(.L_x_4812) ;  /* 0xffffffd000a07947 */ /* 0x000fea000383ffff */
.L_x_4756:
[----:B------:R-:W3:Y:S01]  /*153b0*/  LDL R3, [R1] ;  /* 0x0000000001037983 */ /* 0x000ee20000100800 */
[----:B------:R-:W-:Y:S01]  /*153c0*/  BSSY B0, `(.L_x_4813) ;  /* 0x0000008000007945 */ /* 0x000fe20003800000 */
[----:B------:R-:W-:Y:S02]  /*153d0*/  IMAD.MOV.U32 R12, RZ, RZ, RZ ;  /* 0x000000ffff0c7224 */ /* 0x000fe400078e00ff */
[----:B------:R-:W-:Y:S02]  /*153e0*/  IMAD.MOV.U32 R11, RZ, RZ, 0x1f ;  /* 0x0000001fff0b7424 */ /* 0x000fe400078e00ff */
[----:B------:R-:W-:Y:S02]  /*153f0*/  IMAD.MOV.U32 R15, RZ, RZ, -0x1 ;  /* 0xffffffffff0f7424 */ /* 0x000fe400078e00ff */
[----:B---3--:R-:W-:-:S07]  /*15400*/  IMAD.MOV.U32 R13, RZ, RZ, R3 ;  /* 0x000000ffff0d7224 */ /* 0x008fce00078e0003 */
[----:B012---:R-:W-:Y:S05]  /*15410*/  WARPSYNC.COLLECTIVE R15, `(.L_x_4814) ;  /* 0x000000000f087348 */ /* 0x007fea0003c00000 */
[----:B------:R3:W4:Y:S02]  /*15420*/  SHFL.IDX P6, R14, R13, R12, R11 ;  /* 0x0000000c0d0e7389 */ /* 0x00072400000c000b */
[----:B01234-:R-:W-:Y:S01]  /*15430*/  ENDCOLLECTIVE ;  /* 0x000000000000791b */ /* 0x01ffe20003800000 */
.L_x_4814:
[----:B------:R-:W-:Y:S05]  /*15440*/  BSYNC B0 ;  /* 0x0000000000007941 */ /* 0x000fea0003800000 */
.L_x_4813:
        /* <DEDUP_REMOVED lines=9> */
.L_x_4815:
        /* <DEDUP_REMOVED lines=26> */
.L_x_4816:
[----:B------:R-:W-:Y:S01]  /*15680*/  IMAD.MOV.U32 R12, RZ, RZ, 0x2 ;  /* 0x00000002ff0c7424 */ /* 0x000fe200078e00ff */
[----:B------:R-:W-:-:S05]  /*15690*/  SEL R3, R14, RZ, P1 ;  /* 0x000000ff0e037207 */ /* 0x000fca0000800000 */
[----:B------:R-:W-:-:S04]  /*156a0*/  IMAD.IADD R2, R2, 0x1, R3 ;  /* 0x0000000102027824 */ /* 0x000fc800078e0203 */
[----:B------:R-:W-:-:S07]  /*156b0*/  IMAD.MOV.U32 R13, RZ, RZ, R2 ;  /* 0x000000ffff0d7224 */ /* 0x000fce00078e0002 */
[----:B------:R-:W-:Y:S05]  /*156c0*/  WARPSYNC.COLLECTIVE R15, `(.L_x_4817) ;  /* 0x000000000f087348 */ /* 0x000fea0003c00000 */
[----:B------:R0:W1:Y:S02]  /*156d0*/  SHFL.UP P6, R14, R13, R12, R11 ;  /* 0x0400000c0d0e7389 */ /* 0x00006400000c000b */
[----:B01----:R-:W-:Y:S01]  /*156e0*/  ENDCOLLECTIVE ;  /* 0x000000000000791b */ /* 0x003fe20003800000 */
.L_x_4817:
[----:B------:R-:W-:Y:S01]  /*156f0*/  IMAD.MOV.U32 R12, RZ, RZ, 0x4 ;  /* 0x00000004ff0c7424 */ /* 0x000fe200078e00ff */
[----:B------:R-:W-:-:S05]  /*15700*/  SEL R3, R14, RZ, P2 ;  /* 0x000000ff0e037207 */ /* 0x000fca0001000000 */
[----:B------:R-:W-:-:S04]  /*15710*/  IMAD.IADD R2, R2, 0x1, R3 ;  /* 0x0000000102027824 */ /* 0x000fc800078e0203 */
[----:B------:R-:W-:-:S07]  /*15720*/  IMAD.MOV.U32 R13, RZ, RZ, R2 ;  /* 0x000000ffff0d7224 */ /* 0x000fce00078e0002 */
[----:B------:R-:W-:Y:S05]  /*15730*/  WARPSYNC.COLLECTIVE R15, `(.L_x_4818) ;  /* 0x000000000f087348 */ /* 0x000fea0003c00000 */
[----:B------:R0:W1:Y:S02]  /*15740*/  SHFL.UP P6, R14, R13, R12, R11 ;  /* 0x0400000c0d0e7389 */ /* 0x00006400000c000b */
[----:B01----:R-:W-:Y:S01]  /*15750*/  ENDCOLLECTIVE ;  /* 0x000000000000791b */ /* 0x003fe20003800000 */
.L_x_4818:
[----:B------:R-:W-:Y:S01]  /*15760*/  IMAD.MOV.U32 R12, RZ, RZ, 0x8 ;  /* 0x00000008ff0c7424 */ /* 0x000fe200078e00ff */
[----:B------:R-:W-:-:S05]  /*15770*/  SEL R3, R14, RZ, P3 ;  /* 0x000000ff0e037207 */ /* 0x000fca0001800000 */
[----:B------:R-:W-:-:S04]  /*15780*/  IMAD.IADD R2, R2, 0x1, R3 ;  /* 0x0000000102027824 */ /* 0x000fc800078e0203 */
[----:B------:R-:W-:-:S07]  /*15790*/  IMAD.MOV.U32 R13, RZ, RZ, R2 ;  /* 0x000000ffff0d7224 */ /* 0x000fce00078e0002 */
[----:B------:R-:W-:Y:S05]  /*157a0*/  WARPSYNC.COLLECTIVE R15, `(.L_x_4819) ;  /* 0x000000000f087348 */ /* 0x000fea0003c00000 */
[----:B------:R0:W1:Y:S02]  /*157b0*/  SHFL.UP P6, R14, R13, R12, R11 ;  /* 0x0400000c0d0e7389 */ /* 0x00006400000c000b */
[----:B01----:R-:W-:Y:S01]  /*157c0*/  ENDCOLLECTIVE ;  /* 0x000000000000791b */ /* 0x003fe20003800000 */
.L_x_4819:
[----:B------:R-:W-:Y:S01]  /*157d0*/  IMAD.MOV.U32 R12, RZ, RZ, 0x10 ;  /* 0x00000010ff0c7424 */ /* 0x000fe200078e00ff */
[----:B------:R-:W-:-:S05]  /*157e0*/  SEL R3, R14, RZ, P4 ;  /* 0x000000ff0e037207 */ /* 0x000fca0002000000 */
[----:B------:R-:W-:-:S04]  /*157f0*/  IMAD.IADD R2, R2, 0x1, R3 ;  /* 0x0000000102027824 */ /* 0x000fc800078e0203 */
[----:B------:R-:W-:-:S07]  /*15800*/  IMAD.MOV.U32 R13, RZ, RZ, R2 ;  /* 0x000000ffff0d7224 */ /* 0x000fce00078e0002 */
[----:B------:R-:W-:Y:S05]  /*15810*/  WARPSYNC.COLLECTIVE R15, `(.L_x_4820) ;  /* 0x000000000f087348 */ /* 0x000fea0003c00000 */
[----:B------:R0:W1:Y:S02]  /*15820*/  SHFL.UP P6, R14, R13, R12, R11 ;  /* 0x0400000c0d0e7389 */ /* 0x00006400000c000b */
[----:B01----:R-:W-:Y:S01]  /*15830*/  ENDCOLLECTIVE ;  /* 0x000000000000791b */ /* 0x003fe20003800000 */
.L_x_4820:
        /* <DEDUP_REMOVED lines=8> */
.L_x_4821:
[----:B------:R-:W-:Y:S05]  /*158c0*/  BRA `(.L_x_4822) ;  /* 0xffffffd800007947 */ /* 0x000fea000383ffff */
.L_x_4759:
        /* <DEDUP_REMOVED lines=8> */
.L_x_4824:
[----:B------:R-:W-:Y:S05]  /*15950*/  BSYNC B0 ;  /* 0x0000000000007941 */ /* 0x000fea0003800000 */
.L_x_4823:
        /* <DEDUP_REMOVED lines=9> */
.L_x_4825:
[----:B------:R-:W-:Y:S01]  /*159f0*/  IMAD.MOV.U32 R12, RZ, RZ, 0x4 ;  /* 0x00000004ff0c7424 */ /* 0x000fe200078e00ff */
[----:B------:R-:W-:-:S05]  /*15a00*/  SEL R3, R14, RZ, P2 ;  /* 0x000000ff0e037207 */ /* 0x000fca0001000000 */
[----:B------:R-:W-:-:S04]  /*15a10*/  IMAD.IADD R2, R2, 0x1, R3 ;  /* 0x0000000102027824 */ /* 0x000fc800078e0203 */
[----:B------:R-:W-:-:S07]  /*15a20*/  IMAD.MOV.U32 R13, RZ, RZ, R2 ;  /* 0x000000ffff0d7224 */ /* 0x000fce00078e0002 */
[----:B------:R-:W-:Y:S05]  /*15a30*/  WARPSYNC.COLLECTIVE R15, `(.L_x_4826) ;  /* 0x000000000f087348 */ /* 0x000fea0003c00000 */
[----:B------:R0:W1:Y:S02]  /*15a40*/  SHFL.UP P6, R14, R13, R12, R11 ;  /* 0x0400000c0d0e7389 */ /* 0x00006400000c000b */
[----:B01----:R-:W-:Y:S01]  /*15a50*/  ENDCOLLECTIVE ;  /* 0x000000000000791b */ /* 0x003fe20003800000 */
.L_x_4826:
[----:B------:R-:W-:Y:S01]  /*15a60*/  IMAD.MOV.U32 R12, RZ, RZ, 0x8 ;  /* 0x00000008ff0c7424 */ /* 0x000fe200078e00ff */
[----:B------:R-:W-:-:S05]  /*15a70*/  SEL R3, R14, RZ, P3 ;  /* 0x000000ff0e037207 */ /* 0x000fca0001800000 */
[----:B------:R-:W-:-:S04]  /*15a80*/  IMAD.IADD R2, R2, 0x1, R3 ;  /* 0x0000000102027824 */ /* 0x000fc800078e0203 */
[----:B------:R-:W-:-:S07]  /*15a90*/  IMAD.MOV.U32 R13, RZ, RZ, R2 ;  /* 0x000000ffff0d7224 */ /* 0x000fce00078e0002 */
[----:B------:R-:W-:Y:S05]  /*15aa0*/  WARPSYNC.COLLECTIVE R15, `(.L_x_4827) ;  /* 0x000000000f087348 */ /* 0x000fea0003c00000 */
[----:B------:R0:W1:Y:S02]  /*15ab0*/  SHFL.UP P6, R14, R13, R12, R11 ;  /* 0x0400000c0d0e7389 */ /* 0x00006400000c000b */
[----:B01----:R-:W-:Y:S01]  /*15ac0*/  ENDCOLLECTIVE ;  /* 0x000000000000791b */ /* 0x003fe20003800000 */
.L_x_4827:
[----:B------:R-:W-:Y:S01]  /*15ad0*/  IMAD.MOV.U32 R12, RZ, RZ, 0x10 ;  /* 0x00000010ff0c7424 */ /* 0x000fe200078e00ff */
[----:B------:R-:W-:-:S05]  /*15ae0*/  SEL R3, R14, RZ, P4 ;  /* 0x000000ff0e037207 */ /* 0x000fca0002000000 */
[----:B------:R-:W-:-:S04]  /*15af0*/  IMAD.IADD R2, R2, 0x1, R3 ;  /* 0x0000000102027824 */ /* 0x000fc800078e0203 */
[----:B------:R-:W-:-:S07]  /*15b00*/  IMAD.MOV.U32 R13, RZ, RZ, R2 ;  /* 0x000000ffff0d7224 */ /* 0x000fce00078e0002 */
[----:B------:R-:W-:Y:S05]  /*15b10*/  WARPSYNC.COLLECTIVE R15, `(.L_x_4828) ;  /* 0x000000000f087348 */ /* 0x000fea0003c00000 */
[----:B------:R0:W1:Y:S02]  /*15b20*/  SHFL.UP P6, R14, R13, R12, R11 ;  /* 0x0400000c0d0e7389 */ /* 0x00006400000c000b */
[----:B01----:R-:W-:Y:S01]  /*15b30*/  ENDCOLLECTIVE ;  /* 0x000000000000791b */ /* 0x003fe20003800000 */
.L_x_4828:
        /* <DEDUP_REMOVED lines=8> */
.L_x_4829:
[----:B------:R-:W-:Y:S05]  /*15bc0*/  BRA `(.L_x_4830) ;  /* 0xffffffd400ec7947 */ /* 0x000fea000383ffff */
.L_x_4761:
[----:B------:R-:W-:Y:S01]  /*15bd0*/  BSSY B0, `(.L_x_4831) ;  /* 0x0000006000007945 */ /* 0x000fe20003800000 */
[----:B------:R-:W-:Y:S01]  /*15be0*/  PLOP3.LUT P6, PT, P6, PT, PT, 0x8, 0x0 ;  /* 0x000000000000781c */ /* 0x000fe200037ce170 */
[----:B------:R-:W-:-:S12]  /*15bf0*/  IMAD.MOV.U32 R15, RZ, RZ, -0x1 ;  /* 0xffffffffff0f7424 */ /* 0x000fd800078e00ff */
[----:B0-----:R-:W-:Y:S05]  /*15c00*/  WARPSYNC.COLLECTIVE R15, `(.L_x_4832) ;  /* 0x000000000f087348 */ /* 0x001fea0003c00000 */
[----:B------:R-:W-:Y:S01]  /*15c10*/  VOTE.ANY R14, PT, P6 ;  /* 0x00000000000e7806 */ /* 0x000fe200030e0100 */
[----:B0-----:R-:W-:Y:S06]  /*15c20*/  ENDCOLLECTIVE ;  /* 0x000000000000791b */ /* 0x001fec0003800000 */
.L_x_4832:
[----:B------:R-:W-:Y:S05]  /*15c30*/  BSYNC B0 ;  /* 0x0000000000007941 */ /* 0x000fea0003800000 */
.L_x_4831:
        /* <DEDUP_REMOVED lines=10> */
.L_x_4833:
[----:B------:R-:W-:Y:S02]  /*15ce0*/  IMAD.MOV.U32 R13, RZ, RZ, R6 ;  /* 0x000000ffff0d7224 */ /* 0x000fe400078e0006 */
[----:B------:R-:W-:-:S07]  /*15cf0*/  IMAD.MOV.U32 R4, RZ, RZ, R14 ;  /* 0x000000ffff047224 */ /* 0x000fce00078e000e */
[----:B------:R-:W-:Y:S05]  /*15d00*/  WARPSYNC.COLLECTIVE R15, `(.L_x_4834) ;  /* 0x000000000f087348 */ /* 0x000fea0003c00000 */
[----:B------:R0:W1:Y:S02]  /*15d10*/  SHFL.IDX P6, R14, R13, R12, R11 ;  /* 0x0000000c0d0e7389 */ /* 0x00006400000c000b */
[----:B01----:R-:W-:Y:S01]  /*15d20*/  ENDCOLLECTIVE ;  /* 0x000000000000791b */ /* 0x003fe20003800000 */
.L_x_4834:
[----:B------:R-:W-:Y:S02]  /*15d30*/  IMAD.MOV.U32 R6, RZ, RZ, R14 ;  /* 0x000000ffff067224 */ /* 0x000fe400078e000e */
[----:B------:R-:W-:-:S05]  /*15d40*/  IMAD.IADD R5, R9, 0x1, R16 ;  /* 0x0000000109057824 */ /* 0x000fca00078e0210 */
[----:B------:R1:W-:Y:S01]  /*15d50*/  STL [R1+0xc], R5 ;  /* 0x00000c0501007387 */ /* 0x0003e20000100800 */
[----:B------:R-:W-:Y:S05]  /*15d60*/  BRA `(.L_x_4835) ;  /* 0xffffffd400cc7947 */ /* 0x000fea000383ffff */
.L_x_4763:
[----:B------:R-:W-:Y:S01]  /*15d70*/  BSSY B0, `(.L_x_4836) ;  /* 0x0000007000007945 */ /* 0x000fe20003800000 */
[----:B------:R-:W-:Y:S02]  /*15d80*/  IMAD.MOV.U32 R13, RZ, RZ, R2 ;  /* 0x000000ffff0d7224 */ /* 0x000fe400078e0002 */
[----:B------:R-:W-:Y:S02]  /*15d90*/  IMAD.MOV.U32 R11, RZ, RZ, 0x1f ;  /* 0x0000001fff0b7424 */ /* 0x000fe400078e00ff */
[----:B------:R-:W-:-:S07]  /*15da0*/  IMAD.MOV.U32 R15, RZ, RZ, -0x1 ;  /* 0xffffffffff0f7424 */ /* 0x000fce00078e00ff */
[----:B01-3--:R-:W-:Y:S05]  /*15db0*/  WARPSYNC.COLLECTIVE R15, `(.L_x_4837) ;  /* 0x000000000f087348 */ /* 0x00bfea0003c00000 */
[----:B------:R2:W4:Y:S02]  /*15dc0*/  SHFL.IDX P6, R14, R13, R12, R11 ;  /* 0x0000000c0d0e7389 */ /* 0x00052400000c000b */
[----:B01234-:R-:W-:Y:S01]  /*15dd0*/  ENDCOLLECTIVE ;  /* 0x000000000000791b */ /* 0x01ffe20003800000 */
.L_x_4837:
[----:B------:R-:W-:Y:S05]  /*15de0*/  BSYNC B0 ;  /* 0x0000000000007941 */ /* 0x000fea0003800000 */
.L_x_4836:
[----:B------:R-:W-:Y:S01]  /*15df0*/  IMAD.MOV.U32 R8, RZ, RZ, R14 ;  /* 0x000000ffff087224 */ /* 0x000fe200078e000e */
[----:B------:R-:W-:Y:S06]  /*15e00*/  BRA `(.L_x_4762) ;  /* 0xffffffd400bc7947 */ /* 0x000fec000383ffff */
.L_x_4769:
[----:B0-----:R0:W1:Y:S02]  /*15e10*/  SYNCS.PHASECHK.TRANS64.TRYWAIT P0, [R0+URZ+0x22820], R3 ;  /* 0x02282003000075a7 */ /* 0x001064000800017f */
[----:B-1----:R-:W-:Y:S05]  /*15e20*/  @!P0 NANOSLEEP.SYNCS 0x989680 ;  /* 0x009896800000895d */ /* 0x002fea0003900000 */
[----:B------:R-:W1:Y:S02]  /*15e30*/  @!P0 SYNCS.PHASECHK.TRANS64 P0, [R0+URZ+0x22820], R3 ;  /* 0x02282003000085a7 */ /* 0x000e64000800007f */
[----:B-1----:R-:W-:Y:S05]  /*15e40*/  @!P0 BRA `(.L_x_4769) ;  /* 0xfffffffc00f08947 */ /* 0x002fea000383ffff */
[----:B------:R-:W-:Y:S05]  /*15e50*/  BRA `(.L_x_4838) ;  /* 0xffffffe000587947 */ /* 0x000fea000383ffff */
.L_x_4770:
        /* <DEDUP_REMOVED lines=11> */
.L_x_4840:
[----:B------:R-:W-:Y:S05]  /*15f10*/  BSYNC B0 ;  /* 0x0000000000007941 */ /* 0x000fea0003800000 */
.L_x_4839:
[----:B------:R-:W-:Y:S05]  /*15f20*/  BRA `(.L_x_4841) ;  /* 0xffffffe000407947 */ /* 0x000fea000383ffff */
.L_x_4773:
[----:B------:R-:W-:Y:S01]  /*15f30*/  BSSY B1, `(.L_x_4842) ;  /* 0x0000006000017945 */ /* 0x000fe20003800000 */
[----:B------:R-:W-:-:S07]  /*15f40*/  IMAD.MOV.U32 R15, RZ, RZ, -0x1 ;  /* 0xffffffffff0f7424 */ /* 0x000fce00078e00ff */
[----:B01-3--:R-:W-:Y:S05]  /*15f50*/  WARPSYNC.COLLECTIVE R15, `(.L_x_4843) ;  /* 0x000000000f0c7348 */ /* 0x00bfea0003c00000 */
[----:B------:R-:W-:Y:S02]  /*15f60*/  ELECT P6, UR62, PT ;  /* 0x00000000003e782f */ /* 0x000fe400038c0000 */
[----:B------:R-:W-:Y:S01]  /*15f70*/  MOV R14, UR62 ;  /* 0x0000003e000e7c02 */ /* 0x000fe20008000f00 */
[----:B01-3--:R-:W-:Y:S10]  /*15f80*/  ENDCOLLECTIVE ;  /* 0x000000000000791b */ /* 0x00bff40003800000 */
.L_x_4843:
[----:B------:R-:W-:Y:S05]  /*15f90*/  BSYNC B1 ;  /* 0x0000000000017941 */ /* 0x000fea0003800000 */
.L_x_4842:
[----:B------:R-:W-:Y:S05]  /*15fa0*/  BRA `(.L_x_4844) ;  /* 0xffffffe000387947 */ /* 0x000fea000383ffff */
.L_x_4775:
[----:B0-----:R0:W1:Y:S02]  /*15fb0*/  SYNCS.PHASECHK.TRANS64.TRYWAIT P0, [R6+URZ], R5 ;  /* 0x00000005060075a7 */ /* 0x001064000800017f */
[----:B-1----:R-:W-:Y:S05]  /*15fc0*/  @!P0 NANOSLEEP.SYNCS 0x989680 ;  /* 0x009896800000895d */ /* 0x002fea0003900000 */
[----:B------:R-:W1:Y:S02]  /*15fd0*/  @!P0 SYNCS.PHASECHK.TRANS64 P0, [R6+URZ], R5 ;  /* 0x00000005060085a7 */ /* 0x000e64000800007f */
[----:B-1----:R-:W-:Y:S05]  /*15fe0*/  @!P0 BRA `(.L_x_4775) ;  /* 0xfffffffc00f08947 */ /* 0x002fea000383ffff */
[----:B------:R-:W-:Y:S05]  /*15ff0*/  BRA `(.L_x_4845) ;  /* 0xffffffe000707947 */ /* 0x000fea000383ffff */
.L_x_4776:
[----:B-1----:R1:W2:Y:S02]  /*16000*/  SYNCS.PHASECHK.TRANS64.TRYWAIT P0, [R7+URZ], R2 ;  /* 0x00000002070075a7 */ /* 0x0022a4000800017f */
[----:B--2---:R-:W-:Y:S05]  /*16010*/  @!P0 NANOSLEEP.SYNCS 0x989680 ;  /* 0x009896800000895d */ /* 0x004fea0003900000 */
[----:B------:R-:W2:Y:S02]  /*16020*/  @!P0 SYNCS.PHASECHK.TRANS64 P0, [R7+URZ], R2 ;  /* 0x00000002070085a7 */ /* 0x000ea4000800007f */
[----:B--2---:R-:W-:Y:S05]  /*16030*/  @!P0 BRA `(.L_x_4776) ;  /* 0xfffffffc00f08947 */ /* 0x004fea000383ffff */
[----:B------:R-:W-:Y:S05]  /*16040*/  BRA `(.L_x_4846) ;  /* 0xffffffe000647947 */ /* 0x000fea000383ffff */
.L_x_4778:
[----:B--2---:R2:W4:Y:S02]  /*16050*/  SYNCS.PHASECHK.TRANS64.TRYWAIT P0, [R4+URZ], R5 ;  /* 0x00000005040075a7 */ /* 0x004524000800017f */
[----:B----4-:R-:W-:Y:S05]  /*16060*/  @!P0 NANOSLEEP.SYNCS 0x989680 ;  /* 0x009896800000895d */ /* 0x010fea0003900000 */
[----:B------:R-:W4:Y:S02]  /*16070*/  @!P0 SYNCS.PHASECHK.TRANS64 P0, [R4+URZ], R5 ;  /* 0x00000005040085a7 */ /* 0x000f24000800007f */
[----:B----4-:R-:W-:Y:S05]  /*16080*/  @!P0 BRA `(.L_x_4778) ;  /* 0xfffffffc00f08947 */ /* 0x010fea000383ffff */
[----:B------:R-:W-:Y:S05]  /*16090*/  BRA `(.L_x_4847) ;  /* 0xffffffe000687947 */ /* 0x000fea000383ffff */
.L_x_4848:
        /* <DEDUP_REMOVED lines=14> */
.L_x_6145:


//--------------------- .text._ZN7cutlass13device_kernelIN5flash11enable_sm90INS1_16FlashAttnFwdSm90INS1_25CollectiveMainloopFwdSm90ILi2EN4cute5tupleIJNS5_1CILi1EEES8_S8_EEENS6_IJNS7_ILi128EEENS7_ILi96EEENS7_ILi64EEEEEELi256ENS_6half_tEfNS_4arch4Sm90ELb1ELb0ELb0ELb1ELb0ELb1ELb0ELb1ELb0ELb1ELb1ELb0EEENS1_21CollectiveEpilogueFwdINS6_IJSA_NS7_ILi256EEESB_EEES9_SE_SG_Li256ELb1ELb1ELb1ELb0EEENS1_36VarlenDynamicPersistentTileSchedulerILi128ELi96ELi256ELi128ELb1ELb1ELb1ELb1ELb1ELb1EEEEEEEEEvNT_6ParamsE --------------------------
	.section	.text._ZN7cutlass13device_kernelIN5flash11enable_sm90INS1_16FlashAttnFwdSm90INS1_25CollectiveMainloopFwdSm90ILi2EN4cute5tupleIJNS5_1CILi1EEES8_S8_EEENS6_IJNS7_ILi128EEENS7_ILi96EEENS7_ILi64EEEEEELi256ENS_6half_tEfNS_4arch4Sm90ELb1ELb0ELb0ELb1ELb0ELb1ELb0ELb1ELb0ELb1ELb1ELb0EEENS1_21CollectiveEpilogueFwdINS6_IJSA_NS7_ILi256EEESB_EEES9_SE_SG_Li256ELb1ELb1ELb1ELb0EEENS1_36VarlenDynamicPersistentTileSchedulerILi128ELi96ELi256ELi128ELb1ELb1ELb1ELb1ELb1ELb1EEEEEEEEEvNT_6ParamsE,"ax",@progbits
	.align	128
.text._ZN7cutlass13device_kernelIN5flash11enable_sm90INS1_16FlashAttnFwdSm90INS1_25CollectiveMainloopFwdSm90ILi2EN4cute5tupleIJNS5_1CILi1EEES8_S8_EEENS6_IJNS7_ILi128EEENS7_ILi96EEENS7_ILi64EEEEEELi256ENS_6half_tEfNS_4arch4Sm90ELb1ELb0ELb0ELb1ELb0ELb1ELb0ELb1ELb0ELb1ELb1ELb0EEENS1_21CollectiveEpilogueFwdINS6_IJSA_NS7_ILi256EEESB_EEES9_SE_SG_Li256ELb1ELb1ELb1ELb0EEENS1_36VarlenDynamicPersistentTileSchedulerILi128ELi96ELi256ELi128ELb1ELb1ELb1ELb1ELb1ELb1EEEEEEEEEvNT_6ParamsE:
        .type           _ZN7cutlass13device_kernelIN5flash11enable_sm90INS1_16FlashAttnFwdSm90INS1_25CollectiveMainloopFwdSm90ILi2EN4cute5tupleIJNS5_1CILi1EEES8_S8_EEENS6_IJNS7_ILi128EEENS7_ILi96EEENS7_ILi64EEEEEELi256ENS_6half_tEfNS_4arch4Sm90ELb1ELb0ELb0ELb1ELb0ELb1ELb0ELb1ELb0ELb1ELb1ELb0EEENS1_21CollectiveEpilogueFwdINS6_IJSA_NS7_ILi256EEESB_EEES9_SE_SG_Li256ELb1ELb1ELb1ELb0EEENS1_36VarlenDynamicPersistentTileSchedulerILi128ELi96ELi256ELi128ELb1ELb1ELb1ELb1ELb1ELb1EEEEEEEEEvNT_6ParamsE,@function
        .size           _ZN7cutlass13device_kernelIN5flash11enable_sm90INS1_16FlashAttnFwdSm90INS1_25CollectiveMainloopFwdSm90ILi2EN4cute5tupleIJNS5_1CILi1EEES8_S8_EEENS6_IJNS7_ILi128EEENS7_ILi96EEENS7_ILi64EEEEEELi256ENS_6half_tEfNS_4arch4Sm90ELb1ELb0ELb0ELb1ELb0ELb1ELb0ELb1ELb0ELb1ELb1ELb0EEENS1_21CollectiveEpilogueFwdINS6_IJSA_NS7_ILi256EEESB_EEES9_SE_SG_Li256ELb1ELb1ELb1ELb0EEENS1_36VarlenDynamicPersistentTileSchedulerILi128ELi96ELi256ELi128ELb1ELb1ELb1ELb1ELb1ELb1EEEEEEEEEvNT_6ParamsE,(.L_x_6146 - _ZN7cutlass13device_kernelIN5flash11enable_sm90INS1_16FlashAttnFwdSm90INS1_25CollectiveMainloopFwdSm90ILi2EN4cute5tupleIJNS5_1CILi1EEES8_S8_EEENS6_IJNS7_ILi128EEENS7_ILi96EEENS7_ILi64EEEEEELi256ENS_6half_tEfNS_4arch4Sm90ELb1ELb0ELb0ELb1ELb0ELb1ELb0ELb1ELb0ELb1ELb1ELb0EEENS1_21CollectiveEpilogueFwdINS6_IJSA_NS7_ILi256EEESB_EEES9_SE_SG_Li256ELb1ELb1ELb1ELb0EEENS1_36VarlenDynamicPersistentTileSchedulerILi128ELi96ELi256ELi128ELb1ELb1ELb1ELb1ELb1ELb1EEEEEEEEEvNT_6ParamsE)
        .other          _ZN7cutlass13device_kernelIN5flash11enable_sm90INS1_16FlashAttnFwdSm90INS1_25CollectiveMainloopFwdSm90ILi2EN4cute5tupleIJNS5_1CILi1EEES8_S8_EEENS6_IJNS7_ILi128EEENS7_ILi96EEENS7_ILi64EEEEEELi256ENS_6half_tEfNS_4arch4Sm90ELb1ELb0ELb0ELb1ELb0ELb1ELb0ELb1ELb0ELb1ELb1ELb0EEENS1_21CollectiveEpilogueFwdINS6_IJSA_NS7_ILi256EEESB_EEES9_SE_SG_Li256ELb1ELb1ELb1ELb0EEENS1_36VarlenDynamicPersistentTileSchedulerILi128ELi96ELi256ELi128ELb1ELb1ELb1ELb1ELb1ELb1EEEEEEEEEvNT_6ParamsE,@"STO_CUDA_ENTRY STV_DEFAULT"
_ZN7cutlass13device_kernelIN5flash11enable_sm90INS1_16FlashAttnFwdSm90INS1_25CollectiveMainloopFwdSm90ILi2EN4cute5tupleIJNS5_1CILi1EEES8_S8_EEENS6_IJNS7_ILi128EEENS7_ILi96EEENS7_ILi64EEEEEELi256ENS_6half_tEfNS_4arch4Sm90ELb1ELb0ELb0ELb1ELb0ELb1ELb0ELb1ELb0ELb1ELb1ELb0EEENS1_21CollectiveEpilogueFwdINS6_IJSA_NS7_ILi256EEESB_EEES9_SE_SG_Li256ELb1ELb1ELb1ELb0EEENS1_36VarlenDynamicPersistentTileSchedulerILi128ELi96ELi256ELi128ELb1ELb1ELb1ELb1ELb1ELb1EEEEEEEEEvNT_6ParamsE:
        /* <DEDUP_REMOVED lines=24> */
.L_x_4850:
[----:B------:R-:W-:Y:S05]  /*0180*/  BSYNC B0 ;  /* 0x0000000000007941 */ /* 0x000fea0003800000 */
.L_x_4849:
        /* <DEDUP_REMOVED lines=41> */
.L_x_4851:
        /* <DEDUP_REMOVED lines=22> */
.L_x_4852:
        /* <DEDUP_REMOVED lines=18> */
.L_x_4853:
        /* <DEDUP_REMOVED lines=22> */
.L_x_4854:
        /* <DEDUP_REMOVED lines=22> */
.L_x_4855:
        /* <DEDUP_REMOVED lines=8> */
.L_x_4858:
        /* <DEDUP_REMOVED lines=74> */
[C---:B------:R-:W-:Y:S01]  /*0e80*/  IMAD.SHL.U32 R204, R3.reuse, 0x4, RZ ;  /* 0x0000000403cc7824 */ /* 0x040fe200078e00ff */
[----:B------:R-:W-:Y:S01]  /*0e90*/  LOP3.LUT R212, R212, 0x1c0, RZ, 0xc0, !PT ;  /* 0x000001c0d4d47812 */ /* 0x000fe200078ec0ff */
[----:B------:R-:W-:Y:S01]  /*0ea0*/  IMAD.SHL.U32 R4, R4, 0x40, RZ ;  /* 0x0000004004047824 */ /* 0x000fe200078e00ff */
[----:B------:R-:W-:Y:S01]  /*0eb0*/  STL [R1+0x70], R12 ;  /* 0x0000700c01007387 */ /* 0x000fe20000100800 */
[----:B------:R-:W-:Y:S01]  /*0ec0*/  IMAD.IADD R0, R3, 0x1, -R0 ;  /* 0x0000000103007824 */ /* 0x000fe200078e0a00 */
[----:B------:R-:W-:Y:S01]  /*0ed0*/  SHF.R.S32.HI R3, RZ, 0x1f, R209 ;  /* 0x0000001fff037819 */ /* 0x000fe200000114d1 */
[----:B------:R-:W-:Y:S01]  /*0ee0*/  IMAD.IADD R9, R20, 0x1, -R9 ;  /* 0x0000000114097824 */ /* 0x000fe200078e0a09 */
[----:B------:R-:W-:Y:S01]  /*0ef0*/  SHF.R.U32.HI R3, RZ, 0x3, R212 ;  /* 0x00000003ff037819 */ /* 0x000fe200000116d4 */
[----:B------:R-:W-:Y:S01]  /*0f00*/  VIADD R220, R209, 0x40 ;  /* 0x00000040d1dc7836 */ /* 0x000fe20000000000 */
[----:B------:R-:W-:Y:S01]  /*0f10*/  LOP3.LUT R8, R212, 0x38, R16, 0xf8, !PT ;  /* 0x00000038d4087812 */ /* 0x000fe200078ef810 */
[----:B------:R-:W-:Y:S01]  /*0f20*/  IMAD.SHL.U32 R214, R9, 0x2, RZ ;  /* 0x0000000209d67824 */ /* 0x000fe200078e00ff */
[----:B------:R-:W-:Y:S01]  /*0f30*/  LOP3.LUT R217, R4, 0xfffffe00, RZ, 0xc0, !PT ;  /* 0xfffffe0004d97812 */ /* 0x000fe200078ec0ff */
[----:B------:R-:W-:Y:S01]  /*0f40*/  VIADD R219, R209, 0x80 ;  /* 0x00000080d1db7836 */ /* 0x000fe20000000000 */
[----:B------:R-:W-:Y:S01]  /*0f50*/  SHF.R.S32.HI R4, RZ, 0x1f, R220 ;  /* 0x0000001fff047819 */ /* 0x000fe200000114dc */
[----:B------:R-:W-:Y:S01]  /*0f60*/  VIADD R35, R214, 0x28 ;  /* 0x00000028d6237836 */ /* 0x000fe20000000000 */
[----:B------:R-:W-:Y:S01]  /*0f70*/  LOP3.LUT R8, R217, R8, R3, 0xf6, !PT ;  /* 0x00000008d9087212 */ /* 0x000fe200078ef603 */
[----:B------:R-:W-:Y:S01]  /*0f80*/  IMAD.SHL.U32 R4, R10, 0x8, RZ ;  /* 0x000000080a047824 */ /* 0x000fe200078e00ff */
[C---:B------:R-:W-:Y:S01]  /*0f90*/  IADD3 R38, R214.reuse, 0x10, RZ ;  /* 0x00000010d6267810 */ /* 0x040fe20007ffe0ff */
[----:B------:R-:W-:Y:S01]  /*0fa0*/  VIADD R32, R214, 0x40 ;  /* 0x00000040d6207836 */ /* 0x000fe20000000000 */
[----:B------:R-:W-:Y:S01]  /*0fb0*/  SHF.R.S32.HI R9, RZ, 0x1f, R219 ;  /* 0x0000001fff097819 */ /* 0x000fe200000114db */
[----:B------:R-:W-:Y:S01]  /*0fc0*/  IMAD R3, R8, 0x2, R19 ;  /* 0x0000000208037824 */ /* 0x000fe200078e0213 */
[----:B------:R-:W-:Y:S01]  /*0fd0*/  SHF.R.S32.HI R8, RZ, 0x1f, R38 ;  /* 0x0000001fff087819 */ /* 0x000fe20000011426 */
[C---:B------:R-:W-:Y:S01]  /*0fe0*/  VIADD R29, R214.reuse, 0x58 ;  /* 0x00000058d61d7836 */ /* 0x040fe20000000000 */
[----:B------:R-:W-:Y:S01]  /*0ff0*/  SHF.R.S32.HI R8, RZ, 0x1f, R35 ;  /* 0x0000001fff087819 */ /* 0x000fe20000011423 */
[C---:B------:R-:W-:Y:S01]  /*1000*/  VIADD R26, R214.reuse, 0x70 ;  /* 0x00000070d61a7836 */ /* 0x040fe20000000000 */
[----:B------:R0:W-:Y:S01]  /*1010*/  STL [R1+0x74], R4 ;  /* 0x0000740401007387 */ /* 0x0001e20000100800 */
[----:B------:R-:W-:Y:S01]  /*1020*/  IMAD.MOV.U32 R6, RZ, RZ, R14 ;  /* 0x000000ffff067224 */ /* 0x000fe200078e000e */
        /* <DEDUP_REMOVED lines=9> */
[C---:B0-----:R-:W-:Y:S01]  /*10c0*/  VIADD R4, R214.reuse, 0xc8 ;  /* 0x000000c8d6047836 */ /* 0x041fe20000000000 */
[----:B------:R-:W-:Y:S01]  /*10d0*/  SHF.R.S32.HI R8, RZ, 0x1f, R14 ;  /* 0x0000001fff087819 */ /* 0x000fe2000001140e */
[----:B------:R-:W-:Y:S01]  /*10e0*/  IMAD.MOV.U32 R5, RZ, RZ, R13 ;  /* 0x000000ffff057224 */ /* 0x000fe200078e000d */
[----:B------:R-:W-:Y:S01]  /*10f0*/  SHF.R.S32.HI R8, RZ, 0x1f, R10 ;  /* 0x0000001fff087819 */ /* 0x000fe2000001140a */
[C---:B-1----:R-:W-:Y:S01]  /*1100*/  VIADD R3, R214.reuse, 0xd0 ;  /* 0x000000d0d6037836 */ /* 0x042fe20000000000 */
[----:B------:R-:W-:Y:S01]  /*1110*/  SHF.R.S32.HI R10, RZ, 0x1f, R9 ;  /* 0x0000001fff0a7819 */ /* 0x000fe20000011409 */
[----:B------:R-:W-:Y:S01]  /*1120*/  IMAD.MOV.U32 R7, RZ, RZ, R15 ;  /* 0x000000ffff077224 */ /* 0x000fe200078e000f */
[----:B------:R-:W-:Y:S01]  /*1130*/  SHF.R.S32.HI R9, RZ, 0x1f, R4 ;  /* 0x0000001fff097819 */ /* 0x000fe20000011404 */
[C---:B------:R-:W-:Y:S01]  /*1140*/  VIADD R237, R214.reuse, 0xd8 ;  /* 0x000000d8d6ed7836 */ /* 0x040fe20000000000 */
[----:B------:R-:W-:Y:S01]  /*1150*/  SHF.R.S32.HI R8, RZ, 0x1f, R3 ;  /* 0x0000001fff087819 */ /* 0x000fe20000011403 */
[----:B------:R-:W-:-:S02]  /*1160*/  VIADD R236, R214, 0xe0 ;  /* 0x000000e0d6ec7836 */ /* 0x000fc40000000000 */
        /* <DEDUP_REMOVED lines=39> */
[----:B------:R-:W-:-:S07]  /*13e0*/  SHF.R.S32.HI R3, RZ, 0x1f, R233 ;  /* 0x0000001fff037819 */ /* 0x000fce00000114e9 */
.L_x_5019:
[----:B01----:R-:W0:Y:S02]  /*13f0*/  LDC.64 R8, c[0x0][0xc88] ;  /* 0x00032200ff087b82 */ /* 0x003e240000000a00 */
[----:B0-----:R-:W-:-:S05]  /*1400*/  IMAD.WIDE R8, R7, 0x4, R8 ;  /* 0x0000000407087825 */ /* 0x001fca00078e0208 */
[----:B--2---:R-:W2:Y:S01]  /*1410*/  LDG.E R224, desc[UR40][R8.64] ;  /* 0x0000002808e07981 */ /* 0x004ea2000c1e1900 */
[----:B------:R-:W-:Y:S05]  /*1420*/  YIELD ;  /* 0x0000000000007946 */ /* 0x000fea0003800000 */
[----:B------:R-:W-:Y:S01]  /*1430*/  ULDC.64 UR4, c[0x0][0xa28] ;  /* 0x00028a0000047ab9 */ /* 0x000fe20000000a00 */
[----:B------:R-:W-:Y:S01]  /*1440*/  ULDC.64 UR8, c[0x0][0xa18] ;  /* 0x0002860000087ab9 */ /* 0x000fe20000000a00 */
[----:B------:R-:W-:Y:S01]  /*1450*/  ISETP.NE.U32.AND P1, PT, RZ, UR4, PT ;  /* 0x00000004ff007c0c */ /* 0x000fe2000bf25070 */
[----:B------:R-:W-:Y:S01]  /*1460*/  ULDC.64 UR6, c[0x0][0xa08] ;  /* 0x0002820000067ab9 */ /* 0x000fe20000000a00 */
[----:B------:R-:W-:Y:S01]  /*1470*/  IMAD.MOV.U32 R15, RZ, RZ, RZ ;  /* 0x000000ffff0f7224 */ /* 0x000fe200078e00ff */
[----:B------:R-:W-:Y:S01]  /*1480*/  ISETP.NE.U32.AND P0, PT, RZ, UR6, PT ;  /* 0x00000006ff007c0c */ /* 0x000fe2000bf05070 */
[----:B-----5:R-:W-:Y:S01]  /*1490*/  IMAD.MOV.U32 R31, RZ, RZ, RZ ;  /* 0x000000ffff1f7224 */ /* 0x020fe200078e00ff */
[----:B------:R-:W-:-:S02]  /*14a0*/  ISETP.NE.AND.EX P1, PT, RZ, UR5, PT, P1 ;  /* 0x00000005ff007c0c */ /* 0x000fc4000bf25310 */
[----:B------:R-:W-:Y:S02]  /*14b0*/  ISETP.NE.AND.EX P0, PT, RZ, UR7, PT, P0 ;  /* 0x00000007ff007c0c */ /* 0x000fe4000bf05300 */
[----:B--2-4-:R-:W-:Y:S01]  /*14c0*/  SHF.R.S32.HI R0, RZ, 0x1f, R224 ;  /* 0x0000001fff007819 */ /* 0x014fe200000114e0 */
        /* <DEDUP_REMOVED lines=24> */
[----:B------:R-:W-:Y:S01]  /*1650*/  MOV R24, UR5 ;  /* 0x0000000500187c02 */ /* 0x000fe20008000f00 */
        /* <DEDUP_REMOVED lines=11> */
.L_x_4860:
[----:B------:R-:W-:Y:S01]  /*1710*/  ULDC.64 UR4, c[0x0][0xa20] ;  /* 0x0002880000047ab9 */ /* 0x000fe20000000a00 */
[C---:B------:R-:W-:Y:S02]  /*1720*/  LOP3.LUT R3, R6.reuse, 0xff000000, RZ, 0xc0, !PT ;  /* 0xff00000006037812 */ /* 0x040fe400078ec0ff */
        /* <DEDUP_REMOVED lines=11> */
.L_x_4861:
[----:B------:R-:W-:Y:S05]  /*17e0*/  @!P0 BRA `(.L_x_4862) ;  /* 0x00000000000c8947 */ /* 0x000fea0003800000 */
[----:B------:R-:W2:Y:S04]  /*17f0*/  LDG.E R3, desc[UR40][R12.64] ;  /* 0x000000280c037981 */ /* 0x000ea8000c1e1900 */
[----:B------:R-:W2:Y:S02]  /*1800*/  LDG.E R30, desc[UR40][R12.64+0x4] ;  /* 0x000004280c1e7981 */ /* 0x000ea4000c1e1900 */
[----:B--2---:R-:W-:-:S07]  /*1810*/  IMAD.IADD R30, R30, 0x1, -R3 ;  /* 0x000000011e1e7824 */ /* 0x004fce00078e0a03 */
.L_x_4862:
[----:B------:R-:W-:Y:S01]  /*1820*/  ULDC.64 UR4, c[0x0][0xa10] ;  /* 0x0002840000047ab9 */ /* 0x000fe20000000a00 */
[----:B------:R-:W1:Y:S01]  /*1830*/  LDC R4, c[0x0][0x448] ;  /* 0x00011200ff047b82 */ /* 0x000e620000000800 */
[----:B------:R-:W-:-:S04]  /*1840*/  ISETP.NE.U32.AND P0, PT, RZ, UR4, PT ;  /* 0x00000004ff007c0c */ /* 0x000fc8000bf05070 */
[----:B------:R-:W-:Y:S01]  /*1850*/  ISETP.NE.AND.EX P0, PT, RZ, UR5, PT, P0 ;  /* 0x00000005ff007c0c */ /* 0x000fe2000bf05300 */
[----:B------:R-:W-:-:S12]  /*1860*/  ULDC.64 UR4, c[0x0][0xa30] ;  /* 0x00028c0000047ab9 */ /* 0x000fd80000000a00 */
[----:B0-----:R-:W0:Y:S02]  /*1870*/  @P0 LDC.64 R6, c[0x0][0xa10] ;  /* 0x00028400ff060b82 */ /* 0x001e240000000a00 */
[----:B0-----:R-:W-:-:S05]  /*1880*/  @P0 IMAD.WIDE R6, R224, 0x4, R6 ;  /* 0x00000004e0060825 */ /* 0x001fca00078e0206 */
[----:B------:R-:W2:Y:S04]  /*1890*/  @P0 LDG.E R0, desc[UR40][R6.64] ;  /* 0x0000002806000981 */ /* 0x000ea8000c1e1900 */
[----:B------:R0:W2:Y:S01]  /*18a0*/  @P0 LDG.E R3, desc[UR40][R6.64+0x4] ;  /* 0x0000042806030981 */ /* 0x0000a2000c1e1900 */
[----:B------:R-:W-:Y:S01]  /*18b0*/  ISETP.NE.U32.AND P1, PT, RZ, UR4, PT ;  /* 0x00000004ff007c0c */ /* 0x000fe2000bf25070 */
[----:B-----5:R-:W-:-:S03]  /*18c0*/  IMAD.MOV.U32 R152, RZ, RZ, R30 ;  /* 0x000000ffff987224 */ /* 0x020fc600078e001e */
[----:B------:R-:W-:-:S13]  /*18d0*/  ISETP.NE.AND.EX P1, PT, RZ, UR5, PT, P1 ;  /* 0x00000005ff007c0c */ /* 0x000fda000bf25310 */
[----:B------:R-:W-:-:S04]  /*18e0*/  @P1 IADD3 R8, P2, R225, UR4, RZ ;  /* 0x00000004e1081c10 */ /* 0x000fc8000ff5e0ff */
[----:B------:R-:W-:-:S05]  /*18f0*/  @P1 IADD3.X R9, R227, UR5, RZ, P2, !PT ;  /* 0x00000005e3091c10 */ /* 0x000fca00097fe4ff */
[----:B------:R3:W5:Y:S01]  /*1900*/  @P1 LDG.E R152, desc[UR40][R8.64] ;  /* 0x0000002808981981 */ /* 0x000762000c1e1900 */
[----:B-1----:R-:W-:Y:S01]  /*1910*/  ISETP.NE.AND P1, PT, R4, 0x1, PT ;  /* 0x000000010400780c */ /* 0x002fe20003f25270 */
[----:B------:R-:W-:Y:S01]  /*1920*/  IMAD.SHL.U32 R210, R5, 0x80, RZ ;  /* 0x0000008005d27824 */ /* 0x000fe200078e00ff */
[----:B------:R-:W-:Y:S01]  /*1930*/  BSSY B0, `(.L_x_4863) ;  /* 0x0000035000007945 */ /* 0x000fe20003800000 */
[----:B------:R-:W-:Y:S01]  /*1940*/  IMAD.IADD R15, R30, 0x1, -R15 ;  /* 0x000000011e0f7824 */ /* 0x000fe200078e0a0f */
[----:B------:R-:W-:Y:S01]  /*1950*/  LOP3.LUT R231, R223, 0xff, RZ, 0xc0, !PT ;  /* 0x000000ffdfe77812 */ /* 0x000fe200078ec0ff */
[----:B------:R-:W-:Y:S01]  /*1960*/  VIADD R4, R210, 0x7f ;  /* 0x0000007fd2047836 */ /* 0x000fe20000000000 */
[----:B------:R-:W-:-:S07]  /*1970*/  SHF.R.U32.HI R223, RZ, 0x10, R223 ;  /* 0x00000010ffdf7819 */ /* 0x000fce00000116df */
[----:B------:R-:W1:Y:S08]  /*1980*/  @P1 LDC R11, c[0x0][0x44c] ;  /* 0x00011300ff0b1b82 */ /* 0x000e700000000800 */
[----:B0-----:R-:W0:Y:S01]  /*1990*/  @P1 LDC R7, c[0x0][0x450] ;  /* 0x00011400ff071b82 */ /* 0x001e220000000800 */
[----:B--2---:R-:W-:Y:S02]  /*19a0*/  @P0 IMAD.IADD R24, R3, 0x1, -R0 ;  /* 0x0000000103180824 */ /* 0x004fe400078e0a00 */
[----:B-1----:R-:W-:-:S04]  /*19b0*/  @P1 IMAD.HI.U32 R0, R4, R11, RZ ;  /* 0x0000000b04001227 */ /* 0x002fc800078e00ff */
[----:B------:R-:W-:Y:S01]  /*19c0*/  IMAD.IADD R213, R15, 0x1, R24 ;  /* 0x000000010fd57824 */ /* 0x000fe200078e0218 */
[----:B0-----:R-:W-:-:S03]  /*19d0*/  @P1 SHF.R.U32.HI R4, RZ, R7, R0 ;  /* 0x00000007ff041219 */ /* 0x001fc60000011600 */
[C---:B------:R-:W-:Y:S01]  /*19e0*/  VIADD R0, R213.reuse, 0x5f ;  /* 0x0000005fd5007836 */ /* 0x040fe20000000000 */
[----:B------:R-:W-:-:S03]  /*19f0*/  IADD3 R60, R213, 0x60, -R211 ;  /* 0x00000060d53c7810 */ /* 0x000fc60007ffe8d3 */
[----:B------:R-:W-:-:S04]  /*1a00*/  IMAD.HI R0, R0, 0x2aaaaaab, RZ ;  /* 0x2aaaaaab00007827 */ /* 0x000fc800078e02ff */
[----:B------:R-:W-:Y:S01]  /*1a10*/  IMAD.IADD R4, R60, 0x1, R4 ;  /* 0x000000013c047824 */ /* 0x000fe200078e0204 */
[----:B------:R-:W-:-:S03]  /*1a20*/  SHF.R.U32.HI R29, RZ, 0x1f, R0 ;  /* 0x0000001fff1d7819 */ /* 0x000fc60000011600 */
[----:B------:R-:W-:Y:S01]  /*1a30*/  IMAD.HI R4, R4, 0x2aaaaaab, RZ ;  /* 0x2aaaaaab04047827 */ /* 0x000fe200078e02ff */
[----:B------:R-:W-:-:S03]  /*1a40*/  LEA.HI.SX32 R29, R0, R29, 0x1c ;  /* 0x0000001d001d7211 */ /* 0x000fc600078fe2ff */
[----:B------:R-:W-:Y:S01]  /*1a50*/  IMAD.MOV.U32 R0, RZ, RZ, RZ ;  /* 0x000000ffff007224 */ /* 0x000fe200078e00ff */
[----:B------:R-:W-:-:S04]  /*1a60*/  SHF.R.U32.HI R3, RZ, 0x1f, R4 ;  /* 0x0000001fff037819 */ /* 0x000fc80000011604 */
[----:B------:R-:W-:-:S04]  /*1a70*/  LEA.HI.SX32 R4, R4, R3, 0x1c ;  /* 0x0000000304047211 */ /* 0x000fc800078fe2ff */
[----:B---3--:R-:W-:-:S04]  /*1a80*/  VIMNMX R9, R29, R4, PT ;  /* 0x000000041d097248 */ /* 0x008fc80003fe0100 */
[----:B------:R-:W-:-:S13]  /*1a90*/  ISETP.GE.AND P0, PT, R9, 0x1, PT ;  /* 0x000000010900780c */ /* 0x000fda0003f06270 */
        /* <DEDUP_REMOVED lines=30> */
.L_x_4864:
[----:B------:R-:W-:Y:S05]  /*1c80*/  BSYNC B0 ;  /* 0x0000000000007941 */ /* 0x000fea0003800000 */
.L_x_4863:
        /* <DEDUP_REMOVED lines=37> */
.L_x_4867:
[----:B------:R-:W-:Y:S05]  /*1ee0*/  BSYNC B6 ;  /* 0x0000000000067941 */ /* 0x000fea0003800000 */
.L_x_4866:
[----:B------:R-:W-:Y:S01]  /*1ef0*/  VIADD R25, R19, 0x400 ;  /* 0x0000040013197836 */ /* 0x000fe20000000000 */
[----:B------:R-:W-:Y:S04]  /*1f00*/  BSSY B6, `(.L_x_4868) ;  /* 0x0000013000067945 */ /* 0x000fe80003800000 */
[----:B------:R-:W-:-:S13]  /*1f10*/  LOP3.LUT P0, RZ, R25, 0x3ff, RZ, 0xc0, !PT ;  /* 0x000003ff19ff7812 */ /* 0x000fda000780c0ff */
[----:B------:R-:W-:Y:S05]  /*1f20*/  @!P0 BRA `(.L_x_4869) ;  /* 0x0000000000408947 */ /* 0x000fea0003800000 */
[----:B------:R-:W-:Y:S01]  /*1f30*/  MOV R14, 0x0 ;  /* 0x00000000000e7802 */ /* 0x000fe20000000f00 */
[----:B------:R-:W-:Y:S01]  /*1f40*/  ULDC.64 UR4, c[0x4][0x98] ;  /* 0x0100260000047ab9 */ /* 0x000fe20000000a00 */
[----:B------:R-:W-:Y:S01]  /*1f50*/  ULDC.64 UR6, c[0x4][0xa0] ;  /* 0x0100280000067ab9 */ /* 0x000fe20000000a00 */
[----:B------:R-:W-:Y:S01]  /*1f60*/  MOV R4, UR4 ;  /* 0x0000000400047c02 */ /* 0x000fe20008000f00 */
[----:B------:R-:W-:Y:S01]  /*1f70*/  IMAD.U32 R5, RZ, RZ, UR5 ;  /* 0x00000005ff057e24 */ /* 0x000fe2000f8e00ff */
[----:B------:R-:W-:Y:S01]  /*1f80*/  ULDC.64 UR4, c[0x4][0x18] ;  /* 0x0100060000047ab9 */ /* 0x000fe20000000a00 */
        /* <DEDUP_REMOVED lines=9> */
[----:B0----5:R-:W-:Y:S05]  /*2020*/  CALL.ABS.NOINC R14 ;  /* 0x000000000e007343 */ /* 0x021fea0003c00000 */
.L_x_4869:
[----:B------:R-:W-:Y:S05]  /*2030*/  BSYNC B6 ;  /* 0x0000000000067941 */ /* 0x000fea0003800000 */
.L_x_4868:
        /* <DEDUP_REMOVED lines=9> */
[----:B------:R-:W3:Y:S08]  /*20d0*/  LDC R75, c[0x0][0x3f4] ;  /* 0x0000fd00ff4b7b82 */ /* 0x000ef00000000800 */
[----:B------:R-:W-:Y:S01]  /*20e0*/  @P0 IADD3 R6, P1, R225, UR4, RZ ;  /* 0x00000004e1060c10 */ /* 0x000fe2000ff3e0ff */
[----:B------:R-:W-:-:S02]  /*20f0*/  VIADD R64, R16, 0x60 ;  /* 0x0000006010407836 */ /* 0x000fc40000000000 */
[----:B------:R-:W-:Y:S01]  /*2100*/  VIADD R12, R16, 0xe0 ;  /* 0x000000e0100c7836 */ /* 0x000fe20000000000 */
[----:B------:R-:W-:Y:S01]  /*2110*/  @P0 IADD3.X R7, R227, UR5, RZ, P1, !PT ;  /* 0x00000005e3070c10 */ /* 0x000fe20008ffe4ff */
[----:B------:R-:W-:Y:S01]  /*2120*/  ULDC.64 UR4, c[0x0][0xa08] ;  /* 0x0002820000047ab9 */ /* 0x000fe20000000a00 */
[----:B------:R-:W4:Y:S03]  /*2130*/  LDC.64 R14, c[0x0][0x3f8] ;  /* 0x0000fe00ff0e7b82 */ /* 0x000f260000000a00 */
[----:B------:R2:W3:Y:S01]  /*2140*/  @P0 LDG.E R0, desc[UR40][R6.64] ;  /* 0x0000002806000981 */ /* 0x0004e2000c1e1900 */
        /* <DEDUP_REMOVED lines=15> */
[----:B------:R-:W-:Y:S01]  /*2240*/  SHF.R.S32.HI R73, RZ, 0x1f, R229 ;  /* 0x0000001fff497819 */ /* 0x000fe200000114e5 */
[----:B------:R-:W-:Y:S01]  /*2250*/  VIADD R65, R16, 0x80 ;  /* 0x0000008010417836 */ /* 0x000fe20000000000 */
[----:B------:R-:W-:Y:S01]  /*2260*/  SHF.R.S32.HI R6, RZ, 0x1f, R11 ;  /* 0x0000001fff067819 */ /* 0x000fe2000001140b */
[----:B------:R-:W-:Y:S01]  /*2270*/  IMAD.WIDE.U32 R4, R222, UR4, R4 ;  /* 0x00000004de047c25 */ /* 0x000fe2000f8e0004 */
[----:B----4-:R-:W-:-:S02]  /*2280*/  SHF.L.U64.HI R69, R14, 0x6, R15 ;  /* 0x000000060e457819 */ /* 0x010fc4000001020f */
[----:B------:R-:W-:Y:S01]  /*2290*/  LEA.HI R36, R6, R11, RZ, 0x2 ;  /* 0x0000000b06247211 */ /* 0x000fe200078f10ff */
[----:B------:R-:W-:Y:S01]  /*22a0*/  IMAD R5, R222, UR5, R5 ;  /* 0x00000005de057c24 */ /* 0x000fe2000f8e0205 */
[----:B------:R-:W-:Y:S01]  /*22b0*/  ULDC.64 UR4, c[0x0][0x310] ;  /* 0x0000c40000047ab9 */ /* 0x000fe20000000a00 */
[----:B------:R-:W-:Y:S01]  /*22c0*/  IMAD R6, R232, R8, RZ ;  /* 0x00000008e8067224 */ /* 0x000fe200078e02ff */
[----:B------:R-:W-:Y:S01]  /*22d0*/  SHF.R.S32.HI R36, RZ, 0x1f, R36 ;  /* 0x0000001fff247819 */ /* 0x000fe20000011424 */
[----:B------:R-:W-:Y:S01]  /*22e0*/  VIADD R11, R16, 0xc0 ;  /* 0x000000c0100b7836 */ /* 0x000fe20000000000 */
[----:B0-----:R-:W-:Y:S01]  /*22f0*/  SHF.L.U64.HI R71, R56, 0x6, R57 ;  /* 0x0000000638477819 */ /* 0x001fe20000010239 */
[----:B------:R-:W-:Y:S01]  /*2300*/  IMAD R10, R23, R9, R6 ;  /* 0x00000009170a7224 */ /* 0x000fe200078e0206 */
[----:B------:R-:W-:Y:S01]  /*2310*/  LEA.HI R36, R36, R23, RZ, 0x3 ;  /* 0x0000001724247211 */ /* 0x000fe200078f18ff */
[----:B------:R-:W-:Y:S02]  /*2320*/  VIADD R66, R16, 0xa0 ;  /* 0x000000a010427836 */ /* 0x000fe40000000000 */
[----:B------:R-:W-:Y:S01]  /*2330*/  IMAD.SHL.U32 R68, R8, 0x40, RZ ;  /* 0x0000004008447824 */ /* 0x000fe200078e00ff */
[----:B------:R-:W-:Y:S01]  /*2340*/  LOP3.LUT R36, R36, 0xfffffff8, RZ, 0xc0, !PT ;  /* 0xfffffff824247812 */ /* 0x000fe200078ec0ff */
[----:B------:R-:W-:-:S02]  /*2350*/  IMAD R30, R232, R56, RZ ;  /* 0x00000038e81e7224 */ /* 0x000fc400078e02ff */
[----:B------:R-:W-:Y:S01]  /*2360*/  VIADD R74, R38, 0x8 ;  /* 0x00000008264a7836 */ /* 0x000fe20000000000 */
[----:B------:R-:W-:Y:S01]  /*2370*/  SHF.R.U32.HI R38, RZ, 0x3, R212 ;  /* 0x00000003ff267819 */ /* 0x000fe200000116d4 */
        /* <DEDUP_REMOVED lines=8> */
[----:B------:R-:W-:Y:S02]  /*2400*/  IMAD R77, R15, 0x60, RZ ;  /* 0x000000600f4d7824 */ /* 0x000fe400078e02ff */
[----:B------:R-:W-:Y:S02]  /*2410*/  IMAD.SHL.U32 R70, R14, 0x40, RZ ;  /* 0x000000400e467824 */ /* 0x000fe400078e00ff */
[----:B------:R-:W-:Y:S02]  /*2420*/  IMAD R41, R57, 0x60, RZ ;  /* 0x0000006039297824 */ /* 0x000fe400078e02ff */
[----:B------:R-:W-:-:S02]  /*2430*/  IMAD.SHL.U32 R72, R56, 0x40, RZ ;  /* 0x0000004038487824 */ /* 0x000fc400078e00ff */
[----:B-----5:R-:W-:Y:S01]  /*2440*/  IMAD.WIDE.U32 R30, R152, R56, R30 ;  /* 0x00000038981e7225 */ /* 0x020fe200078e001e */
[----:B---3--:R-:W-:Y:S02]  /*2450*/  SHF.R.S32.HI R3, RZ, 0x1f, R0 ;  /* 0x0000001fff037819 */ /* 0x008fe40000011400 */
[----:B------:R-:W-:Y:S02]  /*2460*/  SEL R21, R0, RZ, !P0 ;  /* 0x000000ff00157207 */ /* 0x000fe40004000000 */
[----:B------:R-:W-:-:S03]  /*2470*/  SEL R13, R3, RZ, !P0 ;  /* 0x000000ff030d7207 */ /* 0x000fc60004000000 */
[----:B------:R-:W-:-:S04]  /*2480*/  IMAD.WIDE.U32 R4, R21, UR4, R4 ;  /* 0x0000000415047c25 */ /* 0x000fc8000f8e0004 */
[----:B------:R-:W-:Y:S01]  /*2490*/  IMAD R0, R13, UR4, RZ ;  /* 0x000000040d007c24 */ /* 0x000fe2000f8e02ff */
[----:B------:R-:W-:-:S03]  /*24a0*/  IADD3 R3, P2, R4, R62, RZ ;  /* 0x0000003e04037210 */ /* 0x000fc60007f5e0ff */
[----:B------:R-:W-:Y:S01]  /*24b0*/  IMAD R61, R21, UR5, R0 ;  /* 0x00000005153d7c24 */ /* 0x000fe2000f8e0200 */
[----:B------:R-:W-:Y:S05]  /*24c0*/  @!P6 WARPSYNC.ALL ;  /* 0x000000000000e948 */ /* 0x000fea0003800000 */
[C---:B------:R-:W-:Y:S01]  /*24d0*/  VIADD R0, R16.reuse, 0x20 ;  /* 0x0000002010007836 */ /* 0x040fe20000000000 */
[----:B------:R-:W-:Y:S01]  /*24e0*/  ULDC UR4, c[0x0][0x320] ;  /* 0x0000c80000047ab9 */ /* 0x000fe20000000800 */
[----:B------:R-:W-:Y:S01]  /*24f0*/  IMAD.IADD R61, R5, 0x1, R61 ;  /* 0x00000001053d7824 */ /* 0x000fe200078e023d */
[----:B------:R-:W-:Y:S01]  /*2500*/  @!P6 BAR.SYNC.DEFER_BLOCKING 0x9, 0x100 ;  /* 0x024400000000eb1d */ /* 0x000fe20000010000 */
[----:B------:R-:W-:-:S02]  /*2510*/  ISETP.GE.AND P0, PT, R16, UR4, PT ;  /* 0x0000000410007c0c */ /* 0x000fc4000bf06270 */
[----:B------:R-:W-:Y:S02]  /*2520*/  ISETP.GE.AND P1, PT, R0, UR4, PT ;  /* 0x0000000400007c0c */ /* 0x000fe4000bf26270 */
[----:B------:R-:W-:Y:S01]  /*2530*/  IADD3.X R62, R61, R63, R10, P2, !PT ;  /* 0x0000003f3d3e7210 */ /* 0x000fe200017fe40a */
[----:B------:R-:W-:Y:S01]  /*2540*/  VIADD R63, R16, 0x40 ;  /* 0x00000040103f7836 */ /* 0x000fe20000000000 */
[----:B------:R-:W-:Y:S01]  /*2550*/  SEL R7, RZ, 0xffffffff, P1 ;  /* 0xffffffffff077807 */ /* 0x000fe20000800000 */
[----:B------:R-:W-:Y:S01]  /*2560*/  ULDC.64 UR6, c[0x0][0x330] ;  /* 0x0000cc0000067ab9 */ /* 0x000fe20000000a00 */
[----:B------:R-:W-:Y:S02]  /*2570*/  SEL R6, RZ, 0x1, P0 ;  /* 0x00000001ff067807 */ /* 0x000fe40000000000 */
[----:B------:R-:W-:Y:S01]  /*2580*/  ISETP.GE.AND P0, PT, R63, UR4, PT ;  /* 0x000000043f007c0c */ /* 0x000fe2000bf06270 */
[----:B------:R-:W-:Y:S01]  /*2590*/  IMAD.SHL.U32 R7, R7, 0x2, RZ ;  /* 0x0000000207077824 */ /* 0x000fe200078e00ff */
[----:B------:R-:W-:-:S02]  /*25a0*/  ISETP.GE.AND P1, PT, R64, UR4, PT ;  /* 0x0000000440007c0c */ /* 0x000fc4000bf26270 */
        /* <DEDUP_REMOVED lines=8> */
[----:B------:R-:W-:Y:S02]  /*2630*/  LOP3.LUT R10, R12, R10, R11, 0xfe, !PT ;  /* 0x0000000a0c0a7212 */ /* 0x000fe400078efe0b */
[----:B------:R-:W-:Y:S01]  /*2640*/  ISETP.GE.AND P1, PT, R66, UR4, PT ;  /* 0x0000000442007c0c */ /* 0x000fe2000bf26270 */
[----:B------:R-:W-:Y:S01]  /*2650*/  ULDC.64 UR4, c[0x0][0x338] ;  /* 0x0000ce0000047ab9 */ /* 0x000fe20000000a00 */
[----:B------:R-:W-:Y:S01]  /*2660*/  SEL R11, RZ, 0x10, P0 ;  /* 0x00000010ff0b7807 */ /* 0x000fe20000000000 */
[----:B------:R-:W-:Y:S01]  /*2670*/  IMAD R13, R13, UR4, RZ ;  /* 0x000000040d0d7c24 */ /* 0x000fe2000f8e02ff */
[----:B------:R-:W-:Y:S01]  /*2680*/  ISETP.GE.AND P0, PT, R16, R75, PT ;  /* 0x0000004b1000720c */ /* 0x000fe20003f06270 */
[----:B------:R-:W-:Y:S01]  /*2690*/  IMAD.WIDE.U32 R6, R21, UR4, R6 ;  /* 0x0000000415067c25 */ /* 0x000fe2000f8e0006 */
[----:B------:R-:W-:Y:S01]  /*26a0*/  SEL R12, RZ, 0x20, P1 ;  /* 0x00000020ff0c7807 */ /* 0x000fe20000800000 */
[----:B------:R-:W-:Y:S01]  /*26b0*/  ULDC UR4, c[0x0][0x2f4] ;  /* 0x0000bd0000047ab9 */ /* 0x000fe20000000800 */
[----:B------:R-:W-:Y:S01]  /*26c0*/  SEL R35, R75, RZ, P0 ;  /* 0x000000ff4b237207 */ /* 0x000fe20000000000 */
[----:B------:R-:W-:Y:S01]  /*26d0*/  IMAD R93, R21, UR5, R13 ;  /* 0x00000005155d7c24 */ /* 0x000fe2000f8e020d */
[----:B------:R-:W-:Y:S01]  /*26e0*/  LOP3.LUT R11, R12, R10, R11, 0xfe, !PT ;  /* 0x0000000a0c0b7212 */ /* 0x000fe200078efe0b */
[----:B------:R-:W-:Y:S01]  /*26f0*/  IMAD.WIDE.U32 R12, R23, R14, R16 ;  /* 0x0000000e170c7225 */ /* 0x000fe200078e0010 */
[----:B------:R-:W-:-:S02]  /*2700*/  SEL R10, RZ, 0x40, P2 ;  /* 0x00000040ff0a7807 */ /* 0x000fc40001000000 */
[----:B------:R-:W-:Y:S01]  /*2710*/  IADD3 R58, P1, R23, R58, RZ ;  /* 0x0000003a173a7210 */ /* 0x000fe20007f3e0ff */
[----:B------:R-:W-:Y:S01]  /*2720*/  IMAD.IADD R35, R16, 0x1, R35 ;  /* 0x0000000110237824 */ /* 0x000fe200078e0223 */
[----:B------:R-:W-:Y:S01]  /*2730*/  LOP3.LUT R95, R11, R10, RZ, 0xfc, !PT ;  /* 0x0000000a0b5f7212 */ /* 0x000fe200078efcff */
[CC--:B------:R-:W-:Y:S01]  /*2740*/  IMAD R10, R232.reuse, R14.reuse, RZ ;  /* 0x0000000ee80a7224 */ /* 0x0c0fe200078e02ff */
[----:B------:R-:W-:Y:S01]  /*2750*/  SEL R94, RZ, 0xffffff80, P3 ;  /* 0xffffff80ff5e7807 */ /* 0x000fe20001800000 */
[----:B------:R-:W-:Y:S01]  /*2760*/  IMAD.X R59, R232, 0x1, R33, P1 ;  /* 0x00000001e83b7824 */ /* 0x000fe200008e0621 */
[----:B------:R-:W-:Y:S01]  /*2770*/  SHF.R.S32.HI R32, RZ, 0x1f, R35 ;  /* 0x0000001fff207819 */ /* 0x000fe20000011423 */
[C---:B------:R-:W-:Y:S01]  /*2780*/  IMAD R37, R23.reuse, R15, R10 ;  /* 0x0000000f17257224 */ /* 0x040fe200078e020a */
[----:B------:R-:W-:Y:S01]  /*2790*/  LOP3.LUT P1, RZ, R36, 0x4, RZ, 0xc0, !PT ;  /* 0x0000000424ff7812 */ /* 0x000fe2000782c0ff */
[----:B------:R-:W-:Y:S01]  /*27a0*/  IMAD.WIDE.U32 R10, R23, R14, R204 ;  /* 0x0000000e170a7225 */ /* 0x000fe200078e00cc */
[----:B------:R-:W-:-:S02]  /*27b0*/  LEA.HI R32, R32, R35, RZ, 0x3 ;  /* 0x0000002320207211 */ /* 0x000fc400078f18ff */
[----:B------:R-:W-:Y:S01]  /*27c0*/  SEL R89, R89, 0xffffffe0, !P1 ;  /* 0xffffffe059597807 */ /* 0x000fe20004800000 */
[----:B------:R-:W-:Y:S01]  /*27d0*/  IMAD R35, R9, 0x60, RZ ;  /* 0x0000006009237824 */ /* 0x000fe200078e02ff */
[--C-:B------:R-:W-:Y:S01]  /*27e0*/  LOP3.LUT R33, R212, 0x38, R32.reuse, 0xf8, !PT ;  /* 0x00000038d4217812 */ /* 0x100fe200078ef820 */
[----:B------:R-:W-:Y:S01]  /*27f0*/  IMAD.WIDE.U32 R8, R8, 0x60, RZ ;  /* 0x0000006008087825 */ /* 0x000fe200078e00ff */
[----:B------:R-:W-:Y:S02]  /*2800*/  LOP3.LUT R85, R32, 0xfffffff8, RZ, 0xc0, !PT ;  /* 0xfffffff820557812 */ /* 0x000fe400078ec0ff */
[----:B------:R-:W-:Y:S01]  /*2810*/  LOP3.LUT R88, R33, R38, RZ, 0x3c, !PT ;  /* 0x0000002621587212 */ /* 0x000fe200078e3cff */
[----:B------:R-:W-:Y:S01]  /*2820*/  IMAD.IADD R11, R11, 0x1, R37 ;  /* 0x000000010b0b7824 */ /* 0x000fe200078e0225 */
[----:B------:R-:W-:Y:S01]  /*2830*/  LOP3.LUT R33, R83, 0x38, R32, 0xf8, !PT ;  /* 0x0000003853217812 */ /* 0x000fe200078ef820 */
[----:B------:R-:W-:Y:S01]  /*2840*/  IMAD.IADD R13, R37, 0x1, R13 ;  /* 0x00000001250d7824 */ /* 0x000fe200078e020d */
[----:B------:R-:W-:Y:S01]  /*2850*/  SHF.R.S32.HI R37, RZ, 0x1f, R152 ;  /* 0x0000001fff257819 */ /* 0x000fe20000011498 */
[----:B------:R-:W-:Y:S01]  /*2860*/  IMAD.IADD R76, R9, 0x1, R35 ;  /* 0x00000001094c7824 */ /* 0x000fe200078e0223 */
[----:B------:R-:W-:Y:S01]  /*2870*/  LOP3.LUT R35, R83, 0x18, R16, 0xf8, !PT ;  /* 0x0000001853237812 */ /* 0x000fe200078ef810 */
[----:B------:R-:W-:Y:S01]  /*2880*/  IMAD.WIDE.U32 R20, R23, R56, R204 ;  /* 0x0000003817147225 */ /* 0x000fe200078e00cc */
[----:B------:R-:W-:-:S02]  /*2890*/  LOP3.LUT R33, R33, R86, RZ, 0x3c, !PT ;  /* 0x0000005621217212 */ /* 0x000fc400078e3cff */
[----:B------:R-:W-:Y:S01]  /*28a0*/  LOP3.LUT R35, R35, R86, RZ, 0x3c, !PT ;  /* 0x0000005623237212 */ /* 0x000fe200078e3cff */
[----:B------:R-:W-:Y:S01]  /*28b0*/  IMAD R34, R37, R14, RZ ;  /* 0x0000000e25227224 */ /* 0x000fe200078e02ff */
[----:B------:R-:W-:Y:S01]  /*28c0*/  LOP3.LUT R94, R95, 0x80, R94, 0xc8, !PT ;  /* 0x000000805f5e7812 */ /* 0x000fe200078ec85e */
[----:B------:R-:W-:Y:S01]  /*28d0*/  IMAD.IADD R21, R21, 0x1, R39 ;  /* 0x0000000115157824 */ /* 0x000fe200078e0227 */
[----:B------:R-:W-:Y:S01]  /*28e0*/  SHF.R.S32.HI R84, RZ, 0x3, R32 ;  /* 0x00000003ff547819 */ /* 0x000fe20000011420 */
[----:B------:R-:W-:Y:S01]  /*28f0*/  IMAD R37, R37, R56, RZ ;  /* 0x0000003825257224 */ /* 0x000fe200078e02ff */
[----:B------:R-:W-:Y:S01]  /*2900*/  SHF.R.S32.HI R87, RZ, 0x1f, R85 ;  /* 0x0000001fff577819 */ /* 0x000fe20000011455 */
[----:B------:R-:W-:Y:S01]  /*2910*/  IMAD R39, R152, R15, R34 ;  /* 0x0000000f98277224 */ /* 0x000fe200078e0222 */
[----:B------:R-:W-:Y:S01]  /*2920*/  ISETP.GE.AND P1, PT, R16, UR4, PT ;  /* 0x0000000410007c0c */ /* 0x000fe2000bf26270 */
[----:B------:R-:W-:Y:S01]  /*2930*/  IMAD.WIDE.U32 R10, R152, R14, R10 ;  /* 0x0000000e980a7225 */ /* 0x000fe200078e000a */
[----:B------:R-:W-:-:S02]  /*2940*/  ISETP.GE.AND P2, PT, R0, UR4, PT ;  /* 0x0000000400007c0c */ /* 0x000fc4000bf46270 */
[----:B------:R-:W-:Y:S01]  /*2950*/  LOP3.LUT R95, R95, 0x40, RZ, 0xc0, !PT ;  /* 0x000000405f5f7812 */ /* 0x000fe200078ec0ff */
[----:B------:R-:W-:-:S04]  /*2960*/  IMAD.WIDE.U32 R12, R152, R14, R12 ;  /* 0x0000000e980c7225 */ /* 0x000fc800078e000c */
[----:B------:R-:W-:-:S04]  /*2970*/  IMAD.WIDE.U32 R14, R14, 0x60, RZ ;  /* 0x000000600e0e7825 */ /* 0x000fc800078e00ff */
[C---:B------:R-:W-:Y:S01]  /*2980*/  IMAD R37, R152.reuse, R57, R37 ;  /* 0x0000003998257224 */ /* 0x040fe200078e0225 */
[----:B------:R-:W-:Y:S01]  /*2990*/  IADD3 R77, R15, R77, RZ ;  /* 0x0000004d0f4d7210 */ /* 0x000fe20007ffe0ff */
[----:B------:R-:W-:-:S04]  /*29a0*/  IMAD.WIDE.U32 R20, R152, R56, R20 ;  /* 0x0000003898147225 */ /* 0x000fc800078e0014 */
[----:B------:R-:W-:-:S04]  /*29b0*/  IMAD.WIDE.U32 R56, R56, 0x60, RZ ;  /* 0x0000006038387825 */ /* 0x000fc800078e00ff */
[----:B------:R-:W-:Y:S02]  /*29c0*/  IMAD R90, R216, 0x200, R35 ;  /* 0x00000200d85a7824 */ /* 0x000fe400078e0223 */
[----:B------:R-:W-:Y:S02]  /*29d0*/  IMAD.SHL.U32 R75, R75, 0x2, RZ ;  /* 0x000000024b4b7824 */ /* 0x000fe400078e00ff */
[----:B------:R-:W-:Y:S02]  /*29e0*/  IMAD.IADD R78, R57, 0x1, R41 ;  /* 0x00000001394e7824 */ /* 0x000fe400078e0229 */
[----:B------:R-:W-:Y:S02]  /*29f0*/  IMAD.IADD R79, R11, 0x1, R39 ;  /* 0x000000010b4f7824 */ /* 0x000fe400078e0227 */
[----:B------:R-:W-:Y:S02]  /*2a00*/  IMAD.IADD R80, R39, 0x1, R13 ;  /* 0x0000000127507824 */ /* 0x000fe400078e020d */
[----:B------:R-:W-:-:S02]  /*2a10*/  IMAD.IADD R81, R21, 0x1, R37 ;  /* 0x0000000115517824 */ /* 0x000fc400078e0225 */
[----:B------:R-:W-:Y:S02]  /*2a20*/  IMAD.IADD R82, R37, 0x1, R31 ;  /* 0x0000000125527824 */ /* 0x000fe400078e021f */
[----:B------:R-:W-:Y:S02]  /*2a30*/  IMAD.IADD R88, R217, 0x1, R88 ;  /* 0x00000001d9587824 */ /* 0x000fe400078e0258 */
[----:B------:R-:W-:Y:S02]  /*2a40*/  IMAD R91, R216, 0x200, R33 ;  /* 0x00000200d85b7824 */ /* 0x000fe400078e0221 */
[----:B------:R-:W-:Y:S02]  /*2a50*/  IMAD.IADD R92, R89, 0x1, R90 ;  /* 0x00000001595c7824 */ /* 0x000fe400078e025a */
[----:B------:R-:W-:-:S07]  /*2a60*/  IMAD.IADD R93, R7, 0x1, R93 ;  /* 0x00000001075d7824 */ /* 0x000fce00078e025d */
.L_x_4917:
[----:B------:R-:W0:Y:S01]  /*2a70*/  LDC.64 R98, c[0x0][0x2e8] ;  /* 0x0000ba00ff627b82 */ /* 0x000e220000000a00 */
[----:B------:R-:W-:Y:S01]  /*2a80*/  VIADD R45, R27, 0xffffffff ;  /* 0xffffffff1b2d7836 */ /* 0x000fe20000000000 */
[----:B------:R-:W-:Y:S05]  /*2a90*/  YIELD ;  /* 0x0000000000007946 */ /* 0x000fea0003800000 */
[----:B------:R-:W-:Y:S01]  /*2aa0*/  SHF.R.S32.HI R39, RZ, 0x1f, R45 ;  /* 0x0000001fff277819 */ /* 0x000fe2000001142d */
[----:B------:R-:W1:Y:S01]  /*2ab0*/  LDC R102, c[0x0][0x3f4] ;  /* 0x0000fd00ff667b82 */ /* 0x000e620000000800 */
        /* <DEDUP_REMOVED lines=21> */
[----:B----4-:R-:W-:Y:S05]  /*2c10*/  @!P3 BRA `(.L_x_4871) ;  /* 0x0000002400d4b947 */ /* 0x010fea0003800000 */
        /* <DEDUP_REMOVED lines=41> */
.L_x_4874:
[----:B------:R-:W-:Y:S05]  /*2eb0*/  BSYNC B1 ;  /* 0x0000000000017941 */ /* 0x000fea0003800000 */
.L_x_4873:
        /* <DEDUP_REMOVED lines=28> */
.L_x_4876:
[----:B------:R-:W-:Y:S05]  /*3080*/  BSYNC B1 ;  /* 0x0000000000017941 */ /* 0x000fea0003800000 */
.L_x_4875:
        /* <DEDUP_REMOVED lines=20> */
[----:B------:R-:W-:Y:S01]  /*31d0*/  IMAD.MOV.U32 R33, RZ, RZ, R37 ;  /* 0x000000ffff217224 */ /* 0x000fe200078e0025 */
[----:B------:R-:W-:-:S02]  /*31e0*/  MOV R32, R36 ;  /* 0x0000002400207202 */ /* 0x000fc40000000f00 */
[----:B------:R-:W-:Y:S02]  /*31f0*/  PRMT R101, R35, 0x5410, R34 ;  /* 0x0000541023657816 */ /* 0x000fe40000000022 */
[----:B------:R-:W-:Y:S01]  /*3200*/  PRMT R99, R32, 0x5410, R33 ;  /* 0x0000541020637816 */ /* 0x000fe20000000021 */
[----:B------:R-:W-:Y:S06]  /*3210*/  @!P3 BRA `(.L_x_4877) ;  /* 0x000000000004b947 */ /* 0x000fec0003800000 */
[----:B------:R-:W-:Y:S01]  /*3220*/  BPT.TRAP 0x1 ;  /* 0x000000040000795c */ /* 0x000fe20000300000 */
.L_x_4877:
[----:B------:R-:W-:Y:S01]  /*3230*/  IMAD R96, R2, 0x8, R19 ;  /* 0x0000000802607824 */ /* 0x000fe200078e0213 */
[----:B------:R-:W-:Y:S01]  /*3240*/  SHF.L.U32 R107, R207, 0x1f, RZ ;  /* 0x0000001fcf6b7819 */ /* 0x000fe200000006ff */
[----:B------:R-:W-:Y:S03]  /*3250*/  BSSY B1, `(.L_x_4878) ;  /* 0x0000003000017945 */ /* 0x000fe60003800000 */
[----:B------:R-:W0:Y:S02]  /*3260*/  SYNCS.PHASECHK.TRANS64.TRYWAIT P6, [R96+URZ+0x22890], R107 ;  /* 0x0228906b600075a7 */ /* 0x000e2400080c017f */
[----:B0-----:R-:W-:Y:S05]  /*3270*/  @!P6 BRA `(.L_x_4879) ;  /* 0x000001a400f0e947 */ /* 0x001fea0003800000 */
.L_x_5184:
[----:B------:R-:W-:Y:S05]  /*3280*/  BSYNC B1 ;  /* 0x0000000000017941 */ /* 0x000fea0003800000 */
.L_x_4878:
        /* <DEDUP_REMOVED lines=49> */
.L_x_4885:
[----:B------:R-:W-:Y:S05]  /*35a0*/  BSYNC B3 ;  /* 0x0000000000037941 */ /* 0x000fea0003800000 */
.L_x_4884:
[----:B--2---:R1:W-:Y:S02]  /*35b0*/  STG.E.128 desc[UR40][R42.64], R32 ;  /* 0x000000202a007986 */ /* 0x0043e4000c101d28 */
.L_x_4883:
[----:B------:R-:W-:Y:S05]  /*35c0*/  BSYNC B2 ;  /* 0x0000000000027941 */ /* 0x000fea0003800000 */
.L_x_4882:
        /* <DEDUP_REMOVED lines=23> */
[----:B------:R-:W-:Y:S02]  /*3740*/  HADD2.F32 R33, -RZ, R32.H1_H1 ;  /* 0x30000020ff217230 */ /* 0x000fe40000004100 */
[----:B------:R-:W-:Y:S01]  /*3750*/  FFMA.FTZ R109, R49, R52, R54 ;  /* 0x00000034316d7223 */ /* 0x000fe20000010036 */
[----:B------:R-:W-:Y:S01]  /*3760*/  FFMA.FTZ R55, R34, R50, R51 ;  /* 0x0000003222377223 */ /* 0x000fe20000010033 */
[----:B------:R-:W-:Y:S02]  /*3770*/  HADD2.F32 R49, -RZ, R114.H0_H0 ;  /* 0x20000072ff317230 */ /* 0x000fe40000004100 */
        /* <DEDUP_REMOVED lines=19> */
.L_x_4887:
[----:B------:R-:W-:Y:S05]  /*38b0*/  BSYNC B2 ;  /* 0x0000000000027941 */ /* 0x000fea0003800000 */
.L_x_4886:
[----:B--2---:R2:W-:Y:S02]  /*38c0*/  STG.E.128 desc[UR40][R42.64+0x40], R32 ;  /* 0x000040202a007986 */ /* 0x0045e4000c101d28 */
.L_x_4881:
[----:B------:R-:W-:Y:S05]  /*38d0*/  BSYNC B1 ;  /* 0x0000000000017941 */ /* 0x000fea0003800000 */
.L_x_4880:
        /* <DEDUP_REMOVED lines=25> */
[----:B------:R-:W-:-:S02]  /*3a70*/  HADD2.F32 R44, -RZ, R101.H1_H1 ;  /* 0x30000065ff2c7230 */ /* 0x000fc40000004100 */
[C---:B------:R-:W-:Y:S01]  /*3a80*/  FMUL.FTZ R48, R35.reuse, R48 ;  /* 0x0000003023307220 */ /* 0x040fe20000410000 */
[----:B------:R-:W-:Y:S02]  /*3a90*/  HADD2.F32 R101, -RZ, R101.H0_H0 ;  /* 0x20000065ff657230 */ /* 0x000fe40000004100 */
        /* <DEDUP_REMOVED lines=8> */
[--C-:B------:R-:W-:Y:S02]  /*3b20*/  HADD2.F32 R35, -RZ, R100.reuse.H1_H1 ;  /* 0x30000064ff237230 */ /* 0x100fe40000004100 */
[----:B------:R-:W-:Y:S01]  /*3b30*/  FMUL.FTZ R44, R32, R44 ;  /* 0x0000002c202c7220 */ /* 0x000fe20000410000 */
        /* <DEDUP_REMOVED lines=10> */
.L_x_4892:
[----:B------:R-:W-:Y:S05]  /*3be0*/  BSYNC B2 ;  /* 0x0000000000027941 */ /* 0x000fea0003800000 */
.L_x_4891:
[----:B--2---:R3:W-:Y:S02]  /*3bf0*/  STG.E.128 desc[UR40][R40.64], R32 ;  /* 0x0000002028007986 */ /* 0x0047e4000c101d28 */
.L_x_4890:
[----:B------:R-:W-:Y:S05]  /*3c00*/  BSYNC B1 ;  /* 0x0000000000017941 */ /* 0x000fea0003800000 */
.L_x_4889:
        /* <DEDUP_REMOVED lines=46> */
.L_x_4894:
[----:B------:R-:W-:Y:S05]  /*3ef0*/  BSYNC B1 ;  /* 0x0000000000017941 */ /* 0x000fea0003800000 */
.L_x_4893:
[----:B--2---:R4:W-:Y:S01]  /*3f00*/  STG.E.128 desc[UR40][R40.64+0x40], R32 ;  /* 0x0000402028007986 */ /* 0x0049e2000c101d28 */
[----:B------:R-:W-:Y:S05]  /*3f10*/  BRA `(.L_x_4888) ;  /* 0x00000014007c7947 */ /* 0x000fea0003800000 */
.L_x_4872:
        /* <DEDUP_REMOVED lines=69> */
.L_x_4895:
        /* <DEDUP_REMOVED lines=9> */
.L_x_5185:
[----:B------:R-:W-:Y:S05]  /*4400*/  BSYNC B1 ;  /* 0x0000000000017941 */ /* 0x000fea0003800000 */
.L_x_4896:
        /* <DEDUP_REMOVED lines=11> */
[----:B------:R-:W-:Y:S01]  /*44c0*/  LEA.HI R49, R49, R48, RZ, 0x4 ;  /* 0x0000003031317211 */ /* 0x000fe200078f20ff */
[----:B------:R-:W-:Y:S01]  /*44d0*/  IMAD R48, R2, 0x1800, R91 ;  /* 0x0000180002307824 */ /* 0x000fe200078e025b */
[----:B------:R-:W-:Y:S02]  /*44e0*/  IADD3.X R112, R61, R114, R87, P5, P6 ;  /* 0x000000723d707210 */ /* 0x000fe40002fec457 */
[----:B------:R-:W-:Y:S01]  /*44f0*/  LEA.HI.SX32 R49, R49, R84, 0x1c ;  /* 0x0000005431317211 */ /* 0x000fe200078fe2ff */
[----:B------:R-:W-:-:S04]  /*4500*/  IMAD R48, R48, 0x2, R19 ;  /* 0x0000000230307824 */ /* 0x000fc800078e0213 */
        /* <DEDUP_REMOVED lines=14> */
[--C-:B------:R-:W-:Y:S01]  /*45f0*/  SHF.R.U64 R34, R34, 0x10, R35.reuse ;  /* 0x0000001022227819 */ /* 0x100fe20000001223 */
[----:B------:R-:W-:Y:S01]  /*4600*/  HADD2.F32 R113, -RZ, R113.H0_H0 ;  /* 0x20000071ff717230 */ /* 0x000fe20000004100 */
[----:B------:R-:W-:Y:S02]  /*4610*/  SHF.R.U32.HI R36, RZ, 0x10, R35 ;  /* 0x00000010ff247819 */ /* 0x000fe40000011623 */
[----:B------:R-:W-:Y:S01]  /*4620*/  SHF.R.U64 R35, R38, 0x10, R39 ;  /* 0x0000001026237819 */ /* 0x000fe20000001227 */
[----:B------:R-:W-:Y:S01]  /*4630*/  HADD2.F32 R34, -RZ, R34.H0_H0 ;  /* 0x20000022ff227230 */ /* 0x000fe20000004100 */
[----:B------:R-:W-:Y:S01]  /*4640*/  SHF.R.U32.HI R118, RZ, 0x10, R37 ;  /* 0x00000010ff767819 */ /* 0x000fe20000011625 */
[----:B-1----:R-:W-:Y:S01]  /*4650*/  HADD2.F32 R37, -RZ, R49.H0_H0 ;  /* 0x20000031ff257230 */ /* 0x002fe20000004100 */
[----:B------:R-:W-:Y:S01]  /*4660*/  SHF.R.U32.HI R38, RZ, 0x10, R39 ;  /* 0x00000010ff267819 */ /* 0x000fe20000011627 */
[----:B--2---:R-:W-:-:S02]  /*4670*/  HADD2.F32 R39, -RZ, R53.H0_H0 ;  /* 0x20000035ff277230 */ /* 0x004fc40000004100 */
[----:B------:R-:W-:Y:S02]  /*4680*/  HADD2.F32 R118, -RZ, R118.H0_H0 ;  /* 0x20000076ff767230 */ /* 0x000fe40000004100 */
[-C--:B------:R-:W-:Y:S01]  /*4690*/  FMUL.FTZ R126, R37, R120.reuse ;  /* 0x00000078257e7220 */ /* 0x080fe20000410000 */
[C---:B------:R-:W-:Y:S01]  /*46a0*/  FMUL.FTZ R124, R39.reuse, R120 ;  /* 0x00000078277c7220 */ /* 0x040fe20000410000 */
[----:B------:R-:W-:Y:S02]  /*46b0*/  HADD2.F32 R120, -RZ, R53.H1_H1 ;  /* 0x30000035ff787230 */ /* 0x000fe40000004100 */
[-C--:B------:R-:W-:Y:S01]  /*46c0*/  FFMA.FTZ R39, R39, R122.reuse, R126 ;  /* 0x0000007a27277223 */ /* 0x080fe2000001007e */
[----:B------:R-:W-:Y:S02]  /*46d0*/  HADD2.F32 R53, -RZ, R49.H1_H1 ;  /* 0x30000031ff357230 */ /* 0x000fe40000004100 */
[----:B------:R-:W-:Y:S01]  /*46e0*/  FFMA.FTZ R37, R37, R122, -R124 ;  /* 0x0000007a25257223 */ /* 0x000fe2000001087c */
[----:B------:R-:W-:Y:S01]  /*46f0*/  MOV R49, R54 ;  /* 0x0000003600317202 */ /* 0x000fe20000000f00 */
[----:B------:R-:W-:Y:S01]  /*4700*/  FMUL.FTZ R122, R120, R118 ;  /* 0x00000076787a7220 */ /* 0x000fe20000410000 */
[----:B------:R-:W-:-:S02]  /*4710*/  HADD2.F32 R124, -RZ, R38.H0_H0 ;  /* 0x20000026ff7c7230 */ /* 0x000fc40000004100 */
[C---:B------:R-:W-:Y:S01]  /*4720*/  FMUL.FTZ R123, R53.reuse, R118 ;  /* 0x00000076357b7220 */ /* 0x040fe20000410000 */
[-C--:B------:R-:W-:Y:S01]  /*4730*/  FFMA.FTZ R54, R53, R113.reuse, -R122 ;  /* 0x0000007135367223 */ /* 0x080fe2000001087a */
[----:B------:R-:W-:Y:S02]  /*4740*/  HADD2.F32 R122, -RZ, R127.H0_H0 ;  /* 0x2000007fff7a7230 */ /* 0x000fe40000004100 */
[----:B------:R-:W-:Y:S01]  /*4750*/  FFMA.FTZ R118, R120, R113, R123 ;  /* 0x0000007178767223 */ /* 0x000fe2000001007b */
[----:B------:R-:W-:Y:S02]  /*4760*/  HADD2.F32 R53, -RZ, R55.H0_H0 ;  /* 0x20000037ff357230 */ /* 0x000fe40000004100 */
[----:B------:R-:W-:Y:S02]  /*4770*/  HADD2.F32 R120, -RZ, R125.H0_H0 ;  /* 0x2000007dff787230 */ /* 0x000fe40000004100 */
[----:B------:R-:W-:Y:S02]  /*4780*/  HADD2.F32 R113, -RZ, R51.H0_H0 ;  /* 0x20000033ff717230 */ /* 0x000fe40000004100 */
[----:B------:R-:W-:Y:S01]  /*4790*/  FMUL.FTZ R126, R53, R122 ;  /* 0x0000007a357e7220 */ /* 0x000fe20000410000 */
[----:B------:R-:W-:Y:S01]  /*47a0*/  HADD2.F32 R55, -RZ, R55.H1_H1 ;  /* 0x30000037ff377230 */ /* 0x000fe20000004100 */
[----:B------:R-:W-:Y:S01]  /*47b0*/  F2FP.F16.F32.PACK_AB R39, R118, R39 ;  /* 0x000000277627723e */ /* 0x000fe200000000ff */
[----:B------:R-:W-:-:S02]  /*47c0*/  HADD2.F32 R51, -RZ, R51.H1_H1 ;  /* 0x30000033ff337230 */ /* 0x000fc40000004100 */
[C---:B------:R-:W-:Y:S01]  /*47d0*/  FMUL.FTZ R128, R113.reuse, R122 ;  /* 0x0000007a71807220 */ /* 0x040fe20000410000 */
[----:B------:R-:W-:Y:S01]  /*47e0*/  FFMA.FTZ R38, R113, R120, -R126 ;  /* 0x0000007871267223 */ /* 0x000fe2000001087e */
[----:B------:R-:W-:Y:S02]  /*47f0*/  HADD2.F32 R122, -RZ, R36.H0_H0 ;  /* 0x20000024ff7a7230 */ /* 0x000fe40000004100 */
[-C--:B------:R-:W-:Y:S01]  /*4800*/  FMUL.FTZ R126, R55, R124.reuse ;  /* 0x0000007c377e7220 */ /* 0x080fe20000410000 */
[----:B------:R-:W-:Y:S01]  /*4810*/  FMUL.FTZ R124, R51, R124 ;  /* 0x0000007c337c7220 */ /* 0x000fe20000410000 */
[----:B------:R-:W-:Y:S01]  /*4820*/  FFMA.FTZ R36, R53, R120, R128 ;  /* 0x0000007835247223 */ /* 0x000fe20000010080 */
[----:B------:R-:W-:Y:S02]  /*4830*/  HADD2.F32 R123, -RZ, R33.H0_H0 ;  /* 0x20000021ff7b7230 */ /* 0x000fe40000004100 */
[-C--:B------:R-:W-:Y:S01]  /*4840*/  FFMA.FTZ R51, R51, R122.reuse, -R126 ;  /* 0x0000007a33337223 */ /* 0x080fe2000001087e */
[----:B------:R-:W-:Y:S01]  /*4850*/  FFMA.FTZ R53, R55, R122, R124 ;  /* 0x0000007a37357223 */ /* 0x000fe2000001007c */
[----:B------:R-:W-:-:S02]  /*4860*/  HADD2.F32 R122, -RZ, R127.H1_H1 ;  /* 0x3000007fff7a7230 */ /* 0x000fc40000004100 */
[----:B------:R-:W-:Y:S01]  /*4870*/  HADD2.F32 R55, -RZ, R52.H0_H0 ;  /* 0x20000034ff377230 */ /* 0x000fe20000004100 */
[----:B------:R-:W-:Y:S01]  /*4880*/  F2FP.F16.F32.PACK_AB R51, R51, R38 ;  /* 0x000000263333723e */ /* 0x000fe200000000ff */
[----:B------:R-:W-:Y:S01]  /*4890*/  HADD2.F32 R33, -RZ, R48.H0_H0 ;  /* 0x20000030ff217230 */ /* 0x000fe20000004100 */
[----:B------:R-:W-:Y:S01]  /*48a0*/  F2FP.F16.F32.PACK_AB R36, R53, R36 ;  /* 0x000000243524723e */ /* 0x000fe200000000ff */
[----:B------:R-:W-:Y:S02]  /*48b0*/  HADD2.F32 R52, -RZ, R52.H1_H1 ;  /* 0x30000034ff347230 */ /* 0x000fe40000004100 */
[----:B------:R-:W-:Y:S02]  /*48c0*/  HADD2.F32 R48, -RZ, R48.H1_H1 ;  /* 0x30000030ff307230 */ /* 0x000fe40000004100 */
[----:B------:R-:W-:Y:S02]  /*48d0*/  HADD2.F32 R120, -RZ, R125.H1_H1 ;  /* 0x3000007dff787230 */ /* 0x000fe40000004100 */
[----:B------:R-:W-:Y:S01]  /*48e0*/  FMUL.FTZ R125, R52, R123 ;  /* 0x0000007b347d7220 */ /* 0x000fe20000410000 */
[----:B------:R-:W-:-:S02]  /*48f0*/  HADD2.F32 R113, -RZ, R32.H0_H0 ;  /* 0x20000020ff717230 */ /* 0x000fc40000004100 */
        /* <DEDUP_REMOVED lines=8> */
[----:B------:R-:W-:Y:S02]  /*4980*/  HADD2.F32 R113, -RZ, R121.H1_H1 ;  /* 0x30000079ff717230 */ /* 0x000fe40000004100 */
[----:B------:R-:W-:Y:S01]  /*4990*/  HADD2.F32 R120, -RZ, R35.H0_H0 ;  /* 0x20000023ff787230 */ /* 0x000fe20000004100 */
[----:B------:R-:W-:Y:S01]  /*49a0*/  F2FP.F16.F32.PACK_AB R32, R55, R32 ;  /* 0x000000203720723e */ /* 0x000fe200000000ff */
[----:B------:R-:W-:-:S02]  /*49b0*/  HADD2.F32 R52, -RZ, R49.H0_H0 ;  /* 0x20000031ff347230 */ /* 0x000fc40000004100 */
[----:B------:R-:W-:Y:S02]  /*49c0*/  HADD2.F32 R121, -RZ, R121.H0_H0 ;  /* 0x20000079ff797230 */ /* 0x000fe40000004100 */
[--C-:B------:R-:W-:Y:S02]  /*49d0*/  HADD2.F32 R35, -RZ, R50.reuse.H0_H0 ;  /* 0x20000032ff237230 */ /* 0x100fe40000004100 */
[----:B------:R-:W-:Y:S02]  /*49e0*/  HADD2.F32 R49, -RZ, R49.H1_H1 ;  /* 0x30000031ff317230 */ /* 0x000fe40000004100 */
[-C--:B------:R-:W-:Y:S01]  /*49f0*/  FMUL.FTZ R122, R52, R121.reuse ;  /* 0x00000079347a7220 */ /* 0x080fe20000410000 */
[----:B------:R-:W-:Y:S02]  /*4a00*/  HADD2.F32 R50, -RZ, R50.H1_H1 ;  /* 0x30000032ff327230 */ /* 0x000fe40000004100 */
[----:B------:R-:W-:Y:S01]  /*4a10*/  FMUL.FTZ R121, R35, R121 ;  /* 0x0000007923797220 */ /* 0x000fe20000410000 */
[----:B------:R-:W-:-:S02]  /*4a20*/  IMAD.MOV.U32 R55, RZ, RZ, R36 ;  /* 0x000000ffff377224 */ /* 0x000fc400078e0024 */
[-C--:B------:R-:W-:Y:S01]  /*4a30*/  FMUL.FTZ R123, R49, R120.reuse ;  /* 0x00000078317b7220 */ /* 0x080fe20000410000 */
[-C--:B------:R-:W-:Y:S01]  /*4a40*/  FFMA.FTZ R122, R35, R113.reuse, -R122 ;  /* 0x00000071237a7223 */ /* 0x080fe2000001087a */
[----:B------:R-:W-:Y:S01]  /*4a50*/  FMUL.FTZ R120, R50, R120 ;  /* 0x0000007832787220 */ /* 0x000fe20000410000 */
[----:B------:R-:W-:Y:S01]  /*4a60*/  FFMA.FTZ R121, R52, R113, R121 ;  /* 0x0000007134797223 */ /* 0x000fe20000010079 */
[-C--:B------:R-:W-:Y:S01]  /*4a70*/  FFMA.FTZ R123, R50, R34.reuse, -R123 ;  /* 0x00000022327b7223 */ /* 0x080fe2000001087b */
[----:B------:R-:W-:Y:S01]  /*4a80*/  F2FP.F16.F32.PACK_AB R52, R48, R33 ;  /* 0x000000213034723e */ /* 0x000fe200000000ff */
[----:B------:R-:W-:Y:S01]  /*4a90*/  FFMA.FTZ R120, R49, R34, R120 ;  /* 0x0000002231787223 */ /* 0x000fe20000010078 */
[----:B------:R-:W-:Y:S01]  /*4aa0*/  F2FP.F16.F32.PACK_AB R49, R54, R37 ;  /* 0x000000253631723e */ /* 0x000fe200000000ff */
[----:B------:R-:W-:Y:S01]  /*4ab0*/  IMAD.MOV.U32 R48, RZ, RZ, R32 ;  /* 0x000000ffff307224 */ /* 0x000fe200078e0020 */
[----:B------:R-:W-:Y:S02]  /*4ac0*/  F2FP.F16.F32.PACK_AB R50, R123, R122 ;  /* 0x0000007a7b32723e */ /* 0x000fe400000000ff */
[----:B------:R-:W-:-:S07]  /*4ad0*/  F2FP.F16.F32.PACK_AB R54, R120, R121 ;  /* 0x000000797836723e */ /* 0x000fce00000000ff */
.L_x_4901:
[----:B------:R-:W-:Y:S05]  /*4ae0*/  BSYNC B2 ;  /* 0x0000000000027941 */ /* 0x000fea0003800000 */
.L_x_4900:
        /* <DEDUP_REMOVED lines=12> */
.L_x_4899:
[----:B------:R-:W-:Y:S05]  /*4bb0*/  BSYNC B1 ;  /* 0x0000000000017941 */ /* 0x000fea0003800000 */
.L_x_4898:
        /* <DEDUP_REMOVED lines=28> */
[--C-:B------:R-:W-:Y:S01]  /*4d80*/  HADD2.F32 R54, -RZ, R119.reuse.H1_H1 ;  /* 0x30000077ff367230 */ /* 0x100fe20000004100 */
[----:B------:R-:W-:Y:S01]  /*4d90*/  SHF.R.U32.HI R53, RZ, 0x10, R41 ;  /* 0x00000010ff357819 */ /* 0x000fe20000011629 */
[----:B------:R-:W-:Y:S01]  /*4da0*/  HADD2.F32 R52, -RZ, R119.H0_H0 ;  /* 0x20000077ff347230 */ /* 0x000fe20000004100 */
        /* <DEDUP_REMOVED lines=25> */
[----:B------:R-:W-:Y:S01]  /*4f40*/  FFMA.FTZ R35, R39, R52, R54 ;  /* 0x0000003427237223 */ /* 0x000fe20000010036 */
[----:B------:R-:W-:Y:S02]  /*4f50*/  HADD2.F32 R102, -RZ, R117.H1_H1 ;  /* 0x30000075ff667230 */ /* 0x000fe40000004100 */
[----:B------:R-:W-:Y:S01]  /*4f60*/  HADD2.F32 R53, -RZ, R47.H0_H0 ;  /* 0x2000002fff357230 */ /* 0x000fe20000004100 */
[----:B------:R-:W-:Y:S01]  /*4f70*/  F2FP.F16.F32.PACK_AB R33, R36, R33 ;  /* 0x000000212421723e */ /* 0x000fe200000000ff */
[----:B------:R-:W-:-:S02]  /*4f80*/  HADD2.F32 R39, -RZ, R37.H0_H0 ;  /* 0x20000025ff277230 */ /* 0x000fc40000004100 */
[----:B------:R-:W-:Y:S02]  /*4f90*/  HADD2.F32 R47, -RZ, R47.H1_H1 ;  /* 0x3000002fff2f7230 */ /* 0x000fe40000004100 */
[----:B------:R-:W-:Y:S02]  /*4fa0*/  HADD2.F32 R55, -RZ, R104.H0_H0 ;  /* 0x20000068ff377230 */ /* 0x000fe40000004100 */
[-C--:B------:R-:W-:Y:S01]  /*4fb0*/  FMUL.FTZ R104, R53, R102.reuse ;  /* 0x0000006635687220 */ /* 0x080fe20000410000 */
[----:B------:R-:W-:Y:S02]  /*4fc0*/  HADD2.F32 R52, -RZ, R37.H1_H1 ;  /* 0x30000025ff347230 */ /* 0x000fe40000004100 */
[----:B------:R-:W-:Y:S01]  /*4fd0*/  FMUL.FTZ R102, R39, R102 ;  /* 0x0000006627667220 */ /* 0x000fe20000410000 */
[----:B------:R-:W-:Y:S02]  /*4fe0*/  HADD2.F32 R54, -RZ, R117.H0_H0 ;  /* 0x20000075ff367230 */ /* 0x000fe40000004100 */
[----:B------:R-:W-:Y:S01]  /*4ff0*/  FMUL.FTZ R103, R47, R55 ;  /* 0x000000372f677220 */ /* 0x000fe20000410000 */
[----:B------:R-:W-:-:S02]  /*5000*/  HADD2.F32 R41, -RZ, R41.H0_H0 ;  /* 0x20000029ff297230 */ /* 0x000fc40000004100 */
[C---:B------:R-:W-:Y:S01]  /*5010*/  FMUL.FTZ R110, R52.reuse, R55 ;  /* 0x00000037346e7220 */ /* 0x040fe20000410000 */
[----:B------:R-:W-:Y:S02]  /*5020*/  HADD2.F32 R55, -RZ, R44.H0_H0 ;  /* 0x2000002cff377230 */ /* 0x000fe40000004100 */
[-C--:B------:R-:W-:Y:S01]  /*5030*/  FFMA.FTZ R37, R39, R54.reuse, -R104 ;  /* 0x0000003627257223 */ /* 0x080fe20000010868 */
[----:B------:R-:W-:Y:S01]  /*5040*/  FFMA.FTZ R39, R53, R54, R102 ;  /* 0x0000003635277223 */ /* 0x000fe20000010066 */
[-C--:B------:R-:W-:Y:S01]  /*5050*/  FFMA.FTZ R52, R52, R45.reuse, -R103 ;  /* 0x0000002d34347223 */ /* 0x080fe20000010867 */
        /* <DEDUP_REMOVED lines=10> */
[--C-:B------:R-:W-:Y:S02]  /*5100*/  HADD2.F32 R47, -RZ, R115.reuse.H1_H1 ;  /* 0x30000073ff2f7230 */ /* 0x100fe40000004100 */
        /* <DEDUP_REMOVED lines=10> */
[----:B------:R-:W-:Y:S01]  /*51b0*/  HADD2.F32 R45, -RZ, R42.H0_H0 ;  /* 0x2000002aff2d7230 */ /* 0x000fe20000004100 */
[----:B------:R-:W-:Y:S01]  /*51c0*/  F2FP.F16.F32.PACK_AB R36, R47, R102 ;  /* 0x000000662f24723e */ /* 0x000fe200000000ff */
[----:B------:R-:W-:Y:S02]  /*51d0*/  HADD2.F32 R32, -RZ, R34.H0_H0 ;  /* 0x20000022ff207230 */ /* 0x000fe40000004100 */
[-C--:B------:R-:W-:Y:S01]  /*51e0*/  FMUL.FTZ R53, R40, R43.reuse ;  /* 0x0000002b28357220 */ /* 0x080fe20000410000 */
[----:B------:R-:W-:Y:S02]  /*51f0*/  HADD2.F32 R38, -RZ, R38.H1_H1 ;  /* 0x30000026ff267230 */ /* 0x000fe40000004100 */
[----:B------:R-:W-:Y:S02]  /*5200*/  HADD2.F32 R34, -RZ, R34.H1_H1 ;  /* 0x30000022ff227230 */ /* 0x000fe40000004100 */
[C---:B------:R-:W-:Y:S01]  /*5210*/  FMUL.FTZ R43, R32.reuse, R43 ;  /* 0x0000002b202b7220 */ /* 0x040fe20000410000 */
[----:B------:R-:W-:Y:S01]  /*5220*/  FFMA.FTZ R53, R32, R115, -R53 ;  /* 0x0000007320357223 */ /* 0x000fe20000010835 */
[----:B------:R-:W-:Y:S01]  /*5230*/  FMUL.FTZ R55, R38, R45 ;  /* 0x0000002d26377220 */ /* 0x000fe20000410000 */
[----:B------:R-:W-:Y:S01]  /*5240*/  F2FP.F16.F32.PACK_AB R32, R44, R103 ;  /* 0x000000672c20723e */ /* 0x000fe200000000ff */
[----:B------:R-:W-:Y:S01]  /*5250*/  FMUL.FTZ R45, R34, R45 ;  /* 0x0000002d222d7220 */ /* 0x000fe20000410000 */
[----:B------:R-:W-:Y:S01]  /*5260*/  FFMA.FTZ R43, R40, R115, R43 ;  /* 0x00000073282b7223 */ /* 0x000fe2000001002b */
[----:B------:R-:W-:Y:S01]  /*5270*/  FFMA.FTZ R34, R34, R41, -R55 ;  /* 0x0000002922227223 */ /* 0x000fe20000010837 */
[----:B------:R-:W-:-:S02]  /*5280*/  IMAD.MOV.U32 R35, RZ, RZ, R52 ;  /* 0x000000ffff237224 */ /* 0x000fc400078e0034 */
[----:B------:R-:W-:Y:S02]  /*5290*/  FFMA.FTZ R38, R38, R41, R45 ;  /* 0x0000002926267223 */ /* 0x000fe4000001002d */
[----:B------:R-:W-:-:S03]  /*52a0*/  F2FP.F16.F32.PACK_AB R34, R34, R53 ;  /* 0x000000352222723e */ /* 0x000fc600000000ff */
[----:B------:R-:W-:-:S07]  /*52b0*/  F2FP.F16.F32.PACK_AB R38, R38, R43 ;  /* 0x0000002b2626723e */ /* 0x000fce00000000ff */
.L_x_4903:
[----:B------:R-:W-:Y:S05]  /*52c0*/  BSYNC B1 ;  /* 0x0000000000017941 */ /* 0x000fea0003800000 */
.L_x_4902:
        /* <DEDUP_REMOVED lines=10> */
.L_x_4871:
[----:B------:R-:W-:-:S06]  /*5370*/  UISETP.NE.AND UP0, UPT, UR44, 0x3, UPT ;  /* 0x000000032c00788c */ /* 0x000fcc000bf05270 */
[----:B------:R-:W-:-:S13]  /*5380*/  PLOP3.LUT P3, PT, PT, PT, UP0, 0x80, 0x0 ;  /* 0x000000000000781c */ /* 0x000fda0003f6f008 */
[----:B------:R-:W-:Y:S05]  /*5390*/  @!P3 BRA `(.L_x_4904) ;  /* 0x000000000004b947 */ /* 0x000fea0003800000 */
[----:B------:R-:W-:Y:S01]  /*53a0*/  BPT.TRAP 0x1 ;  /* 0x000000040000795c */ /* 0x000fe20000300000 */
.L_x_4904:
[----:B------:R-:W-:Y:S01]  /*53b0*/  IMAD R96, R2, 0x8, R19 ;  /* 0x0000000802607824 */ /* 0x000fe200078e0213 */
[----:B------:R-:W-:Y:S01]  /*53c0*/  SHF.L.U32 R107, R207, 0x1f, RZ ;  /* 0x0000001fcf6b7819 */ /* 0x000fe200000006ff */
[----:B------:R-:W-:Y:S01]  /*53d0*/  IMAD R106, R27, -0x60, R24 ;  /* 0xffffffa01b6a7824 */ /* 0x000fe200078e0218 */
[----:B------:R-:W-:Y:S02]  /*53e0*/  BSSY B1, `(.L_x_4905) ;  /* 0x0000004000017945 */ /* 0x000fe40003800000 */
[----:B------:R-:W0:Y:S02]  /*53f0*/  SYNCS.PHASECHK.TRANS64.TRYWAIT P4, [R96+URZ+0x22890], R107 ;  /* 0x0228906b600075a7 */ /* 0x000e24000808017f */
[----:B------:R-:W-:Y:S01]  /*5400*/  VIMNMX R106, R106, 0x60, PT ;  /* 0x000000606a6a7848 */ /* 0x000fe20003fe0100 */
[----:B0-----:R-:W-:Y:S06]  /*5410*/  @!P4 BRA `(.L_x_4906) ;  /* 0x0000018400b0c947 */ /* 0x001fec0003800000 */
.L_x_5186:
[----:B------:R-:W-:Y:S05]  /*5420*/  BSYNC B1 ;  /* 0x0000000000017941 */ /* 0x000fea0003800000 */
.L_x_4905:
        /* <DEDUP_REMOVED lines=8> */
.L_x_4908:
[----:B------:R-:W-:Y:S05]  /*54b0*/  BSYNC B1 ;  /* 0x0000000000017941 */ /* 0x000fea0003800000 */
.L_x_4907:
[----:B------:R-:W-:Y:S05]  /*54c0*/  @P4 BRA `(.L_x_4888) ;  /* 0x0000000000104947 */ /* 0x000fea0003800000 */
[----:B-1----:R-:W1:Y:S04]  /*54d0*/  @!P1 LDS.128 R32, [R104+0x2000] ;  /* 0x0020000068209984 */ /* 0x002e680000000c00 */
[----:B------:R-:W2:Y:S04]  /*54e0*/  @!P2 LDS.128 R36, [R103+0x2000] ;  /* 0x002000006724a984 */ /* 0x000ea80000000c00 */
[----:B-1----:R1:W-:Y:S04]  /*54f0*/  @!P1 STG.E.128 desc[UR40][R40.64], R32 ;  /* 0x0000002028009986 */ /* 0x0023e8000c101d28 */
[----:B--2---:R1:W-:Y:S02]  /*5500*/  @!P2 STG.E.128 desc[UR40][R40.64+0x40], R36 ;  /* 0x000040242800a986 */ /* 0x0043e4000c101d28 */
.L_x_4888:
[----:B------:R-:W-:Y:S05]  /*5510*/  BSYNC B0 ;  /* 0x0000000000007941 */ /* 0x000fea0003800000 */
.L_x_4870:
        /* <DEDUP_REMOVED lines=17> */
.L_x_4910:
[----:B------:R-:W-:Y:S05]  /*5630*/  BSYNC B0 ;  /* 0x0000000000007941 */ /* 0x000fea0003800000 */
.L_x_4909:
[----:B------:R-:W2:Y:S01]  /*5640*/  SYNCS.PHASECHK.TRANS64.TRYWAIT P3, [R96+URZ+0x228b0], R107 ;  /* 0x0228b06b600075a7 */ /* 0x000ea2000806017f */
[----:B------:R-:W-:Y:S01]  /*5650*/  ULDC UR45, c[0x0][0x320] ;  /* 0x0000c800002d7ab9 */ /* 0x000fe20000000800 */
[----:B------:R-:W-:Y:S01]  /*5660*/  ULDC.64 UR42, c[0x0][0x328] ;  /* 0x0000ca00002a7ab9 */ /* 0x000fe20000000a00 */
[----:B------:R-:W-:Y:S01]  /*5670*/  ULDC.64 UR38, c[0x0][0x318] ;  /* 0x0000c60000267ab9 */ /* 0x000fe20000000a00 */
[----:B------:R-:W-:Y:S01]  /*5680*/  BSSY B0, `(.L_x_4911) ;  /* 0x0000003000007945 */ /* 0x000fe20003800000 */
[----:B-1----:R-:W-:-:S03]  /*5690*/  IMAD R32, R2, 0x6000, R90 ;  /* 0x0000600002207824 */ /* 0x002fc600078e025a */
[----:B--2---:R-:W-:Y:S05]  /*56a0*/  @!P3 BRA `(.L_x_4912) ;  /* 0x000001840020b947 */ /* 0x004fea0003800000 */
.L_x_5187:
[----:B------:R-:W-:Y:S05]  /*56b0*/  BSYNC B0 ;  /* 0x0000000000007941 */ /* 0x000fea0003800000 */
.L_x_4911:
        /* <DEDUP_REMOVED lines=39> */
.L_x_4914:
[----:B------:R-:W-:Y:S05]  /*5930*/  BSYNC B0 ;  /* 0x0000000000007941 */ /* 0x000fea0003800000 */
.L_x_4913:
        /* <DEDUP_REMOVED lines=37> */
.L_x_4916:
[----:B------:R-:W-:Y:S05]  /*5b90*/  BSYNC B0 ;  /* 0x0000000000007941 */ /* 0x000fea0003800000 */
.L_x_4915:
        /* <DEDUP_REMOVED lines=22> */
.L_x_4865:
[----:B------:R-:W0:Y:S01]  /*5d00*/  LDC R0, c[0x0][0x448] ;  /* 0x00011200ff007b82 */ /* 0x000e220000000800 */
[----:B------:R-:W-:Y:S02]  /*5d10*/  VIADD R3, R210, 0x7f ;  /* 0x0000007fd2037836 */ /* 0x000fe40000000000 */
[----:B------:R-:W-:Y:S01]  /*5d20*/  IMAD.MOV.U32 R172, RZ, RZ, RZ ;  /* 0x000000ffffac7224 */ /* 0x000fe200078e00ff */
[----:B0-----:R-:W-:-:S13]  /*5d30*/  ISETP.NE.AND P1, PT, R0, 0x1, PT ;  /* 0x000000010000780c */ /* 0x001fda0003f25270 */
[----:B------:R-:W0:Y:S08]  /*5d40*/  @P1 LDC R0, c[0x0][0x44c] ;  /* 0x00011300ff001b82 */ /* 0x000e300000000800 */
[----:B------:R-:W1:Y:S01]  /*5d50*/  @P1 LDC R5, c[0x0][0x450] ;  /* 0x00011400ff051b82 */ /* 0x000e620000000800 */
[----:B0-----:R-:W-:-:S05]  /*5d60*/  @P1 IMAD.HI.U32 R0, R3, R0, RZ ;  /* 0x0000000003001227 */ /* 0x001fca00078e00ff */
[----:B-1----:R-:W-:-:S05]  /*5d70*/  @P1 SHF.R.U32.HI R3, RZ, R5, R0 ;  /* 0x00000005ff031219 */ /* 0x002fca0000011600 */
[----:B------:R-:W-:-:S04]  /*5d80*/  IMAD.IADD R3, R60, 0x1, R3 ;  /* 0x000000013c037824 */ /* 0x000fc800078e0203 */
[----:B------:R-:W-:-:S05]  /*5d90*/  IMAD.HI R3, R3, 0x2aaaaaab, RZ ;  /* 0x2aaaaaab03037827 */ /* 0x000fca00078e02ff */
[----:B------:R-:W-:-:S04]  /*5da0*/  SHF.R.U32.HI R0, RZ, 0x1f, R3 ;  /* 0x0000001fff007819 */ /* 0x000fc80000011603 */
[----:B------:R-:W-:-:S04]  /*5db0*/  LEA.HI.SX32 R0, R3, R0, 0x1c ;  /* 0x0000000003007211 */ /* 0x000fc800078fe2ff */
[----:B------:R-:W-:-:S04]  /*5dc0*/  VIMNMX R29, R29, R0, PT ;  /* 0x000000001d1d7248 */ /* 0x000fc80003fe0100 */
[----:B------:R-:W-:Y:S01]  /*5dd0*/  ISETP.GE.AND P1, PT, R29, 0x1, PT ;  /* 0x000000011d00780c */ /* 0x000fe20003f26270 */
[----:B------:R-:W-:-:S12]  /*5de0*/  @P0 BRA `(.L_x_4918) ;  /* 0x00000000000c0947 */ /* 0x000fd80003800000 */
[----:B------:R-:W0:Y:S01]  /*5df0*/  FENCE.VIEW.ASYNC.G ;  /* 0x00000000000073c6 */ /* 0x000e220000000100 */
[----:B------:R-:W-:Y:S05]  /*5e00*/  WARPSYNC.ALL ;  /* 0x0000000000007948 */ /* 0x000fea0003800000 */
[----:B0-----:R-:W-:Y:S06]  /*5e10*/  BAR.ARV 0xc, 0x180 ;  /* 0x0306000000007b1d */ /* 0x001fec0000002000 */
.L_x_4918:
[----:B------:R-:W-:Y:S04]  /*5e20*/  BSSY B0, `(.L_x_4919) ;  /* 0x000001f000007945 */ /* 0x000fe80003800000 */
[----:B------:R-:W-:Y:S05]  /*5e30*/  @!P1 BRA `(.L_x_4920) ;  /* 0x0000000000749947 */ /* 0x000fea0003800000 */
        /* <DEDUP_REMOVED lines=21> */
[-C--:B------:R-:W-:Y:S01]  /*5f90*/  @!P1 IADD3 R3, R3, -R6.reuse, RZ ;  /* 0x8000000603039210 */ /* 0x080fe20007ffe0ff */
[----:B------:R-:W-:Y:S01]  /*5fa0*/  @!P1 VIADD R5, R5, 0x1 ;  /* 0x0000000105059836 */ /* 0x000fe20000000000 */
[----:B------:R-:W-:Y:S02]  /*5fb0*/  ISETP.NE.AND P1, PT, R9, RZ, PT ;  /* 0x000000ff0900720c */ /* 0x000fe40003f25270 */
[----:B------:R-:W-:-:S13]  /*5fc0*/  ISETP.GE.U32.AND P0, PT, R3, R6, PT ;  /* 0x000000060300720c */ /* 0x000fda0003f06070 */
[----:B------:R-:W-:-:S04]  /*5fd0*/  @P0 VIADD R5, R5, 0x1 ;  /* 0x0000000105050836 */ /* 0x000fc80000000000 */
[----:B------:R-:W-:Y:S01]  /*5fe0*/  @!P2 IMAD.MOV R5, RZ, RZ, -R5 ;  /* 0x000000ffff05a224 */ /* 0x000fe200078e0a05 */
[----:B------:R-:W-:-:S05]  /*5ff0*/  @!P1 LOP3.LUT R5, RZ, R9, RZ, 0x33, !PT ;  /* 0x00000009ff059212 */ /* 0x000fca00078e33ff */
[----:B------:R-:W-:-:S07]  /*6000*/  IMAD.MOV.U32 R172, RZ, RZ, R5 ;  /* 0x000000ffffac7224 */ /* 0x000fce00078e0005 */
.L_x_4920:
[----:B------:R-:W-:Y:S05]  /*6010*/  BSYNC B0 ;  /* 0x0000000000007941 */ /* 0x000fea0003800000 */
.L_x_4919:
        /* <DEDUP_REMOVED lines=33> */
[----:B----4-:R-:W-:Y:S02]  /*6230*/  CS2R R96, SRZ ;  /* 0x0000000000607805 */ /* 0x010fe4000001ff00 */
        /* <DEDUP_REMOVED lines=45> */
.L_x_5190:
        /* <DEDUP_REMOVED lines=26> */
.L_x_4924:
[----:B------:R-:W-:Y:S05]  /*66b0*/  BSYNC B6 ;  /* 0x0000000000067941 */ /* 0x000fea0003800000 */
.L_x_4923:
        /* <DEDUP_REMOVED lines=12> */
.L_x_4928:
[----:B--2---:R2:W3:Y:S02]  /*6780*/  SYNCS.PHASECHK.TRANS64.TRYWAIT P0, [R19+URZ+0x22800], R0 ;  /* 0x02280000130075a7 */ /* 0x0044e4000800017f */
[----:B---3--:R-:W-:Y:S05]  /*6790*/  @!P0 NANOSLEEP.SYNCS 0x989680 ;  /* 0x009896800000895d */ /* 0x008fea0003900000 */
[----:B------:R-:W3:Y:S02]  /*67a0*/  @!P0 SYNCS.PHASECHK.TRANS64 P0, [R19+URZ+0x22800], R0 ;  /* 0x02280000130085a7 */ /* 0x000ee4000800007f */
[----:B---3--:R-:W-:Y:S05]  /*67b0*/  @!P0 BRA `(.L_x_4928) ;  /* 0xfffffffc00f08947 */ /* 0x008fea000383ffff */
.L_x_4927:
[----:B------:R-:W-:Y:S05]  /*67c0*/  BSYNC B0 ;  /* 0x0000000000007941 */ /* 0x000fea0003800000 */
.L_x_4926:
[----:B------:R-:W-:Y:S05]  /*67d0*/  BRA `(.L_x_4929) ;  /* 0x0000002800f87947 */ /* 0x000fea0003800000 */
.L_x_4925:
        /* <DEDUP_REMOVED lines=30> */
.L_x_4931:
[----:B------:R-:W-:Y:S05]  /*69c0*/  BSYNC B6 ;  /* 0x0000000000067941 */ /* 0x000fea0003800000 */
.L_x_4930:
        /* <DEDUP_REMOVED lines=13> */
[----:B------:R-:W-:Y:S01]  /*6aa0*/  LEA R3, R3, R38, 0x6 ;  /* 0x0000002603037211 */ /* 0x000fe200078e30ff */
        /* <DEDUP_REMOVED lines=33> */
.L_x_5196:
        /* <DEDUP_REMOVED lines=15> */
[----:B------:R-:W-:Y:S02]  /*6db0*/  @!P2 IMAD.WIDE R34, R204, 0x2, R8 ;  /* 0x00000002cc22a825 */ /* 0x000fe400078e0208 */
[C---:B------:R-:W-:Y:S02]  /*6dc0*/  @!P3 SHF.L.U64.HI R24, R208.reuse, 0x1, R31 ;  /* 0x00000001d018b819 */ /* 0x040fe4000001021f */
[----:B------:R-:W-:Y:S01]  /*6dd0*/  @!P3 IMAD.SHL.U32 R9, R208, 0x2, RZ ;  /* 0x00000002d009b824 */ /* 0x000fe200078e00ff */
[----:B------:R-:W-:Y:S02]  /*6de0*/  CS2R R26, SRZ ;  /* 0x00000000001a7805 */ /* 0x000fe4000001ff00 */
[----:B------:R-:W-:Y:S01]  /*6df0*/  CS2R R20, SRZ ;  /* 0x0000000000147805 */ /* 0x000fe2000001ff00 */
[----:B0-----:R-:W-:Y:S01]  /*6e00*/  @!P2 IMAD.WIDE R12, R204, 0x2, R14 ;  /* 0x00000002cc0ca825 */ /* 0x001fe200078e020e */
[----:B------:R0:W5:Y:S01]  /*6e10*/  @!P2 LD.E.64 R28, desc[UR40][R34.64] ;  /* 0x00000028221ca980 */ /* 0x000162000c101b00 */
[----:B------:R-:W-:-:S02]  /*6e20*/  @!P3 IADD3 R10, P0, R0, R9, RZ ;  /* 0x00000009000ab210 */ /* 0x000fc40007f1e0ff */
[----:B------:R-:W-:Y:S01]  /*6e30*/  @!P3 IADD3 R8, P1, R14, R9, RZ ;  /* 0x000000090e08b210 */ /* 0x000fe20007f3e0ff */
[----:B------:R0:W5:Y:S02]  /*6e40*/  @!P2 LD.E.64 R26, desc[UR40][R12.64] ;  /* 0x000000280c1aa980 */ /* 0x000164000c101b00 */
[--C-:B------:R-:W-:Y:S02]  /*6e50*/  @!P3 IMAD.X R11, R3, 0x1, R24.reuse, P0 ;  /* 0x00000001030bb824 */ /* 0x100fe400000e0618 */
[----:B------:R-:W-:Y:S01]  /*6e60*/  @!P3 IMAD.X R9, R5, 0x1, R24, P1 ;  /* 0x000000010509b824 */ /* 0x000fe200008e0618 */
[----:B------:R-:W-:Y:S02]  /*6e70*/  CS2R R24, SRZ ;  /* 0x0000000000187805 */ /* 0x000fe4000001ff00 */
[----:B------:R0:W5:Y:S04]  /*6e80*/  @!P3 LD.E.64 R20, desc[UR40][R10.64] ;  /* 0x000000280a14b980 */ /* 0x000168000c101b00 */
[----:B------:R0:W5:Y:S02]  /*6e90*/  @!P3 LD.E.64 R24, desc[UR40][R8.64] ;  /* 0x000000280818b980 */ /* 0x000164000c101b00 */
.L_x_4936:
[----:B------:R-:W-:Y:S05]  /*6ea0*/  BSYNC B1 ;  /* 0x0000000000017941 */ /* 0x000fea0003800000 */
.L_x_4935:
        /* <DEDUP_REMOVED lines=19> */
[----:B-1----:R-:W1:Y:S04]  /*6fe0*/  SHFL.IDX PT, R7, R7, 0x1, 0x1c1f ;  /* 0x003c1f0007077f89 */ /* 0x002e6800000e0000 */
[----:B0-----:R-:W4:Y:S02]  /*6ff0*/  SHFL.IDX PT, R32, R32, 0x1, 0x1c1f ;  /* 0x003c1f0020207f89 */ /* 0x001f2400000e0000 */
.L_x_5202:
[----:B------:R-:W-:Y:S01]  /*7000*/  VIADD R38, R38, 0x40 ;  /* 0x0000004026267836 */ /* 0x000fe20000000000 */
[----:B------:R-:W-:Y:S01]  /*7010*/  LEA.HI R4, R230, R230, RZ, 0x1 ;  /* 0x000000e6e6047211 */ /* 0x000fe200078f08ff */
        /* <DEDUP_REMOVED lines=13> */
[----:B------:R-:W-:Y:S01]  /*70f0*/  ISETP.GE.AND P3, PT, R208, UR4, PT ;  /* 0x00000004d0007c0c */ /* 0x000fe2000bf66270 */
[----:B-1----:R-:W-:Y:S01]  /*7100*/  IMAD.MOV.U32 R33, RZ, RZ, R7 ;  /* 0x000000ffff217224 */ /* 0x002fe200078e0007 */
[----:B------:R-:W-:-:S09]  /*7110*/  CS2R R14, SRZ ;  /* 0x00000000000e7805 */ /* 0x000fd2000001ff00 */
[----:B------:R-:W-:Y:S02]  /*7120*/  @!P2 IMAD.WIDE R34, R204, 0x2, R4 ;  /* 0x00000002cc22a825 */ /* 0x000fe400078e0204 */
[C---:B------:R-:W-:Y:S02]  /*7130*/  @!P3 SHF.L.U64.HI R10, R208.reuse, 0x1, R31 ;  /* 0x00000001d00ab819 */ /* 0x040fe4000001021f */
[----:B------:R-:W-:Y:S01]  /*7140*/  @!P3 IMAD.SHL.U32 R5, R208, 0x2, RZ ;  /* 0x00000002d005b824 */ /* 0x000fe200078e00ff */
[----:B------:R-:W-:Y:S02]  /*7150*/  CS2R R8, SRZ ;  /* 0x0000000000087805 */ /* 0x000fe4000001ff00 */
[----:B------:R-:W-:Y:S01]  /*7160*/  CS2R R12, SRZ ;  /* 0x00000000000c7805 */ /* 0x000fe2000001ff00 */
[----:B------:R0:W5:Y:S01]  /*7170*/  @!P2 LD.E.64 R14, desc[UR40][R34.64] ;  /* 0x00000028220ea980 */ /* 0x000162000c101b00 */
[-C--:B------:R-:W-:Y:S02]  /*7180*/  @!P3 IADD3 R4, P0, R0, R5.reuse, RZ ;  /* 0x000000050004b210 */ /* 0x080fe40007f1e0ff */
[----:B----4-:R-:W-:Y:S01]  /*7190*/  @!P3 IADD3 R6, P1, R32, R5, RZ ;  /* 0x000000052006b210 */ /* 0x010fe20007f3e0ff */
[----:B------:R-:W-:-:S04]  /*71a0*/  @!P2 IMAD.WIDE R32, R204, 0x2, R32 ;  /* 0x00000002cc20a825 */ /* 0x000fc800078e0220 */
[--C-:B------:R-:W-:Y:S01]  /*71b0*/  @!P3 IMAD.X R5, R3, 0x1, R10.reuse, P0 ;  /* 0x000000010305b824 */ /* 0x100fe200000e060a */
[----:B------:R0:W5:Y:S01]  /*71c0*/  @!P2 LD.E.64 R8, desc[UR40][R32.64] ;  /* 0x000000282008a980 */ /* 0x000162000c101b00 */
[----:B------:R-:W-:Y:S01]  /*71d0*/  @!P3 IMAD.X R7, R7, 0x1, R10, P1 ;  /* 0x000000010707b824 */ /* 0x000fe200008e060a */
[----:B------:R-:W-:Y:S02]  /*71e0*/  CS2R R10, SRZ ;  /* 0x00000000000a7805 */ /* 0x000fe4000001ff00 */
[----:B------:R0:W5:Y:S04]  /*71f0*/  @!P3 LD.E.64 R12, desc[UR40][R4.64] ;  /* 0x00000028040cb980 */ /* 0x000168000c101b00 */
[----:B------:R0:W5:Y:S02]  /*7200*/  @!P3 LD.E.64 R10, desc[UR40][R6.64] ;  /* 0x00000028060ab980 */ /* 0x000164000c101b00 */
.L_x_4939:
[----:B------:R-:W-:Y:S05]  /*7210*/  BSYNC B1 ;  /* 0x0000000000017941 */ /* 0x000fea0003800000 */
.L_x_4938:
[----:B------:R-:W1:Y:S01]  /*7220*/  SYNCS.PHASECHK.TRANS64.TRYWAIT P0, [R19+URZ+0x22800], R36 ;  /* 0x02280024130075a7 */ /* 0x000e62000800017f */
[----:B---3--:R-:W-:Y:S01]  /*7230*/  IMAD.SHL.U32 R0, R37, 0x40, RZ ;  /* 0x0000004025007824 */ /* 0x008fe200078e00ff */
[----:B0---4-:R-:W-:Y:S01]  /*7240*/  VIADDMNMX R32, R39, -R210, 0x80, PT ;  /* 0x0000008027207446 */ /* 0x011fe200038009d2 */
[----:B-----5:R-:W-:Y:S01]  /*7250*/  IMAD.MOV.U32 R4, RZ, RZ, R8 ;  /* 0x000000ffff047224 */ /* 0x020fe200078e0008 */
[----:B------:R-:W-:Y:S01]  /*7260*/  BSSY B1, `(.L_x_4940) ;  /* 0x0000018000017945 */ /* 0x000fe20003800000 */
[----:B------:R-:W-:Y:S01]  /*7270*/  IMAD.MOV.U32 R5, RZ, RZ, R11 ;  /* 0x000000ffff057224 */ /* 0x000fe200078e000b */
[----:B--2---:R-:W-:Y:S01]  /*7280*/  LOP3.LUT R3, R0, 0x1c0, RZ, 0xc0, !PT ;  /* 0x000001c000037812 */ /* 0x004fe200078ec0ff */
[----:B------:R-:W-:Y:S01]  /*7290*/  IMAD.MOV.U32 R6, RZ, RZ, R14 ;  /* 0x000000ffff067224 */ /* 0x000fe200078e000e */
        /* <DEDUP_REMOVED lines=11> */
[----:B------:R-:W-:-:S02]  /*7350*/  PRMT R46, R46, 0x5410, R0 ;  /* 0x000054102e2e7816 */ /* 0x000fc40000000000 */
[----:B------:R-:W-:Y:S02]  /*7360*/  LEA R0, R216, R3, 0x9 ;  /* 0x00000003d8007211 */ /* 0x000fe400078e48ff */
[----:B------:R-:W-:Y:S01]  /*7370*/  PRMT R48, R4, 0x5410, R5 ;  /* 0x0000541004307816 */ /* 0x000fe20000000005 */
[----:B------:R-:W-:Y:S01]  /*7380*/  IMAD.MOV.U32 R5, RZ, RZ, R13 ;  /* 0x000000ffff057224 */ /* 0x000fe200078e000d */
[----:B------:R-:W-:Y:S01]  /*7390*/  ISETP.GE.AND P1, PT, R23, R32, PT ;  /* 0x000000201700720c */ /* 0x000fe20003f26270 */
[----:B------:R-:W-:-:S04]  /*73a0*/  IMAD R3, R0, 0x2, R19 ;  /* 0x0000000200037824 */ /* 0x000fc800078e0213 */
[C---:B------:R-:W-:Y:S02]  /*73b0*/  VIADD R4, R3.reuse, 0x18400 ;  /* 0x0001840003047836 */ /* 0x040fe40000000000 */
[----:B------:R-:W-:Y:S01]  /*73c0*/  VIADD R0, R3, 0x18440 ;  /* 0x0001844003007836 */ /* 0x000fe20000000000 */
[----:B-1----:R-:W-:Y:S06]  /*73d0*/  @!P0 BRA `(.L_x_4941) ;  /* 0x0000016800f08947 */ /* 0x002fec0003800000 */
.L_x_5203:
[----:B------:R-:W-:Y:S05]  /*73e0*/  BSYNC B1 ;  /* 0x0000000000017941 */ /* 0x000fea0003800000 */
.L_x_4940:
        /* <DEDUP_REMOVED lines=10> */
[----:B0-----:R-:W-:Y:S01]  /*7490*/  SHF.R.U32.HI R36, RZ, 0x10, R27 ;  /* 0x00000010ff247819 */ /* 0x001fe2000001161b */
[--C-:B------:R-:W-:Y:S01]  /*74a0*/  HADD2.F32 R35, -RZ, R40.reuse.H0_H0 ;  /* 0x20000028ff237230 */ /* 0x100fe20000004100 */
[--C-:B------:R-:W-:Y:S01]  /*74b0*/  SHF.R.U32.HI R34, RZ, 0x10, R29.reuse ;  /* 0x00000010ff227819 */ /* 0x100fe2000001161d */
        /* <DEDUP_REMOVED lines=10> */
[----:B------:R-:W-:Y:S01]  /*7560*/  FMUL.FTZ R29, R29, R34 ;  /* 0x000000221d1d7220 */ /* 0x000fe20000410000 */
[--C-:B------:R-:W-:Y:S02]  /*7570*/  HADD2.F32 R26, -RZ, R6.reuse.H0_H0 ;  /* 0x20000006ff1a7230 */ /* 0x100fe40000004100 */
[----:B------:R-:W-:Y:S01]  /*7580*/  FMUL.FTZ R38, R4, R35 ;  /* 0x0000002304267220 */ /* 0x000fe20000410000 */
[----:B------:R-:W-:-:S02]  /*7590*/  HADD2.F32 R27, -RZ, R6.H1_H1 ;  /* 0x30000006ff1b7230 */ /* 0x000fc40000004100 */
[C---:B------:R-:W-:Y:S01]  /*75a0*/  FFMA.FTZ R39, R28.reuse, R34, -R37 ;  /* 0x000000221c277223 */ /* 0x040fe20000010825 */
[--C-:B------:R-:W-:Y:S02]  /*75b0*/  HADD2.F32 R6, -RZ, R5.reuse.H0_H0 ;  /* 0x20000005ff067230 */ /* 0x100fe40000004100 */
[----:B------:R-:W-:Y:S01]  /*75c0*/  FFMA.FTZ R40, R28, R36, R29 ;  /* 0x000000241c287223 */ /* 0x000fe2000001001d */
[-C--:B------:R-:W-:Y:S01]  /*75d0*/  FMUL.FTZ R34, R4, R33.reuse ;  /* 0x0000002104227220 */ /* 0x080fe20000410000 */
[C---:B------:R-:W-:Y:S01]  /*75e0*/  FFMA.FTZ R38, R7.reuse, R33, -R38 ;  /* 0x0000002107267223 */ /* 0x040fe20000010826 */
[----:B------:R-:W-:Y:S02]  /*75f0*/  HADD2.F32 R5, -RZ, R5.H1_H1 ;  /* 0x30000005ff057230 */ /* 0x000fe40000004100 */
[----:B------:R-:W-:Y:S02]  /*7600*/  HADD2.F32 R33, -RZ, R43.H0_H0 ;  /* 0x2000002bff217230 */ /* 0x000fe40000004100 */
[----:B------:R-:W-:Y:S01]  /*7610*/  FFMA.FTZ R35, R7, R35, R34 ;  /* 0x0000002307237223 */ /* 0x000fe20000010022 */
[----:B------:R-:W-:-:S02]  /*7620*/  HADD2.F32 R28, -RZ, R44.H1_H1 ;  /* 0x3000002cff1c7230 */ /* 0x000fc40000004100 */
        /* <DEDUP_REMOVED lines=14> */
[----:B------:R1:W-:Y:S02]  /*7710*/  STS.128 [R3+0x18400], R4 ;  /* 0x0184000403007388 */ /* 0x0003e40000000c00 */
.L_x_4945:
[----:B------:R-:W-:Y:S05]  /*7720*/  BSYNC B2 ;  /* 0x0000000000027941 */ /* 0x000fea0003800000 */
.L_x_4944:
        /* <DEDUP_REMOVED lines=14> */
[C---:B0-----:R-:W-:Y:S01]  /*7810*/  FMUL.FTZ R36, R25.reuse, R27 ;  /* 0x0000001b19247220 */ /* 0x041fe20000410000 */
        /* <DEDUP_REMOVED lines=28> */
.L_x_4943:
[----:B------:R-:W-:Y:S05]  /*79e0*/  BSYNC B1 ;  /* 0x0000000000017941 */ /* 0x000fea0003800000 */
.L_x_4942:
        /* <DEDUP_REMOVED lines=30> */
[----:B------:R-:W-:Y:S02]  /*7bd0*/  HADD2.F32 R20, -RZ, R46.H1_H1 ;  /* 0x3000002eff147230 */ /* 0x000fe40000004100 */
[----:B------:R-:W-:Y:S01]  /*7be0*/  FFMA.FTZ R21, R7, R24, R28 ;  /* 0x0000001807157223 */ /* 0x000fe2000001001c */
[----:B------:R-:W-:Y:S02]  /*7bf0*/  HADD2.F32 R5, -RZ, R5.H1_H1 ;  /* 0x30000005ff057230 */ /* 0x000fe40000004100 */
[----:B------:R-:W-:-:S02]  /*7c00*/  HADD2.F32 R14, -RZ, R48.H0_H0 ;  /* 0x20000030ff0e7230 */ /* 0x000fc40000004100 */
        /* <DEDUP_REMOVED lines=15> */
.L_x_4948:
[----:B------:R-:W-:Y:S05]  /*7d00*/  BSYNC B1 ;  /* 0x0000000000017941 */ /* 0x000fea0003800000 */
.L_x_4947:
[----:B------:R-:W-:Y:S05]  /*7d10*/  @P1 BRA `(.L_x_4946) ;  /* 0x0000001400841947 */ /* 0x000fea0003800000 */
[----:B-1----:R-:W1:Y:S01]  /*7d20*/  LDS.128 R4, [R0+0x2000] ;  /* 0x0020000000047984 */ /* 0x002e620000000c00 */
[----:B------:R-:W-:Y:S02]  /*7d30*/  SHF.R.U64 R24, R12, 0x10, R13 ;  /* 0x000000100c187819 */ /* 0x000fe4000000120d */
[----:B------:R-:W-:Y:S02]  /*7d40*/  SHF.R.U32.HI R14, RZ, 0x10, R11 ;  /* 0x00000010ff0e7819 */ /* 0x000fe4000001160b */
[----:B------:R-:W-:Y:S01]  /*7d50*/  SHF.R.U32.HI R12, RZ, 0x10, R13 ;  /* 0x00000010ff0c7819 */ /* 0x000fe2000001160d */
[----:B------:R-:W-:Y:S01]  /*7d60*/  HADD2.F32 R13, -RZ, R47.H0_H0 ;  /* 0x2000002fff0d7230 */ /* 0x000fe20000004100 */
[----:B------:R-:W-:Y:S01]  /*7d70*/  SHF.R.U64 R21, R10, 0x10, R11 ;  /* 0x000000100a157819 */ /* 0x000fe2000000120b */
[----:B------:R-:W-:Y:S02]  /*7d80*/  HADD2.F32 R14, -RZ, R14.H0_H0 ;  /* 0x2000000eff0e7230 */ /* 0x000fe40000004100 */
[----:B------:R-:W-:-:S02]  /*7d90*/  HADD2.F32 R12, -RZ, R12.H0_H0 ;  /* 0x2000000cff0c7230 */ /* 0x000fc40000004100 */
[----:B------:R-:W-:Y:S02]  /*7da0*/  HADD2.F32 R11, -RZ, R48.H1_H1 ;  /* 0x30000030ff0b7230 */ /* 0x000fe40000004100 */
        /* <DEDUP_REMOVED lines=9> */
[----:B------:R-:W-:Y:S01]  /*7e40*/  FFMA.FTZ R20, R9, R12, -R20 ;  /* 0x0000000c09147223 */ /* 0x000fe20000010814 */
[-C--:B------:R-:W-:Y:S01]  /*7e50*/  FMUL.FTZ R12, R4, R11.reuse ;  /* 0x0000000b040c7220 */ /* 0x080fe20000410000 */
[----:B------:R-:W-:Y:S01]  /*7e60*/  FFMA.FTZ R11, R3, R11, -R10 ;  /* 0x0000000b030b7223 */ /* 0x000fe2000001080a */
[----:B------:R-:W-:Y:S02]  /*7e70*/  HADD2.F32 R10, -RZ, R31.H0_H0 ;  /* 0x2000001fff0a7230 */ /* 0x000fe40000004100 */
[----:B------:R-:W-:Y:S01]  /*7e80*/  FFMA.FTZ R15, R9, R14, R15 ;  /* 0x0000000e090f7223 */ /* 0x000fe2000001000f */
[----:B------:R-:W-:Y:S02]  /*7e90*/  HADD2.F32 R6, -RZ, R5.H0_H0 ;  /* 0x20000005ff067230 */ /* 0x000fe40000004100 */
[----:B------:R-:W-:Y:S01]  /*7ea0*/  FFMA.FTZ R12, R3, R13, R12 ;  /* 0x0000000d030c7223 */ /* 0x000fe2000001000c */
[----:B------:R-:W-:-:S02]  /*7eb0*/  HADD2.F32 R31, -RZ, R31.H1_H1 ;  /* 0x3000001fff1f7230 */ /* 0x000fc40000004100 */
[CC--:B------:R-:W-:Y:S01]  /*7ec0*/  FMUL.FTZ R14, R8.reuse, R10.reuse ;  /* 0x0000000a080e7220 */ /* 0x0c0fe20000410000 */
[----:B------:R-:W-:Y:S02]  /*7ed0*/  HADD2.F32 R5, -RZ, R5.H1_H1 ;  /* 0x30000005ff057230 */ /* 0x000fe40000004100 */
[----:B------:R-:W-:Y:S02]  /*7ee0*/  HADD2.F32 R9, -RZ, R21.H0_H0 ;  /* 0x20000015ff097230 */ /* 0x000fe40000004100 */
[-C--:B------:R-:W-:Y:S01]  /*7ef0*/  FMUL.FTZ R13, R8, R31.reuse ;  /* 0x0000001f080d7220 */ /* 0x080fe20000410000 */
[----:B------:R-:W-:Y:S02]  /*7f00*/  HADD2.F32 R4, -RZ, R24.H0_H0 ;  /* 0x20000018ff047230 */ /* 0x000fe40000004100 */
[----:B------:R-:W-:Y:S01]  /*7f10*/  FFMA.FTZ R14, R7, R31, -R14 ;  /* 0x0000001f070e7223 */ /* 0x000fe2000001080e */
[----:B------:R-:W-:Y:S01]  /*7f20*/  FMUL.FTZ R3, R5, R9 ;  /* 0x0000000905037220 */ /* 0x000fe20000410000 */
[----:B------:R-:W-:Y:S01]  /*7f30*/  FFMA.FTZ R13, R7, R10, R13 ;  /* 0x0000000a070d7223 */ /* 0x000fe2000001000d */
[----:B------:R-:W-:Y:S01]  /*7f40*/  FMUL.FTZ R8, R5, R4 ;  /* 0x0000000405087220 */ /* 0x000fe20000410000 */
[----:B------:R-:W-:Y:S01]  /*7f50*/  F2FP.F16.F32.PACK_AB R7, R15, R20 ;  /* 0x000000140f07723e */ /* 0x000fe200000000ff */
[----:B------:R-:W-:Y:S01]  /*7f60*/  FFMA.FTZ R3, R6, R4, -R3 ;  /* 0x0000000406037223 */ /* 0x000fe20000010803 */
[----:B------:R-:W-:Y:S01]  /*7f70*/  F2FP.F16.F32.PACK_AB R4, R12, R11 ;  /* 0x0000000b0c04723e */ /* 0x000fe200000000ff */
[----:B------:R-:W-:Y:S01]  /*7f80*/  FFMA.FTZ R8, R6, R9, R8 ;  /* 0x0000000906087223 */ /* 0x000fe20000010008 */
[----:B------:R-:W-:-:S04]  /*7f90*/  F2FP.F16.F32.PACK_AB R6, R13, R14 ;  /* 0x0000000e0d06723e */ /* 0x000fc800000000ff */
[----:B------:R-:W-:-:S05]  /*7fa0*/  F2FP.F16.F32.PACK_AB R5, R8, R3 ;  /* 0x000000030805723e */ /* 0x000fca00000000ff */
[----:B------:R3:W-:Y:S01]  /*7fb0*/  STS.128 [R0+0x2000], R4 ;  /* 0x0020000400007388 */ /* 0x0007e20000000c00 */
[----:B------:R-:W-:Y:S05]  /*7fc0*/  BRA `(.L_x_4946) ;  /* 0x0000001000d87947 */ /* 0x000fea0003800000 */
.L_x_4933:
        /* <DEDUP_REMOVED lines=78> */
.L_x_5213:
[----:B------:R-:W-:Y:S01]  /*84b0*/  VIADD R38, R38, 0x40 ;  /* 0x0000004026267836 */ /* 0x000fe20000000000 */
[----:B------:R-:W-:Y:S01]  /*84c0*/  LEA.HI R6, R230, R230, RZ, 0x1 ;  /* 0x000000e6e6067211 */ /* 0x000fe200078f08ff */
[----:B------:R-:W-:Y:S01]  /*84d0*/  BSSY B1, `(.L_x_4950) ;  /* 0x0000015000017945 */ /* 0x000fe20003800000 */
[----:B------:R-:W-:Y:S02]  /*84e0*/  CS2R R8, SRZ ;  /* 0x0000000000087805 */ /* 0x000fe4000001ff00 */
[----:B------:R-:W-:Y:S02]  /*84f0*/  CS2R R10, SRZ ;  /* 0x00000000000a7805 */ /* 0x000fe4000001ff00 */
[----:B------:R-:W-:Y:S02]  /*8500*/  ISETP.GE.AND P1, PT, R38, R31, PT ;  /* 0x0000001f2600720c */ /* 0x000fe40003f26270 */
[----:B------:R-:W-:-:S04]  /*8510*/  LOP3.LUT R7, R6, 0xfffffffe, RZ, 0xc0, !PT ;  /* 0xfffffffe06077812 */ /* 0x000fc800078ec0ff */
[----:B------:R-:W-:Y:S02]  /*8520*/  IADD3 R12, R230, -R7, RZ ;  /* 0x80000007e60c7210 */ /* 0x000fe40007ffe0ff */
[----:B------:R-:W-:Y:S02]  /*8530*/  CS2R R6, SRZ ;  /* 0x0000000000067805 */ /* 0x000fe4000001ff00 */
[----:B------:R-:W-:-:S03]  /*8540*/  SHF.L.U32 R12, R12, 0x1f, RZ ;  /* 0x0000001f0c0c7819 */ /* 0x000fc600000006ff */
[----:B------:R-:W-:Y:S05]  /*8550*/  @P1 BRA `(.L_x_4951) ;  /* 0x0000000000301947 */ /* 0x000fea0003800000 */
        /* <DEDUP_REMOVED lines=12> */
.L_x_4951:
[----:B------:R-:W-:Y:S05]  /*8620*/  BSYNC B1 ;  /* 0x0000000000017941 */ /* 0x000fea0003800000 */
.L_x_4950:
[----:B------:R-:W0:Y:S01]  /*8630*/  SYNCS.PHASECHK.TRANS64.TRYWAIT P1, [R19+URZ+0x22800], R12 ;  /* 0x0228000c130075a7 */ /* 0x000e22000802017f */
[----:B------:R-:W-:Y:S01]  /*8640*/  VIADDMNMX R0, R31, -R210, 0x80, PT ;  /* 0x000000801f007446 */ /* 0x000fe200038009d2 */
[----:B---3-5:R-:W-:Y:S01]  /*8650*/  IMAD.MOV.U32 R3, RZ, RZ, R4 ;  /* 0x000000ffff037224 */ /* 0x028fe200078e0004 */
[----:B------:R-:W-:Y:S01]  /*8660*/  BSSY B1, `(.L_x_4952) ;  /* 0x000000d000017945 */ /* 0x000fe20003800000 */
[----:B------:R-:W-:Y:S01]  /*8670*/  IMAD.MOV.U32 R13, RZ, RZ, R5 ;  /* 0x000000ffff0d7224 */ /* 0x000fe200078e0005 */
[-C--:B------:R-:W-:Y:S01]  /*8680*/  ISETP.GE.OR P2, PT, R23, R0.reuse, P0 ;  /* 0x000000001700720c */ /* 0x080fe20000746670 */
[----:B------:R-:W-:Y:S01]  /*8690*/  IMAD.MOV.U32 R14, RZ, RZ, R9 ;  /* 0x000000ffff0e7224 */ /* 0x000fe200078e0009 */
[----:B------:R-:W-:Y:S01]  /*86a0*/  ISETP.GE.OR P0, PT, R229, R0, P0 ;  /* 0x00000000e500720c */ /* 0x000fe20000706670 */
[----:B------:R-:W-:Y:S01]  /*86b0*/  IMAD.MOV.U32 R0, RZ, RZ, R6 ;  /* 0x000000ffff007224 */ /* 0x000fe200078e0006 */
[----:B------:R-:W-:Y:S01]  /*86c0*/  PRMT R54, R3, 0x5410, R13 ;  /* 0x0000541003367816 */ /* 0x000fe2000000000d */
[----:B------:R-:W-:-:S02]  /*86d0*/  IMAD.MOV.U32 R3, RZ, RZ, R7 ;  /* 0x000000ffff037224 */ /* 0x000fc400078e0007 */
[----:B------:R-:W-:Y:S02]  /*86e0*/  IMAD.MOV.U32 R13, RZ, RZ, R8 ;  /* 0x000000ffff0d7224 */ /* 0x000fe400078e0008 */
[----:B------:R-:W-:Y:S01]  /*86f0*/  IMAD.IADD R31, R16, 0x1, R39 ;  /* 0x00000001101f7824 */ /* 0x000fe200078e0227 */
[----:B------:R-:W-:Y:S02]  /*8700*/  PRMT R55, R0, 0x5410, R3 ;  /* 0x0000541000377816 */ /* 0x000fe40000000003 */
[----:B------:R-:W-:Y:S01]  /*8710*/  PRMT R56, R13, 0x5410, R14 ;  /* 0x000054100d387816 */ /* 0x000fe2000000000e */
[----:B0-----:R-:W-:Y:S06]  /*8720*/  @!P1 BRA `(.L_x_4953) ;  /* 0x0000015c00989947 */ /* 0x001fec0003800000 */
.L_x_5214:
[----:B------:R-:W-:Y:S05]  /*8730*/  BSYNC B1 ;  /* 0x0000000000017941 */ /* 0x000fea0003800000 */
.L_x_4952:
        /* <DEDUP_REMOVED lines=46> */
[----:B------:R-:W-:Y:S02]  /*8a20*/  HADD2.F32 R35, -RZ, R27.H1_H1 ;  /* 0x3000001bff237230 */ /* 0x000fe40000004100 */
        /* <DEDUP_REMOVED lines=16> */
[----:B------:R-:W-:Y:S02]  /*8b30*/  HADD2.F32 R32, -RZ, R52.H1_H1 ;  /* 0x30000034ff207230 */ /* 0x000fe40000004100 */
        /* <DEDUP_REMOVED lines=35> */
.L_x_4955:
[----:B------:R-:W-:Y:S05]  /*8d70*/  BSYNC B1 ;  /* 0x0000000000017941 */ /* 0x000fea0003800000 */
.L_x_4954:
        /* <DEDUP_REMOVED lines=91> */
.L_x_4946:
[----:B------:R-:W-:Y:S05]  /*9330*/  BSYNC B0 ;  /* 0x0000000000007941 */ /* 0x000fea0003800000 */
.L_x_4932:
        /* <DEDUP_REMOVED lines=8> */
.L_x_4929:
        /* <DEDUP_REMOVED lines=9> */
.L_x_4956:
[----:B------:R-:W-:Y:S01]  /*9450*/  IMAD R20, R22, 0x8, R19 ;  /* 0x0000000816147824 */ /* 0x000fe200078e0213 */
[----:B------:R-:W-:-:S04]  /*9460*/  SHF.L.U32 R21, R206, 0x1f, RZ ;  /* 0x0000001fce157819 */ /* 0x000fc800000006ff */
[----:B------:R1:W2:Y:S01]  /*9470*/  SYNCS.PHASECHK.TRANS64.TRYWAIT P2, [R20+URZ+0x22830], R21 ;  /* 0x02283015140075a7 */ /* 0x0002a2000804017f */
[----:B------:R-:W-:Y:S05]  /*9480*/  @!P0 BRA `(.L_x_4957) ;  /* 0x0000000000048947 */ /* 0x000fea0003800000 */
[----:B------:R-:W-:Y:S01]  /*9490*/  BPT.TRAP 0x1 ;  /* 0x000000040000795c */ /* 0x000fe20000300000 */
.L_x_4957:
[----:B------:R-:W3:Y:S01]  /*94a0*/  S2R R3, SR_TID.X ;  /* 0x0000000000037919 */ /* 0x000ee20000002100 */
[----:B------:R-:W-:-:S05]  /*94b0*/  VIADD R0, R19, 0x1c400 ;  /* 0x0001c40013007836 */ /* 0x000fca0000000000 */
[----:B------:R-:W-:-:S04]  /*94c0*/  SHF.R.U32.HI R0, RZ, 0x4, R0 ;  /* 0x00000004ff007819 */ /* 0x000fc80000011600 */
[----:B------:R-:W-:Y:S02]  /*94d0*/  LOP3.LUT R0, R0, 0x3fff, RZ, 0xc0, !PT ;  /* 0x00003fff00007812 */ /* 0x000fe400078ec0ff */
[----:B---3--:R-:W-:-:S04]  /*94e0*/  LOP3.LUT R3, R3, 0x7f, RZ, 0xc0, !PT ;  /* 0x0000007f03037812 */ /* 0x008fc800078ec0ff */
[----:B------:R-:W-:Y:S01]  /*94f0*/  ISETP.NE.AND P1, PT, R3, RZ, PT ;  /* 0x000000ff0300720c */ /* 0x000fe20003f25270 */
[----:B--2---:R-:W-:-:S12]  /*9500*/  @P2 BRA `(.L_x_4958) ;  /* 0x0000000000082947 */ /* 0x004fd80003800000 */
[----:B------:R-:W2:Y:S02]  /*9510*/  SYNCS.PHASECHK.TRANS64.TRYWAIT P2, [R20+URZ+0x22830], R21 ;  /* 0x02283015140075a7 */ /* 0x000ea4000804017f */
[----:B--2---:R-:W-:Y:S05]  /*9520*/  @!P2 BRA `(.L_x_4959) ;  /* 0x00000150002ca947 */ /* 0x004fea0003800000 */
.L_x_4958:
        /* <DEDUP_REMOVED lines=16> */
[----:B------:R-:W-:Y:S01]  /*9630*/  VIADD R12, R6, 0x4 ;  /* 0x00000004060c7836 */ /* 0x000fe20000000000 */
[----:B------:R-:W-:Y:S01]  /*9640*/  LOP3.LUT R18, R18, 0xfff7ffff, RZ, 0xc0, !PT ;  /* 0xfff7ffff12127812 */ /* 0x000fe200078ec0ff */
[----:B------:R-:W-:Y:S01]  /*9650*/  IMAD.MOV.U32 R13, RZ, RZ, 0x40000040 ;  /* 0x40000040ff0d7424 */ /* 0x000fe200078e00ff */
[----:B------:R-:W3:Y:S01]  /*9660*/  S2R R74, SR_TID.X ;  /* 0x00000000004a7919 */ /* 0x000ee20000002100 */
[----:B------:R-:W-:-:S06]  /*9670*/  IMAD.MOV.U32 R5, RZ, RZ, 0x40000040 ;  /* 0x40000040ff057424 */ /* 0x000fcc00078e00ff */
        /* <DEDUP_REMOVED lines=8> */
[----:B0-----:R-:W-:Y:S01]  /*9700*/  ISETP.NE.AND P2, PT, R0, 0x1, PT ;  /* 0x000000010000780c */ /* 0x001fe20003f45270 */
[----:B------:R-:W-:Y:S01]  /*9710*/  IMAD.IADD R0, R218, 0x1, R210 ;  /* 0x00000001da007824 */ /* 0x000fe200078e02d2 */
[----:B---3--:R-:W-:-:S11]  /*9720*/  SHF.R.U32.HI R74, RZ, 0x7, R74 ;  /* 0x00000007ff4a7819 */ /* 0x008fd6000001164a */
[----:B------:R-:W0:Y:S01]  /*9730*/  @P2 LDC R3, c[0x0][0x44c] ;  /* 0x00011300ff032b82 */ /* 0x000e220000000800 */
[----:B------:R-:W-:Y:S02]  /*9740*/  @P2 LOP3.LUT R18, R18, 0x80000, RZ, 0xfc, !PT ;  /* 0x0008000012122812 */ /* 0x000fe400078efcff */
[----:B------:R-:W-:Y:S01]  /*9750*/  IADD3 R176, -R74, 0xb, RZ ;  /* 0x0000000b4ab07810 */ /* 0x000fe20007ffe1ff */
[----:B0-----:R-:W-:Y:S01]  /*9760*/  @P2 IMAD.HI.U32 R3, R0, R3, RZ ;  /* 0x0000000300032227 */ /* 0x001fe200078e00ff */
[----:B------:R-:W-:Y:S02]  /*9770*/  WARPGROUP.DEPBAR.LE gsb0, 0x0 ;  /* 0x00008000000079c5 */ /* 0x000fe40000010000 */
[----:B------:R-:W-:-:S06]  /*9780*/  WARPGROUP.ARRIVE ;  /* 0x00000000000079c5 */ /* 0x000fcc0000000000 */
[----:B------:R-:W-:Y:S01]  /*9790*/  HGMMA.64x96x16.F32 R24, gdesc[UR4], R24, gsb0 ;  /* 0x01600000041879f0 */ /* 0x000fe20008000818 */
[----:B------:R-:W-:Y:S02]  /*97a0*/  R2UR UR6, R10 ;  /* 0x000000000a0672ca */ /* 0x000fe400000e0000 */
[----:B------:R-:W-:Y:S01]  /*97b0*/  R2UR UR7, R11 ;  /* 0x000000000b0772ca */ /* 0x000fe200000e0000 */
[----:B------:R-:W-:Y:S01]  /*97c0*/  IMAD.MOV.U32 R11, RZ, RZ, 0x40000040 ;  /* 0x40000040ff0b7424 */ /* 0x000fe200078e00ff */
[----:B------:R-:W-:Y:S02]  /*97d0*/  R2UR UR4, R12 ;  /* 0x000000000c0472ca */ /* 0x000fe400000e0000 */
[----:B------:R-:W-:Y:S02]  /*97e0*/  R2UR UR5, R13 ;  /* 0x000000000d0572ca */ /* 0x000fe400000e0000 */
[----:B------:R-:W-:Y:S01]  /*97f0*/  IADD3 R10, R6, 0x6, RZ ;  /* 0x00000006060a7810 */ /* 0x000fe20007ffe0ff */
[----:B------:R-:W-:-:S02]  /*9800*/  WARPGROUP.DEPBAR.LE gsb0, 0x0 ;  /* 0x00008000000079c5 */ /* 0x000fc40000010000 */
[----:B------:R-:W-:-:S08]  /*9810*/  WARPGROUP.ARRIVE ;  /* 0x00000000000079c5 */ /* 0x000fd00000000000 */
[----:B------:R-:W-:Y:S01]  /*9820*/  HGMMA.64x96x16.F32 R24, gdesc[UR4], R24, gsb0 ;  /* 0x01600000041879f0 */ /* 0x000fe20008000818 */
[----:B------:R-:W-:Y:S02]  /*9830*/  R2UR UR6, R4 ;  /* 0x00000000040672ca */ /* 0x000fe400000e0000 */
[----:B------:R-:W-:Y:S01]  /*9840*/  R2UR UR7, R5 ;  /* 0x00000000050772ca */ /* 0x000fe200000e0000 */
[----:B------:R-:W0:Y:S01]  /*9850*/  @P2 LDC R4, c[0x0][0x450] ;  /* 0x00011400ff042b82 */ /* 0x000e220000000800 */
[----:B------:R-:W-:Y:S02]  /*9860*/  R2UR UR4, R10 ;  /* 0x000000000a0472ca */ /* 0x000fe400000e0000 */
[----:B------:R-:W-:Y:S02]  /*9870*/  R2UR UR5, R11 ;  /* 0x000000000b0572ca */ /* 0x000fe400000e0000 */
[----:B0-----:R-:W-:Y:S01]  /*9880*/  @P2 SHF.R.U32.HI R0, RZ, R4, R3 ;  /* 0x00000004ff002219 */ /* 0x001fe20000011603 */
[----:B------:R-:W-:-:S04]  /*9890*/  IMAD R3, R172, -0x60, R213 ;  /* 0xffffffa0ac037824 */ /* 0x000fc800078e02d5 */
[----:B------:R-:W0:Y:S01]  /*98a0*/  SHFL.IDX PT, R5, R0, 0x1, 0x1c1f ;  /* 0x003c1f0000057f89 */ /* 0x000e2200000e0000 */
[C-C-:B------:R-:W-:Y:S02]  /*98b0*/  IADD3 R8, -R214.reuse, 0x61, R3.reuse ;  /* 0x00000061d6087810 */ /* 0x140fe40007ffe103 */
[----:B------:R-:W-:Y:S01]  /*98c0*/  IADD3 R4, -R214, 0x60, R3 ;  /* 0x00000060d6047810 */ /* 0x000fe20007ffe103 */
[----:B------:R-:W3:Y:S02]  /*98d0*/  SHFL.IDX PT, R0, R0, RZ, 0x1c1f ;  /* 0x001c1fff00007589 */ /* 0x000ee400000e0000 */
[----:B------:R-:W-:-:S05]  /*98e0*/  IMAD.IADD R85, R8, 0x1, -R211 ;  /* 0x0000000108557824 */ /* 0x000fca00078e0ad3 */
[----:B0-----:R-:W-:-:S04]  /*98f0*/  VIADDMNMX R8, R5, R85, R4, PT ;  /* 0x0000005505087246 */ /* 0x001fc80003800104 */
[C---:B------:R-:W-:Y:S02]  /*9900*/  ISETP.GT.AND P3, PT, R8.reuse, RZ, PT ;  /* 0x000000ff0800720c */ /* 0x040fe40003f64270 */
[C---:B------:R-:W-:Y:S02]  /*9910*/  ISETP.GT.AND P4, PT, R8.reuse, 0x1, PT ;  /* 0x000000010800780c */ /* 0x040fe40003f84270 */
[----:B------:R-:W-:Y:S01]  /*9920*/  ISETP.GT.AND P2, PT, R8, 0x8, PT ;  /* 0x000000080800780c */ /* 0x000fe20003f44270 */
[----:B------:R-:W-:Y:S02]  /*9930*/  WARPGROUP.DEPBAR.LE gsb0, 0x0 ;  /* 0x00008000000079c5 */ /* 0x000fe40000010000 */
[----:B------:R-:W-:-:S06]  /*9940*/  WARPGROUP.ARRIVE ;  /* 0x00000000000079c5 */ /* 0x000fcc0000000000 */
[----:B------:R-:W-:Y:S01]  /*9950*/  HGMMA.64x96x16.F32 R24, gdesc[UR4], R24, gsb0 ;  /* 0x01600000041879f0 */ /* 0x000fe20008000818 */
[----:B------:R-:W-:Y:S02]  /*9960*/  ULDC UR4, c[0x0][0x988] ;  /* 0x0002620000047ab9 */ /* 0x000fe40000000800 */
[----:B------:R-:W-:Y:S02]  /*9970*/  WARPGROUP.DEPBAR.LE gsb0, 0x0 ;  /* 0x00008000000079c5 */ /* 0x000fe40000010000 */
[----:B------:R-:W-:Y:S02]  /*9980*/  FSEL R91, R26, -INF , P3 ;  /* 0xff8000001a5b7808 */ /* 0x000fe40001800000 */
[----:B------:R-:W-:Y:S01]  /*9990*/  FSEL R95, R27, -INF , P4 ;  /* 0xff8000001b5f7808 */ /* 0x000fe20002000000 */
[----:B------:R0:W-:Y:S06]  /*99a0*/  BAR.ARV R176, 0x100 ;  /* 0x000400b00000751d */ /* 0x0001ec0000002000 */
[----:B------:R-:W-:-:S02]  /*99b0*/  ISETP.GT.AND P3, PT, R8, 0x9, PT ;  /* 0x000000090800780c */ /* 0x000fc40003f64270 */
[----:B------:R-:W-:Y:S02]  /*99c0*/  FSEL R93, R30, -INF , P2 ;  /* 0xff8000001e5d7808 */ /* 0x000fe40001000000 */
[----:B------:R-:W-:Y:S02]  /*99d0*/  FMNMX.FTZ R26, R91, R95, !PT ;  /* 0x0000005f5b1a7209 */ /* 0x000fe40007810000 */
[C---:B------:R-:W-:Y:S02]  /*99e0*/  ISETP.GT.AND P2, PT, R8.reuse, 0x10, PT ;  /* 0x000000100800780c */ /* 0x040fe40003f44270 */
[----:B------:R-:W-:Y:S02]  /*99f0*/  FSEL R89, R31, -INF , P3 ;  /* 0xff8000001f597808 */ /* 0x000fe40001800000 */
[----:B------:R-:W-:Y:S02]  /*9a00*/  FMNMX.FTZ R26, R93, R26, !PT ;  /* 0x0000001a5d1a7209 */ /* 0x000fe40007810000 */
        /* <DEDUP_REMOVED lines=57> */
[----:B------:R-:W-:Y:S02]  /*9da0*/  FSEL R71, R71, -INF , P3 ;  /* 0xff80000047477808 */ /* 0x000fe40001800000 */
[----:B------:R-:W-:Y:S02]  /*9db0*/  FMNMX.FTZ R26, R67, R26, !PT ;  /* 0x0000001a431a7209 */ /* 0x000fe40007810000 */
[----:B---3--:R-:W-:Y:S01]  /*9dc0*/  VIADDMNMX R34, R0, R85, R4, PT ;  /* 0x0000005500227246 */ /* 0x008fe20003800104 */
[----:B------:R-:W-:Y:S01]  /*9dd0*/  IMAD.U32 R0, RZ, RZ, UR4 ;  /* 0x00000004ff007e24 */ /* 0x000fe2000f8e00ff */
[----:B------:R-:W-:-:S02]  /*9de0*/  FMNMX.FTZ R26, R71, R26, !PT ;  /* 0x0000001a471a7209 */ /* 0x000fc40007810000 */
[C---:B------:R-:W-:Y:S02]  /*9df0*/  ISETP.GT.AND P3, PT, R34.reuse, RZ, PT ;  /* 0x000000ff2200720c */ /* 0x040fe40003f64270 */
[----:B------:R-:W-:Y:S01]  /*9e00*/  ISETP.GT.AND P4, PT, R34, 0x1, PT ;  /* 0x000000012200780c */ /* 0x000fe20003f84270 */
[----:B------:R-:W3:Y:S01]  /*9e10*/  SHFL.BFLY PT, R87, R26, 0x2, 0x1f ;  /* 0x0c401f001a577f89 */ /* 0x000ee200000e0000 */
[----:B------:R-:W-:Y:S02]  /*9e20*/  FSEL R85, R24, -INF , P3 ;  /* 0xff80000018557808 */ /* 0x000fe40001800000 */
[C---:B------:R-:W-:Y:S02]  /*9e30*/  ISETP.GT.AND P2, PT, R34.reuse, 0x8, PT ;  /* 0x000000082200780c */ /* 0x040fe40003f44270 */
[----:B------:R-:W-:Y:S02]  /*9e40*/  FSEL R24, R25, -INF , P4 ;  /* 0xff80000019187808 */ /* 0x000fe40002000000 */
[----:B------:R-:W-:-:S02]  /*9e50*/  ISETP.GT.AND P3, PT, R34, 0x9, PT ;  /* 0x000000092200780c */ /* 0x000fc40003f64270 */
[----:B------:R-:W-:Y:S02]  /*9e60*/  FSEL R25, R28, -INF , P2 ;  /* 0xff8000001c197808 */ /* 0x000fe40001000000 */
[----:B------:R-:W-:Y:S02]  /*9e70*/  FMNMX.FTZ R4, R85, R24, !PT ;  /* 0x0000001855047209 */ /* 0x000fe40007810000 */
[C---:B------:R-:W-:Y:S02]  /*9e80*/  ISETP.GT.AND P2, PT, R34.reuse, 0x10, PT ;  /* 0x000000102200780c */ /* 0x040fe40003f44270 */
[----:B------:R-:W-:Y:S02]  /*9e90*/  FSEL R29, R29, -INF , P3 ;  /* 0xff8000001d1d7808 */ /* 0x000fe40001800000 */
[----:B------:R-:W-:Y:S02]  /*9ea0*/  FMNMX.FTZ R4, R25, R4, !PT ;  /* 0x0000000419047209 */ /* 0x000fe40007810000 */
[----:B------:R-:W-:-:S02]  /*9eb0*/  ISETP.GT.AND P3, PT, R34, 0x11, PT ;  /* 0x000000112200780c */ /* 0x000fc40003f64270 */
[----:B------:R-:W-:Y:S02]  /*9ec0*/  FMNMX.FTZ R4, R29, R4, !PT ;  /* 0x000000041d047209 */ /* 0x000fe40007810000 */
[----:B------:R-:W-:Y:S02]  /*9ed0*/  FSEL R33, R33, -INF , P3 ;  /* 0xff80000021217808 */ /* 0x000fe40001800000 */
[----:B---3--:R-:W-:Y:S02]  /*9ee0*/  FMNMX.FTZ R87, R26, R87, !PT ;  /* 0x000000571a577209 */ /* 0x008fe40007810000 */
[----:B------:R-:W-:-:S03]  /*9ef0*/  ISETP.GT.AND P3, PT, R34, 0x19, PT ;  /* 0x000000192200780c */ /* 0x000fc60003f64270 */
[----:B------:R-:W3:Y:S01]  /*9f00*/  SHFL.BFLY PT, R8, R87, 0x1, 0x1f ;  /* 0x0c201f0057087f89 */ /* 0x000ee200000e0000 */
[----:B------:R-:W-:Y:S02]  /*9f10*/  FSEL R37, R37, -INF , P3 ;  /* 0xff80000025257808 */ /* 0x000fe40001800000 */
[----:B------:R-:W-:-:S04]  /*9f20*/  ISETP.GT.AND P3, PT, R34, 0x21, PT ;  /* 0x000000212200780c */ /* 0x000fc80003f64270 */
[----:B------:R-:W-:Y:S02]  /*9f30*/  FSEL R41, R41, -INF , P3 ;  /* 0xff80000029297808 */ /* 0x000fe40001800000 */
[----:B------:R-:W-:-:S04]  /*9f40*/  ISETP.GT.AND P3, PT, R34, 0x29, PT ;  /* 0x000000292200780c */ /* 0x000fc80003f64270 */
[----:B------:R-:W-:Y:S02]  /*9f50*/  FSEL R45, R45, -INF , P3 ;  /* 0xff8000002d2d7808 */ /* 0x000fe40001800000 */
[----:B------:R-:W-:-:S04]  /*9f60*/  ISETP.GT.AND P3, PT, R34, 0x31, PT ;  /* 0x000000312200780c */ /* 0x000fc80003f64270 */
[----:B------:R-:W-:Y:S02]  /*9f70*/  FSEL R49, R49, -INF , P3 ;  /* 0xff80000031317808 */ /* 0x000fe40001800000 */
[----:B------:R-:W-:Y:S02]  /*9f80*/  ISETP.GT.AND P3, PT, R34, 0x39, PT ;  /* 0x000000392200780c */ /* 0x000fe40003f64270 */
[----:B---3--:R-:W-:Y:S02]  /*9f90*/  FMNMX.FTZ R8, R87, R8, !PT ;  /* 0x0000000857087209 */ /* 0x008fe40007810000 */
[----:B------:R-:W-:Y:S02]  /*9fa0*/  FSEL R87, R32, -INF , P2 ;  /* 0xff80000020577808 */ /* 0x000fe40001000000 */
[C---:B------:R-:W-:Y:S01]  /*9fb0*/  FSETP.NEU.FTZ.AND P4, PT, R8.reuse, -INF , PT ;  /* 0xff8000000800780b */ /* 0x040fe20003f9d000 */
[----:B------:R-:W-:Y:S01]  /*9fc0*/  FMUL.FTZ R26, R8, R0 ;  /* 0x00000000081a7220 */ /* 0x000fe20000410000 */
[----:B------:R-:W-:-:S02]  /*9fd0*/  ISETP.GT.AND P2, PT, R34, 0x18, PT ;  /* 0x000000182200780c */ /* 0x000fc40003f44270 */
[----:B------:R-:W-:Y:S02]  /*9fe0*/  FMNMX.FTZ R4, R87, R4, !PT ;  /* 0x0000000457047209 */ /* 0x000fe40007810000 */
[----:B------:R-:W-:Y:S02]  /*9ff0*/  FSEL R28, R26, RZ, P4 ;  /* 0x000000ff1a1c7208 */ /* 0x000fe40002000000 */
[----:B------:R-:W-:-:S03]  /*a000*/  FMNMX.FTZ R26, R33, R4, !PT ;  /* 0x00000004211a7209 */ /* 0x000fc60007810000 */
[-CC-:B------:R-:W-:Y:S01]  /*a010*/  FFMA.FTZ R201, R91, R0.reuse, -R28.reuse ;  /* 0x000000005bc97223 */ /* 0x180fe2000001081c */
[----:B------:R-:W-:Y:S01]  /*a020*/  FSEL R91, R36, -INF , P2 ;  /* 0xff800000245b7808 */ /* 0x000fe20001000000 */
[-CC-:B------:R-:W-:Y:S01]  /*a030*/  FFMA.FTZ R30, R95, R0.reuse, -R28.reuse ;  /* 0x000000005f1e7223 */ /* 0x180fe2000001081c */
[----:B------:R-:W-:Y:S01]  /*a040*/  ISETP.GT.AND P2, PT, R34, 0x20, PT ;  /* 0x000000202200780c */ /* 0x000fe20003f44270 */
[--C-:B------:R-:W-:Y:S01]  /*a050*/  FFMA.FTZ R203, R93, R0, -R28.reuse ;  /* 0x000000005dcb7223 */ /* 0x100fe2000001081c */
[----:B------:R-:W-:Y:S01]  /*a060*/  FMNMX.FTZ R26, R91, R26, !PT ;  /* 0x0000001a5b1a7209 */ /* 0x000fe20007810000 */
[----:B------:R3:W-:Y:S01]  /*a070*/  MUFU.EX2 R4, R30 ;  /* 0x0000001e00047308 */ /* 0x0007e20000000800 */
[----:B------:R-:W-:Y:S01]  /*a080*/  FSEL R95, R40, -INF , P2 ;  /* 0xff800000285f7808 */ /* 0x000fe20001000000 */
[--C-:B------:R-:W-:Y:S01]  /*a090*/  FFMA.FTZ R32, R89, R0, -R28.reuse ;  /* 0x0000000059207223 */ /* 0x100fe2000001081c */
[----:B------:R-:W-:Y:S01]  /*a0a0*/  FMNMX.FTZ R26, R37, R26, !PT ;  /* 0x0000001a251a7209 */ /* 0x000fe20007810000 */
[-CC-:B------:R-:W-:Y:S01]  /*a0b0*/  FFMA.FTZ R153, R83, R0.reuse, -R28.reuse ;  /* 0x0000000053997223 */ /* 0x180fe2000001081c */
[----:B------:R-:W-:Y:S01]  /*a0c0*/  ISETP.GT.AND P2, PT, R34, 0x28, PT ;  /* 0x000000282200780c */ /* 0x000fe20003f44270 */
[--C-:B------:R-:W-:Y:S01]  /*a0d0*/  FFMA.FTZ R36, R73, R0, -R28.reuse ;  /* 0x0000000049247223 */ /* 0x100fe2000001081c */
[----:B------:R-:W-:Y:S01]  /*a0e0*/  FMNMX.FTZ R26, R95, R26, !PT ;  /* 0x0000001a5f1a7209 */ /* 0x000fe20007810000 */
[-CC-:B------:R-:W-:Y:S01]  /*a0f0*/  FFMA.FTZ R155, R31, R0.reuse, -R28.reuse ;  /* 0x000000001f9b7223 */ /* 0x180fe2000001081c */
[----:B------:R-:W-:Y:S01]  /*a100*/  FSEL R93, R44, -INF , P2 ;  /* 0xff8000002c5d7808 */ /* 0x000fe20001000000 */
[--C-:B------:R-:W-:Y:S01]  /*a110*/  FFMA.FTZ R38, R39, R0, -R28.reuse ;  /* 0x0000000027267223 */ /* 0x100fe2000001081c */
[----:B---3--:R-:W-:Y:S01]  /*a120*/  FMNMX.FTZ R30, R41, R26, !PT ;  /* 0x0000001a291e7209 */ /* 0x008fe20007810000 */
[--C-:B------:R-:W-:Y:S01]  /*a130*/  FFMA.FTZ R159, R3, R0, -R28.reuse ;  /* 0x00000000039f7223 */ /* 0x100fe2000001081c */
[----:B------:R-:W-:Y:S01]  /*a140*/  ISETP.GT.AND P2, PT, R34, 0x30, PT ;  /* 0x000000302200780c */ /* 0x000fe20003f44270 */
[----:B------:R3:W-:Y:S01]  /*a150*/  MUFU.EX2 R26, R32 ;  /* 0x00000020001a7308 */ /* 0x0007e20000000800 */
[----:B------:R-:W-:Y:S01]  /*a160*/  FMNMX.FTZ R30, R93, R30, !PT ;  /* 0x0000001e5d1e7209 */ /* 0x000fe20007810000 */
[-CC-:B------:R-:W-:Y:S01]  /*a170*/  FFMA.FTZ R161, R27, R0.reuse, -R28.reuse ;  /* 0x000000001ba17223 */ /* 0x180fe2000001081c */
[----:B------:R-:W-:Y:S01]  /*a180*/  FSEL R89, R48, -INF , P2 ;  /* 0xff80000030597808 */ /* 0x000fe20001000000 */
[--C-:B------:R-:W-:Y:S01]  /*a190*/  FFMA.FTZ R157, R5, R0, -R28.reuse ;  /* 0x00000000059d7223 */ /* 0x100fe2000001081c */
[----:B------:R-:W-:Y:S01]  /*a1a0*/  FMNMX.FTZ R30, R45, R30, !PT ;  /* 0x0000001e2d1e7209 */ /* 0x000fe20007810000 */
[--C-:B------:R-:W-:Y:S01]  /*a1b0*/  FFMA.FTZ R163, R35, R0, -R28.reuse ;  /* 0x0000000023a37223 */ /* 0x100fe2000001081c */
[----:B------:R-:W-:Y:S01]  /*a1c0*/  ISETP.GT.AND P2, PT, R34, 0x38, PT ;  /* 0x000000382200780c */ /* 0x000fe20003f44270 */
[----:B------:R-:W4:Y:S01]  /*a1d0*/  MUFU.EX2 R201, R201 ;  /* 0x000000c900c97308 */ /* 0x000f220000000800 */
[----:B------:R-:W-:Y:S01]  /*a1e0*/  FMNMX.FTZ R30, R89, R30, !PT ;  /* 0x0000001e591e7209 */ /* 0x000fe20007810000 */
[-CC-:B------:R-:W-:Y:S01]  /*a1f0*/  FFMA.FTZ R40, R55, R0.reuse, -R28.reuse ;  /* 0x0000000037287223 */ /* 0x180fe2000001081c */
[----:B------:R-:W-:Y:S01]  /*a200*/  FSEL R83, R52, -INF , P2 ;  /* 0xff80000034537808 */ /* 0x000fe20001000000 */
[--C-:B------:R-:W-:Y:S01]  /*a210*/  FFMA.FTZ R165, R81, R0, -R28.reuse ;  /* 0x0000000051a57223 */ /* 0x100fe2000001081c */
[----:B---3--:R-:W-:Y:S01]  /*a220*/  FMNMX.FTZ R32, R49, R30, !PT ;  /* 0x0000001e31207209 */ /* 0x008fe20007810000 */
[-CC-:B------:R-:W-:Y:S01]  /*a230*/  FFMA.FTZ R167, R75, R0.reuse, -R28.reuse ;  /* 0x000000004ba77223 */ /* 0x180fe2000001081c */
[C---:B------:R-:W-:Y:S01]  /*a240*/  ISETP.GT.AND P2, PT, R34.reuse, 0x40, PT ;  /* 0x000000402200780c */ /* 0x040fe20003f44270 */
[----:B------:R3:W-:Y:S01]  /*a250*/  MUFU.EX2 R30, R36 ;  /* 0x00000024001e7308 */ /* 0x0007e20000000800 */
[----:B------:R-:W-:Y:S01]  /*a260*/  FSEL R73, R53, -INF , P3 ;  /* 0xff80000035497808 */ /* 0x000fe20001800000 */
[--C-:B------:R-:W-:Y:S01]  /*a270*/  FFMA.FTZ R44, R79, R0, -R28.reuse ;  /* 0x000000004f2c7223 */ /* 0x100fe2000001081c */
[----:B------:R-:W-:Y:S01]  /*a280*/  FMNMX.FTZ R32, R83, R32, !PT ;  /* 0x0000002053207209 */ /* 0x000fe20007810000 */
[-CC-:B------:R-:W-:Y:S01]  /*a290*/  FFMA.FTZ R169, R63, R0.reuse, -R28.reuse ;  /* 0x000000003fa97223 */ /* 0x180fe2000001081c */
[----:B------:R-:W-:Y:S01]  /*a2a0*/  ISETP.GT.AND P3, PT, R34, 0x41, PT ;  /* 0x000000412200780c */ /* 0x000fe20003f64270 */
[--C-:B------:R-:W-:Y:S01]  /*a2b0*/  FFMA.FTZ R77, R77, R0, -R28.reuse ;  /* 0x000000004d4d7223 */ /* 0x100fe2000001081c */
[----:B------:R-:W-:Y:S01]  /*a2c0*/  FSEL R53, R56, -INF , P2 ;  /* 0xff80000038357808 */ /* 0x000fe20001000000 */
[----:B------:R-:W1:Y:S01]  /*a2d0*/  MUFU.EX2 R203, R203 ;  /* 0x000000cb00cb7308 */ /* 0x000e620000000800 */
[----:B------:R-:W-:Y:S01]  /*a2e0*/  FMNMX.FTZ R32, R73, R32, !PT ;  /* 0x0000002049207209 */ /* 0x000fe20007810000 */
[----:B------:R-:W-:Y:S01]  /*a2f0*/  FFMA.FTZ R171, R67, R0, -R28 ;  /* 0x0000000043ab7223 */ /* 0x000fe2000001081c */
[----:B------:R-:W-:-:S02]  /*a300*/  ISETP.GT.AND P2, PT, R34, 0x48, PT ;  /* 0x000000482200780c */ /* 0x000fc40003f44270 */
[----:B------:R-:W-:Y:S02]  /*a310*/  FSEL R57, R57, -INF , P3 ;  /* 0xff80000039397808 */ /* 0x000fe40001800000 */
[----:B------:R-:W-:Y:S01]  /*a320*/  FMNMX.FTZ R32, R53, R32, !PT ;  /* 0x0000002035207209 */ /* 0x000fe20007810000 */
[----:B------:R-:W2:Y:S01]  /*a330*/  MUFU.EX2 R153, R153 ;  /* 0x0000009900997308 */ /* 0x000ea20000000800 */
[----:B------:R-:W-:Y:S02]  /*a340*/  ISETP.GT.AND P3, PT, R34, 0x49, PT ;  /* 0x000000492200780c */ /* 0x000fe40003f64270 */
[----:B------:R-:W-:Y:S02]  /*a350*/  FSEL R31, R60, -INF , P2 ;  /* 0xff8000003c1f7808 */ /* 0x000fe40001000000 */
[----:B---3--:R-:W-:Y:S02]  /*a360*/  FMNMX.FTZ R36, R57, R32, !PT ;  /* 0x0000002039247209 */ /* 0x008fe40007810000 */
[----:B------:R-:W-:Y:S01]  /*a370*/  ISETP.GT.AND P2, PT, R34, 0x50, PT ;  /* 0x000000502200780c */ /* 0x000fe20003f44270 */
[----:B------:R-:W-:Y:S01]  /*a380*/  MUFU.EX2 R155, R155 ;  /* 0x0000009b009b7308 */ /* 0x000fe20000000800 */
[----:B------:R-:W-:-:S02]  /*a390*/  FSEL R61, R61, -INF , P3 ;  /* 0xff8000003d3d7808 */ /* 0x000fc40001800000 */
[----:B------:R-:W-:Y:S02]  /*a3a0*/  FMNMX.FTZ R36, R31, R36, !PT ;  /* 0x000000241f247209 */ /* 0x000fe40007810000 */
[----:B------:R-:W-:Y:S02]  /*a3b0*/  ISETP.GT.AND P3, PT, R34, 0x51, PT ;  /* 0x000000512200780c */ /* 0x000fe40003f64270 */
[----:B------:R-:W-:Y:S01]  /*a3c0*/  FSEL R39, R64, -INF , P2 ;  /* 0xff80000040277808 */ /* 0x000fe20001000000 */
[----:B------:R3:W-:Y:S01]  /*a3d0*/  MUFU.EX2 R32, R38 ;  /* 0x0000002600207308 */ /* 0x0007e20000000800 */
[----:B------:R-:W-:Y:S02]  /*a3e0*/  FMNMX.FTZ R36, R61, R36, !PT ;  /* 0x000000243d247209 */ /* 0x000fe40007810000 */
[----:B------:R-:W-:Y:S02]  /*a3f0*/  ISETP.GT.AND P2, PT, R34, 0x58, PT ;  /* 0x000000582200780c */ /* 0x000fe40003f44270 */
[----:B------:R-:W-:-:S02]  /*a400*/  FSEL R65, R65, -INF , P3 ;  /* 0xff80000041417808 */ /* 0x000fc40001800000 */
[----:B------:R-:W-:Y:S01]  /*a410*/  FMNMX.FTZ R36, R39, R36, !PT ;  /* 0x0000002427247209 */ /* 0x000fe20007810000 */
[----:B------:R-:W-:Y:S01]  /*a420*/  MUFU.EX2 R157, R157 ;  /* 0x0000009d009d7308 */ /* 0x000fe20000000800 */
[----:B------:R-:W-:Y:S01]  /*a430*/  ISETP.GT.AND P3, PT, R34, 0x59, PT ;  /* 0x000000592200780c */ /* 0x000fe20003f64270 */
[-CC-:B------:R-:W-:Y:S01]  /*a440*/  FFMA.FTZ R34, R43, R0.reuse, -R28.reuse ;  /* 0x000000002b227223 */ /* 0x180fe2000001081c */
[----:B------:R-:W-:Y:S01]  /*a450*/  FSEL R97, R68, -INF , P2 ;  /* 0xff80000044617808 */ /* 0x000fe20001000000 */
[----:B---3--:R-:W-:Y:S01]  /*a460*/  FFMA.FTZ R38, R51, R0, -R28 ;  /* 0x0000000033267223 */ /* 0x008fe2000001081c */
[----:B------:R-:W-:Y:S02]  /*a470*/  FMNMX.FTZ R36, R65, R36, !PT ;  /* 0x0000002441247209 */ /* 0x000fe40007810000 */
[----:B------:R-:W-:Y:S01]  /*a480*/  FSEL R69, R69, -INF , P3 ;  /* 0xff80000045457808 */ /* 0x000fe20001800000 */
[----:B------:R-:W-:Y:S01]  /*a490*/  MUFU.EX2 R34, R34 ;  /* 0x0000002200227308 */ /* 0x000fe20000000800 */
[----:B------:R-:W-:-:S04]  /*a4a0*/  FMNMX.FTZ R36, R97, R36, !PT ;  /* 0x0000002461247209 */ /* 0x000fc80007810000 */
[----:B------:R-:W-:Y:S01]  /*a4b0*/  FMNMX.FTZ R3, R69, R36, !PT ;  /* 0x0000002445037209 */ /* 0x000fe20007810000 */
[--C-:B------:R-:W-:Y:S02]  /*a4c0*/  FFMA.FTZ R36, R47, R0, -R28.reuse ;  /* 0x000000002f247223 */ /* 0x100fe4000001081c */
[----:B------:R-:W-:Y:S02]  /*a4d0*/  MUFU.EX2 R159, R159 ;  /* 0x0000009f009f7308 */ /* 0x000fe40000000800 */
[----:B------:R-:W3:Y:S06]  /*a4e0*/  SHFL.BFLY PT, R42, R3, 0x2, 0x1f ;  /* 0x0c401f00032a7f89 */ /* 0x000eec00000e0000 */
[----:B------:R-:W-:Y:S08]  /*a4f0*/  MUFU.EX2 R36, R36 ;  /* 0x0000002400247308 */ /* 0x000ff00000000800 */
[----:B------:R-:W-:Y:S08]  /*a500*/  MUFU.EX2 R161, R161 ;  /* 0x000000a100a17308 */ /* 0x000ff00000000800 */
[----:B------:R-:W-:Y:S01]  /*a510*/  MUFU.EX2 R38, R38 ;  /* 0x0000002600267308 */ /* 0x000fe20000000800 */
[----:B---3--:R-:W-:Y:S01]  /*a520*/  FMNMX.FTZ R27, R3, R42, !PT ;  /* 0x0000002a031b7209 */ /* 0x008fe20007810000 */
[-CC-:B------:R-:W-:Y:S01]  /*a530*/  FFMA.FTZ R42, R59, R0.reuse, -R28.reuse ;  /* 0x000000003b2a7223 */ /* 0x180fe2000001081c */
[----:B------:R-:W-:-:S03]  /*a540*/  FFMA.FTZ R28, R71, R0, -R28 ;  /* 0x00000000471c7223 */ /* 0x000fc6000001081c */
[----:B------:R-:W3:Y:S02]  /*a550*/  SHFL.BFLY PT, R46, R27, 0x1, 0x1f ;  /* 0x0c201f001b2e7f89 */ /* 0x000ee400000e0000 */
[----:B------:R-:W-:Y:S08]  /*a560*/  MUFU.EX2 R163, R163 ;  /* 0x000000a300a37308 */ /* 0x000ff00000000800 */
[----:B------:R-:W-:Y:S08]  /*a570*/  MUFU.EX2 R40, R40 ;  /* 0x0000002800287308 */ /* 0x000ff00000000800 */
[----:B------:R-:W-:Y:S01]  /*a580*/  MUFU.EX2 R165, R165 ;  /* 0x000000a500a57308 */ /* 0x000fe20000000800 */
[----:B---3--:R-:W-:-:S07]  /*a590*/  FMNMX.FTZ R5, R27, R46, !PT ;  /* 0x0000002e1b057209 */ /* 0x008fce0007810000 */
        /* <DEDUP_REMOVED lines=8> */
[-C--:B------:R-:W-:Y:S01]  /*a620*/  FFMA.FTZ R25, R29, R0.reuse, -R48 ;  /* 0x000000001d197223 */ /* 0x080fe20000010830 */
[----:B----4-:R-:W-:Y:S01]  /*a630*/  FADD.FTZ R24, R201, R4 ;  /* 0x00000004c9187221 */ /* 0x010fe20000010000 */
[-CC-:B-----5:R-:W-:Y:S01]  /*a640*/  FFMA.FTZ R152, R87, R0.reuse, -R48.reuse ;  /* 0x0000000057987223 */ /* 0x1a0fe20000010830 */
[----:B------:R-:W-:Y:S01]  /*a650*/  MUFU.EX2 R200, R200 ;  /* 0x000000c800c87308 */ /* 0x000fe20000000800 */
[-C--:B------:R-:W-:Y:S01]  /*a660*/  FFMA.FTZ R29, R33, R0.reuse, -R48 ;  /* 0x00000000211d7223 */ /* 0x080fe20000010830 */
[----:B-1----:R-:W-:Y:S01]  /*a670*/  FADD.FTZ R3, R203, R24 ;  /* 0x00000018cb037221 */ /* 0x002fe20000010000 */
[-CC-:B------:R-:W-:Y:S01]  /*a680*/  FFMA.FTZ R154, R91, R0.reuse, -R48.reuse ;  /* 0x000000005b9a7223 */ /* 0x180fe20000010830 */
[-CC-:B------:R-:W-:Y:S01]  /*a690*/  FFMA.FTZ R33, R37, R0.reuse, -R48.reuse ;  /* 0x0000000025217223 */ /* 0x180fe20000010830 */
[-CC-:B------:R-:W-:Y:S01]  /*a6a0*/  FFMA.FTZ R156, R95, R0.reuse, -R48.reuse ;  /* 0x000000005f9c7223 */ /* 0x180fe20000010830 */
[----:B------:R-:W-:Y:S01]  /*a6b0*/  FADD.FTZ R24, R26, R3 ;  /* 0x000000031a187221 */ /* 0x000fe20000010000 */
[-CC-:B------:R-:W-:Y:S01]  /*a6c0*/  FFMA.FTZ R37, R45, R0.reuse, -R48.reuse ;  /* 0x000000002d257223 */ /* 0x180fe20000010830 */
[----:B------:R-:W1:Y:S01]  /*a6d0*/  MUFU.EX2 R27, R27 ;  /* 0x0000001b001b7308 */ /* 0x000e620000000800 */
[-C--:B------:R-:W-:Y:S01]  /*a6e0*/  FFMA.FTZ R35, R41, R0.reuse, -R48 ;  /* 0x0000000029237223 */ /* 0x080fe20000010830 */
[----:B--2---:R-:W-:Y:S01]  /*a6f0*/  FADD.FTZ R43, R153, R24 ;  /* 0x00000018992b7221 */ /* 0x004fe20000010000 */
[-CC-:B------:R-:W-:Y:S01]  /*a700*/  FFMA.FTZ R158, R93, R0.reuse, -R48.reuse ;  /* 0x000000005d9e7223 */ /* 0x180fe20000010830 */
[-CC-:B------:R-:W-:Y:S01]  /*a710*/  FFMA.FTZ R160, R89, R0.reuse, -R48.reuse ;  /* 0x0000000059a07223 */ /* 0x180fe20000010830 */
[-CC-:B------:R-:W-:Y:S01]  /*a720*/  FFMA.FTZ R41, R49, R0.reuse, -R48.reuse ;  /* 0x0000000031297223 */ /* 0x180fe20000010830 */
[----:B------:R-:W-:Y:S01]  /*a730*/  FADD.FTZ R50, R30, R43 ;  /* 0x0000002b1e327221 */ /* 0x000fe20000010000 */
[-CC-:B------:R-:W-:Y:S01]  /*a740*/  FFMA.FTZ R162, R83, R0.reuse, -R48.reuse ;  /* 0x0000000053a27223 */ /* 0x180fe20000010830 */
[----:B------:R-:W2:Y:S01]  /*a750*/  MUFU.EX2 R202, R202 ;  /* 0x000000ca00ca7308 */ /* 0x000ea20000000800 */
[-CC-:B------:R-:W-:Y:S01]  /*a760*/  FFMA.FTZ R43, R73, R0.reuse, -R48.reuse ;  /* 0x00000000492b7223 */ /* 0x180fe20000010830 */
[-CC-:B------:R-:W-:Y:S01]  /*a770*/  FFMA.FTZ R164, R53, R0.reuse, -R48.reuse ;  /* 0x0000000035a47223 */ /* 0x180fe20000010830 */
[-CC-:B------:R-:W-:Y:S01]  /*a780*/  FFMA.FTZ R57, R57, R0.reuse, -R48.reuse ;  /* 0x0000000039397223 */ /* 0x180fe20000010830 */
[----:B------:R-:W-:Y:S01]  /*a790*/  F2FP.F16.F32.PACK_AB R201, R4, R201 ;  /* 0x000000c904c9723e */ /* 0x000fe200000000ff */
[-CC-:B------:R-:W-:Y:S01]  /*a7a0*/  FFMA.FTZ R31, R31, R0.reuse, -R48.reuse ;  /* 0x000000001f1f7223 */ /* 0x180fe20000010830 */
[-CC-:B------:R-:W-:Y:S01]  /*a7b0*/  FFMA.FTZ R61, R61, R0.reuse, -R48.reuse ;  /* 0x000000003d3d7223 */ /* 0x180fe20000010830 */
[-CC-:B------:R-:W-:Y:S01]  /*a7c0*/  FFMA.FTZ R39, R39, R0.reuse, -R48.reuse ;  /* 0x0000000027277223 */ /* 0x180fe20000010830 */
[----:B------:R-:W3:Y:S01]  /*a7d0*/  MUFU.EX2 R25, R25 ;  /* 0x0000001900197308 */ /* 0x000ee20000000800 */
[----:B-1----:R-:W-:Y:S01]  /*a7e0*/  FADD.FTZ R3, R200, R27 ;  /* 0x0000001bc8037221 */ /* 0x002fe20000010000 */
[-CC-:B------:R-:W-:Y:S01]  /*a7f0*/  FFMA.FTZ R65, R65, R0.reuse, -R48.reuse ;  /* 0x0000000041417223 */ /* 0x180fe20000010830 */
[-CC-:B------:R-:W-:Y:S01]  /*a800*/  FFMA.FTZ R97, R97, R0.reuse, -R48.reuse ;  /* 0x0000000061617223 */ /* 0x180fe20000010830 */
[----:B------:R-:W-:Y:S01]  /*a810*/  FFMA.FTZ R48, R69, R0, -R48 ;  /* 0x0000000045307223 */ /* 0x000fe20000010830 */
[----:B------:R-:W-:-:S02]  /*a820*/  F2FP.F16.F32.PACK_AB R203, R26, R203 ;  /* 0x000000cb1acb723e */ /* 0x000fc400000000ff */
[----:B------:R-:W-:Y:S01]  /*a830*/  F2FP.F16.F32.PACK_AB R153, R30, R153 ;  /* 0x000000991e99723e */ /* 0x000fe200000000ff */
[----:B------:R-:W1:Y:S01]  /*a840*/  MUFU.EX2 R152, R152 ;  /* 0x0000009800987308 */ /* 0x000e620000000800 */
[----:B--2---:R-:W-:Y:S01]  /*a850*/  FADD.FTZ R24, R202, R3 ;  /* 0x00000003ca187221 */ /* 0x004fe20000010000 */
[----:B------:R-:W-:Y:S01]  /*a860*/  FADD.FTZ R3, R155, R50 ;  /* 0x000000329b037221 */ /* 0x000fe20000010000 */
[C---:B------:R-:W-:Y:S02]  /*a870*/  F2FP.F16.F32.PACK_AB R155, R32.reuse, R155 ;  /* 0x0000009b209b723e */ /* 0x040fe400000000ff */
[----:B------:R-:W-:Y:S01]  /*a880*/  F2FP.F16.F32.PACK_AB R200, R27, R200 ;  /* 0x000000c81bc8723e */ /* 0x000fe200000000ff */
[----:B------:R-:W-:Y:S01]  /*a890*/  FADD.FTZ R50, R32, R3 ;  /* 0x0000000320327221 */ /* 0x000fe20000010000 */
[----:B------:R-:W-:Y:S01]  /*a8a0*/  @!P1 VIADD R3, R20, 0x22840 ;  /* 0x0002284014039836 */ /* 0x000fe20000000000 */
[----:B------:R-:W2:Y:S01]  /*a8b0*/  MUFU.EX2 R29, R29 ;  /* 0x0000001d001d7308 */ /* 0x000ea20000000800 */
[----:B---3--:R-:W-:Y:S01]  /*a8c0*/  FADD.FTZ R45, R25, R24 ;  /* 0x00000018192d7221 */ /* 0x008fe20000010000 */
[----:B------:R-:W-:Y:S01]  /*a8d0*/  FADD.FTZ R47, R157, R50 ;  /* 0x000000329d2f7221 */ /* 0x000fe20000010000 */
[----:B------:R-:W-:-:S02]  /*a8e0*/  F2FP.F16.F32.PACK_AB R202, R25, R202 ;  /* 0x000000ca19ca723e */ /* 0x000fc400000000ff */
[----:B------:R-:W-:Y:S01]  /*a8f0*/  @!P1 PRMT R3, RZ, 0x654, R3 ;  /* 0x00000654ff039816 */ /* 0x000fe20000000003 */
[C---:B------:R-:W-:Y:S01]  /*a900*/  FADD.FTZ R50, R34.reuse, R47 ;  /* 0x0000002f22327221 */ /* 0x040fe20000010000 */
[----:B------:R-:W-:Y:S01]  /*a910*/  F2FP.F16.F32.PACK_AB R157, R34, R157 ;  /* 0x0000009d229d723e */ /* 0x000fe200000000ff */
[----:B------:R-:W3:Y:S01]  /*a920*/  MUFU.EX2 R154, R154 ;  /* 0x0000009a009a7308 */ /* 0x000ee20000000800 */
[----:B-1----:R-:W-:Y:S01]  /*a930*/  FADD.FTZ R24, R152, R45 ;  /* 0x0000002d98187221 */ /* 0x002fe20000010000 */
[----:B------:R-:W-:Y:S01]  /*a940*/  FADD.FTZ R47, R159, R50 ;  /* 0x000000329f2f7221 */ /* 0x000fe20000010000 */
[----:B------:R1:W-:Y:S01]  /*a950*/  @!P1 SYNCS.ARRIVE.TRANS64.RED.A1T0 RZ, [R3+URZ], RZ ;  /* 0x000000ff03ff99a7 */ /* 0x0003e2000810043f */
[C---:B------:R-:W-:Y:S02]  /*a960*/  F2FP.F16.F32.PACK_AB R159, R36.reuse, R159 ;  /* 0x0000009f249f723e */ /* 0x040fe400000000ff */
[----:B------:R-:W-:Y:S02]  /*a970*/  FADD.FTZ R50, R36, R47 ;  /* 0x0000002f24327221 */ /* 0x000fe40000010000 */
[----:B------:R-:W4:Y:S01]  /*a980*/  MUFU.EX2 R33, R33 ;  /* 0x0000002100217308 */ /* 0x000f220000000800 */
[C---:B--2---:R-:W-:Y:S01]  /*a990*/  FADD.FTZ R45, R29.reuse, R24 ;  /* 0x000000181d2d7221 */ /* 0x044fe20000010000 */
[----:B------:R-:W-:-:S06]  /*a9a0*/  F2FP.F16.F32.PACK_AB R152, R29, R152 ;  /* 0x000000981d98723e */ /* 0x000fcc00000000ff */
[----:B------:R-:W2:Y:S01]  /*a9b0*/  MUFU.EX2 R156, R156 ;  /* 0x0000009c009c7308 */ /* 0x000ea20000000800 */
[----:B---3--:R-:W-:-:S07]  /*a9c0*/  FADD.FTZ R24, R154, R45 ;  /* 0x0000002d9a187221 */ /* 0x008fce0000010000 */
[----:B------:R-:W1:Y:S01]  /*a9d0*/  MUFU.EX2 R35, R35 ;  /* 0x0000002300237308 */ /* 0x000e620000000800 */
[C---:B----4-:R-:W-:Y:S01]  /*a9e0*/  FADD.FTZ R45, R33.reuse, R24 ;  /* 0x00000018212d7221 */ /* 0x050fe20000010000 */
[----:B------:R-:W-:-:S06]  /*a9f0*/  F2FP.F16.F32.PACK_AB R154, R33, R154 ;  /* 0x0000009a219a723e */ /* 0x000fcc00000000ff */
[----:B------:R-:W3:Y:S01]  /*aa00*/  MUFU.EX2 R158, R158 ;  /* 0x0000009e009e7308 */ /* 0x000ee20000000800 */
[----:B--2---:R-:W-:Y:S01]  /*aa10*/  FADD.FTZ R24, R156, R45 ;  /* 0x0000002d9c187221 */ /* 0x004fe20000010000 */
[----:B------:R-:W-:Y:S01]  /*aa20*/  FADD.FTZ R45, R161, R50 ;  /* 0x00000032a12d7221 */ /* 0x000fe20000010000 */
[----:B------:R-:W-:-:S03]  /*aa30*/  F2FP.F16.F32.PACK_AB R161, R38, R161 ;  /* 0x000000a126a1723e */ /* 0x000fc600000000ff */
[----:B------:R-:W-:Y:S02]  /*aa40*/  FADD.FTZ R50, R38, R45 ;  /* 0x0000002d26327221 */ /* 0x000fe40000010000 */
[----:B------:R-:W2:Y:S01]  /*aa50*/  MUFU.EX2 R37, R37 ;  /* 0x0000002500257308 */ /* 0x000ea20000000800 */
[----:B-1----:R-:W-:Y:S01]  /*aa60*/  FADD.FTZ R3, R35, R24 ;  /* 0x0000001823037221 */ /* 0x002fe20000010000 */
[----:B------:R-:W-:Y:S01]  /*aa70*/  FADD.FTZ R45, R163, R50 ;  /* 0x00000032a32d7221 */ /* 0x000fe20000010000 */
[----:B------:R-:W-:Y:S02]  /*aa80*/  F2FP.F16.F32.PACK_AB R163, R40, R163 ;  /* 0x000000a328a3723e */ /* 0x000fe400000000ff */
[----:B------:R-:W-:-:S03]  /*aa90*/  F2FP.F16.F32.PACK_AB R156, R35, R156 ;  /* 0x0000009c239c723e */ /* 0x000fc600000000ff */
[----:B------:R-:W1:Y:S01]  /*aaa0*/  MUFU.EX2 R160, R160 ;  /* 0x000000a000a07308 */ /* 0x000e620000000800 */
[----:B---3--:R-:W-:-:S07]  /*aab0*/  FADD.FTZ R24, R158, R3 ;  /* 0x000000039e187221 */ /* 0x008fce0000010000 */
[----:B------:R-:W3:Y:S01]  /*aac0*/  MUFU.EX2 R41, R41 ;  /* 0x0000002900297308 */ /* 0x000ee20000000800 */
[C---:B--2---:R-:W-:Y:S01]  /*aad0*/  FADD.FTZ R3, R37.reuse, R24 ;  /* 0x0000001825037221 */ /* 0x044fe20000010000 */
[----:B------:R-:W-:Y:S01]  /*aae0*/  FADD.FTZ R24, R40, R45 ;  /* 0x0000002d28187221 */ /* 0x000fe20000010000 */
[----:B------:R-:W-:-:S03]  /*aaf0*/  F2FP.F16.F32.PACK_AB R158, R37, R158 ;  /* 0x0000009e259e723e */ /* 0x000fc600000000ff */
[----:B------:R-:W-:Y:S01]  /*ab00*/  FADD.FTZ R45, R165, R24 ;  /* 0x00000018a52d7221 */ /* 0x000fe20000010000 */
[----:B------:R-:W-:Y:S01]  /*ab10*/  F2FP.F16.F32.PACK_AB R165, R42, R165 ;  /* 0x000000a52aa5723e */ /* 0x000fe200000000ff */
[----:B------:R-:W2:Y:S01]  /*ab20*/  MUFU.EX2 R162, R162 ;  /* 0x000000a200a27308 */ /* 0x000ea20000000800 */
[----:B-1----:R-:W-:Y:S01]  /*ab30*/  FADD.FTZ R4, R160, R3 ;  /* 0x00000003a0047221 */ /* 0x002fe20000010000 */
[----:B------:R-:W-:-:S04]  /*ab40*/  FADD.FTZ R24, R42, R45 ;  /* 0x0000002d2a187221 */ /* 0x000fc80000010000 */
[----:B------:R-:W-:Y:S02]  /*ab50*/  FADD.FTZ R45, R167, R24 ;  /* 0x00000018a72d7221 */ /* 0x000fe40000010000 */
        /* <DEDUP_REMOVED lines=41> */
.L_x_4960:
[----:B------:R0:W1:Y:S01]  /*adf0*/  SYNCS.PHASECHK.TRANS64.TRYWAIT P2, [R20+URZ+0x22850], R21 ;  /* 0x02285015140075a7 */ /* 0x000062000804017f */
[----:B------:R-:W-:Y:S05]  /*ae00*/  @!P0 BRA `(.L_x_4961) ;  /* 0x0000000000048947 */ /* 0x000fea0003800000 */
[----:B------:R-:W-:Y:S01]  /*ae10*/  BPT.TRAP 0x1 ;  /* 0x000000040000795c */ /* 0x000fe20000300000 */
.L_x_4961:
[----:B------:R-:W-:Y:S04]  /*ae20*/  BSSY B0, `(.L_x_4962) ;  /* 0x0000004000007945 */ /* 0x000fe80003800000 */
[----:B-1----:R-:W-:Y:S05]  /*ae30*/  @P2 BRA `(.L_x_4963) ;  /* 0x0000000000082947 */ /* 0x002fea0003800000 */
[----:B------:R-:W1:Y:S02]  /*ae40*/  SYNCS.PHASECHK.TRANS64.TRYWAIT P2, [R20+URZ+0x22850], R21 ;  /* 0x02285015140075a7 */ /* 0x000e64000804017f */
[----:B-1----:R-:W-:Y:S05]  /*ae50*/  @!P2 BRA `(.L_x_4964) ;  /* 0x0000013400f4a947 */ /* 0x002fea0003800000 */
.L_x_4963:
[----:B------:R-:W-:Y:S05]  /*ae60*/  BSYNC B0 ;  /* 0x0000000000007941 */ /* 0x000fea0003800000 */
.L_x_4962:
[----:B------:R-:W-:Y:S05]  /*ae70*/  WARPSYNC.ALL ;  /* 0x0000000000007948 */ /* 0x000fea0003800000 */
[----:B------:R-:W2:Y:S01]  /*ae80*/  LDC R24, c[0x0][0x448] ;  /* 0x00011200ff187b82 */ /* 0x000ea20000000800 */
[----:B------:R-:W-:Y:S01]  /*ae90*/  R2UR UR4, R19 ;  /* 0x00000000130472ca */ /* 0x000fe200000e0000 */
[----:B01----:R-:W-:Y:S01]  /*aea0*/  IMAD.MOV.U32 R21, RZ, RZ, 0xc00 ;  /* 0x00000c00ff157424 */ /* 0x003fe200078e00ff */
[----:B------:R-:W-:Y:S01]  /*aeb0*/  ULDC UR46, c[0x0][0x988] ;  /* 0x00026200002e7ab9 */ /* 0x000fe20000000800 */
[----:B------:R-:W-:Y:S01]  /*aec0*/  IMAD.MOV.U32 R29, RZ, RZ, 0x40000040 ;  /* 0x40000040ff1d7424 */ /* 0x000fe200078e00ff */
[----:B------:R-:W-:Y:S01]  /*aed0*/  ULDC UR47, c[0x0][0x988] ;  /* 0x00026200002f7ab9 */ /* 0x000fe20000000800 */
[----:B------:R-:W-:-:S02]  /*aee0*/  IMAD.MOV.U32 R27, RZ, RZ, 0x40000040 ;  /* 0x40000040ff1b7424 */ /* 0x000fc400078e00ff */
[----:B------:R-:W-:Y:S01]  /*aef0*/  IMAD.MOV.U32 R31, RZ, RZ, 0x40000040 ;  /* 0x40000040ff1f7424 */ /* 0x000fe200078e00ff */
[----:B------:R-:W-:Y:S01]  /*af00*/  R2UR UR11, R29 ;  /* 0x000000001d0b72ca */ /* 0x000fe200000e0000 */
[----:B------:R-:W-:Y:S01]  /*af10*/  @!P1 VIADD R20, R20, 0x22860 ;  /* 0x0002286014149836 */ /* 0x000fe20000000000 */
[----:B------:R-:W-:Y:S02]  /*af20*/  R2UR UR15, R27 ;  /* 0x000000001b0f72ca */ /* 0x000fe400000e0000 */
        /* <DEDUP_REMOVED lines=10> */
[----:B------:R-:W-:Y:S02]  /*afd0*/  IMAD.MOV.U32 R21, RZ, RZ, R210 ;  /* 0x000000ffff157224 */ /* 0x000fe400078e00d2 */
[C---:B------:R-:W-:Y:S01]  /*afe0*/  VIADD R28, R24.reuse, 0x80 ;  /* 0x00000080181c7836 */ /* 0x040fe20000000000 */
[----:B------:R-:W1:Y:S01]  /*aff0*/  @P2 LDC R25, c[0x0][0x44c] ;  /* 0x00011300ff192b82 */ /* 0x000e620000000800 */
[C---:B------:R-:W-:Y:S01]  /*b000*/  R2UR UR6, R24.reuse ;  /* 0x00000000180672ca */ /* 0x040fe200000e0000 */
[----:B------:R-:W-:Y:S02]  /*b010*/  VIADD R30, R24, 0x200 ;  /* 0x00000200181e7836 */ /* 0x000fe40000000000 */
[----:B------:R-:W-:Y:S01]  /*b020*/  R2UR UR10, R28 ;  /* 0x000000001c0a72ca */ /* 0x000fe200000e0000 */
[----:B------:R-:W-:-:S02]  /*b030*/  VIADD R28, R24, 0x180 ;  /* 0x00000180181c7836 */ /* 0x000fc40000000000 */
[----:B------:R-:W-:Y:S01]  /*b040*/  R2UR UR22, R30 ;  /* 0x000000001e1672ca */ /* 0x000fe200000e0000 */
[----:B------:R-:W2:Y:S02]  /*b050*/  @P2 LDC R26, c[0x0][0x450] ;  /* 0x00011400ff1a2b82 */ /* 0x000ea40000000800 */
[----:B------:R-:W-:Y:S01]  /*b060*/  R2UR UR18, R28 ;  /* 0x000000001c1272ca */ /* 0x000fe200000e0000 */
[----:B-1----:R-:W-:-:S05]  /*b070*/  @P2 IMAD.HI.U32 R25, R210, R25, RZ ;  /* 0x00000019d2192227 */ /* 0x002fca00078e00ff */
[----:B--2---:R-:W-:Y:S01]  /*b080*/  @P2 SHF.R.U32.HI R21, RZ, R26, R25 ;  /* 0x0000001aff152219 */ /* 0x004fe20000011619 */
[----:B------:R-:W-:Y:S02]  /*b090*/  IMAD.MOV.U32 R25, RZ, RZ, 0x40000040 ;  /* 0x40000040ff197424 */ /* 0x000fe400078e00ff */
[C---:B------:R-:W-:Y:S01]  /*b0a0*/  VIADD R26, R24.reuse, 0x100 ;  /* 0x00000100181a7836 */ /* 0x040fe20000000000 */
[----:B------:R-:W-:Y:S01]  /*b0b0*/  IADD3 R21, R21, R213, -R211 ;  /* 0x000000d515157210 */ /* 0x000fe20007ffe8d3 */
[----:B------:R-:W-:Y:S01]  /*b0c0*/  VIADD R24, R24, 0x280 ;  /* 0x0000028018187836 */ /* 0x000fe20000000000 */
[----:B------:R-:W-:Y:S02]  /*b0d0*/  R2UR UR7, R25 ;  /* 0x00000000190772ca */ /* 0x000fe400000e0000 */
[----:B------:R-:W-:Y:S01]  /*b0e0*/  R2UR UR14, R26 ;  /* 0x000000001a0e72ca */ /* 0x000fe200000e0000 */
[----:B------:R-:W-:Y:S01]  /*b0f0*/  IMAD.HI R21, R21, 0x2aaaaaab, RZ ;  /* 0x2aaaaaab15157827 */ /* 0x000fe200078e02ff */
[----:B------:R-:W-:-:S02]  /*b100*/  R2UR UR26, R24 ;  /* 0x00000000181a72ca */ /* 0x000fc400000e0000 */
[----:B------:R-:W-:Y:S02]  /*b110*/  R2UR UR27, R25 ;  /* 0x00000000191b72ca */ /* 0x000fe400000e0000 */
[----:B0-----:R-:W-:-:S06]  /*b120*/  WARPGROUP.ARRIVE ;  /* 0x00000000000079c5 */ /* 0x001fcc0000000000 */
        /* <DEDUP_REMOVED lines=23> */
[----:B0-----:R-:W-:-:S04]  /*b2a0*/  SHF.R.U32.HI R20, RZ, 0x1f, R21 ;  /* 0x0000001fff147819 */ /* 0x001fc80000011615 */
[----:B------:R-:W-:Y:S01]  /*b2b0*/  LEA.HI.SX32 R20, R21, R20, 0x1c ;  /* 0x0000001415147211 */ /* 0x000fe200078fe2ff */
[----:B------:R-:W-:-:S03]  /*b2c0*/  VIADD R21, R172, 0xfffffffe ;  /* 0xfffffffeac157836 */ /* 0x000fc60000000000 */
[----:B------:R-:W-:-:S04]  /*b2d0*/  VIMNMX R20, R215, R20, !PT ;  /* 0x00000014d7147248 */ /* 0x000fc80007fe0100 */
[----:B------:R-:W-:-:S13]  /*b2e0*/  ISETP.GE.AND P2, PT, R21, R20, PT ;  /* 0x000000141500720c */ /* 0x000fda0003f46270 */
[----:B------:R-:W-:Y:S05]  /*b2f0*/  @!P2 BRA `(.L_x_4965) ;  /* 0x0000002400c8a947 */ /* 0x000fea0003800000 */
[----:B------:R-:W-:Y:S02]  /*b300*/  IMAD.MOV.U32 R202, RZ, RZ, R8 ;  /* 0x000000ffffca7224 */ /* 0x000fe400078e0008 */
[----:B------:R-:W-:-:S07]  /*b310*/  IMAD.MOV.U32 R203, RZ, RZ, R5 ;  /* 0x000000ffffcb7224 */ /* 0x000fce00078e0005 */
.L_x_4975:
[----:B------:R-:W-:Y:S01]  /*b320*/  VIADD R22, R22, 0x1 ;  /* 0x0000000116167836 */ /* 0x000fe20000000000 */
[----:B------:R-:W-:Y:S05]  /*b330*/  YIELD ;  /* 0x0000000000007946 */ /* 0x000fea0003800000 */
[----:B------:R-:W-:-:S04]  /*b340*/  ISETP.NE.AND P2, PT, R22, 0x2, PT ;  /* 0x000000021600780c */ /* 0x000fc80003f45270 */
[----:B------:R-:W-:Y:S02]  /*b350*/  SEL R0, RZ, 0x1, P2 ;  /* 0x00000001ff007807 */ /* 0x000fe40001000000 */
[----:B------:R-:W-:Y:S02]  /*b360*/  SEL R22, R22, RZ, P2 ;  /* 0x000000ff16167207 */ /* 0x000fe40001000000 */
[----:B------:R-:W-:Y:S01]  /*b370*/  LOP3.LUT R206, R206, R0, RZ, 0x3c, !PT ;  /* 0x00000000cece7212 */ /* 0x000fe200078e3cff */
[----:B0-----:R-:W-:Y:S06]  /*b380*/  @!P0 BRA `(.L_x_4966) ;  /* 0x0000000000048947 */ /* 0x001fec0003800000 */
[----:B------:R-:W-:Y:S01]  /*b390*/  BPT.TRAP 0x1 ;  /* 0x000000040000795c */ /* 0x000fe20000300000 */
.L_x_4966:
[----:B------:R-:W-:Y:S01]  /*b3a0*/  IMAD R200, R22, 0x8, R19 ;  /* 0x0000000816c87824 */ /* 0x000fe200078e0213 */
[----:B------:R-:W-:-:S04]  /*b3b0*/  SHF.L.U32 R201, R206, 0x1f, RZ ;  /* 0x0000001fcec97819 */ /* 0x000fc800000006ff */
[----:B------:R0:W1:Y:S01]  /*b3c0*/  SYNCS.PHASECHK.TRANS64.TRYWAIT P2, [R200+URZ+0x22830], R201 ;  /* 0x022830c9c80075a7 */ /* 0x000062000804017f */
[----:B------:R-:W-:Y:S05]  /*b3d0*/  @!P0 BRA `(.L_x_4967) ;  /* 0x0000000000048947 */ /* 0x000fea0003800000 */
[----:B------:R-:W-:Y:S01]  /*b3e0*/  BPT.TRAP 0x1 ;  /* 0x000000040000795c */ /* 0x000fe20000300000 */
.L_x_4967:
[----:B------:R-:W2:Y:S01]  /*b3f0*/  LDC R0, c[0x0][0x448] ;  /* 0x00011200ff007b82 */ /* 0x000ea20000000800 */
[----:B------:R-:W-:Y:S01]  /*b400*/  IMAD.IADD R8, R218, 0x1, R210 ;  /* 0x00000001da087824 */ /* 0x000fe200078e02d2 */
[----:B--2---:R-:W-:-:S13]  /*b410*/  ISETP.NE.AND P3, PT, R0, 0x1, PT ;  /* 0x000000010000780c */ /* 0x004fda0003f65270 */
[----:B------:R-:W2:Y:S08]  /*b420*/  @P3 LDC R5, c[0x0][0x44c] ;  /* 0x00011300ff053b82 */ /* 0x000eb00000000800 */
[----:B------:R-:W3:Y:S01]  /*b430*/  @P3 LDC R0, c[0x0][0x450] ;  /* 0x00011400ff003b82 */ /* 0x000ee20000000800 */
[----:B--2---:R-:W-:-:S05]  /*b440*/  @P3 IMAD.HI.U32 R5, R8, R5, RZ ;  /* 0x0000000508053227 */ /* 0x004fca00078e00ff */
[----:B---3--:R-:W-:Y:S01]  /*b450*/  @P3 SHF.R.U32.HI R8, RZ, R0, R5 ;  /* 0x00000000ff083219 */ /* 0x008fe20000011605 */
[----:B-1----:R-:W-:Y:S06]  /*b460*/  @P2 BRA `(.L_x_4968) ;  /* 0x0000000000082947 */ /* 0x002fec0003800000 */
[----:B------:R-:W1:Y:S02]  /*b470*/  SYNCS.PHASECHK.TRANS64.TRYWAIT P2, [R200+URZ+0x22830], R201 ;  /* 0x022830c9c80075a7 */ /* 0x000e64000804017f */
[----:B-1----:R-:W-:Y:S05]  /*b480*/  @!P2 BRA `(.L_x_4969) ;  /* 0x00000130007ca947 */ /* 0x002fea0003800000 */
.L_x_4968:
[----:B------:R-:W-:Y:S01]  /*b490*/  IMAD R156, R22, 0x300, R9 ;  /* 0x00000300169c7824 */ /* 0x000fe200078e0209 */
[----:B------:R-:W-:Y:S05]  /*b4a0*/  WARPSYNC.ALL ;  /* 0x0000000000007948 */ /* 0x000fea0003800000 */
[----:B------:R-:W-:Y:S01]  /*b4b0*/  IMAD.MOV.U32 R157, RZ, RZ, 0x40000040 ;  /* 0x40000040ff9d7424 */ /* 0x000fe200078e00ff */
[C---:B------:R-:W-:Y:S01]  /*b4c0*/  R2UR UR6, R156.reuse ;  /* 0x000000009c0672ca */ /* 0x040fe200000e0000 */
[----:B------:R-:W-:Y:S01]  /*b4d0*/  VIADD R154, R156, 0x2 ;  /* 0x000000029c9a7836 */ /* 0x000fe20000000000 */
[----:B------:R-:W-:Y:S01]  /*b4e0*/  R2UR UR4, R6 ;  /* 0x00000000060472ca */ /* 0x000fe200000e0000 */
[C---:B------:R-:W-:Y:S01]  /*b4f0*/  VIADD R152, R156.reuse, 0x4 ;  /* 0x000000049c987836 */ /* 0x040fe20000000000 */
[----:B------:R-:W-:Y:S01]  /*b500*/  R2UR UR7, R157 ;  /* 0x000000009d0772ca */ /* 0x000fe200000e0000 */
[----:B------:R-:W-:Y:S01]  /*b510*/  VIADD R156, R156, 0x6 ;  /* 0x000000069c9c7836 */ /* 0x000fe20000000000 */
[----:B------:R-:W-:Y:S01]  /*b520*/  R2UR UR5, R7 ;  /* 0x00000000070572ca */ /* 0x000fe200000e0000 */
[----:B------:R-:W-:Y:S01]  /*b530*/  IMAD.MOV.U32 R155, RZ, RZ, 0x40000040 ;  /* 0x40000040ff9b7424 */ /* 0x000fe200078e00ff */
[----:B------:R-:W-:Y:S01]  /*b540*/  R2UR UR10, R154 ;  /* 0x000000009a0a72ca */ /* 0x000fe200000e0000 */
[----:B------:R-:W-:Y:S01]  /*b550*/  IMAD.MOV.U32 R153, RZ, RZ, 0x40000040 ;  /* 0x40000040ff997424 */ /* 0x000fe200078e00ff */
[----:B------:R-:W-:Y:S01]  /*b560*/  R2UR UR14, R152 ;  /* 0x00000000980e72ca */ /* 0x000fe200000e0000 */
[----:B------:R-:W2:Y:S01]  /*b570*/  SHFL.IDX PT, R0, R8, RZ, 0x1c1f ;  /* 0x001c1fff08007589 */ /* 0x000ea200000e0000 */
[----:B------:R-:W-:Y:S01]  /*b580*/  R2UR UR11, R155 ;  /* 0x000000009b0b72ca */ /* 0x000fe200000e0000 */
[----:B------:R-:W-:Y:S01]  /*b590*/  IMAD R5, R21, -0x60, RZ ;  /* 0xffffffa015057824 */ /* 0x000fe200078e02ff */
[----:B------:R-:W-:Y:S01]  /*b5a0*/  R2UR UR15, R153 ;  /* 0x00000000990f72ca */ /* 0x000fe200000e0000 */
[----:B------:R-:W3:Y:S01]  /*b5b0*/  SHFL.IDX PT, R8, R8, 0x1, 0x1c1f ;  /* 0x003c1f0008087f89 */ /* 0x000ee200000e0000 */
[----:B------:R-:W-:-:S02]  /*b5c0*/  R2UR UR18, R156 ;  /* 0x000000009c1272ca */ /* 0x000fc400000e0000 */
[----:B------:R-:W-:Y:S02]  /*b5d0*/  R2UR UR19, R157 ;  /* 0x000000009d1372ca */ /* 0x000fe400000e0000 */
[----:B------:R-:W-:Y:S01]  /*b5e0*/  WARPGROUP.ARRIVE ;  /* 0x00000000000079c5 */ /* 0x000fe20000000000 */
[----:B------:R-:W-:Y:S02]  /*b5f0*/  R2UR UR8, R14 ;  /* 0x000000000e0872ca */ /* 0x000fe400000e0000 */
[----:B------:R-:W-:Y:S02]  /*b600*/  R2UR UR9, R15 ;  /* 0x000000000f0972ca */ /* 0x000fe400000e0000 */
[----:B------:R-:W-:Y:S01]  /*b610*/  R2UR UR12, R12 ;  /* 0x000000000c0c72ca */ /* 0x000fe200000e0000 */
[----:B------:R-:W-:Y:S01]  /*b620*/  HGMMA.64x96x16.F32 R152, gdesc[UR4], RZ, !UPT, gsb0 ;  /* 0x01600000049879f0 */ /* 0x000fe2000c0008ff */
[----:B------:R-:W-:Y:S02]  /*b630*/  R2UR UR13, R13 ;  /* 0x000000000d0d72ca */ /* 0x000fe400000e0000 */
[----:B------:R-:W-:-:S02]  /*b640*/  R2UR UR16, R10 ;  /* 0x000000000a1072ca */ /* 0x000fc400000e0000 */
[----:B------:R-:W-:Y:S02]  /*b650*/  R2UR UR17, R11 ;  /* 0x000000000b1172ca */ /* 0x000fe400000e0000 */
[----:B------:R-:W-:Y:S02]  /*b660*/  IADD3 R5, -R214, 0x1, R5 ;  /* 0x00000001d6057810 */ /* 0x000fe40007ffe105 */
[----:B------:R-:W-:Y:S02]  /*b670*/  LOP3.LUT R18, R18, 0xffbfffff, RZ, 0xc0, !PT ;  /* 0xffbfffff12127812 */ /* 0x000fe400078ec0ff */
[----:B------:R-:W-:Y:S02]  /*b680*/  IADD3 R5, -R211, R5, R213 ;  /* 0x00000005d3057210 */ /* 0x000fe40007ffe1d5 */
[----:B------:R-:W-:-:S03]  /*b690*/  @P1 LOP3.LUT R18, R18, 0x400000, RZ, 0xfc, !PT ;  /* 0x0040000012121812 */ /* 0x000fc600078efcff */
[C---:B--2---:R-:W-:Y:S01]  /*b6a0*/  IMAD.IADD R0, R5.reuse, 0x1, R0 ;  /* 0x0000000105007824 */ /* 0x044fe200078e0200 */
[----:B------:R-:W-:Y:S01]  /*b6b0*/  LOP3.LUT R18, R18, 0xffdfffff, RZ, 0xc0, !PT ;  /* 0xffdfffff12127812 */ /* 0x000fe200078ec0ff */
[----:B---3--:R-:W-:-:S03]  /*b6c0*/  IMAD.IADD R8, R5, 0x1, R8 ;  /* 0x0000000105087824 */ /* 0x008fc600078e0208 */
[----:B------:R-:W-:Y:S02]  /*b6d0*/  ISETP.GT.AND P1, PT, R0, 0x41, PT ;  /* 0x000000410000780c */ /* 0x000fe40003f24270 */
[----:B------:R-:W-:Y:S02]  /*b6e0*/  @P0 LOP3.LUT R18, R18, 0x200000, RZ, 0xfc, !PT ;  /* 0x0020000012120812 */ /* 0x000fe400078efcff */
[----:B------:R-:W-:Y:S02]  /*b6f0*/  ISETP.GT.AND P0, PT, R0, 0x48, PT ;  /* 0x000000480000780c */ /* 0x000fe40003f04270 */
[----:B------:R-:W-:Y:S02]  /*b700*/  LOP3.LUT R18, R18, 0xff7fffff, RZ, 0xc0, !PT ;  /* 0xff7fffff12127812 */ /* 0x000fe400078ec0ff */
[C---:B------:R-:W-:Y:S02]  /*b710*/  ISETP.GT.AND P2, PT, R0.reuse, 0x49, PT ;  /* 0x000000490000780c */ /* 0x040fe40003f44270 */
[----:B------:R-:W-:-:S02]  /*b720*/  ISETP.GT.AND P3, PT, R0, 0x50, PT ;  /* 0x000000500000780c */ /* 0x000fc40003f64270 */
[----:B------:R-:W-:Y:S02]  /*b730*/  ISETP.GT.AND P4, PT, R0, 0x51, PT ;  /* 0x000000510000780c */ /* 0x000fe40003f84270 */
[----:B------:R-:W-:Y:S02]  /*b740*/  @P1 LOP3.LUT R18, R18, 0x800000, RZ, 0xfc, !PT ;  /* 0x0080000012121812 */ /* 0x000fe400078efcff */
[----:B------:R-:W-:Y:S02]  /*b750*/  ISETP.GT.AND P1, PT, R0, RZ, PT ;  /* 0x000000ff0000720c */ /* 0x000fe40003f24270 */
[----:B------:R-:W-:Y:S02]  /*b760*/  LOP3.LUT R18, R18, 0xfeffffff, RZ, 0xc0, !PT ;  /* 0xfeffffff12127812 */ /* 0x000fe400078ec0ff */
[----:B------:R-:W-:Y:S02]  /*b770*/  ISETP.GT.AND P5, PT, R0, 0x58, PT ;  /* 0x000000580000780c */ /* 0x000fe40003fa4270 */
[----:B------:R-:W-:-:S02]  /*b780*/  @P0 LOP3.LUT R18, R18, 0x1000000, RZ, 0xfc, !PT ;  /* 0x0100000012120812 */ /* 0x000fc400078efcff */
[----:B------:R-:W-:Y:S02]  /*b790*/  ISETP.GT.AND P0, PT, R0, 0x9, PT ;  /* 0x000000090000780c */ /* 0x000fe40003f04270 */
[----:B------:R-:W-:Y:S02]  /*b7a0*/  LOP3.LUT R18, R18, 0xfdffffff, RZ, 0xc0, !PT ;  /* 0xfdffffff12127812 */ /* 0x000fe400078ec0ff */
[----:B------:R-:W-:Y:S02]  /*b7b0*/  ISETP.GT.AND P6, PT, R0, 0x59, PT ;  /* 0x000000590000780c */ /* 0x000fe40003fc4270 */
        /* <DEDUP_REMOVED lines=60> */
[----:B------:R-:W-:-:S02]  /*bb80*/  LOP3.LUT P3, RZ, R18, 0x4000000, RZ, 0xc0, !PT ;  /* 0x0400000012ff7812 */ /* 0x000fc4000786c0ff */
        /* <DEDUP_REMOVED lines=11> */
[----:B------:R-:W-:-:S02]  /*bc40*/  ISETP.GT.AND P4, PT, R8, 0x1, PT ;  /* 0x000000010800780c */ /* 0x000fc40003f84270 */
[----:B------:R-:W-:Y:S02]  /*bc50*/  FMNMX.FTZ R0, R184, R0, !PT ;  /* 0x00000000b8007209 */ /* 0x000fe40007810000 */
[----:B------:R-:W-:Y:S02]  /*bc60*/  ISETP.GT.AND P3, PT, R8, 0x8, PT ;  /* 0x000000080800780c */ /* 0x000fe40003f64270 */
[----:B------:R-:W-:Y:S02]  /*bc70*/  FMNMX.FTZ R0, R185, R0, !PT ;  /* 0x00000000b9007209 */ /* 0x000fe40007810000 */
[----:B------:R-:W-:Y:S02]  /*bc80*/  FSEL R155, R155, -INF , P4 ;  /* 0xff8000009b9b7808 */ /* 0x000fe40002000000 */
[----:B------:R-:W-:Y:S02]  /*bc90*/  FMNMX.FTZ R0, R188, R0, !PT ;  /* 0x00000000bc007209 */ /* 0x000fe40007810000 */
[----:B------:R-:W-:-:S02]  /*bca0*/  FSEL R158, R158, -INF , P3 ;  /* 0xff8000009e9e7808 */ /* 0x000fc40001800000 */
[----:B------:R-:W-:Y:S02]  /*bcb0*/  FMNMX.FTZ R0, R189, R0, !PT ;  /* 0x00000000bd007209 */ /* 0x000fe40007810000 */
[----:B------:R-:W-:Y:S02]  /*bcc0*/  ISETP.GT.AND P4, PT, R8, 0x10, PT ;  /* 0x000000100800780c */ /* 0x000fe40003f84270 */
[----:B------:R-:W-:Y:S02]  /*bcd0*/  FMNMX.FTZ R0, R192, R0, !PT ;  /* 0x00000000c0007209 */ /* 0x000fe40007810000 */
[----:B------:R-:W-:Y:S02]  /*bce0*/  ISETP.GT.AND P3, PT, R8, 0x11, PT ;  /* 0x000000110800780c */ /* 0x000fe40003f64270 */
[----:B------:R-:W-:Y:S02]  /*bcf0*/  FMNMX.FTZ R0, R193, R0, !PT ;  /* 0x00000000c1007209 */ /* 0x000fe40007810000 */
[----:B------:R-:W-:-:S02]  /*bd00*/  FSEL R162, R162, -INF , P4 ;  /* 0xff800000a2a27808 */ /* 0x000fc40002000000 */
[----:B------:R-:W-:Y:S02]  /*bd10*/  FMNMX.FTZ R0, R196, R0, !PT ;  /* 0x00000000c4007209 */ /* 0x000fe40007810000 */
[----:B------:R-:W-:Y:S02]  /*bd20*/  FSEL R163, R163, -INF , P3 ;  /* 0xff800000a3a37808 */ /* 0x000fe40001800000 */
[----:B------:R-:W-:Y:S02]  /*bd30*/  FMNMX.FTZ R0, R197, R0, !PT ;  /* 0x00000000c5007209 */ /* 0x000fe40007810000 */
[C---:B------:R-:W-:Y:S02]  /*bd40*/  ISETP.GT.AND P4, PT, R8.reuse, 0x19, PT ;  /* 0x000000190800780c */ /* 0x040fe40003f84270 */
[----:B------:R-:W-:Y:S01]  /*bd50*/  ISETP.GT.AND P3, PT, R8, 0x20, PT ;  /* 0x000000200800780c */ /* 0x000fe20003f64270 */
[----:B------:R-:W2:Y:S01]  /*bd60*/  SHFL.BFLY PT, R5, R0, 0x2, 0x1f ;  /* 0x0c401f0000057f89 */ /* 0x000ea200000e0000 */
[----:B------:R-:W-:-:S02]  /*bd70*/  FSEL R167, R167, -INF , P4 ;  /* 0xff800000a7a77808 */ /* 0x000fc40002000000 */
[----:B------:R-:W-:Y:S02]  /*bd80*/  FSEL R170, R170, -INF , P3 ;  /* 0xff800000aaaa7808 */ /* 0x000fe40001800000 */
[C---:B------:R-:W-:Y:S02]  /*bd90*/  ISETP.GT.AND P4, PT, R8.reuse, 0x28, PT ;  /* 0x000000280800780c */ /* 0x040fe40003f84270 */
[----:B------:R-:W-:Y:S02]  /*bda0*/  ISETP.GT.AND P3, PT, R8, 0x29, PT ;  /* 0x000000290800780c */ /* 0x000fe40003f64270 */
[----:B------:R-:W-:Y:S02]  /*bdb0*/  FSEL R174, R174, -INF , P4 ;  /* 0xff800000aeae7808 */ /* 0x000fe40002000000 */
[----:B------:R-:W-:Y:S02]  /*bdc0*/  FSEL R175, R175, -INF , P3 ;  /* 0xff800000afaf7808 */ /* 0x000fe40001800000 */
[----:B------:R-:W-:-:S02]  /*bdd0*/  ISETP.GT.AND P4, PT, R8, 0x31, PT ;  /* 0x000000310800780c */ /* 0x000fc40003f84270 */
[----:B------:R-:W-:Y:S02]  /*bde0*/  ISETP.GT.AND P3, PT, R8, 0x38, PT ;  /* 0x000000380800780c */ /* 0x000fe40003f64270 */
[----:B------:R-:W-:Y:S02]  /*bdf0*/  FSEL R179, R179, -INF , P4 ;  /* 0xff800000b3b37808 */ /* 0x000fe40002000000 */
[----:B------:R-:W-:Y:S02]  /*be00*/  FSEL R182, R182, -INF , P3 ;  /* 0xff800000b6b67808 */ /* 0x000fe40001800000 */
[C---:B------:R-:W-:Y:S02]  /*be10*/  ISETP.GT.AND P4, PT, R8.reuse, 0x40, PT ;  /* 0x000000400800780c */ /* 0x040fe40003f84270 */
[----:B------:R-:W-:Y:S02]  /*be20*/  ISETP.GT.AND P3, PT, R8, 0x41, PT ;  /* 0x000000410800780c */ /* 0x000fe40003f64270 */
[----:B--2---:R-:W-:-:S02]  /*be30*/  FMNMX.FTZ R5, R0, R5, !PT ;  /* 0x0000000500057209 */ /* 0x004fc40007810000 */
[----:B------:R-:W-:Y:S02]  /*be40*/  FSEL R186, R186, -INF , P4 ;  /* 0xff800000baba7808 */ /* 0x000fe40002000000 */
[----:B------:R-:W-:Y:S01]  /*be50*/  FSEL R187, R187, -INF , P3 ;  /* 0xff800000bbbb7808 */ /* 0x000fe20001800000 */
[----:B------:R-:W2:Y:S01]  /*be60*/  SHFL.BFLY PT, R0, R5, 0x1, 0x1f ;  /* 0x0c201f0005007f89 */ /* 0x000ea200000e0000 */
[C---:B------:R-:W-:Y:S02]  /*be70*/  ISETP.GT.AND P4, PT, R8.reuse, 0x49, PT ;  /* 0x000000490800780c */ /* 0x040fe40003f84270 */
[----:B------:R-:W-:Y:S02]  /*be80*/  ISETP.GT.AND P3, PT, R8, 0x50, PT ;  /* 0x000000500800780c */ /* 0x000fe40003f64270 */
[----:B------:R-:W-:Y:S02]  /*be90*/  FSEL R191, R191, -INF , P4 ;  /* 0xff800000bfbf7808 */ /* 0x000fe40002000000 */
[----:B------:R-:W-:-:S02]  /*bea0*/  FSEL R194, R194, -INF , P3 ;  /* 0xff800000c2c27808 */ /* 0x000fc40001800000 */
[C---:B------:R-:W-:Y:S02]  /*beb0*/  ISETP.GT.AND P4, PT, R8.reuse, 0x58, PT ;  /* 0x000000580800780c */ /* 0x040fe40003f84270 */
[----:B------:R-:W-:Y:S02]  /*bec0*/  ISETP.GT.AND P3, PT, R8, 0x59, PT ;  /* 0x000000590800780c */ /* 0x000fe40003f64270 */
[----:B------:R-:W-:Y:S02]  /*bed0*/  FSEL R198, R198, -INF , P4 ;  /* 0xff800000c6c67808 */ /* 0x000fe40002000000 */
[----:B------:R-:W-:Y:S02]  /*bee0*/  FSEL R199, R199, -INF , P3 ;  /* 0xff800000c7c77808 */ /* 0x000fe40001800000 */
[C---:B------:R-:W-:Y:S02]  /*bef0*/  LOP3.LUT P1, RZ, R18.reuse, 0x400000, RZ, 0xc0, !PT ;  /* 0x0040000012ff7812 */ /* 0x040fe4000782c0ff */
[----:B------:R-:W-:-:S02]  /*bf00*/  LOP3.LUT P0, RZ, R18, 0x200000, RZ, 0xc0, !PT ;  /* 0x0020000012ff7812 */ /* 0x000fc4000780c0ff */
[----:B--2---:R-:W-:Y:S01]  /*bf10*/  FMNMX.FTZ R5, R5, R0, !PT ;  /* 0x0000000005057209 */ /* 0x004fe20007810000 */
[----:B------:R-:W-:-:S03]  /*bf20*/  IMAD.U32 R0, RZ, RZ, UR47 ;  /* 0x0000002fff007e24 */ /* 0x000fc6000f8e00ff */
[----:B------:R-:W-:-:S04]  /*bf30*/  FSETP.NEU.FTZ.AND P2, PT, R5, -INF , PT ;  /* 0xff8000000500780b */ /* 0x000fc80003f5d000 */
[----:B------:R-:W-:-:S05]  /*bf40*/  FSEL R221, R5, RZ, P2 ;  /* 0x000000ff05dd7208 */ /* 0x000fca0001000000 */
[----:B------:R-:W-:Y:S01]  /*bf50*/  FADD.FTZ R221, -R221, R203 ;  /* 0x000000cbdddd7221 */ /* 0x000fe20000010100 */
[----:B------:R-:W-:-:S03]  /*bf60*/  FMUL.FTZ R203, R5, R0 ;  /* 0x0000000005cb7220 */ /* 0x000fc60000410000 */
[-C--:B------:R-:W-:Y:S02]  /*bf70*/  FMUL.FTZ R221, R221, R0.reuse ;  /* 0x00000000dddd7220 */ /* 0x080fe40000410000 */
[----:B------:R-:W-:Y:S02]  /*bf80*/  FSEL R203, R203, RZ, P2 ;  /* 0x000000ffcbcb7208 */ /* 0x000fe40001000000 */
[----:B------:R-:W-:Y:S02]  /*bf90*/  ISETP.GT.AND P2, PT, R8, RZ, PT ;  /* 0x000000ff0800720c */ /* 0x000fe40003f44270 */
[----:B------:R-:W2:Y:S01]  /*bfa0*/  MUFU.EX2 R221, R221 ;  /* 0x000000dd00dd7308 */ /* 0x000ea20000000800 */
[-CC-:B------:R-:W-:Y:S01]  /*bfb0*/  FFMA.FTZ R152, R152, R0.reuse, -R203.reuse ;  /* 0x0000000098987223 */ /* 0x180fe200000108cb */
[----:B------:R-:W-:Y:S01]  /*bfc0*/  FSEL R154, R154, -INF , P2 ;  /* 0xff8000009a9a7808 */ /* 0x000fe20001000000 */
[-CC-:B------:R-:W-:Y:S01]  /*bfd0*/  FFMA.FTZ R153, R153, R0.reuse, -R203.reuse ;  /* 0x0000000099997223 */ /* 0x180fe200000108cb */
[----:B------:R-:W-:Y:S01]  /*bfe0*/  ISETP.GT.AND P2, PT, R8, 0x9, PT ;  /* 0x000000090800780c */ /* 0x000fe20003f44270 */
[-CC-:B------:R-:W-:Y:S01]  /*bff0*/  FFMA.FTZ R156, R156, R0.reuse, -R203.reuse ;  /* 0x000000009c9c7223 */ /* 0x180fe200000108cb */
[-CC-:B------:R-:W-:Y:S01]  /*c000*/  FFMA.FTZ R157, R157, R0.reuse, -R203.reuse ;  /* 0x000000009d9d7223 */ /* 0x180fe200000108cb */
        /* <DEDUP_REMOVED lines=29> */
[----:B------:R-:W-:Y:S01]  /*c1e0*/  FFMA.FTZ R197, R197, R0, -R203 ;  /* 0x00000000c5c57223 */ /* 0x000fe200000108cb */
[----:B------:R-:W3:Y:S01]  /*c1f0*/  MUFU.EX2 R152, R152 ;  /* 0x0000009800987308 */ /* 0x000ee20000000800 */
[----:B------:R-:W-:Y:S01]  /*c200*/  FSEL R190, R190, -INF , P2 ;  /* 0xff800000bebe7808 */ /* 0x000fe20001000000 */
[-C--:B--2---:R-:W-:Y:S01]  /*c210*/  FMUL.FTZ R24, R24, R221.reuse ;  /* 0x000000dd18187220 */ /* 0x084fe20000410000 */
[----:B------:R-:W-:Y:S01]  /*c220*/  ISETP.GT.AND P2, PT, R8, 0x51, PT ;  /* 0x000000510800780c */ /* 0x000fe20003f44270 */
[-C--:B------:R-:W-:Y:S01]  /*c230*/  FMUL.FTZ R25, R25, R221.reuse ;  /* 0x000000dd19197220 */ /* 0x080fe20000410000 */
[----:B------:R-:W-:Y:S01]  /*c240*/  FMNMX.FTZ R8, R154, R202, !PT ;  /* 0x000000ca9a087209 */ /* 0x000fe20007810000 */
[-C--:B------:R-:W-:Y:S01]  /*c250*/  FMUL.FTZ R28, R28, R221.reuse ;  /* 0x000000dd1c1c7220 */ /* 0x080fe20000410000 */
[----:B------:R-:W-:Y:S01]  /*c260*/  FSEL R195, R195, -INF , P2 ;  /* 0xff800000c3c37808 */ /* 0x000fe20001000000 */
[----:B------:R-:W2:Y:S01]  /*c270*/  MUFU.EX2 R153, R153 ;  /* 0x0000009900997308 */ /* 0x000ea20000000800 */
[----:B------:R-:W-:Y:S01]  /*c280*/  FMNMX.FTZ R8, R155, R8, !PT ;  /* 0x000000089b087209 */ /* 0x000fe20007810000 */
[-C--:B------:R-:W-:Y:S01]  /*c290*/  FMUL.FTZ R29, R29, R221.reuse ;  /* 0x000000dd1d1d7220 */ /* 0x080fe20000410000 */
[-C--:B------:R-:W-:Y:S01]  /*c2a0*/  FMUL.FTZ R32, R32, R221.reuse ;  /* 0x000000dd20207220 */ /* 0x080fe20000410000 */
[-C--:B------:R-:W-:Y:S01]  /*c2b0*/  FMUL.FTZ R33, R33, R221.reuse ;  /* 0x000000dd21217220 */ /* 0x080fe20000410000 */
[----:B------:R-:W-:Y:S01]  /*c2c0*/  FMNMX.FTZ R8, R158, R8, !PT ;  /* 0x000000089e087209 */ /* 0x000fe20007810000 */
[-C--:B------:R-:W-:Y:S01]  /*c2d0*/  FMUL.FTZ R36, R36, R221.reuse ;  /* 0x000000dd24247220 */ /* 0x080fe20000410000 */
[-C--:B------:R-:W-:Y:S01]  /*c2e0*/  FMUL.FTZ R37, R37, R221.reuse ;  /* 0x000000dd25257220 */ /* 0x080fe20000410000 */
[----:B------:R-:W-:Y:S01]  /*c2f0*/  MUFU.EX2 R157, R157 ;  /* 0x0000009d009d7308 */ /* 0x000fe20000000800 */
[----:B------:R-:W-:Y:S01]  /*c300*/  FMNMX.FTZ R8, R159, R8, !PT ;  /* 0x000000089f087209 */ /* 0x000fe20007810000 */
[----:B---3--:R-:W-:Y:S01]  /*c310*/  FFMA.FTZ R4, R221, R4, R152 ;  /* 0x00000004dd047223 */ /* 0x008fe20000010098 */
[-C--:B------:R-:W-:Y:S01]  /*c320*/  FMUL.FTZ R40, R40, R221.reuse ;  /* 0x000000dd28287220 */ /* 0x080fe20000410000 */
[-C--:B------:R-:W-:Y:S01]  /*c330*/  FMUL.FTZ R41, R41, R221.reuse ;  /* 0x000000dd29297220 */ /* 0x080fe20000410000 */
[----:B------:R-:W-:Y:S01]  /*c340*/  FMNMX.FTZ R8, R162, R8, !PT ;  /* 0x00000008a2087209 */ /* 0x000fe20007810000 */
[-C--:B------:R-:W-:Y:S01]  /*c350*/  FMUL.FTZ R44, R44, R221.reuse ;  /* 0x000000dd2c2c7220 */ /* 0x080fe20000410000 */
[-C--:B------:R-:W-:Y:S01]  /*c360*/  FMUL.FTZ R45, R45, R221.reuse ;  /* 0x000000dd2d2d7220 */ /* 0x080fe20000410000 */
[-C--:B------:R-:W-:Y:S01]  /*c370*/  FMUL.FTZ R48, R48, R221.reuse ;  /* 0x000000dd30307220 */ /* 0x080fe20000410000 */
[----:B------:R-:W-:Y:S01]  /*c380*/  FMNMX.FTZ R8, R163, R8, !PT ;  /* 0x00000008a3087209 */ /* 0x000fe20007810000 */
[C---:B--2---:R-:W-:Y:S01]  /*c390*/  FADD.FTZ R4, R153.reuse, R4 ;  /* 0x0000000499047221 */ /* 0x044fe20000010000 */
[----:B------:R-:W-:Y:S01]  /*c3a0*/  F2FP.F16.F32.PACK_AB R152, R153, R152 ;  /* 0x000000989998723e */ /* 0x000fe200000000ff */
[-C--:B------:R-:W-:Y:S01]  /*c3b0*/  FMUL.FTZ R49, R49, R221.reuse ;  /* 0x000000dd31317220 */ /* 0x080fe20000410000 */
[----:B------:R-:W-:Y:S01]  /*c3c0*/  FMNMX.FTZ R8, R166, R8, !PT ;  /* 0x00000008a6087209 */ /* 0x000fe20007810000 */
[----:B------:R-:W2:Y:S01]  /*c3d0*/  MUFU.EX2 R153, R156 ;  /* 0x0000009c00997308 */ /* 0x000ea20000000800 */
[-C--:B------:R-:W-:Y:S01]  /*c3e0*/  FMUL.FTZ R52, R52, R221.reuse ;  /* 0x000000dd34347220 */ /* 0x080fe20000410000 */
        /* <DEDUP_REMOVED lines=14> */
[----:B------:R-:W-:Y:S01]  /*c4d0*/  MUFU.EX2 R160, R168 ;  /* 0x000000a800a07308 */ /* 0x000fe20000000800 */
[-C--:B------:R-:W-:Y:S01]  /*c4e0*/  FMUL.FTZ R72, R72, R221.reuse ;  /* 0x000000dd48487220 */ /* 0x080fe20000410000 */
[-C--:B------:R-:W-:Y:S01]  /*c4f0*/  FMUL.FTZ R73, R73, R221.reuse ;  /* 0x000000dd49497220 */ /* 0x080fe20000410000 */
[----:B------:R-:W-:Y:S01]  /*c500*/  FMNMX.FTZ R8, R175, R8, !PT ;  /* 0x00000008af087209 */ /* 0x000fe20007810000 */
[-C--:B------:R-:W-:Y:S01]  /*c510*/  FMUL.FTZ R76, R76, R221.reuse ;  /* 0x000000dd4c4c7220 */ /* 0x080fe20000410000 */
[-C--:B------:R-:W-:Y:S01]  /*c520*/  FMUL.FTZ R77, R77, R221.reuse ;  /* 0x000000dd4d4d7220 */ /* 0x080fe20000410000 */
[-C--:B------:R-:W-:Y:S01]  /*c530*/  FMUL.FTZ R80, R80, R221.reuse ;  /* 0x000000dd50507220 */ /* 0x080fe20000410000 */
[----:B------:R-:W-:Y:S01]  /*c540*/  FMNMX.FTZ R8, R178, R8, !PT ;  /* 0x00000008b2087209 */ /* 0x000fe20007810000 */
[----:B------:R4:W-:Y:S01]  /*c550*/  MUFU.EX2 R168, R176 ;  /* 0x000000b000a87308 */ /* 0x0009e20000000800 */
        /* <DEDUP_REMOVED lines=8> */
[----:B----4-:R-:W4:Y:S01]  /*c5e0*/  S2R R176, SR_TID.X ;  /* 0x0000000000b07919 */ /* 0x010f220000002100 */
        /* <DEDUP_REMOVED lines=37> */
[----:B------:R-:W-:Y:S01]  /*c840*/  FMUL.FTZ R149, R149, R221 ;  /* 0x000000dd95957220 */ /* 0x000fe20000410000 */
[----:B------:R-:W5:Y:S01]  /*c850*/  SHFL.BFLY PT, R203, R8, 0x2, 0x1f ;  /* 0x0c401f0008cb7f89 */ /* 0x000f6200000e0000 */
[----:B--2---:R-:W-:Y:S01]  /*c860*/  FADD.FTZ R4, R153, R4 ;  /* 0x0000000499047221 */ /* 0x004fe20000010000 */
[----:B----4-:R-:W-:Y:S01]  /*c870*/  SHF.R.U32.HI R176, RZ, 0x7, R176 ;  /* 0x00000007ffb07819 */ /* 0x010fe200000116b0 */
[----:B------:R-:W2:Y:S02]  /*c880*/  MUFU.EX2 R161, R161 ;  /* 0x000000a100a17308 */ /* 0x000ea40000000800 */
[----:B------:R-:W-:Y:S01]  /*c890*/  FADD.FTZ R4, R157, R4 ;  /* 0x000000049d047221 */ /* 0x000fe20000010000 */
[----:B------:R-:W-:-:S03]  /*c8a0*/  IADD3 R176, -R176, 0xb, RZ ;  /* 0x0000000bb0b07810 */ /* 0x000fc60007ffe1ff */
[----:B---3--:R-:W-:Y:S02]  /*c8b0*/  FADD.FTZ R4, R156, R4 ;  /* 0x000000049c047221 */ /* 0x008fe40000010000 */
[----:B------:R-:W3:Y:S08]  /*c8c0*/  MUFU.EX2 R164, R164 ;  /* 0x000000a400a47308 */ /* 0x000ef00000000800 */
[----:B------:R-:W4:Y:S01]  /*c8d0*/  MUFU.EX2 R165, R165 ;  /* 0x000000a500a57308 */ /* 0x000f220000000800 */
[C---:B--2---:R-:W-:Y:S01]  /*c8e0*/  FADD.FTZ R4, R161.reuse, R4 ;  /* 0x00000004a1047221 */ /* 0x044fe20000010000 */
[----:B------:R-:W-:-:S02]  /*c8f0*/  F2FP.F16.F32.PACK_AB R156, R161, R156 ;  /* 0x0000009ca19c723e */ /* 0x000fc400000000ff */
[----:B-----5:R-:W-:-:S04]  /*c900*/  FMNMX.FTZ R8, R8, R203, !PT ;  /* 0x000000cb08087209 */ /* 0x020fc80007810000 */
[----:B------:R-:W2:Y:S01]  /*c910*/  MUFU.EX2 R169, R169 ;  /* 0x000000a900a97308 */ /* 0x000ea20000000800 */
[----:B---3--:R-:W-:Y:S01]  /*c920*/  FADD.FTZ R4, R164, R4 ;  /* 0x00000004a4047221 */ /* 0x008fe20000010000 */
[----:B------:R-:W3:Y:S06]  /*c930*/  SHFL.BFLY PT, R203, R8, 0x1, 0x1f ;  /* 0x0c201f0008cb7f89 */ /* 0x000eec00000e0000 */
[----:B------:R-:W5:Y:S01]  /*c940*/  MUFU.EX2 R172, R172 ;  /* 0x000000ac00ac7308 */ /* 0x000f620000000800 */
[----:B----4-:R-:W-:-:S04]  /*c950*/  FADD.FTZ R4, R165, R4 ;  /* 0x00000004a5047221 */ /* 0x010fc80000010000 */
[----:B------:R-:W-:-:S03]  /*c960*/  FADD.FTZ R4, R160, R4 ;  /* 0x00000004a0047221 */ /* 0x000fc60000010000 */
[----:B------:R-:W4:Y:S01]  /*c970*/  MUFU.EX2 R173, R173 ;  /* 0x000000ad00ad7308 */ /* 0x000f220000000800 */
[C---:B--2---:R-:W-:Y:S01]  /*c980*/  FADD.FTZ R4, R169.reuse, R4 ;  /* 0x00000004a9047221 */ /* 0x044fe20000010000 */
[----:B------:R-:W-:-:S06]  /*c990*/  F2FP.F16.F32.PACK_AB R160, R169, R160 ;  /* 0x000000a0a9a0723e */ /* 0x000fcc00000000ff */
[----:B------:R-:W2:Y:S01]  /*c9a0*/  MUFU.EX2 R177, R177 ;  /* 0x000000b100b17308 */ /* 0x000ea20000000800 */
[----:B-----5:R-:W-:Y:S01]  /*c9b0*/  FADD.FTZ R4, R172, R4 ;  /* 0x00000004ac047221 */ /* 0x020fe20000010000 */
[----:B---3--:R-:W-:-:S04]  /*c9c0*/  FMNMX.FTZ R8, R8, R203, !PT ;  /* 0x000000cb08087209 */ /* 0x008fc80007810000 */
[C---:B------:R-:W-:Y:S01]  /*c9d0*/  FSETP.NEU.FTZ.AND P2, PT, R8.reuse, -INF , PT ;  /* 0xff8000000800780b */ /* 0x040fe20003f5d000 */
[----:B------:R-:W-:Y:S01]  /*c9e0*/  FMUL.FTZ R203, R8, R0 ;  /* 0x0000000008cb7220 */ /* 0x000fe20000410000 */
[----:B------:R-:W3:Y:S01]  /*c9f0*/  MUFU.EX2 R180, R180 ;  /* 0x000000b400b47308 */ /* 0x000ee20000000800 */
[----:B----4-:R-:W-:-:S03]  /*ca00*/  FADD.FTZ R4, R173, R4 ;  /* 0x00000004ad047221 */ /* 0x010fc60000010000 */
[----:B------:R-:W-:Y:S01]  /*ca10*/  FSEL R203, R203, RZ, P2 ;  /* 0x000000ffcbcb7208 */ /* 0x000fe20001000000 */
[----:B------:R-:W-:-:S03]  /*ca20*/  FADD.FTZ R4, R168, R4 ;  /* 0x00000004a8047221 */ /* 0x000fc60000010000 */
[----:B------:R-:W4:Y:S01]  /*ca30*/  MUFU.EX2 R181, R181 ;  /* 0x000000b500b57308 */ /* 0x000f220000000800 */
        /* <DEDUP_REMOVED lines=22> */
[----:B------:R-:W-:Y:S01]  /*cba0*/  FFMA.FTZ R194, R194, R0, -R203 ;  /* 0x00000000c2c27223 */ /* 0x000fe200000108cb */
[----:B------:R-:W0:Y:S01]  /*cbb0*/  MUFU.EX2 R155, R155 ;  /* 0x0000009b009b7308 */ /* 0x000e220000000800 */
[----:B-----5:R-:W-:Y:S01]  /*cbc0*/  F2FP.F16.F32.PACK_AB R154, R157, R153 ;  /* 0x000000999d9a723e */ /* 0x020fe200000000ff */
[----:B------:R-:W-:-:S02]  /*cbd0*/  @!P1 VIADD R153, R200, 0x22840 ;  /* 0x00022840c8999836 */ /* 0x000fc40000000000 */
[-CC-:B------:R-:W-:Y:S01]  /*cbe0*/  FFMA.FTZ R195, R195, R0.reuse, -R203.reuse ;  /* 0x00000000c3c37223 */ /* 0x180fe200000108cb */
[-CC-:B------:R-:W-:Y:S01]  /*cbf0*/  FFMA.FTZ R198, R198, R0.reuse, -R203.reuse ;  /* 0x00000000c6c67223 */ /* 0x180fe200000108cb */
[----:B------:R-:W-:Y:S01]  /*cc00*/  FFMA.FTZ R199, R199, R0, -R203 ;  /* 0x00000000c7c77223 */ /* 0x000fe200000108cb */
[----:B--2---:R-:W-:Y:S01]  /*cc10*/  FADD.FTZ R4, R177, R4 ;  /* 0x00000004b1047221 */ /* 0x004fe20000010000 */
[----:B------:R-:W-:Y:S01]  /*cc20*/  @!P1 PRMT R153, RZ, 0x654, R153 ;  /* 0x00000654ff999816 */ /* 0x000fe20000000099 */
[----:B------:R2:W-:Y:S06]  /*cc30*/  BAR.ARV R176, 0x100 ;  /* 0x000400b00000751d */ /* 0x0005ec0000002000 */
[----:B------:R5:W-:Y:S01]  /*cc40*/  @!P1 SYNCS.ARRIVE.TRANS64.RED.A1T0 RZ, [R153+URZ], RZ ;  /* 0x000000ff99ff99a7 */ /* 0x000be2000810043f */
[----:B------:R1:W-:Y:S01]  /*cc50*/  MUFU.EX2 R203, R158 ;  /* 0x0000009e00cb7308 */ /* 0x0003e20000000800 */
[----:B---3--:R-:W-:-:S04]  /*cc60*/  FADD.FTZ R4, R180, R4 ;  /* 0x00000004b4047221 */ /* 0x008fc80000010000 */
[----:B----4-:R-:W-:Y:S01]  /*cc70*/  FADD.FTZ R4, R181, R4 ;  /* 0x00000004b5047221 */ /* 0x010fe20000010000 */
[----:B-----5:R-:W-:Y:S02]  /*cc80*/  FSEL R153, R8, RZ, P2 ;  /* 0x000000ff08997208 */ /* 0x020fe40001000000 */
[----:B------:R-:W-:Y:S01]  /*cc90*/  MUFU.EX2 R159, R159 ;  /* 0x0000009f009f7308 */ /* 0x000fe20000000800 */
[----:B-1----:R-:W-:Y:S02]  /*cca0*/  F2FP.F16.F32.PACK_AB R158, R165, R164 ;  /* 0x000000a4a59e723e */ /* 0x002fe400000000ff */
[----:B------:R-:W-:Y:S01]  /*ccb0*/  F2FP.F16.F32.PACK_AB R164, R177, R168 ;  /* 0x000000a8b1a4723e */ /* 0x000fe200000000ff */
[----:B------:R-:W-:-:S04]  /*ccc0*/  FADD.FTZ R153, -R153, R202 ;  /* 0x000000ca99997221 */ /* 0x000fc80000010100 */
[----:B------:R-:W-:Y:S01]  /*ccd0*/  FMUL.FTZ R153, R153, R0 ;  /* 0x0000000099997220 */ /* 0x000fe20000410000 */
[----:B------:R1:W-:Y:S08]  /*cce0*/  MUFU.EX2 R226, R162 ;  /* 0x000000a200e27308 */ /* 0x0003f00000000800 */
[----:B------:R0:W3:Y:S01]  /*ccf0*/  MUFU.EX2 R202, R153 ;  /* 0x0000009900ca7308 */ /* 0x0000e20000000800 */
[----:B-1----:R-:W-:-:S07]  /*cd00*/  F2FP.F16.F32.PACK_AB R162, R173, R172 ;  /* 0x000000acada2723e */ /* 0x002fce00000000ff */
[----:B------:R-:W1:Y:S01]  /*cd10*/  MUFU.EX2 R163, R163 ;  /* 0x000000a300a37308 */ /* 0x000e620000000800 */
[----:B0-----:R-:W-:-:S07]  /*cd20*/  F2FP.F16.F32.PACK_AB R153, R155, R197 ;  /* 0x000000c59b99723e */ /* 0x001fce00000000ff */
[----:B------:R0:W4:Y:S01]  /*cd30*/  MUFU.EX2 R228, R166 ;  /* 0x000000a600e47308 */ /* 0x0001220000000800 */
[----:B---3--:R-:W-:Y:S01]  /*cd40*/  FFMA.FTZ R3, R202, R3, R197 ;  /* 0x00000003ca037223 */ /* 0x008fe200000100c5 */
[-C--:B------:R-:W-:Y:S01]  /*cd50*/  FMUL.FTZ R26, R26, R202.reuse ;  /* 0x000000ca1a1a7220 */ /* 0x080fe20000410000 */
[-C--:B------:R-:W-:Y:S01]  /*cd60*/  FMUL.FTZ R27, R27, R202.reuse ;  /* 0x000000ca1b1b7220 */ /* 0x080fe20000410000 */
[-C--:B------:R-:W-:Y:S01]  /*cd70*/  FMUL.FTZ R30, R30, R202.reuse ;  /* 0x000000ca1e1e7220 */ /* 0x080fe20000410000 */
[----:B------:R-:W-:Y:S01]  /*cd80*/  FADD.FTZ R3, R155, R3 ;  /* 0x000000039b037221 */ /* 0x000fe20000010000 */
[----:B------:R-:W-:Y:S01]  /*cd90*/  F2FP.F16.F32.PACK_AB R155, R159, R203 ;  /* 0x000000cb9f9b723e */ /* 0x000fe200000000ff */
[----:B------:R-:W-:Y:S01]  /*cda0*/  FMUL.FTZ R31, R31, R202 ;  /* 0x000000ca1f1f7220 */ /* 0x000fe20000410000 */
[----:B------:R-:W3:Y:S01]  /*cdb0*/  MUFU.EX2 R167, R167 ;  /* 0x000000a700a77308 */ /* 0x000ee20000000800 */
[----:B------:R-:W-:Y:S01]  /*cdc0*/  FADD.FTZ R3, R203, R3 ;  /* 0x00000003cb037221 */ /* 0x000fe20000010000 */
[----:B-1----:R-:W-:Y:S01]  /*cdd0*/  F2FP.F16.F32.PACK_AB R157, R163, R226 ;  /* 0x000000e2a39d723e */ /* 0x002fe200000000ff */
[----:B------:R-:W-:Y:S01]  /*cde0*/  FMUL.FTZ R34, R34, R202 ;  /* 0x000000ca22227220 */ /* 0x000fe20000410000 */
[----:B0-----:R-:W-:Y:S01]  /*cdf0*/  F2FP.F16.F32.PACK_AB R166, R181, R180 ;  /* 0x000000b4b5a6723e */ /* 0x001fe200000000ff */
[----:B------:R-:W-:Y:S01]  /*ce00*/  FADD.FTZ R3, R159, R3 ;  /* 0x000000039f037221 */ /* 0x000fe20000010000 */
[-C--:B------:R-:W-:Y:S01]  /*ce10*/  FMUL.FTZ R35, R35, R202.reuse ;  /* 0x000000ca23237220 */ /* 0x080fe20000410000 */
[-C--:B------:R-:W-:Y:S01]  /*ce20*/  FMUL.FTZ R38, R38, R202.reuse ;  /* 0x000000ca26267220 */ /* 0x080fe20000410000 */
[----:B------:R-:W0:Y:S01]  /*ce30*/  MUFU.EX2 R221, R221 ;  /* 0x000000dd00dd7308 */ /* 0x000e220000000800 */
[----:B------:R-:W-:Y:S01]  /*ce40*/  FADD.FTZ R3, R226, R3 ;  /* 0x00000003e2037221 */ /* 0x000fe20000010000 */
[-C--:B------:R-:W-:Y:S01]  /*ce50*/  FMUL.FTZ R39, R39, R202.reuse ;  /* 0x000000ca27277220 */ /* 0x080fe20000410000 */
[-C--:B------:R-:W-:Y:S01]  /*ce60*/  FMUL.FTZ R42, R42, R202.reuse ;  /* 0x000000ca2a2a7220 */ /* 0x080fe20000410000 */
[-C--:B------:R-:W-:Y:S01]  /*ce70*/  FMUL.FTZ R43, R43, R202.reuse ;  /* 0x000000ca2b2b7220 */ /* 0x080fe20000410000 */
[----:B------:R-:W-:Y:S01]  /*ce80*/  FADD.FTZ R3, R163, R3 ;  /* 0x00000003a3037221 */ /* 0x000fe20000010000 */
[-C--:B------:R-:W-:Y:S01]  /*ce90*/  FMUL.FTZ R46, R46, R202.reuse ;  /* 0x000000ca2e2e7220 */ /* 0x080fe20000410000 */
[----:B------:R-:W-:Y:S01]  /*cea0*/  FMUL.FTZ R47, R47, R202 ;  /* 0x000000ca2f2f7220 */ /* 0x000fe20000410000 */
[----:B------:R-:W1:Y:S01]  /*ceb0*/  MUFU.EX2 R161, R171 ;  /* 0x000000ab00a17308 */ /* 0x000e620000000800 */
[----:B----4-:R-:W-:Y:S01]  /*cec0*/  FADD.FTZ R3, R228, R3 ;  /* 0x00000003e4037221 */ /* 0x010fe20000010000 */
[----:B---3--:R-:W-:Y:S01]  /*ced0*/  F2FP.F16.F32.PACK_AB R159, R167, R228 ;  /* 0x000000e4a79f723e */ /* 0x008fe200000000ff */
[-C--:B------:R-:W-:Y:S01]  /*cee0*/  FMUL.FTZ R50, R50, R202.reuse ;  /* 0x000000ca32327220 */ /* 0x080fe20000410000 */
        /* <DEDUP_REMOVED lines=43> */
[----:B------:R-:W-:Y:S01]  /*d1a0*/  FMUL.FTZ R111, R111, R202 ;  /* 0x000000ca6f6f7220 */ /* 0x000fe20000410000 */
        /* <DEDUP_REMOVED lines=36> */
[C---:B---3--:R-:W-:Y:S01]  /*d3f0*/  FADD.FTZ R3, R187.reuse, R3 ;  /* 0x00000003bb037221 */ /* 0x048fe20000010000 */
[----:B------:R-:W-:-:S06]  /*d400*/  F2FP.F16.F32.PACK_AB R169, R187, R169 ;  /* 0x000000a9bba9723e */ /* 0x000fcc00000000ff */
[----:B------:R-:W3:Y:S01]  /*d410*/  MUFU.EX2 R189, R189 ;  /* 0x000000bd00bd7308 */ /* 0x000ee20000000800 */
[----:B0-----:R-:W-:-:S07]  /*d420*/  FADD.FTZ R4, R188, R4 ;  /* 0x00000004bc047221 */ /* 0x001fce0000010000 */
        /* <DEDUP_REMOVED lines=19> */
[----:B---3--:R-:W-:-:S04]  /*d560*/  FADD.FTZ R4, R196, R4 ;  /* 0x00000004c4047221 */ /* 0x008fc80000010000 */
[C---:B------:R-:W-:Y:S01]  /*d570*/  FADD.FTZ R4, R174.reuse, R4 ;  /* 0x00000004ae047221 */ /* 0x040fe20000010000 */
[----:B------:R-:W-:Y:S01]  /*d580*/  F2FP.F16.F32.PACK_AB R174, R174, R196 ;  /* 0x000000c4aeae723e */ /* 0x000fe200000000ff */
[----:B0-----:R-:W-:-:S04]  /*d590*/  FADD.FTZ R3, R198, R3 ;  /* 0x00000003c6037221 */ /* 0x001fc80000010000 */
[C---:B-1----:R-:W-:Y:S01]  /*d5a0*/  FADD.FTZ R3, R175.reuse, R3 ;  /* 0x00000003af037221 */ /* 0x042fe20000010000 */
[----:B------:R-:W-:Y:S01]  /*d5b0*/  F2FP.F16.F32.PACK_AB R175, R175, R198 ;  /* 0x000000c6afaf723e */ /* 0x000fe200000000ff */
[----:B--2---:R-:W-:Y:S06]  /*d5c0*/  @!P0 BRA `(.L_x_4970) ;  /* 0x0000000000048947 */ /* 0x004fec0003800000 */
[----:B------:R-:W-:Y:S01]  /*d5d0*/  BPT.TRAP 0x1 ;  /* 0x000000040000795c */ /* 0x000fe20000300000 */
.L_x_4970:
[----:B------:R0:W1:Y:S01]  /*d5e0*/  SYNCS.PHASECHK.TRANS64.TRYWAIT P2, [R200+URZ+0x22850], R201 ;  /* 0x022850c9c80075a7 */ /* 0x000062000804017f */
[----:B------:R-:W-:Y:S05]  /*d5f0*/  @!P0 BRA `(.L_x_4971) ;  /* 0x0000000000048947 */ /* 0x000fea0003800000 */
[----:B------:R-:W-:Y:S01]  /*d600*/  BPT.TRAP 0x1 ;  /* 0x000000040000795c */ /* 0x000fe20000300000 */
.L_x_4971:
[----:B------:R-:W-:Y:S04]  /*d610*/  BSSY B0, `(.L_x_4972) ;  /* 0x0000004000007945 */ /* 0x000fe80003800000 */
[----:B-1----:R-:W-:Y:S05]  /*d620*/  @P2 BRA `(.L_x_4973) ;  /* 0x0000000000082947 */ /* 0x002fea0003800000 */
[----:B------:R-:W1:Y:S02]  /*d630*/  SYNCS.PHASECHK.TRANS64.TRYWAIT P2, [R200+URZ+0x22850], R201 ;  /* 0x022850c9c80075a7 */ /* 0x000e64000804017f */
[----:B-1----:R-:W-:Y:S05]  /*d640*/  @!P2 BRA `(.L_x_4974) ;  /* 0x000001100020a947 */ /* 0x002fea0003800000 */
.L_x_4973:
[----:B------:R-:W-:Y:S05]  /*d650*/  BSYNC B0 ;  /* 0x0000000000007941 */ /* 0x000fea0003800000 */
.L_x_4972:
[----:B------:R-:W2:Y:S01]  /*d660*/  S2R R177, SR_TID.X ;  /* 0x0000000000b17919 */ /* 0x000ea20000002100 */
[----:B------:R-:W-:Y:S05]  /*d670*/  WARPSYNC.ALL ;  /* 0x0000000000007948 */ /* 0x000fea0003800000 */
[----:B------:R-:W-:Y:S01]  /*d680*/  MOV R178, 0xc00 ;  /* 0x00000c0000b27802 */ /* 0x000fe20000000f00 */
[----:B------:R-:W-:Y:S01]  /*d690*/  IMAD.MOV.U32 R179, RZ, RZ, 0x40000040 ;  /* 0x40000040ffb37424 */ /* 0x000fe200078e00ff */
[----:B------:R-:W-:Y:S01]  /*d6a0*/  ISETP.GT.AND P2, PT, R21, R20, PT ;  /* 0x000000141500720c */ /* 0x000fe20003f44270 */
[----:B01----:R-:W-:Y:S02]  /*d6b0*/  @!P1 VIADD R200, R200, 0x22860 ;  /* 0x00022860c8c89836 */ /* 0x003fe40000000000 */
[----:B------:R-:W-:Y:S01]  /*d6c0*/  IMAD R178, R22, R178, UR37 ;  /* 0x0000002516b27e24 */ /* 0x000fe2000f8e02b2 */
[----:B------:R-:W-:Y:S01]  /*d6d0*/  R2UR UR7, R179 ;  /* 0x00000000b30772ca */ /* 0x000fe200000e0000 */
[----:B------:R-:W-:Y:S01]  /*d6e0*/  IMAD.MOV.U32 R179, RZ, RZ, 0x40000040 ;  /* 0x40000040ffb37424 */ /* 0x000fe200078e00ff */
[----:B------:R-:W-:Y:S01]  /*d6f0*/  @!P1 PRMT R200, RZ, 0x654, R200 ;  /* 0x00000654ffc89816 */ /* 0x000fe200000000c8 */
[----:B------:R-:W-:Y:S01]  /*d700*/  VIADD R21, R21, 0xffffffff ;  /* 0xffffffff15157836 */ /* 0x000fe20000000000 */
[----:B------:R-:W-:Y:S01]  /*d710*/  R2UR UR6, R178 ;  /* 0x00000000b20672ca */ /* 0x000fe200000e0000 */
[----:B------:R-:W-:-:S02]  /*d720*/  IMAD.MOV.U32 R202, RZ, RZ, R8 ;  /* 0x000000ffffca7224 */ /* 0x000fc400078e0008 */
[----:B------:R-:W-:Y:S01]  /*d730*/  IMAD.MOV.U32 R203, RZ, RZ, R5 ;  /* 0x000000ffffcb7224 */ /* 0x000fe200078e0005 */
[----:B--2---:R-:W-:-:S05]  /*d740*/  SHF.R.U32.HI R177, RZ, 0x7, R177 ;  /* 0x00000007ffb17819 */ /* 0x004fca00000116b1 */
[----:B------:R-:W-:-:S05]  /*d750*/  VIADD R177, R177, 0x8 ;  /* 0x00000008b1b17836 */ /* 0x000fca0000000000 */
[----:B------:R0:W-:Y:S06]  /*d760*/  BAR.SYNC.DEFER_BLOCKING R177, 0x100 ;  /* 0x000400b10000751d */ /* 0x0001ec0000010000 */
        /* <DEDUP_REMOVED lines=43> */
.L_x_4965:
[----:B------:R-:W-:-:S13]  /*da20*/  ISETP.GE.AND P2, PT, R21, R215, PT ;  /* 0x000000d71500720c */ /* 0x000fda0003f46270 */
[----:B------:R-:W-:Y:S05]  /*da30*/  @!P2 BRA `(.L_x_4976) ;  /* 0x0000001c00b4a947 */ /* 0x000fea0003800000 */
[----:B------:R-:W-:Y:S02]  /*da40*/  IMAD.MOV.U32 R201, RZ, RZ, R8 ;  /* 0x000000ffffc97224 */ /* 0x000fe400078e0008 */
[----:B0-----:R-:W-:-:S07]  /*da50*/  IMAD.MOV.U32 R200, RZ, RZ, R5 ;  /* 0x000000ffffc87224 */ /* 0x001fce00078e0005 */
.L_x_4986:
[----:B------:R-:W-:Y:S01]  /*da60*/  VIADD R22, R22, 0x1 ;  /* 0x0000000116167836 */ /* 0x000fe20000000000 */
[----:B------:R-:W-:Y:S05]  /*da70*/  YIELD ;  /* 0x0000000000007946 */ /* 0x000fea0003800000 */
[----:B------:R-:W-:-:S04]  /*da80*/  ISETP.NE.AND P2, PT, R22, 0x2, PT ;  /* 0x000000021600780c */ /* 0x000fc80003f45270 */
[----:B------:R-:W-:Y:S02]  /*da90*/  SEL R0, RZ, 0x1, P2 ;  /* 0x00000001ff007807 */ /* 0x000fe40001000000 */
[----:B------:R-:W-:Y:S02]  /*daa0*/  SEL R22, R22, RZ, P2 ;  /* 0x000000ff16167207 */ /* 0x000fe40001000000 */
[----:B------:R-:W-:Y:S01]  /*dab0*/  LOP3.LUT R206, R206, R0, RZ, 0x3c, !PT ;  /* 0x00000000cece7212 */ /* 0x000fe200078e3cff */
[----:B-1----:R-:W-:Y:S06]  /*dac0*/  @!P0 BRA `(.L_x_4977) ;  /* 0x0000000000048947 */ /* 0x002fec0003800000 */
[----:B------:R-:W-:Y:S01]  /*dad0*/  BPT.TRAP 0x1 ;  /* 0x000000040000795c */ /* 0x000fe20000300000 */
.L_x_4977:
[----:B------:R-:W-:Y:S01]  /*dae0*/  IMAD R20, R22, 0x8, R19 ;  /* 0x0000000816147824 */ /* 0x000fe200078e0213 */
[----:B------:R-:W-:-:S04]  /*daf0*/  SHF.L.U32 R211, R206, 0x1f, RZ ;  /* 0x0000001fced37819 */ /* 0x000fc800000006ff */
[----:B------:R0:W1:Y:S01]  /*db00*/  SYNCS.PHASECHK.TRANS64.TRYWAIT P2, [R20+URZ+0x22830], R211 ;  /* 0x022830d3140075a7 */ /* 0x000062000804017f */
[----:B------:R-:W-:Y:S05]  /*db10*/  @!P0 BRA `(.L_x_4978) ;  /* 0x0000000000048947 */ /* 0x000fea0003800000 */
[----:B------:R-:W-:Y:S01]  /*db20*/  BPT.TRAP 0x1 ;  /* 0x000000040000795c */ /* 0x000fe20000300000 */
.L_x_4978:
[----:B------:R-:W-:Y:S02]  /*db30*/  IMAD R156, R22, 0x300, R9 ;  /* 0x00000300169c7824 */ /* 0x000fe400078e0209 */
[----:B------:R-:W-:Y:S01]  /*db40*/  IMAD.MOV.U32 R157, RZ, RZ, 0x40000040 ;  /* 0x40000040ff9d7424 */ /* 0x000fe200078e00ff */
[----:B-1----:R-:W-:Y:S06]  /*db50*/  @P2 BRA `(.L_x_4979) ;  /* 0x0000000000082947 */ /* 0x002fec0003800000 */
[----:B------:R-:W1:Y:S02]  /*db60*/  SYNCS.PHASECHK.TRANS64.TRYWAIT P2, [R20+URZ+0x22830], R211 ;  /* 0x022830d3140075a7 */ /* 0x000e64000804017f */
[----:B-1----:R-:W-:Y:S05]  /*db70*/  @!P2 BRA `(.L_x_4980) ;  /* 0x0000010800e8a947 */ /* 0x002fea0003800000 */
.L_x_4979:
        /* <DEDUP_REMOVED lines=163> */
[----:B------:R-:W2:Y:S01]  /*e5b0*/  MUFU.EX2 R157, R157 ;  /* 0x0000009d009d7308 */ /* 0x000ea20000000800 */
        /* <DEDUP_REMOVED lines=9> */
[C---:B--2---:R-:W-:Y:S01]  /*e650*/  FADD.FTZ R4, R157.reuse, R4 ;  /* 0x000000049d047221 */ /* 0x044fe20000010000 */
[----:B------:R-:W-:Y:S02]  /*e660*/  F2FP.F16.F32.PACK_AB R202, R157, R156 ;  /* 0x0000009c9dca723e */ /* 0x000fe400000000ff */
[----:B------:R-:W-:-:S04]  /*e670*/  FMNMX.FTZ R8, R163, R8, !PT ;  /* 0x00000008a3087209 */ /* 0x000fc80007810000 */
[----:B------:R-:W-:Y:S01]  /*e680*/  FMNMX.FTZ R8, R166, R8, !PT ;  /* 0x00000008a6087209 */ /* 0x000fe20007810000 */
[----:B------:R-:W-:Y:S01]  /*e690*/  MUFU.EX2 R156, R168 ;  /* 0x000000a8009c7308 */ /* 0x000fe20000000800 */
[----:B---3--:R-:W-:Y:S02]  /*e6a0*/  FADD.FTZ R4, R152, R4 ;  /* 0x0000000498047221 */ /* 0x008fe40000010000 */
[----:B------:R-:W-:-:S04]  /*e6b0*/  FMNMX.FTZ R8, R167, R8, !PT ;  /* 0x00000008a7087209 */ /* 0x000fc80007810000 */
[----:B------:R-:W-:Y:S01]  /*e6c0*/  FMNMX.FTZ R8, R170, R8, !PT ;  /* 0x00000008aa087209 */ /* 0x000fe20007810000 */
[----:B------:R-:W-:Y:S01]  /*e6d0*/  MUFU.EX2 R168, R192 ;  /* 0x000000c000a87308 */ /* 0x000fe20000000800 */
[C---:B----4-:R-:W-:Y:S01]  /*e6e0*/  FADD.FTZ R4, R161.reuse, R4 ;  /* 0x00000004a1047221 */ /* 0x050fe20000010000 */
[----:B------:R-:W-:Y:S02]  /*e6f0*/  F2FP.F16.F32.PACK_AB R152, R161, R152 ;  /* 0x00000098a198723e */ /* 0x000fe400000000ff */
[----:B------:R-:W-:-:S04]  /*e700*/  FMNMX.FTZ R8, R171, R8, !PT ;  /* 0x00000008ab087209 */ /* 0x000fc80007810000 */
[----:B------:R-:W-:Y:S01]  /*e710*/  FMNMX.FTZ R8, R174, R8, !PT ;  /* 0x00000008ae087209 */ /* 0x000fe20007810000 */
[----:B------:R-:W2:Y:S03]  /*e720*/  MUFU.EX2 R164, R164 ;  /* 0x000000a400a47308 */ /* 0x000ea60000000800 */
[----:B------:R-:W-:-:S04]  /*e730*/  FMNMX.FTZ R8, R175, R8, !PT ;  /* 0x00000008af087209 */ /* 0x000fc80007810000 */
[----:B------:R-:W-:Y:S01]  /*e740*/  FMNMX.FTZ R8, R178, R8, !PT ;  /* 0x00000008b2087209 */ /* 0x000fe20007810000 */
[----:B------:R-:W3:Y:S03]  /*e750*/  MUFU.EX2 R165, R165 ;  /* 0x000000a500a57308 */ /* 0x000ee60000000800 */
[----:B------:R-:W-:-:S04]  /*e760*/  FMNMX.FTZ R8, R179, R8, !PT ;  /* 0x00000008b3087209 */ /* 0x000fc80007810000 */
[----:B------:R-:W-:Y:S01]  /*e770*/  FMNMX.FTZ R8, R182, R8, !PT ;  /* 0x00000008b6087209 */ /* 0x000fe20007810000 */
[----:B------:R-:W4:Y:S01]  /*e780*/  MUFU.EX2 R169, R169 ;  /* 0x000000a900a97308 */ /* 0x000f220000000800 */
[----:B--2---:R-:W-:Y:S02]  /*e790*/  FADD.FTZ R4, R164, R4 ;  /* 0x00000004a4047221 */ /* 0x004fe40000010000 */
[----:B------:R-:W-:-:S04]  /*e7a0*/  FMNMX.FTZ R8, R183, R8, !PT ;  /* 0x00000008b7087209 */ /* 0x000fc80007810000 */
[----:B------:R-:W-:Y:S01]  /*e7b0*/  FMNMX.FTZ R8, R186, R8, !PT ;  /* 0x00000008ba087209 */ /* 0x000fe20007810000 */
[----:B------:R-:W2:Y:S01]  /*e7c0*/  MUFU.EX2 R172, R172 ;  /* 0x000000ac00ac7308 */ /* 0x000ea20000000800 */
[----:B---3--:R-:W-:Y:S02]  /*e7d0*/  FADD.FTZ R4, R165, R4 ;  /* 0x00000004a5047221 */ /* 0x008fe40000010000 */
[----:B------:R-:W-:Y:S02]  /*e7e0*/  FMNMX.FTZ R8, R187, R8, !PT ;  /* 0x00000008bb087209 */ /* 0x000fe40007810000 */
[----:B------:R-:W-:Y:S02]  /*e7f0*/  FADD.FTZ R4, R156, R4 ;  /* 0x000000049c047221 */ /* 0x000fe40000010000 */
[----:B------:R-:W-:Y:S01]  /*e800*/  FMNMX.FTZ R8, R190, R8, !PT ;  /* 0x00000008be087209 */ /* 0x000fe20007810000 */
[----:B------:R-:W3:Y:S01]  /*e810*/  MUFU.EX2 R173, R173 ;  /* 0x000000ad00ad7308 */ /* 0x000ee20000000800 */
[C---:B----4-:R-:W-:Y:S01]  /*e820*/  FADD.FTZ R4, R169.reuse, R4 ;  /* 0x00000004a9047221 */ /* 0x050fe20000010000 */
[----:B------:R-:W-:-:S02]  /*e830*/  F2FP.F16.F32.PACK_AB R156, R169, R156 ;  /* 0x0000009ca99c723e */ /* 0x000fc400000000ff */
[----:B------:R-:W-:-:S04]  /*e840*/  FMNMX.FTZ R8, R191, R8, !PT ;  /* 0x00000008bf087209 */ /* 0x000fc80007810000 */
[----:B------:R-:W-:Y:S01]  /*e850*/  FMNMX.FTZ R8, R194, R8, !PT ;  /* 0x00000008c2087209 */ /* 0x000fe20007810000 */
[----:B------:R4:W5:Y:S01]  /*e860*/  MUFU.EX2 R160, R176 ;  /* 0x000000b000a07308 */ /* 0x0009620000000800 */
[----:B--2---:R-:W-:Y:S02]  /*e870*/  FADD.FTZ R4, R172, R4 ;  /* 0x00000004ac047221 */ /* 0x004fe40000010000 */
[----:B------:R-:W-:-:S04]  /*e880*/  FMNMX.FTZ R8, R195, R8, !PT ;  /* 0x00000008c3087209 */ /* 0x000fc80007810000 */
[----:B------:R-:W-:Y:S01]  /*e890*/  FMNMX.FTZ R8, R198, R8, !PT ;  /* 0x00000008c6087209 */ /* 0x000fe20007810000 */
[----:B------:R-:W2:Y:S01]  /*e8a0*/  MUFU.EX2 R177, R177 ;  /* 0x000000b100b17308 */ /* 0x000ea20000000800 */
[----:B----4-:R-:W-:Y:S01]  /*e8b0*/  IADD3 R176, -R213, 0xb, RZ ;  /* 0x0000000bd5b07810 */ /* 0x010fe20007ffe1ff */
[----:B---3--:R-:W-:Y:S01]  /*e8c0*/  FADD.FTZ R4, R173, R4 ;  /* 0x00000004ad047221 */ /* 0x008fe20000010000 */
[----:B------:R-:W-:-:S05]  /*e8d0*/  FMNMX.FTZ R8, R199, R8, !PT ;  /* 0x00000008c7087209 */ /* 0x000fca0007810000 */
[----:B------:R-:W3:Y:S01]  /*e8e0*/  SHFL.BFLY PT, R153, R8, 0x2, 0x1f ;  /* 0x0c401f0008997f89 */ /* 0x000ee200000e0000 */
[----:B------:R-:W4:Y:S01]  /*e8f0*/  MUFU.EX2 R180, R180 ;  /* 0x000000b400b47308 */ /* 0x000f220000000800 */
[----:B-----5:R-:W-:-:S07]  /*e900*/  FADD.FTZ R4, R160, R4 ;  /* 0x00000004a0047221 */ /* 0x020fce0000010000 */
[----:B------:R-:W5:Y:S01]  /*e910*/  MUFU.EX2 R181, R181 ;  /* 0x000000b500b57308 */ /* 0x000f620000000800 */
[C---:B--2---:R-:W-:Y:S01]  /*e920*/  FADD.FTZ R4, R177.reuse, R4 ;  /* 0x00000004b1047221 */ /* 0x044fe20000010000 */
[----:B------:R-:W-:-:S06]  /*e930*/  F2FP.F16.F32.PACK_AB R160, R177, R160 ;  /* 0x000000a0b1a0723e */ /* 0x000fcc00000000ff */
[----:B------:R-:W2:Y:S01]  /*e940*/  MUFU.EX2 R184, R184 ;  /* 0x000000b800b87308 */ /* 0x000ea20000000800 */
[----:B----4-:R-:W-:Y:S01]  /*e950*/  FADD.FTZ R4, R180, R4 ;  /* 0x00000004b4047221 */ /* 0x010fe20000010000 */
[----:B---3--:R-:W-:-:S06]  /*e960*/  FMNMX.FTZ R8, R8, R153, !PT ;  /* 0x0000009908087209 */ /* 0x008fcc0007810000 */
[----:B------:R-:W3:Y:S01]  /*e970*/  MUFU.EX2 R185, R185 ;  /* 0x000000b900b97308 */ /* 0x000ee20000000800 */
[----:B-----5:R-:W-:Y:S01]  /*e980*/  FADD.FTZ R4, R181, R4 ;  /* 0x00000004b5047221 */ /* 0x020fe20000010000 */
[----:B------:R-:W4:Y:S06]  /*e990*/  SHFL.BFLY PT, R153, R8, 0x1, 0x1f ;  /* 0x0c201f0008997f89 */ /* 0x000f2c00000e0000 */
[----:B------:R-:W5:Y:S01]  /*e9a0*/  MUFU.EX2 R188, R188 ;  /* 0x000000bc00bc7308 */ /* 0x000f620000000800 */
[----:B--2---:R-:W-:-:S07]  /*e9b0*/  FADD.FTZ R4, R184, R4 ;  /* 0x00000004b8047221 */ /* 0x004fce0000010000 */
[----:B------:R-:W2:Y:S01]  /*e9c0*/  MUFU.EX2 R189, R189 ;  /* 0x000000bd00bd7308 */ /* 0x000ea20000000800 */
[----:B---3--:R-:W-:-:S07]  /*e9d0*/  FADD.FTZ R4, R185, R4 ;  /* 0x00000004b9047221 */ /* 0x008fce0000010000 */
[----:B------:R-:W-:Y:S01]  /*e9e0*/  MUFU.EX2 R193, R193 ;  /* 0x000000c100c17308 */ /* 0x000fe20000000800 */
[----:B-----5:R-:W-:Y:S01]  /*e9f0*/  FADD.FTZ R4, R188, R4 ;  /* 0x00000004bc047221 */ /* 0x020fe20000010000 */
[----:B----4-:R-:W-:-:S06]  /*ea00*/  FMNMX.FTZ R8, R8, R153, !PT ;  /* 0x0000009908087209 */ /* 0x010fcc0007810000 */
[----:B------:R-:W-:Y:S01]  /*ea10*/  MUFU.EX2 R196, R196 ;  /* 0x000000c400c47308 */ /* 0x000fe20000000800 */
[C---:B------:R-:W-:Y:S01]  /*ea20*/  FADD.FTZ R157, -R8.reuse, R201 ;  /* 0x000000c9089d7221 */ /* 0x040fe20000010100 */
[-C--:B------:R-:W-:Y:S01]  /*ea30*/  FMUL.FTZ R153, R8, R0.reuse ;  /* 0x0000000008997220 */ /* 0x080fe20000410000 */
[----:B--2---:R-:W-:Y:S02]  /*ea40*/  FADD.FTZ R4, R189, R4 ;  /* 0x00000004bd047221 */ /* 0x004fe40000010000 */
        /* <DEDUP_REMOVED lines=27> */
[----:B------:R-:W-:Y:S01]  /*ec00*/  FFMA.FTZ R199, R199, R0, -R153 ;  /* 0x00000000c7c77223 */ /* 0x000fe20000010899 */
[----:B--2---:R-:W-:Y:S01]  /*ec10*/  @!P1 VIADD R154, R20, 0x22840 ;  /* 0x00022840149a9836 */ /* 0x004fe20000000000 */
[----:B------:R-:W2:Y:S01]  /*ec20*/  MUFU.EX2 R203, R158 ;  /* 0x0000009e00cb7308 */ /* 0x000ea20000000800 */
[----:B---3--:R-:W-:Y:S01]  /*ec30*/  FFMA.FTZ R3, R157, R3, R201 ;  /* 0x000000039d037223 */ /* 0x008fe200000100c9 */
[-C--:B------:R-:W-:Y:S01]  /*ec40*/  FMUL.FTZ R26, R26, R157.reuse ;  /* 0x0000009d1a1a7220 */ /* 0x080fe20000410000 */
[-C--:B------:R-:W-:Y:S01]  /*ec50*/  FMUL.FTZ R27, R27, R157.reuse ;  /* 0x0000009d1b1b7220 */ /* 0x080fe20000410000 */
[----:B------:R-:W-:Y:S01]  /*ec60*/  @!P1 PRMT R154, RZ, 0x654, R154 ;  /* 0x00000654ff9a9816 */ /* 0x000fe2000000009a */
[----:B------:R3:W-:Y:S06]  /*ec70*/  BAR.ARV R176, 0x100 ;  /* 0x000400b00000751d */ /* 0x0007ec0000002000 */
[----:B------:R-:W5:Y:S01]  /*ec80*/  MUFU.EX2 R159, R159 ;  /* 0x0000009f009f7308 */ /* 0x000f620000000800 */
[----:B----4-:R-:W-:Y:S01]  /*ec90*/  FADD.FTZ R3, R155, R3 ;  /* 0x000000039b037221 */ /* 0x010fe20000010000 */
[----:B------:R4:W-:Y:S01]  /*eca0*/  @!P1 SYNCS.ARRIVE.TRANS64.RED.A1T0 RZ, [R154+URZ], RZ ;  /* 0x000000ff9aff99a7 */ /* 0x0009e2000810043f */
[-C--:B------:R-:W-:Y:S01]  /*ecb0*/  FMUL.FTZ R30, R30, R157.reuse ;  /* 0x0000009d1e1e7220 */ /* 0x080fe20000410000 */
[-C--:B------:R-:W-:Y:S01]  /*ecc0*/  FMUL.FTZ R31, R31, R157.reuse ;  /* 0x0000009d1f1f7220 */ /* 0x080fe20000410000 */
[-C--:B------:R-:W-:Y:S01]  /*ecd0*/  FMUL.FTZ R34, R34, R157.reuse ;  /* 0x0000009d22227220 */ /* 0x080fe20000410000 */
[----:B--2---:R-:W-:Y:S01]  /*ece0*/  FADD.FTZ R3, R203, R3 ;  /* 0x00000003cb037221 */ /* 0x004fe20000010000 */
[-C--:B------:R-:W-:Y:S01]  /*ecf0*/  FMUL.FTZ R35, R35, R157.reuse ;  /* 0x0000009d23237220 */ /* 0x080fe20000410000 */
[----:B------:R-:W2:Y:S01]  /*ed00*/  MUFU.EX2 R153, R162 ;  /* 0x000000a200997308 */ /* 0x000ea20000000800 */
[-C--:B------:R-:W-:Y:S01]  /*ed10*/  FMUL.FTZ R38, R38, R157.reuse ;  /* 0x0000009d26267220 */ /* 0x080fe20000410000 */
[----:B----4-:R-:W-:Y:S01]  /*ed20*/  F2FP.F16.F32.PACK_AB R154, R165, R164 ;  /* 0x000000a4a59a723e */ /* 0x010fe200000000ff */
[-C--:B------:R-:W-:Y:S01]  /*ed30*/  FMUL.FTZ R39, R39, R157.reuse ;  /* 0x0000009d27277220 */ /* 0x080fe20000410000 */
[-C--:B------:R-:W-:Y:S01]  /*ed40*/  FMUL.FTZ R42, R42, R157.reuse ;  /* 0x0000009d2a2a7220 */ /* 0x080fe20000410000 */
[-C--:B------:R-:W-:Y:S01]  /*ed50*/  FMUL.FTZ R43, R43, R157.reuse ;  /* 0x0000009d2b2b7220 */ /* 0x080fe20000410000 */
[-C--:B------:R-:W-:Y:S01]  /*ed60*/  FMUL.FTZ R46, R46, R157.reuse ;  /* 0x0000009d2e2e7220 */ /* 0x080fe20000410000 */
[-C--:B------:R-:W-:Y:S01]  /*ed70*/  FMUL.FTZ R47, R47, R157.reuse ;  /* 0x0000009d2f2f7220 */ /* 0x080fe20000410000 */
[----:B------:R-:W4:Y:S01]  /*ed80*/  MUFU.EX2 R163, R163 ;  /* 0x000000a300a37308 */ /* 0x000f220000000800 */
[----:B-----5:R-:W-:Y:S01]  /*ed90*/  FADD.FTZ R3, R159, R3 ;  /* 0x000000039f037221 */ /* 0x020fe20000010000 */
        /* <DEDUP_REMOVED lines=68> */
[----:B------:R-:W-:Y:S01]  /*f1e0*/  F2FP.F16.F32.PACK_AB R157, R171, R192 ;  /* 0x000000c0ab9d723e */ /* 0x000fe200000000ff */
[----:B------:R-:W-:Y:S01]  /*f1f0*/  FADD.FTZ R4, R168, R4 ;  /* 0x00000004a8047221 */ /* 0x000fe20000010000 */
[----:B------:R-:W4:Y:S01]  /*f200*/  MUFU.EX2 R182, R182 ;  /* 0x000000b600b67308 */ /* 0x000f220000000800 */
[----:B-----5:R-:W-:Y:S01]  /*f210*/  FADD.FTZ R3, R178, R3 ;  /* 0x00000003b2037221 */ /* 0x020fe20000010000 */
[----:B------:R-:W-:Y:S01]  /*f220*/  F2FP.F16.F32.PACK_AB R201, R155, R201 ;  /* 0x000000c99bc9723e */ /* 0x000fe200000000ff */
[----:B------:R-:W-:Y:S01]  /*f230*/  FADD.FTZ R4, R193, R4 ;  /* 0x00000004c1047221 */ /* 0x000fe20000010000 */
[----:B------:R-:W-:-:S02]  /*f240*/  F2FP.F16.F32.PACK_AB R203, R159, R203 ;  /* 0x000000cb9fcb723e */ /* 0x000fc400000000ff */
[----:B------:R-:W-:Y:S01]  /*f250*/  F2FP.F16.F32.PACK_AB R153, R163, R153 ;  /* 0x00000099a399723e */ /* 0x000fe200000000ff */
[----:B------:R-:W-:Y:S01]  /*f260*/  FADD.FTZ R4, R196, R4 ;  /* 0x00000004c4047221 */ /* 0x000fe20000010000 */
[----:B------:R-:W5:Y:S01]  /*f270*/  MUFU.EX2 R183, R183 ;  /* 0x000000b700b77308 */ /* 0x000f620000000800 */
        /* <DEDUP_REMOVED lines=10> */
[----:B-----5:R-:W-:Y:S01]  /*f320*/  FADD.FTZ R3, R183, R3 ;  /* 0x00000003b7037221 */ /* 0x020fe20000010000 */
[----:B------:R-:W-:Y:S02]  /*f330*/  F2FP.F16.F32.PACK_AB R159, R175, R174 ;  /* 0x000000aeaf9f723e */ /* 0x000fe400000000ff */
[----:B------:R-:W-:Y:S02]  /*f340*/  F2FP.F16.F32.PACK_AB R161, R179, R178 ;  /* 0x000000b2b3a1723e */ /* 0x000fe400000000ff */
[----:B------:R-:W-:-:S02]  /*f350*/  F2FP.F16.F32.PACK_AB R163, R183, R182 ;  /* 0x000000b6b7a3723e */ /* 0x000fc400000000ff */
[----:B------:R-:W5:Y:S01]  /*f360*/  MUFU.EX2 R190, R190 ;  /* 0x000000be00be7308 */ /* 0x000f620000000800 */
[----:B--2---:R-:W-:-:S07]  /*f370*/  FADD.FTZ R3, R165, R3 ;  /* 0x00000003a5037221 */ /* 0x004fce0000010000 */
[----:B------:R-:W2:Y:S01]  /*f380*/  MUFU.EX2 R191, R191 ;  /* 0x000000bf00bf7308 */ /* 0x000ea20000000800 */
[C---:B----4-:R-:W-:Y:S01]  /*f390*/  FADD.FTZ R3, R187.reuse, R3 ;  /* 0x00000003bb037221 */ /* 0x050fe20000010000 */
[----:B------:R-:W-:-:S06]  /*f3a0*/  F2FP.F16.F32.PACK_AB R165, R187, R165 ;  /* 0x000000a5bba5723e */ /* 0x000fcc00000000ff */
[----:B------:R-:W4:Y:S01]  /*f3b0*/  MUFU.EX2 R169, R194 ;  /* 0x000000c200a97308 */ /* 0x000f220000000800 */
[----:B-----5:R-:W-:-:S07]  /*f3c0*/  FADD.FTZ R3, R190, R3 ;  /* 0x00000003be037221 */ /* 0x020fce0000010000 */
[----:B------:R-:W5:Y:S01]  /*f3d0*/  MUFU.EX2 R195, R195 ;  /* 0x000000c300c37308 */ /* 0x000f620000000800 */
[C---:B--2---:R-:W-:Y:S01]  /*f3e0*/  FADD.FTZ R3, R191.reuse, R3 ;  /* 0x00000003bf037221 */ /* 0x044fe20000010000 */
[----:B------:R-:W-:-:S06]  /*f3f0*/  F2FP.F16.F32.PACK_AB R167, R191, R190 ;  /* 0x000000bebfa7723e */ /* 0x000fcc00000000ff */
[----:B------:R-:W2:Y:S01]  /*f400*/  MUFU.EX2 R171, R198 ;  /* 0x000000c600ab7308 */ /* 0x000ea20000000800 */
[----:B----4-:R-:W-:-:S07]  /*f410*/  FADD.FTZ R3, R169, R3 ;  /* 0x00000003a9037221 */ /* 0x010fce0000010000 */
[----:B------:R-:W4:Y:S01]  /*f420*/  MUFU.EX2 R170, R197 ;  /* 0x000000c500aa7308 */ /* 0x000f220000000800 */
[C---:B-----5:R-:W-:Y:S01]  /*f430*/  FADD.FTZ R3, R195.reuse, R3 ;  /* 0x00000003c3037221 */ /* 0x060fe20000010000 */
[----:B------:R-:W-:-:S06]  /*f440*/  F2FP.F16.F32.PACK_AB R169, R195, R169 ;  /* 0x000000a9c3a9723e */ /* 0x000fcc00000000ff */
[----:B------:R-:W5:Y:S01]  /*f450*/  MUFU.EX2 R199, R199 ;  /* 0x000000c700c77308 */ /* 0x000f620000000800 */
[----:B--2---:R-:W-:Y:S01]  /*f460*/  FADD.FTZ R3, R171, R3 ;  /* 0x00000003ab037221 */ /* 0x004fe20000010000 */
[C---:B----4-:R-:W-:Y:S01]  /*f470*/  FADD.FTZ R4, R170.reuse, R4 ;  /* 0x00000004aa047221 */ /* 0x050fe20000010000 */
[----:B------:R-:W-:Y:S02]  /*f480*/  F2FP.F16.F32.PACK_AB R170, R170, R196 ;  /* 0x000000c4aaaa723e */ /* 0x000fe400000000ff */
[C---:B-----5:R-:W-:Y:S01]  /*f490*/  FADD.FTZ R3, R199.reuse, R3 ;  /* 0x00000003c7037221 */ /* 0x060fe20000010000 */
[----:B------:R-:W-:Y:S01]  /*f4a0*/  F2FP.F16.F32.PACK_AB R171, R199, R171 ;  /* 0x000000abc7ab723e */ /* 0x000fe200000000ff */
[----:B---3--:R-:W-:Y:S06]  /*f4b0*/  @!P0 BRA `(.L_x_4981) ;  /* 0x0000000000048947 */ /* 0x008fec0003800000 */
[----:B------:R-:W-:Y:S01]  /*f4c0*/  BPT.TRAP 0x1 ;  /* 0x000000040000795c */ /* 0x000fe20000300000 */
.L_x_4981:
[----:B------:R2:W3:Y:S01]  /*f4d0*/  SYNCS.PHASECHK.TRANS64.TRYWAIT P2, [R20+URZ+0x22850], R211 ;  /* 0x022850d3140075a7 */ /* 0x0004e2000804017f */
[----:B------:R-:W-:Y:S05]  /*f4e0*/  @!P0 BRA `(.L_x_4982) ;  /* 0x0000000000048947 */ /* 0x000fea0003800000 */
[----:B------:R-:W-:Y:S01]  /*f4f0*/  BPT.TRAP 0x1 ;  /* 0x000000040000795c */ /* 0x000fe20000300000 */
.L_x_4982:
[----:B------:R-:W-:Y:S04]  /*f500*/  BSSY B0, `(.L_x_4983) ;  /* 0x0000004000007945 */ /* 0x000fe80003800000 */
[----:B---3--:R-:W-:Y:S05]  /*f510*/  @P2 BRA `(.L_x_4984) ;  /* 0x0000000000082947 */ /* 0x008fea0003800000 */
[----:B------:R-:W3:Y:S02]  /*f520*/  SYNCS.PHASECHK.TRANS64.TRYWAIT P2, [R20+URZ+0x22850], R211 ;  /* 0x022850d3140075a7 */ /* 0x000ee4000804017f */
[----:B---3--:R-:W-:Y:S05]  /*f530*/  @!P2 BRA `(.L_x_4985) ;  /* 0x000000f0008ca947 */ /* 0x008fea0003800000 */
.L_x_4984:
[----:B------:R-:W-:Y:S05]  /*f540*/  BSYNC B0 ;  /* 0x0000000000007941 */ /* 0x000fea0003800000 */
.L_x_4983:
[----:B------:R-:W4:Y:S01]  /*f550*/  S2R R174, SR_TID.X ;  /* 0x0000000000ae7919 */ /* 0x000f220000002100 */
[----:B------:R-:W-:Y:S01]  /*f560*/  IMAD.MOV.U32 R173, RZ, RZ, 0x40000040 ;  /* 0x40000040ffad7424 */ /* 0x000fe200078e00ff */
[----:B------:R-:W-:Y:S05]  /*f570*/  WARPSYNC.ALL ;  /* 0x0000000000007948 */ /* 0x000fea0003800000 */
[----:B------:R-:W-:Y:S01]  /*f580*/  R2UR UR7, R173 ;  /* 0x00000000ad0772ca */ /* 0x000fe200000e0000 */
[----:B------:R-:W-:Y:S01]  /*f590*/  IMAD.MOV.U32 R172, RZ, RZ, 0xc00 ;  /* 0x00000c00ffac7424 */ /* 0x000fe200078e00ff */
[----:B------:R-:W-:Y:S01]  /*f5a0*/  ISETP.GT.AND P2, PT, R21, R215, PT ;  /* 0x000000d71500720c */ /* 0x000fe20003f44270 */
[----:B------:R-:W-:-:S02]  /*f5b0*/  IMAD.MOV.U32 R175, RZ, RZ, 0x40000040 ;  /* 0x40000040ffaf7424 */ /* 0x000fc400078e00ff */
[----:B------:R-:W-:Y:S02]  /*f5c0*/  IMAD R172, R22, R172, UR37 ;  /* 0x0000002516ac7e24 */ /* 0x000fe4000f8e02ac */
[----:B0123--:R-:W-:Y:S02]  /*f5d0*/  @!P1 VIADD R20, R20, 0x22860 ;  /* 0x0002286014149836 */ /* 0x00ffe40000000000 */
[----:B------:R-:W-:Y:S01]  /*f5e0*/  VIADD R21, R21, 0xffffffff ;  /* 0xffffffff15157836 */ /* 0x000fe20000000000 */
[----:B------:R-:W-:Y:S02]  /*f5f0*/  R2UR UR6, R172 ;  /* 0x00000000ac0672ca */ /* 0x000fe400000e0000 */
[----:B------:R-:W-:Y:S02]  /*f600*/  @!P1 PRMT R20, RZ, 0x654, R20 ;  /* 0x00000654ff149816 */ /* 0x000fe40000000014 */
[----:B----4-:R-:W-:-:S05]  /*f610*/  SHF.R.U32.HI R174, RZ, 0x7, R174 ;  /* 0x00000007ffae7819 */ /* 0x010fca00000116ae */
        /* <DEDUP_REMOVED lines=15> */
[----:B------:R-:W-:Y:S01]  /*f710*/  IMAD.MOV.U32 R153, RZ, RZ, 0x40000040 ;  /* 0x40000040ff997424 */ /* 0x000fe200078e00ff */
[----:B------:R-:W-:Y:S01]  /*f720*/  IADD3 R152, R172, 0x100, RZ ;  /* 0x00000100ac987810 */ /* 0x000fe20007ffe0ff */
[----:B------:R-:W-:-:S03]  /*f730*/  WARPGROUP.ARRIVE ;  /* 0x00000000000079c5 */ /* 0x000fc60000000000 */
        /* <DEDUP_REMOVED lines=29> */
.L_x_4976:
[----:B------:R-:W-:Y:S05]  /*f910*/  WARPSYNC.ALL ;  /* 0x0000000000007948 */ /* 0x000fea0003800000 */
[----:B------:R-:W2:Y:S01]  /*f920*/  SHFL.BFLY PT, R7, R4, 0x2, 0x1f ;  /* 0x0c401f0004077f89 */ /* 0x000ea200000e0000 */
[----:B------:R-:W-:Y:S02]  /*f930*/  IMAD.MOV.U32 R154, RZ, RZ, -0x800000 ;  /* 0xff800000ff9a7424 */ /* 0x000fe400078e00ff */
[----:B------:R-:W-:Y:S01]  /*f940*/  VIADD R22, R22, 0x1 ;  /* 0x0000000116167836 */ /* 0x000fe20000000000 */
[----:B------:R-:W3:Y:S01]  /*f950*/  SHFL.BFLY PT, R10, R3, 0x2, 0x1f ;  /* 0x0c401f00030a7f89 */ /* 0x000ee200000e0000 */
[----:B------:R-:W-:Y:S01]  /*f960*/  VIADD R230, R230, 0x1 ;  /* 0x00000001e6e67836 */ /* 0x000fe20000000000 */
[----:B------:R4:W-:Y:S08]  /*f970*/  BAR.ARV R176, 0x100 ;  /* 0x000400b00000751d */ /* 0x0009f00000002000 */
[----:B------:R-:W-:Y:S06]  /*f980*/  BAR.ARV 0x8, 0x180 ;  /* 0x0206000000007b1d */ /* 0x000fec0000002000 */
[----:B------:R-:W-:Y:S01]  /*f990*/  ISETP.NE.AND P1, PT, R22, 0x2, PT ;  /* 0x000000021600780c */ /* 0x000fe20003f25270 */
[----:B--2---:R-:W-:Y:S01]  /*f9a0*/  FADD.FTZ R9, R7, R4 ;  /* 0x0000000407097221 */ /* 0x004fe20000010000 */
[----:B------:R-:W-:-:S02]  /*f9b0*/  IMAD.MOV.U32 R4, RZ, RZ, RZ ;  /* 0x000000ffff047224 */ /* 0x000fc400078e00ff */
[----:B------:R-:W-:Y:S01]  /*f9c0*/  SEL R22, R22, RZ, P1 ;  /* 0x000000ff16167207 */ /* 0x000fe20000800000 */
[----:B---3--:R-:W-:Y:S01]  /*f9d0*/  FADD.FTZ R10, R10, R3 ;  /* 0x000000030a0a7221 */ /* 0x008fe20000010000 */
[----:B------:R-:W2:Y:S01]  /*f9e0*/  SHFL.BFLY PT, R6, R9, 0x1, 0x1f ;  /* 0x0c201f0009067f89 */ /* 0x000ea200000e0000 */
[----:B------:R-:W-:Y:S02]  /*f9f0*/  IMAD.MOV.U32 R3, RZ, RZ, RZ ;  /* 0x000000ffff037224 */ /* 0x000fe400078e00ff */
[----:B--2---:R-:W-:-:S05]  /*fa00*/  FADD.FTZ R6, R9, R6 ;  /* 0x0000000609067221 */ /* 0x004fca0000010000 */
[----:B------:R-:W-:-:S13]  /*fa10*/  FSETP.NE.FTZ.AND P0, PT, R6, RZ, PT ;  /* 0x000000ff0600720b */ /* 0x000fda0003f15000 */
[----:B------:R-:W2:Y:S08]  /*fa20*/  @P0 MUFU.LG2 R7, R6 ;  /* 0x0000000600070308 */ /* 0x000eb00000000c00 */
[----:B------:R3:W5:Y:S01]  /*fa30*/  @P0 MUFU.RCP R4, R6 ;  /* 0x0000000600040308 */ /* 0x0007620000001000 */
[----:B--2---:R-:W-:Y:S01]  /*fa40*/  @P0 FMUL.FTZ R7, R7, 0.69314718246459960938 ;  /* 0x3f31721807070820 */ /* 0x004fe20000410000 */
[----:B---3--:R-:W-:-:S04]  /*fa50*/  @P0 FMUL.FTZ R6, R0, 0.69314718246459960938 ;  /* 0x3f31721800060820 */ /* 0x008fc80000410000 */
[----:B------:R-:W-:Y:S02]  /*fa60*/  @P0 FFMA.FTZ R154, R6, R5, R7 ;  /* 0x00000005069a0223 */ /* 0x000fe40000010007 */
[----:B------:R-:W2:Y:S01]  /*fa70*/  SHFL.BFLY PT, R5, R10, 0x1, 0x1f ;  /* 0x0c201f000a057f89 */ /* 0x000ea200000e0000 */
        /* <DEDUP_REMOVED lines=23> */
[----:B--2---:R-:W-:Y:S01]  /*fbf0*/  FADD.FTZ R9, R10, R5 ;  /* 0x000000050a097221 */ /* 0x004fe20000010000 */
[-C--:B------:R-:W-:Y:S01]  /*fc00*/  FMUL.FTZ R69, R69, R4.reuse ;  /* 0x0000000445457220 */ /* 0x080fe20000410000 */
        /* <DEDUP_REMOVED lines=16> */
[----:B------:R-:W2:Y:S01]  /*fd10*/  @P0 MUFU.LG2 R7, R9 ;  /* 0x0000000900070308 */ /* 0x000ea20000000c00 */
[----:B------:R-:W-:Y:S01]  /*fd20*/  @P0 FMUL.FTZ R5, R0, 0.69314718246459960938 ;  /* 0x3f31721800050820 */ /* 0x000fe20000410000 */
[----:B------:R-:W-:-:S02]  /*fd30*/  IMAD.MOV.U32 R0, RZ, RZ, -0x800000 ;  /* 0xff800000ff007424 */ /* 0x000fc400078e00ff */
        /* <DEDUP_REMOVED lines=14> */
[----:B--2---:R-:W-:Y:S01]  /*fe20*/  @P0 FMUL.FTZ R6, R7, 0.69314718246459960938 ;  /* 0x3f31721807060820 */ /* 0x004fe20000410000 */
[-C--:B------:R-:W-:Y:S01]  /*fe30*/  FMUL.FTZ R128, R128, R4.reuse ;  /* 0x0000000480807220 */ /* 0x080fe20000410000 */
[-C--:B------:R-:W-:Y:S01]  /*fe40*/  FMUL.FTZ R129, R129, R4.reuse ;  /* 0x0000000481817220 */ /* 0x080fe20000410000 */
[----:B------:R-:W-:Y:S01]  /*fe50*/  FMUL.FTZ R132, R132, R4 ;  /* 0x0000000484847220 */ /* 0x000fe20000410000 */
[----:B------:R-:W-:Y:S01]  /*fe60*/  @P0 FFMA.FTZ R0, R5, R8, R6 ;  /* 0x0000000805000223 */ /* 0x000fe20000010006 */
[-C--:B------:R-:W-:Y:S01]  /*fe70*/  FMUL.FTZ R133, R133, R4.reuse ;  /* 0x0000000485857220 */ /* 0x080fe20000410000 */
[-C--:B------:R-:W-:Y:S01]  /*fe80*/  FMUL.FTZ R136, R136, R4.reuse ;  /* 0x0000000488887220 */ /* 0x080fe20000410000 */
[-C--:B------:R-:W-:Y:S01]  /*fe90*/  FMUL.FTZ R137, R137, R4.reuse ;  /* 0x0000000489897220 */ /* 0x080fe20000410000 */
        /* <DEDUP_REMOVED lines=64> */
[----:B------:R-:W-:Y:S01]  /*102a0*/  SEL R3, RZ, 0x1, P1 ;  /* 0x00000001ff037807 */ /* 0x000fe20000800000 */
[-C--:B------:R-:W-:Y:S01]  /*102b0*/  FMUL.FTZ R140, R140, R4.reuse ;  /* 0x000000048c8c7220 */ /* 0x080fe20000410000 */
[-C--:B------:R-:W-:Y:S01]  /*102c0*/  FMUL.FTZ R141, R141, R4.reuse ;  /* 0x000000048d8d7220 */ /* 0x080fe20000410000 */
[-C--:B------:R-:W-:Y:S01]  /*102d0*/  FMUL.FTZ R144, R144, R4.reuse ;  /* 0x0000000490907220 */ /* 0x080fe20000410000 */
[-C--:B------:R-:W-:Y:S01]  /*102e0*/  FMUL.FTZ R145, R145, R4.reuse ;  /* 0x0000000491917220 */ /* 0x080fe20000410000 */
[-C--:B------:R-:W-:Y:S01]  /*102f0*/  FMUL.FTZ R148, R148, R4.reuse ;  /* 0x0000000494947220 */ /* 0x080fe20000410000 */
[----:B------:R-:W-:Y:S01]  /*10300*/  FMUL.FTZ R149, R149, R4 ;  /* 0x0000000495957220 */ /* 0x000fe20000410000 */
[----:B------:R-:W-:-:S02]  /*10310*/  PLOP3.LUT P0, PT, PT, PT, PT, 0x8, 0x0 ;  /* 0x000000000000781c */ /* 0x000fc40003f0e170 */
[----:B----4-:R-:W-:-:S11]  /*10320*/  LOP3.LUT R206, R206, R3, RZ, 0x3c, !PT ;  /* 0x00000003cece7212 */ /* 0x010fd600078e3cff */
.L_x_4921:
[----:B------:R-:W-:Y:S05]  /*10330*/  WARPSYNC.ALL ;  /* 0x0000000000007948 */ /* 0x000fea0003800000 */
[----:B------:R-:W2:Y:S08]  /*10340*/  S2UR UR5, SR_CgaCtaId ;  /* 0x00000000000579c3 */ /* 0x000eb00000008800 */
[----:B------:R-:W-:Y:S06]  /*10350*/  BAR.SYNC.DEFER_BLOCKING 0x5, 0x180 ;  /* 0x0146000000007b1d */ /* 0x000fec0000010000 */
[----:B------:R-:W-:Y:S01]  /*10360*/  UMOV UR4, 0x400 ;  /* 0x0000040000047882 */ /* 0x000fe20000000000 */
[----:B------:R-:W-:Y:S01]  /*10370*/  BSSY B0, `(.L_x_4987) ;  /* 0x00004fa000007945 */ /* 0x000fe20003800000 */
[----:B--2---:R-:W-:-:S06]  /*10380*/  ULEA UR4, UR5, UR4, 0x18 ;  /* 0x0000000405047291 */ /* 0x004fcc000f8ec03f */
[----:B------:R-:W-:-:S05]  /*10390*/  IMAD.U32 R19, RZ, RZ, UR4 ;  /* 0x00000004ff137e24 */ /* 0x000fca000f8e00ff */
[----:B------:R2:W3:Y:S01]  /*103a0*/  LDS.128 R4, [R19+0x228d0] ;  /* 0x0228d00013047984 */ /* 0x0004e20000000c00 */
[----:B------:R-:W-:Y:S06]  /*103b0*/  BAR.ARV 0x4, 0x180 ;  /* 0x0106000000007b1d */ /* 0x000fec0000002000 */
[----:B------:R-:W-:Y:S05]  /*103c0*/  @P0 BRA `(.L_x_4988) ;  /* 0x0000004000000947 */ /* 0x000fea0003800000 */
[----:B------:R-:W4:Y:S01]  /*103d0*/  LDL R8, [R1+0x74] ;  /* 0x0000740001087983 */ /* 0x000f220000100800 */
[----:B------:R-:W-:Y:S01]  /*103e0*/  ISETP.NE.AND P0, PT, R223, RZ, PT ;  /* 0x000000ffdf00720c */ /* 0x000fe20003f05270 */
[----:B------:R-:W-:Y:S01]  /*103f0*/  ULDC UR4, c[0x0][0xad4] ;  /* 0x0002b50000047ab9 */ /* 0x000fe20000000800 */
[----:B------:R-:W-:Y:S01]  /*10400*/  F2FP.F16.F32.PACK_AB R10, R29, R28 ;  /* 0x0000001c1d0a723e */ /* 0x000fe200000000ff */
[----:B------:R-:W0:Y:S01]  /*10410*/  S2R R3, SR_SWINHI ;  /* 0x0000000000037919 */ /* 0x000e220000002f00 */
        /* <DEDUP_REMOVED lines=12> */
[----:B-1----:R-:W-:Y:S02]  /*104e0*/  MOV R20, R19 ;  /* 0x0000001300147202 */ /* 0x002fe40000000f00 */
[----:B0-----:R-:W-:-:S03]  /*104f0*/  MOV R21, R3 ;  /* 0x0000000300157202 */ /* 0x001fc60000000f00 */
[----:B----45:R-:W-:-:S04]  /*10500*/  IMAD.WIDE R152, R8, 0x2, R20 ;  /* 0x0000000208987825 */ /* 0x030fc800078e0214 */
        /* <DEDUP_REMOVED lines=8> */
[----:B0-----:R-:W-:Y:S02]  /*10590*/  IADD3 R8, P0, R152, 0x20, RZ ;  /* 0x0000002098087810 */ /* 0x001fe40007f1e0ff */
        /* <DEDUP_REMOVED lines=8> */
[----:B0-----:R-:W-:Y:S02]  /*10620*/  IADD3 R8, P0, R152, 0x40, RZ ;  /* 0x0000004098087810 */ /* 0x001fe40007f1e0ff */
        /* <DEDUP_REMOVED lines=144> */
[----:B0-----:R-:W-:-:S04]  /*10f30*/  IADD3 R3, P0, R152, 0xc060, RZ ;  /* 0x0000c06098037810 */ /* 0x001fc80007f1e0ff */
[----:B---3--:R-:W-:Y:S01]  /*10f40*/  LOP3.LUT R4, R3, 0x380, RZ, 0xc0, !PT ;  /* 0x0000038003047812 */ /* 0x008fe200078ec0ff */
[----:B------:R-:W-:Y:S01]  /*10f50*/  IMAD.X R153, RZ, RZ, R153, P0 ;  /* 0x000000ffff997224 */ /* 0x000fe200000e0699 */
[----:B------:R-:W-:Y:S02]  /*10f60*/  IADD3 R8, P0, R225, UR4, RZ ;  /* 0x00000004e1087c10 */ /* 0x000fe4000ff1e0ff */
[----:B------:R-:W-:Y:S02]  /*10f70*/  SHF.R.U64 R4, R4, 0x3, RZ ;  /* 0x0000000304047819 */ /* 0x000fe400000012ff */
[----:B------:R-:W-:Y:S02]  /*10f80*/  IADD3.X R9, R227, UR5, RZ, P0, !PT ;  /* 0x00000005e3097c10 */ /* 0x000fe400087fe4ff */
[----:B------:R-:W-:Y:S02]  /*10f90*/  LOP3.LUT R152, R4, R3, RZ, 0x3c, !PT ;  /* 0x0000000304987212 */ /* 0x000fe400078e3cff */
[----:B------:R-:W-:-:S02]  /*10fa0*/  MOV R4, RZ ;  /* 0x000000ff00047202 */ /* 0x000fc40000000f00 */
[----:B------:R-:W-:-:S05]  /*10fb0*/  MOV R152, R152 ;  /* 0x0000009800987202 */ /* 0x000fca0000000f00 */
[----:B------:R0:W-:Y:S01]  /*10fc0*/  STSM.16.M88.4 [R152], R12 ;  /* 0x0000000c98007844 */ /* 0x0001e20000000200 */
[----:B------:R-:W-:Y:S06]  /*10fd0*/  BAR.SYNC.DEFER_BLOCKING 0x1, 0x100 ;  /* 0x0044000000007b1d */ /* 0x000fec0000010000 */
[----:B------:R-:W5:Y:S01]  /*10fe0*/  @P1 LDG.E R4, desc[UR40][R8.64] ;  /* 0x0000002808041981 */ /* 0x000f62000c1e1900 */
[----:B------:R-:W-:-:S04]  /*10ff0*/  ISETP.NE.U32.AND P0, PT, RZ, UR6, PT ;  /* 0x00000006ff007c0c */ /* 0x000fc8000bf05070 */
[----:B------:R-:W-:Y:S01]  /*11000*/  ISETP.NE.AND.EX P0, PT, RZ, UR7, PT, P0 ;  /* 0x00000007ff007c0c */ /* 0x000fe2000bf05300 */
[----:B0-----:R-:W-:-:S12]  /*11010*/  IMAD.MOV.U32 R14, RZ, RZ, 0x9b8 ;  /* 0x000009b8ff0e7424 */ /* 0x001fd800078e00ff */
[----:B------:R-:W-:Y:S01]  /*11020*/  @P0 IADD3 R10, P2, R225, UR6, RZ ;  /* 0x00000006e10a0c10 */ /* 0x000fe2000ff5e0ff */
[----:B------:R-:W-:Y:S02]  /*11030*/  ULDC UR6, c[0x0][0xa88] ;  /* 0x0002a20000067ab9 */ /* 0x000fe40000000800 */
[----:B------:R-:W-:Y:S01]  /*11040*/  IMAD.U32 R3, RZ, RZ, UR6 ;  /* 0x00000006ff037e24 */ /* 0x000fe2000f8e00ff */
[----:B------:R-:W-:Y:S02]  /*11050*/  @P0 IADD3.X R11, R227, UR7, RZ, P2, !PT ;  /* 0x00000007e30b0c10 */ /* 0x000fe400097fe4ff */
[----:B------:R-:W-:-:S03]  /*11060*/  ISETP.GT.AND P2, PT, R223, 0x1, PT ;  /* 0x00000001df00780c */ /* 0x000fc60003f44270 */
[----:B------:R0:W5:Y:S01]  /*11070*/  @P0 LDG.E R3, desc[UR40][R10.64] ;  /* 0x000000280a030981 */ /* 0x000162000c1e1900 */
[----:B------:R-:W-:-:S04]  /*11080*/  SEL R14, R14, 0x978, P2 ;  /* 0x000009780e0e7807 */ /* 0x000fc80001000000 */
[----:B------:R1:W3:Y:S08]  /*11090*/  LDC.64 R12, c[0x0][R14+0x220] ;  /* 0x000088000e0c7b82 */ /* 0x0002f00000000a00 */
[----:B0-----:R1:W0:Y:S01]  /*110a0*/  LDC.64 R10, c[0x0][R14+0x218] ;  /* 0x000086000e0a7b82 */ /* 0x0012220000000a00 */
[----:B------:R-:W-:Y:S05]  /*110b0*/  @P0 BRA `(.L_x_4989) ;  /* 0x0000000000100947 */ /* 0x000fea0003800000 */
[----:B------:R-:W-:Y:S05]  /*110c0*/  @!P1 BRA `(.L_x_4989) ;  /* 0x00000000000c9947 */ /* 0x000fea0003800000 */
[----:B-----5:R-:W4:Y:S04]  /*110d0*/  LDG.E R3, desc[UR40][R8.64] ;  /* 0x0000002808037981 */ /* 0x020f28000c1e1900 */
[----:B------:R-:W4:Y:S02]  /*110e0*/  LDG.E R8, desc[UR40][R8.64+0x4] ;  /* 0x0000042808087981 */ /* 0x000f24000c1e1900 */
[----:B----4-:R-:W-:-:S07]  /*110f0*/  IMAD.IADD R3, R8, 0x1, -R3 ;  /* 0x0000000108037824 */ /* 0x010fce00078e0a03 */
.L_x_4989:
[----:B------:R-:W4:Y:S01]  /*11100*/  LDL.LU R15, [R1+0x64] ;  /* 0x00006400010f7983 */ /* 0x000f220000300800 */
[----:B------:R-:W2:Y:S01]  /*11110*/  LDC R156, c[0x0][0xbe8] ;  /* 0x0002fa00ff9c7b82 */ /* 0x000ea20000000800 */
[----:B------:R-:W-:Y:S02]  /*11120*/  ISETP.NE.U32.AND P0, PT, RZ, UR4, PT ;  /* 0x00000004ff007c0c */ /* 0x000fe4000bf05070 */
[----:B------:R-:W4:Y:S02]  /*11130*/  LDL R158, [R1+0x70] ;  /* 0x00007000019e7983 */ /* 0x000f240000100800 */
[----:B------:R-:W-:Y:S02]  /*11140*/  ISETP.NE.AND.EX P0, PT, RZ, UR5, PT, P0 ;  /* 0x00000005ff007c0c */ /* 0x000fe4000bf05300 */
[----:B------:R-:W4:Y:S01]  /*11150*/  LDL R157, [R1+0x68] ;  /* 0x00006800019d7983 */ /* 0x000f220000100800 */
[----:B------:R-:W1:Y:S01]  /*11160*/  LDC.64 R8, c[0x0][R14+0x228] ;  /* 0x00008a000e087b82 */ /* 0x000e620000000a00 */
[----:B------:R-:W-:Y:S01]  /*11170*/  SEL R224, R224, RZ, !P0 ;  /* 0x000000ffe0e07207 */ /* 0x000fe20004000000 */
[----:B0-----:R-:W-:-:S02]  /*11180*/  IMAD R153, R11, R222, RZ ;  /* 0x000000de0b997224 */ /* 0x001fc400078e02ff */
[----:B------:R-:W-:-:S04]  /*11190*/  IMAD.WIDE.U32 R10, R10, R222, RZ ;  /* 0x000000de0a0a7225 */ /* 0x000fc800078e00ff */
[----:B---3--:R-:W-:Y:S01]  /*111a0*/  IMAD R13, R13, R224, RZ ;  /* 0x000000e00d0d7224 */ /* 0x008fe200078e02ff */
[----:B--2---:R-:W-:Y:S01]  /*111b0*/  ISETP.NE.AND P1, PT, R156, 0x1, PT ;  /* 0x000000019c00780c */ /* 0x004fe20003f25270 */
[----:B------:R-:W-:-:S12]  /*111c0*/  IMAD.IADD R153, R11, 0x1, R153 ;  /* 0x000000010b997824 */ /* 0x000fd800078e0299 */
[----:B------:R-:W0:Y:S01]  /*111d0*/  @P1 LDC R11, c[0x0][0xbec] ;  /* 0x0002fb00ff0b1b82 */ /* 0x000e220000000800 */
[----:B------:R-:W-:-:S04]  /*111e0*/  IMAD.IADD R155, R218, 0x1, R210 ;  /* 0x00000001da9b7824 */ /* 0x000fc800078e02d2 */
[----:B0-----:R-:W-:-:S04]  /*111f0*/  @P1 IMAD.HI.U32 R11, R155, R11, RZ ;  /* 0x0000000b9b0b1227 */ /* 0x001fc800078e00ff */
[----:B-----5:R-:W-:Y:S01]  /*11200*/  IMAD R3, R3, R156, RZ ;  /* 0x0000009c03037224 */ /* 0x020fe200078e02ff */
[----:B----4-:R-:W-:-:S05]  /*11210*/  SEL R152, R15, RZ, !P0 ;  /* 0x000000ff0f987207 */ /* 0x010fca0004000000 */
[C---:B------:R-:W-:Y:S02]  /*11220*/  IMAD R152, R12.reuse, R152, R13 ;  /* 0x000000980c987224 */ /* 0x040fe400078e020d */
[----:B------:R-:W-:-:S03]  /*11230*/  IMAD.WIDE.U32 R12, R12, R224, RZ ;  /* 0x000000e00c0c7225 */ /* 0x000fc600078e00ff */
[----:B------:R-:W-:Y:S02]  /*11240*/  IADD3 R15, P0, P3, R12, R10, R4 ;  /* 0x0000000a0c0f7210 */ /* 0x000fe40007b1e004 */
[----:B------:R-:W0:Y:S01]  /*11250*/  @P1 LDC R10, c[0x0][0xbf0] ;  /* 0x0002fc00ff0a1b82 */ /* 0x000e220000000800 */
[----:B------:R-:W-:Y:S01]  /*11260*/  SEL R12, R231, RZ, P2 ;  /* 0x000000ffe70c7207 */ /* 0x000fe20001000000 */
[----:B------:R-:W-:-:S04]  /*11270*/  IMAD.IADD R152, R13, 0x1, R152 ;  /* 0x000000010d987824 */ /* 0x000fc800078e0298 */
[-C--:B-1----:R-:W-:Y:S02]  /*11280*/  IMAD R9, R9, R12.reuse, RZ ;  /* 0x0000000c09097224 */ /* 0x082fe400078e02ff */
[----:B------:R-:W-:Y:S01]  /*11290*/  IMAD.WIDE.U32 R12, R8, R12, RZ ;  /* 0x0000000c080c7225 */ /* 0x000fe200078e00ff */
[----:B------:R-:W-:-:S04]  /*112a0*/  SHF.R.S32.HI R8, RZ, 0x1f, R4 ;  /* 0x0000001fff087819 */ /* 0x000fc80000011404 */
[----:B------:R-:W-:Y:S01]  /*112b0*/  IADD3.X R152, R152, R153, R8, P0, P3 ;  /* 0x0000009998987210 */ /* 0x000fe200007e6408 */
[----:B------:R-:W-:Y:S01]  /*112c0*/  IMAD.MOV.U32 R153, RZ, RZ, R155 ;  /* 0x000000ffff997224 */ /* 0x000fe200078e009b */
[----:B0-----:R-:W-:Y:S02]  /*112d0*/  @P1 SHF.R.U32.HI R153, RZ, R10, R11 ;  /* 0x0000000aff991219 */ /* 0x001fe4000001160b */
[----:B------:R0:W1:Y:S02]  /*112e0*/  LDC.64 R10, c[0x0][R14+0x210] ;  /* 0x000084000e0a7b82 */ /* 0x0000640000000a00 */
[----:B------:R-:W-:-:S06]  /*112f0*/  IADD3 R12, P0, P3, R153, R15, R12 ;  /* 0x0000000f990c7210 */ /* 0x000fcc0007b1e00c */
[----:B0-----:R-:W0:Y:S01]  /*11300*/  LDC.64 R14, c[0x0][0xba8] ;  /* 0x0002ea00ff0e7b82 */ /* 0x001e220000000a00 */
[----:B------:R-:W-:Y:S01]  /*11310*/  IMAD.IADD R9, R13, 0x1, R9 ;  /* 0x000000010d097824 */ /* 0x000fe200078e0209 */
[----:B------:R-:W-:-:S04]  /*11320*/  SHF.R.S32.HI R13, RZ, 0x1f, R153 ;  /* 0x0000001fff0d7819 */ /* 0x000fc80000011499 */
[----:B------:R-:W-:Y:S01]  /*11330*/  IADD3.X R13, R13, R152, R9, P0, P3 ;  /* 0x000000980d0d7210 */ /* 0x000fe200007e6409 */
[----:B------:R-:W-:-:S04]  /*11340*/  IMAD.MOV R152, RZ, RZ, -R153 ;  /* 0x000000ffff987224 */ /* 0x000fc800078e0a99 */
[----:B------:R-:W-:Y:S01]  /*11350*/  IMAD R152, R156, R152, R155 ;  /* 0x000000989c987224 */ /* 0x000fe200078e029b */
[----:B0-----:R-:W0:Y:S08]  /*11360*/  @!P2 LDC R14, c[0x0][0xb50] ;  /* 0x0002d400ff0eab82 */ /* 0x001e300000000800 */
[----:B------:R-:W2:Y:S01]  /*11370*/  @!P2 LDC R15, c[0x0][0xb54] ;  /* 0x0002d500ff0fab82 */ /* 0x000ea20000000800 */
[----:B------:R-:W-:Y:S01]  /*11380*/  SHF.R.S32.HI R9, RZ, 0x1f, R152 ;  /* 0x0000001fff097819 */ /* 0x000fe20000011498 */
[----:B-1----:R-:W-:-:S02]  /*11390*/  IMAD R11, R11, R152, RZ ;  /* 0x000000980b0b7224 */ /* 0x002fc400078e02ff */
[----:B------:R-:W-:-:S04]  /*113a0*/  IMAD.WIDE.U32 R12, R10, R152, R12 ;  /* 0x000000980a0c7225 */ /* 0x000fc800078e000c */
[----:B------:R-:W-:Y:S01]  /*113b0*/  IMAD R9, R10, R9, R11 ;  /* 0x000000090a097224 */ /* 0x000fe200078e020b */
[----:B0-----:R-:W-:-:S03]  /*113c0*/  LEA R14, P0, R12, R14, 0x2 ;  /* 0x0000000e0c0e7211 */ /* 0x001fc600078010ff */
[----:B------:R-:W-:-:S05]  /*113d0*/  IMAD.IADD R9, R13, 0x1, R9 ;  /* 0x000000010d097824 */ /* 0x000fca00078e0209 */
[----:B--2---:R-:W-:Y:S01]  /*113e0*/  LEA.HI.X R9, R12, R15, R9, 0x2, P0 ;  /* 0x0000000f0c097211 */ /* 0x004fe200000f1409 */
[----:B------:R-:W-:Y:S01]  /*113f0*/  SHFL.IDX PT, R10, R14, RZ, 0x1c1f ;  /* 0x001c1fff0e0a7589 */ /* 0x000fe200000e0000 */
[----:B------:R-:W-:-:S03]  /*11400*/  IMAD.IADD R153, R158, 0x1, R210 ;  /* 0x000000019e997824 */ /* 0x000fc600078e02d2 */
[----:B------:R-:W0:Y:S04]  /*11410*/  SHFL.IDX PT, R11, R9, RZ, 0x1c1f ;  /* 0x001c1fff090b7589 */ /* 0x000e2800000e0000 */
[----:B------:R-:W-:Y:S04]  /*11420*/  SHFL.IDX PT, R12, R14, 0x1, 0x1c1f ;  /* 0x003c1f000e0c7f89 */ /* 0x000fe800000e0000 */
[----:B------:R-:W1:Y:S01]  /*11430*/  SHFL.IDX PT, R13, R9, 0x1, 0x1c1f ;  /* 0x003c1f00090d7f89 */ /* 0x000e6200000e0000 */
[----:B------:R-:W-:Y:S01]  /*11440*/  LOP3.LUT P0, RZ, R157, 0x3, RZ, 0xc0, !PT ;  /* 0x000000039dff7812 */ /* 0x000fe2000780c0ff */
[----:B------:R-:W-:-:S03]  /*11450*/  VIADD R152, R153, 0x8 ;  /* 0x0000000899987836 */ /* 0x000fc60000000000 */
[-C--:B------:R-:W-:Y:S02]  /*11460*/  ISETP.GE.OR P3, PT, R153, R3.reuse, P0 ;  /* 0x000000039900720c */ /* 0x080fe40000766670 */
[----:B------:R-:W-:-:S11]  /*11470*/  ISETP.GE.OR P0, PT, R152, R3, P0 ;  /* 0x000000039800720c */ /* 0x000fd60000706670 */
[----:B0-----:R0:W-:Y:S04]  /*11480*/  @!P3 ST.E desc[UR40][R10.64], R154 ;  /* 0x0000009a0a00b985 */ /* 0x0011e8000c101928 */
[----:B-1----:R0:W-:Y:S01]  /*11490*/  @!P0 ST.E desc[UR40][R12.64], R0 ;  /* 0x000000000c008985 */ /* 0x0021e2000c101928 */
        /* <DEDUP_REMOVED lines=45> */
[----:B------:R-:W5:Y:S01]  /*11770*/  LD.E.128 R40, desc[UR40][R40.64] ;  /* 0x0000002828287980 */ /* 0x000f62000c101d00 */
[----:B------:R-:W-:-:S02]  /*11780*/  LOP3.LUT R56, R57, 0x380, RZ, 0xc0, !PT ;  /* 0x0000038039387812 */ /* 0x000fc400078ec0ff */
[----:B------:R-:W-:Y:S01]  /*11790*/  LOP3.LUT R60, R61, 0x380, RZ, 0xc0, !PT ;  /* 0x000003803d3c7812 */ /* 0x000fe200078ec0ff */
[----:B------:R-:W5:Y:S01]  /*117a0*/  LD.E.128 R44, desc[UR40][R44.64] ;  /* 0x000000282c2c7980 */ /* 0x000f62000c101d00 */
[----:B------:R-:W-:Y:S02]  /*117b0*/  LOP3.LUT R64, R65, 0x380, RZ, 0xc0, !PT ;  /* 0x0000038041407812 */ /* 0x000fe400078ec0ff */
        /* <DEDUP_REMOVED lines=21> */
[C---:B------:R-:W-:Y:S01]  /*11910*/  LOP3.LUT R13, R20.reuse, 0x380, RZ, 0xc0, !PT ;  /* 0x00000380140d7812 */ /* 0x040fe200078ec0ff */
[----:B------:R-:W5:Y:S01]  /*11920*/  LD.E.128 R56, desc[UR40][R56.64] ;  /* 0x0000002838387980 */ /* 0x000f62000c101d00 */
[----:B------:R-:W-:Y:S02]  /*11930*/  IADD3 R12, P5, R20, 0xf000, RZ ;  /* 0x0000f000140c7810 */ /* 0x000fe40007fbe0ff */
[----:B------:R-:W-:Y:S01]  /*11940*/  LOP3.LUT R68, R69, 0x380, RZ, 0xc0, !PT ;  /* 0x0000038045447812 */ /* 0x000fe200078ec0ff */
[----:B------:R-:W5:Y:S01]  /*11950*/  LD.E.128 R60, desc[UR40][R60.64] ;  /* 0x000000283c3c7980 */ /* 0x000f62000c101d00 */
[----:B------:R-:W-:Y:S01]  /*11960*/  LOP3.LUT R72, R73, 0x380, RZ, 0xc0, !PT ;  /* 0x0000038049487812 */ /* 0x000fe200078ec0ff */
[----:B------:R-:W-:Y:S01]  /*11970*/  IMAD.X R85, RZ, RZ, R21, P5 ;  /* 0x000000ffff557224 */ /* 0x000fe200028e0615 */
[----:B------:R-:W-:Y:S01]  /*11980*/  LOP3.LUT R76, R77, 0x380, RZ, 0xc0, !PT ;  /* 0x000003804d4c7812 */ /* 0x000fe200078ec0ff */
[----:B------:R-:W5:Y:S01]  /*11990*/  LD.E.128 R64, desc[UR40][R64.64] ;  /* 0x0000002840407980 */ /* 0x000f62000c101d00 */
[----:B------:R-:W-:-:S02]  /*119a0*/  LOP3.LUT R80, R81, 0x380, RZ, 0xc0, !PT ;  /* 0x0000038051507812 */ /* 0x000fc400078ec0ff */
[----:B------:R-:W-:Y:S02]  /*119b0*/  SHF.R.U64 R13, R13, 0x3, RZ ;  /* 0x000000030d0d7819 */ /* 0x000fe400000012ff */
[----:B------:R-:W-:Y:S02]  /*119c0*/  LOP3.LUT R9, R12, 0x380, RZ, 0xc0, !PT ;  /* 0x000003800c097812 */ /* 0x000fe400078ec0ff */
[----:B------:R-:W-:Y:S02]  /*119d0*/  SHF.R.U64 R68, R68, 0x3, RZ ;  /* 0x0000000344447819 */ /* 0x000fe400000012ff */
[----:B------:R-:W-:Y:S02]  /*119e0*/  SHF.R.U64 R72, R72, 0x3, RZ ;  /* 0x0000000348487819 */ /* 0x000fe400000012ff */
[----:B------:R-:W-:Y:S02]  /*119f0*/  SHF.R.U64 R76, R76, 0x3, RZ ;  /* 0x000000034c4c7819 */ /* 0x000fe400000012ff */
[----:B------:R-:W-:-:S02]  /*11a00*/  SHF.R.U64 R80, R80, 0x3, RZ ;  /* 0x0000000350507819 */ /* 0x000fc400000012ff */
        /* <DEDUP_REMOVED lines=11> */
[----:B------:R0:W5:Y:S01]  /*11ac0*/  LD.E.128 R24, desc[UR40][R20.64] ;  /* 0x0000002814187980 */ /* 0x000162000c101d00 */
[----:B------:R-:W-:Y:S01]  /*11ad0*/  IMAD R9, R8, UR4, RZ ;  /* 0x0000000408097c24 */ /* 0x000fe2000f8e02ff */
[----:B------:R-:W-:-:S02]  /*11ae0*/  LOP3.LUT R11, R11, 0xfffffff8, RZ, 0xc0, !PT ;  /* 0xfffffff80b0b7812 */ /* 0x000fc400078ec0ff */
[----:B------:R-:W5:Y:S01]  /*11af0*/  LD.E.128 R68, desc[UR40][R68.64] ;  /* 0x0000002844447980 */ /* 0x000f62000c101d00 */
[----:B------:R-:W-:-:S03]  /*11b00*/  IMAD R13, R4, UR5, R9 ;  /* 0x00000005040d7c24 */ /* 0x000fc6000f8e0209 */
[----:B------:R-:W5:Y:S01]  /*11b10*/  LD.E.128 R72, desc[UR40][R72.64] ;  /* 0x0000002848487980 */ /* 0x000f62000c101d00 */
[----:B0-----:R-:W0:Y:S01]  /*11b20*/  @P1 LDC R21, c[0x0][0xbf0] ;  /* 0x0002fc00ff151b82 */ /* 0x001e220000000800 */
[----:B------:R-:W-:Y:S01]  /*11b30*/  IMAD.WIDE.U32 R8, R4, UR4, RZ ;  /* 0x0000000404087c25 */ /* 0x000fe2000f8e00ff */
[----:B------:R-:W-:Y:S01]  /*11b40*/  ULDC.64 UR4, c[0x0][0xae8] ;  /* 0x0002ba0000047ab9 */ /* 0x000fe20000000a00 */
[----:B------:R-:W5:Y:S02]  /*11b50*/  LD.E.128 R76, desc[UR40][R76.64] ;  /* 0x000000284c4c7980 */ /* 0x000f64000c101d00 */
[----:B------:R-:W-:Y:S02]  /*11b60*/  IMAD.IADD R11, R0, 0x1, -R11 ;  /* 0x00000001000b7824 */ /* 0x000fe400078e0a0b */
[----:B------:R-:W-:Y:S01]  /*11b70*/  IMAD.IADD R9, R9, 0x1, R13 ;  /* 0x0000000109097824 */ /* 0x000fe200078e020d */
[----:B------:R-:W5:Y:S01]  /*11b80*/  LD.E.128 R80, desc[UR40][R80.64] ;  /* 0x0000002850507980 */ /* 0x000f62000c101d00 */
[----:B------:R-:W-:-:S02]  /*11b90*/  IMAD R11, R11, 0x20, R10 ;  /* 0x000000200b0b7824 */ /* 0x000fc400078e020a */
[----:B------:R-:W-:Y:S01]  /*11ba0*/  IMAD.WIDE.U32 R8, R222, UR4, R8 ;  /* 0x00000004de087c25 */ /* 0x000fe2000f8e0008 */
[----:B------:R-:W-:Y:S01]  /*11bb0*/  SHF.R.S32.HI R13, RZ, 0x1f, R224 ;  /* 0x0000001fff0d7819 */ /* 0x000fe200000114e0 */
[----:B------:R-:W5:Y:S02]  /*11bc0*/  LD.E.128 R84, desc[UR40][R84.64] ;  /* 0x0000002854547980 */ /* 0x000f64000c101d00 */
[----:B------:R-:W-:Y:S02]  /*11bd0*/  IMAD.IADD R12, R210, 0x1, R11 ;  /* 0x00000001d20c7824 */ /* 0x000fe400078e020b */
[----:B------:R-:W-:Y:S01]  /*11be0*/  IMAD R9, R222, UR5, R9 ;  /* 0x00000005de097c24 */ /* 0x000fe2000f8e0209 */
[----:B------:R-:W-:Y:S01]  /*11bf0*/  ULDC.64 UR4, c[0x0][0xaf0] ;  /* 0x0002bc0000047ab9 */ /* 0x000fe20000000a00 */
[----:B-1----:R-:W-:Y:S01]  /*11c00*/  @P1 IMAD.HI.U32 R0, R12, R15, RZ ;  /* 0x0000000f0c001227 */ /* 0x002fe200078e00ff */
[----:B------:R-:W-:Y:S01]  /*11c10*/  @!PT LDS RZ, [RZ] ;  /* 0x00000000fffff984 */ /* 0x000fe20000000800 */
[----:B------:R-:W-:Y:S01]  /*11c20*/  @!PT LDS RZ, [RZ] ;  /* 0x00000000fffff984 */ /* 0x000fe20000000800 */
[----:B------:R-:W-:Y:S01]  /*11c30*/  @!PT LDS RZ, [RZ] ;  /* 0x00000000fffff984 */ /* 0x000fe20000000800 */
[----:B------:R-:W-:Y:S01]  /*11c40*/  @!PT LDS RZ, [RZ] ;  /* 0x00000000fffff984 */ /* 0x000fe20000000800 */
[----:B------:R1:W-:Y:S06]  /*11c50*/  MEMBAR.ALL.CTA ;  /* 0x0000000000007992 */ /* 0x0003ec0000008000 */
[----:B-1----:R-:W1:Y:S01]  /*11c60*/  FENCE.VIEW.ASYNC.S ;  /* 0x00000000000073c6 */ /* 0x002e620000000000 */
[----:B------:R-:W-:-:S02]  /*11c70*/  IMAD R13, R13, UR4, RZ ;  /* 0x000000040d0d7c24 */ /* 0x000fc4000f8e02ff */
[----:B------:R-:W-:Y:S01]  /*11c80*/  IMAD.MOV.U32 R11, RZ, RZ, R12 ;  /* 0x000000ffff0b7224 */ /* 0x000fe200078e000c */
[----:B0-----:R-:W-:Y:S01]  /*11c90*/  @P1 SHF.R.U32.HI R11, RZ, R21, R0 ;  /* 0x00000015ff0b1219 */ /* 0x001fe20000011600 */
[C---:B------:R-:W-:Y:S02]  /*11ca0*/  IMAD R13, R224.reuse, UR5, R13 ;  /* 0x00000005e00d7c24 */ /* 0x040fe4000f8e020d */
[----:B------:R-:W-:Y:S01]  /*11cb0*/  IMAD.WIDE.U32 R8, R224, UR4, R8 ;  /* 0x00000004e0087c25 */ /* 0x000fe2000f8e0008 */
[----:B------:R-:W-:Y:S01]  /*11cc0*/  SHF.R.S32.HI R0, RZ, 0x1f, R11 ;  /* 0x0000001fff007819 */ /* 0x000fe2000001140b */
[----:B------:R-:W-:-:S03]  /*11cd0*/  ULDC.64 UR4, c[0x0][0xae0] ;  /* 0x0002b80000047ab9 */ /* 0x000fc60000000a00 */
[----:B------:R-:W-:Y:S01]  /*11ce0*/  IADD3 R9, R9, R13, RZ ;  /* 0x0000000d09097210 */ /* 0x000fe20007ffe0ff */
[----:B------:R-:W-:Y:S02]  /*11cf0*/  IMAD.MOV R13, RZ, RZ, -R11 ;  /* 0x000000ffff0d7224 */ /* 0x000fe400078e0a0b */
        /* <DEDUP_REMOVED lines=8> */
[----:B------:R-:W-:-:S04]  /*11d80*/  IMAD.WIDE.U32 R8, R13, UR4, R8 ;  /* 0x000000040d087c25 */ /* 0x000fc8000f8e0008 */
[----:B------:R-:W-:Y:S02]  /*11d90*/  VIADD R0, R19, 0x22820 ;  /* 0x0002282013007836 */ /* 0x000fe40000000000 */
[----:B------:R-:W-:Y:S01]  /*11da0*/  IMAD R13, R13, UR5, R4 ;  /* 0x000000050d0d7c24 */ /* 0x000fe2000f8e0204 */
[----:B------:R-:W-:Y:S02]  /*11db0*/  ULDC.64 UR4, c[0x0][0xa80] ;  /* 0x0002a00000047ab9 */ /* 0x000fe40000000a00 */
[----:B------:R-:W-:Y:S01]  /*11dc0*/  PRMT R0, RZ, 0x654, R0 ;  /* 0x00000654ff007816 */ /* 0x000fe20000000000 */
[----:B------:R-:W-:Y:S01]  /*11dd0*/  IMAD.IADD R9, R9, 0x1, R13 ;  /* 0x0000000109097824 */ /* 0x000fe200078e020d */
[C---:B------:R-:W-:Y:S01]  /*11de0*/  LEA R4, P0, R8.reuse, UR4, 0x1 ;  /* 0x0000000408047c11 */ /* 0x040fe2000f8008ff */
[----:B------:R-:W-:Y:S01]  /*11df0*/  UMOV UR4, 0xffffffff ;  /* 0xffffffff00047882 */ /* 0x000fe20000000000 */
[----:B-1----:R0:W-:Y:S02]  /*11e00*/  SYNCS.ARRIVE.TRANS64.RED.A1T0 RZ, [R0+URZ], RZ ;  /* 0x000000ff00ff79a7 */ /* 0x0021e4000810043f */
[----:B------:R-:W-:Y:S01]  /*11e10*/  LEA.HI.X R20, R8, UR5, R9, 0x1, P0 ;  /* 0x0000000508147c11 */ /* 0x000fe200080f0c09 */
[----:B------:R-:W-:Y:S08]  /*11e20*/  BRA.DIV UR4, `(.L_x_4991) ;  /* 0x000000ca04647947 */ /* 0x000ff0000b800000 */
[----:B0-----:R0:W1:Y:S04]  /*11e30*/  SHFL.IDX PT, R0, R20, RZ, 0x181f ;  /* 0x00181fff14007589 */ /* 0x00106800000e0000 */
[----:B------:R0:W2:Y:S02]  /*11e40*/  SHFL.IDX PT, R14, R4, RZ, 0x181f ;  /* 0x00181fff040e7589 */ /* 0x0000a400000e0000 */
.L_x_5217:
        /* <DEDUP_REMOVED lines=27> */
.L_x_4993:
[----:B------:R-:W-:Y:S05]  /*12000*/  BSYNC B1 ;  /* 0x0000000000017941 */ /* 0x000fea0003800000 */
.L_x_4992:
[----:B------:R-:W-:Y:S01]  /*12010*/  UMOV UR4, 0xffffffff ;  /* 0xffffffff00047882 */ /* 0x000fe20000000000 */
[----:B------:R-:W-:Y:S02]  /*12020*/  SHF.R.S32.HI R21, RZ, 0x1f, R89 ;  /* 0x0000001fff157819 */ /* 0x000fe40000011459 */
[----:B------:R-:W-:Y:S05]  /*12030*/  BRA.DIV UR4, `(.L_x_4994) ;  /* 0x000000ca04147947 */ /* 0x000fea000b800000 */
[----:B-1----:R1:W4:Y:S04]  /*12040*/  SHFL.IDX PT, R0, R20, 0x1, 0x181f ;  /* 0x00381f0014007f89 */ /* 0x00232800000e0000 */
[----:B--23--:R1:W2:Y:S02]  /*12050*/  SHFL.IDX PT, R14, R4, 0x1, 0x181f ;  /* 0x00381f00040e7f89 */ /* 0x00c2a400000e0000 */
.L_x_5221:
        /* <DEDUP_REMOVED lines=11> */
[----:B-----5:R-:W-:-:S03]  /*12110*/  SHF.R.S32.HI R24, RZ, 0x1f, R219 ;  /* 0x0000001fff187819 */ /* 0x020fc600000114db */
[CC--:B--2---:R-:W-:Y:S02]  /*12120*/  @!P3 LEA R8, P5, R209.reuse, R14.reuse, 0x1 ;  /* 0x0000000ed108b211 */ /* 0x0c4fe400078a08ff */
[C---:B------:R-:W-:Y:S02]  /*12130*/  @!P2 LEA R10, P4, R220.reuse, R14, 0x1 ;  /* 0x0000000edc0aa211 */ /* 0x040fe400078808ff */
        /* <DEDUP_REMOVED lines=10> */
.L_x_4996:
[----:B------:R-:W-:Y:S05]  /*121e0*/  BSYNC B1 ;  /* 0x0000000000017941 */ /* 0x000fea0003800000 */
.L_x_4995:
[----:B------:R-:W-:-:S03]  /*121f0*/  UMOV UR4, 0xffffffff ;  /* 0xffffffff00047882 */ /* 0x000fc60000000000 */
[----:B------:R-:W-:Y:S05]  /*12200*/  BRA.DIV UR4, `(.L_x_4997) ;  /* 0x000000c604e87947 */ /* 0x000fea000b800000 */
[----:B----4-:R4:W0:Y:S04]  /*12210*/  SHFL.IDX PT, R0, R20, 0x2, 0x181f ;  /* 0x00581f0014007f89 */ /* 0x01082800000e0000 */
[----:B--23--:R4:W2:Y:S02]  /*12220*/  SHFL.IDX PT, R14, R4, 0x2, 0x181f ;  /* 0x00581f00040e7f89 */ /* 0x00c8a400000e0000 */
.L_x_5225:
        /* <DEDUP_REMOVED lines=24> */
.L_x_4999:
[----:B------:R-:W-:Y:S05]  /*123b0*/  BSYNC B1 ;  /* 0x0000000000017941 */ /* 0x000fea0003800000 */
.L_x_4998:
[----:B------:R-:W-:-:S03]  /*123c0*/  UMOV UR4, 0xffffffff ;  /* 0xffffffff00047882 */ /* 0x000fc60000000000 */
[----:B------:R-:W-:Y:S05]  /*123d0*/  BRA.DIV UR4, `(.L_x_5000) ;  /* 0x000000c604bc7947 */ /* 0x000fea000b800000 */
[----:B0-----:R0:W0:Y:S04]  /*123e0*/  SHFL.IDX PT, R0, R20, 0x3, 0x181f ;  /* 0x00781f0014007f89 */ /* 0x00102800000e0000 */
[----:B--23--:R2:W3:Y:S02]  /*123f0*/  SHFL.IDX PT, R14, R4, 0x3, 0x181f ;  /* 0x00781f00040e7f89 */ /* 0x00c4e400000e0000 */
.L_x_5229:
[----:B-12-4-:R-:W-:-:S05]  /*12400*/  VIADD R4, R210, 0x60 ;  /* 0x00000060d2047836 */ /* 0x016fca0000000000 */
[----:B------:R-:W-:-:S13]  /*12410*/  ISETP.GE.AND P0, PT, R4, R3, PT ;  /* 0x000000030400720c */ /* 0x000fda0003f06270 */
[----:B------:R-:W-:Y:S05]  /*12420*/  @P0 BRA `(.L_x_5001) ;  /* 0x0000002c00b80947 */ /* 0x000fea0003800000 */
[----:B------:R-:W-:Y:S01]  /*12430*/  ULDC UR4, c[0x0][0xac8] ;  /* 0x0002b20000047ab9 */ /* 0x000fe20000000800 */
[----:B-----5:R-:W-:Y:S02]  /*12440*/  SHF.R.S32.HI R24, RZ, 0x1f, R209 ;  /* 0x0000001fff187819 */ /* 0x020fe400000114d1 */
[----:B------:R-:W-:Y:S02]  /*12450*/  ISETP.GE.AND P3, PT, R209, UR4, PT ;  /* 0x00000004d1007c0c */ /* 0x000fe4000bf66270 */
[----:B------:R-:W-:Y:S02]  /*12460*/  ISETP.GE.AND P4, PT, R220, UR4, PT ;  /* 0x00000004dc007c0c */ /* 0x000fe4000bf86270 */
[----:B------:R-:W-:Y:S02]  /*12470*/  ISETP.GE.AND P5, PT, R219, UR4, PT ;  /* 0x00000004db007c0c */ /* 0x000fe4000bfa6270 */
[----:B0-----:R-:W-:Y:S02]  /*12480*/  SHF.R.S32.HI R20, RZ, 0x1f, R220 ;  /* 0x0000001fff147819 */ /* 0x001fe400000114dc */
[----:B------:R-:W-:-:S05]  /*12490*/  SHF.R.S32.HI R15, RZ, 0x1f, R219 ;  /* 0x0000001fff0f7819 */ /* 0x000fca00000114db */
[-C--:B---3--:R-:W-:Y:S02]  /*124a0*/  @!P3 LEA R8, P0, R209, R14.reuse, 0x1 ;  /* 0x0000000ed108b211 */ /* 0x088fe400078008ff */
        /* <DEDUP_REMOVED lines=14> */
.L_x_4990:
[----:B0-----:R-:W0:Y:S01]  /*12590*/  @P1 LDC R10, c[0x0][0xbec] ;  /* 0x0002fb00ff0a1b82 */ /* 0x001e220000000800 */
[----:B------:R-:W-:Y:S01]  /*125a0*/  IMAD.MOV.U32 R0, RZ, RZ, R155 ;  /* 0x000000ffff007224 */ /* 0x000fe200078e009b */
[----:B------:R-:W-:Y:S01]  /*125b0*/  ULDC.64 UR4, c[0x0][0xb08] ;  /* 0x0002c20000047ab9 */ /* 0x000fe20000000a00 */
[----:B------:R-:W-:-:S05]  /*125c0*/  SHF.R.S32.HI R11, RZ, 0x1f, R224 ;  /* 0x0000001fff0b7819 */ /* 0x000fca00000114e0 */
[----:B------:R-:W1:Y:S01]  /*125d0*/  @P1 LDC R9, c[0x0][0xbf0] ;  /* 0x0002fc00ff091b82 */ /* 0x000e620000000800 */
[----:B0-----:R-:W-:-:S05]  /*125e0*/  @P1 IMAD.HI.U32 R10, R155, R10, RZ ;  /* 0x0000000a9b0a1227 */ /* 0x001fca00078e00ff */
[----:B-1----:R-:W-:Y:S01]  /*125f0*/  @P1 SHF.R.U32.HI R0, RZ, R9, R10 ;  /* 0x00000009ff001219 */ /* 0x002fe2000001160a */
[----:B------:R-:W-:-:S04]  /*12600*/  IMAD R9, R8, UR4, RZ ;  /* 0x0000000408097c24 */ /* 0x000fc8000f8e02ff */
[C---:B------:R-:W-:Y:S02]  /*12610*/  IMAD R10, R4.reuse, UR5, R9 ;  /* 0x00000005040a7c24 */ /* 0x040fe4000f8e0209 */
[----:B------:R-:W-:Y:S01]  /*12620*/  IMAD.WIDE.U32 R8, R4, UR4, RZ ;  /* 0x0000000404087c25 */ /* 0x000fe2000f8e00ff */
[----:B------:R-:W-:-:S03]  /*12630*/  ULDC.64 UR4, c[0x0][0xb38] ;  /* 0x0002ce0000047ab9 */ /* 0x000fc60000000a00 */
[----:B------:R-:W-:Y:S02]  /*12640*/  IMAD.IADD R9, R9, 0x1, R10 ;  /* 0x0000000109097824 */ /* 0x000fe400078e020a */
[----:B------:R-:W-:Y:S02]  /*12650*/  IMAD.MOV R4, RZ, RZ, -R0 ;  /* 0x000000ffff047224 */ /* 0x000fe400078e0a00 */
[----:B------:R-:W-:-:S04]  /*12660*/  IMAD.WIDE.U32 R8, R222, UR4, R8 ;  /* 0x00000004de087c25 */ /* 0x000fc8000f8e0008 */
[----:B------:R-:W-:Y:S01]  /*12670*/  IMAD R9, R222, UR5, R9 ;  /* 0x00000005de097c24 */ /* 0x000fe2000f8e0209 */
[----:B------:R-:W-:Y:S01]  /*12680*/  ULDC.64 UR4, c[0x0][0xb40] ;  /* 0x0002d00000047ab9 */ /* 0x000fe20000000a00 */
[----:B------:R-:W-:Y:S02]  /*12690*/  IMAD R4, R156, R4, R155 ;  /* 0x000000049c047224 */ /* 0x000fe400078e029b */
[----:B------:R-:W-:Y:S02]  /*126a0*/  IMAD R11, R11, UR4, RZ ;  /* 0x000000040b0b7c24 */ /* 0x000fe4000f8e02ff */
[----:B------:R-:W-:-:S04]  /*126b0*/  IMAD.WIDE.U32 R8, R224, UR4, R8 ;  /* 0x00000004e0087c25 */ /* 0x000fc8000f8e0008 */
        /* <DEDUP_REMOVED lines=27> */
.L_x_5232:
[----:B------:R-:W-:Y:S01]  /*12870*/  ISETP.GE.AND P0, PT, R153, R3, PT ;  /* 0x000000039900720c */ /* 0x000fe20003f06270 */
[----:B------:R-:W-:-:S12]  /*12880*/  BSSY B1, `(.L_x_5003) ;  /* 0x00000d7000017945 */ /* 0x000fd80003800000 */
[----:B------:R-:W-:Y:S05]  /*12890*/  @P0 BRA `(.L_x_5004) ;  /* 0x0000000c00540947 */ /* 0x000fea0003800000 */
[----:B------:R-:W-:Y:S01]  /*128a0*/  ULDC UR4, c[0x0][0xac8] ;  /* 0x0002b20000047ab9 */ /* 0x000fe20000000800 */
[C---:B------:R-:W-:Y:S01]  /*128b0*/  VIADD R13, R214.reuse, 0x8 ;  /* 0x00000008d60d7836 */ /* 0x040fe20000000000 */
[C---:B------:R-:W-:Y:S01]  /*128c0*/  ISETP.GE.AND P0, PT, R214.reuse, UR4, PT ;  /* 0x00000004d6007c0c */ /* 0x040fe2000bf06270 */
[C---:B------:R-:W-:Y:S01]  /*128d0*/  VIADD R11, R214.reuse, 0x10 ;  /* 0x00000010d60b7836 */ /* 0x040fe20000000000 */
[C---:B------:R-:W-:Y:S01]  /*128e0*/  IADD3 R15, R214.reuse, 0x38, RZ ;  /* 0x00000038d60f7810 */ /* 0x040fe20007ffe0ff */
[C---:B------:R-:W-:Y:S01]  /*128f0*/  VIADD R14, R214.reuse, 0x8 ;  /* 0x00000008d60e7836 */ /* 0x040fe20000000000 */
[----:B------:R-:W-:Y:S01]  /*12900*/  ISETP.GE.AND P1, PT, R13, UR4, PT ;  /* 0x000000040d007c0c */ /* 0x000fe2000bf26270 */
[C---:B------:R-:W-:Y:S01]  /*12910*/  VIADD R10, R214.reuse, 0x18 ;  /* 0x00000018d60a7836 */ /* 0x040fe20000000000 */
[----:B------:R-:W-:Y:S01]  /*12920*/  SHF.R.S32.HI R15, RZ, 0x1f, R15 ;  /* 0x0000001fff0f7819 */ /* 0x000fe2000001140f */
[C---:B------:R-:W-:Y:S01]  /*12930*/  VIADD R154, R214.reuse, 0x40 ;  /* 0x00000040d69a7836 */ /* 0x040fe20000000000 */
[----:B------:R-:W-:Y:S01]  /*12940*/  SHF.R.S32.HI R14, RZ, 0x1f, R14 ;  /* 0x0000001fff0e7819 */ /* 0x000fe2000001140e */
[----:B------:R-:W-:-:S04]  /*12950*/  VIADD R21, R214, 0x50 ;  /* 0x00000050d6157836 */ /* 0x000fc80000000000 */
[----:B--2---:R-:W-:Y:S02]  /*12960*/  @!P0 IMAD.MOV.U32 R8, RZ, RZ, R12 ;  /* 0x000000ffff088224 */ /* 0x004fe400078e000c */
[----:B-1----:R-:W-:Y:S02]  /*12970*/  @!P0 IMAD.MOV.U32 R9, RZ, RZ, R20 ;  /* 0x000000ffff098224 */ /* 0x002fe400078e0014 */
[----:B------:R-:W-:-:S05]  /*12980*/  @!P0 IMAD.WIDE R8, R214, 0x4, R8 ;  /* 0x00000004d6088825 */ /* 0x000fca00078e0208 */
        /* <DEDUP_REMOVED lines=13> */
[----:B-1----:R-:W-:Y:S01]  /*12a60*/  @!P0 LEA R8, P2, R11, R12, 0x2 ;  /* 0x0000000c0b088211 */ /* 0x002fe200078410ff */
[----:B------:R-:W-:-:S03]  /*12a70*/  VIADD R28, R214, 0xa0 ;  /* 0x000000a0d61c7836 */ /* 0x000fc60000000000 */
[----:B------:R-:W-:Y:S01]  /*12a80*/  @!P0 LEA.HI.X R9, R11, R20, R14, 0x2, P2 ;  /* 0x000000140b098211 */ /* 0x000fe200010f140e */
[C---:B------:R-:W-:Y:S01]  /*12a90*/  VIADD R14, R214.reuse, 0x18 ;  /* 0x00000018d60e7836 */ /* 0x040fe20000000000 */
[----:B------:R-:W-:Y:S01]  /*12aa0*/  SHF.R.S32.HI R28, RZ, 0x1f, R28 ;  /* 0x0000001fff1c7819 */ /* 0x000fe2000001141c */
        /* <DEDUP_REMOVED lines=21> */
[----:B------:R-:W-:Y:S01]  /*12c00*/  VIADD R11, R214, 0x30 ;  /* 0x00000030d60b7836 */ /* 0x000fe20000000000 */
[----:B------:R-:W-:Y:S01]  /*12c10*/  ISETP.GE.AND P0, PT, R154, UR4, PT ;  /* 0x000000049a007c0c */ /* 0x000fe2000bf06270 */
[----:B------:R-:W-:Y:S02]  /*12c20*/  VIADD R13, R214, 0x48 ;  /* 0x00000048d60d7836 */ /* 0x000fe40000000000 */
[----:B------:R1:W-:Y:S01]  /*12c30*/  @!P2 ST.E.64 desc[UR40][R8.64], R44 ;  /* 0x0000002c0800a985 */ /* 0x0003e2000c101b28 */
[----:B------:R-:W-:Y:S02]  /*12c40*/  SHF.R.S32.HI R11, RZ, 0x1f, R11 ;  /* 0x0000001fff0b7819 */ /* 0x000fe4000001140b */
[----:B-1----:R-:W-:-:S04]  /*12c50*/  @!P3 LEA R8, P2, R10, R12, 0x2 ;  /* 0x0000000c0a08b211 */ /* 0x002fc800078410ff */
[----:B------:R-:W-:Y:S02]  /*12c60*/  @!P3 LEA.HI.X R9, R10, R20, R11, 0x2, P2 ;  /* 0x000000140a09b211 */ /* 0x000fe400010f140b */
        /* <DEDUP_REMOVED lines=107> */
[----:B------:R-:W-:Y:S02]  /*13320*/  ISETP.GE.AND P3, PT, R13, UR4, PT ;  /* 0x000000040d007c0c */ /* 0x000fe4000bf66270 */
[C---:B--2---:R-:W-:Y:S01]  /*13330*/  @!P1 LEA R10, P5, R15.reuse, R12, 0x2 ;  /* 0x0000000c0f0a9211 */ /* 0x044fe200078a10ff */
[----:B------:R1:W-:Y:S01]  /*13340*/  @!P4 ST.E.64 desc[UR40][R8.64], R112 ;  /* 0x000000700800c985 */ /* 0x0003e2000c101b28 */
[C---:B------:R-:W-:Y:S02]  /*13350*/  IADD3 R25, R214.reuse, 0xc8, RZ ;  /* 0x000000c8d6197810 */ /* 0x040fe40007ffe0ff */
[----:B------:R-:W-:Y:S01]  /*13360*/  @!P1 LEA.HI.X R11, R15, R20, R21, 0x2, P5 ;  /* 0x000000140f0b9211 */ /* 0x000fe200028f1415 */
[C---:B------:R-:W-:Y:S01]  /*13370*/  VIADD R15, R214.reuse, 0xc0 ;  /* 0x000000c0d60f7836 */ /* 0x040fe20000000000 */
[----:B------:R-:W-:Y:S01]  /*13380*/  SHF.R.S32.HI R25, RZ, 0x1f, R25 ;  /* 0x0000001fff197819 */ /* 0x000fe20000011419 */
[----:B------:R-:W-:-:S02]  /*13390*/  VIADD R21, R214, 0xd0 ;  /* 0x000000d0d6157836 */ /* 0x000fc40000000000 */
[----:B------:R2:W-:Y:S01]  /*133a0*/  @!P1 ST.E.64 desc[UR40][R10.64], R116 ;  /* 0x000000740a009985 */ /* 0x0005e2000c101b28 */
[----:B------:R-:W-:Y:S02]  /*133b0*/  SHF.R.S32.HI R15, RZ, 0x1f, R15 ;  /* 0x0000001fff0f7819 */ /* 0x000fe4000001140f */
[----:B------:R-:W-:Y:S02]  /*133c0*/  ISETP.GE.AND P1, PT, R237, UR4, PT ;  /* 0x00000004ed007c0c */ /* 0x000fe4000bf26270 */
[----:B------:R-:W-:Y:S02]  /*133d0*/  SHF.R.S32.HI R21, RZ, 0x1f, R21 ;  /* 0x0000001fff157819 */ /* 0x000fe40000011415 */
[----:B-1----:R-:W-:-:S04]  /*133e0*/  @!P0 LEA R8, P4, R14, R12, 0x2 ;  /* 0x0000000c0e088211 */ /* 0x002fc800078810ff */
[----:B------:R-:W-:Y:S02]  /*133f0*/  @!P0 LEA.HI.X R9, R14, R20, R15, 0x2, P4 ;  /* 0x000000140e098211 */ /* 0x000fe400020f140f */
        /* <DEDUP_REMOVED lines=14> */
[----:B------:R-:W-:Y:S02]  /*134e0*/  @!P1 LEA.HI.X R9, R237, R20, R13, 0x2, P5 ;  /* 0x00000014ed099211 */ /* 0x000fe400028f140d */
[----:B------:R-:W-:Y:S02]  /*134f0*/  SHF.R.S32.HI R13, RZ, 0x1f, R236 ;  /* 0x0000001fff0d7819 */ /* 0x000fe400000114ec */
[C---:B--2---:R-:W-:Y:S01]  /*13500*/  @!P0 LEA R10, P5, R236.reuse, R12, 0x2 ;  /* 0x0000000cec0a8211 */ /* 0x044fe200078a10ff */
[----:B------:R1:W-:Y:S01]  /*13510*/  @!P1 ST.E.64 desc[UR40][R8.64], R132 ;  /* 0x0000008408009985 */ /* 0x0003e2000c101b28 */
[----:B------:R-:W-:Y:S02]  /*13520*/  SHF.R.S32.HI R21, RZ, 0x1f, R233 ;  /* 0x0000001fff157819 */ /* 0x000fe400000114e9 */
[----:B------:R-:W-:Y:S02]  /*13530*/  @!P0 LEA.HI.X R11, R236, R20, R13, 0x2, P5 ;  /* 0x00000014ec0b8211 */ /* 0x000fe400028f140d */
[----:B---3--:R-:W-:-:S02]  /*13540*/  @!P4 LEA R14, P1, R235, R12, 0x2 ;  /* 0x0000000ceb0ec211 */ /* 0x008fc400078210ff */
[----:B------:R-:W-:Y:S01]  /*13550*/  SHF.R.S32.HI R13, RZ, 0x1f, R235 ;  /* 0x0000001fff0d7819 */ /* 0x000fe200000114eb */
[----:B------:R3:W-:Y:S03]  /*13560*/  @!P0 ST.E.64 desc[UR40][R10.64], R136 ;  /* 0x000000880a008985 */ /* 0x0007e6000c101b28 */
[----:B------:R-:W-:Y:S02]  /*13570*/  @!P4 LEA.HI.X R15, R235, R20, R13, 0x2, P1 ;  /* 0x00000014eb0fc211 */ /* 0x000fe400008f140d */
[CC--:B-1----:R-:W-:Y:S02]  /*13580*/  @!P2 LEA R8, P5, R234.reuse, R12.reuse, 0x2 ;  /* 0x0000000cea08a211 */ /* 0x0c2fe400078a10ff */
[----:B------:R-:W-:Y:S01]  /*13590*/  @!P3 LEA R12, P1, R233, R12, 0x2 ;  /* 0x0000000ce90cb211 */ /* 0x000fe200078210ff */
[----:B------:R3:W-:Y:S01]  /*135a0*/  @!P4 ST.E.64 desc[UR40][R14.64], R140 ;  /* 0x0000008c0e00c985 */ /* 0x0007e2000c101b28 */
[----:B------:R-:W-:-:S02]  /*135b0*/  @!P2 LEA.HI.X R9, R234, R20, R24, 0x2, P5 ;  /* 0x00000014ea09a211 */ /* 0x000fc400028f1418 */
[----:B------:R-:W-:-:S03]  /*135c0*/  @!P3 LEA.HI.X R13, R233, R20, R21, 0x2, P1 ;  /* 0x00000014e90db211 */ /* 0x000fc600008f1415 */
[----:B------:R3:W-:Y:S04]  /*135d0*/  @!P2 ST.E.64 desc[UR40][R8.64], R144 ;  /* 0x000000900800a985 */ /* 0x0007e8000c101b28 */
[----:B------:R3:W-:Y:S02]  /*135e0*/  @!P3 ST.E.64 desc[UR40][R12.64], R148 ;  /* 0x000000940c00b985 */ /* 0x0007e4000c101b28 */
.L_x_5004:
[----:B------:R-:W-:Y:S05]  /*135f0*/  BSYNC B1 ;  /* 0x0000000000017941 */ /* 0x000fea0003800000 */
.L_x_5003:
[----:B------:R-:W-:-:S03]  /*13600*/  UMOV UR4, 0xffffffff ;  /* 0xffffffff00047882 */ /* 0x000fc60000000000 */
[----:B------:R-:W-:Y:S05]  /*13610*/  BRA.DIV UR4, `(.L_x_5005) ;  /* 0x000000b604ac7947 */ /* 0x000fea000b800000 */
[----:B0-----:R-:W0:Y:S04]  /*13620*/  SHFL.IDX PT, R4, R4, 0x1, 0x1c1f ;  /* 0x003c1f0004047f89 */ /* 0x001e2800000e0000 */
[----:B------:R-:W4:Y:S02]  /*13630*/  SHFL.IDX PT, R0, R0, 0x1, 0x1c1f ;  /* 0x003c1f0000007f89 */ /* 0x000f2400000e0000 */
.L_x_5236:
[----:B------:R-:W-:-:S13]  /*13640*/  ISETP.GE.AND P0, PT, R152, R3, PT ;  /* 0x000000039800720c */ /* 0x000fda0003f06270 */
[----:B------:R-:W-:Y:S05]  /*13650*/  @P0 BRA `(.L_x_5001) ;  /* 0x0000001c002c0947 */ /* 0x000fea0003800000 */
[----:B------:R-:W-:Y:S01]  /*13660*/  ULDC UR4, c[0x0][0xac8] ;  /* 0x0002b20000047ab9 */ /* 0x000fe20000000800 */
[C---:B---3--:R-:W-:Y:S01]  /*13670*/  VIADD R15, R214.reuse, 0x8 ;  /* 0x00000008d60f7836 */ /* 0x048fe20000000000 */
[C---:B------:R-:W-:Y:S01]  /*13680*/  ISETP.GE.AND P2, PT, R214.reuse, UR4, PT ;  /* 0x00000004d6007c0c */ /* 0x040fe2000bf46270 */
[C---:B--2---:R-:W-:Y:S02]  /*13690*/  VIADD R12, R214.reuse, 0x10 ;  /* 0x00000010d60c7836 */ /* 0x044fe40000000000 */
[C---:B-1----:R-:W-:Y:S01]  /*136a0*/  VIADD R20, R214.reuse, 0x18 ;  /* 0x00000018d6147836 */ /* 0x042fe20000000000 */
[----:B------:R-:W-:Y:S01]  /*136b0*/  ISETP.GE.AND P3, PT, R15, UR4, PT ;  /* 0x000000040f007c0c */ /* 0x000fe2000bf66270 */
[----:B------:R-:W-:Y:S01]  /*136c0*/  VIADD R21, R214, 0x8 ;  /* 0x00000008d6157836 */ /* 0x000fe20000000000 */
[----:B------:R-:W-:Y:S01]  /*136d0*/  ISETP.GE.AND P1, PT, R12, UR4, PT ;  /* 0x000000040c007c0c */ /* 0x000fe2000bf26270 */
[----:B------:R-:W-:Y:S01]  /*136e0*/  VIADD R13, R214, 0x20 ;  /* 0x00000020d60d7836 */ /* 0x000fe20000000000 */
[----:B------:R-:W-:Y:S01]  /*136f0*/  ISETP.GE.AND P0, PT, R20, UR4, PT ;  /* 0x0000000414007c0c */ /* 0x000fe2000bf06270 */
[C---:B------:R-:W-:Y:S01]  /*13700*/  VIADD R14, R214.reuse, 0x10 ;  /* 0x00000010d60e7836 */ /* 0x040fe20000000000 */
[----:B------:R-:W-:Y:S01]  /*13710*/  SHF.R.S32.HI R21, RZ, 0x1f, R21 ;  /* 0x0000001fff157819 */ /* 0x000fe20000011415 */
[----:B------:R-:W-:-:S02]  /*13720*/  VIADD R29, R214, 0x68 ;  /* 0x00000068d61d7836 */ /* 0x000fc40000000000 */
[----:B----4-:R-:W-:Y:S01]  /*13730*/  @!P2 IMAD.MOV.U32 R8, RZ, RZ, R0 ;  /* 0x000000ffff08a224 */ /* 0x010fe200078e0000 */
[----:B------:R-:W-:Y:S01]  /*13740*/  SHF.R.S32.HI R14, RZ, 0x1f, R14 ;  /* 0x0000001fff0e7819 */ /* 0x000fe2000001140e */
[----:B0-----:R-:W-:Y:S02]  /*13750*/  @!P2 IMAD.MOV.U32 R9, RZ, RZ, R4 ;  /* 0x000000ffff09a224 */ /* 0x001fe400078e0004 */
[C---:B------:R-:W-:Y:S01]  /*13760*/  @!P3 LEA R10, P4, R15.reuse, R0, 0x2 ;  /* 0x000000000f0ab211 */ /* 0x040fe200078810ff */
[C---:B------:R-:W-:Y:S02]  /*13770*/  VIADD R24, R214.reuse, 0x70 ;  /* 0x00000070d6187836 */ /* 0x040fe40000000000 */
[----:B------:R-:W-:Y:S01]  /*13780*/  @!P2 IMAD.WIDE R8, R214, 0x4, R8 ;  /* 0x00000004d608a825 */ /* 0x000fe200078e0208 */
[----:B------:R-:W-:-:S03]  /*13790*/  @!P3 LEA.HI.X R11, R15, R4, R21, 0x2, P4 ;  /* 0x000000040f0bb211 */ /* 0x000fc600020f1415 */
[C---:B------:R-:W-:Y:S01]  /*137a0*/  VIADD R15, R214.reuse, 0x28 ;  /* 0x00000028d60f7836 */ /* 0x040fe20000000000 */
[----:B------:R0:W-:Y:S01]  /*137b0*/  @!P2 ST.E.64 desc[UR40][R8.64], R26 ;  /* 0x0000001a0800a985 */ /* 0x0001e2000c101b28 */
[----:B------:R-:W-:Y:S01]  /*137c0*/  ISETP.GE.AND P2, PT, R13, UR4, PT ;  /* 0x000000040d007c0c */ /* 0x000fe2000bf46270 */
[C---:B------:R-:W-:Y:S02]  /*137d0*/  VIADD R21, R214.reuse, 0x18 ;  /* 0x00000018d6157836 */ /* 0x040fe40000000000 */
        /* <DEDUP_REMOVED lines=8> */
[----:B0-----:R-:W-:Y:S01]  /*13860*/  @!P1 LEA R8, P5, R12, R0, 0x2 ;  /* 0x000000000c089211 */ /* 0x001fe200078a10ff */
[----:B------:R-:W-:-:S03]  /*13870*/  VIADD R36, R214, 0x98 ;  /* 0x00000098d6247836 */ /* 0x000fc60000000000 */
[----:B------:R-:W-:Y:S02]  /*13880*/  SHF.R.S32.HI R28, RZ, 0x1f, R28 ;  /* 0x0000001fff1c7819 */ /* 0x000fe4000001141c */
[----:B------:R-:W-:Y:S01]  /*13890*/  @!P1 LEA.HI.X R9, R12, R4, R14, 0x2, P5 ;  /* 0x000000040c099211 */ /* 0x000fe200028f140e */
[----:B------:R-:W-:Y:S01]  /*138a0*/  VIADD R12, R214, 0x30 ;  /* 0x00000030d60c7836 */ /* 0x000fe20000000000 */
        /* <DEDUP_REMOVED lines=55> */
[----:B------:R-:W-:Y:S02]  /*13c20*/  @!P1 LEA.HI.X R9, R12, R4, R13, 0x2, P5 ;  /* 0x000000040c099211 */ /* 0x000fe400028f140d */
[----:B------:R-:W-:Y:S02]  /*13c30*/  SHF.R.S32.HI R15, RZ, 0x1f, R15 ;  /* 0x0000001fff0f7819 */ /* 0x000fe4000001140f */
[-C--:B------:R-:W-:Y:S01]  /*13c40*/  @!P2 LEA R12, P5, R14, R0.reuse, 0x2 ;  /* 0x000000000e0ca211 */ /* 0x080fe200078a10ff */
[----:B------:R0:W-:Y:S01]  /*13c50*/  @!P1 ST.E.64 desc[UR40][R8.64], R66 ;  /* 0x0000004208009985 */ /* 0x0001e2000c101b28 */
[----:B------:R-:W-:Y:S02]  /*13c60*/  ISETP.GE.AND P1, PT, R24, UR4, PT ;  /* 0x0000000418007c0c */ /* 0x000fe4000bf26270 */
[----:B-1----:R-:W-:Y:S02]  /*13c70*/  @!P0 LEA R10, P4, R20, R0, 0x2 ;  /* 0x00000000140a8211 */ /* 0x002fe400078810ff */
[----:B------:R-:W-:-:S02]  /*13c80*/  @!P2 LEA.HI.X R13, R14, R4, R15, 0x2, P5 ;  /* 0x000000040e0da211 */ /* 0x000fc400028f140f */
[----:B------:R-:W-:Y:S02]  /*13c90*/  @!P0 LEA.HI.X R11, R20, R4, R21, 0x2, P4 ;  /* 0x00000004140b8211 */ /* 0x000fe400020f1415 */
[----:B------:R-:W-:-:S03]  /*13ca0*/  @!P3 LEA R14, P4, R29, R0, 0x2 ;  /* 0x000000001d0eb211 */ /* 0x000fc600078810ff */
[----:B------:R1:W-:Y:S01]  /*13cb0*/  @!P0 ST.E.64 desc[UR40][R10.64], R70 ;  /* 0x000000460a008985 */ /* 0x0003e2000c101b28 */
[----:B------:R-:W-:Y:S02]  /*13cc0*/  ISETP.GE.AND P0, PT, R32, UR4, PT ;  /* 0x0000000420007c0c */ /* 0x000fe4000bf06270 */
[----:B------:R-:W-:Y:S01]  /*13cd0*/  @!P1 LEA R20, P5, R24, R0, 0x2 ;  /* 0x0000000018149211 */ /* 0x000fe200078a10ff */
[----:B------:R2:W-:Y:S01]  /*13ce0*/  @!P2 ST.E.64 desc[UR40][R12.64], R74 ;  /* 0x0000004a0c00a985 */ /* 0x0005e2000c101b28 */
[----:B------:R-:W-:Y:S02]  /*13cf0*/  ISETP.GE.AND P2, PT, R25, UR4, PT ;  /* 0x0000000419007c0c */ /* 0x000fe4000bf46270 */
[-C--:B------:R-:W-:Y:S01]  /*13d00*/  @!P3 LEA.HI.X R15, R29, R4.reuse, R33, 0x2, P4 ;  /* 0x000000041d0fb211 */ /* 0x080fe200020f1421 */
[----:B------:R-:W-:Y:S01]  /*13d10*/  VIADD R29, R214, 0x88 ;  /* 0x00000088d61d7836 */ /* 0x000fe20000000000 */
[----:B------:R-:W-:Y:S01]  /*13d20*/  @!P1 LEA.HI.X R21, R24, R4, R28, 0x2, P5 ;  /* 0x0000000418159211 */ /* 0x000fe200028f141c */
[C---:B------:R-:W-:Y:S01]  /*13d30*/  VIADD R33, R214.reuse, 0x78 ;  /* 0x00000078d6217836 */ /* 0x040fe20000000000 */
[C---:B------:R-:W-:Y:S01]  /*13d40*/  IADD3 R24, R214.reuse, 0x90, RZ ;  /* 0x00000090d6187810 */ /* 0x040fe20007ffe0ff */
[----:B------:R3:W-:Y:S01]  /*13d50*/  @!P3 ST.E.64 desc[UR40][R14.64], R78 ;  /* 0x0000004e0e00b985 */ /* 0x0007e2000c101b28 */
[----:B------:R-:W-:Y:S01]  /*13d60*/  VIADD R28, R214, 0x80 ;  /* 0x00000080d61c7836 */ /* 0x000fe20000000000 */
[----:B------:R-:W-:-:S02]  /*13d70*/  ISETP.GE.AND P3, PT, R29, UR4, PT ;  /* 0x000000041d007c0c */ /* 0x000fc4000bf66270 */
[----:B------:R4:W-:Y:S01]  /*13d80*/  @!P1 ST.E.64 desc[UR40][R20.64], R82 ;  /* 0x0000005214009985 */ /* 0x0009e2000c101b28 */
[----:B------:R-:W-:Y:S02]  /*13d90*/  ISETP.GE.AND P1, PT, R24, UR4, PT ;  /* 0x0000000418007c0c */ /* 0x000fe4000bf26270 */
[CC--:B0-----:R-:W-:Y:S02]  /*13da0*/  @!P0 LEA R8, P4, R32.reuse, R0.reuse, 0x2 ;  /* 0x0000000020088211 */ /* 0x0c1fe400078810ff */
[----:B------:R-:W-:Y:S02]  /*13db0*/  SHF.R.S32.HI R33, RZ, 0x1f, R33 ;  /* 0x0000001fff217819 */ /* 0x000fe40000011421 */
[----:B------:R-:W-:Y:S02]  /*13dc0*/  SHF.R.S32.HI R28, RZ, 0x1f, R28 ;  /* 0x0000001fff1c7819 */ /* 0x000fe4000001141c */
[C---:B-1----:R-:W-:Y:S02]  /*13dd0*/  @!P2 LEA R10, P5, R25.reuse, R0, 0x2 ;  /* 0x00000000190aa211 */ /* 0x042fe400078a10ff */
[-C--:B------:R-:W-:Y:S01]  /*13de0*/  @!P0 LEA.HI.X R9, R32, R4.reuse, R33, 0x2, P4 ;  /* 0x0000000420098211 */ /* 0x080fe200020f1421 */
[C---:B------:R-:W-:Y:S01]  /*13df0*/  VIADD R32, R214.reuse, 0x98 ;  /* 0x00000098d6207836 */ /* 0x040fe20000000000 */
[----:B------:R-:W-:Y:S01]  /*13e00*/  @!P2 LEA.HI.X R11, R25, R4, R28, 0x2, P5 ;  /* 0x00000004190ba211 */ /* 0x000fe200028f141c */
[C---:B------:R-:W-:Y:S01]  /*13e10*/  VIADD R33, R214.reuse, 0x88 ;  /* 0x00000088d6217836 */ /* 0x040fe20000000000 */
[----:B--2---:R-:W-:Y:S01]  /*13e20*/  @!P3 LEA R12, P4, R29, R0, 0x2 ;  /* 0x000000001d0cb211 */ /* 0x004fe200078810ff */
[C---:B------:R-:W-:Y:S01]  /*13e30*/  VIADD R28, R214.reuse, 0x90 ;  /* 0x00000090d61c7836 */ /* 0x040fe20000000000 */
[----:B------:R0:W-:Y:S01]  /*13e40*/  @!P0 ST.E.64 desc[UR40][R8.64], R86 ;  /* 0x0000005608008985 */ /* 0x0001e2000c101b28 */
[----:B------:R-:W-:Y:S01]  /*13e50*/  VIADD R25, R214, 0xa0 ;  /* 0x000000a0d6197836 */ /* 0x000fe20000000000 */
[----:B------:R-:W-:-:S02]  /*13e60*/  ISETP.GE.AND P0, PT, R32, UR4, PT ;  /* 0x0000000420007c0c */ /* 0x000fc4000bf06270 */
[----:B------:R-:W-:Y:S01]  /*13e70*/  SHF.R.S32.HI R33, RZ, 0x1f, R33 ;  /* 0x0000001fff217819 */ /* 0x000fe20000011421 */
[----:B------:R1:W-:Y:S01]  /*13e80*/  @!P2 ST.E.64 desc[UR40][R10.64], R90 ;  /* 0x0000005a0a00a985 */ /* 0x0003e2000c101b28 */
[----:B------:R-:W-:Y:S02]  /*13e90*/  SHF.R.S32.HI R28, RZ, 0x1f, R28 ;  /* 0x0000001fff1c7819 */ /* 0x000fe4000001141c */
[----:B---3--:R-:W-:Y:S02]  /*13ea0*/  @!P1 LEA R14, P5, R24, R0, 0x2 ;  /* 0x00000000180e9211 */ /* 0x008fe400078a10ff */
[----:B------:R-:W-:Y:S02]  /*13eb0*/  ISETP.GE.AND P2, PT, R25, UR4, PT ;  /* 0x0000000419007c0c */ /* 0x000fe4000bf46270 */
[-C--:B------:R-:W-:Y:S01]  /*13ec0*/  @!P3 LEA.HI.X R13, R29, R4.reuse, R33, 0x2, P4 ;  /* 0x000000041d0db211 */ /* 0x080fe200020f1421 */
[----:B------:R-:W-:Y:S01]  /*13ed0*/  VIADD R33, R214, 0xa8 ;  /* 0x000000a8d6217836 */ /* 0x000fe20000000000 */
[----:B------:R-:W-:Y:S01]  /*13ee0*/  @!P1 LEA.HI.X R15, R24, R4, R28, 0x2, P5 ;  /* 0x00000004180f9211 */ /* 0x000fe200028f141c */
[----:B------:R-:W-:Y:S01]  /*13ef0*/  VIADD R24, R214, 0xb0 ;  /* 0x000000b0d6187836 */ /* 0x000fe20000000000 */
[-C--:B----4-:R-:W-:Y:S01]  /*13f00*/  @!P0 LEA R20, P5, R32, R0.reuse, 0x2 ;  /* 0x0000000020148211 */ /* 0x090fe200078a10ff */
[----:B------:R2:W-:Y:S01]  /*13f10*/  @!P3 ST.E.64 desc[UR40][R12.64], R94 ;  /* 0x0000005e0c00b985 */ /* 0x0005e2000c101b28 */
[----:B------:R-:W-:Y:S01]  /*13f20*/  ISETP.GE.AND P4, PT, R33, UR4, PT ;  /* 0x0000000421007c0c */ /* 0x000fe2000bf86270 */
[----:B------:R-:W-:Y:S01]  /*13f30*/  VIADD R29, R214, 0xa0 ;  /* 0x000000a0d61d7836 */ /* 0x000fe20000000000 */
[----:B------:R-:W-:Y:S01]  /*13f40*/  ISETP.GE.AND P3, PT, R24, UR4, PT ;  /* 0x0000000418007c0c */ /* 0x000fe2000bf66270 */
[----:B------:R3:W-:Y:S01]  /*13f50*/  @!P1 ST.E.64 desc[UR40][R14.64], R98 ;  /* 0x000000620e009985 */ /* 0x0007e2000c101b28 */
[----:B------:R-:W-:Y:S01]  /*13f60*/  VIADD R28, R214, 0xb8 ;  /* 0x000000b8d61c7836 */ /* 0x000fe20000000000 */
[----:B0-----:R-:W-:-:S02]  /*13f70*/  @!P2 LEA R8, P1, R25, R0, 0x2 ;  /* 0x000000001908a211 */ /* 0x001fc400078210ff */
[----:B------:R-:W-:Y:S02]  /*13f80*/  SHF.R.S32.HI R29, RZ, 0x1f, R29 ;  /* 0x0000001fff1d7819 */ /* 0x000fe4000001141d */
[-C--:B------:R-:W-:Y:S01]  /*13f90*/  @!P0 LEA.HI.X R21, R32, R4.reuse, R36, 0x2, P5 ;  /* 0x0000000420158211 */ /* 0x080fe200028f1424 */
[C---:B------:R-:W-:Y:S01]  /*13fa0*/  VIADD R36, R214.reuse, 0xa8 ;  /* 0x000000a8d6247836 */ /* 0x040fe20000000000 */
[----:B------:R-:W-:Y:S01]  /*13fb0*/  @!P2 LEA.HI.X R9, R25, R4, R29, 0x2, P1 ;  /* 0x000000041909a211 */ /* 0x000fe200008f141d */
[----:B------:R-:W-:Y:S01]  /*13fc0*/  VIADD R32, R214, 0xb0 ;  /* 0x000000b0d6207836 */ /* 0x000fe20000000000 */
[----:B------:R-:W-:Y:S01]  /*13fd0*/  ISETP.GE.AND P1, PT, R28, UR4, PT ;  /* 0x000000041c007c0c */ /* 0x000fe2000bf26270 */
[----:B------:R-:W-:Y:S01]  /*13fe0*/  @!P0 ST.E.64 desc[UR40][R20.64], R102 ;  /* 0x0000006614008985 */ /* 0x000fe2000c101b28 */
[-C--:B-1----:R-:W-:Y:S01]  /*13ff0*/  @!P4 LEA R10, P0, R33, R0.reuse, 0x2 ;  /* 0x00000000210ac211 */ /* 0x082fe200078010ff */
[C---:B------:R-:W-:Y:S01]  /*14000*/  VIADD R25, R214.reuse, 0xc8 ;  /* 0x000000c8d6197836 */ /* 0x040fe20000000000 */
[----:B------:R-:W-:Y:S01]  /*14010*/  SHF.R.S32.HI R36, RZ, 0x1f, R36 ;  /* 0x0000001fff247819 */ /* 0x000fe20000011424 */
[----:B------:R-:W-:Y:S01]  /*14020*/  VIADD R29, R214, 0xc0 ;  /* 0x000000c0d61d7836 */ /* 0x000fe20000000000 */
[----:B------:R-:W-:Y:S01]  /*14030*/  SHF.R.S32.HI R32, RZ, 0x1f, R32 ;  /* 0x0000001fff207819 */ /* 0x000fe20000011420 */
[----:B------:R0:W-:Y:S01]  /*14040*/  @!P2 ST.E.64 desc[UR40][R8.64], R106 ;  /* 0x0000006a0800a985 */ /* 0x0001e2000c101b28 */
[----:B--2---:R-:W-:-:S02]  /*14050*/  @!P3 LEA R12, P5, R24, R0, 0x2 ;  /* 0x00000000180cb211 */ /* 0x004fc400078a10ff */
[-C--:B------:R-:W-:Y:S02]  /*14060*/  @!P4 LEA.HI.X R11, R33, R4.reuse, R36, 0x2, P0 ;  /* 0x00000004210bc211 */ /* 0x080fe400000f1424 */
[----:B------:R-:W-:Y:S01]  /*14070*/  @!P3 LEA.HI.X R13, R24, R4, R32, 0x2, P5 ;  /* 0x00000004180db211 */ /* 0x000fe200028f1420 */
[C---:B------:R-:W-:Y:S01]  /*14080*/  VIADD R32, R214.reuse, 0xb8 ;  /* 0x000000b8d6207836 */ /* 0x040fe20000000000 */
[----:B------:R-:W-:Y:S01]  /*14090*/  ISETP.GE.AND P0, PT, R25, UR4, PT ;  /* 0x0000000419007c0c */ /* 0x000fe2000bf06270 */
[----:B------:R1:W-:Y:S01]  /*140a0*/  @!P4 ST.E.64 desc[UR40][R10.64], R110 ;  /* 0x0000006e0a00c985 */ /* 0x0003e2000c101b28 */
[----:B------:R-:W-:Y:S01]  /*140b0*/  ISETP.GE.AND P2, PT, R29, UR4, PT ;  /* 0x000000041d007c0c */ /* 0x000fe2000bf46270 */
[----:B------:R-:W-:Y:S01]  /*140c0*/  VIADD R24, R214, 0xd0 ;  /* 0x000000d0d6187836 */ /* 0x000fe20000000000 */
[----:B---3--:R-:W-:Y:S01]  /*140d0*/  @!P1 LEA R14, P4, R28, R0, 0x2 ;  /* 0x000000001c0e9211 */ /* 0x008fe200078810ff */
[----:B------:R2:W-:Y:S01]  /*140e0*/  @!P3 ST.E.64 desc[UR40][R12.64], R114 ;  /* 0x000000720c00b985 */ /* 0x0005e2000c101b28 */
[----:B------:R-:W-:-:S02]  /*140f0*/  SHF.R.S32.HI R32, RZ, 0x1f, R32 ;  /* 0x0000001fff207819 */ /* 0x000fc40000011420 */
[----:B------:R-:W-:Y:S02]  /*14100*/  ISETP.GE.AND P3, PT, R24, UR4, PT ;  /* 0x0000000418007c0c */ /* 0x000fe4000bf66270 */
[----:B------:R-:W-:Y:S01]  /*14110*/  @!P1 LEA.HI.X R15, R28, R4, R32, 0x2, P4 ;  /* 0x000000041c0f9211 */ /* 0x000fe200020f1420 */
[C---:B------:R-:W-:Y:S02]  /*14120*/  VIADD R28, R214.reuse, 0xc8 ;  /* 0x000000c8d61c7836 */ /* 0x040fe40000000000 */
[----:B------:R-:W-:Y:S01]  /*14130*/  VIADD R32, R214, 0xc0 ;  /* 0x000000c0d6207836 */ /* 0x000fe20000000000 */
[-C--:B0-----:R-:W-:Y:S01]  /*14140*/  @!P0 LEA R8, P4, R25, R0.reuse, 0x2 ;  /* 0x0000000019088211 */ /* 0x081fe200078810ff */
[----:B------:R0:W-:Y:S01]  /*14150*/  @!P1 ST.E.64 desc[UR40][R14.64], R118 ;  /* 0x000000760e009985 */ /* 0x0001e2000c101b28 */
[----:B------:R-:W-:Y:S02]  /*14160*/  SHF.R.S32.HI R28, RZ, 0x1f, R28 ;  /* 0x0000001fff1c7819 */ /* 0x000fe4000001141c */
[----:B------:R-:W-:-:S02]  /*14170*/  @!P2 LEA R20, P5, R29, R0, 0x2 ;  /* 0x000000001d14a211 */ /* 0x000fc400078a10ff */
[----:B------:R-:W-:Y:S02]  /*14180*/  SHF.R.S32.HI R32, RZ, 0x1f, R32 ;  /* 0x0000001fff207819 */ /* 0x000fe40000011420 */
[----:B------:R-:W-:Y:S02]  /*14190*/  ISETP.GE.AND P1, PT, R237, UR4, PT ;  /* 0x00000004ed007c0c */ /* 0x000fe4000bf26270 */
[-C--:B------:R-:W-:Y:S01]  /*141a0*/  @!P0 LEA.HI.X R9, R25, R4.reuse, R28, 0x2, P4 ;  /* 0x0000000419098211 */ /* 0x080fe200020f141c */
[----:B------:R-:W-:Y:S01]  /*141b0*/  VIADD R25, R214, 0xd0 ;  /* 0x000000d0d6197836 */ /* 0x000fe20000000000 */
[----:B------:R-:W-:Y:S02]  /*141c0*/  @!P2 LEA.HI.X R21, R29, R4, R32, 0x2, P5 ;  /* 0x000000041d15a211 */ /* 0x000fe400028f1420 */
[----:B------:R-:W-:Y:S02]  /*141d0*/  ISETP.GE.AND P4, PT, R236, UR4, PT ;  /* 0x00000004ec007c0c */ /* 0x000fe4000bf86270 */
[----:B------:R-:W-:Y:S01]  /*141e0*/  SHF.R.S32.HI R25, RZ, 0x1f, R25 ;  /* 0x0000001fff197819 */ /* 0x000fe20000011419 */
[----:B------:R3:W-:Y:S01]  /*141f0*/  @!P2 ST.E.64 desc[UR40][R20.64], R122 ;  /* 0x0000007a1400a985 */ /* 0x0007e2000c101b28 */
[----:B-1----:R-:W-:-:S02]  /*14200*/  @!P3 LEA R10, P5, R24, R0, 0x2 ;  /* 0x00000000180ab211 */ /* 0x002fc400078a10ff */
[----:B------:R-:W-:Y:S01]  /*14210*/  ISETP.GE.AND P2, PT, R235, UR4, PT ;  /* 0x00000004eb007c0c */ /* 0x000fe2000bf46270 */
[----:B------:R1:W-:Y:S01]  /*14220*/  @!P0 ST.E.64 desc[UR40][R8.64], R126 ;  /* 0x0000007e08008985 */ /* 0x0003e2000c101b28 */
[----:B------:R-:W-:Y:S02]  /*14230*/  ISETP.GE.AND P0, PT, R234, UR4, PT ;  /* 0x00000004ea007c0c */ /* 0x000fe4000bf06270 */
[----:B------:R-:W-:Y:S02]  /*14240*/  @!P3 LEA.HI.X R11, R24, R4, R25, 0x2, P5 ;  /* 0x00000004180bb211 */ /* 0x000fe400028f1419 */
[----:B------:R-:W-:Y:S02]  /*14250*/  SHF.R.S32.HI R24, RZ, 0x1f, R237 ;  /* 0x0000001fff187819 */ /* 0x000fe400000114ed */
[-C--:B--2---:R-:W-:Y:S01]  /*14260*/  @!P1 LEA R12, P5, R237, R0.reuse, 0x2 ;  /* 0x00000000ed0c9211 */ /* 0x084fe200078a10ff */
[----:B------:R1:W-:Y:S01]  /*14270*/  @!P3 ST.E.64 desc[UR40][R10.64], R130 ;  /* 0x000000820a00b985 */ /* 0x0003e2000c101b28 */
[----:B0-----:R-:W-:-:S02]  /*14280*/  @!P4 LEA R14, P3, R236, R0, 0x2 ;  /* 0x00000000ec0ec211 */ /* 0x001fc400078610ff */
[----:B------:R-:W-:Y:S02]  /*14290*/  @!P1 LEA.HI.X R13, R237, R4, R24, 0x2, P5 ;  /* 0x00000004ed0d9211 */ /* 0x000fe400028f1418 */
[----:B------:R-:W-:Y:S02]  /*142a0*/  SHF.R.S32.HI R24, RZ, 0x1f, R236 ;  /* 0x0000001fff187819 */ /* 0x000fe400000114ec */
[----:B---3--:R-:W-:Y:S01]  /*142b0*/  @!P2 LEA R20, P5, R235, R0, 0x2 ;  /* 0x00000000eb14a211 */ /* 0x008fe200078a10ff */
[----:B------:R1:W-:Y:S01]  /*142c0*/  @!P1 ST.E.64 desc[UR40][R12.64], R134 ;  /* 0x000000860c009985 */ /* 0x0003e2000c101b28 */
[----:B------:R-:W-:Y:S02]  /*142d0*/  SHF.R.S32.HI R29, RZ, 0x1f, R235 ;  /* 0x0000001fff1d7819 */ /* 0x000fe400000114eb */
[----:B------:R-:W-:Y:S02]  /*142e0*/  @!P4 LEA.HI.X R15, R236, R4, R24, 0x2, P3 ;  /* 0x00000004ec0fc211 */ /* 0x000fe400018f1418 */
[----:B------:R-:W-:-:S02]  /*142f0*/  SHF.R.S32.HI R28, RZ, 0x1f, R234 ;  /* 0x0000001fff1c7819 */ /* 0x000fc400000114ea */
[C---:B------:R-:W-:Y:S01]  /*14300*/  @!P0 LEA R24, P3, R234.reuse, R0, 0x2 ;  /* 0x00000000ea188211 */ /* 0x040fe200078610ff */
[----:B------:R1:W-:Y:S01]  /*14310*/  @!P4 ST.E.64 desc[UR40][R14.64], R138 ;  /* 0x0000008a0e00c985 */ /* 0x0003e2000c101b28 */
[-C--:B------:R-:W-:Y:S02]  /*14320*/  @!P2 LEA.HI.X R21, R235, R4.reuse, R29, 0x2, P5 ;  /* 0x00000004eb15a211 */ /* 0x080fe400028f141d */
        /* <DEDUP_REMOVED lines=10> */
.L_x_4988:
        /* <DEDUP_REMOVED lines=16> */
[----:B------:R-:W0:-:S12]  /*144d0*/  S2R R0, SR_TID.X ;  /* 0x0000000000007919 */ /* 0x000e180000002100 */
[----:B------:R-:W1:Y:S01]  /*144e0*/  @!P2 LDC R223, c[0x0][0xad4] ;  /* 0x0002b500ffdfab82 */ /* 0x000e620000000800 */
[----:B0-----:R-:W-:Y:S01]  /*144f0*/  VIADD R32, R0, 0xffffff80 ;  /* 0xffffff8000207836 */ /* 0x001fe20000000000 */
[----:B-1----:R-:W-:-:S04]  /*14500*/  ISETP.GT.AND P2, PT, R223, 0x1, PT ;  /* 0x00000001df00780c */ /* 0x002fc80003f44270 */
[----:B------:R-:W-:Y:S01]  /*14510*/  ISETP.GT.AND P3, PT, R32, 0x7f, PT ;  /* 0x0000007f2000780c */ /* 0x000fe20003f64270 */
[----:B----4-:R-:W-:-:S12]  /*14520*/  @P1 BRA `(.L_x_5006) ;  /* 0x0000000000101947 */ /* 0x010fd80003800000 */
[----:B------:R-:W-:Y:S05]  /*14530*/  @!P0 BRA `(.L_x_5006) ;  /* 0x00000000000c8947 */ /* 0x000fea0003800000 */
[----:B------:R-:W4:Y:S04]  /*14540*/  LDG.E R11, desc[UR40][R8.64] ;  /* 0x00000028080b7981 */ /* 0x000f28000c1e1900 */
[----:B-----5:R-:W4:Y:S02]  /*14550*/  LDG.E R26, desc[UR40][R8.64+0x4] ;  /* 0x00000428081a7981 */ /* 0x020f24000c1e1900 */
[----:B----4-:R-:W-:-:S07]  /*14560*/  IMAD.IADD R26, R26, 0x1, -R11 ;  /* 0x000000011a1a7824 */ /* 0x010fce00078e0a0b */
.L_x_5006:
[----:B------:R-:W4:Y:S01]  /*14570*/  LDL.LU R0, [R1+0x64] ;  /* 0x0000640001007983 */ /* 0x000f220000300800 */
[----:B------:R-:W-:Y:S01]  /*14580*/  BSSY B1, `(.L_x_5007) ;  /* 0x0000036000017945 */ /* 0x000fe20003800000 */
[----:B------:R-:W-:Y:S02]  /*14590*/  SEL R31, R224, RZ, !P0 ;  /* 0x000000ffe01f7207 */ /* 0x000fe40004000000 */
[----:B-----5:R-:W-:Y:S02]  /*145a0*/  SHF.R.S32.HI R28, RZ, 0x1f, R3 ;  /* 0x0000001fff1c7819 */ /* 0x020fe40000011403 */
[----:B----4-:R-:W-:Y:S01]  /*145b0*/  SEL R30, R0, RZ, !P0 ;  /* 0x000000ff001e7207 */ /* 0x010fe20004000000 */
[----:B------:R-:W-:Y:S06]  /*145c0*/  @P3 BRA `(.L_x_5008) ;  /* 0x0000000000c43947 */ /* 0x000fec0003800000 */
[----:B------:R-:W0:Y:S01]  /*145d0*/  S2R R33, SR_TID.X ;  /* 0x0000000000217919 */ /* 0x000e220000002100 */
[----:B------:R-:W1:Y:S02]  /*145e0*/  LDC R35, c[0x0][0xbe8] ;  /* 0x0002fa00ff237b82 */ /* 0x000e640000000800 */
[----:B-1----:R-:W-:Y:S01]  /*145f0*/  IMAD R0, R26, R35, RZ ;  /* 0x000000231a007224 */ /* 0x002fe200078e02ff */
[----:B0-----:R-:W-:-:S04]  /*14600*/  IADD3 R33, R210, -0x80, R33 ;  /* 0xffffff80d2217810 */ /* 0x001fc80007ffe021 */
[----:B------:R-:W-:-:S13]  /*14610*/  ISETP.GE.AND P0, PT, R33, R0, PT ;  /* 0x000000002100720c */ /* 0x000fda0003f06270 */
[----:B------:R-:W-:Y:S05]  /*14620*/  @P0 BRA `(.L_x_5008) ;  /* 0x0000000000ac0947 */ /* 0x000fea0003800000 */
[----:B---3--:R-:W-:Y:S01]  /*14630*/  IMAD.MOV.U32 R4, RZ, RZ, 0x9b8 ;  /* 0x000009b8ff047424 */ /* 0x008fe200078e00ff */
[----:B------:R-:W-:Y:S01]  /*14640*/  ISETP.GT.AND P0, PT, R223, 0x1, PT ;  /* 0x00000001df00780c */ /* 0x000fe20003f04270 */
[----:B------:R-:W0:Y:S01]  /*14650*/  LDC.64 R8, c[0x0][0xba8] ;  /* 0x0002ea00ff087b82 */ /* 0x000e220000000a00 */
[----:B------:R-:W-:Y:S01]  /*14660*/  ISETP.NE.AND P1, PT, R35, 0x1, PT ;  /* 0x000000012300780c */ /* 0x000fe20003f25270 */
[----:B------:R-:W-:Y:S01]  /*14670*/  IMAD.MOV.U32 R27, RZ, RZ, R33 ;  /* 0x000000ffff1b7224 */ /* 0x000fe200078e0021 */
[----:B------:R-:W-:Y:S02]  /*14680*/  SEL R4, R4, 0x978, P0 ;  /* 0x0000097804047807 */ /* 0x000fe40000000000 */
[----:B------:R-:W-:-:S03]  /*14690*/  SEL R231, R231, RZ, P0 ;  /* 0x000000ffe7e77207 */ /* 0x000fc60000000000 */
[----:B------:R-:W1:Y:S08]  /*146a0*/  LDC.64 R20, c[0x0][R4+0x220] ;  /* 0x0000880004147b82 */ /* 0x000e700000000a00 */
[----:B------:R-:W3:Y:S08]  /*146b0*/  LDC.64 R24, c[0x0][R4+0x218] ;  /* 0x0000860004187b82 */ /* 0x000ef00000000a00 */
[----:B------:R-:W4:Y:S08]  /*146c0*/  LDC.64 R12, c[0x0][R4+0x228] ;  /* 0x00008a00040c7b82 */ /* 0x000f300000000a00 */
[----:B------:R-:W5:Y:S08]  /*146d0*/  LDC.64 R10, c[0x0][R4+0x210] ;  /* 0x00008400040a7b82 */ /* 0x000f700000000a00 */
[----:B------:R-:W2:Y:S08]  /*146e0*/  @P1 LDC R0, c[0x0][0xbec] ;  /* 0x0002fb00ff001b82 */ /* 0x000eb00000000800 */
[----:B------:R-:W4:Y:S01]  /*146f0*/  @P1 LDC R37, c[0x0][0xbf0] ;  /* 0x0002fc00ff251b82 */ /* 0x000f220000000800 */
[----:B-1----:R-:W-:-:S07]  /*14700*/  IMAD R21, R21, R31, RZ ;  /* 0x0000001f15157224 */ /* 0x002fce00078e02ff */
[----:B0-----:R-:W0:Y:S01]  /*14710*/  @!P0 LDC R8, c[0x0][0xb50] ;  /* 0x0002d400ff088b82 */ /* 0x001e220000000800 */
[----:B------:R-:W-:-:S04]  /*14720*/  IMAD.WIDE.U32 R14, R20, R31, RZ ;  /* 0x0000001f140e7225 */ /* 0x000fc800078e00ff */
[----:B------:R-:W-:Y:S02]  /*14730*/  IMAD R21, R20, R30, R21 ;  /* 0x0000001e14157224 */ /* 0x000fe400078e0215 */
[----:B--2---:R-:W-:Y:S01]  /*14740*/  @P1 IMAD.HI.U32 R0, R33, R0, RZ ;  /* 0x0000000021001227 */ /* 0x004fe200078e00ff */
[----:B------:R-:W1:Y:S03]  /*14750*/  @!P0 LDC R9, c[0x0][0xb54] ;  /* 0x0002d500ff098b82 */ /* 0x000e660000000800 */
[-C--:B---3--:R-:W-:Y:S02]  /*14760*/  IMAD R29, R25, R222.reuse, RZ ;  /* 0x000000de191d7224 */ /* 0x088fe400078e02ff */
[----:B------:R-:W-:Y:S01]  /*14770*/  IMAD.WIDE.U32 R24, R24, R222, RZ ;  /* 0x000000de18187225 */ /* 0x000fe200078e00ff */
[----:B----4-:R-:W-:-:S03]  /*14780*/  @P1 SHF.R.U32.HI R27, RZ, R37, R0 ;  /* 0x00000025ff1b1219 */ /* 0x010fc60000011600 */
        /* <DEDUP_REMOVED lines=12> */
[----:B-----5:R-:W-:Y:S01]  /*14850*/  IMAD R0, R11, R15, RZ ;  /* 0x0000000f0b007224 */ /* 0x020fe200078e02ff */
[----:B------:R-:W-:-:S05]  /*14860*/  SHF.R.S32.HI R21, RZ, 0x1f, R15 ;  /* 0x0000001fff157819 */ /* 0x000fca000001140f */
[C---:B------:R-:W-:Y:S02]  /*14870*/  IMAD R21, R10.reuse, R21, R0 ;  /* 0x000000150a157224 */ /* 0x040fe400078e0200 */
[----:B------:R-:W-:-:S04]  /*14880*/  IMAD.WIDE.U32 R10, R10, R15, R12 ;  /* 0x0000000f0a0a7225 */ /* 0x000fc800078e000c */
[----:B------:R-:W-:Y:S01]  /*14890*/  IMAD.IADD R0, R11, 0x1, R21 ;  /* 0x000000010b007824 */ /* 0x000fe200078e0215 */
[----:B0-----:R-:W-:Y:S01]  /*148a0*/  LEA R8, P0, R10, R8, 0x2 ;  /* 0x000000080a087211 */ /* 0x001fe200078010ff */
[----:B------:R-:W-:-:S03]  /*148b0*/  IMAD.MOV.U32 R11, RZ, RZ, -0x800000 ;  /* 0xff800000ff0b7424 */ /* 0x000fc600078e00ff */
[----:B-1----:R-:W-:-:S05]  /*148c0*/  LEA.HI.X R9, R10, R9, R0, 0x2, P0 ;  /* 0x000000090a097211 */ /* 0x002fca00000f1400 */
[----:B------:R0:W-:Y:S04]  /*148d0*/  STG.E desc[UR40][R8.64], R11 ;  /* 0x0000000b08007986 */ /* 0x0001e8000c101928 */
.L_x_5008:
[----:B------:R-:W-:Y:S05]  /*148e0*/  BSYNC B1 ;  /* 0x0000000000017941 */ /* 0x000fea0003800000 */
.L_x_5007:
[----:B------:R-:W-:Y:S05]  /*148f0*/  @P2 BRA `(.L_x_5001) ;  /* 0x0000000800842947 */ /* 0x000fea0003800000 */
[----:B------:R-:W1:Y:S01]  /*14900*/  LDC R21, c[0x0][0xbe8] ;  /* 0x0002fa00ff157b82 */ /* 0x000e620000000800 */
[----:B0-----:R-:W-:Y:S01]  /*14910*/  SHF.R.S32.HI R9, RZ, 0x1f, R32 ;  /* 0x0000001fff097819 */ /* 0x001fe20000011420 */
        /* <DEDUP_REMOVED lines=9> */
[----:B------:R-:W-:-:S03]  /*149b0*/  IMAD.IADD R9, R9, 0x1, R11 ;  /* 0x0000000109097824 */ /* 0x000fc600078e020b */
[----:B------:R-:W-:Y:S01]  /*149c0*/  LEA R3, R32, R25, 0x5 ;  /* 0x0000001920037211 */ /* 0x000fe200078e28ff */
[----:B------:R-:W-:Y:S01]  /*149d0*/  IMAD.WIDE.U32 R8, R222, UR4, R8 ;  /* 0x00000004de087c25 */ /* 0x000fe2000f8e0008 */
[----:B-1----:R-:W-:-:S03]  /*149e0*/  ISETP.NE.AND P0, PT, R21, 0x1, PT ;  /* 0x000000011500780c */ /* 0x002fc60003f05270 */
[----:B------:R-:W-:Y:S02]  /*149f0*/  IMAD.IADD R13, R210, 0x1, R3 ;  /* 0x00000001d20d7824 */ /* 0x000fe400078e0203 */
[----:B------:R-:W-:Y:S01]  /*14a00*/  IMAD R9, R222, UR5, R9 ;  /* 0x00000005de097c24 */ /* 0x000fe2000f8e0209 */
[----:B------:R-:W-:Y:S01]  /*14a10*/  ULDC.64 UR4, c[0x0][0xaf0] ;  /* 0x0002bc0000047ab9 */ /* 0x000fe20000000a00 */
[----:B------:R-:W-:Y:S02]  /*14a20*/  IMAD.MOV.U32 R3, RZ, RZ, R13 ;  /* 0x000000ffff037224 */ /* 0x000fe400078e000d */
[----:B------:R-:W-:-:S04]  /*14a30*/  IMAD.WIDE.U32 R8, R31, UR4, R8 ;  /* 0x000000041f087c25 */ /* 0x000fc8000f8e0008 */
[----:B---3--:R-:W0:Y:S08]  /*14a40*/  @P0 LDC R4, c[0x0][0xbec] ;  /* 0x0002fb00ff040b82 */ /* 0x008e300000000800 */
        /* <DEDUP_REMOVED lines=24> */
[----:B------:R-:W-:-:S05]  /*14bd0*/  VIADD R9, R209, 0xc0 ;  /* 0x000000c0d1097836 */ /* 0x000fca0000000000 */
[----:B------:R-:W-:Y:S01]  /*14be0*/  SHF.R.S32.HI R10, RZ, 0x1f, R9 ;  /* 0x0000001fff0a7819 */ /* 0x000fe20000011409 */
[----:B------:R-:W-:Y:S06]  /*14bf0*/  BRA.DIV UR4, `(.L_x_5009) ;  /* 0x000000a204807947 */ /* 0x000fec000b800000 */
[----:B------:R0:W1:Y:S04]  /*14c00*/  SHFL.IDX PT, R0, R4, RZ, 0x181f ;  /* 0x00181fff04007589 */ /* 0x00006800000e0000 */
[----:B------:R0:W3:Y:S02]  /*14c10*/  SHFL.IDX PT, R14, R3, RZ, 0x181f ;  /* 0x00181fff030e7589 */ /* 0x0000e400000e0000 */
.L_x_5239:
        /* <DEDUP_REMOVED lines=12> */
[CC--:B---3--:R-:W-:Y:S02]  /*14ce0*/  @!P3 LEA R12, P5, R209.reuse, R14.reuse, 0x1 ;  /* 0x0000000ed10cb211 */ /* 0x0c8fe400078a08ff */
[C---:B------:R-:W-:Y:S02]  /*14cf0*/  @!P2 LEA R24, P4, R220.reuse, R14, 0x1 ;  /* 0x0000000edc18a211 */ /* 0x040fe400078808ff */
[----:B-1----:R-:W-:Y:S02]  /*14d00*/  @!P3 LEA.HI.X R13, R209, R0, R8, 0x1, P5 ;  /* 0x00000000d10db211 */ /* 0x002fe400028f0c08 */
        /* <DEDUP_REMOVED lines=10> */
.L_x_5011:
[----:B------:R-:W-:Y:S05]  /*14db0*/  BSYNC B1 ;  /* 0x0000000000017941 */ /* 0x000fea0003800000 */
.L_x_5010:
[----:B------:R-:W-:-:S03]  /*14dc0*/  UMOV UR4, 0xffffffff ;  /* 0xffffffff00047882 */ /* 0x000fc60000000000 */
[----:B------:R-:W-:Y:S05]  /*14dd0*/  BRA.DIV UR4, `(.L_x_5012) ;  /* 0x000000a2043c7947 */ /* 0x000fea000b800000 */
[----:B-1----:R1:W0:Y:S04]  /*14de0*/  SHFL.IDX PT, R0, R4, 0x1, 0x181f ;  /* 0x00381f0004007f89 */ /* 0x00222800000e0000 */
[----:B---34-:R1:W3:Y:S02]  /*14df0*/  SHFL.IDX PT, R14, R3, 0x1, 0x181f ;  /* 0x00381f00030e7f89 */ /* 0x0182e400000e0000 */
.L_x_5243:
        /* <DEDUP_REMOVED lines=24> */
.L_x_5014:
[----:B------:R-:W-:Y:S05]  /*14f80*/  BSYNC B1 ;  /* 0x0000000000017941 */ /* 0x000fea0003800000 */
.L_x_5013:
[----:B------:R-:W-:-:S03]  /*14f90*/  UMOV UR4, 0xffffffff ;  /* 0xffffffff00047882 */ /* 0x000fc60000000000 */
[----:B------:R-:W-:Y:S05]  /*14fa0*/  BRA.DIV UR4, `(.L_x_5015) ;  /* 0x000000a204107947 */ /* 0x000fea000b800000 */
[----:B0-----:R0:W0:Y:S04]  /*14fb0*/  SHFL.IDX PT, R0, R4, 0x2, 0x181f ;  /* 0x00581f0004007f89 */ /* 0x00102800000e0000 */
[----:B---34-:R3:W4:Y:S02]  /*14fc0*/  SHFL.IDX PT, R14, R3, 0x2, 0x181f ;  /* 0x00581f00030e7f89 */ /* 0x01872400000e0000 */
.L_x_5247:
        /* <DEDUP_REMOVED lines=24> */
.L_x_5017:
[----:B------:R-:W-:Y:S05]  /*15150*/  BSYNC B1 ;  /* 0x0000000000017941 */ /* 0x000fea0003800000 */
.L_x_5016:
[----:B------:R-:W-:-:S03]  /*15160*/  UMOV UR4, 0xffffffff ;  /* 0xffffffff00047882 */ /* 0x000fc60000000000 */
[----:B------:R-:W-:Y:S05]  /*15170*/  BRA.DIV UR4, `(.L_x_5018) ;  /* 0x0000009e04e47947 */ /* 0x000fea000b800000 */
[----:B0-----:R0:W0:Y:S04]  /*15180*/  SHFL.IDX PT, R0, R4, 0x3, 0x181f ;  /* 0x00781f0004007f89 */ /* 0x00102800000e0000 */
[----:B----4-:R4:W0:Y:S02]  /*15190*/  SHFL.IDX PT, R14, R3, 0x3, 0x181f ;  /* 0x00781f00030e7f89 */ /* 0x01082400000e0000 */
.L_x_5251:
[----:B-1-34-:R-:W-:-:S05]  /*151a0*/  VIADD R3, R210, 0x60 ;  /* 0x00000060d2037836 */ /* 0x01afca0000000000 */
[----:B------:R-:W-:-:S13]  /*151b0*/  ISETP.GE.AND P0, PT, R3, R21, PT ;  /* 0x000000150300720c */ /* 0x000fda0003f06270 */
[----:B------:R-:W-:Y:S05]  /*151c0*/  @P0 BRA `(.L_x_5001) ;  /* 0x0000000000500947 */ /* 0x000fea0003800000 */
[----:B------:R-:W-:Y:S01]  /*151d0*/  ULDC UR4, c[0x0][0xac8] ;  /* 0x0002b20000047ab9 */ /* 0x000fe20000000800 */
[----:B0-----:R-:W-:Y:S02]  /*151e0*/  SHF.R.S32.HI R4, RZ, 0x1f, R209 ;  /* 0x0000001fff047819 */ /* 0x001fe400000114d1 */
        /* <DEDUP_REMOVED lines=18> */
.L_x_5001:
[----:B------:R-:W-:Y:S05]  /*15310*/  BSYNC B0 ;  /* 0x0000000000007941 */ /* 0x000fea0003800000 */
.L_x_4987:
[----:B------:R-:W-:Y:S02]  /*15320*/  ULDC UR4, c[0x0][0xc3c] ;  /* 0x00030f0000047ab9 */ /* 0x000fe40000000800 */
[----:B---3--:R-:W-:-:S13]  /*15330*/  ISETP.GE.AND P0, PT, R7, UR4, PT ;  /* 0x0000000407007c0c */ /* 0x008fda000bf06270 */
[----:B------:R-:W-:Y:S05]  /*15340*/  @!P0 BRA `(.L_x_5019) ;  /* 0xfffffec000288947 */ /* 0x000fea000383ffff */
[----:B------:R-:W-:Y:S05]  /*15350*/  BRA `(.L_x_4859) ;  /* 0x0000008400b07947 */ /* 0x000fea0003800000 */
.L_x_4857:
        /* <DEDUP_REMOVED lines=18> */
.L_x_5020:
        /* <DEDUP_REMOVED lines=43> */
.L_x_5024:
        /* <DEDUP_REMOVED lines=39> */
.L_x_5022:
        /* <DEDUP_REMOVED lines=12> */
.L_x_5025:
[----:B---34-:R-:W-:Y:S01]  /*15a60*/  IMAD R2, R3, UR5, R10 ;  /* 0x0000000503027c24 */ /* 0x018fe2000f8e020a */
[----:B------:R-:W-:Y:S02]  /*15a70*/  IADD3 R14, R9, UR4, RZ ;  /* 0x00000004090e7c10 */ /* 0x000fe4000fffe0ff */
[----:B-1----:R-:W-:Y:S02]  /*15a80*/  ISETP.NE.AND P0, PT, R8, 0x1, PT ;  /* 0x000000010800780c */ /* 0x002fe40003f05270 */
[----:B------:R1:W-:Y:S01]  /*15a90*/  STL [R1], R2 ;  /* 0x0000000201007387 */ /* 0x0003e20000100800 */
[----:B------:R-:W-:-:S03]  /*15aa0*/  IADD3 R5, -R2, UR6, RZ ;  /* 0x0000000602057c10 */ /* 0x000fc6000fffe1ff */
[----:B------:R1:W-:Y:S07]  /*15ab0*/  STL [R1+0xc], R14 ;  /* 0x00000c0e01007387 */ /* 0x0003ee0000100800 */
        /* <DEDUP_REMOVED lines=57> */
.L_x_5026:
        /* <DEDUP_REMOVED lines=49> */
[-C--:B------:R-:W-:Y:S01]  /*16160*/  @!P1 IADD3 R3, R3, -R10.reuse, RZ ;  /* 0x8000000a03039210 */ /* 0x080fe20007ffe0ff */
        /* <DEDUP_REMOVED lines=11> */
.L_x_5027:
[----:B01----:R-:W-:-:S05]  /*16220*/  LOP3.LUT R3, RZ, R2, RZ, 0x33, !PT ;  /* 0x00000002ff037212 */ /* 0x003fca00078e33ff */
[----:B------:R-:W-:-:S05]  /*16230*/  IMAD.IADD R2, R4, 0x1, R3 ;  /* 0x0000000104027824 */ /* 0x000fca00078e0203 */
[----:B------:R1:W-:Y:S01]  /*16240*/  STL [R1+0x4], R2 ;  /* 0x0000040201007387 */ /* 0x0003e20000100800 */
[----:B------:R-:W-:Y:S05]  /*16250*/  BRA `(.L_x_5028) ;  /* 0x0000000000107947 */ /* 0x000fea0003800000 */
.L_x_5023:
[----:B------:R-:W-:Y:S01]  /*16260*/  IMAD.U32 R2, RZ, RZ, UR6 ;  /* 0x00000006ff027e24 */ /* 0x000fe2000f8e00ff */
[----:B------:R0:W-:Y:S04]  /*16270*/  STL [R1+0x4], RZ ;  /* 0x000004ff01007387 */ /* 0x0001e80000100800 */
[----:B------:R0:W-:Y:S04]  /*16280*/  STL [R1+0x8], RZ ;  /* 0x000008ff01007387 */ /* 0x0001e80000100800 */
[----:B------:R0:W-:Y:S02]  /*16290*/  STL [R1], R2 ;  /* 0x0000000201007387 */ /* 0x0001e40000100800 */
.L_x_5028:
        /* <DEDUP_REMOVED lines=10> */
.L_x_5021:
        /* <DEDUP_REMOVED lines=9> */
[C---:B---3--:R-:W-:Y:S01]  /*163d0*/  IMAD.SHL.U32 R0, R6.reuse, 0x8, RZ ;  /* 0x0000000806007824 */ /* 0x048fe200078e00ff */
        /* <DEDUP_REMOVED lines=22> */
.L_x_5173:
[----:B0-2---:R-:W2:Y:S01]  /*16540*/  LDL R0, [R1+0xc] ;  /* 0x00000c0001007983 */ /* 0x005ea20000100800 */
[----:B-1----:R-:W2:Y:S01]  /*16550*/  LDC.64 R2, c[0x0][0xc88] ;  /* 0x00032200ff027b82 */ /* 0x002ea20000000a00 */
[----:B------:R-:W-:Y:S05]  /*16560*/  YIELD ;  /* 0x0000000000007946 */ /* 0x000fea0003800000 */
[----:B------:R-:W-:Y:S01]  /*16570*/  ULDC.64 UR4, c[0x0][0xa28] ;  /* 0x00028a0000047ab9 */ /* 0x000fe20000000a00 */
[----:B------:R-:W-:Y:S02]  /*16580*/  CS2R R8, SRZ ;  /* 0x0000000000087805 */ /* 0x000fe4000001ff00 */
[----:B------:R-:W-:Y:S01]  /*16590*/  ISETP.NE.U32.AND P0, PT, RZ, UR4, PT ;  /* 0x00000004ff007c0c */ /* 0x000fe2000bf05070 */
[----:B------:R-:W-:Y:S01]  /*165a0*/  ULDC.64 UR10, c[0x0][0xa18] ;  /* 0x00028600000a7ab9 */ /* 0x000fe20000000a00 */
[----:B------:R-:W-:Y:S01]  /*165b0*/  ULDC.64 UR8, c[0x0][0xa10] ;  /* 0x0002840000087ab9 */ /* 0x000fe20000000a00 */
[----:B------:R-:W-:Y:S01]  /*165c0*/  ULDC.64 UR6, c[0x0][0xa08] ;  /* 0x0002820000067ab9 */ /* 0x000fe20000000a00 */
[----:B--2---:R-:W-:-:S05]  /*165d0*/  IMAD.WIDE R2, R0, 0x4, R2 ;  /* 0x0000000400027825 */ /* 0x004fca00078e0202 */
        /* <DEDUP_REMOVED lines=22> */
[----:B------:R-:W-:Y:S02]  /*16740*/  IADD3.X R3, R15, UR5, RZ, P4, !PT ;  /* 0x000000050f037c10 */ /* 0x000fe4000a7fe4ff */
        /* <DEDUP_REMOVED lines=9> */
[----:B------:R0:W5:Y:S04]  /*167e0*/  @P0 LDG.E R12, desc[UR40][R6.64] ;  /* 0x00000028060c0981 */ /* 0x000168000c1e1900 */
[----:B------:R0:W5:Y:S04]  /*167f0*/  @P1 LDG.E R0, desc[UR40][R4.64] ;  /* 0x0000002804001981 */ /* 0x000168000c1e1900 */
        /* <DEDUP_REMOVED lines=14> */
[----:B-1----:R-:W-:Y:S01]  /*168e0*/  IMAD.U32 R9, RZ, RZ, UR4 ;  /* 0x00000004ff097e24 */ /* 0x002fe2000f8e00ff */
[----:B0-----:R-:W-:Y:S06]  /*168f0*/  @P3 BRA `(.L_x_5030) ;  /* 0x0000000000143947 */ /* 0x001fec0003800000 */
[----:B------:R-:W-:Y:S05]  /*16900*/  @!P2 BRA `(.L_x_5030) ;  /* 0x000000000010a947 */ /* 0x000fea0003800000 */
[----:B------:R-:W2:Y:S04]  /*16910*/  LDG.E R10, desc[UR40][R2.64] ;  /* 0x00000028020a7981 */ /* 0x000ea8000c1e1900 */
[----:B------:R-:W2:Y:S02]  /*16920*/  LDG.E R2, desc[UR40][R2.64+0x4] ;  /* 0x0000042802027981 */ /* 0x000ea4000c1e1900 */
[----:B--2--5:R-:W-:-:S05]  /*16930*/  IMAD.IADD R14, R2, 0x1, -R10 ;  /* 0x00000001020e7824 */ /* 0x024fca00078e0a0a */
[----:B------:R0:W-:Y:S02]  /*16940*/  STL [R1+0x48], R14 ;  /* 0x0000480e01007387 */ /* 0x0001e40000100800 */
.L_x_5030:
[----:B------:R-:W2:Y:S01]  /*16950*/  LDL.LU R3, [R1+0x8] ;  /* 0x0000080001037983 */ /* 0x000ea20000300800 */
[----:B------:R-:W-:Y:S02]  /*16960*/  ULDC.64 UR4, c[0x0][0xa20] ;  /* 0x0002880000047ab9 */ /* 0x000fe40000000a00 */
[----:B------:R-:W-:Y:S01]  /*16970*/  ISETP.NE.U32.AND P2, PT, RZ, UR4, PT ;  /* 0x00000004ff007c0c */ /* 0x000fe2000bf45070 */
[----:B------:R1:W-:Y:S03]  /*16980*/  STL [R1+0x8], R13 ;  /* 0x0000080d01007387 */ /* 0x0003e60000100800 */
[----:B------:R-:W-:Y:S02]  /*16990*/  ISETP.NE.AND.EX P2, PT, RZ, UR5, PT, P2 ;  /* 0x00000005ff007c0c */ /* 0x000fe4000bf45320 */
[C---:B--2---:R-:W-:Y:S02]  /*169a0*/  LOP3.LUT R10, R3.reuse, 0xff000000, RZ, 0xc0, !PT ;  /* 0xff000000030a7812 */ /* 0x044fe400078ec0ff */
[----:B------:R-:W-:-:S02]  /*169b0*/  LOP3.LUT R2, R3, 0xff0000, RZ, 0xc0, !PT ;  /* 0x00ff000003027812 */ /* 0x000fc400078ec0ff */
        /* <DEDUP_REMOVED lines=10> */
.L_x_5031:
[----:B------:R-:W-:Y:S05]  /*16a60*/  @!P0 BRA `(.L_x_5032) ;  /* 0x00000000000c8947 */ /* 0x000fea0003800000 */
[----:B------:R-:W2:Y:S04]  /*16a70*/  LDG.E R9, desc[UR40][R6.64] ;  /* 0x0000002806097981 */ /* 0x000ea8000c1e1900 */
[----:B------:R-:W2:Y:S02]  /*16a80*/  LDG.E R6, desc[UR40][R6.64+0x4] ;  /* 0x0000042806067981 */ /* 0x000ea4000c1e1900 */
[----:B--2---:R-:W-:-:S07]  /*16a90*/  IMAD.IADD R9, R6, 0x1, -R9 ;  /* 0x0000000106097824 */ /* 0x004fce00078e0a09 */
.L_x_5032:
[----:B------:R-:W2:Y:S01]  /*16aa0*/  LDL R7, [R1+0x4] ;  /* 0x0000040001077983 */ /* 0x000ea20000100800 */
[----:B-1----:R-:W1:Y:S03]  /*16ab0*/  LDC R3, c[0x0][0x448] ;  /* 0x00011200ff037b82 */ /* 0x002e660000000800 */
[----:B------:R-:W3:Y:S04]  /*16ac0*/  @P1 LDG.E R2, desc[UR40][R4.64] ;  /* 0x0000002804021981 */ /* 0x000ee8000c1e1900 */
[----:B------:R4:W3:Y:S01]  /*16ad0*/  @P1 LDG.E R4, desc[UR40][R4.64+0x4] ;  /* 0x0000042804041981 */ /* 0x0008e2000c1e1900 */
[----:B------:R-:W-:Y:S01]  /*16ae0*/  LOP3.LUT R12, R10, 0xff, RZ, 0xc0, !PT ;  /* 0x000000ff0a0c7812 */ /* 0x000fe200078ec0ff */
[----:B------:R-:W-:Y:S01]  /*16af0*/  BSSY B0, `(.L_x_5033) ;  /* 0x0000037000007945 */ /* 0x000fe20003800000 */
[----:B------:R-:W-:-:S03]  /*16b00*/  SHF.R.U32.HI R10, RZ, 0x10, R10 ;  /* 0x00000010ff0a7819 */ /* 0x000fc6000001160a */
[----:B------:R0:W-:Y:S01]  /*16b10*/  STL [R1+0x60], R12 ;  /* 0x0000600c01007387 */ /* 0x0001e20000100800 */
[----:B-1----:R-:W-:-:S13]  /*16b20*/  ISETP.NE.AND P0, PT, R3, 0x1, PT ;  /* 0x000000010300780c */ /* 0x002fda0003f05270 */
[----:B----4-:R-:W1:Y:S08]  /*16b30*/  @P0 LDC R5, c[0x0][0x44c] ;  /* 0x00011300ff050b82 */ /* 0x010e700000000800 */
[----:B------:R-:W4:Y:S01]  /*16b40*/  @P0 LDC R6, c[0x0][0x450] ;  /* 0x00011400ff060b82 */ /* 0x000f220000000800 */
[----:B--2---:R-:W-:Y:S02]  /*16b50*/  IMAD.SHL.U32 R3, R7, 0x80, RZ ;  /* 0x0000008007037824 */ /* 0x004fe400078e00ff */
[----:B-----5:R-:W-:-:S02]  /*16b60*/  IMAD.IADD R7, R9, 0x1, -R8 ;  /* 0x0000000109077824 */ /* 0x020fc400078e0a08 */
[----:B------:R-:W-:Y:S02]  /*16b70*/  VIADD R3, R3, 0x7f ;  /* 0x0000007f03037836 */ /* 0x000fe40000000000 */
[----:B---3--:R-:W-:Y:S02]  /*16b80*/  @P1 IMAD.IADD R11, R4, 0x1, -R2 ;  /* 0x00000001040b1824 */ /* 0x008fe400078e0a02 */
[----:B-1----:R-:W-:-:S05]  /*16b90*/  @P0 IMAD.HI.U32 R2, R3, R5, RZ ;  /* 0x0000000503020227 */ /* 0x002fca00078e00ff */
[----:B----4-:R-:W-:Y:S01]  /*16ba0*/  @P0 SHF.R.U32.HI R3, RZ, R6, R2 ;  /* 0x00000006ff030219 */ /* 0x010fe20000011602 */
[----:B------:R-:W-:-:S04]  /*16bb0*/  IMAD.IADD R2, R7, 0x1, R11 ;  /* 0x0000000107027824 */ /* 0x000fc800078e020b */
[C---:B------:R-:W-:Y:S01]  /*16bc0*/  VIADD R4, R2.reuse, 0x5f ;  /* 0x0000005f02047836 */ /* 0x040fe20000000000 */
[----:B------:R-:W-:-:S03]  /*16bd0*/  IADD3 R21, R2, 0x60, -R14 ;  /* 0x0000006002157810 */ /* 0x000fc60007ffe80e */
[----:B------:R-:W-:-:S04]  /*16be0*/  IMAD.HI R2, R4, 0x2aaaaaab, RZ ;  /* 0x2aaaaaab04027827 */ /* 0x000fc800078e02ff */
[----:B------:R-:W-:Y:S01]  /*16bf0*/  IMAD.IADD R3, R21, 0x1, R3 ;  /* 0x0000000115037824 */ /* 0x000fe200078e0203 */
[----:B------:R-:W-:Y:S01]  /*16c00*/  SHF.R.U32.HI R20, RZ, 0x1f, R2 ;  /* 0x0000001fff147819 */ /* 0x000fe20000011602 */
[----:B------:R-:W-:Y:S02]  /*16c10*/  IMAD.MOV.U32 R4, RZ, RZ, RZ ;  /* 0x000000ffff047224 */ /* 0x000fe400078e00ff */
[----:B------:R-:W-:Y:S01]  /*16c20*/  IMAD.HI R3, R3, 0x2aaaaaab, RZ ;  /* 0x2aaaaaab03037827 */ /* 0x000fe200078e02ff */
[----:B------:R-:W-:-:S04]  /*16c30*/  LEA.HI.SX32 R20, R2, R20, 0x1c ;  /* 0x0000001402147211 */ /* 0x000fc800078fe2ff */
[----:B------:R-:W-:-:S04]  /*16c40*/  SHF.R.U32.HI R6, RZ, 0x1f, R3 ;  /* 0x0000001fff067819 */ /* 0x000fc80000011603 */
[----:B------:R-:W-:-:S04]  /*16c50*/  LEA.HI.SX32 R6, R3, R6, 0x1c ;  /* 0x0000000603067211 */ /* 0x000fc800078fe2ff */
[----:B------:R-:W-:-:S04]  /*16c60*/  VIMNMX R6, R20, R6, PT ;  /* 0x0000000614067248 */ /* 0x000fc80003fe0100 */
[----:B------:R-:W-:-:S13]  /*16c70*/  ISETP.GE.AND P0, PT, R6, 0x1, PT ;  /* 0x000000010600780c */ /* 0x000fda0003f06270 */
[----:B0-----:R-:W-:Y:S05]  /*16c80*/  @!P0 BRA `(.L_x_5034) ;  /* 0x0000000000748947 */ /* 0x001fea0003800000 */
[----:B------:R-:W-:Y:S01]  /*16c90*/  ISETP.NE.AND P0, PT, R10, RZ, PT ;  /* 0x000000ff0a00720c */ /* 0x000fe20003f05270 */
[----:B------:R-:W-:-:S03]  /*16ca0*/  ULDC UR4, c[0x0][0x9f0] ;  /* 0x00027c0000047ab9 */ /* 0x000fc60000000800 */
[----:B------:R-:W-:-:S04]  /*16cb0*/  SEL R2, R10, UR4, P0 ;  /* 0x000000040a027c07 */ /* 0x000fc80008000000 */
[----:B------:R-:W-:Y:S02]  /*16cc0*/  IABS R3, R2 ;  /* 0x0000000200037213 */ /* 0x000fe40000000000 */
[----:B------:R-:W-:Y:S02]  /*16cd0*/  IADD3 R8, R2, -0x1, R6 ;  /* 0xffffffff02087810 */ /* 0x000fe40007ffe006 */
[----:B------:R-:W0:Y:S08]  /*16ce0*/  I2F.RP R4, R3 ;  /* 0x0000000300047306 */ /* 0x000e300000209400 */
[----:B0-----:R-:W0:Y:S02]  /*16cf0*/  MUFU.RCP R4, R4 ;  /* 0x0000000400047308 */ /* 0x001e240000001000 */
[----:B0-----:R-:W-:-:S06]  /*16d00*/  VIADD R4, R4, 0xffffffe ;  /* 0x0ffffffe04047836 */ /* 0x001fcc0000000000 */
[----:B------:R0:W1:Y:S02]  /*16d10*/  F2I.FTZ.U32.TRUNC.NTZ R5, R4 ;  /* 0x0000000400057305 */ /* 0x000064000021f000 */
[----:B0-----:R-:W-:-:S04]  /*16d20*/  LOP3.LUT R4, R8, R2, RZ, 0x3c, !PT ;  /* 0x0000000208047212 */ /* 0x001fc800078e3cff */
[----:B------:R-:W-:Y:S01]  /*16d30*/  ISETP.GE.AND P3, PT, R4, RZ, PT ;  /* 0x000000ff0400720c */ /* 0x000fe20003f66270 */
[----:B-1----:R-:W-:-:S04]  /*16d40*/  IMAD.MOV R4, RZ, RZ, -R5 ;  /* 0x000000ffff047224 */ /* 0x002fc800078e0a05 */
[----:B------:R-:W-:Y:S02]  /*16d50*/  IMAD R9, R4, R3, RZ ;  /* 0x0000000304097224 */ /* 0x000fe400078e02ff */
[----:B------:R-:W-:-:S04]  /*16d60*/  IMAD.MOV.U32 R4, RZ, RZ, RZ ;  /* 0x000000ffff047224 */ /* 0x000fc800078e00ff */
[----:B------:R-:W-:Y:S01]  /*16d70*/  IMAD.HI.U32 R9, R5, R9, R4 ;  /* 0x0000000905097227 */ /* 0x000fe200078e0004 */
[----:B------:R-:W-:Y:S02]  /*16d80*/  IABS R4, R2 ;  /* 0x0000000200047213 */ /* 0x000fe40000000000 */
[----:B------:R-:W-:-:S03]  /*16d90*/  IABS R5, R8 ;  /* 0x0000000800057213 */ /* 0x000fc60000000000 */
[----:B------:R-:W-:-:S05]  /*16da0*/  IMAD.MOV R4, RZ, RZ, -R4 ;  /* 0x000000ffff047224 */ /* 0x000fca00078e0a04 */
[----:B------:R-:W-:Y:S01]  /*16db0*/  MOV R8, R4 ;  /* 0x0000000400087202 */ /* 0x000fe20000000f00 */
        /* <DEDUP_REMOVED lines=10> */
.L_x_5034:
[----:B------:R-:W-:Y:S05]  /*16e60*/  BSYNC B0 ;  /* 0x0000000000007941 */ /* 0x000fea0003800000 */
.L_x_5033:
        /* <DEDUP_REMOVED lines=21> */
[----:B------:R-:W0:Y:S02]  /*16fc0*/  S2R R4, SR_TID.X ;  /* 0x0000000000047919 */ /* 0x000e240000002100 */
[----:B0-----:R-:W-:-:S04]  /*16fd0*/  SHF.R.U32.HI R4, RZ, 0x5, R4 ;  /* 0x00000005ff047819 */ /* 0x001fc80000011604 */
[----:B------:R-:W-:-:S05]  /*16fe0*/  LOP3.LUT R4, R4, 0x3, RZ, 0xc0, !PT ;  /* 0x0000000304047812 */ /* 0x000fca00078ec0ff */
[----:B------:R0:W1:Y:S02]  /*16ff0*/  SHFL.IDX PT, R14, R4, RZ, 0x1f ;  /* 0x00001fff040e7589 */ /* 0x00006400000e0000 */
.L_x_5254:
[----:B-1----:R-:W-:Y:S02]  /*17000*/  ISETP.NE.AND P0, PT, R14, RZ, PT ;  /* 0x000000ff0e00720c */ /* 0x002fe40003f05270 */
[----:B------:R-:W-:-:S11]  /*17010*/  PLOP3.LUT P6, PT, PT, PT, PT, 0x8, 0x0 ;  /* 0x000000000000781c */ /* 0x000fd60003fce170 */
[----:B------:R-:W-:Y:S05]  /*17020*/  @P0 BRA `(.L_x_5038) ;  /* 0x00000000000c0947 */ /* 0x000fea0003800000 */
[----:B------:R-:W-:-:S03]  /*17030*/  UMOV UR4, 0xffffffff ;  /* 0xffffffff00047882 */ /* 0x000fc60000000000 */
[----:B------:R-:W-:Y:S05]  /*17040*/  BRA.DIV UR4, `(.L_x_5039) ;  /* 0x0000008204ac7947 */ /* 0x000fea000b800000 */
[----:B------:R-:W-:-:S13]  /*17050*/  ELECT P6, URZ, PT ;  /* 0x00000000003f782f */ /* 0x000fda00038c0000 */
.L_x_5038:
        /* <DEDUP_REMOVED lines=9> */
.L_x_5257:
[----:B------:R-:W-:Y:S05]  /*170f0*/  BSYNC B1 ;  /* 0x0000000000017941 */ /* 0x000fea0003800000 */
.L_x_5040:
        /* <DEDUP_REMOVED lines=12> */
.L_x_5258:
[----:B------:R-:W-:Y:S05]  /*171c0*/  BSYNC B2 ;  /* 0x0000000000027941 */ /* 0x000fea0003800000 */
.L_x_5044:
        /* <DEDUP_REMOVED lines=9> */
.L_x_5047:
[----:B------:R-:W-:Y:S05]  /*17260*/  BSYNC B2 ;  /* 0x0000000000027941 */ /* 0x000fea0003800000 */
.L_x_5046:
        /* <DEDUP_REMOVED lines=13> */
.L_x_5048:
        /* <DEDUP_REMOVED lines=13> */
.L_x_5259:
[----:B------:R-:W-:Y:S05]  /*17410*/  BSYNC B2 ;  /* 0x0000000000027941 */ /* 0x000fea0003800000 */
.L_x_5049:
        /* <DEDUP_REMOVED lines=11> */
.L_x_5052:
[----:B------:R-:W-:Y:S05]  /*174d0*/  BSYNC B2 ;  /* 0x0000000000027941 */ /* 0x000fea0003800000 */
.L_x_5051:
        /* <DEDUP_REMOVED lines=10> */
.L_x_5053:
        /* <DEDUP_REMOVED lines=15> */
.L_x_5054:
        /* <DEDUP_REMOVED lines=15> */
.L_x_5055:
        /* <DEDUP_REMOVED lines=15> */
.L_x_5056:
        /* <DEDUP_REMOVED lines=10> */
.L_x_5043:
[----:B------:R-:W-:Y:S05]  /*178f0*/  BSYNC B1 ;  /* 0x0000000000017941 */ /* 0x000fea0003800000 */
.L_x_5042:
        /* <DEDUP_REMOVED lines=13> */
.L_x_5072:
[----:B------:R-:W-:Y:S05]  /*179d0*/  YIELD ;  /* 0x0000000000007946 */ /* 0x000fea0003800000 */
[----:B------:R-:W-:Y:S04]  /*179e0*/  BSSY B1, `(.L_x_5057) ;  /* 0x000007e000017945 */ /* 0x000fe80003800000 */
[----:B-1----:R-:W-:Y:S05]  /*179f0*/  @!P6 BRA `(.L_x_5058) ;  /* 0x0000000400f0e947 */ /* 0x002fea0003800000 */
[----:B0-----:R-:W2:Y:S04]  /*17a00*/  LDL R5, [R1+0x14] ;  /* 0x0000140001057983 */ /* 0x001ea80000100800 */
        /* <DEDUP_REMOVED lines=9> */
.L_x_5260:
[----:B------:R-:W-:Y:S05]  /*17aa0*/  BSYNC B2 ;  /* 0x0000000000027941 */ /* 0x000fea0003800000 */
.L_x_5059:
        /* <DEDUP_REMOVED lines=9> */
.L_x_5062:
[----:B------:R-:W-:Y:S05]  /*17b40*/  BSYNC B2 ;  /* 0x0000000000027941 */ /* 0x000fea0003800000 */
.L_x_5061:
        /* <DEDUP_REMOVED lines=12> */
.L_x_5063:
        /* <DEDUP_REMOVED lines=13> */
.L_x_5261:
[----:B------:R-:W-:Y:S05]  /*17ce0*/  BSYNC B2 ;  /* 0x0000000000027941 */ /* 0x000fea0003800000 */
.L_x_5064:
        /* <DEDUP_REMOVED lines=11> */
.L_x_5067:
[----:B------:R-:W-:Y:S05]  /*17da0*/  BSYNC B2 ;  /* 0x0000000000027941 */ /* 0x000fea0003800000 */
.L_x_5066:
        /* <DEDUP_REMOVED lines=10> */
.L_x_5068:
        /* <DEDUP_REMOVED lines=11> */
[----:B------:R-:W-:Y:S01]  /*17f00*/  UMOV UR10, 0x40 ;  /* 0x00000040000a7882 */ /* 0x000fe20000000000 */
[----:B------:R-:W-:Y:S02]  /*17f10*/  R2UR UR7, R13 ;  /* 0x000000000d0772ca */ /* 0x000fe400000e0000 */
[----:B------:R-:W-:Y:S02]  /*17f20*/  PLOP3.LUT P1, PT, PT, PT, PT, 0x80, 0x0 ;  /* 0x000000000000781c */ /* 0x000fe40003f2f070 */
[----:B------:R-:W-:-:S11]  /*17f30*/  IADD3 R7, R6, 0x3400, RZ ;  /* 0x0000340006077810 */ /* 0x000fd60007ffe0ff */
.L_x_5069:
        /* <DEDUP_REMOVED lines=15> */
.L_x_5070:
        /* <DEDUP_REMOVED lines=15> */
.L_x_5071:
        /* <DEDUP_REMOVED lines=10> */
.L_x_5058:
[----:B------:R-:W-:Y:S05]  /*181c0*/  BSYNC B1 ;  /* 0x0000000000017941 */ /* 0x000fea0003800000 */
.L_x_5057:
[----:B------:R-:W2:Y:S04]  /*181d0*/  LDL.LU R9, [R1+0x14] ;  /* 0x0000140001097983 */ /* 0x000ea80000300800 */
[----:B0-----:R-:W3:Y:S01]  /*181e0*/  LDL.LU R7, [R1+0x1c] ;  /* 0x00001c0001077983 */ /* 0x001ee20000300800 */
        /* <DEDUP_REMOVED lines=10> */
.L_x_5036:
[----:B------:R-:W-:Y:S05]  /*18290*/  BSYNC B0 ;  /* 0x0000000000007941 */ /* 0x000fea0003800000 */
.L_x_5035:
[----:B01----:R-:W2:Y:S01]  /*182a0*/  LDL R5, [R1+0x4] ;  /* 0x0000040001057983 */ /* 0x003ea20000100800 */
[----:B------:R-:W0:Y:S01]  /*182b0*/  LDC R0, c[0x0][0x448] ;  /* 0x00011200ff007b82 */ /* 0x000e220000000800 */
[----:B------:R-:W-:Y:S01]  /*182c0*/  ISETP.NE.AND P2, PT, R10, RZ, PT ;  /* 0x000000ff0a00720c */ /* 0x000fe20003f45270 */
[----:B------:R-:W-:Y:S05]  /*182d0*/  @!P0 WARPSYNC.ALL ;  /* 0x0000000000008948 */ /* 0x000fea0003800000 */
[----:B------:R-:W-:Y:S07]  /*182e0*/  BSSY B0, `(.L_x_5073) ;  /* 0x000002d000007945 */ /* 0x000fee0003800000 */
[----:B------:R-:W1:Y:S08]  /*182f0*/  @!P2 LDC R10, c[0x0][0x9f0] ;  /* 0x00027c00ff0aab82 */ /* 0x000e700000000800 */
[----:B------:R-:W-:Y:S01]  /*18300*/  @!P0 BAR.SYNC.DEFER_BLOCKING 0xc, 0x180 ;  /* 0x0306000000008b1d */ /* 0x000fe20000010000 */
[----:B0-----:R-:W-:-:S13]  /*18310*/  ISETP.NE.AND P1, PT, R0, 0x1, PT ;  /* 0x000000010000780c */ /* 0x001fda0003f25270 */
[----:B------:R-:W0:Y:S08]  /*18320*/  @P1 LDC R2, c[0x0][0x44c] ;  /* 0x00011300ff021b82 */ /* 0x000e300000000800 */
[----:B------:R-:W3:Y:S01]  /*18330*/  @P1 LDC R3, c[0x0][0x450] ;  /* 0x00011400ff031b82 */ /* 0x000ee20000000800 */
[----:B--2---:R-:W-:-:S05]  /*18340*/  LEA R0, R5, 0x7f, 0x7 ;  /* 0x0000007f05007811 */ /* 0x004fca00078e38ff */
[----:B0-----:R-:W-:-:S05]  /*18350*/  @P1 IMAD.HI.U32 R2, R0, R2, RZ ;  /* 0x0000000200021227 */ /* 0x001fca00078e00ff */
[----:B---3--:R-:W-:-:S05]  /*18360*/  @P1 SHF.R.U32.HI R0, RZ, R3, R2 ;  /* 0x00000003ff001219 */ /* 0x008fca0000011602 */
[----:B------:R-:W-:-:S04]  /*18370*/  IMAD.IADD R0, R21, 0x1, R0 ;  /* 0x0000000115007824 */ /* 0x000fc800078e0200 */
[----:B------:R-:W-:-:S05]  /*18380*/  IMAD.HI R0, R0, 0x2aaaaaab, RZ ;  /* 0x2aaaaaab00007827 */ /* 0x000fca00078e02ff */
[----:B------:R-:W-:-:S04]  /*18390*/  SHF.R.U32.HI R2, RZ, 0x1f, R0 ;  /* 0x0000001fff027819 */ /* 0x000fc80000011600 */
[----:B------:R-:W-:-:S04]  /*183a0*/  LEA.HI.SX32 R0, R0, R2, 0x1c ;  /* 0x0000000200007211 */ /* 0x000fc800078fe2ff */
[----:B------:R-:W-:-:S04]  /*183b0*/  VIMNMX R7, R20, R0, PT ;  /* 0x0000000014077248 */ /* 0x000fc80003fe0100 */
[----:B------:R-:W-:Y:S01]  /*183c0*/  ISETP.GE.AND P1, PT, R7, 0x1, PT ;  /* 0x000000010700780c */ /* 0x000fe20003f26270 */
[----:B------:R0:W-:Y:S04]  /*183d0*/  STL [R1+0x38], R7 ;  /* 0x0000380701007387 */ /* 0x0001e80000100800 */
[----:B------:R0:W-:Y:S08]  /*183e0*/  STL [R1+0x3c], RZ ;  /* 0x00003cff01007387 */ /* 0x0001f00000100800 */
[----:B01----:R-:W-:Y:S05]  /*183f0*/  @!P1 BRA `(.L_x_5074) ;  /* 0x00000000006c9947 */ /* 0x003fea0003800000 */
        /* <DEDUP_REMOVED lines=27> */
.L_x_5074:
[----:B------:R-:W-:Y:S05]  /*185b0*/  BSYNC B0 ;  /* 0x0000000000007941 */ /* 0x000fea0003800000 */
.L_x_5073:
[----:B------:R-:W2:Y:S04]  /*185c0*/  LDL R0, [R1+0x3c] ;  /* 0x00003c0001007983 */ /* 0x000ea80000100800 */
[----:B0-----:R-:W2:Y:S01]  /*185d0*/  LDL R2, [R1+0x60] ;  /* 0x0000600001027983 */ /* 0x001ea20000100800 */
[----:B------:R-:W-:Y:S01]  /*185e0*/  BSSY B7, `(.L_x_5075) ;  /* 0x00003eb000077945 */ /* 0x000fe20003800000 */
[----:B--2---:R-:W-:-:S05]  /*185f0*/  IMAD R2, R2, R0, RZ ;  /* 0x0000000002027224 */ /* 0x004fca00078e02ff */
[----:B------:R-:W-:Y:S01]  /*18600*/  VIADDMNMX R0, R2, R0, R7, PT ;  /* 0x0000000002007246 */ /* 0x000fe20003800107 */
[----:B------:R0:W-:Y:S03]  /*18610*/  STL [R1+0x28], R2 ;  /* 0x0000280201007387 */ /* 0x0001e60000100800 */
[----:B------:R-:W-:Y:S01]  /*18620*/  ISETP.GT.AND P0, PT, R0, R2, PT ;  /* 0x000000020000720c */ /* 0x000fe20003f04270 */
[----:B------:R0:W-:-:S12]  /*18630*/  STL [R1+0x40], R0 ;  /* 0x0000400001007387 */ /* 0x0001d80000100800 */
[----:B0-----:R-:W-:Y:S05]  /*18640*/  @P0 BRA `(.L_x_5076) ;  /* 0x0000000000480947 */ /* 0x001fea0003800000 */
[----:B------:R-:W0:Y:S02]  /*18650*/  S2R R0, SR_TID.X ;  /* 0x0000000000007919 */ /* 0x000e240000002100 */
[----:B0-----:R-:W-:-:S04]  /*18660*/  LOP3.LUT R0, R0, 0x7f, RZ, 0xc0, !PT ;  /* 0x0000007f00007812 */ /* 0x001fc800078ec0ff */
[----:B------:R-:W-:-:S13]  /*18670*/  ISETP.NE.AND P0, PT, R0, RZ, PT ;  /* 0x000000ff0000720c */ /* 0x000fda0003f05270 */
[----:B------:R-:W-:Y:S05]  /*18680*/  @P0 BRA `(.L_x_5077) ;  /* 0x0000003c00800947 */ /* 0x000fea0003800000 */
[----:B------:R-:W0:Y:S01]  /*18690*/  S2R R5, SR_LANEID ;  /* 0x0000000000057919 */ /* 0x000e220000000000 */
[----:B------:R-:W-:Y:S01]  /*186a0*/  VOTEU.ANY UR4, UPT, PT ;  /* 0x0000000000047886 */ /* 0x000fe200038e0100 */
[----:B------:R-:W1:Y:S01]  /*186b0*/  LDC.64 R2, c[0x0][0xc60] ;  /* 0x00031800ff027b82 */ /* 0x000e620000000a00 */
[----:B------:R-:W0:Y:S02]  /*186c0*/  FLO.U32 R0, UR4 ;  /* 0x0000000400007d00 */ /* 0x000e2400080e0000 */
[----:B0-----:R-:W-:-:S06]  /*186d0*/  ISETP.EQ.U32.AND P0, PT, R0, R5, PT ;  /* 0x000000050000720c */ /* 0x001fcc0003f02070 */
[----:B------:R-:W1:Y:S07]  /*186e0*/  POPC R5, UR4 ;  /* 0x0000000400057d09 */ /* 0x000e6e0008000000 */
[----:B-1----:R-:W2:Y:S01]  /*186f0*/  @P0 ATOMG.E.ADD.STRONG.GPU PT, R3, desc[UR40][R2.64], R5 ;  /* 0x00000005020309a8 */ /* 0x002ea200081ee1e8 */
[----:B------:R-:W0:Y:S02]  /*18700*/  S2R R4, SR_LTMASK ;  /* 0x0000000000047919 */ /* 0x000e240000003900 */
[----:B0-----:R-:W-:-:S04]  /*18710*/  LOP3.LUT R4, R4, UR4, RZ, 0xc0, !PT ;  /* 0x0000000404047c12 */ /* 0x001fc8000f8ec0ff */
[----:B------:R-:W0:Y:S01]  /*18720*/  POPC R7, R4 ;  /* 0x0000000400077309 */ /* 0x000e220000000000 */
[----:B--2---:R-:W0:Y:S02]  /*18730*/  SHFL.IDX PT, R0, R3, R0, 0x1f ;  /* 0x00001f0003007589 */ /* 0x004e2400000e0000 */
[----:B0-----:R-:W-:-:S05]  /*18740*/  IADD3 R0, R0, UR37, R7 ;  /* 0x0000002500007c10 */ /* 0x001fca000fffe007 */
[----:B------:R4:W-:Y:S01]  /*18750*/  STL [R1], R0 ;  /* 0x0000000001007387 */ /* 0x0009e20000100800 */
[----:B------:R-:W-:Y:S05]  /*18760*/  BRA `(.L_x_5077) ;  /* 0x0000003c00487947 */ /* 0x000fea0003800000 */
.L_x_5076:
        /* <DEDUP_REMOVED lines=20> */
.L_x_5079:
[----:B------:R-:W-:Y:S05]  /*188b0*/  BSYNC B6 ;  /* 0x0000000000067941 */ /* 0x000fea0003800000 */
.L_x_5078:
        /* <DEDUP_REMOVED lines=20> */
.L_x_5082:
        /* <DEDUP_REMOVED lines=16> */
.L_x_5081:
[----:B------:R-:W-:Y:S05]  /*18b00*/  BSYNC B6 ;  /* 0x0000000000067941 */ /* 0x000fea0003800000 */
.L_x_5080:
        /* <DEDUP_REMOVED lines=10> */
[----:B0-----:R-:W0:Y:S01]  /*18bb0*/  LDC.64 R2, c[0x0][0x418] ;  /* 0x00010600ff027b82 */ /* 0x001e220000000a00 */
[----:B----4-:R-:W-:Y:S01]  /*18bc0*/  VIADD R0, R0, 0xffffffff ;  /* 0xffffffff00007836 */ /* 0x010fe20000000000 */
[----:B--2---:R-:W-:Y:S01]  /*18bd0*/  SHF.R.S32.HI R8, RZ, 0x1f, R7 ;  /* 0x0000001fff087819 */ /* 0x004fe20000011407 */
[----:B------:R1:W-:Y:S04]  /*18be0*/  @P0 STL [R1+0x8], R7 ;  /* 0x0000080701000387 */ /* 0x0003e80000100800 */
[----:B------:R1:W-:Y:S01]  /*18bf0*/  STL [R1+0x20], R8 ;  /* 0x0000200801007387 */ /* 0x0003e20000100800 */
[----:B0-----:R-:W-:Y:S01]  /*18c00*/  LOP3.LUT P0, RZ, R2, UR4, RZ, 0xfc, !PT ;  /* 0x0000000402ff7c12 */ /* 0x001fe2000f80fcff */
[----:B------:R-:W-:-:S03]  /*18c10*/  UMOV UR4, 0xffffffff ;  /* 0xffffffff00047882 */ /* 0x000fc60000000000 */
[----:B------:R-:W-:-:S04]  /*18c20*/  LOP3.LUT P0, RZ, R3, UR5, RZ, 0xfc, P0 ;  /* 0x0000000503ff7c12 */ /* 0x000fc8000800fcff */
[----:B------:R-:W-:Y:S01]  /*18c30*/  SEL R17, R7, RZ, !P0 ;  /* 0x000000ff07117207 */ /* 0x000fe20004000000 */
[----:B-1----:R-:W-:Y:S08]  /*18c40*/  BRA.DIV UR4, `(.L_x_5083) ;  /* 0x0000006a04307947 */ /* 0x002ff0000b800000 */
[----:B------:R-:W0:Y:S02]  /*18c50*/  S2R R4, SR_TID.X ;  /* 0x0000000000047919 */ /* 0x000e240000002100 */
[----:B0-----:R-:W-:-:S04]  /*18c60*/  SHF.R.U32.HI R4, RZ, 0x5, R4 ;  /* 0x00000005ff047819 */ /* 0x001fc80000011604 */
[----:B------:R-:W-:-:S05]  /*18c70*/  LOP3.LUT R4, R4, 0x3, RZ, 0xc0, !PT ;  /* 0x0000000304047812 */ /* 0x000fca00078ec0ff */
[----:B------:R0:W1:Y:S02]  /*18c80*/  SHFL.IDX PT, R14, R4, RZ, 0x1f ;  /* 0x00001fff040e7589 */ /* 0x00006400000e0000 */
.L_x_5264:
        /* <DEDUP_REMOVED lines=9> */
.L_x_5267:
[----:B------:R-:W-:Y:S05]  /*18d20*/  @!P6 BRA `(.L_x_5084) ;  /* 0x0000000000fce947 */ /* 0x000fea0003800000 */
[----:B------:R-:W-:-:S04]  /*18d30*/  ISETP.NE.U32.AND P0, PT, R2, RZ, PT ;  /* 0x000000ff0200720c */ /* 0x000fc80003f05070 */
[----:B------:R-:W-:-:S13]  /*18d40*/  ISETP.NE.AND.EX P0, PT, R3, RZ, PT, P0 ;  /* 0x000000ff0300720c */ /* 0x000fda0003f05300 */
[----:B------:R-:W-:Y:S05]  /*18d50*/  @!P0 BRA `(.L_x_5086) ;  /* 0x0000000000508947 */ /* 0x000fea0003800000 */
[----:B------:R-:W1:Y:S01]  /*18d60*/  LDC R6, c[0x0][0x43c] ;  /* 0x00010f00ff067b82 */ /* 0x000e620000000800 */
[----:B------:R-:W-:Y:S01]  /*18d70*/  IMAD.MOV.U32 R9, RZ, RZ, R0 ;  /* 0x000000ffff097224 */ /* 0x000fe200078e0000 */
[----:B------:R-:W-:-:S03]  /*18d80*/  ULDC.64 UR4, c[0x0][0x428] ;  /* 0x00010a0000047ab9 */ /* 0x000fc60000000a00 */
[----:B------:R-:W-:Y:S01]  /*18d90*/  IMAD.MOV.U32 R0, RZ, RZ, R9 ;  /* 0x000000ffff007224 */ /* 0x000fe200078e0009 */
[----:B-1----:R-:W-:-:S13]  /*18da0*/  ISETP.NE.AND P0, PT, R6, 0x1, PT ;  /* 0x000000010600780c */ /* 0x002fda0003f05270 */
[----:B0-----:R-:W0:Y:S02]  /*18db0*/  @P0 LDC.64 R4, c[0x0][0x440] ;  /* 0x00011000ff040b82 */ /* 0x001e240000000a00 */
        /* <DEDUP_REMOVED lines=14> */
.L_x_5086:
[----:B------:R-:W2:Y:S04]  /*18ea0*/  LDL R0, [R1+0x10] ;  /* 0x0000100001007983 */ /* 0x000ea80000100800 */
[----:B-1----:R-:W3:Y:S01]  /*18eb0*/  LDL R2, [R1+0x18] ;  /* 0x0000180001027983 */ /* 0x002ee20000100800 */
[----:B--2---:R-:W-:Y:S01]  /*18ec0*/  IMAD R0, R0, 0x8, R19 ;  /* 0x0000000800007824 */ /* 0x004fe200078e0213 */
[----:B---3--:R-:W-:-:S04]  /*18ed0*/  SHF.L.U32 R2, R2, 0x1f, RZ ;  /* 0x0000001f02027819 */ /* 0x008fc800000006ff */
[----:B------:R-:W1:Y:S02]  /*18ee0*/  SYNCS.PHASECHK.TRANS64.TRYWAIT P0, [R0+URZ+0x22840], R2 ;  /* 0x02284002000075a7 */ /* 0x000e64000800017f */
[----:B-1----:R-:W-:Y:S05]  /*18ef0*/  @!P0 BRA `(.L_x_5087) ;  /* 0x0000006400d88947 */ /* 0x002fea0003800000 */
.L_x_5268:
[----:B------:R-:W2:Y:S02]  /*18f00*/  S2R R3, SR_TID.X ;  /* 0x0000000000037919 */ /* 0x000ea40000002100 */
[----:B--2---:R-:W-:-:S04]  /*18f10*/  LOP3.LUT R3, R3, 0x7f, RZ, 0xc0, !PT ;  /* 0x0000007f03037812 */ /* 0x004fc800078ec0ff */
[----:B------:R-:W-:-:S13]  /*18f20*/  ISETP.NE.AND P0, PT, R3, RZ, PT ;  /* 0x000000ff0300720c */ /* 0x000fda0003f05270 */
[----:B------:R-:W-:Y:S05]  /*18f30*/  @P0 BRA `(.L_x_5088) ;  /* 0x00000000001c0947 */ /* 0x000fea0003800000 */
[----:B------:R-:W2:Y:S01]  /*18f40*/  S2R R3, SR_TID.X ;  /* 0x0000000000037919 */ /* 0x000ea20000002100 */
[----:B-1----:R-:W-:-:S04]  /*18f50*/  IMAD.MOV.U32 R2, RZ, RZ, 0x3000 ;  /* 0x00003000ff027424 */ /* 0x002fc800078e00ff */
[----:B------:R3:W-:Y:S01]  /*18f60*/  SYNCS.ARRIVE.TRANS64 RZ, [R0+URZ+0x22830], R2 ;  /* 0x0228300200ff79a7 */ /* 0x0007e2000800003f */
[----:B--2---:R-:W-:-:S04]  /*18f70*/  LOP3.LUT R3, R3, 0x1f, RZ, 0xc0, !PT ;  /* 0x0000001f03037812 */ /* 0x004fc800078ec0ff */
[----:B------:R-:W-:-:S13]  /*18f80*/  ISETP.NE.AND P0, PT, R3, RZ, PT ;  /* 0x000000ff0300720c */ /* 0x000fda0003f05270 */
[----:B---3--:R-:W-:Y:S05]  /*18f90*/  @!P0 BRA `(.L_x_5088) ;  /* 0x0000000000048947 */ /* 0x008fea0003800000 */
[----:B------:R-:W-:Y:S01]  /*18fa0*/  BPT.TRAP 0x1 ;  /* 0x000000040000795c */ /* 0x000fe20000300000 */
.L_x_5088:
[----:B0-----:R-:W2:Y:S04]  /*18fb0*/  LDL R4, [R1+0x10] ;  /* 0x0000100001047983 */ /* 0x001ea80000100800 */
[----:B------:R-:W3:Y:S04]  /*18fc0*/  LDL R3, [R1+0x30] ;  /* 0x0000300001037983 */ /* 0x000ee80000100800 */
[----:B-1----:R-:W4:Y:S01]  /*18fd0*/  LDL R2, [R1+0x24] ;  /* 0x0000240001027983 */ /* 0x002f220000100800 */
        /* <DEDUP_REMOVED lines=11> */
[----:B--2---:R-:W-:Y:S01]  /*19090*/  IMAD R0, R4, 0x3000, R19 ;  /* 0x0000300004007824 */ /* 0x004fe200078e0213 */
[----:B---3--:R-:W-:-:S04]  /*190a0*/  R2UR UR11, R3 ;  /* 0x00000000030b72ca */ /* 0x008fc800000e0000 */
[----:B------:R-:W-:Y:S02]  /*190b0*/  R2UR UR8, R0 ;  /* 0x00000000000872ca */ /* 0x000fe400000e0000 */
[----:B----4-:R-:W-:-:S11]  /*190c0*/  R2UR UR4, R2 ;  /* 0x00000000020472ca */ /* 0x010fd600000e0000 */
[----:B------:R-:W-:Y:S02]  /*190d0*/  UIADD3 UR8, UR8, 0x1c400, URZ ;  /* 0x0001c40008087890 */ /* 0x000fe4000fffe03f */
[----:B------:R-:W-:-:S03]  /*190e0*/  UIMAD UR11, UR11, 0x60, UR4 ;  /* 0x000000600b0b78a4 */ /* 0x000fc6000f8e0204 */
[----:B------:R-:W-:-:S06]  /*190f0*/  UMOV UR4, 0x0 ;  /* 0x0000000000047882 */ /* 0x000fcc0000000000 */
[----:B------:R1:W-:Y:S02]  /*19100*/  UTMALDG.4D [UR8], [UR6], desc[UR4] ;  /* 0x00000408060075b4 */ /* 0x0003e40008019000 */
[----:B-1----:R-:W-:Y:S01]  /*19110*/  NOP ;  /* 0x0000000000007918 */ /* 0x002fe20000000000 */
.L_x_5084:
[----:B------:R-:W2:Y:S04]  /*19120*/  LDL.LU R3, [R1+0x44] ;  /* 0x0000440001037983 */ /* 0x000ea80000300800 */
[----:B------:R-:W3:Y:S04]  /*19130*/  LDL.LU R5, [R1+0x2c] ;  /* 0x00002c0001057983 */ /* 0x000ee80000300800 */
[----:B0-----:R-:W4:Y:S01]  /*19140*/  LDL.LU R4, [R1+0x58] ;  /* 0x0000580001047983 */ /* 0x001f220000300800 */
        /* <DEDUP_REMOVED lines=37> */
.L_x_5090:
[----:B------:R-:W-:Y:S05]  /*193a0*/  BSYNC B6 ;  /* 0x0000000000067941 */ /* 0x000fea0003800000 */
.L_x_5089:
[----:B0-----:R-:W2:Y:S01]  /*193b0*/  LDL.LU R0, [R1+0x58] ;  /* 0x0000580001007983 */ /* 0x001ea20000300800 */
[----:B------:R-:W-:Y:S01]  /*193c0*/  ULDC.64 UR4, c[0x0][0x2d8] ;  /* 0x0000b60000047ab9 */ /* 0x000fe20000000a00 */
[----:B------:R-:W0:Y:S01]  /*193d0*/  LDC R7, c[0x0][0x448] ;  /* 0x00011200ff077b82 */ /* 0x000e220000000800 */
[----:B------:R-:W-:Y:S01]  /*193e0*/  ULDC UR6, c[0x0][0x2b8] ;  /* 0x0000ae0000067ab9 */ /* 0x000fe20000000800 */
[----:B------:R-:W3:Y:S04]  /*193f0*/  LDL.LU R4, [R1+0x44] ;  /* 0x0000440001047983 */ /* 0x000ee80000300800 */
[----:B------:R-:W3:Y:S04]  /*19400*/  LDL.LU.64 R2, [R1+0x50] ;  /* 0x0000500001027983 */ /* 0x000ee80000300a00 */
[----:B------:R-:W4:Y:S04]  /*19410*/  LDL.LU R5, [R1+0x2c] ;  /* 0x00002c0001057983 */ /* 0x000f280000300800 */
[----:B------:R-:W4:Y:S04]  /*19420*/  LDL R10, [R1+0x4] ;  /* 0x00000400010a7983 */ /* 0x000f280000100800 */
[----:B------:R1:W5:Y:S01]  /*19430*/  LDL R8, [R1+0x34] ;  /* 0x0000340001087983 */ /* 0x0003620000100800 */
[----:B0-----:R-:W-:-:S13]  /*19440*/  ISETP.NE.AND P0, PT, R7, 0x1, PT ;  /* 0x000000010700780c */ /* 0x001fda0003f05270 */
[----:B------:R-:W0:Y:S01]  /*19450*/  @P0 LDC R6, c[0x0][0x450] ;  /* 0x00011400ff060b82 */ /* 0x000e220000000800 */
[----:B------:R-:W1:Y:S02]  /*19460*/  S2R R9, SR_TID.X ;  /* 0x0000000000097919 */ /* 0x000e640000002100 */
[----:B-1----:R-:W-:-:S04]  /*19470*/  SHF.L.U32 R9, R9, 0x3, RZ ;  /* 0x0000000309097819 */ /* 0x002fc800000006ff */
[----:B------:R-:W-:Y:S01]  /*19480*/  LOP3.LUT R9, R9, 0x38, RZ, 0xc0, !PT ;  /* 0x0000003809097812 */ /* 0x000fe200078ec0ff */
[----:B---3--:R-:W-:Y:S02]  /*19490*/  IMAD.MOV.U32 R3, RZ, RZ, R4 ;  /* 0x000000ffff037224 */ /* 0x008fe400078e0004 */
[----:B------:R-:W1:Y:S01]  /*194a0*/  S2R R4, SR_TID.X ;  /* 0x0000000000047919 */ /* 0x000e620000002100 */
[----:B------:R-:W-:-:S04]  /*194b0*/  IMAD.WIDE.U32 R2, R16, UR4, R2 ;  /* 0x0000000410027c25 */ /* 0x000fc8000f8e0002 */
[----:B------:R-:W-:Y:S01]  /*194c0*/  IMAD R3, R16, UR5, R3 ;  /* 0x0000000510037c24 */ /* 0x000fe2000f8e0203 */
[----:B------:R-:W-:Y:S02]  /*194d0*/  ULDC.64 UR4, c[0x0][0x2e0] ;  /* 0x0000b80000047ab9 */ /* 0x000fe40000000a00 */
[----:B--2---:R-:W-:Y:S02]  /*194e0*/  IMAD R0, R0, UR4, RZ ;  /* 0x0000000400007c24 */ /* 0x004fe4000f8e02ff */
[----:B----4-:R-:W-:-:S04]  /*194f0*/  IMAD.WIDE.U32 R2, R5, UR4, R2 ;  /* 0x0000000405027c25 */ /* 0x010fc8000f8e0002 */
[----:B------:R-:W-:Y:S01]  /*19500*/  IMAD R0, R5, UR5, R0 ;  /* 0x0000000505007c24 */ /* 0x000fe2000f8e0200 */
[----:B------:R-:W-:-:S03]  /*19510*/  ULDC.64 UR4, c[0x0][0x2d0] ;  /* 0x0000b40000047ab9 */ /* 0x000fc60000000a00 */
[----:B------:R-:W-:Y:S01]  /*19520*/  IMAD.IADD R3, R3, 0x1, R0 ;  /* 0x0000000103037824 */ /* 0x000fe200078e0200 */
[----:B-1----:R-:W-:-:S04]  /*19530*/  LOP3.LUT R4, R4, 0x7f, RZ, 0xc0, !PT ;  /* 0x0000007f04047812 */ /* 0x002fc800078ec0ff */
[----:B------:R-:W-:Y:S02]  /*19540*/  SHF.R.U32.HI R5, RZ, 0x3, R4 ;  /* 0x00000003ff057819 */ /* 0x000fe40000011604 */
[----:B------:R-:W1:Y:S02]  /*19550*/  S2R R4, SR_TID.X ;  /* 0x0000000000047919 */ /* 0x000e640000002100 */
[----:B-1----:R-:W-:-:S05]  /*19560*/  IMAD.SHL.U32 R4, R4, 0x10, RZ ;  /* 0x0000001004047824 */ /* 0x002fca00078e00ff */
[----:B------:R-:W-:Y:S02]  /*19570*/  LOP3.LUT R4, R5, 0x70, R4, 0xf8, !PT ;  /* 0x0000007005047812 */ /* 0x000fe400078ef804 */
[----:B------:R-:W1:Y:S03]  /*19580*/  @P0 LDC R5, c[0x0][0x44c] ;  /* 0x00011300ff050b82 */ /* 0x000e660000000800 */
[----:B------:R-:W-:-:S04]  /*19590*/  IMAD R4, R10, 0x80, R4 ;  /* 0x000000800a047824 */ /* 0x000fc800078e0204 */
[----:B------:R-:W-:Y:S02]  /*195a0*/  IMAD.MOV.U32 R0, RZ, RZ, R4 ;  /* 0x000000ffff007224 */ /* 0x000fe400078e0004 */
[----:B-1----:R-:W-:-:S05]  /*195b0*/  @P0 IMAD.HI.U32 R5, R4, R5, RZ ;  /* 0x0000000504050227 */ /* 0x002fca00078e00ff */
        /* <DEDUP_REMOVED lines=19> */
[----:B------:R-:W-:Y:S09]  /*196f0*/  BRA.DIV UR4, `(.L_x_5091) ;  /* 0x0000005e04ec7947 */ /* 0x000ff2000b800000 */
[----:B------:R-:W2:Y:S01]  /*19700*/  LDL.LU R6, [R1+0x48] ;  /* 0x0000480001067983 */ /* 0x000ea20000300800 */
[----:B------:R-:W0:Y:S02]  /*19710*/  S2R R11, SR_TID.X ;  /* 0x00000000000b7919 */ /* 0x000e240000002100 */
[----:B0-----:R-:W-:-:S04]  /*19720*/  LOP3.LUT R11, R11, 0x7f, RZ, 0xc0, !PT ;  /* 0x0000007f0b0b7812 */ /* 0x001fc800078ec0ff */
[----:B------:R-:W-:-:S05]  /*19730*/  SHF.R.U32.HI R11, RZ, 0x3, R11 ;  /* 0x00000003ff0b7819 */ /* 0x000fca000001160b */
[----:B------:R-:W-:-:S04]  /*19740*/  IMAD R2, R10, 0x80, R11 ;  /* 0x000000800a027824 */ /* 0x000fc800078e020b */
[----:B------:R-:W-:Y:S02]  /*19750*/  VIADD R5, R2, 0x10 ;  /* 0x0000001002057836 */ /* 0x000fe40000000000 */
[----:B--2---:R-:W-:Y:S02]  /*19760*/  IMAD R0, R6, R7, RZ ;  /* 0x0000000706007224 */ /* 0x004fe400078e02ff */
[----:B------:R-:W0:Y:S04]  /*19770*/  SHFL.IDX PT, R7, R4, RZ, 0x181f ;  /* 0x00181fff04077589 */ /* 0x000e2800000e0000 */
[----:B------:R-:W1:Y:S01]  /*19780*/  SHFL.IDX PT, R6, R3, RZ, 0x181f ;  /* 0x00181fff03067589 */ /* 0x000e6200000e0000 */
        /* <DEDUP_REMOVED lines=63> */
.L_x_5285:
        /* <DEDUP_REMOVED lines=10> */
.L_x_5092:
        /* <DEDUP_REMOVED lines=18> */
.L_x_5286:
[----:B------:R-:W-:Y:S05]  /*19d40*/  BSYNC B0 ;  /* 0x0000000000007941 */ /* 0x000fea0003800000 */
.L_x_5093:
        /* <DEDUP_REMOVED lines=13> */
.L_x_5287:
[----:B------:R-:W-:Y:S05]  /*19e20*/  BSYNC B1 ;  /* 0x0000000000017941 */ /* 0x000fea0003800000 */
.L_x_5097:
        /* <DEDUP_REMOVED lines=9> */
.L_x_5100:
[----:B------:R-:W-:Y:S05]  /*19ec0*/  BSYNC B1 ;  /* 0x0000000000017941 */ /* 0x000fea0003800000 */
.L_x_5099:
        /* <DEDUP_REMOVED lines=11> */
[----:B---3--:R-:W-:-:S03]  /*19f80*/  IMAD R3, R3, 0x60, R4 ;  /* 0x0000006003037824 */ /* 0x008fc600078e0204 */
[----:B------:R-:W-:-:S07]  /*19f90*/  IADD3 R4, R0, 0x400, RZ ;  /* 0x0000040000047810 */ /* 0x000fce0007ffe0ff */
.L_x_5101:
        /* <DEDUP_REMOVED lines=15> */
.L_x_5102:
        /* <DEDUP_REMOVED lines=15> */
.L_x_5103:
        /* <DEDUP_REMOVED lines=15> */
.L_x_5104:
        /* <DEDUP_REMOVED lines=10> */
.L_x_5096:
[----:B------:R-:W-:Y:S05]  /*1a310*/  BSYNC B0 ;  /* 0x0000000000007941 */ /* 0x000fea0003800000 */
.L_x_5095:
        /* <DEDUP_REMOVED lines=55> */
.L_x_5111:
        /* <DEDUP_REMOVED lines=8> */
.L_x_5288:
[----:B------:R-:W-:Y:S05]  /*1a710*/  BSYNC B3 ;  /* 0x0000000000037941 */ /* 0x000fea0003800000 */
.L_x_5112:
        /* <DEDUP_REMOVED lines=9> */
.L_x_5115:
[----:B------:R-:W-:Y:S05]  /*1a7b0*/  BSYNC B3 ;  /* 0x0000000000037941 */ /* 0x000fea0003800000 */
.L_x_5114:
        /* <DEDUP_REMOVED lines=13> */
.L_x_5116:
        /* <DEDUP_REMOVED lines=13> */
.L_x_5289:
[----:B------:R-:W-:Y:S05]  /*1a960*/  BSYNC B3 ;  /* 0x0000000000037941 */ /* 0x000fea0003800000 */
.L_x_5117:
        /* <DEDUP_REMOVED lines=11> */
.L_x_5120:
[----:B------:R-:W-:Y:S05]  /*1aa20*/  BSYNC B3 ;  /* 0x0000000000037941 */ /* 0x000fea0003800000 */
.L_x_5119:
        /* <DEDUP_REMOVED lines=10> */
.L_x_5121:
        /* <DEDUP_REMOVED lines=15> */
.L_x_5122:
        /* <DEDUP_REMOVED lines=15> */
.L_x_5123:
        /* <DEDUP_REMOVED lines=15> */
.L_x_5124:
        /* <DEDUP_REMOVED lines=10> */
.L_x_5110:
[----:B------:R-:W-:Y:S05]  /*1ae40*/  BSYNC B1 ;  /* 0x0000000000017941 */ /* 0x000fea0003800000 */
.L_x_5109:
[----:B------:R-:W2:Y:S02]  /*1ae50*/  LDL.LU R5, [R1+0x40] ;  /* 0x0000400001057983 */ /* 0x000ea40000300800 */
[----:B--2---:R-:W-:-:S07]  /*1ae60*/  VIADD R0, R5, 0xfffffffd ;  /* 0xfffffffd05007836 */ /* 0x004fce0000000000 */
.L_x_5108:
[----:B------:R-:W-:Y:S05]  /*1ae70*/  BSYNC B2 ;  /* 0x0000000000027941 */ /* 0x000fea0003800000 */
.L_x_5107:
[----:B------:R-:W-:Y:S01]  /*1ae80*/  VIADD R8, R8, 0xfffffffe ;  /* 0xfffffffe08087836 */ /* 0x000fe20000000000 */
[----:B------:R-:W-:-:S04]  /*1ae90*/  LOP3.LUT R4, RZ, R4, RZ, 0x33, !PT ;  /* 0x00000004ff047212 */ /* 0x000fc800078e33ff */
[----:B------:R-:W-:-:S13]  /*1aea0*/  ISETP.NE.AND P0, PT, R8, R4, PT ;  /* 0x000000040800720c */ /* 0x000fda0003f05270 */
[----:B------:R-:W-:Y:S05]  /*1aeb0*/  @!P0 BRA `(.L_x_5106) ;  /* 0x0000001400008947 */ /* 0x000fea0003800000 */
.L_x_5157:
        /* <DEDUP_REMOVED lines=35> */
.L_x_5127:
        /* <DEDUP_REMOVED lines=8> */
.L_x_5290:
[----:B------:R-:W-:Y:S05]  /*1b170*/  BSYNC B2 ;  /* 0x0000000000027941 */ /* 0x000fea0003800000 */
.L_x_5128:
        /* <DEDUP_REMOVED lines=9> */
.L_x_5131:
[----:B------:R-:W-:Y:S05]  /*1b210*/  BSYNC B2 ;  /* 0x0000000000027941 */ /* 0x000fea0003800000 */
.L_x_5130:
[----:B------:R-:W2:Y:S01]  /*1b220*/  LDL R4, [R1+0x24] ;  /* 0x0000240001047983 */ /* 0x000ea20000100800 */
[----:B0-----:R-:W-:Y:S01]  /*1b230*/  MOV R10, RZ ;  /* 0x000000ff000a7202 */ /* 0x001fe20000000f00 */
[----:B------:R-:W-:Y:S01]  /*1b240*/  IMAD R5, R7, 0x3000, R19 ;  /* 0x0000300007057824 */ /* 0x000fe200078e0213 */
[----:B------:R-:W-:Y:S01]  /*1b250*/  UIADD3 UR4, UP0, UR38, 0x370, URZ ;  /* 0x0000037026047890 */ /* 0x000fe2000ff1e03f */
        /* <DEDUP_REMOVED lines=8> */
.L_x_5132:
        /* <DEDUP_REMOVED lines=13> */
.L_x_5291:
[----:B------:R-:W-:Y:S05]  /*1b3b0*/  BSYNC B2 ;  /* 0x0000000000027941 */ /* 0x000fea0003800000 */
.L_x_5133:
        /* <DEDUP_REMOVED lines=11> */
.L_x_5136:
[----:B------:R-:W-:Y:S05]  /*1b470*/  BSYNC B2 ;  /* 0x0000000000027941 */ /* 0x000fea0003800000 */
.L_x_5135:
        /* <DEDUP_REMOVED lines=9> */
.L_x_5137:
        /* <DEDUP_REMOVED lines=15> */
.L_x_5138:
        /* <DEDUP_REMOVED lines=15> */
.L_x_5139:
        /* <DEDUP_REMOVED lines=15> */
.L_x_5140:
        /* <DEDUP_REMOVED lines=10> */
.L_x_5126:
[----:B------:R-:W-:Y:S05]  /*1b880*/  BSYNC B1 ;  /* 0x0000000000017941 */ /* 0x000fea0003800000 */
.L_x_5125:
        /* <DEDUP_REMOVED lines=35> */
.L_x_5143:
        /* <DEDUP_REMOVED lines=8> */
.L_x_5292:
[----:B------:R-:W-:Y:S05]  /*1bb40*/  BSYNC B2 ;  /* 0x0000000000027941 */ /* 0x000fea0003800000 */
.L_x_5144:
        /* <DEDUP_REMOVED lines=9> */
.L_x_5147:
[----:B------:R-:W-:Y:S05]  /*1bbe0*/  BSYNC B2 ;  /* 0x0000000000027941 */ /* 0x000fea0003800000 */
.L_x_5146:
        /* <DEDUP_REMOVED lines=13> */
.L_x_5148:
        /* <DEDUP_REMOVED lines=13> */
.L_x_5293:
[----:B------:R-:W-:Y:S05]  /*1bd90*/  BSYNC B2 ;  /* 0x0000000000027941 */ /* 0x000fea0003800000 */
.L_x_5149:
        /* <DEDUP_REMOVED lines=11> */
.L_x_5152:
[----:B------:R-:W-:Y:S05]  /*1be50*/  BSYNC B2 ;  /* 0x0000000000027941 */ /* 0x000fea0003800000 */
.L_x_5151:
        /* <DEDUP_REMOVED lines=10> */
.L_x_5153:
        /* <DEDUP_REMOVED lines=15> */
.L_x_5154:
        /* <DEDUP_REMOVED lines=15> */
.L_x_5155:
        /* <DEDUP_REMOVED lines=15> */
.L_x_5156:
        /* <DEDUP_REMOVED lines=10> */
.L_x_5142:
[----:B------:R-:W-:Y:S05]  /*1c270*/  BSYNC B1 ;  /* 0x0000000000017941 */ /* 0x000fea0003800000 */
.L_x_5141:
[----:B------:R-:W2:Y:S01]  /*1c280*/  LDL R5, [R1+0x28] ;  /* 0x0000280001057983 */ /* 0x000ea20000100800 */
[----:B------:R-:W-:Y:S01]  /*1c290*/  VIADD R0, R0, 0xfffffffe ;  /* 0xfffffffe00007836 */ /* 0x000fe20000000000 */
[----:B--2---:R-:W-:-:S13]  /*1c2a0*/  ISETP.GT.AND P0, PT, R6, R5, PT ;  /* 0x000000050600720c */ /* 0x004fda0003f04270 */
[----:B------:R-:W-:Y:S05]  /*1c2b0*/  @P0 BRA `(.L_x_5157) ;  /* 0xffffffec00000947 */ /* 0x000fea000383ffff */
.L_x_5106:
[----:B------:R-:W-:Y:S05]  /*1c2c0*/  BSYNC B0 ;  /* 0x0000000000007941 */ /* 0x000fea0003800000 */
.L_x_5105:
        /* <DEDUP_REMOVED lines=25> */
.L_x_5159:
[----:B------:R-:W-:Y:S05]  /*1c460*/  BSYNC B0 ;  /* 0x0000000000007941 */ /* 0x000fea0003800000 */
.L_x_5158:
[----:B------:R-:W-:-:S05]  /*1c470*/  SEL R0, R0, RZ, P0 ;  /* 0x000000ff00007207 */ /* 0x000fca0000000000 */
[----:B------:R3:W-:Y:S02]  /*1c480*/  STL [R1+0x10], R0 ;  /* 0x0000100001007387 */ /* 0x0007e40000100800 */
.L_x_5077:
[----:B------:R-:W-:Y:S05]  /*1c490*/  BSYNC B7 ;  /* 0x0000000000077941 */ /* 0x000fea0003800000 */
.L_x_5075:
        /* <DEDUP_REMOVED lines=8> */
[----:B------:R-:W5:Y:S04]  /*1c520*/  LDS.128 R4, [R19+0x228d0] ;  /* 0x0228d00013047984 */ /* 0x000f680000000c00 */
[----:B-----5:R0:W-:Y:S04]  /*1c530*/  STL.64 [R1], R4 ;  /* 0x0000000401007387 */ /* 0x0201e80000100a00 */
[----:B------:R0:W-:Y:S01]  /*1c540*/  STL.64 [R1+0x8], R6 ;  /* 0x0000080601007387 */ /* 0x0001e20000100a00 */
[----:B------:R-:W-:Y:S06]  /*1c550*/  BAR.ARV 0x4, 0x180 ;  /* 0x0106000000007b1d */ /* 0x000fec0000002000 */
[----:B------:R-:W-:Y:S05]  /*1c560*/  BRA `(.L_x_5161) ;  /* 0x0000001000307947 */ /* 0x000fea0003800000 */
.L_x_5160:
        /* <DEDUP_REMOVED lines=8> */
[----:B0-----:R-:W-:Y:S01]  /*1c5f0*/  MOV R10, R2 ;  /* 0x00000002000a7202 */ /* 0x001fe20000000f00 */
        /* <DEDUP_REMOVED lines=37> */
.L_x_5303:
[----:B------:R-:W-:Y:S02]  /*1c850*/  ULDC UR4, c[0x0][0xc38] ;  /* 0x00030e0000047ab9 */ /* 0x000fe40000000800 */
[----:B------:R-:W-:-:S04]  /*1c860*/  IMAD.U32 R2, RZ, RZ, UR4 ;  /* 0x00000004ff027e24 */ /* 0x000fc8000f8e00ff */
[----:B-1----:R-:W-:-:S04]  /*1c870*/  IMAD R9, R9, R2, RZ ;  /* 0x0000000209097224 */ /* 0x002fc800078e02ff */
[----:B------:R-:W-:-:S05]  /*1c880*/  IMAD.IADD R0, R0, 0x1, R9 ;  /* 0x0000000100007824 */ /* 0x000fca00078e0209 */
[----:B------:R-:W-:-:S13]  /*1c890*/  ISETP.GT.AND P6, PT, R0, R5, PT ;  /* 0x000000050000720c */ /* 0x000fda0003fc4270 */
[----:B------:R-:W-:Y:S05]  /*1c8a0*/  @P6 BRA `(.L_x_5163) ;  /* 0x0000000000ac6947 */ /* 0x000fea0003800000 */
.L_x_5166:
        /* <DEDUP_REMOVED lines=37> */
.L_x_5311:
[----:B------:R-:W-:Y:S02]  /*1cb00*/  ULDC UR4, c[0x0][0xc38] ;  /* 0x00030e0000047ab9 */ /* 0x000fe40000000800 */
[----:B------:R-:W-:-:S04]  /*1cb10*/  IMAD.U32 R2, RZ, RZ, UR4 ;  /* 0x00000004ff027e24 */ /* 0x000fc8000f8e00ff */
[----:B-1----:R-:W-:-:S04]  /*1cb20*/  IMAD R9, R9, R2, RZ ;  /* 0x0000000209097224 */ /* 0x002fc800078e02ff */
[----:B------:R-:W-:-:S05]  /*1cb30*/  IMAD.IADD R0, R9, 0x1, R0 ;  /* 0x0000000109007824 */ /* 0x000fca00078e0200 */
[----:B------:R-:W-:-:S13]  /*1cb40*/  ISETP.GT.AND P6, PT, R0, R5, PT ;  /* 0x000000050000720c */ /* 0x000fda0003fc4270 */
[----:B------:R-:W-:Y:S05]  /*1cb50*/  @!P6 BRA `(.L_x_5166) ;  /* 0xfffffffc0054e947 */ /* 0x000fea000383ffff */
.L_x_5163:
        /* <DEDUP_REMOVED lines=12> */
.L_x_5316:
[----:B------:R-:W-:-:S13]  /*1cc20*/  ISETP.NE.AND P0, PT, R0, RZ, PT ;  /* 0x000000ff0000720c */ /* 0x000fda0003f05270 */
[----:B------:R-:W-:Y:S05]  /*1cc30*/  @!P0 BRA `(.L_x_5168) ;  /* 0x0000000000108947 */ /* 0x000fea0003800000 */
[----:B------:R-:W-:Y:S01]  /*1cc40*/  UMOV UR4, 0xffffffff ;  /* 0xffffffff00047882 */ /* 0x000fe20000000000 */
[----:B-1----:R-:W-:Y:S02]  /*1cc50*/  VIADD R3, R3, 0xffffffff ;  /* 0xffffffff03037836 */ /* 0x002fe40000000000 */
[----:B------:R-:W-:Y:S05]  /*1cc60*/  BRA.DIV UR4, `(.L_x_5169) ;  /* 0x00000042046c7947 */ /* 0x000fea000b800000 */
[----:B------:R2:W3:Y:S02]  /*1cc70*/  SHFL.IDX PT, R8, R7, R3, 0x1f ;  /* 0x00001f0307087589 */ /* 0x0004e400000e0000 */
.L_x_5168:
[----:B------:R-:W-:Y:S01]  /*1cc80*/  ISETP.NE.AND P0, PT, R6, 0x1, PT ;  /* 0x000000010600780c */ /* 0x000fe20003f05270 */
[----:B---3--:R-:W-:-:S05]  /*1cc90*/  IMAD R0, R8, R2, R9 ;  /* 0x0000000208007224 */ /* 0x008fca00078e0209 */
[----:B------:R3:W-:Y:S02]  /*1cca0*/  STL [R1], R0 ;  /* 0x0000000001007387 */ /* 0x0007e40000100800 */
[----:B---3--:R-:W-:-:S05]  /*1ccb0*/  IMAD.IADD R0, R5, 0x1, -R0 ;  /* 0x0000000105007824 */ /* 0x008fca00078e0a00 */
[----:B------:R-:W-:Y:S05]  /*1ccc0*/  @!P0 BRA `(.L_x_5170) ;  /* 0x0000000000e48947 */ /* 0x000fea0003800000 */
[----:B------:R-:W-:-:S04]  /*1ccd0*/  IABS R5, R4 ;  /* 0x0000000400057213 */ /* 0x000fc80000000000 */
[----:B0-2---:R-:W0:Y:S08]  /*1cce0*/  I2F.RP R7, R5 ;  /* 0x0000000500077306 */ /* 0x005e300000209400 */
        /* <DEDUP_REMOVED lines=23> */
[----:B0-----:R-:W-:-:S05]  /*1ce60*/  IADD3 R2, RZ, -R3, RZ ;  /* 0x80000003ff027210 */ /* 0x001fca0007ffe0ff */
        /* <DEDUP_REMOVED lines=31> */
.L_x_5170:
[----:B-12---:R-:W2:Y:S01]  /*1d060*/  LDL R3, [R1+0xc] ;  /* 0x00000c0001037983 */ /* 0x006ea20000100800 */
        /* <DEDUP_REMOVED lines=58> */
[----:B------:R-:W-:Y:S02]  /*1d410*/  @!P1 LOP3.LUT R0, RZ, R8, RZ, 0x33, !PT ;  /* 0x00000008ff009212 */ /* 0x000fe400078e33ff */
[----:B------:R-:W-:-:S05]  /*1d420*/  IADD3 R8, -R8, RZ, RZ ;  /* 0x000000ff08087210 */ /* 0x000fca0007ffe1ff */
[----:B------:R-:W-:-:S05]  /*1d430*/  IMAD R2, R0, R8, R7 ;  /* 0x0000000800027224 */ /* 0x000fca00078e0207 */
[----:B------:R0:W-:Y:S02]  /*1d440*/  STL [R1+0x8], R2 ;  /* 0x0000080201007387 */ /* 0x0001e40000100800 */
.L_x_5171:
[----:B------:R-:W-:-:S05]  /*1d450*/  LOP3.LUT R3, RZ, R0, RZ, 0x33, !PT ;  /* 0x00000000ff037212 */ /* 0x000fca00078e33ff */
[----:B------:R-:W-:-:S05]  /*1d460*/  IMAD.IADD R0, R4, 0x1, R3 ;  /* 0x0000000104007824 */ /* 0x000fca00078e0203 */
[----:B------:R2:W-:Y:S01]  /*1d470*/  STL [R1+0x4], R0 ;  /* 0x0000040001007387 */ /* 0x0005e20000100800 */
[----:B------:R-:W-:Y:S05]  /*1d480*/  BRA `(.L_x_5172) ;  /* 0x0000000000287947 */ /* 0x000fea0003800000 */
.L_x_5164:
        /* <DEDUP_REMOVED lines=10> */
.L_x_5172:
[----:B---3--:R-:W3:Y:S04]  /*1d530*/  LDL R3, [R1+0x8] ;  /* 0x0000080001037983 */ /* 0x008ee80000100800 */
[----:B01----:R-:W4:Y:S04]  /*1d540*/  LDL R2, [R1+0xc] ;  /* 0x00000c0001027983 */ /* 0x003f280000100800 */
        /* <DEDUP_REMOVED lines=14> */
.L_x_5161:
[----:B---34-:R-:W3:Y:S01]  /*1d630*/  LDL R0, [R1+0xc] ;  /* 0x00000c0001007983 */ /* 0x018ee20000100800 */
[----:B------:R-:W-:Y:S02]  /*1d640*/  ULDC UR4, c[0x0][0xc3c] ;  /* 0x00030f0000047ab9 */ /* 0x000fe40000000800 */
[----:B---3--:R-:W-:-:S13]  /*1d650*/  ISETP.GE.AND P0, PT, R0, UR4, PT ;  /* 0x0000000400007c0c */ /* 0x008fda000bf06270 */
[----:B------:R-:W-:Y:S05]  /*1d660*/  @!P0 BRA `(.L_x_5173) ;  /* 0xffffff8c00b48947 */ /* 0x000fea000383ffff */
[----:B------:R-:W-:Y:S05]  /*1d670*/  BSYNC B8 ;  /* 0x0000000000087941 */ /* 0x000fea0003800000 */
.L_x_5029:
[----:B---3--:R-:W3:Y:S01]  /*1d680*/  LDL.LU R0, [R1+0x5c] ;  /* 0x00005c0001007983 */ /* 0x008ee20000300800 */
[----:B------:R-:W-:Y:S01]  /*1d690*/  BSSY B0, `(.L_x_5174) ;  /* 0x000000b000007945 */ /* 0x000fe20003800000 */
[----:B0-----:R-:W0:Y:S01]  /*1d6a0*/  S2R R5, SR_CgaCtaId ;  /* 0x0000000000057919 */ /* 0x001e220000008800 */
[----:B---3--:R-:W-:-:S05]  /*1d6b0*/  VIADD R0, R0, 0x1 ;  /* 0x0000000100007836 */ /* 0x008fca0000000000 */
[----:B-12---:R-:W-:-:S04]  /*1d6c0*/  LEA.HI R2, R0, R0, RZ, 0x1 ;  /* 0x0000000000027211 */ /* 0x006fc800078f08ff */
[----:B------:R-:W-:-:S05]  /*1d6d0*/  LOP3.LUT R3, R2, 0xfffffffe, RZ, 0xc0, !PT ;  /* 0xfffffffe02037812 */ /* 0x000fca00078ec0ff */
[----:B------:R-:W-:Y:S01]  /*1d6e0*/  IMAD.IADD R3, R0, 0x1, -R3 ;  /* 0x0000000100037824 */ /* 0x000fe200078e0a03 */
[----:B------:R-:W-:-:S04]  /*1d6f0*/  MOV R0, 0x400 ;  /* 0x0000040000007802 */ /* 0x000fc80000000f00 */
[----:B0-----:R-:W-:Y:S02]  /*1d700*/  LEA R0, R5, R0, 0x18 ;  /* 0x0000000005007211 */ /* 0x001fe400078ec0ff */
[----:B------:R-:W-:-:S04]  /*1d710*/  SHF.L.U32 R3, R3, 0x1f, RZ ;  /* 0x0000001f03037819 */ /* 0x000fc800000006ff */
[----:B------:R-:W0:Y:S02]  /*1d720*/  SYNCS.PHASECHK.TRANS64.TRYWAIT P0, [R0+URZ+0x22820], R3 ;  /* 0x02282003000075a7 */ /* 0x000e24000800017f */
[----:B0-----:R-:W-:Y:S05]  /*1d730*/  @!P0 BRA `(.L_x_5175) ;  /* 0x0000003400e48947 */ /* 0x001fea0003800000 */
.L_x_5319:
[----:B------:R-:W-:Y:S05]  /*1d740*/  BSYNC B0 ;  /* 0x0000000000007941 */ /* 0x000fea0003800000 */
.L_x_5174:
[----:B------:R-:W-:-:S03]  /*1d750*/  UMOV UR4, 0xffffffff ;  /* 0xffffffff00047882 */ /* 0x000fc60000000000 */
[----:B------:R-:W-:Y:S05]  /*1d760*/  BRA.DIV UR4, `(.L_x_5176) ;  /* 0x0000003604ec7947 */ /* 0x000fea000b800000 */
[----:B------:R-:W1:Y:S02]  /*1d770*/  S2R R2, SR_TID.X ;  /* 0x0000000000027919 */ /* 0x000e640000002100 */
[----:B-1----:R-:W-:-:S04]  /*1d780*/  SHF.R.U32.HI R2, RZ, 0x5, R2 ;  /* 0x00000005ff027819 */ /* 0x002fc80000011602 */
[----:B------:R-:W-:-:S05]  /*1d790*/  LOP3.LUT R2, R2, 0x3, RZ, 0xc0, !PT ;  /* 0x0000000302027812 */ /* 0x000fca00078ec0ff */
[----:B------:R1:W2:Y:S02]  /*1d7a0*/  SHFL.IDX PT, R14, R2, RZ, 0x1f ;  /* 0x00001fff020e7589 */ /* 0x0002a400000e0000 */
.L_x_5322:
[----:B--2---:R-:W-:-:S13]  /*1d7b0*/  ISETP.NE.AND P0, PT, R14, RZ, PT ;  /* 0x000000ff0e00720c */ /* 0x004fda0003f05270 */
[----:B------:R-:W-:Y:S05]  /*1d7c0*/  @P0 BRA `(.L_x_4859) ;  /* 0x0000000000940947 */ /* 0x000fea0003800000 */
[----:B------:R-:W-:-:S03]  /*1d7d0*/  UMOV UR4, 0xffffffff ;  /* 0xffffffff00047882 */ /* 0x000fc60000000000 */
[----:B------:R-:W-:Y:S05]  /*1d7e0*/  BRA.DIV UR4, `(.L_x_5177) ;  /* 0x0000003a04007947 */ /* 0x000fea000b800000 */
[----:B------:R-:W-:-:S13]  /*1d7f0*/  ELECT P6, URZ, PT ;  /* 0x00000000003f782f */ /* 0x000fda00038c0000 */
.L_x_5325:
[----:B------:R-:W-:Y:S05]  /*1d800*/  @!P6 BRA `(.L_x_4859) ;  /* 0x000000000084e947 */ /* 0x000fea0003800000 */
[----:B------:R-:W-:-:S06]  /*1d810*/  ULOP3.LUT UR4, UR36, 0x2, URZ, 0xfc, !UPT ;  /* 0x0000000224047892 */ /* 0x000fcc000f8efc3f */
[----:B-1----:R-:W-:-:S05]  /*1d820*/  IMAD.U32 R2, RZ, RZ, UR4 ;  /* 0x00000004ff027e24 */ /* 0x002fca000f8e00ff */
[----:B------:R-:W-:-:S13]  /*1d830*/  ISETP.NE.AND P2, PT, R2, 0x3, PT ;  /* 0x000000030200780c */ /* 0x000fda0003f45270 */
[----:B------:R-:W-:Y:S05]  /*1d840*/  @!P2 BRA `(.L_x_5178) ;  /* 0x000000000004a947 */ /* 0x000fea0003800000 */
[----:B------:R-:W-:Y:S01]  /*1d850*/  BPT.TRAP 0x1 ;  /* 0x000000040000795c */ /* 0x000fe20000300000 */
.L_x_5178:
[----:B0-----:R-:W2:Y:S04]  /*1d860*/  LDL R3, [R1+0x10] ;  /* 0x0000100001037983 */ /* 0x001ea80000100800 */
[----:B------:R-:W3:Y:S01]  /*1d870*/  LDL.LU R7, [R1+0x18] ;  /* 0x0000180001077983 */ /* 0x000ee20000300800 */
[----:B------:R-:W-:-:S04]  /*1d880*/  VIADD R2, R0, 0x22840 ;  /* 0x0002284000027836 */ /* 0x000fc80000000000 */
[C---:B--2---:R-:W-:Y:S02]  /*1d890*/  IMAD R6, R3.reuse, 0x8, R2 ;  /* 0x0000000803067824 */ /* 0x044fe400078e0202 */
[----:B------:R-:W-:Y:S01]  /*1d8a0*/  VIADD R3, R3, 0x1 ;  /* 0x0000000103037836 */ /* 0x000fe20000000000 */
[----:B---3--:R-:W-:-:S04]  /*1d8b0*/  SHF.L.U32 R5, R7, 0x1f, RZ ;  /* 0x0000001f07057819 */ /* 0x008fc800000006ff */
        /* <DEDUP_REMOVED lines=8> */
.L_x_5326:
[----:B------:R-:W1:Y:S02]  /*1d940*/  SYNCS.PHASECHK.TRANS64.TRYWAIT P0, [R7+URZ], R2 ;  /* 0x00000002070075a7 */ /* 0x000e64000800017f */
[----:B-1----:R-:W-:Y:S05]  /*1d950*/  @!P0 BRA `(.L_x_5180) ;  /* 0x0000003400d88947 */ /* 0x002fea0003800000 */
.L_x_5327:
[----:B------:R-:W-:Y:S05]  /*1d960*/  @!P2 BRA `(.L_x_5181) ;  /* 0x000000000004a947 */ /* 0x000fea0003800000 */
[----:B------:R-:W-:Y:S01]  /*1d970*/  BPT.TRAP 0x1 ;  /* 0x000000040000795c */ /* 0x000fe20000300000 */
.L_x_5181:
[----:B------:R-:W2:Y:S01]  /*1d980*/  LDL.LU R4, [R1+0x10] ;  /* 0x0000100001047983 */ /* 0x000ea20000300800 */
[----:B------:R-:W-:-:S04]  /*1d990*/  VIADD R0, R0, 0x22860 ;  /* 0x0002286000007836 */ /* 0x000fc80000000000 */
[----:B--2---:R-:W-:-:S04]  /*1d9a0*/  IMAD R4, R4, 0x8, R0 ;  /* 0x0000000804047824 */ /* 0x004fc800078e0200 */
[----:B------:R-:W2:Y:S02]  /*1d9b0*/  SYNCS.PHASECHK.TRANS64.TRYWAIT P0, [R4+URZ], R5 ;  /* 0x00000005040075a7 */ /* 0x000ea4000800017f */
[----:B--2---:R-:W-:Y:S05]  /*1d9c0*/  @!P0 BRA `(.L_x_5182) ;  /* 0x0000003400d08947 */ /* 0x004fea0003800000 */
.L_x_5328:
[----:B------:R-:W-:-:S07]  /*1d9d0*/  IMAD R3, R3, 0x8, R0 ;  /* 0x0000000803037824 */ /* 0x000fce00078e0200 */
.L_x_5183:
[----:B---3--:R3:W4:Y:S02]  /*1d9e0*/  SYNCS.PHASECHK.TRANS64.TRYWAIT P0, [R3+URZ], R2 ;  /* 0x00000002030075a7 */ /* 0x008724000800017f */
[----:B----4-:R-:W-:Y:S05]  /*1d9f0*/  @!P0 NANOSLEEP.SYNCS 0x989680 ;  /* 0x009896800000895d */ /* 0x010fea0003900000 */
[----:B------:R-:W4:Y:S02]  /*1da00*/  @!P0 SYNCS.PHASECHK.TRANS64 P0, [R3+URZ], R2 ;  /* 0x00000002030085a7 */ /* 0x000f24000800007f */
[----:B----4-:R-:W-:Y:S05]  /*1da10*/  @!P0 BRA `(.L_x_5183) ;  /* 0xfffffffc00f08947 */ /* 0x010fea000383ffff */
.L_x_4859:
[----:B------:R-:W-:Y:S05]  /*1da20*/  BSYNC B9 ;  /* 0x0000000000097941 */ /* 0x000fea0003800000 */
.L_x_4856:
[----:B------:R-:W-:Y:S05]  /*1da30*/  EXIT ;  /* 0x000000000000794d */ /* 0x000fea0003800000 */
.L_x_4879:
[----:B0-----:R0:W1:Y:S02]  /*1da40*/  SYNCS.PHASECHK.TRANS64.TRYWAIT P6, [R96+URZ+0x22890], R107 ;  /* 0x0228906b600075a7 */ /* 0x00106400080c017f */
[----:B-1----:R-:W-:Y:S05]  /*1da50*/  @!P6 NANOSLEEP.SYNCS 0x989680 ;  /* 0x009896800000e95d */ /* 0x002fea0003900000 */
[----:B------:R-:W1:Y:S02]  /*1da60*/  @!P6 SYNCS.PHASECHK.TRANS64 P6, [R96+URZ+0x22890], R107 ;  /* 0x0228906b6000e5a7 */ /* 0x000e6400080c007f */
[----:B-1----:R-:W-:Y:S05]  /*1da70*/  @!P6 BRA `(.L_x_4879) ;  /* 0xfffffffc00f0e947 */ /* 0x002fea000383ffff */
[----:B------:R-:W-:Y:S05]  /*1da80*/  BRA `(.L_x_5184) ;  /* 0xfffffe5400fc7947 */ /* 0x000fea000383ffff */
.L_x_4897:
[----:B0-----:R0:W1:Y:S02]  /*1da90*/  SYNCS.PHASECHK.TRANS64.TRYWAIT P5, [R96+URZ+0x22890], R107 ;  /* 0x0228906b600075a7 */ /* 0x00106400080a017f */
[----:B-1----:R-:W-:Y:S05]  /*1daa0*/  @!P5 NANOSLEEP.SYNCS 0x989680 ;  /* 0x009896800000d95d */ /* 0x002fea0003900000 */
[----:B------:R-:W1:Y:S02]  /*1dab0*/  @!P5 SYNCS.PHASECHK.TRANS64 P5, [R96+URZ+0x22890], R107 ;  /* 0x0228906b6000d5a7 */ /* 0x000e6400080a007f */
[----:B-1----:R-:W-:Y:S05]  /*1dac0*/  @!P5 BRA `(.L_x_4897) ;  /* 0xfffffffc00f0d947 */ /* 0x002fea000383ffff */
[----:B------:R-:W-:Y:S05]  /*1dad0*/  BRA `(.L_x_5185) ;  /* 0xfffffe6800487947 */ /* 0x000fea000383ffff */
.L_x_4906:
[----:B0-----:R0:W1:Y:S02]  /*1dae0*/  SYNCS.PHASECHK.TRANS64.TRYWAIT P4, [R96+URZ+0x22890], R107 ;  /* 0x0228906b600075a7 */ /* 0x001064000808017f */
[----:B-1----:R-:W-:Y:S05]  /*1daf0*/  @!P4 NANOSLEEP.SYNCS 0x989680 ;  /* 0x009896800000c95d */ /* 0x002fea0003900000 */
[----:B------:R-:W1:Y:S02]  /*1db00*/  @!P4 SYNCS.PHASECHK.TRANS64 P4, [R96+URZ+0x22890], R107 ;  /* 0x0228906b6000c5a7 */ /* 0x000e64000808007f */
[----:B-1----:R-:W-:Y:S05]  /*1db10*/  @!P4 BRA `(.L_x_4906) ;  /* 0xfffffffc00f0c947 */ /* 0x002fea000383ffff */
[----:B------:R-:W-:Y:S05]  /*1db20*/  BRA `(.L_x_5186) ;  /* 0xfffffe78003c7947 */ /* 0x000fea000383ffff */
.L_x_4912:
[----:B-1----:R1:W2:Y:S02]  /*1db30*/  SYNCS.PHASECHK.TRANS64.TRYWAIT P3, [R96+URZ+0x228b0], R107 ;  /* 0x0228b06b600075a7 */ /* 0x0022a4000806017f */
[----:B--2---:R-:W-:Y:S05]  /*1db40*/  @!P3 NANOSLEEP.SYNCS 0x989680 ;  /* 0x009896800000b95d */ /* 0x004fea0003900000 */
[----:B------:R-:W2:Y:S02]  /*1db50*/  @!P3 SYNCS.PHASECHK.TRANS64 P3, [R96+URZ+0x228b0], R107 ;  /* 0x0228b06b6000b5a7 */ /* 0x000ea4000806007f */
[----:B--2---:R-:W-:Y:S05]  /*1db60*/  @!P3 BRA `(.L_x_4912) ;  /* 0xfffffffc00f0b947 */ /* 0x004fea000383ffff */
[----:B------:R-:W-:Y:S05]  /*1db70*/  BRA `(.L_x_5187) ;  /* 0xfffffe7800cc7947 */ /* 0x000fea000383ffff */
.L_x_4922:
[----:B------:R-:W-:Y:S01]  /*1db80*/  BSSY B0, `(.L_x_5188) ;  /* 0x0000007000007945 */ /* 0x000fe20003800000 */
[----:B------:R-:W-:Y:S02]  /*1db90*/  IMAD.MOV.U32 R12, RZ, RZ, RZ ;  /* 0x000000ffff0c7224 */ /* 0x000fe400078e00ff */
[----:B------:R-:W-:Y:S02]  /*1dba0*/  IMAD.MOV.U32 R11, RZ, RZ, 0x1f ;  /* 0x0000001fff0b7424 */ /* 0x000fe400078e00ff */
[----:B------:R-:W-:-:S07]  /*1dbb0*/  IMAD.MOV.U32 R15, RZ, RZ, -0x1 ;  /* 0xffffffffff0f7424 */ /* 0x000fce00078e00ff */
[----:B-----5:R-:W-:Y:S05]  /*1dbc0*/  WARPSYNC.COLLECTIVE R15, `(.L_x_5189) ;  /* 0x000000000f087348 */ /* 0x020fea0003c00000 */
[----:B------:R0:W1:Y:S02]  /*1dbd0*/  SHFL.IDX P6, R14, R13, R12, R11 ;  /* 0x0000000c0d0e7389 */ /* 0x00006400000c000b */
[----:B01---5:R-:W-:Y:S01]  /*1dbe0*/  ENDCOLLECTIVE ;  /* 0x000000000000791b */ /* 0x023fe20003800000 */
.L_x_5189:
[----:B------:R-:W-:Y:S05]  /*1dbf0*/  BSYNC B0 ;  /* 0x0000000000007941 */ /* 0x000fea0003800000 */
.L_x_5188:
[----:B------:R-:W-:Y:S05]  /*1dc00*/  BRA `(.L_x_5190) ;  /* 0xfffffe8800407947 */ /* 0x000fea000383ffff */
.L_x_4934:
        /* <DEDUP_REMOVED lines=8> */
.L_x_5192:
[----:B------:R-:W-:Y:S05]  /*1dc90*/  BSYNC B1 ;  /* 0x0000000000017941 */ /* 0x000fea0003800000 */
.L_x_5191:
        /* <DEDUP_REMOVED lines=8> */
.L_x_5193:
[----:B------:R-:W-:Y:S02]  /*1dd20*/  IMAD.MOV.U32 R13, RZ, RZ, R7 ;  /* 0x000000ffff0d7224 */ /* 0x000fe400078e0007 */
[----:B------:R-:W-:-:S07]  /*1dd30*/  IMAD.MOV.U32 R0, RZ, RZ, R14 ;  /* 0x000000ffff007224 */ /* 0x000fce00078e000e */
[----:B------:R-:W-:Y:S05]  /*1dd40*/  WARPSYNC.COLLECTIVE R15, `(.L_x_5194) ;  /* 0x000000000f087348 */ /* 0x000fea0003c00000 */
[----:B------:R0:W1:Y:S02]  /*1dd50*/  SHFL.IDX P6, R14, R13, R12, R11 ;  /* 0x0000000c0d0e7389 */ /* 0x00006400000c000b */
[----:B01----:R-:W-:Y:S01]  /*1dd60*/  ENDCOLLECTIVE ;  /* 0x000000000000791b */ /* 0x003fe20003800000 */
.L_x_5194:
[----:B------:R-:W-:Y:S02]  /*1dd70*/  IMAD.MOV.U32 R13, RZ, RZ, R32 ;  /* 0x000000ffff0d7224 */ /* 0x000fe400078e0020 */
[----:B------:R-:W-:-:S07]  /*1dd80*/  IMAD.MOV.U32 R5, RZ, RZ, R14 ;  /* 0x000000ffff057224 */ /* 0x000fce00078e000e */
[----:B------:R-:W-:Y:S05]  /*1dd90*/  WARPSYNC.COLLECTIVE R15, `(.L_x_5195) ;  /* 0x000000000f087348 */ /* 0x000fea0003c00000 */
[----:B------:R0:W1:Y:S02]  /*1dda0*/  SHFL.IDX P6, R14, R13, R12, R11 ;  /* 0x0000000c0d0e7389 */ /* 0x00006400000c000b */
[----:B01----:R-:W-:Y:S01]  /*1ddb0*/  ENDCOLLECTIVE ;  /* 0x000000000000791b */ /* 0x003fe20003800000 */
.L_x_5195:
[----:B------:R-:W-:Y:S05]  /*1ddc0*/  BRA `(.L_x_5196) ;  /* 0xfffffe8c00bc7947 */ /* 0x000fea000383ffff */
.L_x_4937:
[----:B------:R-:W-:Y:S01]  /*1ddd0*/  BSSY B1, `(.L_x_5197) ;  /* 0x0000008000017945 */ /* 0x000fe20003800000 */
[----:B------:R-:W-:Y:S01]  /*1dde0*/  IMAD.MOV.U32 R13, RZ, RZ, R6 ;  /* 0x000000ffff0d7224 */ /* 0x000fe200078e0006 */
[----:B------:R-:W-:Y:S01]  /*1ddf0*/  MOV R12, 0x1 ;  /* 0x00000001000c7802 */ /* 0x000fe20000000f00 */
[----:B------:R-:W-:Y:S02]  /*1de00*/  IMAD.MOV.U32 R11, RZ, RZ, 0x1c1f ;  /* 0x00001c1fff0b7424 */ /* 0x000fe400078e00ff */
[----:B------:R-:W-:-:S07]  /*1de10*/  IMAD.MOV.U32 R15, RZ, RZ, -0x1 ;  /* 0xffffffffff0f7424 */ /* 0x000fce00078e00ff */
[----:B-1----:R-:W-:Y:S05]  /*1de20*/  WARPSYNC.COLLECTIVE R15, `(.L_x_5198) ;  /* 0x000000000f087348 */ /* 0x002fea0003c00000 */
[----:B------:R0:W2:Y:S02]  /*1de30*/  SHFL.IDX P6, R14, R13, R12, R11 ;  /* 0x0000000c0d0e7389 */ /* 0x0000a400000c000b */
[----:B012---:R-:W-:Y:S01]  /*1de40*/  ENDCOLLECTIVE ;  /* 0x000000000000791b */ /* 0x007fe20003800000 */
.L_x_5198:
[----:B------:R-:W-:Y:S05]  /*1de50*/  BSYNC B1 ;  /* 0x0000000000017941 */ /* 0x000fea0003800000 */
.L_x_5197:
        /* <DEDUP_REMOVED lines=8> */
.L_x_5199:
[----:B------:R-:W-:Y:S02]  /*1dee0*/  IMAD.MOV.U32 R13, RZ, RZ, R7 ;  /* 0x000000ffff0d7224 */ /* 0x000fe400078e0007 */
[----:B------:R-:W-:-:S07]  /*1def0*/  IMAD.MOV.U32 R0, RZ, RZ, R14 ;  /* 0x000000ffff007224 */ /* 0x000fce00078e000e */
[----:B------:R-:W-:Y:S05]  /*1df00*/  WARPSYNC.COLLECTIVE R15, `(.L_x_5200) ;  /* 0x000000000f087348 */ /* 0x000fea0003c00000 */
[----:B------:R0:W1:Y:S02]  /*1df10*/  SHFL.IDX P6, R14, R13, R12, R11 ;  /* 0x0000000c0d0e7389 */ /* 0x00006400000c000b */
[----:B01----:R-:W-:Y:S01]  /*1df20*/  ENDCOLLECTIVE ;  /* 0x000000000000791b */ /* 0x003fe20003800000 */
.L_x_5200:
[----:B------:R-:W-:Y:S02]  /*1df30*/  IMAD.MOV.U32 R13, RZ, RZ, R32 ;  /* 0x000000ffff0d7224 */ /* 0x000fe400078e0020 */
[----:B------:R-:W-:-:S07]  /*1df40*/  IMAD.MOV.U32 R7, RZ, RZ, R14 ;  /* 0x000000ffff077224 */ /* 0x000fce00078e000e */
[----:B------:R-:W-:Y:S05]  /*1df50*/  WARPSYNC.COLLECTIVE R15, `(.L_x_5201) ;  /* 0x000000000f087348 */ /* 0x000fea0003c00000 */
[----:B------:R0:W1:Y:S02]  /*1df60*/  SHFL.IDX P6, R14, R13, R12, R11 ;  /* 0x0000000c0d0e7389 */ /* 0x00006400000c000b */
[----:B01----:R-:W-:Y:S01]  /*1df70*/  ENDCOLLECTIVE ;  /* 0x000000000000791b */ /* 0x003fe20003800000 */
.L_x_5201:
[----:B------:R-:W-:Y:S01]  /*1df80*/  IMAD.MOV.U32 R32, RZ, RZ, R14 ;  /* 0x000000ffff207224 */ /* 0x000fe200078e000e */
[----:B------:R-:W-:Y:S06]  /*1df90*/  BRA `(.L_x_5202) ;  /* 0xfffffe9000187947 */ /* 0x000fec000383ffff */
.L_x_4941:
[----:B0-----:R0:W1:Y:S02]  /*1dfa0*/  SYNCS.PHASECHK.TRANS64.TRYWAIT P0, [R19+URZ+0x22800], R36 ;  /* 0x02280024130075a7 */ /* 0x001064000800017f */
[----:B-1----:R-:W-:Y:S05]  /*1dfb0*/  @!P0 NANOSLEEP.SYNCS 0x989680 ;  /* 0x009896800000895d */ /* 0x002fea0003900000 */
[----:B------:R-:W1:Y:S02]  /*1dfc0*/  @!P0 SYNCS.PHASECHK.TRANS64 P0, [R19+URZ+0x22800], R36 ;  /* 0x02280024130085a7 */ /* 0x000e64000800007f */
[----:B-1----:R-:W-:Y:S05]  /*1dfd0*/  @!P0 BRA `(.L_x_4941) ;  /* 0xfffffffc00f08947 */ /* 0x002fea000383ffff */
[----:B------:R-:W-:Y:S05]  /*1dfe0*/  BRA `(.L_x_5203) ;  /* 0xfffffe9000fc7947 */ /* 0x000fea000383ffff */
.L_x_4949:
        /* <DEDUP_REMOVED lines=9> */
.L_x_5205:
[----:B------:R-:W-:Y:S05]  /*1e080*/  BSYNC B1 ;  /* 0x0000000000017941 */ /* 0x000fea0003800000 */
.L_x_5204:
        /* <DEDUP_REMOVED lines=10> */
.L_x_5206:
        /* <DEDUP_REMOVED lines=8> */
.L_x_5207:
[----:B------:R-:W-:-:S05]  /*1e1b0*/  @!P1 IADD3 R6, P2, R3, R5, RZ ;  /* 0x0000000503069210 */ /* 0x000fca0007f5e0ff */
[----:B------:R-:W-:Y:S02]  /*1e1c0*/  @!P1 IMAD.X R7, R0, 0x1, R21, P2 ;  /* 0x0000000100079824 */ /* 0x000fe400010e0615 */
[----:B------:R-:W-:Y:S02]  /*1e1d0*/  IMAD.MOV.U32 R13, RZ, RZ, R27 ;  /* 0x000000ffff0d7224 */ /* 0x000fe400078e001b */
[----:B------:R-:W-:-:S07]  /*1e1e0*/  IMAD.MOV.U32 R4, RZ, RZ, R14 ;  /* 0x000000ffff047224 */ /* 0x000fce00078e000e */
[----:B------:R-:W-:Y:S05]  /*1e1f0*/  WARPSYNC.COLLECTIVE R15, `(.L_x_5208) ;  /* 0x000000000f087348 */ /* 0x000fea0003c00000 */
[----:B------:R0:W1:Y:S02]  /*1e200*/  SHFL.IDX P6, R14, R13, R12, R11 ;  /* 0x0000000c0d0e7389 */ /* 0x00006400000c000b */
[----:B01----:R-:W-:Y:S01]  /*1e210*/  ENDCOLLECTIVE ;  /* 0x000000000000791b */ /* 0x003fe20003800000 */
.L_x_5208:
        /* <DEDUP_REMOVED lines=12> */
[----:B--2---:R-:W-:Y:S01]  /*1e2e0*/  @!P1 IMAD.MOV.U32 R29, RZ, RZ, R11 ;  /* 0x000000ffff1d9224 */ /* 0x004fe200078e000b */
[----:B------:R-:W-:Y:S01]  /*1e2f0*/  @!P1 MOV R28, R10 ;  /* 0x0000000a001c9202 */ /* 0x000fe20000000f00 */
[----:B------:R-:W-:-:S02]  /*1e300*/  IMAD.MOV.U32 R11, RZ, RZ, 0x1c1f ;  /* 0x00001c1fff0b7424 */ /* 0x000fc400078e00ff */
[----:B------:R-:W-:Y:S02]  /*1e310*/  @!P1 IMAD.MOV.U32 R20, RZ, RZ, R8 ;  /* 0x000000ffff149224 */ /* 0x000fe400078e0008 */
[----:B------:R-:W-:-:S07]  /*1e320*/  @!P1 IMAD.MOV.U32 R21, RZ, RZ, R9 ;  /* 0x000000ffff159224 */ /* 0x000fce00078e0009 */
[----:B-----5:R-:W-:Y:S05]  /*1e330*/  WARPSYNC.COLLECTIVE R15, `(.L_x_5209) ;  /* 0x000000000f087348 */ /* 0x020fea0003c00000 */
[----:B------:R0:W1:Y:S02]  /*1e340*/  SHFL.IDX P6, R14, R13, R12, R11 ;  /* 0x0000000c0d0e7389 */ /* 0x00006400000c000b */
[----:B01---5:R-:W-:Y:S01]  /*1e350*/  ENDCOLLECTIVE ;  /* 0x000000000000791b */ /* 0x023fe20003800000 */
.L_x_5209:
[----:B------:R-:W-:Y:S02]  /*1e360*/  IMAD.MOV.U32 R0, RZ, RZ, R20 ;  /* 0x000000ffff007224 */ /* 0x000fe400078e0014 */
[----:B------:R-:W-:Y:S02]  /*1e370*/  IMAD.MOV.U32 R3, RZ, RZ, R21 ;  /* 0x000000ffff037224 */ /* 0x000fe400078e0015 */
[----:B------:R-:W-:Y:S01]  /*1e380*/  IMAD.MOV.U32 R8, RZ, RZ, R28 ;  /* 0x000000ffff087224 */ /* 0x000fe200078e001c */
[----:B------:R-:W-:Y:S01]  /*1e390*/  PRMT R53, R53, 0x5410, R0 ;  /* 0x0000541035357816 */ /* 0x000fe20000000000 */
[----:B------:R-:W-:Y:S01]  /*1e3a0*/  IMAD.MOV.U32 R9, RZ, RZ, R29 ;  /* 0x000000ffff097224 */ /* 0x000fe200078e001d */
[----:B------:R-:W-:-:S04]  /*1e3b0*/  PRMT R42, R42, 0x5410, R3 ;  /* 0x000054102a2a7816 */ /* 0x000fc80000000003 */
[----:B------:R-:W-:Y:S01]  /*1e3c0*/  PRMT R36, R8, 0x5410, R9 ;  /* 0x0000541008247816 */ /* 0x000fe20000000009 */
[----:B------:R-:W-:Y:S02]  /*1e3d0*/  IMAD.MOV.U32 R13, RZ, RZ, R25 ;  /* 0x000000ffff0d7224 */ /* 0x000fe400078e0019 */
        /* <DEDUP_REMOVED lines=8> */
.L_x_5210:
        /* <DEDUP_REMOVED lines=13> */
.L_x_5211:
[----:B------:R-:W-:Y:S02]  /*1e530*/  IMAD.MOV.U32 R13, RZ, RZ, R27 ;  /* 0x000000ffff0d7224 */ /* 0x000fe400078e001b */
[----:B------:R-:W-:-:S07]  /*1e540*/  IMAD.MOV.U32 R24, RZ, RZ, R14 ;  /* 0x000000ffff187224 */ /* 0x000fce00078e000e */
[----:B------:R-:W-:Y:S05]  /*1e550*/  WARPSYNC.COLLECTIVE R15, `(.L_x_5212) ;  /* 0x000000000f087348 */ /* 0x000fea0003c00000 */
[----:B------:R0:W1:Y:S02]  /*1e560*/  SHFL.IDX P6, R14, R13, R12, R11 ;  /* 0x0000000c0d0e7389 */ /* 0x00006400000c000b */
[----:B01----:R-:W-:Y:S01]  /*1e570*/  ENDCOLLECTIVE ;  /* 0x000000000000791b */ /* 0x003fe20003800000 */
.L_x_5212:
[----:B------:R-:W-:Y:S05]  /*1e580*/  BRA `(.L_x_5213) ;  /* 0xfffffe9c00c87947 */ /* 0x000fea000383ffff */
.L_x_4953:
[----:B0-----:R0:W1:Y:S02]  /*1e590*/  SYNCS.PHASECHK.TRANS64.TRYWAIT P1, [R19+URZ+0x22800], R12 ;  /* 0x0228000c130075a7 */ /* 0x001064000802017f */
[----:B-1----:R-:W-:Y:S05]  /*1e5a0*/  @!P1 NANOSLEEP.SYNCS 0x989680 ;  /* 0x009896800000995d */ /* 0x002fea0003900000 */
[----:B------:R-:W1:Y:S02]  /*1e5b0*/  @!P1 SYNCS.PHASECHK.TRANS64 P1, [R19+URZ+0x22800], R12 ;  /* 0x0228000c130095a7 */ /* 0x000e64000802007f */
[----:B-1----:R-:W-:Y:S05]  /*1e5c0*/  @!P1 BRA `(.L_x_4953) ;  /* 0xfffffffc00f09947 */ /* 0x002fea000383ffff */
[----:B------:R-:W-:Y:S05]  /*1e5d0*/  BRA `(.L_x_5214) ;  /* 0xfffffea000547947 */ /* 0x000fea000383ffff */
.L_x_4959:
[----:B--2---:R2:W3:Y:S02]  /*1e5e0*/  SYNCS.PHASECHK.TRANS64.TRYWAIT P2, [R20+URZ+0x22830], R21 ;  /* 0x02283015140075a7 */ /* 0x0044e4000804017f */
[----:B---3--:R-:W-:Y:S05]  /*1e5f0*/  @!P2 NANOSLEEP.SYNCS 0x989680 ;  /* 0x009896800000a95d */ /* 0x008fea0003900000 */
[----:B------:R-:W3:Y:S02]  /*1e600*/  @!P2 SYNCS.PHASECHK.TRANS64 P2, [R20+URZ+0x22830], R21 ;  /* 0x022830151400a5a7 */ /* 0x000ee4000804007f */
[----:B---3--:R-:W-:Y:S05]  /*1e610*/  @!P2 BRA `(.L_x_4959) ;  /* 0xfffffffc00f0a947 */ /* 0x008fea000383ffff */
[----:B------:R-:W-:Y:S05]  /*1e620*/  BRA `(.L_x_4958) ;  /* 0xfffffeac00c07947 */ /* 0x000fea000383ffff */
.L_x_4964:
[----:B-1----:R1:W2:Y:S02]  /*1e630*/  SYNCS.PHASECHK.TRANS64.TRYWAIT P2, [R20+URZ+0x22850], R21 ;  /* 0x02285015140075a7 */ /* 0x0022a4000804017f */
[----:B--2---:R-:W-:Y:S05]  /*1e640*/  @!P2 NANOSLEEP.SYNCS 0x989680 ;  /* 0x009896800000a95d */ /* 0x004fea0003900000 */
[----:B------:R-:W2:Y:S02]  /*1e650*/  @!P2 SYNCS.PHASECHK.TRANS64 P2, [R20+URZ+0x22850], R21 ;  /* 0x022850151400a5a7 */ /* 0x000ea4000804007f */
[----:B--2---:R-:W-:Y:S05]  /*1e660*/  @!P2 BRA `(.L_x_4964) ;  /* 0xfffffffc00f0a947 */ /* 0x004fea000383ffff */
[----:B------:R-:W-:Y:S05]  /*1e670*/  BRA `(.L_x_4963) ;  /* 0xfffffec400f87947 */ /* 0x000fea000383ffff */
.L_x_4969:
[----:B-1----:R1:W2:Y:S02]  /*1e680*/  SYNCS.PHASECHK.TRANS64.TRYWAIT P2, [R200+URZ+0x22830], R201 ;  /* 0x022830c9c80075a7 */ /* 0x0022a4000804017f */
[----:B--2---:R-:W-:Y:S05]  /*1e690*/  @!P2 NANOSLEEP.SYNCS 0x989680 ;  /* 0x009896800000a95d */ /* 0x004fea0003900000 */
[----:B------:R-:W2:Y:S02]  /*1e6a0*/  @!P2 SYNCS.PHASECHK.TRANS64 P2, [R200+URZ+0x22830], R201 ;  /* 0x022830c9c800a5a7 */ /* 0x000ea4000804007f */
[----:B--2---:R-:W-:Y:S05]  /*1e6b0*/  @!P2 BRA `(.L_x_4969) ;  /* 0xfffffffc00f0a947 */ /* 0x004fea000383ffff */
[----:B------:R-:W-:Y:S05]  /*1e6c0*/  BRA `(.L_x_4968) ;  /* 0xfffffecc00707947 */ /* 0x000fea000383ffff */
.L_x_4974:
[----:B-1----:R1:W2:Y:S02]  /*1e6d0*/  SYNCS.PHASECHK.TRANS64.TRYWAIT P2, [R200+URZ+0x22850], R201 ;  /* 0x022850c9c80075a7 */ /* 0x0022a4000804017f */
[----:B--2---:R-:W-:Y:S05]  /*1e6e0*/  @!P2 NANOSLEEP.SYNCS 0x989680 ;  /* 0x009896800000a95d */ /* 0x004fea0003900000 */
[----:B------:R-:W2:Y:S02]  /*1e6f0*/  @!P2 SYNCS.PHASECHK.TRANS64 P2, [R200+URZ+0x22850], R201 ;  /* 0x022850c9c800a5a7 */ /* 0x000ea4000804007f */
[----:B--2---:R-:W-:Y:S05]  /*1e700*/  @!P2 BRA `(.L_x_4974) ;  /* 0xfffffffc00f0a947 */ /* 0x004fea000383ffff */
[----:B------:R-:W-:Y:S05]  /*1e710*/  BRA `(.L_x_4973) ;  /* 0xfffffeec00cc7947 */ /* 0x000fea000383ffff */
.L_x_4980:
[----:B-1----:R1:W2:Y:S02]  /*1e720*/  SYNCS.PHASECHK.TRANS64.TRYWAIT P2, [R20+URZ+0x22830], R211 ;  /* 0x022830d3140075a7 */ /* 0x0022a4000804017f */
[----:B--2---:R-:W-:Y:S05]  /*1e730*/  @!P2 NANOSLEEP.SYNCS 0x989680 ;  /* 0x009896800000a95d */ /* 0x004fea0003900000 */
[----:B------:R-:W2:Y:S02]  /*1e740*/  @!P2 SYNCS.PHASECHK.TRANS64 P2, [R20+URZ+0x22830], R211 ;  /* 0x022830d31400a5a7 */ /* 0x000ea4000804007f */
[----:B--2---:R-:W-:Y:S05]  /*1e750*/  @!P2 BRA `(.L_x_4980) ;  /* 0xfffffffc00f0a947 */ /* 0x004fea000383ffff */
[----:B------:R-:W-:Y:S05]  /*1e760*/  BRA `(.L_x_4979) ;  /* 0xfffffef400047947 */ /* 0x000fea000383ffff */
.L_x_4985:
[----:B---3--:R3:W4:Y:S02]  /*1e770*/  SYNCS.PHASECHK.TRANS64.TRYWAIT P2, [R20+URZ+0x22850], R211 ;  /* 0x022850d3140075a7 */ /* 0x008724000804017f */
[----:B----4-:R-:W-:Y:S05]  /*1e780*/  @!P2 NANOSLEEP.SYNCS 0x989680 ;  /* 0x009896800000a95d */ /* 0x010fea0003900000 */
[----:B------:R-:W4:Y:S02]  /*1e790*/  @!P2 SYNCS.PHASECHK.TRANS64 P2, [R20+URZ+0x22850], R211 ;  /* 0x022850d31400a5a7 */ /* 0x000f24000804007f */
[----:B----4-:R-:W-:Y:S05]  /*1e7a0*/  @!P2 BRA `(.L_x_4985) ;  /* 0xfffffffc00f0a947 */ /* 0x010fea000383ffff */
[----:B------:R-:W-:Y:S05]  /*1e7b0*/  BRA `(.L_x_4984) ;  /* 0xffffff0c00607947 */ /* 0x000fea000383ffff */
.L_x_4991:
[----:B------:R-:W-:Y:S02]  /*1e7c0*/  IMAD.MOV.U32 R13, RZ, RZ, R20 ;  /* 0x000000ffff0d7224 */ /* 0x000fe400078e0014 */
[----:B------:R-:W-:Y:S02]  /*1e7d0*/  IMAD.MOV.U32 R12, RZ, RZ, RZ ;  /* 0x000000ffff0c7224 */ /* 0x000fe400078e00ff */
[----:B------:R-:W-:Y:S02]  /*1e7e0*/  IMAD.MOV.U32 R11, RZ, RZ, 0x181f ;  /* 0x0000181fff0b7424 */ /* 0x000fe400078e00ff */
[----:B------:R-:W-:-:S07]  /*1e7f0*/  IMAD.MOV.U32 R15, RZ, RZ, -0x1 ;  /* 0xffffffffff0f7424 */ /* 0x000fce00078e00ff */
[----:B0----5:R-:W-:Y:S05]  /*1e800*/  WARPSYNC.COLLECTIVE R15, `(.L_x_5215) ;  /* 0x000000000f087348 */ /* 0x021fea0003c00000 */
[----:B------:R1:W2:Y:S02]  /*1e810*/  SHFL.IDX P6, R14, R13, R12, R11 ;  /* 0x0000000c0d0e7389 */ /* 0x0002a400000c000b */
[----:B012--5:R-:W-:Y:S01]  /*1e820*/  ENDCOLLECTIVE ;  /* 0x000000000000791b */ /* 0x027fe20003800000 */
.L_x_5215:
[----:B------:R-:W-:Y:S02]  /*1e830*/  IMAD.MOV.U32 R13, RZ, RZ, R4 ;  /* 0x000000ffff0d7224 */ /* 0x000fe400078e0004 */
[----:B------:R-:W-:-:S07]  /*1e840*/  IMAD.MOV.U32 R0, RZ, RZ, R14 ;  /* 0x000000ffff007224 */ /* 0x000fce00078e000e */
[----:B------:R-:W-:Y:S05]  /*1e850*/  WARPSYNC.COLLECTIVE R15, `(.L_x_5216) ;  /* 0x000000000f087348 */ /* 0x000fea0003c00000 */
[----:B------:R0:W1:Y:S02]  /*1e860*/  SHFL.IDX P6, R14, R13, R12, R11 ;  /* 0x0000000c0d0e7389 */ /* 0x00006400000c000b */
[----:B01----:R-:W-:Y:S01]  /*1e870*/  ENDCOLLECTIVE ;  /* 0x000000000000791b */ /* 0x003fe20003800000 */
.L_x_5216:
[----:B------:R-:W-:Y:S05]  /*1e880*/  BRA `(.L_x_5217) ;  /* 0xffffff3400707947 */ /* 0x000fea000383ffff */
.L_x_4994:
        /* <DEDUP_REMOVED lines=8> */
.L_x_5219:
[----:B------:R-:W-:Y:S05]  /*1e910*/  BSYNC B1 ;  /* 0x0000000000017941 */ /* 0x000fea0003800000 */
.L_x_5218:
[----:B------:R-:W-:Y:S01]  /*1e920*/  IMAD.MOV.U32 R13, RZ, RZ, R4 ;  /* 0x000000ffff0d7224 */ /* 0x000fe200078e0004 */
[----:B------:R-:W-:Y:S01]  /*1e930*/  MOV R12, 0x1 ;  /* 0x00000001000c7802 */ /* 0x000fe20000000f00 */
[----:B------:R-:W-:Y:S02]  /*1e940*/  IMAD.MOV.U32 R11, RZ, RZ, 0x181f ;  /* 0x0000181fff0b7424 */ /* 0x000fe400078e00ff */
[----:B------:R-:W-:Y:S02]  /*1e950*/  IMAD.MOV.U32 R15, RZ, RZ, -0x1 ;  /* 0xffffffffff0f7424 */ /* 0x000fe400078e00ff */
[----:B------:R-:W-:-:S07]  /*1e960*/  IMAD.MOV.U32 R0, RZ, RZ, R14 ;  /* 0x000000ffff007224 */ /* 0x000fce00078e000e */
[----:B------:R-:W-:Y:S05]  /*1e970*/  WARPSYNC.COLLECTIVE R15, `(.L_x_5220) ;  /* 0x000000000f087348 */ /* 0x000fea0003c00000 */
[----:B------:R0:W1:Y:S02]  /*1e980*/  SHFL.IDX P6, R14, R13, R12, R11 ;  /* 0x0000000c0d0e7389 */ /* 0x00006400000c000b */
[----:B01----:R-:W-:Y:S01]  /*1e990*/  ENDCOLLECTIVE ;  /* 0x000000000000791b */ /* 0x003fe20003800000 */
.L_x_5220:
[----:B------:R-:W-:Y:S05]  /*1e9a0*/  BRA `(.L_x_5221) ;  /* 0xffffff3400ac7947 */ /* 0x000fea000383ffff */
.L_x_4997:
[----:B------:R-:W-:Y:S01]  /*1e9b0*/  BSSY B1, `(.L_x_5222) ;  /* 0x0000008000017945 */ /* 0x000fe20003800000 */
[----:B---3--:R-:W-:Y:S02]  /*1e9c0*/  IMAD.MOV.U32 R13, RZ, RZ, R20 ;  /* 0x000000ffff0d7224 */ /* 0x008fe400078e0014 */
[----:B------:R-:W-:Y:S02]  /*1e9d0*/  IMAD.MOV.U32 R12, RZ, RZ, 0x2 ;  /* 0x00000002ff0c7424 */ /* 0x000fe400078e00ff */
[----:B------:R-:W-:Y:S02]  /*1e9e0*/  IMAD.MOV.U32 R11, RZ, RZ, 0x181f ;  /* 0x0000181fff0b7424 */ /* 0x000fe400078e00ff */
[----:B------:R-:W-:-:S07]  /*1e9f0*/  IMAD.MOV.U32 R15, RZ, RZ, -0x1 ;  /* 0xffffffffff0f7424 */ /* 0x000fce00078e00ff */
[----:B012-45:R-:W-:Y:S05]  /*1ea00*/  WARPSYNC.COLLECTIVE R15, `(.L_x_5223) ;  /* 0x000000000f087348 */ /* 0x037fea0003c00000 */
[----:B--2---:R2:W3:Y:S02]  /*1ea10*/  SHFL.IDX P6, R14, R13, R12, R11 ;  /* 0x0000000c0d0e7389 */ /* 0x0044e400000c000b */
[----:B012345:R-:W-:Y:S01]  /*1ea20*/  ENDCOLLECTIVE ;  /* 0x000000000000791b */ /* 0x03ffe20003800000 */
.L_x_5223:
[----:B------:R-:W-:Y:S05]  /*1ea30*/  BSYNC B1 ;  /* 0x0000000000017941 */ /* 0x000fea0003800000 */
.L_x_5222:
        /* <DEDUP_REMOVED lines=8> */
.L_x_5224:
[----:B------:R-:W-:Y:S05]  /*1eac0*/  BRA `(.L_x_5225) ;  /* 0xffffff3400d87947 */ /* 0x000fea000383ffff */
.L_x_5000:
        /* <DEDUP_REMOVED lines=8> */
.L_x_5227:
[----:B------:R-:W-:Y:S05]  /*1eb50*/  BSYNC B1 ;  /* 0x0000000000017941 */ /* 0x000fea0003800000 */
.L_x_5226:
        /* <DEDUP_REMOVED lines=8> */
.L_x_5228:
[----:B------:R-:W-:Y:S05]  /*1ebe0*/  BRA `(.L_x_5229) ;  /* 0xffffff3800047947 */ /* 0x000fea000383ffff */
.L_x_5002:
[----:B------:R-:W-:Y:S02]  /*1ebf0*/  IMAD.MOV.U32 R13, RZ, RZ, R4 ;  /* 0x000000ffff0d7224 */ /* 0x000fe400078e0004 */
[----:B------:R-:W-:Y:S02]  /*1ec00*/  IMAD.MOV.U32 R12, RZ, RZ, RZ ;  /* 0x000000ffff0c7224 */ /* 0x000fe400078e00ff */
[----:B------:R-:W-:Y:S02]  /*1ec10*/  IMAD.MOV.U32 R11, RZ, RZ, 0x1c1f ;  /* 0x00001c1fff0b7424 */ /* 0x000fe400078e00ff */
[----:B------:R-:W-:-:S07]  /*1ec20*/  IMAD.MOV.U32 R15, RZ, RZ, -0x1 ;  /* 0xffffffffff0f7424 */ /* 0x000fce00078e00ff */
[----:B------:R-:W-:Y:S05]  /*1ec30*/  WARPSYNC.COLLECTIVE R15, `(.L_x_5230) ;  /* 0x000000000f087348 */ /* 0x000fea0003c00000 */
[----:B------:R0:W1:Y:S02]  /*1ec40*/  SHFL.IDX P6, R14, R13, R12, R11 ;  /* 0x0000000c0d0e7389 */ /* 0x00006400000c000b */
[----:B01----:R-:W-:Y:S01]  /*1ec50*/  ENDCOLLECTIVE ;  /* 0x000000000000791b */ /* 0x003fe20003800000 */
.L_x_5230:
[----:B------:R-:W-:Y:S02]  /*1ec60*/  IMAD.MOV.U32 R13, RZ, RZ, R0 ;  /* 0x000000ffff0d7224 */ /* 0x000fe400078e0000 */
[----:B------:R-:W-:-:S07]  /*1ec70*/  IMAD.MOV.U32 R20, RZ, RZ, R14 ;  /* 0x000000ffff147224 */ /* 0x000fce00078e000e */
[----:B------:R-:W-:Y:S05]  /*1ec80*/  WARPSYNC.COLLECTIVE R15, `(.L_x_5231) ;  /* 0x000000000f087348 */ /* 0x000fea0003c00000 */
[----:B------:R0:W1:Y:S02]  /*1ec90*/  SHFL.IDX P6, R14, R13, R12, R11 ;  /* 0x0000000c0d0e7389 */ /* 0x00006400000c000b */
[----:B01----:R-:W-:Y:S01]  /*1eca0*/  ENDCOLLECTIVE ;  /* 0x000000000000791b */ /* 0x003fe20003800000 */
.L_x_5231:
[----:B------:R-:W-:Y:S01]  /*1ecb0*/  IMAD.MOV.U32 R12, RZ, RZ, R14 ;  /* 0x000000ffff0c7224 */ /* 0x000fe200078e000e */
[----:B------:R-:W-:Y:S06]  /*1ecc0*/  BRA `(.L_x_5232) ;  /* 0xffffff3800e87947 */ /* 0x000fec000383ffff */
.L_x_5005:
        /* <DEDUP_REMOVED lines=8> */
.L_x_5234:
[----:B------:R-:W-:Y:S05]  /*1ed50*/  BSYNC B1 ;  /* 0x0000000000017941 */ /* 0x000fea0003800000 */
.L_x_5233:
        /* <DEDUP_REMOVED lines=8> */
.L_x_5235:
[----:B------:R-:W-:Y:S01]  /*1ede0*/  IMAD.MOV.U32 R0, RZ, RZ, R14 ;  /* 0x000000ffff007224 */ /* 0x000fe200078e000e */
[----:B------:R-:W-:Y:S06]  /*1edf0*/  BRA `(.L_x_5236) ;  /* 0xffffff4800107947 */ /* 0x000fec000383ffff */
.L_x_5009:
[----:B------:R-:W-:Y:S02]  /*1ee00*/  IMAD.MOV.U32 R13, RZ, RZ, R4 ;  /* 0x000000ffff0d7224 */ /* 0x000fe400078e0004 */
[----:B------:R-:W-:Y:S02]  /*1ee10*/  IMAD.MOV.U32 R12, RZ, RZ, RZ ;  /* 0x000000ffff0c7224 */ /* 0x000fe400078e00ff */
[----:B------:R-:W-:Y:S02]  /*1ee20*/  IMAD.MOV.U32 R11, RZ, RZ, 0x181f ;  /* 0x0000181fff0b7424 */ /* 0x000fe400078e00ff */
[----:B------:R-:W-:-:S07]  /*1ee30*/  IMAD.MOV.U32 R15, RZ, RZ, -0x1 ;  /* 0xffffffffff0f7424 */ /* 0x000fce00078e00ff */
[----:B--2---:R-:W-:Y:S05]  /*1ee40*/  WARPSYNC.COLLECTIVE R15, `(.L_x_5237) ;  /* 0x000000000f087348 */ /* 0x004fea0003c00000 */
[----:B------:R0:W1:Y:S02]  /*1ee50*/  SHFL.IDX P6, R14, R13, R12, R11 ;  /* 0x0000000c0d0e7389 */ /* 0x00006400000c000b */
[----:B012---:R-:W-:Y:S01]  /*1ee60*/  ENDCOLLECTIVE ;  /* 0x000000000000791b */ /* 0x007fe20003800000 */
.L_x_5237:
[----:B------:R-:W-:Y:S02]  /*1ee70*/  IMAD.MOV.U32 R13, RZ, RZ, R3 ;  /* 0x000000ffff0d7224 */ /* 0x000fe400078e0003 */
[----:B------:R-:W-:-:S07]  /*1ee80*/  IMAD.MOV.U32 R0, RZ, RZ, R14 ;  /* 0x000000ffff007224 */ /* 0x000fce00078e000e */
[----:B------:R-:W-:Y:S05]  /*1ee90*/  WARPSYNC.COLLECTIVE R15, `(.L_x_5238) ;  /* 0x000000000f087348 */ /* 0x000fea0003c00000 */
[----:B------:R0:W1:Y:S02]  /*1eea0*/  SHFL.IDX P6, R14, R13, R12, R11 ;  /* 0x0000000c0d0e7389 */ /* 0x00006400000c000b */
[----:B01----:R-:W-:Y:S01]  /*1eeb0*/  ENDCOLLECTIVE ;  /* 0x000000000000791b */ /* 0x003fe20003800000 */
.L_x_5238:
[----:B------:R-:W-:Y:S05]  /*1eec0*/  BRA `(.L_x_5239) ;  /* 0xffffff5c00547947 */ /* 0x000fea000383ffff */
.L_x_5012:
[----:B------:R-:W-:Y:S01]  /*1eed0*/  BSSY B1, `(.L_x_5240) ;  /* 0x0000008000017945 */ /* 0x000fe20003800000 */
[----:B----4-:R-:W-:Y:S02]  /*1eee0*/  IMAD.MOV.U32 R13, RZ, RZ, R4 ;  /* 0x000000ffff0d7224 */ /* 0x010fe400078e0004 */
[----:B------:R-:W-:Y:S02]  /*1eef0*/  IMAD.MOV.U32 R12, RZ, RZ, 0x1 ;  /* 0x00000001ff0c7424 */ /* 0x000fe400078e00ff */
[----:B------:R-:W-:Y:S02]  /*1ef00*/  IMAD.MOV.U32 R11, RZ, RZ, 0x181f ;  /* 0x0000181fff0b7424 */ /* 0x000fe400078e00ff */
[----:B------:R-:W-:-:S07]  /*1ef10*/  IMAD.MOV.U32 R15, RZ, RZ, -0x1 ;  /* 0xffffffffff0f7424 */ /* 0x000fce00078e00ff */
[----:B0123--:R-:W-:Y:S05]  /*1ef20*/  WARPSYNC.COLLECTIVE R15, `(.L_x_5241) ;  /* 0x000000000f087348 */ /* 0x00ffea0003c00000 */
[----:B---3--:R3:W4:Y:S02]  /*1ef30*/  SHFL.IDX P6, R14, R13, R12, R11 ;  /* 0x0000000c0d0e7389 */ /* 0x00872400000c000b */
[----:B01234-:R-:W-:Y:S01]  /*1ef40*/  ENDCOLLECTIVE ;  /* 0x000000000000791b */ /* 0x01ffe20003800000 */
.L_x_5241:
[----:B------:R-:W-:Y:S05]  /*1ef50*/  BSYNC B1 ;  /* 0x0000000000017941 */ /* 0x000fea0003800000 */
.L_x_5240:
        /* <DEDUP_REMOVED lines=8> */
.L_x_5242:
[----:B------:R-:W-:Y:S05]  /*1efe0*/  BRA `(.L_x_5243) ;  /* 0xffffff5c00847947 */ /* 0x000fea000383ffff */
.L_x_5015:
        /* <DEDUP_REMOVED lines=8> */
.L_x_5245:
[----:B------:R-:W-:Y:S05]  /*1f070*/  BSYNC B1 ;  /* 0x0000000000017941 */ /* 0x000fea0003800000 */
.L_x_5244:
        /* <DEDUP_REMOVED lines=8> */
.L_x_5246:
[----:B------:R-:W-:Y:S05]  /*1f100*/  BRA `(.L_x_5247) ;  /* 0xffffff5c00b07947 */ /* 0x000fea000383ffff */
.L_x_5018:
        /* <DEDUP_REMOVED lines=8> */
.L_x_5249:
[----:B------:R-:W-:Y:S05]  /*1f190*/  BSYNC B1 ;  /* 0x0000000000017941 */ /* 0x000fea0003800000 */
.L_x_5248:
        /* <DEDUP_REMOVED lines=8> */
.L_x_5250:
[----:B------:R-:W-:Y:S05]  /*1f220*/  BRA `(.L_x_5251) ;  /* 0xffffff5c00dc7947 */ /* 0x000fea000383ffff */
.L_x_5037:
        /* <DEDUP_REMOVED lines=8> */
[----:B------:R-:W-:Y:S05]  /*1f2b0*/  WARPSYNC.COLLECTIVE R15, `(.L_x_5253) ;  /* 0x000000000f087348 */ /* 0x000fea0003c00000 */
[----:B------:R0:W1:Y:S02]  /*1f2c0*/  SHFL.IDX P6, R14, R13, R12, R11 ;  /* 0x0000000c0d0e7389 */ /* 0x00006400000c000b */
[----:B01----:R-:W-:Y:S01]  /*1f2d0*/  ENDCOLLECTIVE ;  /* 0x000000000000791b */ /* 0x003fe20003800000 */
.L_x_5253:
[----:B------:R-:W-:Y:S05]  /*1f2e0*/  BSYNC B1 ;  /* 0x0000000000017941 */ /* 0x000fea0003800000 */
.L_x_5252:
[----:B------:R-:W-:Y:S05]  /*1f2f0*/  BRA `(.L_x_5254) ;  /* 0xffffff7c00407947 */ /* 0x000fea000383ffff */
.L_x_5039:
[----:B------:R-:W-:Y:S01]  /*1f300*/  BSSY B1, `(.L_x_5255) ;  /* 0x0000006000017945 */ /* 0x000fe20003800000 */
[----:B------:R-:W-:-:S07]  /*1f310*/  IMAD.MOV.U32 R15, RZ, RZ, -0x1 ;  /* 0xffffffffff0f7424 */ /* 0x000fce00078e00ff */
[----:B0-----:R-:W-:Y:S05]  /*1f320*/  WARPSYNC.COLLECTIVE R15, `(.L_x_5256) ;  /* 0x000000000f0c7348 */ /* 0x001fea0003c00000 */
[----:B------:R-:W-:Y:S02]  /*1f330*/  ELECT P6, UR62, PT ;  /* 0x00000000003e782f */ /* 0x000fe400038c0000 */
[----:B------:R-:W-:Y:S01]  /*1f340*/  MOV R14, UR62 ;  /* 0x0000003e000e7c02 */ /* 0x000fe20008000f00 */
[----:B0-----:R-:W-:Y:S10]  /*1f350*/  ENDCOLLECTIVE ;  /* 0x000000000000791b */ /* 0x001ff40003800000 */
.L_x_5256:
[----:B------:R-:W-:Y:S05]  /*1f360*/  BSYNC B1 ;  /* 0x0000000000017941 */ /* 0x000fea0003800000 */
.L_x_5255:
[----:B------:R-:W-:Y:S05]  /*1f370*/  BRA `(.L_x_5038) ;  /* 0xffffff7c00387947 */ /* 0x000fea000383ffff */
.L_x_5041:
[----:B0-----:R0:W1:Y:S02]  /*1f380*/  SYNCS.PHASECHK.TRANS64.TRYWAIT P0, [R19+URZ+0x22820], R4 ;  /* 0x02282004130075a7 */ /* 0x001064000800017f */
[----:B-1----:R-:W-:Y:S05]  /*1f390*/  @!P0 NANOSLEEP.SYNCS 0x989680 ;  /* 0x009896800000895d */ /* 0x002fea0003900000 */
[----:B------:R-:W1:Y:S02]  /*1f3a0*/  @!P0 SYNCS.PHASECHK.TRANS64 P0, [R19+URZ+0x22820], R4 ;  /* 0x02282004130085a7 */ /* 0x000e64000800007f */
[----:B-1----:R-:W-:Y:S05]  /*1f3b0*/  @!P0 BRA `(.L_x_5041) ;  /* 0xfffffffc00f08947 */ /* 0x002fea000383ffff */
[----:B------:R-:W-:Y:S05]  /*1f3c0*/  BRA `(.L_x_5257) ;  /* 0xffffff7c00487947 */ /* 0x000fea000383ffff */
.L_x_5045:
[----:B0-----:R0:W1:Y:S02]  /*1f3d0*/  SYNCS.PHASECHK.TRANS64.TRYWAIT P0, [R4+URZ+0x228a0], R9 ;  /* 0x0228a009040075a7 */ /* 0x001064000800017f */
[----:B-1----:R-:W-:Y:S05]  /*1f3e0*/  @!P0 NANOSLEEP.SYNCS 0x989680 ;  /* 0x009896800000895d */ /* 0x002fea0003900000 */
[----:B------:R-:W1:Y:S02]  /*1f3f0*/  @!P0 SYNCS.PHASECHK.TRANS64 P0, [R4+URZ+0x228a0], R9 ;  /* 0x0228a009040085a7 */ /* 0x000e64000800007f */
[----:B-1----:R-:W-:Y:S05]  /*1f400*/  @!P0 BRA `(.L_x_5045) ;  /* 0xfffffffc00f08947 */ /* 0x002fea000383ffff */
[----:B------:R-:W-:Y:S05]  /*1f410*/  BRA `(.L_x_5258) ;  /* 0xffffff7c00687947 */ /* 0x000fea000383ffff */
.L_x_5050:
[----:B-1----:R1:W2:Y:S02]  /*1f420*/  SYNCS.PHASECHK.TRANS64.TRYWAIT P0, [R4+URZ+0x228c0], R9 ;  /* 0x0228c009040075a7 */ /* 0x0022a4000800017f */
[----:B--2---:R-:W-:Y:S05]  /*1f430*/  @!P0 NANOSLEEP.SYNCS 0x989680 ;  /* 0x009896800000895d */ /* 0x004fea0003900000 */
[----:B------:R-:W2:Y:S02]  /*1f440*/  @!P0 SYNCS.PHASECHK.TRANS64 P0, [R4+URZ+0x228c0], R9 ;  /* 0x0228c009040085a7 */ /* 0x000ea4000800007f */
[----:B--2---:R-:W-:Y:S05]  /*1f450*/  @!P0 BRA `(.L_x_5050) ;  /* 0xfffffffc00f08947 */ /* 0x004fea000383ffff */
[----:B------:R-:W-:Y:S05]  /*1f460*/  BRA `(.L_x_5259) ;  /* 0xffffff7c00e87947 */ /* 0x000fea000383ffff */
.L_x_5060:
[----:B0-----:R0:W1:Y:S02]  /*1f470*/  SYNCS.PHASECHK.TRANS64.TRYWAIT P1, [R5+URZ+0x228a0], R6 ;  /* 0x0228a006050075a7 */ /* 0x001064000802017f */
[----:B-1----:R-:W-:Y:S05]  /*1f480*/  @!P1 NANOSLEEP.SYNCS 0x989680 ;  /* 0x009896800000995d */ /* 0x002fea0003900000 */
[----:B------:R-:W1:Y:S02]  /*1f490*/  @!P1 SYNCS.PHASECHK.TRANS64 P1, [R5+URZ+0x228a0], R6 ;  /* 0x0228a006050095a7 */ /* 0x000e64000802007f */
[----:B-1----:R-:W-:Y:S05]  /*1f4a0*/  @!P1 BRA `(.L_x_5060) ;  /* 0xfffffffc00f09947 */ /* 0x002fea000383ffff */
[----:B------:R-:W-:Y:S05]  /*1f4b0*/  BRA `(.L_x_5260) ;  /* 0xffffff8400787947 */ /* 0x000fea000383ffff */
.L_x_5065:
[----:B-1----:R1:W2:Y:S02]  /*1f4c0*/  SYNCS.PHASECHK.TRANS64.TRYWAIT P1, [R5+URZ+0x228c0], R6 ;  /* 0x0228c006050075a7 */ /* 0x0022a4000802017f */
[----:B--2---:R-:W-:Y:S05]  /*1f4d0*/  @!P1 NANOSLEEP.SYNCS 0x989680 ;  /* 0x009896800000995d */ /* 0x004fea0003900000 */
[----:B------:R-:W2:Y:S02]  /*1f4e0*/  @!P1 SYNCS.PHASECHK.TRANS64 P1, [R5+URZ+0x228c0], R6 ;  /* 0x0228c006050095a7 */ /* 0x000ea4000802007f */
[----:B--2---:R-:W-:Y:S05]  /*1f4f0*/  @!P1 BRA `(.L_x_5065) ;  /* 0xfffffffc00f09947 */ /* 0x004fea000383ffff */
[----:B------:R-:W-:Y:S05]  /*1f500*/  BRA `(.L_x_5261) ;  /* 0xffffff8400f47947 */ /* 0x000fea000383ffff */
.L_x_5083:
        /* <DEDUP_REMOVED lines=11> */
.L_x_5263:
[----:B------:R-:W-:Y:S05]  /*1f5c0*/  BSYNC B0 ;  /* 0x0000000000007941 */ /* 0x000fea0003800000 */
.L_x_5262:
[----:B------:R-:W-:Y:S05]  /*1f5d0*/  BRA `(.L_x_5264) ;  /* 0xffffff9400ac7947 */ /* 0x000fea000383ffff */
.L_x_5085:
[----:B------:R-:W-:Y:S01]  /*1f5e0*/  BSSY B0, `(.L_x_5265) ;  /* 0x0000006000007945 */ /* 0x000fe20003800000 */
[----:B------:R-:W-:-:S07]  /*1f5f0*/  IMAD.MOV.U32 R15, RZ, RZ, -0x1 ;  /* 0xffffffffff0f7424 */ /* 0x000fce00078e00ff */
[----:B0-----:R-:W-:Y:S05]  /*1f600*/  WARPSYNC.COLLECTIVE R15, `(.L_x_5266) ;  /* 0x000000000f0c7348 */ /* 0x001fea0003c00000 */
[----:B------:R-:W-:Y:S02]  /*1f610*/  ELECT P6, UR62, PT ;  /* 0x00000000003e782f */ /* 0x000fe400038c0000 */
[----:B------:R-:W-:Y:S01]  /*1f620*/  MOV R14, UR62 ;  /* 0x0000003e000e7c02 */ /* 0x000fe20008000f00 */
[----:B0-----:R-:W-:Y:S10]  /*1f630*/  ENDCOLLECTIVE ;  /* 0x000000000000791b */ /* 0x001ff40003800000 */
.L_x_5266:
[----:B------:R-:W-:Y:S05]  /*1f640*/  BSYNC B0 ;  /* 0x0000000000007941 */ /* 0x000fea0003800000 */
.L_x_5265:
[----:B------:R-:W-:Y:S05]  /*1f650*/  BRA `(.L_x_5267) ;  /* 0xffffff9400b07947 */ /* 0x000fea000383ffff */
.L_x_5087:
[----:B-1----:R1:W2:Y:S02]  /*1f660*/  SYNCS.PHASECHK.TRANS64.TRYWAIT P0, [R0+URZ+0x22840], R2 ;  /* 0x02284002000075a7 */ /* 0x0022a4000800017f */
[----:B--2---:R-:W-:Y:S05]  /*1f670*/  @!P0 NANOSLEEP.SYNCS 0x989680 ;  /* 0x009896800000895d */ /* 0x004fea0003900000 */
[----:B------:R-:W2:Y:S02]  /*1f680*/  @!P0 SYNCS.PHASECHK.TRANS64 P0, [R0+URZ+0x22840], R2 ;  /* 0x02284002000085a7 */ /* 0x000ea4000800007f */
[----:B--2---:R-:W-:Y:S05]  /*1f690*/  @!P0 BRA `(.L_x_5087) ;  /* 0xfffffffc00f08947 */ /* 0x004fea000383ffff */
[----:B------:R-:W-:Y:S05]  /*1f6a0*/  BRA `(.L_x_5268) ;  /* 0xffffff9800147947 */ /* 0x000fea000383ffff */
.L_x_5091:
        /* <DEDUP_REMOVED lines=8> */
[----:B------:R-:W-:Y:S02]  /*1f730*/  VIADD R5, R2, 0x10 ;  /* 0x0000001002057836 */ /* 0x000fe40000000000 */
[----:B--2---:R-:W-:Y:S02]  /*1f740*/  IMAD R0, R11, R7, RZ ;  /* 0x000000070b007224 */ /* 0x004fe400078e02ff */
[----:B------:R-:W-:-:S03]  /*1f750*/  IMAD.MOV.U32 R11, RZ, RZ, 0x181f ;  /* 0x0000181fff0b7424 */ /* 0x000fc600078e00ff */
[----:B------:R-:W-:-:S13]  /*1f760*/  ISETP.GE.AND P1, PT, R2, R0, PT ;  /* 0x000000000200720c */ /* 0x000fda0003f26270 */
[----:B-----5:R-:W-:Y:S05]  /*1f770*/  WARPSYNC.COLLECTIVE R15, `(.L_x_5269) ;  /* 0x000000000f087348 */ /* 0x020fea0003c00000 */
[----:B------:R0:W1:Y:S02]  /*1f780*/  SHFL.IDX P6, R14, R13, R12, R11 ;  /* 0x0000000c0d0e7389 */ /* 0x00006400000c000b */
[----:B01---5:R-:W-:Y:S01]  /*1f790*/  ENDCOLLECTIVE ;  /* 0x000000000000791b */ /* 0x023fe20003800000 */
.L_x_5269:
[----:B------:R-:W-:Y:S02]  /*1f7a0*/  IMAD.MOV.U32 R13, RZ, RZ, R4 ;  /* 0x000000ffff0d7224 */ /* 0x000fe400078e0004 */
[----:B------:R-:W-:-:S07]  /*1f7b0*/  IMAD.MOV.U32 R6, RZ, RZ, R14 ;  /* 0x000000ffff067224 */ /* 0x000fce00078e000e */
[----:B------:R-:W-:Y:S05]  /*1f7c0*/  WARPSYNC.COLLECTIVE R15, `(.L_x_5270) ;  /* 0x000000000f087348 */ /* 0x000fea0003c00000 */
[----:B------:R0:W1:Y:S02]  /*1f7d0*/  SHFL.IDX P6, R14, R13, R12, R11 ;  /* 0x0000000c0d0e7389 */ /* 0x00006400000c000b */
[----:B01----:R-:W-:Y:S01]  /*1f7e0*/  ENDCOLLECTIVE ;  /* 0x000000000000791b */ /* 0x003fe20003800000 */
.L_x_5270:
[----:B------:R-:W-:Y:S02]  /*1f7f0*/  IMAD.MOV.U32 R13, RZ, RZ, R3 ;  /* 0x000000ffff0d7224 */ /* 0x000fe400078e0003 */
[----:B------:R-:W-:Y:S02]  /*1f800*/  IMAD.MOV.U32 R12, RZ, RZ, 0x1 ;  /* 0x00000001ff0c7424 */ /* 0x000fe400078e00ff */
[----:B------:R-:W-:-:S07]  /*1f810*/  IMAD.MOV.U32 R7, RZ, RZ, R14 ;  /* 0x000000ffff077224 */ /* 0x000fce00078e000e */
[----:B------:R-:W-:Y:S05]  /*1f820*/  WARPSYNC.COLLECTIVE R15, `(.L_x_5271) ;  /* 0x000000000f087348 */ /* 0x000fea0003c00000 */
[----:B------:R0:W1:Y:S02]  /*1f830*/  SHFL.IDX P6, R14, R13, R12, R11 ;  /* 0x0000000c0d0e7389 */ /* 0x00006400000c000b */
[----:B01----:R-:W-:Y:S01]  /*1f840*/  ENDCOLLECTIVE ;  /* 0x000000000000791b */ /* 0x003fe20003800000 */
.L_x_5271:
        /* <DEDUP_REMOVED lines=15> */
.L_x_5272:
[----:B------:R-:W-:Y:S02]  /*1f940*/  IMAD.MOV.U32 R13, RZ, RZ, R3 ;  /* 0x000000ffff0d7224 */ /* 0x000fe400078e0003 */
[----:B------:R-:W-:Y:S02]  /*1f950*/  IMAD.MOV.U32 R12, RZ, RZ, 0x2 ;  /* 0x00000002ff0c7424 */ /* 0x000fe400078e00ff */
[----:B------:R-:W-:-:S07]  /*1f960*/  IMAD.MOV.U32 R5, RZ, RZ, R14 ;  /* 0x000000ffff057224 */ /* 0x000fce00078e000e */
[----:B------:R-:W-:Y:S05]  /*1f970*/  WARPSYNC.COLLECTIVE R15, `(.L_x_5273) ;  /* 0x000000000f087348 */ /* 0x000fea0003c00000 */
[----:B------:R0:W1:Y:S02]  /*1f980*/  SHFL.IDX P6, R14, R13, R12, R11 ;  /* 0x0000000c0d0e7389 */ /* 0x00006400000c000b */
[----:B01----:R-:W-:Y:S01]  /*1f990*/  ENDCOLLECTIVE ;  /* 0x000000000000791b */ /* 0x003fe20003800000 */
.L_x_5273:
        /* <DEDUP_REMOVED lines=10> */
[----:B------:R-:W-:-:S02]  /*1fa40*/  ISETP.GE.AND P1, PT, R5, R0, PT ;  /* 0x000000000500720c */ /* 0x000fc40003f26270 */
[----:B0-----:R-:W-:-:S11]  /*1fa50*/  MOV R6, R14 ;  /* 0x0000000e00067202 */ /* 0x001fd60000000f00 */
[----:B------:R-:W-:Y:S05]  /*1fa60*/  WARPSYNC.COLLECTIVE R15, `(.L_x_5274) ;  /* 0x000000000f087348 */ /* 0x000fea0003c00000 */
[----:B------:R0:W1:Y:S02]  /*1fa70*/  SHFL.IDX P6, R14, R13, R12, R11 ;  /* 0x0000000c0d0e7389 */ /* 0x00006400000c000b */
[----:B01----:R-:W-:Y:S01]  /*1fa80*/  ENDCOLLECTIVE ;  /* 0x000000000000791b */ /* 0x003fe20003800000 */
.L_x_5274:
[----:B------:R-:W-:Y:S02]  /*1fa90*/  IMAD.MOV.U32 R13, RZ, RZ, R3 ;  /* 0x000000ffff0d7224 */ /* 0x000fe400078e0003 */
[----:B------:R-:W-:Y:S02]  /*1faa0*/  IMAD.MOV.U32 R12, RZ, RZ, 0x3 ;  /* 0x00000003ff0c7424 */ /* 0x000fe400078e00ff */
[----:B------:R-:W-:-:S07]  /*1fab0*/  IMAD.MOV.U32 R5, RZ, RZ, R14 ;  /* 0x000000ffff057224 */ /* 0x000fce00078e000e */
[----:B------:R-:W-:Y:S05]  /*1fac0*/  WARPSYNC.COLLECTIVE R15, `(.L_x_5275) ;  /* 0x000000000f087348 */ /* 0x000fea0003c00000 */
[----:B------:R0:W1:Y:S02]  /*1fad0*/  SHFL.IDX P6, R14, R13, R12, R11 ;  /* 0x0000000c0d0e7389 */ /* 0x00006400000c000b */
[----:B01----:R-:W-:Y:S01]  /*1fae0*/  ENDCOLLECTIVE ;  /* 0x000000000000791b */ /* 0x003fe20003800000 */
.L_x_5275:
        /* <DEDUP_REMOVED lines=15> */
.L_x_5276:
[----:B------:R-:W-:Y:S02]  /*1fbe0*/  IMAD.MOV.U32 R13, RZ, RZ, R3 ;  /* 0x000000ffff0d7224 */ /* 0x000fe400078e0003 */
[----:B------:R-:W-:Y:S02]  /*1fbf0*/  IMAD.MOV.U32 R12, RZ, RZ, 0x4 ;  /* 0x00000004ff0c7424 */ /* 0x000fe400078e00ff */
[----:B------:R-:W-:-:S07]  /*1fc00*/  IMAD.MOV.U32 R5, RZ, RZ, R14 ;  /* 0x000000ffff057224 */ /* 0x000fce00078e000e */
[----:B------:R-:W-:Y:S05]  /*1fc10*/  WARPSYNC.COLLECTIVE R15, `(.L_x_5277) ;  /* 0x000000000f087348 */ /* 0x000fea0003c00000 */
[----:B------:R0:W1:Y:S02]  /*1fc20*/  SHFL.IDX P6, R14, R13, R12, R11 ;  /* 0x0000000c0d0e7389 */ /* 0x00006400000c000b */
[----:B01----:R-:W-:Y:S01]  /*1fc30*/  ENDCOLLECTIVE ;  /* 0x000000000000791b */ /* 0x003fe20003800000 */
.L_x_5277:
        /* <DEDUP_REMOVED lines=15> */
.L_x_5278:
[----:B------:R-:W-:Y:S02]  /*1fd30*/  IMAD.MOV.U32 R13, RZ, RZ, R3 ;  /* 0x000000ffff0d7224 */ /* 0x000fe400078e0003 */
[----:B------:R-:W-:Y:S02]  /*1fd40*/  IMAD.MOV.U32 R12, RZ, RZ, 0x5 ;  /* 0x00000005ff0c7424 */ /* 0x000fe400078e00ff */
[----:B------:R-:W-:-:S07]  /*1fd50*/  IMAD.MOV.U32 R5, RZ, RZ, R14 ;  /* 0x000000ffff057224 */ /* 0x000fce00078e000e */
[----:B------:R-:W-:Y:S05]  /*1fd60*/  WARPSYNC.COLLECTIVE R15, `(.L_x_5279) ;  /* 0x000000000f087348 */ /* 0x000fea0003c00000 */
[----:B------:R0:W1:Y:S02]  /*1fd70*/  SHFL.IDX P6, R14, R13, R12, R11 ;  /* 0x0000000c0d0e7389 */ /* 0x00006400000c000b */
[----:B01----:R-:W-:Y:S01]  /*1fd80*/  ENDCOLLECTIVE ;  /* 0x000000000000791b */ /* 0x003fe20003800000 */
.L_x_5279:
        /* <DEDUP_REMOVED lines=15> */
.L_x_5280:
[----:B------:R-:W-:Y:S01]  /*1fe80*/  IMAD.MOV.U32 R13, RZ, RZ, R3 ;  /* 0x000000ffff0d7224 */ /* 0x000fe200078e0003 */
[----:B------:R-:W-:Y:S01]  /*1fe90*/  MOV R12, 0x6 ;  /* 0x00000006000c7802 */ /* 0x000fe20000000f00 */
[----:B------:R-:W-:-:S07]  /*1fea0*/  IMAD.MOV.U32 R5, RZ, RZ, R14 ;  /* 0x000000ffff057224 */ /* 0x000fce00078e000e */
[----:B------:R-:W-:Y:S05]  /*1feb0*/  WARPSYNC.COLLECTIVE R15, `(.L_x_5281) ;  /* 0x000000000f087348 */ /* 0x000fea0003c00000 */
[----:B------:R0:W1:Y:S02]  /*1fec0*/  SHFL.IDX P6, R14, R13, R12, R11 ;  /* 0x0000000c0d0e7389 */ /* 0x00006400000c000b */
[----:B01----:R-:W-:Y:S01]  /*1fed0*/  ENDCOLLECTIVE ;  /* 0x000000000000791b */ /* 0x003fe20003800000 */
.L_x_5281:
        /* <DEDUP_REMOVED lines=13> */
.L_x_5282:
        /* <DEDUP_REMOVED lines=8> */
.L_x_5283:
        /* <DEDUP_REMOVED lines=13> */
.L_x_5284:
[----:B------:R-:W-:Y:S01]  /*20100*/  IMAD.MOV.U32 R3, RZ, RZ, R14 ;  /* 0x000000ffff037224 */ /* 0x000fe200078e000e */
[----:B------:R-:W-:Y:S06]  /*20110*/  BRA `(.L_x_5285) ;  /* 0xffffff9800987947 */ /* 0x000fec000383ffff */
.L_x_5094:
[----:B0-----:R0:W1:Y:S02]  /*20120*/  SYNCS.PHASECHK.TRANS64.TRYWAIT P0, [R19+URZ+0x22820], R0 ;  /* 0x02282000130075a7 */ /* 0x001064000800017f */
[----:B-1----:R-:W-:Y:S05]  /*20130*/  @!P0 NANOSLEEP.SYNCS 0x989680 ;  /* 0x009896800000895d */ /* 0x002fea0003900000 */
[----:B------:R-:W1:Y:S02]  /*20140*/  @!P0 SYNCS.PHASECHK.TRANS64 P0, [R19+URZ+0x22820], R0 ;  /* 0x02282000130085a7 */ /* 0x000e64000800007f */
[----:B-1----:R-:W-:Y:S05]  /*20150*/  @!P0 BRA `(.L_x_5094) ;  /* 0xfffffffc00f08947 */ /* 0x002fea000383ffff */
[----:B------:R-:W-:Y:S05]  /*20160*/  BRA `(.L_x_5286) ;  /* 0xffffff9800f47947 */ /* 0x000fea000383ffff */
.L_x_5098:
[----:B0-----:R0:W1:Y:S02]  /*20170*/  SYNCS.PHASECHK.TRANS64.TRYWAIT P0, [R2+URZ+0x22860], R0 ;  /* 0x02286000020075a7 */ /* 0x001064000800017f */
[----:B-1----:R-:W-:Y:S05]  /*20180*/  @!P0 NANOSLEEP.SYNCS 0x989680 ;  /* 0x009896800000895d */ /* 0x002fea0003900000 */
[----:B------:R-:W1:Y:S02]  /*20190*/  @!P0 SYNCS.PHASECHK.TRANS64 P0, [R2+URZ+0x22860], R0 ;  /* 0x02286000020085a7 */ /* 0x000e64000800007f */
[----:B-1----:R-:W-:Y:S05]  /*201a0*/  @!P0 BRA `(.L_x_5098) ;  /* 0xfffffffc00f08947 */ /* 0x002fea000383ffff */
[----:B------:R-:W-:Y:S05]  /*201b0*/  BRA `(.L_x_5287) ;  /* 0xffffff9c00187947 */ /* 0x000fea000383ffff */
.L_x_5113:
[----:B-1----:R1:W2:Y:S02]  /*201c0*/  SYNCS.PHASECHK.TRANS64.TRYWAIT P0, [R2+URZ+0x22840], R6 ;  /* 0x02284006020075a7 */ /* 0x0022a4000800017f */
[----:B--2---:R-:W-:Y:S05]  /*201d0*/  @!P0 NANOSLEEP.SYNCS 0x989680 ;  /* 0x009896800000895d */ /* 0x004fea0003900000 */
[----:B------:R-:W2:Y:S02]  /*201e0*/  @!P0 SYNCS.PHASECHK.TRANS64 P0, [R2+URZ+0x22840], R6 ;  /* 0x02284006020085a7 */ /* 0x000ea4000800007f */
[----:B--2---:R-:W-:Y:S05]  /*201f0*/  @!P0 BRA `(.L_x_5113) ;  /* 0xfffffffc00f08947 */ /* 0x004fea000383ffff */
[----:B------:R-:W-:Y:S05]  /*20200*/  BRA `(.L_x_5288) ;  /* 0xffffffa400407947 */ /* 0x000fea000383ffff */
.L_x_5118:
[----:B0-----:R0:W2:Y:S02]  /*20210*/  SYNCS.PHASECHK.TRANS64.TRYWAIT P0, [R2+URZ+0x22860], R6 ;  /* 0x02286006020075a7 */ /* 0x0010a4000800017f */
[----:B--2---:R-:W-:Y:S05]  /*20220*/  @!P0 NANOSLEEP.SYNCS 0x989680 ;  /* 0x009896800000895d */ /* 0x004fea0003900000 */
[----:B------:R-:W2:Y:S02]  /*20230*/  @!P0 SYNCS.PHASECHK.TRANS64 P0, [R2+URZ+0x22860], R6 ;  /* 0x02286006020085a7 */ /* 0x000ea4000800007f */
[----:B--2---:R-:W-:Y:S05]  /*20240*/  @!P0 BRA `(.L_x_5118) ;  /* 0xfffffffc00f08947 */ /* 0x004fea000383ffff */
[----:B------:R-:W-:Y:S05]  /*20250*/  BRA `(.L_x_5289) ;  /* 0xffffffa400c07947 */ /* 0x000fea000383ffff */
.L_x_5129:
[----:B-1----:R1:W2:Y:S02]  /*20260*/  SYNCS.PHASECHK.TRANS64.TRYWAIT P0, [R3+URZ+0x22840], R2 ;  /* 0x02284002030075a7 */ /* 0x0022a4000800017f */
[----:B--2---:R-:W-:Y:S05]  /*20270*/  @!P0 NANOSLEEP.SYNCS 0x989680 ;  /* 0x009896800000895d */ /* 0x004fea0003900000 */
[----:B------:R-:W2:Y:S02]  /*20280*/  @!P0 SYNCS.PHASECHK.TRANS64 P0, [R3+URZ+0x22840], R2 ;  /* 0x02284002030085a7 */ /* 0x000ea4000800007f */
[----:B--2---:R-:W-:Y:S05]  /*20290*/  @!P0 BRA `(.L_x_5129) ;  /* 0xfffffffc00f08947 */ /* 0x004fea000383ffff */
[----:B------:R-:W-:Y:S05]  /*202a0*/  BRA `(.L_x_5290) ;  /* 0xffffffac00b07947 */ /* 0x000fea000383ffff */
.L_x_5134:
[----:B0-----:R0:W2:Y:S02]  /*202b0*/  SYNCS.PHASECHK.TRANS64.TRYWAIT P0, [R3+URZ+0x22860], R2 ;  /* 0x02286002030075a7 */ /* 0x0010a4000800017f */
[----:B--2---:R-:W-:Y:S05]  /*202c0*/  @!P0 NANOSLEEP.SYNCS 0x989680 ;  /* 0x009896800000895d */ /* 0x004fea0003900000 */
[----:B------:R-:W2:Y:S02]  /*202d0*/  @!P0 SYNCS.PHASECHK.TRANS64 P0, [R3+URZ+0x22860], R2 ;  /* 0x02286002030085a7 */ /* 0x000ea4000800007f */
[----:B--2---:R-:W-:Y:S05]  /*202e0*/  @!P0 BRA `(.L_x_5134) ;  /* 0xfffffffc00f08947 */ /* 0x004fea000383ffff */
[----:B------:R-:W-:Y:S05]  /*202f0*/  BRA `(.L_x_5291) ;  /* 0xffffffb0002c7947 */ /* 0x000fea000383ffff */
.L_x_5145:
[----:B-1----:R1:W2:Y:S02]  /*20300*/  SYNCS.PHASECHK.TRANS64.TRYWAIT P0, [R3+URZ+0x22840], R2 ;  /* 0x02284002030075a7 */ /* 0x0022a4000800017f */
[----:B--2---:R-:W-:Y:S05]  /*20310*/  @!P0 NANOSLEEP.SYNCS 0x989680 ;  /* 0x009896800000895d */ /* 0x004fea0003900000 */
[----:B------:R-:W2:Y:S02]  /*20320*/  @!P0 SYNCS.PHASECHK.TRANS64 P0, [R3+URZ+0x22840], R2 ;  /* 0x02284002030085a7 */ /* 0x000ea4000800007f */
[----:B--2---:R-:W-:Y:S05]  /*20330*/  @!P0 BRA `(.L_x_5145) ;  /* 0xfffffffc00f08947 */ /* 0x004fea000383ffff */
[----:B------:R-:W-:Y:S05]  /*20340*/  BRA `(.L_x_5292) ;  /* 0xffffffb400fc7947 */ /* 0x000fea000383ffff */
.L_x_5150:
[----:B--2---:R2:W3:Y:S02]  /*20350*/  SYNCS.PHASECHK.TRANS64.TRYWAIT P0, [R3+URZ+0x22860], R2 ;  /* 0x02286002030075a7 */ /* 0x0044e4000800017f */
[----:B---3--:R-:W-:Y:S05]  /*20360*/  @!P0 NANOSLEEP.SYNCS 0x989680 ;  /* 0x009896800000895d */ /* 0x008fea0003900000 */
[----:B------:R-:W3:Y:S02]  /*20370*/  @!P0 SYNCS.PHASECHK.TRANS64 P0, [R3+URZ+0x22860], R2 ;  /* 0x02286002030085a7 */ /* 0x000ee4000800007f */
[----:B---3--:R-:W-:Y:S05]  /*20380*/  @!P0 BRA `(.L_x_5150) ;  /* 0xfffffffc00f08947 */ /* 0x008fea000383ffff */
[----:B------:R-:W-:Y:S05]  /*20390*/  BRA `(.L_x_5293) ;  /* 0xffffffb8007c7947 */ /* 0x000fea000383ffff */
.L_x_5162:
[----:B---34-:R-:W3:Y:S01]  /*203a0*/  LDL R0, [R1] ;  /* 0x0000000001007983 */ /* 0x018ee20000100800 */
        /* <DEDUP_REMOVED lines=8> */
.L_x_5295:
[----:B------:R-:W-:Y:S05]  /*20430*/  BSYNC B0 ;  /* 0x0000000000007941 */ /* 0x000fea0003800000 */
.L_x_5294:
        /* <DEDUP_REMOVED lines=9> */
.L_x_5296:
        /* <DEDUP_REMOVED lines=26> */
.L_x_5297:
        /* <DEDUP_REMOVED lines=8> */
.L_x_5298:
[----:B------:R-:W-:Y:S01]  /*206f0*/  IMAD.MOV.U32 R12, RZ, RZ, 0x4 ;  /* 0x00000004ff0c7424 */ /* 0x000fe200078e00ff */
[----:B------:R-:W-:-:S04]  /*20700*/  MOV R3, R14 ;  /* 0x0000000e00037202 */ /* 0x000fc80000000f00 */
[----:B------:R-:W-:-:S05]  /*20710*/  SEL R3, R3, RZ, P2 ;  /* 0x000000ff03037207 */ /* 0x000fca0001000000 */
[----:B------:R-:W-:-:S04]  /*20720*/  IMAD.IADD R2, R2, 0x1, R3 ;  /* 0x0000000102027824 */ /* 0x000fc800078e0203 */
[----:B------:R-:W-:-:S07]  /*20730*/  IMAD.MOV.U32 R13, RZ, RZ, R2 ;  /* 0x000000ffff0d7224 */ /* 0x000fce00078e0002 */
[----:B------:R-:W-:Y:S05]  /*20740*/  WARPSYNC.COLLECTIVE R15, `(.L_x_5299) ;  /* 0x000000000f087348 */ /* 0x000fea0003c00000 */
[----:B------:R0:W1:Y:S02]  /*20750*/  SHFL.UP P6, R14, R13, R12, R11 ;  /* 0x0400000c0d0e7389 */ /* 0x00006400000c000b */
[----:B01----:R-:W-:Y:S01]  /*20760*/  ENDCOLLECTIVE ;  /* 0x000000000000791b */ /* 0x003fe20003800000 */
.L_x_5299:
        /* <DEDUP_REMOVED lines=8> */
.L_x_5300:
        /* <DEDUP_REMOVED lines=8> */
.L_x_5301:
        /* <DEDUP_REMOVED lines=9> */
.L_x_5302:
[----:B------:R-:W-:Y:S01]  /*20900*/  IMAD.MOV.U32 R9, RZ, RZ, R14 ;  /* 0x000000ffff097224 */ /* 0x000fe200078e000e */
[----:B------:R-:W-:Y:S06]  /*20910*/  BRA `(.L_x_5303) ;  /* 0xffffffbc00cc7947 */ /* 0x000fec000383ffff */
.L_x_5165:
        /* <DEDUP_REMOVED lines=8> */
.L_x_5305:
[----:B------:R-:W-:Y:S05]  /*209a0*/  BSYNC B0 ;  /* 0x0000000000007941 */ /* 0x000fea0003800000 */
.L_x_5304:
        /* <DEDUP_REMOVED lines=10> */
.L_x_5306:
        /* <DEDUP_REMOVED lines=8> */
.L_x_5307:
[----:B------:R-:W-:Y:S02]  /*20ad0*/  IMAD.MOV.U32 R12, RZ, RZ, 0x8 ;  /* 0x00000008ff0c7424 */ /* 0x000fe400078e00ff */
[----:B------:R-:W-:-:S05]  /*20ae0*/  IMAD.MOV.U32 R3, RZ, RZ, R14 ;  /* 0x000000ffff037224 */ /* 0x000fca00078e000e */
[----:B------:R-:W-:-:S04]  /*20af0*/  SEL R3, R3, RZ, P3 ;  /* 0x000000ff03037207 */ /* 0x000fc80001800000 */
[----:B------:R-:W-:-:S05]  /*20b00*/  IADD3 R2, R2, R3, RZ ;  /* 0x0000000302027210 */ /* 0x000fca0007ffe0ff */
[----:B------:R-:W-:-:S07]  /*20b10*/  IMAD.MOV.U32 R13, RZ, RZ, R2 ;  /* 0x000000ffff0d7224 */ /* 0x000fce00078e0002 */
[----:B------:R-:W-:Y:S05]  /*20b20*/  WARPSYNC.COLLECTIVE R15, `(.L_x_5308) ;  /* 0x000000000f087348 */ /* 0x000fea0003c00000 */
[----:B------:R0:W1:Y:S02]  /*20b30*/  SHFL.UP P6, R14, R13, R12, R11 ;  /* 0x0400000c0d0e7389 */ /* 0x00006400000c000b */
[----:B01----:R-:W-:Y:S01]  /*20b40*/  ENDCOLLECTIVE ;  /* 0x000000000000791b */ /* 0x003fe20003800000 */
.L_x_5308:
        /* <DEDUP_REMOVED lines=8> */
.L_x_5309:
        /* <DEDUP_REMOVED lines=9> */
.L_x_5310:
[----:B------:R-:W-:Y:S01]  /*20c60*/  IMAD.MOV.U32 R9, RZ, RZ, R14 ;  /* 0x000000ffff097224 */ /* 0x000fe200078e000e */
[----:B------:R-:W-:Y:S06]  /*20c70*/  BRA `(.L_x_5311) ;  /* 0xffffffbc00a07947 */ /* 0x000fec000383ffff */
.L_x_5167:
[----:B------:R-:W-:Y:S01]  /*20c80*/  BSSY B0, `(.L_x_5312) ;  /* 0x0000006000007945 */ /* 0x000fe20003800000 */
[----:B------:R-:W-:Y:S01]  /*20c90*/  PLOP3.LUT P6, PT, P6, PT, PT, 0x8, 0x0 ;  /* 0x000000000000781c */ /* 0x000fe200037ce170 */
[----:B------:R-:W-:-:S12]  /*20ca0*/  IMAD.MOV.U32 R15, RZ, RZ, -0x1 ;  /* 0xffffffffff0f7424 */ /* 0x000fd800078e00ff */
[----:B0-----:R-:W-:Y:S05]  /*20cb0*/  WARPSYNC.COLLECTIVE R15, `(.L_x_5313) ;  /* 0x000000000f087348 */ /* 0x001fea0003c00000 */
[----:B------:R-:W-:Y:S01]  /*20cc0*/  VOTE.ANY R14, PT, P6 ;  /* 0x00000000000e7806 */ /* 0x000fe200030e0100 */
[----:B0-----:R-:W-:Y:S06]  /*20cd0*/  ENDCOLLECTIVE ;  /* 0x000000000000791b */ /* 0x001fec0003800000 */
.L_x_5313:
[----:B------:R-:W-:Y:S05]  /*20ce0*/  BSYNC B0 ;  /* 0x0000000000007941 */ /* 0x000fea0003800000 */
.L_x_5312:
        /* <DEDUP_REMOVED lines=10> */
.L_x_5314:
[----:B------:R-:W-:Y:S02]  /*20d90*/  IMAD.MOV.U32 R13, RZ, RZ, R6 ;  /* 0x000000ffff0d7224 */ /* 0x000fe400078e0006 */
[----:B------:R-:W-:-:S07]  /*20da0*/  IMAD.MOV.U32 R4, RZ, RZ, R14 ;  /* 0x000000ffff047224 */ /* 0x000fce00078e000e */
[----:B------:R-:W-:Y:S05]  /*20db0*/  WARPSYNC.COLLECTIVE R15, `(.L_x_5315) ;  /* 0x000000000f087348 */ /* 0x000fea0003c00000 */
[----:B------:R0:W1:Y:S02]  /*20dc0*/  SHFL.IDX P6, R14, R13, R12, R11 ;  /* 0x0000000c0d0e7389 */ /* 0x00006400000c000b */
[----:B01----:R-:W-:Y:S01]  /*20dd0*/  ENDCOLLECTIVE ;  /* 0x000000000000791b */ /* 0x003fe20003800000 */
.L_x_5315:
[----:B------:R-:W-:Y:S02]  /*20de0*/  IMAD.MOV.U32 R6, RZ, RZ, R14 ;  /* 0x000000ffff067224 */ /* 0x000fe400078e000e */
[----:B------:R-:W-:-:S05]  /*20df0*/  IMAD.IADD R10, R3, 0x1, R10 ;  /* 0x00000001030a7824 */ /* 0x000fca00078e020a */
[----:B------:R0:W-:Y:S01]  /*20e00*/  STL [R1+0xc], R10 ;  /* 0x00000c0a01007387 */ /* 0x0001e20000100800 */
[----:B------:R-:W-:Y:S05]  /*20e10*/  BRA `(.L_x_5316) ;  /* 0xffffffbc00807947 */ /* 0x000fea000383ffff */
.L_x_5169:
[----:B------:R-:W-:Y:S01]  /*20e20*/  BSSY B0, `(.L_x_5317) ;  /* 0x0000008000007945 */ /* 0x000fe20003800000 */
[----:B------:R-:W-:Y:S02]  /*20e30*/  IMAD.MOV.U32 R13, RZ, RZ, R7 ;  /* 0x000000ffff0d7224 */ /* 0x000fe400078e0007 */
[----:B------:R-:W-:Y:S02]  /*20e40*/  IMAD.MOV.U32 R12, RZ, RZ, R3 ;  /* 0x000000ffff0c7224 */ /* 0x000fe400078e0003 */
[----:B------:R-:W-:Y:S02]  /*20e50*/  IMAD.MOV.U32 R11, RZ, RZ, 0x1f ;  /* 0x0000001fff0b7424 */ /* 0x000fe400078e00ff */
[----:B------:R-:W-:-:S07]  /*20e60*/  IMAD.MOV.U32 R15, RZ, RZ, -0x1 ;  /* 0xffffffffff0f7424 */ /* 0x000fce00078e00ff */
[----:B0-----:R-:W-:Y:S05]  /*20e70*/  WARPSYNC.COLLECTIVE R15, `(.L_x_5318) ;  /* 0x000000000f087348 */ /* 0x001fea0003c00000 */
[----:B------:R1:W2:Y:S02]  /*20e80*/  SHFL.IDX P6, R14, R13, R12, R11 ;  /* 0x0000000c0d0e7389 */ /* 0x0002a400000c000b */
[----:B012---:R-:W-:Y:S01]  /*20e90*/  ENDCOLLECTIVE ;  /* 0x000000000000791b */ /* 0x007fe20003800000 */
.L_x_5318:
[----:B------:R-:W-:Y:S05]  /*20ea0*/  BSYNC B0 ;  /* 0x0000000000007941 */ /* 0x000fea0003800000 */
.L_x_5317:
[----:B------:R-:W-:Y:S01]  /*20eb0*/  IMAD.MOV.U32 R8, RZ, RZ, R14 ;  /* 0x000000ffff087224 */ /* 0x000fe200078e000e */
[----:B------:R-:W-:Y:S06]  /*20ec0*/  BRA `(.L_x_5168) ;  /* 0xffffffbc006c7947 */ /* 0x000fec000383ffff */
.L_x_5175:
[----:B0-----:R0:W1:Y:S02]  /*20ed0*/  SYNCS.PHASECHK.TRANS64.TRYWAIT P0, [R0+URZ+0x22820], R3 ;  /* 0x02282003000075a7 */ /* 0x001064000800017f */
[----:B-1----:R-:W-:Y:S05]  /*20ee0*/  @!P0 NANOSLEEP.SYNCS 0x989680 ;  /* 0x009896800000895d */ /* 0x002fea0003900000 */
[----:B------:R-:W1:Y:S02]  /*20ef0*/  @!P0 SYNCS.PHASECHK.TRANS64 P0, [R0+URZ+0x22820], R3 ;  /* 0x02282003000085a7 */ /* 0x000e64000800007f */
[----:B-1----:R-:W-:Y:S05]  /*20f00*/  @!P0 BRA `(.L_x_5175) ;  /* 0xfffffffc00f08947 */ /* 0x002fea000383ffff */
[----:B------:R-:W-:Y:S05]  /*20f10*/  BRA `(.L_x_5319) ;  /* 0xffffffc800087947 */ /* 0x000fea000383ffff */
.L_x_5176:
        /* <DEDUP_REMOVED lines=11> */
.L_x_5321:
[----:B------:R-:W-:Y:S05]  /*20fd0*/  BSYNC B0 ;  /* 0x0000000000007941 */ /* 0x000fea0003800000 */
.L_x_5320:
[----:B------:R-:W-:Y:S05]  /*20fe0*/  BRA `(.L_x_5322) ;  /* 0xffffffc400f07947 */ /* 0x000fea000383ffff */
.L_x_5177:
[----:B------:R-:W-:Y:S01]  /*20ff0*/  BSSY B0, `(.L_x_5323) ;  /* 0x0000006000007945 */ /* 0x000fe20003800000 */
[----:B------:R-:W-:-:S07]  /*21000*/  IMAD.MOV.U32 R15, RZ, RZ, -0x1 ;  /* 0xffffffffff0f7424 */ /* 0x000fce00078e00ff */
[----:B01----:R-:W-:Y:S05]  /*21010*/  WARPSYNC.COLLECTIVE R15, `(.L_x_5324) ;  /* 0x000000000f0c7348 */ /* 0x003fea0003c00000 */
[----:B------:R-:W-:Y:S02]  /*21020*/  ELECT P6, UR62, PT ;  /* 0x00000000003e782f */ /* 0x000fe400038c0000 */
[----:B------:R-:W-:Y:S01]  /*21030*/  MOV R14, UR62 ;  /* 0x0000003e000e7c02 */ /* 0x000fe20008000f00 */
[----:B01----:R-:W-:Y:S10]  /*21040*/  ENDCOLLECTIVE ;  /* 0x000000000000791b */ /* 0x003ff40003800000 */
.L_x_5324:
[----:B------:R-:W-:Y:S05]  /*21050*/  BSYNC B0 ;  /* 0x0000000000007941 */ /* 0x000fea0003800000 */
.L_x_5323:
[----:B------:R-:W-:Y:S05]  /*21060*/  BRA `(.L_x_5325) ;  /* 0xffffffc400e47947 */ /* 0x000fea000383ffff */
.L_x_5179:
[----:B0-----:R0:W1:Y:S02]  /*21070*/  SYNCS.PHASECHK.TRANS64.TRYWAIT P0, [R6+URZ], R5 ;  /* 0x00000005060075a7 */ /* 0x001064000800017f */
[----:B-1----:R-:W-:Y:S05]  /*21080*/  @!P0 NANOSLEEP.SYNCS 0x989680 ;  /* 0x009896800000895d */ /* 0x002fea0003900000 */
[----:B------:R-:W1:Y:S02]  /*21090*/  @!P0 SYNCS.PHASECHK.TRANS64 P0, [R6+URZ], R5 ;  /* 0x00000005060085a7 */ /* 0x000e64000800007f */
[----:B-1----:R-:W-:Y:S05]  /*210a0*/  @!P0 BRA `(.L_x_5179) ;  /* 0xfffffffc00f08947 */ /* 0x002fea000383ffff */
[----:B------:R-:W-:Y:S05]  /*210b0*/  BRA `(.L_x_5326) ;  /* 0xffffffc800207947 */ /* 0x000fea000383ffff */
.L_x_5180:
[----:B-1----:R1:W2:Y:S02]  /*210c0*/  SYNCS.PHASECHK.TRANS64.TRYWAIT P0, [R7+URZ], R2 ;  /* 0x00000002070075a7 */ /* 0x0022a4000800017f */
[----:B--2---:R-:W-:Y:S05]  /*210d0*/  @!P0 NANOSLEEP.SYNCS 0x989680 ;  /* 0x009896800000895d */ /* 0x004fea0003900000 */
[----:B------:R-:W2:Y:S02]  /*210e0*/  @!P0 SYNCS.PHASECHK.TRANS64 P0, [R7+URZ], R2 ;  /* 0x00000002070085a7 */ /* 0x000ea4000800007f */
[----:B--2---:R-:W-:Y:S05]  /*210f0*/  @!P0 BRA `(.L_x_5180) ;  /* 0xfffffffc00f08947 */ /* 0x004fea000383ffff */
[----:B------:R-:W-:Y:S05]  /*21100*/  BRA `(.L_x_5327) ;  /* 0xffffffc800147947 */ /* 0x000fea000383ffff */
.L_x_5182:
[----:B--2---:R2:W3:Y:S02]  /*21110*/  SYNCS.PHASECHK.TRANS64.TRYWAIT P0, [R4+URZ], R5 ;  /* 0x00000005040075a7 */ /* 0x0044e4000800017f */
[----:B---3--:R-:W-:Y:S05]  /*21120*/  @!P0 NANOSLEEP.SYNCS 0x989680 ;  /* 0x009896800000895d */ /* 0x008fea0003900000 */
[----:B------:R-:W3:Y:S02]  /*21130*/  @!P0 SYNCS.PHASECHK.TRANS64 P0, [R4+URZ], R5 ;  /* 0x00000005040085a7 */ /* 0x000ee4000800007f */
[----:B---3--:R-:W-:Y:S05]  /*21140*/  @!P0 BRA `(.L_x_5182) ;  /* 0xfffffffc00f08947 */ /* 0x008fea000383ffff */
[----:B------:R-:W-:Y:S05]  /*21150*/  BRA `(.L_x_5328) ;  /* 0xffffffc8001c7947 */ /* 0x000fea000383ffff */
.L_x_5329:
        /* <DEDUP_REMOVED lines=10> */
.L_x_6146:


//--------------------- .text._ZN7cutlass13device_kernelIN5flash11enable_sm90INS1_16FlashAttnFwdSm90INS1_25CollectiveMainloopFwdSm90ILi2EN4cute5tupleIJNS5_1CILi1EEES8_S8_EEENS6_IJNS7_ILi128EEENS7_ILi96EEENS7_ILi64EEEEEELi256ENS_6half_tEfNS_4arch4Sm90ELb1ELb0ELb0ELb1ELb0ELb0ELb1ELb1ELb0ELb1ELb1ELb0EEENS1_21CollectiveEpilogueFwdINS6_IJSA_NS7_ILi256EEESB_EEES9_SE_SG_Li256ELb1ELb1ELb1ELb0EEENS1_36VarlenDynamicPersistentTileSchedulerILi128ELi96ELi256ELi128ELb1ELb1ELb1ELb1ELb1ELb1EEEEEEEEEvNT_6ParamsE --------------------------
	.section	.text._ZN7cutlass13device_kernelIN5flash11enable_sm90INS1_16FlashAttnFwdSm90INS1_25CollectiveMainloopFwdSm90ILi2EN4cute5tupleIJNS5_1CILi1EEES8_S8_EEENS6_IJNS7_ILi128EEENS7_ILi96EEENS7_ILi64EEEEEELi256ENS_6half_tEfNS_4arch4Sm90ELb1ELb0ELb0ELb1ELb0ELb0ELb1ELb1ELb0ELb1ELb1ELb0EEENS1_21CollectiveEpilogueFwdINS6_IJSA_NS7_ILi256EEESB_EEES9_SE_SG_Li256ELb1ELb1ELb1ELb0EEENS1_36VarlenDynamicPersistentTileSchedulerILi128ELi96ELi256ELi128ELb1ELb1ELb1ELb1ELb1ELb1EEEEEEEEEvNT_6ParamsE,"ax",@progbits
	.align	128
.text._ZN7cutlass13device_kernelIN5flash11enable_sm90INS1_16FlashAttnFwdSm90INS1_25CollectiveMainloopFwdSm90ILi2EN4cute5tupleIJNS5_1CILi1EEES8_S8_EEENS6_IJNS7_ILi128EEENS7_ILi96EEENS7_ILi64EEEEEELi256ENS_6half_tEfNS_4arch4Sm90ELb1ELb0ELb0ELb1ELb0ELb0ELb1ELb1ELb0ELb1ELb1ELb0EEENS1_21CollectiveEpilogueFwdINS6_IJSA_NS7_ILi256EEESB_EEES9_SE_SG_Li256ELb1ELb1ELb1ELb0EEENS1_36VarlenDynamicPersistentTileSchedulerILi128ELi96ELi256ELi128ELb1ELb1ELb1ELb1ELb1ELb1EEEEEEEEEvNT_6ParamsE:
        .type           _ZN7cutlass13device_kernelIN5flash11enable_sm90INS1_16FlashAttnFwdSm90INS1_25CollectiveMainloopFwdSm90ILi2EN4cute5tupleIJNS5_1CILi1EEES8_S8_EEENS6_IJNS7_ILi128EEENS7_ILi96EEENS7_ILi64EEEEEELi256ENS_6half_tEfNS_4arch4Sm90ELb1ELb0ELb0ELb1ELb0ELb0ELb1ELb1ELb0ELb1ELb1ELb0EEENS1_21CollectiveEpilogueFwdINS6_IJSA_NS7_ILi256EEESB_EEES9_SE_SG_Li256ELb1ELb1ELb1ELb0EEENS1_36VarlenDynamicPersistentTileSchedulerILi128ELi96ELi256ELi128ELb1ELb1ELb1ELb1ELb1ELb1EEEEEEEEEvNT_6ParamsE,@function
        .size           _ZN7cutlass13device_kernelIN5flash11enable_sm90INS1_16FlashAttnFwdSm90INS1_25CollectiveMainloopFwdSm90ILi2EN4cute5tupleIJNS5_1CILi1EEES8_S8_EEENS6_IJNS7_ILi128EEENS7_ILi96EEENS7_ILi64EEEEEELi256ENS_6half_tEfNS_4arch4Sm90ELb1ELb0ELb0ELb1ELb0ELb0ELb1ELb1ELb0ELb1ELb1ELb0EEENS1_21CollectiveEpilogueFwdINS6_IJSA_NS7_ILi256EEESB_EEES9_SE_SG_Li256ELb1ELb1ELb1ELb0EEENS1_36VarlenDynamicPersistentTileSchedulerILi128ELi96ELi256ELi128ELb1ELb1ELb1ELb1ELb1ELb1EEEEEEEEEvNT_6ParamsE,(.L_x_6147 - _ZN7cutlass13device_kernelIN5flash11enable_sm90INS1_16FlashAttnFwdSm90INS1_25CollectiveMainloopFwdSm90ILi2EN4cute5tupleIJNS5_1CILi1EEES8_S8_EEENS6_IJNS7_ILi128EEENS7_ILi96EEENS7_ILi64EEEEEELi256ENS_6half_tEfNS_4arch4Sm90ELb1ELb0ELb0ELb1ELb0ELb0ELb1ELb1ELb0ELb1ELb1ELb0EEENS1_21CollectiveEpilogueFwdINS6_IJSA_NS7_ILi256EEESB_EEES9_SE_SG_Li256ELb1ELb1ELb1ELb0EEENS1_36VarlenDynamicPersistentTileSchedulerILi128ELi96ELi256ELi128ELb1ELb1ELb1ELb1ELb1ELb1EEEEEEEEEvNT_6ParamsE)
        .other          _ZN7cutlass13device_kernelIN5flash11enable_sm90INS1_16FlashAttnFwdSm90INS1_25CollectiveMainloopFwdSm90ILi2EN4cute5tupleIJNS5_1CILi1EEES8_S8_EEENS6_IJNS7_ILi128EEENS7_ILi96EEENS7_ILi64EEEEEELi256ENS_6half_tEfNS_4arch4Sm90ELb1ELb0ELb0ELb1ELb0ELb0ELb1ELb1ELb0ELb1ELb1ELb0EEENS1_21CollectiveEpilogueFwdINS6_IJSA_NS7_ILi256EEESB_EEES9_SE_SG_Li256ELb1ELb1ELb1ELb0EEENS1_36VarlenDynamicPersistentTileSchedulerILi128ELi96ELi256ELi128ELb1ELb1ELb1ELb1ELb1ELb1EEEEEEEEEvNT_6ParamsE,@"STO_CUDA_ENTRY STV_DEFAULT"
_ZN7cutlass13device_kernelIN5flash11enable_sm90INS1_16FlashAttnFwdSm90INS1_25CollectiveMainloopFwdSm90ILi2EN4cute5tupleIJNS5_1CILi1EEES8_S8_EEENS6_IJNS7_ILi128EEENS7_ILi96EEENS7_ILi64EEEEEELi256ENS_6half_tEfNS_4arch4Sm90ELb1ELb0ELb0ELb1ELb0ELb0ELb1ELb1ELb0ELb1ELb1ELb0EEENS1_21CollectiveEpilogueFwdINS6_IJSA_NS7_ILi256EEESB_EEES9_SE_SG_Li256ELb1ELb1ELb1ELb0EEENS1_36VarlenDynamicPersistentTileSchedulerILi128ELi96ELi256ELi128ELb1ELb1ELb1ELb1ELb1ELb1EEEEEEEEEvNT_6ParamsE:
        /* <DEDUP_REMOVED lines=17> */
.L_x_5331:
[----:B------:R-:W-:Y:S05]  /*0110*/  BSYNC B0 ;  /* 0x0000000000007941 */ /* 0x000fea0003800000 */
.L_x_5330:
        /* <DEDUP_REMOVED lines=42> */
.L_x_5332:
        /* <DEDUP_REMOVED lines=22> */
.L_x_5333:
        /* <DEDUP_REMOVED lines=18> */
.L_x_5334:
        /* <DEDUP_REMOVED lines=22> */
.L_x_5335:
        /* <DEDUP_REMOVED lines=22> */
.L_x_5336:
        /* <DEDUP_REMOVED lines=8> */
.L_x_5338:
        /* <DEDUP_REMOVED lines=18> */
[----:B------:R-:W3:Y:S01]  /*0aa0*/  LDL R11, [R1+0x78] ;  /* 0x00007800010b7983 */ /* 0x000ee20000100800 */
        /* <DEDUP_REMOVED lines=24> */
[----:B------:R-:W-:Y:S02]  /*0c30*/  LEA.HI R7, R7, R12, RZ, 0x5 ;  /* 0x0000000c07077211 */ /* 0x000fe400078f28ff */
[----:B------:R-:W-:Y:S01]  /*0c40*/  LEA.HI R2, R2, R3, RZ, 0x1 ;  /* 0x0000000302027211 */ /* 0x000fe200078f08ff */
[----:B------:R-:W-:Y:S01]  /*0c50*/  IMAD.IADD R0, R0, 0x1, -R9 ;  /* 0x0000000100007824 */ /* 0x000fe200078e0a09 */
[----:B------:R-:W-:Y:S01]  /*0c60*/  SHF.R.S32.HI R7, RZ, 0x5, R7 ;  /* 0x00000005ff077819 */ /* 0x000fe20000011407 */
[----:B------:R-:W-:Y:S01]  /*0c70*/  IMAD.IADD R5, R6, 0x1, -R5 ;  /* 0x0000000106057824 */ /* 0x000fe200078e0a05 */
[----:B------:R-:W-:Y:S02]  /*0c80*/  LOP3.LUT R10, R10, 0xfffffffc, RZ, 0xc0, !PT ;  /* 0xfffffffc0a0a7812 */ /* 0x000fe400078ec0ff */
[----:B------:R-:W-:Y:S01]  /*0c90*/  LOP3.LUT R2, R2, 0x3fffffe, RZ, 0xc0, !PT ;  /* 0x03fffffe02027812 */ /* 0x000fe200078ec0ff */
[----:B------:R-:W-:Y:S01]  /*0ca0*/  IMAD R7, R7, 0x10, R0 ;  /* 0x0000001007077824 */ /* 0x000fe200078e0200 */
[----:B------:R-:W-:Y:S01]  /*0cb0*/  LOP3.LUT R8, R8, 0x7ffffffc, RZ, 0xc0, !PT ;  /* 0x7ffffffc08087812 */ /* 0x000fe200078ec0ff */
[----:B------:R-:W-:-:S02]  /*0cc0*/  IMAD R0, R5, 0x8, R4 ;  /* 0x0000000805007824 */ /* 0x000fc400078e0204 */
[----:B------:R-:W-:Y:S02]  /*0cd0*/  IMAD.IADD R10, R16, 0x1, -R10 ;  /* 0x00000001100a7824 */ /* 0x000fe400078e0a0a */
[----:B------:R-:W-:Y:S01]  /*0ce0*/  IMAD.IADD R2, R3, 0x1, -R2 ;  /* 0x0000000103027824 */ /* 0x000fe200078e0a02 */
[----:B------:R0:W-:Y:S01]  /*0cf0*/  STL [R1+0x80], R0 ;  /* 0x0000800001007387 */ /* 0x0001e20000100800 */
[----:B------:R-:W-:Y:S01]  /*0d00*/  IMAD.IADD R8, R12, 0x1, -R8 ;  /* 0x000000010c087824 */ /* 0x000fe200078e0a08 */
[----:B------:R-:W-:-:S03]  /*0d10*/  LEA.HI R6, R10, R10, RZ, 0x1 ;  /* 0x0000000a0a067211 */ /* 0x000fc600078f08ff */
[----:B------:R-:W-:Y:S01]  /*0d20*/  IMAD.SHL.U32 R204, R8, 0x2, RZ ;  /* 0x0000000208cc7824 */ /* 0x000fe200078e00ff */
[----:B------:R-:W-:Y:S01]  /*0d30*/  LOP3.LUT R3, R6, 0x1ffffffe, RZ, 0xc0, !PT ;  /* 0x1ffffffe06037812 */ /* 0x000fe200078ec0ff */
[----:B0-----:R-:W-:Y:S02]  /*0d40*/  IMAD R0, R2, 0x40, R7 ;  /* 0x0000004002007824 */ /* 0x001fe400078e0207 */
[----:B------:R-:W-:-:S03]  /*0d50*/  IMAD.MOV.U32 R5, RZ, RZ, R13 ;  /* 0x000000ffff057224 */ /* 0x000fc600078e000d */
[----:B------:R0:W-:Y:S01]  /*0d60*/  STL [R1+0x7c], R0 ;  /* 0x00007c0001007387 */ /* 0x0001e20000100800 */
[----:B------:R-:W-:-:S03]  /*0d70*/  VIADD R13, R204, 0x8 ;  /* 0x00000008cc0d7836 */ /* 0x000fc60000000000 */
[----:B------:R0:W-:Y:S01]  /*0d80*/  STL [R1+0x24], RZ ;  /* 0x000024ff01007387 */ /* 0x0001e20000100800 */
[----:B------:R-:W-:Y:S02]  /*0d90*/  VIADD R12, R204, 0x10 ;  /* 0x00000010cc0c7836 */ /* 0x000fe40000000000 */
[----:B------:R-:W-:Y:S02]  /*0da0*/  IMAD.IADD R3, R10, 0x1, -R3 ;  /* 0x000000010a037824 */ /* 0x000fe400078e0a03 */
[C---:B------:R-:W-:Y:S02]  /*0db0*/  VIADD R10, R204.reuse, 0x20 ;  /* 0x00000020cc0a7836 */ /* 0x040fe40000000000 */
[----:B------:R-:W-:Y:S01]  /*0dc0*/  IMAD.MOV.U32 R6, RZ, RZ, R14 ;  /* 0x000000ffff067224 */ /* 0x000fe200078e000e */
[----:B------:R-:W-:Y:S01]  /*0dd0*/  SHF.R.S32.HI R14, RZ, 0x1f, R13 ;  /* 0x0000001fff0e7819 */ /* 0x000fe2000001140d */
[C---:B------:R-:W-:Y:S01]  /*0de0*/  VIADD R9, R204.reuse, 0x28 ;  /* 0x00000028cc097836 */ /* 0x040fe20000000000 */
[----:B------:R-:W-:Y:S01]  /*0df0*/  SHF.R.S32.HI R13, RZ, 0x1f, R12 ;  /* 0x0000001fff0d7819 */ /* 0x000fe2000001140c */
[----:B------:R-:W-:-:S02]  /*0e00*/  VIADD R8, R204, 0x30 ;  /* 0x00000030cc087836 */ /* 0x000fc40000000000 */
        /* <DEDUP_REMOVED lines=21> */
[----:B------:R-:W-:Y:S02]  /*0f60*/  IMAD.MOV.U32 R7, RZ, RZ, R15 ;  /* 0x000000ffff077224 */ /* 0x000fe400078e000f */
[C---:B------:R-:W-:Y:S02]  /*0f70*/  VIADD R214, R204.reuse, 0xe0 ;  /* 0x000000e0ccd67836 */ /* 0x040fe40000000000 */
[----:B------:R-:W-:Y:S01]  /*0f80*/  IMAD R210, R3, 0x8, R0 ;  /* 0x0000000803d27824 */ /* 0x000fe200078e0200 */
[----:B------:R-:W-:Y:S01]  /*0f90*/  UMOV UR37, URZ ;  /* 0x0000003f00257c82 */ /* 0x000fe20008000000 */
[----:B------:R-:W-:Y:S01]  /*0fa0*/  UMOV UR36, URZ ;  /* 0x0000003f00247c82 */ /* 0x000fe20008000000 */
[----:B---3--:R-:W-:Y:S01]  /*0fb0*/  LOP3.LUT R205, R11, 0x1, RZ, 0xfc, !PT ;  /* 0x000000010bcd7812 */ /* 0x008fe200078efcff */
[----:B------:R-:W-:-:S05]  /*0fc0*/  VIADD R11, R204, 0x18 ;  /* 0x00000018cc0b7836 */ /* 0x000fca0000000000 */
        /* <DEDUP_REMOVED lines=24> */
[----:B0-----:R-:W-:-:S07]  /*1150*/  SHF.R.S32.HI R2, RZ, 0x1f, R219 ;  /* 0x0000001fff027819 */ /* 0x001fce00000114db */
.L_x_5397:
[----:B012-4-:R-:W0:Y:S01]  /*1160*/  LDC.64 R2, c[0x0][0xd88] ;  /* 0x00036200ff027b82 */ /* 0x017e220000000a00 */
[----:B------:R-:W-:Y:S01]  /*1170*/  ULDC.64 UR4, c[0x0][0xb20] ;  /* 0x0002c80000047ab9 */ /* 0x000fe20000000a00 */
[----:B------:R-:W-:-:S06]  /*1180*/  ULDC.64 UR6, c[0x0][0xb10] ;  /* 0x0002c40000067ab9 */ /* 0x000fcc0000000a00 */
[----:B------:R-:W1:Y:S08]  /*1190*/  LDC R206, c[0x0][0x288] ;  /* 0x0000a200ffce7b82 */ /* 0x000e700000000800 */
[----:B------:R-:W2:Y:S01]  /*11a0*/  LDC.64 R12, c[0x0][0x418] ;  /* 0x00010600ff0c7b82 */ /* 0x000ea20000000a00 */
[----:B0-----:R-:W-:-:S07]  /*11b0*/  IMAD.WIDE R2, R7, 0x4, R2 ;  /* 0x0000000407027825 */ /* 0x001fce00078e0202 */
[----:B------:R-:W0:Y:S01]  /*11c0*/  LDC R11, c[0x0][0x424] ;  /* 0x00010900ff0b7b82 */ /* 0x000e220000000800 */
[----:B---3--:R-:W3:Y:S01]  /*11d0*/  LDG.E R211, desc[UR38][R2.64] ;  /* 0x0000002602d37981 */ /* 0x008ee2000c1e1900 */
[----:B------:R-:W-:Y:S01]  /*11e0*/  ISETP.NE.U32.AND P1, PT, RZ, UR4, PT ;  /* 0x00000004ff007c0c */ /* 0x000fe2000bf25070 */
[----:B------:R-:W-:Y:S01]  /*11f0*/  IMAD.MOV.U32 R10, RZ, RZ, RZ ;  /* 0x000000ffff0a7224 */ /* 0x000fe200078e00ff */
[----:B------:R-:W-:-:S04]  /*1200*/  ISETP.NE.U32.AND P0, PT, RZ, UR6, PT ;  /* 0x00000006ff007c0c */ /* 0x000fc8000bf05070 */
[----:B------:R-:W4:Y:S01]  /*1210*/  LDC R207, c[0x0][0x2f0] ;  /* 0x0000bc00ffcf7b82 */ /* 0x000f220000000800 */
[----:B------:R-:W-:Y:S02]  /*1220*/  ISETP.NE.AND.EX P1, PT, RZ, UR5, PT, P1 ;  /* 0x00000005ff007c0c */ /* 0x000fe4000bf25310 */
[----:B------:R-:W-:Y:S02]  /*1230*/  ISETP.NE.AND.EX P0, PT, RZ, UR7, PT, P0 ;  /* 0x00000007ff007c0c */ /* 0x000fe4000bf05300 */
[----:B---3--:R-:W-:-:S09]  /*1240*/  SHF.R.S32.HI R216, RZ, 0x1f, R211 ;  /* 0x0000001fffd87819 */ /* 0x008fd200000114d3 */
[----:B------:R-:W-:-:S04]  /*1250*/  @P1 LEA R8, P2, R211, UR4, 0x2 ;  /* 0x00000004d3081c11 */ /* 0x000fc8000f8410ff */
[C-C-:B------:R-:W-:Y:S02]  /*1260*/  @P1 LEA.HI.X R9, R211.reuse, UR5, R216.reuse, 0x2, P2 ;  /* 0x00000005d3091c11 */ /* 0x140fe400090f14d8 */
[C---:B------:R-:W-:Y:S02]  /*1270*/  @P0 LEA R2, P2, R211.reuse, UR6, 0x2 ;  /* 0x00000006d3020c11 */ /* 0x040fe4000f8410ff */
[----:B------:R-:W-:Y:S01]  /*1280*/  LOP3.LUT R4, R6, 0xff000000, RZ, 0xc0, !PT ;  /* 0xff00000006047812 */ /* 0x000fe200078ec0ff */
[----:B------:R3:W5:Y:S01]  /*1290*/  @P1 LDG.E R10, desc[UR38][R8.64] ;  /* 0x00000026080a1981 */ /* 0x000762000c1e1900 */
[----:B------:R-:W-:Y:S01]  /*12a0*/  @P0 LEA.HI.X R3, R211, UR7, R216, 0x2, P2 ;  /* 0x00000007d3030c11 */ /* 0x000fe200090f14d8 */
[----:B------:R-:W-:-:S04]  /*12b0*/  ULDC.64 UR6, c[0x0][0xb18] ;  /* 0x0002c60000067ab9 */ /* 0x000fc80000000a00 */
[----:B-1----:R3:W5:Y:S01]  /*12c0*/  @P0 LDG.E R206, desc[UR38][R2.64] ;  /* 0x0000002602ce0981 */ /* 0x002762000c1e1900 */
[----:B--2---:R-:W-:Y:S02]  /*12d0*/  ISETP.NE.U32.AND P1, PT, R12, RZ, PT ;  /* 0x000000ff0c00720c */ /* 0x004fe40003f25070 */
[----:B------:R-:W-:Y:S02]  /*12e0*/  ISETP.NE.U32.AND P2, PT, RZ, UR6, PT ;  /* 0x00000006ff007c0c */ /* 0x000fe4000bf45070 */
[----:B------:R-:W-:Y:S02]  /*12f0*/  LOP3.LUT R0, R6, 0xff0000, RZ, 0xc0, !PT ;  /* 0x00ff000006007812 */ /* 0x000fe400078ec0ff */
[----:B------:R-:W-:Y:S02]  /*1300*/  SHF.R.U32.HI R7, RZ, 0x8, R4 ;  /* 0x00000008ff077819 */ /* 0x000fe40000011604 */
[----:B------:R-:W-:Y:S02]  /*1310*/  ISETP.NE.AND.EX P1, PT, R13, RZ, PT, P1 ;  /* 0x000000ff0d00720c */ /* 0x000fe40003f25310 */
[----:B------:R-:W-:-:S02]  /*1320*/  ISETP.NE.AND.EX P2, PT, RZ, UR7, PT, P2 ;  /* 0x00000007ff007c0c */ /* 0x000fc4000bf45320 */
[----:B------:R-:W-:Y:S02]  /*1330*/  LEA.HI R213, R0, R7, RZ, 0x10 ;  /* 0x0000000700d57211 */ /* 0x000fe400078f80ff */
[----:B0-----:R-:W-:Y:S01]  /*1340*/  SEL R0, R11, 0x1, P1 ;  /* 0x000000010b007807 */ /* 0x001fe20000800000 */
[----:B---34-:R-:W-:Y:S08]  /*1350*/  @P0 BRA `(.L_x_5339) ;  /* 0x0000000000240947 */ /* 0x018ff00003800000 */
        /* <DEDUP_REMOVED lines=9> */
.L_x_5339:
[----:B------:R-:W-:Y:S01]  /*13f0*/  IMAD R207, R0, R207, RZ ;  /* 0x000000cf00cf7224 */ /* 0x000fe200078e02ff */
[----:B------:R-:W-:Y:S01]  /*1400*/  LOP3.LUT R212, R6, 0xffff, RZ, 0xc0, !PT ;  /* 0x0000ffff06d47812 */ /* 0x000fe200078ec0ff */
[----:B------:R-:W-:Y:S06]  /*1410*/  @!P2 BRA `(.L_x_5340) ;  /* 0x000000000010a947 */ /* 0x000fec0003800000 */
[----:B------:R-:W-:-:S04]  /*1420*/  LEA R2, P0, R211, UR6, 0x2 ;  /* 0x00000006d3027c11 */ /* 0x000fc8000f8010ff */
[----:B------:R-:W-:-:S05]  /*1430*/  LEA.HI.X R3, R211, UR7, R216, 0x2, P0 ;  /* 0x00000007d3037c11 */ /* 0x000fca00080f14d8 */
[----:B------:R0:W5:Y:S01]  /*1440*/  LDG.E R207, desc[UR38][R2.64] ;  /* 0x0000002602cf7981 */ /* 0x000162000c1e1900 */
[----:B------:R-:W-:Y:S05]  /*1450*/  BRA `(.L_x_5341) ;  /* 0x0000000000247947 */ /* 0x000fea0003800000 */
.L_x_5340:
[----:B------:R-:W-:Y:S02]  /*1460*/  ULDC.64 UR4, c[0x0][0xb00] ;  /* 0x0002c00000047ab9 */ /* 0x000fe40000000a00 */
[----:B------:R-:W-:-:S04]  /*1470*/  ISETP.NE.U32.AND P0, PT, RZ, UR4, PT ;  /* 0x00000004ff007c0c */ /* 0x000fc8000bf05070 */
[----:B------:R-:W-:-:S13]  /*1480*/  ISETP.NE.AND.EX P0, PT, RZ, UR5, PT, P0 ;  /* 0x00000005ff007c0c */ /* 0x000fda000bf05300 */
[----:B------:R-:W-:Y:S05]  /*1490*/  @!P0 BRA `(.L_x_5341) ;  /* 0x0000000000148947 */ /* 0x000fea0003800000 */
[----:B------:R-:W0:Y:S02]  /*14a0*/  LDC.64 R2, c[0x0][0xb00] ;  /* 0x0002c000ff027b82 */ /* 0x000e240000000a00 */
[----:B0-----:R-:W-:-:S05]  /*14b0*/  IMAD.WIDE R2, R211, 0x4, R2 ;  /* 0x00000004d3027825 */ /* 0x001fca00078e0202 */
[----:B------:R-:W2:Y:S04]  /*14c0*/  LDG.E R207, desc[UR38][R2.64] ;  /* 0x0000002602cf7981 */ /* 0x000ea8000c1e1900 */
[----:B------:R-:W2:Y:S02]  /*14d0*/  LDG.E R0, desc[UR38][R2.64+0x4] ;  /* 0x0000042602007981 */ /* 0x000ea4000c1e1900 */
[----:B--2---:R-:W-:-:S07]  /*14e0*/  IMAD.IADD R207, R0, 0x1, -R207 ;  /* 0x0000000100cf7824 */ /* 0x004fce00078e0acf */
.L_x_5341:
[----:B------:R-:W1:Y:S01]  /*14f0*/  LDC R0, c[0x0][0x448] ;  /* 0x00011200ff007b82 */ /* 0x000e620000000800 */
[----:B------:R-:W-:Y:S01]  /*1500*/  IMAD.SHL.U32 R18, R5, 0x80, RZ ;  /* 0x0000008005127824 */ /* 0x000fe200078e00ff */
[----:B------:R-:W-:Y:S01]  /*1510*/  LOP3.LUT R11, R213, 0xff, RZ, 0xc0, !PT ;  /* 0x000000ffd50b7812 */ /* 0x000fe200078ec0ff */
[----:B-----5:R-:W-:Y:S01]  /*1520*/  IMAD.IADD R207, R207, 0x1, -R10 ;  /* 0x00000001cfcf7824 */ /* 0x020fe200078e0a0a */
[----:B------:R-:W-:Y:S01]  /*1530*/  SHF.R.U32.HI R213, RZ, 0x10, R213 ;  /* 0x00000010ffd57819 */ /* 0x000fe200000116d5 */
[----:B------:R-:W-:Y:S02]  /*1540*/  IMAD.MOV.U32 R215, RZ, RZ, RZ ;  /* 0x000000ffffd77224 */ /* 0x000fe400078e00ff */
[----:B------:R2:W-:Y:S01]  /*1550*/  STL [R1+0x20], R11 ;  /* 0x0000200b01007387 */ /* 0x0005e20000100800 */
[----:B-1----:R-:W-:Y:S01]  /*1560*/  ISETP.NE.AND P0, PT, R0, 0x1, PT ;  /* 0x000000010000780c */ /* 0x002fe20003f05270 */
[----:B------:R-:W-:-:S12]  /*1570*/  VIADD R0, R18, 0x7f ;  /* 0x0000007f12007836 */ /* 0x000fd80000000000 */
[----:B0-----:R-:W0:Y:S08]  /*1580*/  @P0 LDC R3, c[0x0][0x44c] ;  /* 0x00011300ff030b82 */ /* 0x001e300000000800 */
[----:B------:R-:W1:Y:S01]  /*1590*/  @P0 LDC R7, c[0x0][0x450] ;  /* 0x00011400ff070b82 */ /* 0x000e620000000800 */
[----:B0-----:R-:W-:Y:S01]  /*15a0*/  @P0 IMAD.HI.U32 R2, R0, R3, RZ ;  /* 0x0000000300020227 */ /* 0x001fe200078e00ff */
[----:B------:R-:W-:-:S04]  /*15b0*/  IADD3 R3, R207, 0x60, -R206 ;  /* 0x00000060cf037810 */ /* 0x000fc80007ffe8ce */
[----:B-1----:R-:W-:Y:S01]  /*15c0*/  @P0 SHF.R.U32.HI R0, RZ, R7, R2 ;  /* 0x00000007ff000219 */ /* 0x002fe20000011602 */
[----:B------:R-:W-:-:S04]  /*15d0*/  VIADD R2, R207, 0x5f ;  /* 0x0000005fcf027836 */ /* 0x000fc80000000000 */
[----:B------:R-:W-:Y:S02]  /*15e0*/  IMAD.IADD R0, R3, 0x1, R0 ;  /* 0x0000000103007824 */ /* 0x000fe400078e0200 */
[----:B------:R-:W-:-:S04]  /*15f0*/  IMAD.HI R2, R2, 0x2aaaaaab, RZ ;  /* 0x2aaaaaab02027827 */ /* 0x000fc800078e02ff */
[----:B------:R-:W-:Y:S01]  /*1600*/  IMAD.HI R0, R0, 0x2aaaaaab, RZ ;  /* 0x2aaaaaab00007827 */ /* 0x000fe200078e02ff */
[----:B------:R-:W-:-:S04]  /*1610*/  SHF.R.U32.HI R3, RZ, 0x1f, R2 ;  /* 0x0000001fff037819 */ /* 0x000fc80000011602 */
[----:B------:R-:W-:Y:S02]  /*1620*/  SHF.R.U32.HI R5, RZ, 0x1f, R0 ;  /* 0x0000001fff057819 */ /* 0x000fe40000011600 */
[----:B------:R-:W-:Y:S02]  /*1630*/  LEA.HI.SX32 R3, R2, R3, 0x1c ;  /* 0x0000000302037211 */ /* 0x000fe400078fe2ff */
[----:B------:R-:W-:-:S04]  /*1640*/  LEA.HI.SX32 R0, R0, R5, 0x1c ;  /* 0x0000000500007211 */ /* 0x000fc800078fe2ff */
[----:B------:R-:W-:-:S04]  /*1650*/  VIMNMX R6, R3, R0, PT ;  /* 0x0000000003067248 */ /* 0x000fc80003fe0100 */
[----:B------:R-:W-:-:S13]  /*1660*/  ISETP.GE.AND P0, PT, R6, 0x1, PT ;  /* 0x000000010600780c */ /* 0x000fda0003f06270 */
[----:B--2---:R-:W-:Y:S05]  /*1670*/  @!P0 BRA `(.L_x_5342) ;  /* 0x0000000000788947 */ /* 0x004fea0003800000 */
[----:B------:R-:W0:Y:S01]  /*1680*/  LDC R0, c[0x0][0xae8] ;  /* 0x0002ba00ff007b82 */ /* 0x000e220000000800 */
[----:B------:R-:W-:-:S04]  /*1690*/  ISETP.NE.AND P0, PT, R213, RZ, PT ;  /* 0x000000ffd500720c */ /* 0x000fc80003f05270 */
[----:B0-----:R-:W-:-:S04]  /*16a0*/  SEL R9, R213, R0, P0 ;  /* 0x00000000d5097207 */ /* 0x001fc80000000000 */
[-C--:B------:R-:W-:Y:S02]  /*16b0*/  IABS R5, R9.reuse ;  /* 0x0000000900057213 */ /* 0x080fe40000000000 */
[----:B------:R-:W-:Y:S02]  /*16c0*/  IADD3 R0, R9, -0x1, R6 ;  /* 0xffffffff09007810 */ /* 0x000fe40007ffe006 */
[----:B------:R-:W0:Y:S01]  /*16d0*/  I2F.RP R4, R5 ;  /* 0x0000000500047306 */ /* 0x000e220000209400 */
[----:B------:R-:W-:-:S05]  /*16e0*/  IABS R10, R9 ;  /* 0x00000009000a7213 */ /* 0x000fca0000000000 */
[----:B------:R-:W-:Y:S02]  /*16f0*/  IMAD.MOV R10, RZ, RZ, -R10 ;  /* 0x000000ffff0a7224 */ /* 0x000fe400078e0a0a */
[----:B0-----:R-:W0:Y:S02]  /*1700*/  MUFU.RCP R4, R4 ;  /* 0x0000000400047308 */ /* 0x001e240000001000 */
[----:B0-----:R-:W-:Y:S01]  /*1710*/  VIADD R2, R4, 0xffffffe ;  /* 0x0ffffffe04027836 */ /* 0x001fe20000000000 */
[----:B------:R-:W-:Y:S02]  /*1720*/  IABS R4, R0 ;  /* 0x0000000000047213 */ /* 0x000fe40000000000 */
[----:B------:R-:W-:-:S03]  /*1730*/  LOP3.LUT R0, R0, R9, RZ, 0x3c, !PT ;  /* 0x0000000900007212 */ /* 0x000fc600078e3cff */
[----:B------:R0:W1:Y:S01]  /*1740*/  F2I.FTZ.U32.TRUNC.NTZ R3, R2 ;  /* 0x0000000200037305 */ /* 0x000062000021f000 */
[----:B------:R-:W-:Y:S01]  /*1750*/  ISETP.GE.AND P2, PT, R0, RZ, PT ;  /* 0x000000ff0000720c */ /* 0x000fe20003f46270 */
[----:B0-----:R-:W-:Y:S02]  /*1760*/  IMAD.MOV.U32 R2, RZ, RZ, RZ ;  /* 0x000000ffff027224 */ /* 0x001fe400078e00ff */
[----:B-1----:R-:W-:-:S04]  /*1770*/  IMAD.MOV R8, RZ, RZ, -R3 ;  /* 0x000000ffff087224 */ /* 0x002fc800078e0a03 */
        /* <DEDUP_REMOVED lines=14> */
.L_x_5342:
[-C--:B------:R-:W-:Y:S01]  /*1860*/  IMAD R208, R11, R215.reuse, RZ ;  /* 0x000000d70bd07224 */ /* 0x080fe200078e02ff */
[----:B------:R-:W-:Y:S02]  /*1870*/  PLOP3.LUT P0, PT, PT, PT, PT, 0x80, 0x0 ;  /* 0x000000000000781c */ /* 0x000fe40003f0f070 */
[----:B------:R-:W-:Y:S02]  /*1880*/  CS2R R2, SRZ ;  /* 0x0000000000027805 */ /* 0x000fe4000001ff00 */
[----:B------:R-:W-:Y:S02]  /*1890*/  CS2R R150, SRZ ;  /* 0x0000000000967805 */ /* 0x000fe4000001ff00 */
[----:B------:R-:W-:Y:S02]  /*18a0*/  CS2R R148, SRZ ;  /* 0x0000000000947805 */ /* 0x000fe4000001ff00 */
[----:B------:R-:W-:Y:S02]  /*18b0*/  VIADDMNMX R215, R208, R215, R6, PT ;  /* 0x000000d7d0d77246 */ /* 0x000fe40003800106 */
[----:B------:R-:W-:-:S02]  /*18c0*/  CS2R R146, SRZ ;  /* 0x0000000000927805 */ /* 0x000fc4000001ff00 */
[----:B------:R-:W-:Y:S02]  /*18d0*/  CS2R R144, SRZ ;  /* 0x0000000000907805 */ /* 0x000fe4000001ff00 */
[----:B------:R-:W-:Y:S02]  /*18e0*/  CS2R R142, SRZ ;  /* 0x00000000008e7805 */ /* 0x000fe4000001ff00 */
[----:B------:R-:W-:Y:S02]  /*18f0*/  ISETP.GT.AND P1, PT, R215, R208, PT ;  /* 0x000000d0d700720c */ /* 0x000fe40003f24270 */
        /* <DEDUP_REMOVED lines=104> */
.L_x_5344:
[----:B------:R-:W2:Y:S01]  /*1f80*/  LDL R17, [R1+0x24] ;  /* 0x0000240001117983 */ /* 0x000ea20000100800 */
[----:B------:R-:W-:Y:S01]  /*1f90*/  MOV R2, 0x400 ;  /* 0x0000040000027802 */ /* 0x000fe20000000f00 */
[----:B------:R-:W0:Y:S01]  /*1fa0*/  S2R R3, SR_CgaCtaId ;  /* 0x0000000000037919 */ /* 0x000e220000008800 */
[----:B------:R-:W1:Y:S02]  /*1fb0*/  S2R R16, SR_TID.X ;  /* 0x0000000000107919 */ /* 0x000e640000002100 */
[----:B0-----:R-:W-:Y:S02]  /*1fc0*/  LEA R5, R3, R2, 0x18 ;  /* 0x0000000203057211 */ /* 0x001fe400078ec0ff */
[----:B-1----:R-:W-:-:S05]  /*1fd0*/  SHF.R.U32.HI R16, RZ, 0x7, R16 ;  /* 0x00000007ff107819 */ /* 0x002fca0000011610 */
[----:B------:R-:W-:Y:S01]  /*1fe0*/  VIADD R12, R16, 0x8 ;  /* 0x00000008100c7836 */ /* 0x000fe20000000000 */
[----:B--2---:R-:W-:-:S04]  /*1ff0*/  LEA.HI R0, R17, R17, RZ, 0x1 ;  /* 0x0000001111007211 */ /* 0x004fc800078f08ff */
[----:B------:R-:W-:-:S05]  /*2000*/  LOP3.LUT R0, R0, 0xfffffffe, RZ, 0xc0, !PT ;  /* 0xfffffffe00007812 */ /* 0x000fca00078ec0ff */
[----:B------:R-:W-:-:S05]  /*2010*/  IMAD.IADD R0, R17, 0x1, -R0 ;  /* 0x0000000111007824 */ /* 0x000fca00078e0a00 */
[----:B------:R-:W-:-:S04]  /*2020*/  SHF.L.U32 R2, R0, 0x1f, RZ ;  /* 0x0000001f00027819 */ /* 0x000fc800000006ff */
[----:B------:R-:W0:Y:S02]  /*2030*/  SYNCS.PHASECHK.TRANS64.TRYWAIT P0, [R5+URZ+0x32400], R2 ;  /* 0x03240002050075a7 */ /* 0x000e24000800017f */
[----:B0-----:R-:W-:Y:S05]  /*2040*/  @!P0 BRA `(.L_x_5345) ;  /* 0x0000014000488947 */ /* 0x001fea0003800000 */
.L_x_5530:
[----:B------:R-:W-:Y:S01]  /*2050*/  ISETP.NE.AND P0, PT, R205, 0x3, PT ;  /* 0x00000003cd00780c */ /* 0x000fe20003f05270 */
[----:B------:R-:W-:Y:S05]  /*2060*/  WARPSYNC.ALL ;  /* 0x0000000000007948 */ /* 0x000fea0003800000 */
[----:B------:R1:W-:Y:S07]  /*2070*/  BAR.SYNC.DEFER_BLOCKING R12, 0x100 ;  /* 0x0004000c0000751d */ /* 0x0003ee0000010000 */
[----:B------:R-:W-:Y:S05]  /*2080*/  @!P0 BRA `(.L_x_5346) ;  /* 0x0000000000048947 */ /* 0x000fea0003800000 */
[----:B------:R-:W-:Y:S01]  /*2090*/  BPT.TRAP 0x1 ;  /* 0x000000040000795c */ /* 0x000fe20000300000 */
.L_x_5346:
[----:B------:R-:W-:Y:S02]  /*20a0*/  IMAD.U32 R3, RZ, RZ, UR37 ;  /* 0x00000025ff037e24 */ /* 0x000fe4000f8e00ff */
[----:B------:R-:W-:-:S03]  /*20b0*/  IMAD.U32 R0, RZ, RZ, UR36 ;  /* 0x00000024ff007e24 */ /* 0x000fc6000f8e00ff */
[----:B------:R-:W-:Y:S01]  /*20c0*/  SHF.L.U32 R3, R3, 0x1f, RZ ;  /* 0x0000001f03037819 */ /* 0x000fe200000006ff */
[----:B------:R-:W-:-:S04]  /*20d0*/  IMAD R0, R0, 0x8, R5 ;  /* 0x0000000800007824 */ /* 0x000fc800078e0205 */
[----:B------:R2:W3:Y:S01]  /*20e0*/  SYNCS.PHASECHK.TRANS64.TRYWAIT P1, [R0+URZ+0x32430], R3 ;  /* 0x03243003000075a7 */ /* 0x0004e2000802017f */
[----:B------:R-:W-:Y:S05]  /*20f0*/  @!P0 BRA `(.L_x_5347) ;  /* 0x0000000000048947 */ /* 0x000fea0003800000 */
[----:B------:R-:W-:Y:S01]  /*2100*/  BPT.TRAP 0x1 ;  /* 0x000000040000795c */ /* 0x000fe20000300000 */
.L_x_5347:
[----:B---3--:R-:W-:Y:S05]  /*2110*/  @P1 BRA `(.L_x_5348) ;  /* 0x0000000000081947 */ /* 0x008fea0003800000 */
[----:B------:R-:W3:Y:S02]  /*2120*/  SYNCS.PHASECHK.TRANS64.TRYWAIT P1, [R0+URZ+0x32430], R3 ;  /* 0x03243003000075a7 */ /* 0x000ee4000802017f */
[----:B---3--:R-:W-:Y:S05]  /*2130*/  @!P1 BRA `(.L_x_5349) ;  /* 0x0000014000209947 */ /* 0x008fea0003800000 */
.L_x_5348:
[----:B------:R-:W-:Y:S01]  /*2140*/  R2UR UR4, R5 ;  /* 0x00000000050472ca */ /* 0x000fe200000e0000 */
[----:B------:R-:W-:Y:S01]  /*2150*/  WARPGROUP.ARRIVE ;  /* 0x00000000000079c5 */ /* 0x000fe20000000000 */
[----:B------:R-:W-:Y:S01]  /*2160*/  UMOV UR8, UR41 ;  /* 0x0000002900087c82 */ /* 0x000fe20008000000 */
[----:B------:R-:W-:Y:S01]  /*2170*/  UMOV UR9, 0x40000040 ;  /* 0x4000004000097882 */ /* 0x000fe20000000000 */
[----:B------:R-:W-:Y:S01]  /*2180*/  UMOV UR11, 0x40000040 ;  /* 0x40000040000b7882 */ /* 0x000fe20000000000 */
[----:B------:R-:W-:-:S08]  /*2190*/  UIADD3 UR5, UR41, 0x2, URZ ;  /* 0x0000000229057890 */ /* 0x000fd0000fffe03f */
        /* <DEDUP_REMOVED lines=40> */
[----:B------:R-:W4:Y:S02]  /*2420*/  SYNCS.PHASECHK.TRANS64.TRYWAIT P1, [R5+URZ+0x32410], R2 ;  /* 0x03241002050075a7 */ /* 0x000f24000802017f */
[----:B----4-:R-:W-:Y:S05]  /*2430*/  @!P1 BRA `(.L_x_5350) ;  /* 0x0000013c00749947 */ /* 0x010fea0003800000 */
.L_x_5531:
[----:B------:R-:W-:Y:S05]  /*2440*/  @!P0 BRA `(.L_x_5351) ;  /* 0x0000000000048947 */ /* 0x000fea0003800000 */
[----:B------:R-:W-:Y:S01]  /*2450*/  BPT.TRAP 0x1 ;  /* 0x000000040000795c */ /* 0x000fe20000300000 */
.L_x_5351:
[----:B------:R0:W0:Y:S01]  /*2460*/  SYNCS.PHASECHK.TRANS64.TRYWAIT P1, [R0+URZ+0x32450], R3 ;  /* 0x03245003000075a7 */ /* 0x000022000802017f */
[----:B------:R-:W-:Y:S05]  /*2470*/  @!P0 BRA `(.L_x_5352) ;  /* 0x0000000000048947 */ /* 0x000fea0003800000 */
[----:B------:R-:W-:Y:S01]  /*2480*/  BPT.TRAP 0x1 ;  /* 0x000000040000795c */ /* 0x000fe20000300000 */
.L_x_5352:
[----:B0-----:R-:W-:Y:S05]  /*2490*/  @P1 BRA `(.L_x_5353) ;  /* 0x0000000000081947 */ /* 0x001fea0003800000 */
[----:B------:R-:W0:Y:S02]  /*24a0*/  SYNCS.PHASECHK.TRANS64.TRYWAIT P1, [R0+URZ+0x32450], R3 ;  /* 0x03245003000075a7 */ /* 0x000e24000802017f */
[----:B0-----:R-:W-:Y:S05]  /*24b0*/  @!P1 BRA `(.L_x_5354) ;  /* 0x0000013c00689947 */ /* 0x001fea0003800000 */
.L_x_5353:
[----:B------:R-:W-:Y:S01]  /*24c0*/  R2UR UR4, R5 ;  /* 0x00000000050472ca */ /* 0x000fe200000e0000 */
[----:B------:R-:W-:Y:S01]  /*24d0*/  WARPGROUP.ARRIVE ;  /* 0x00000000000079c5 */ /* 0x000fe20000000000 */
[----:B------:R-:W-:Y:S01]  /*24e0*/  UMOV UR9, 0x40000040 ;  /* 0x4000004000097882 */ /* 0x000fe20000000000 */
[----:B------:R-:W-:Y:S01]  /*24f0*/  UMOV UR11, 0x40000040 ;  /* 0x40000040000b7882 */ /* 0x000fe20000000000 */
[----:B------:R-:W-:Y:S01]  /*2500*/  IMAD.U32 R11, RZ, RZ, UR9 ;  /* 0x00000009ff0b7e24 */ /* 0x000fe2000f8e00ff */
[----:B------:R-:W-:Y:S01]  /*2510*/  UMOV UR13, 0x40000040 ;  /* 0x40000040000d7882 */ /* 0x000fe20000000000 */
        /* <DEDUP_REMOVED lines=8> */
[----:B------:R-:W0:Y:S01]  /*25a0*/  LDC R13, c[0x0][0x448] ;  /* 0x00011200ff0d7b82 */ /* 0x000e220000000800 */
[----:B------:R-:W-:Y:S01]  /*25b0*/  UMOV UR27, 0x40000040 ;  /* 0x40000040001b7882 */ /* 0x000fe20000000000 */
[----:B------:R-:W-:Y:S01]  /*25c0*/  UMOV UR29, 0x40000040 ;  /* 0x40000040001d7882 */ /* 0x000fe20000000000 */
[----:B------:R-:W-:Y:S01]  /*25d0*/  USHF.R.U32.HI UR4, URZ, 0x4, UR4 ;  /* 0x000000043f047899 */ /* 0x000fe20008011604 */
[----:B------:R-:W5:Y:S01]  /*25e0*/  S2R R79, SR_TID.X ;  /* 0x00000000004f7919 */ /* 0x000f620000002100 */
[----:B------:R-:W-:Y:S01]  /*25f0*/  UMOV UR31, 0x40000040 ;  /* 0x40000040001f7882 */ /* 0x000fe20000000000 */
[----:B------:R-:W-:Y:S01]  /*2600*/  UMOV UR33, 0x40000040 ;  /* 0x4000004000217882 */ /* 0x000fe20000000000 */
[----:B------:R-:W-:Y:S01]  /*2610*/  ULOP3.LUT UR6, UR4, 0x3fff, URZ, 0xc0, !UPT ;  /* 0x00003fff04067892 */ /* 0x000fe2000f8ec03f */
[----:B------:R-:W-:Y:S01]  /*2620*/  LOP3.LUT R19, R19, 0xffffffef, RZ, 0xc0, !PT ;  /* 0xffffffef13137812 */ /* 0x000fe200078ec0ff */
[----:B------:R-:W-:-:S02]  /*2630*/  ULOP3.LUT UR4, UR40, 0x10000, URZ, 0xfc, !UPT ;  /* 0x0001000028047892 */ /* 0x000fc4000f8efc3f */
[----:B------:R-:W-:Y:S02]  /*2640*/  ULOP3.LUT UR7, UR6, 0x10000, URZ, 0xfc, !UPT ;  /* 0x0001000006077892 */ /* 0x000fe4000f8efc3f */
[----:B------:R-:W-:Y:S02]  /*2650*/  UIADD3 UR16, UR4, 0x404, URZ ;  /* 0x0000040404107890 */ /* 0x000fe4000fffe03f */
[----:B------:R-:W-:Y:S01]  /*2660*/  UIMAD UR5, UR36, 0xc00, UR7 ;  /* 0x00000c00240578a4 */ /* 0x000fe2000f8e0207 */
[----:B------:R-:W-:Y:S01]  /*2670*/  UMOV UR8, UR4 ;  /* 0x0000000400087c82 */ /* 0x000fe20008000000 */
[----:B------:R-:W-:Y:S01]  /*2680*/  UIADD3 UR20, UR4, 0x406, URZ ;  /* 0x0000040604147890 */ /* 0x000fe2000fffe03f */
[----:B------:R-:W-:Y:S01]  /*2690*/  IMAD.U32 R10, RZ, RZ, UR8 ;  /* 0x00000008ff0a7e24 */ /* 0x000fe2000f8e00ff */
[----:B------:R-:W-:-:S03]  /*26a0*/  UIADD3 UR18, UR5, 0x304, URZ ;  /* 0x0000030405127890 */ /* 0x000fc6000fffe03f */
[----:B------:R-:W-:Y:S01]  /*26b0*/  UMOV UR10, UR5 ;  /* 0x00000005000a7c82 */ /* 0x000fe20008000000 */
[----:B------:R-:W-:Y:S01]  /*26c0*/  UIADD3 UR22, UR5, 0x306, URZ ;  /* 0x0000030605167890 */ /* 0x000fe2000fffe03f */
[----:B------:R-:W-:Y:S01]  /*26d0*/  HGMMA.64x96x16.F32 R24, gdesc[UR8], R24, gsb0 ;  /* 0x01600000081879f0 */ /* 0x000fe20008000818 */
[----:B------:R-:W-:Y:S01]  /*26e0*/  UIADD3 UR8, UR4, 0x2, URZ ;  /* 0x0000000204087890 */ /* 0x000fe2000fffe03f */
[----:B0-----:R-:W-:Y:S01]  /*26f0*/  ISETP.NE.AND P6, PT, R13, 0x1, PT ;  /* 0x000000010d00780c */ /* 0x001fe20003fc5270 */
[----:B------:R-:W-:Y:S01]  /*2700*/  UIADD3 UR9, UR5, 0x2, URZ ;  /* 0x0000000205097890 */ /* 0x000fe2000fffe03f */
[----:B------:R-:W-:Y:S01]  /*2710*/  IMAD.IADD R13, R210, 0x1, R18 ;  /* 0x00000001d20d7824 */ /* 0x000fe200078e0212 */
[----:B------:R-:W-:Y:S01]  /*2720*/  UIADD3 UR10, UR5, 0x300, URZ ;  /* 0x00000300050a7890 */ /* 0x000fe2000fffe03f */
[----:B------:R-:W-:Y:S02]  /*2730*/  UMOV UR11, 0x40000040 ;  /* 0x40000040000b7882 */ /* 0x000fe40000000000 */
[----:B------:R-:W-:Y:S01]  /*2740*/  UMOV UR12, UR8 ;  /* 0x00000008000c7c82 */ /* 0x000fe20008000000 */
[----:B------:R-:W-:Y:S01]  /*2750*/  UIADD3 UR8, UR4, 0x4, URZ ;  /* 0x0000000404087890 */ /* 0x000fe2000fffe03f */
[----:B------:R-:W-:Y:S01]  /*2760*/  IMAD.U32 R8, RZ, RZ, UR12 ;  /* 0x0000000cff087e24 */ /* 0x000fe2000f8e00ff */
[----:B------:R-:W-:Y:S01]  /*2770*/  UMOV UR14, UR9 ;  /* 0x00000009000e7c82 */ /* 0x000fe20008000000 */
[----:B------:R-:W-:-:S02]  /*2780*/  UIADD3 UR9, UR5, 0x4, URZ ;  /* 0x0000000405097890 */ /* 0x000fc4000fffe03f */
[----:B------:R-:W-:Y:S01]  /*2790*/  UIADD3 UR24, UR4, 0x800, URZ ;  /* 0x0000080004187890 */ /* 0x000fe2000fffe03f */
[----:B------:R-:W0:Y:S01]  /*27a0*/  @P6 LDC R72, c[0x0][0x44c] ;  /* 0x00011300ff486b82 */ /* 0x000e220000000800 */
[----:B------:R-:W-:Y:S01]  /*27b0*/  UIADD3 UR26, UR5, 0x600, URZ ;  /* 0x00000600051a7890 */ /* 0x000fe2000fffe03f */
[----:B------:R-:W-:Y:S01]  /*27c0*/  @P6 LOP3.LUT R19, R19, 0x10, RZ, 0xfc, !PT ;  /* 0x0000001013136812 */ /* 0x000fe200078efcff */
[----:B------:R-:W-:Y:S02]  /*27d0*/  UIADD3 UR28, UR4, 0x802, URZ ;  /* 0x00000802041c7890 */ /* 0x000fe4000fffe03f */
[----:B------:R-:W-:Y:S02]  /*27e0*/  UIADD3 UR30, UR5, 0x602, URZ ;  /* 0x00000602051e7890 */ /* 0x000fe4000fffe03f */
[----:B------:R-:W-:Y:S01]  /*27f0*/  UIADD3 UR32, UR4, 0x804, URZ ;  /* 0x0000080404207890 */ /* 0x000fe2000fffe03f */
[----:B------:R-:W1:Y:S01]  /*2800*/  @P6 LDC R73, c[0x0][0x450] ;  /* 0x00011400ff496b82 */ /* 0x000e620000000800 */
[----:B------:R-:W-:Y:S01]  /*2810*/  UIADD3 UR34, UR5, 0x604, URZ ;  /* 0x0000060405227890 */ /* 0x000fe2000fffe03f */
        /* <DEDUP_REMOVED lines=9> */
[----:B------:R-:W-:Y:S01]  /*28b0*/  UIADD3 UR48, UR4, 0xc02, URZ ;  /* 0x00000c0204307890 */ /* 0x000fe2000fffe03f */
[----:B0-----:R-:W-:Y:S01]  /*28c0*/  @P6 IMAD.HI.U32 R72, R13, R72, RZ ;  /* 0x000000480d486227 */ /* 0x001fe200078e00ff */
[----:B------:R-:W-:Y:S01]  /*28d0*/  UIADD3 UR50, UR5, 0x902, URZ ;  /* 0x0000090205327890 */ /* 0x000fe2000fffe03f */
[----:B------:R-:W-:Y:S01]  /*28e0*/  UMOV UR49, 0x40000040 ;  /* 0x4000004000317882 */ /* 0x000fe20000000000 */
[----:B------:R-:W-:Y:S01]  /*28f0*/  UMOV UR51, 0x40000040 ;  /* 0x4000004000337882 */ /* 0x000fe20000000000 */
[----:B------:R-:W-:-:S02]  /*2900*/  UIADD3 UR52, UR4, 0xc04, URZ ;  /* 0x00000c0404347890 */ /* 0x000fc4000fffe03f */
[----:B------:R-:W-:Y:S01]  /*2910*/  UIADD3 UR54, UR5, 0x904, URZ ;  /* 0x0000090405367890 */ /* 0x000fe2000fffe03f */
[----:B-1----:R-:W-:Y:S01]  /*2920*/  @P6 SHF.R.U32.HI R13, RZ, R73, R72 ;  /* 0x00000049ff0d6219 */ /* 0x002fe20000011648 */
[----:B------:R-:W-:Y:S01]  /*2930*/  UMOV UR53, 0x40000040 ;  /* 0x4000004000357882 */ /* 0x000fe20000000000 */
[----:B------:R-:W-:Y:S01]  /*2940*/  UMOV UR55, 0x40000040 ;  /* 0x4000004000377882 */ /* 0x000fe20000000000 */
[----:B------:R-:W-:Y:S01]  /*2950*/  UMOV UR57, 0x40000040 ;  /* 0x4000004000397882 */ /* 0x000fe20000000000 */
[----:B------:R-:W-:Y:S01]  /*2960*/  UMOV UR59, 0x40000040 ;  /* 0x40000040003b7882 */ /* 0x000fe20000000000 */
[----:B------:R-:W0:Y:S01]  /*2970*/  SHFL.IDX PT, R72, R13, RZ, 0x1c1f ;  /* 0x001c1fff0d487589 */ /* 0x000e2200000e0000 */
[C---:B------:R-:W-:Y:S01]  /*2980*/  IMAD R73, R215.reuse, -0x60, R207 ;  /* 0xffffffa0d7497824 */ /* 0x040fe200078e02cf */
[----:B------:R-:W-:Y:S01]  /*2990*/  ULOP3.LUT UR6, UR6, 0x3000000, URZ, 0xfc, !UPT ;  /* 0x0300000006067892 */ /* 0x000fe2000f8efc3f */
[----:B------:R-:W-:Y:S01]  /*29a0*/  VIADD R215, R215, 0xfffffffe ;  /* 0xfffffffed7d77836 */ /* 0x000fe20000000000 */
[----:B------:R-:W1:Y:S01]  /*29b0*/  SHFL.IDX PT, R13, R13, 0x1, 0x1c1f ;  /* 0x003c1f000d0d7f89 */ /* 0x000e6200000e0000 */
[----:B--23--:R-:W-:Y:S01]  /*29c0*/  IMAD.U32 R3, RZ, RZ, UR57 ;  /* 0x00000039ff037e24 */ /* 0x00cfe2000f8e00ff */
[----:B------:R-:W-:-:S02]  /*29d0*/  IADD3 R75, -R204, 0x61, R73 ;  /* 0x00000061cc4b7810 */ /* 0x000fc40007ffe149 */
[----:B------:R-:W-:-:S03]  /*29e0*/  IADD3 R73, -R204, 0x60, R73 ;  /* 0x00000060cc497810 */ /* 0x000fc60007ffe149 */
[----:B------:R-:W-:-:S05]  /*29f0*/  IMAD.IADD R86, R75, 0x1, -R206 ;  /* 0x000000014b567824 */ /* 0x000fca00078e0ace */
        /* <DEDUP_REMOVED lines=28> */
[----:B----4-:R-:W-:Y:S01]  /*2bc0*/  IMAD.U32 R5, RZ, RZ, UR13 ;  /* 0x0000000dff057e24 */ /* 0x010fe2000f8e00ff */
        /* <DEDUP_REMOVED lines=13> */
[----:B------:R-:W-:Y:S01]  /*2ca0*/  UIMAD UR4, UR36, 0xc00, UR6 ;  /* 0x00000c00240478a4 */ /* 0x000fe2000f8e0206 */
[----:B------:R-:W-:Y:S01]  /*2cb0*/  IMAD.U32 R2, RZ, RZ, UR56 ;  /* 0x00000038ff027e24 */ /* 0x000fe2000f8e00ff */
[----:B------:R-:W-:Y:S02]  /*2cc0*/  WARPGROUP.DEPBAR.LE gsb0, 0x0 ;  /* 0x00008000000079c5 */ /* 0x000fe40000010000 */
[----:B------:R-:W-:-:S06]  /*2cd0*/  WARPGROUP.ARRIVE ;  /* 0x00000000000079c5 */ /* 0x000fcc0000000000 */
[----:B------:R-:W-:Y:S01]  /*2ce0*/  HGMMA.64x96x16.F32 R24, gdesc[UR8], R24, gsb0 ;  /* 0x01600000081879f0 */ /* 0x000fe20008000818 */
[----:B------:R-:W-:Y:S01]  /*2cf0*/  UIADD3 UR10, UR4, 0x80, URZ ;  /* 0x00000080040a7890 */ /* 0x000fe2000fffe03f */
        /* <DEDUP_REMOVED lines=62> */
[----:B------:R-:W-:Y:S01]  /*30e0*/  FMNMX.FTZ R77, R40, R77, !PT ;  /* 0x0000004d284d7209 */ /* 0x000fe20007810000 */
[----:B------:R-:W0:Y:S01]  /*30f0*/  @P6 LDC R41, c[0x0][0x44c] ;  /* 0x00011300ff296b82 */ /* 0x000e220000000800 */
        /* <DEDUP_REMOVED lines=26> */
[----:B------:R-:W-:Y:S02]  /*32a0*/  FSEL R64, R64, -INF , P5 ;  /* 0xff80000040407808 */ /* 0x000fe40002800000 */
[C---:B------:R-:W-:Y:S02]  /*32b0*/  ISETP.GT.AND P4, PT, R73.reuse, RZ, PT ;  /* 0x000000ff4900720c */ /* 0x040fe40003f84270 */
[----:B------:R-:W-:Y:S02]  /*32c0*/  ISETP.GT.AND P5, PT, R73, 0x1, PT ;  /* 0x000000014900780c */ /* 0x000fe40003fa4270 */
[----:B------:R-:W-:Y:S02]  /*32d0*/  FSEL R60, R60, -INF , P2 ;  /* 0xff8000003c3c7808 */ /* 0x000fe40001000000 */
[----:B------:R-:W-:Y:S02]  /*32e0*/  FMNMX.FTZ R77, R180, R77, !PT ;  /* 0x0000004db44d7209 */ /* 0x000fe40007810000 */
[----:B------:R-:W-:-:S02]  /*32f0*/  ISETP.GT.AND P2, PT, R75, 0x58, PT ;  /* 0x000000584b00780c */ /* 0x000fc40003f44270 */
[----:B------:R-:W-:Y:S02]  /*3300*/  FSEL R86, R65, -INF , P1 ;  /* 0xff80000041567808 */ /* 0x000fe40000800000 */
[----:B------:R-:W-:Y:S02]  /*3310*/  ISETP.GT.AND P1, PT, R73, 0x8, PT ;  /* 0x000000084900780c */ /* 0x000fe40003f24270 */
[----:B------:R-:W-:Y:S02]  /*3320*/  FSEL R88, R26, -INF , P4 ;  /* 0xff8000001a587808 */ /* 0x000fe40002000000 */
[----:B------:R-:W-:Y:S02]  /*3330*/  FSEL R90, R27, -INF , P5 ;  /* 0xff8000001b5a7808 */ /* 0x000fe40002800000 */
[----:B------:R-:W-:Y:S02]  /*3340*/  FMNMX.FTZ R77, R60, R77, !PT ;  /* 0x0000004d3c4d7209 */ /* 0x000fe40007810000 */
[----:B------:R-:W-:-:S02]  /*3350*/  FSEL R68, R68, -INF , P2 ;  /* 0xff80000044447808 */ /* 0x000fc40001000000 */
[C---:B------:R-:W-:Y:S02]  /*3360*/  ISETP.GT.AND P2, PT, R73.reuse, 0x9, PT ;  /* 0x000000094900780c */ /* 0x040fe40003f44270 */
        /* <DEDUP_REMOVED lines=20> */
[----:B------:R-:W-:Y:S02]  /*34b0*/  FMNMX.FTZ R77, R26, R77, !PT ;  /* 0x0000004d1a4d7209 */ /* 0x000fe40007810000 */
[----:B------:R-:W-:Y:S02]  /*34c0*/  ISETP.GT.AND P1, PT, R73, 0x20, PT ;  /* 0x000000204900780c */ /* 0x000fe40003f24270 */
[----:B------:R-:W-:Y:S01]  /*34d0*/  FSEL R98, R39, -INF , P2 ;  /* 0xff80000027627808 */ /* 0x000fe20001000000 */
[----:B------:R-:W1:Y:S01]  /*34e0*/  SHFL.BFLY PT, R104, R77, 0x2, 0x1f ;  /* 0x0c401f004d687f89 */ /* 0x000e6200000e0000 */
[----:B------:R-:W-:-:S02]  /*34f0*/  FMNMX.FTZ R13, R96, R13, !PT ;  /* 0x0000000d600d7209 */ /* 0x000fc40007810000 */
[C---:B------:R-:W-:Y:S02]  /*3500*/  ISETP.GT.AND P2, PT, R73.reuse, 0x21, PT ;  /* 0x000000214900780c */ /* 0x040fe40003f44270 */
[----:B------:R-:W-:Y:S02]  /*3510*/  FSEL R94, R42, -INF , P1 ;  /* 0xff8000002a5e7808 */ /* 0x000fe40000800000 */
[----:B------:R-:W-:Y:S02]  /*3520*/  FMNMX.FTZ R13, R98, R13, !PT ;  /* 0x0000000d620d7209 */ /* 0x000fe40007810000 */
[----:B------:R-:W-:Y:S02]  /*3530*/  ISETP.GT.AND P1, PT, R73, 0x28, PT ;  /* 0x000000284900780c */ /* 0x000fe40003f24270 */
[----:B------:R-:W-:Y:S02]  /*3540*/  FSEL R34, R43, -INF , P2 ;  /* 0xff8000002b227808 */ /* 0x000fe40001000000 */
[----:B------:R-:W-:Y:S01]  /*3550*/  FMNMX.FTZ R13, R94, R13, !PT ;  /* 0x0000000d5e0d7209 */ /* 0x000fe20007810000 */
[----:B------:R-:W2:Y:S01]  /*3560*/  @P6 LDC R43, c[0x0][0x450] ;  /* 0x00011400ff2b6b82 */ /* 0x000ea20000000800 */
[----:B------:R-:W-:-:S02]  /*3570*/  ISETP.GT.AND P2, PT, R73, 0x29, PT ;  /* 0x000000294900780c */ /* 0x000fc40003f44270 */
[----:B------:R-:W-:Y:S02]  /*3580*/  FSEL R46, R46, -INF , P1 ;  /* 0xff8000002e2e7808 */ /* 0x000fe40000800000 */
[----:B------:R-:W-:Y:S02]  /*3590*/  FMNMX.FTZ R13, R34, R13, !PT ;  /* 0x0000000d220d7209 */ /* 0x000fe40007810000 */
[----:B------:R-:W-:Y:S02]  /*35a0*/  ISETP.GT.AND P1, PT, R73, 0x30, PT ;  /* 0x000000304900780c */ /* 0x000fe40003f24270 */
[----:B------:R-:W-:Y:S02]  /*35b0*/  FSEL R42, R47, -INF , P2 ;  /* 0xff8000002f2a7808 */ /* 0x000fe40001000000 */
[----:B------:R-:W-:Y:S02]  /*35c0*/  FMNMX.FTZ R13, R46, R13, !PT ;  /* 0x0000000d2e0d7209 */ /* 0x000fe40007810000 */
[----:B------:R-:W-:-:S02]  /*35d0*/  ISETP.GT.AND P2, PT, R73, 0x31, PT ;  /* 0x000000314900780c */ /* 0x000fc40003f44270 */
[----:B------:R-:W-:Y:S02]  /*35e0*/  FSEL R50, R50, -INF , P1 ;  /* 0xff80000032327808 */ /* 0x000fe40000800000 */
[----:B------:R-:W-:Y:S02]  /*35f0*/  FMNMX.FTZ R13, R42, R13, !PT ;  /* 0x0000000d2a0d7209 */ /* 0x000fe40007810000 */
[----:B------:R-:W-:Y:S02]  /*3600*/  ISETP.GT.AND P1, PT, R73, 0x38, PT ;  /* 0x000000384900780c */ /* 0x000fe40003f24270 */
[----:B------:R-:W-:Y:S02]  /*3610*/  FSEL R38, R51, -INF , P2 ;  /* 0xff80000033267808 */ /* 0x000fe40001000000 */
[----:B------:R-:W-:Y:S02]  /*3620*/  FMNMX.FTZ R13, R50, R13, !PT ;  /* 0x0000000d320d7209 */ /* 0x000fe40007810000 */
[----:B-1----:R-:W-:-:S02]  /*3630*/  FMNMX.FTZ R104, R77, R104, !PT ;  /* 0x000000684d687209 */ /* 0x002fc40007810000 */
[C---:B------:R-:W-:Y:S02]  /*3640*/  ISETP.GT.AND P2, PT, R73.reuse, 0x39, PT ;  /* 0x000000394900780c */ /* 0x040fe40003f44270 */
[----:B------:R-:W-:Y:S01]  /*3650*/  FSEL R162, R54, -INF , P1 ;  /* 0xff80000036a27808 */ /* 0x000fe20000800000 */
[----:B------:R-:W1:Y:S01]  /*3660*/  SHFL.BFLY PT, R29, R104, 0x1, 0x1f ;  /* 0x0c201f00681d7f89 */ /* 0x000e6200000e0000 */
        /* <DEDUP_REMOVED lines=22> */
[----:B-1----:R-:W-:Y:S02]  /*37d0*/  FMNMX.FTZ R13, R104, R29, !PT ;  /* 0x0000001d680d7209 */ /* 0x002fe40007810000 */
[----:B------:R-:W-:Y:S02]  /*37e0*/  ISETP.GT.AND P2, PT, R73, 0x59, PT ;  /* 0x000000594900780c */ /* 0x000fe40003f44270 */
[----:B------:R-:W-:Y:S01]  /*37f0*/  FSEL R176, R70, -INF , P1 ;  /* 0xff80000046b07808 */ /* 0x000fe20000800000 */
[----:B------:R-:W-:Y:S01]  /*3800*/  FMUL.FTZ R29, R13, R209 ;  /* 0x000000d10d1d7220 */ /* 0x000fe20000410000 */
[----:B------:R-:W-:Y:S02]  /*3810*/  FMNMX.FTZ R27, R175, R54, !PT ;  /* 0x00000036af1b7209 */ /* 0x000fe40007810000 */
[----:B------:R-:W-:Y:S02]  /*3820*/  FSETP.NEU.FTZ.AND P1, PT, R13, -INF , PT ;  /* 0xff8000000d00780b */ /* 0x000fe40003f3d000 */
[----:B------:R-:W-:-:S02]  /*3830*/  FSEL R178, R71, -INF , P2 ;  /* 0xff80000047b27808 */ /* 0x000fc40001000000 */
[----:B------:R-:W-:Y:S02]  /*3840*/  FMNMX.FTZ R27, R176, R27, !PT ;  /* 0x0000001bb01b7209 */ /* 0x000fe40007810000 */
[----:B------:R-:W-:Y:S02]  /*3850*/  FSEL R29, R29, RZ, P1 ;  /* 0x000000ff1d1d7208 */ /* 0x000fe40000800000 */
[----:B------:R-:W-:-:S03]  /*3860*/  FMNMX.FTZ R27, R178, R27, !PT ;  /* 0x0000001bb21b7209 */ /* 0x000fc60007810000 */
[-CC-:B------:R-:W-:Y:S01]  /*3870*/  FFMA.FTZ R31, R24, R209.reuse, -R29.reuse ;  /* 0x000000d1181f7223 */ /* 0x180fe2000001081d */
[-CC-:B------:R-:W-:Y:S01]  /*3880*/  FFMA.FTZ R25, R25, R209.reuse, -R29.reuse ;  /* 0x000000d119197223 */ /* 0x180fe2000001081d */
[----:B------:R-:W1:Y:S01]  /*3890*/  SHFL.BFLY PT, R24, R27, 0x2, 0x1f ;  /* 0x0c401f001b187f89 */ /* 0x000e6200000e0000 */
        /* <DEDUP_REMOVED lines=23> */
[----:B-1----:R-:W-:Y:S01]  /*3a10*/  FMNMX.FTZ R24, R27, R24, !PT ;  /* 0x000000181b187209 */ /* 0x002fe20007810000 */
[-CC-:B------:R-:W-:Y:S01]  /*3a20*/  FFMA.FTZ R171, R86, R209.reuse, -R29.reuse ;  /* 0x000000d156ab7223 */ /* 0x180fe2000001081d */
[----:B------:R-:W-:Y:S01]  /*3a30*/  FFMA.FTZ R172, R68, R209, -R29 ;  /* 0x000000d144ac7223 */ /* 0x000fe2000001081d */
[----:B------:R-:W1:Y:S01]  /*3a40*/  MUFU.EX2 R33, R72 ;  /* 0x0000004800217308 */ /* 0x000e620000000800 */
[----:B0-----:R-:W-:Y:S01]  /*3a50*/  @P6 IMAD.HI.U32 R26, R18, R41, RZ ;  /* 0x00000029121a6227 */ /* 0x001fe200078e00ff */
[----:B---3--:R-:W0:Y:S03]  /*3a60*/  SHFL.BFLY PT, R25, R24, 0x1, 0x1f ;  /* 0x0c201f0018197f89 */ /* 0x008e2600000e0000 */
[----:B----4-:R-:W-:Y:S01]  /*3a70*/  FADD.FTZ R29, R31, R200 ;  /* 0x000000c81f1d7221 */ /* 0x010fe20000010000 */
[----:B------:R-:W-:-:S02]  /*3a80*/  F2FP.F16.F32.PACK_AB R200, R200, R31 ;  /* 0x0000001fc8c8723e */ /* 0x000fc400000000ff */
[----:B------:R-:W-:Y:S08]  /*3a90*/  MUFU.EX2 R32, R32 ;  /* 0x0000002000207308 */ /* 0x000ff00000000800 */
[----:B------:R-:W3:Y:S01]  /*3aa0*/  MUFU.EX2 R27, R74 ;  /* 0x0000004a001b7308 */ /* 0x000ee20000000800 */
[----:B-1----:R-:W-:-:S07]  /*3ab0*/  F2FP.F16.F32.PACK_AB R202, R33, R28 ;  /* 0x0000001c21ca723e */ /* 0x002fce00000000ff */
[----:B------:R-:W-:Y:S01]  /*3ac0*/  MUFU.EX2 R36, R36 ;  /* 0x0000002400247308 */ /* 0x000fe20000000800 */
[----:B0-----:R-:W-:-:S04]  /*3ad0*/  FMNMX.FTZ R164, R24, R25, !PT ;  /* 0x0000001918a47209 */ /* 0x001fc80007810000 */
[C---:B------:R-:W-:Y:S01]  /*3ae0*/  FSETP.NEU.FTZ.AND P1, PT, R164.reuse, -INF , PT ;  /* 0xff800000a400780b */ /* 0x040fe20003f3d000 */
[-C--:B------:R-:W-:Y:S02]  /*3af0*/  FMUL.FTZ R177, R164, R209.reuse ;  /* 0x000000d1a4b17220 */ /* 0x080fe40000410000 */
[----:B------:R-:W0:Y:S01]  /*3b00*/  MUFU.EX2 R35, R76 ;  /* 0x0000004c00237308 */ /* 0x000e220000000800 */
[----:B---3--:R-:W-:Y:S02]  /*3b10*/  F2FP.F16.F32.PACK_AB R152, R27, R32 ;  /* 0x000000201b98723e */ /* 0x008fe400000000ff */
[----:B------:R-:W-:Y:S02]  /*3b20*/  FSEL R177, R177, RZ, P1 ;  /* 0x000000ffb1b17208 */ /* 0x000fe40000800000 */
[----:B-----5:R-:W-:Y:S02]  /*3b30*/  LOP3.LUT P1, RZ, R79, 0x7f, RZ, 0xc0, !PT ;  /* 0x0000007f4fff7812 */ /* 0x020fe4000782c0ff */
[----:B------:R-:W-:Y:S01]  /*3b40*/  SHF.R.U32.HI R79, RZ, 0x7, R79 ;  /* 0x00000007ff4f7819 */ /* 0x000fe2000001164f */
[-CC-:B------:R-:W-:Y:S01]  /*3b50*/  FFMA.FTZ R88, R88, R209.reuse, -R177.reuse ;  /* 0x000000d158587223 */ /* 0x180fe200000108b1 */
[-CC-:B------:R-:W-:Y:S01]  /*3b60*/  FFMA.FTZ R90, R90, R209.reuse, -R177.reuse ;  /* 0x000000d15a5a7223 */ /* 0x180fe200000108b1 */
[-CC-:B------:R-:W-:Y:S01]  /*3b70*/  FFMA.FTZ R30, R30, R209.reuse, -R177.reuse ;  /* 0x000000d11e1e7223 */ /* 0x180fe200000108b1 */
[-CC-:B------:R-:W-:Y:S01]  /*3b80*/  FFMA.FTZ R92, R92, R209.reuse, -R177.reuse ;  /* 0x000000d15c5c7223 */ /* 0x180fe200000108b1 */
[-CC-:B------:R-:W-:Y:S01]  /*3b90*/  FFMA.FTZ R100, R100, R209.reuse, -R177.reuse ;  /* 0x000000d164647223 */ /* 0x180fe200000108b1 */
[----:B------:R-:W-:Y:S01]  /*3ba0*/  MUFU.EX2 R201, R90 ;  /* 0x0000005a00c97308 */ /* 0x000fe20000000800 */
[----:B------:R-:W-:Y:S01]  /*3bb0*/  IADD3 R165, -R79, 0xb, RZ ;  /* 0x0000000b4fa57810 */ /* 0x000fe20007ffe1ff */
[-CC-:B------:R-:W-:Y:S01]  /*3bc0*/  FFMA.FTZ R102, R102, R209.reuse, -R177.reuse ;  /* 0x000000d166667223 */ /* 0x180fe200000108b1 */
[-CC-:B------:R-:W-:Y:S01]  /*3bd0*/  FFMA.FTZ R96, R96, R209.reuse, -R177.reuse ;  /* 0x000000d160607223 */ /* 0x180fe200000108b1 */
[----:B------:R-:W-:Y:S01]  /*3be0*/  FFMA.FTZ R98, R98, R209, -R177 ;  /* 0x000000d162627223 */ /* 0x000fe200000108b1 */
[----:B------:R-:W-:-:S02]  /*3bf0*/  @!P1 VIADD R24, R0, 0x32440 ;  /* 0x0003244000189836 */ /* 0x000fc40000000000 */
[-CC-:B------:R-:W-:Y:S01]  /*3c00*/  FFMA.FTZ R94, R94, R209.reuse, -R177.reuse ;  /* 0x000000d15e5e7223 */ /* 0x180fe200000108b1 */
[-CC-:B------:R-:W-:Y:S01]  /*3c10*/  FFMA.FTZ R34, R34, R209.reuse, -R177.reuse ;  /* 0x000000d122227223 */ /* 0x180fe200000108b1 */
[----:B------:R-:W1:Y:S01]  /*3c20*/  MUFU.EX2 R88, R88 ;  /* 0x0000005800587308 */ /* 0x000e620000000800 */
[-CC-:B------:R-:W-:Y:S01]  /*3c30*/  FFMA.FTZ R46, R46, R209.reuse, -R177.reuse ;  /* 0x000000d12e2e7223 */ /* 0x180fe200000108b1 */
[----:B------:R-:W-:Y:S01]  /*3c40*/  @!P1 PRMT R24, RZ, 0x654, R24 ;  /* 0x00000654ff189816 */ /* 0x000fe20000000018 */
[----:B------:R3:W-:Y:S06]  /*3c50*/  BAR.ARV R165, 0x100 ;  /* 0x000400a50000751d */ /* 0x0007ec0000002000 */
[----:B------:R-:W4:Y:S01]  /*3c60*/  MUFU.EX2 R30, R30 ;  /* 0x0000001e001e7308 */ /* 0x000f220000000800 */
[----:B------:R5:W-:Y:S01]  /*3c70*/  @!P1 SYNCS.ARRIVE.TRANS64.RED.A1T0 RZ, [R24+URZ], RZ ;  /* 0x000000ff18ff99a7 */ /* 0x000be2000810043f */
[----:B------:R2:W-:Y:S01]  /*3c80*/  BAR.SYNC.DEFER_BLOCKING R12, 0x100 ;  /* 0x0004000c0000751d */ /* 0x0005e20000010000 */
[-CC-:B------:R-:W-:Y:S01]  /*3c90*/  FFMA.FTZ R42, R42, R209.reuse, -R177.reuse ;  /* 0x000000d12a2a7223 */ /* 0x180fe200000108b1 */
[-CC-:B------:R-:W-:Y:S01]  /*3ca0*/  FFMA.FTZ R50, R50, R209.reuse, -R177.reuse ;  /* 0x000000d132327223 */ /* 0x180fe200000108b1 */
[-CC-:B------:R-:W-:Y:S01]  /*3cb0*/  FFMA.FTZ R38, R38, R209.reuse, -R177.reuse ;  /* 0x000000d126267223 */ /* 0x180fe200000108b1 */
[----:B0-----:R-:W-:Y:S01]  /*3cc0*/  F2FP.F16.F32.PACK_AB R154, R35, R36 ;  /* 0x00000024239a723e */ /* 0x001fe200000000ff */
[----:B------:R-:W-:Y:S01]  /*3cd0*/  FFMA.FTZ R174, R174, R209, -R177 ;  /* 0x000000d1aeae7223 */ /* 0x000fe200000108b1 */
[----:B------:R-:W0:Y:S01]  /*3ce0*/  MUFU.EX2 R203, R92 ;  /* 0x0000005c00cb7308 */ /* 0x000e220000000800 */
[----:B-1----:R-:W-:Y:S01]  /*3cf0*/  FADD.FTZ R41, R88, R201 ;  /* 0x000000c958297221 */ /* 0x002fe20000010000 */
[----:B--2---:R-:W-:-:S02]  /*3d00*/  IMAD.MOV.U32 R12, RZ, RZ, R18 ;  /* 0x000000ffff0c7224 */ /* 0x004fc400078e0012 */
[----:B-----5:R-:W-:Y:S01]  /*3d10*/  FADD.FTZ R24, R28, R29 ;  /* 0x0000001d1c187221 */ /* 0x020fe20000010000 */
[----:B------:R-:W-:Y:S01]  /*3d20*/  @P6 SHF.R.U32.HI R12, RZ, R43, R26 ;  /* 0x0000002bff0c6219 */ /* 0x000fe2000001161a */
[-C--:B------:R-:W-:Y:S01]  /*3d30*/  FFMA.FTZ R175, R175, R209.reuse, -R177 ;  /* 0x000000d1afaf7223 */ /* 0x080fe200000108b1 */
[----:B------:R-:W-:Y:S01]  /*3d40*/  F2FP.F16.F32.PACK_AB R201, R201, R88 ;  /* 0x00000058c9c9723e */ /* 0x000fe200000000ff */
[----:B------:R-:W-:Y:S01]  /*3d50*/  FADD.FTZ R29, R33, R24 ;  /* 0x00000018211d7221 */ /* 0x000fe20000010000 */
[----:B------:R-:W1:Y:S01]  /*3d60*/  MUFU.EX2 R100, R100 ;  /* 0x0000006400647308 */ /* 0x000e620000000800 */
[----:B----4-:R-:W-:Y:S01]  /*3d70*/  FADD.FTZ R26, R30, R41 ;  /* 0x000000291e1a7221 */ /* 0x010fe20000010000 */
[----:B------:R-:W-:Y:S01]  /*3d80*/  FFMA.FTZ R176, R176, R209, -R177 ;  /* 0x000000d1b0b07223 */ /* 0x000fe200000108b1 */
[----:B------:R-:W-:Y:S01]  /*3d90*/  FADD.FTZ R24, R32, R29 ;  /* 0x0000001d20187221 */ /* 0x000fe20000010000 */
[----:B------:R-:W-:Y:S01]  /*3da0*/  IADD3 R12, R12, R207, -R206 ;  /* 0x000000cf0c0c7210 */ /* 0x000fe20007ffe8ce */
[----:B------:R-:W-:-:S02]  /*3db0*/  @!P1 VIADD R0, R0, 0x32460 ;  /* 0x0003246000009836 */ /* 0x000fc40000000000 */
[----:B------:R-:W-:Y:S01]  /*3dc0*/  FADD.FTZ R29, R27, R24 ;  /* 0x000000181b1d7221 */ /* 0x000fe20000010000 */
[----:B------:R-:W2:Y:S01]  /*3dd0*/  MUFU.EX2 R153, R102 ;  /* 0x0000006600997308 */ /* 0x000ea20000000800 */
[C---:B0-----:R-:W-:Y:S01]  /*3de0*/  FADD.FTZ R31, R203.reuse, R26 ;  /* 0x0000001acb1f7221 */ /* 0x041fe20000010000 */
[----:B------:R-:W-:Y:S01]  /*3df0*/  F2FP.F16.F32.PACK_AB R203, R203, R30 ;  /* 0x0000001ecbcb723e */ /* 0x000fe200000000ff */
[----:B------:R-:W-:Y:S01]  /*3e00*/  FADD.FTZ R24, R36, R29 ;  /* 0x0000001d24187221 */ /* 0x000fe20000010000 */
[----:B------:R-:W-:Y:S01]  /*3e10*/  IMAD.HI R12, R12, 0x2aaaaaab, RZ ;  /* 0x2aaaaaab0c0c7827 */ /* 0x000fe200078e02ff */
[----:B------:R-:W-:-:S03]  /*3e20*/  @!P1 PRMT R0, RZ, 0x654, R0 ;  /* 0x00000654ff009816 */ /* 0x000fc60000000000 */
[----:B------:R-:W0:Y:S01]  /*3e30*/  MUFU.EX2 R96, R96 ;  /* 0x0000006000607308 */ /* 0x000e220000000800 */
[----:B-1----:R-:W-:-:S07]  /*3e40*/  FADD.FTZ R26, R100, R31 ;  /* 0x0000001f641a7221 */ /* 0x002fce0000010000 */
[----:B------:R-:W1:Y:S01]  /*3e50*/  MUFU.EX2 R155, R98 ;  /* 0x00000062009b7308 */ /* 0x000e620000000800 */
[C---:B--2---:R-:W-:Y:S01]  /*3e60*/  FADD.FTZ R27, R153.reuse, R26 ;  /* 0x0000001a991b7221 */ /* 0x044fe20000010000 */
[----:B------:R-:W-:-:S06]  /*3e70*/  F2FP.F16.F32.PACK_AB R153, R153, R100 ;  /* 0x000000649999723e */ /* 0x000fcc00000000ff */
[----:B------:R-:W2:Y:S01]  /*3e80*/  MUFU.EX2 R40, R40 ;  /* 0x0000002800287308 */ /* 0x000ea20000000800 */
[----:B0-----:R-:W-:Y:S01]  /*3e90*/  FADD.FTZ R26, R96, R27 ;  /* 0x0000001b601a7221 */ /* 0x001fe20000010000 */
[----:B------:R-:W-:-:S06]  /*3ea0*/  FADD.FTZ R27, R35, R24 ;  /* 0x00000018231b7221 */ /* 0x000fcc0000010000 */
        /* <DEDUP_REMOVED lines=32> */
[----:B------:R-:W-:Y:S02]  /*40b0*/  F2FP.F16.F32.PACK_AB R160, R39, R48 ;  /* 0x0000003027a0723e */ /* 0x000fe400000000ff */
[----:B------:R-:W-:-:S04]  /*40c0*/  WARPGROUP.ARRIVE ;  /* 0x00000000000079c5 */ /* 0x000fc80000000000 */
[----:B------:R-:W-:Y:S01]  /*40d0*/  MUFU.EX2 R180, R180 ;  /* 0x000000b400b47308 */ /* 0x000fe20000000800 */
[----:B--2---:R-:W-:Y:S01]  /*40e0*/  FADD.FTZ R186, R184, R186 ;  /* 0x000000bab8ba7221 */ /* 0x004fe20000010000 */
[----:B------:R-:W-:Y:S06]  /*40f0*/  HGMMA.64x256x16.F32 R24, R200, gdesc[UR12].tnspB, RZ, !UPT, gsb0 ;  /* 0x43e0000cc8187df0 */ /* 0x000fec000c0008ff */
[----:B------:R-:W-:Y:S01]  /*4100*/  MUFU.EX2 R182, R182 ;  /* 0x000000b600b67308 */ /* 0x000fe20000000800 */
[----:B0-----:R-:W-:-:S07]  /*4110*/  FADD.FTZ R186, R185, R186 ;  /* 0x000000bab9ba7221 */ /* 0x001fce0000010000 */
[----:B------:R-:W-:Y:S08]  /*4120*/  MUFU.EX2 R171, R171 ;  /* 0x000000ab00ab7308 */ /* 0x000ff00000000800 */
[----:B------:R-:W-:Y:S08]  /*4130*/  MUFU.EX2 R173, R173 ;  /* 0x000000ad00ad7308 */ /* 0x000ff00000000800 */
[----:B------:R-:W-:Y:S08]  /*4140*/  MUFU.EX2 R175, R175 ;  /* 0x000000af00af7308 */ /* 0x000ff00000000800 */
[----:B------:R-:W-:Y:S01]  /*4150*/  MUFU.EX2 R176, R176 ;  /* 0x000000b000b07308 */ /* 0x000fe20000000800 */
[----:B------:R-:W-:-:S02]  /*4160*/  WARPGROUP.DEPBAR.LE gsb0, 0x0 ;  /* 0x00008000000079c5 */ /* 0x000fc40000010000 */
[----:B------:R-:W-:-:S06]  /*4170*/  WARPGROUP.ARRIVE ;  /* 0x00000000000079c5 */ /* 0x000fcc0000000000 */
[----:B------:R-:W-:Y:S01]  /*4180*/  HGMMA.64x256x16.F32 R24, R152, gdesc[UR8].tnspB, R24, gsb0 ;  /* 0x43e0000898187df0 */ /* 0x000fe20008000818 */
[----:B------:R-:W-:Y:S01]  /*4190*/  UIADD3 UR10, UR4, 0x100, URZ ;  /* 0x00000100040a7890 */ /* 0x000fe2000fffe03f */
[----:B------:R-:W-:Y:S01]  /*41a0*/  UMOV UR11, 0x40000040 ;  /* 0x40000040000b7882 */ /* 0x000fe20000000000 */
[----:B------:R-:W-:Y:S02]  /*41b0*/  WARPGROUP.DEPBAR.LE gsb0, 0x0 ;  /* 0x00008000000079c5 */ /* 0x000fe40000010000 */
[----:B------:R-:W-:Y:S01]  /*41c0*/  WARPGROUP.ARRIVE ;  /* 0x00000000000079c5 */ /* 0x000fe20000000000 */
[-CC-:B------:R-:W-:Y:S01]  /*41d0*/  FFMA.FTZ R152, R162, R209.reuse, -R177.reuse ;  /* 0x000000d1a2987223 */ /* 0x180fe200000108b1 */
[-CC-:B------:R-:W-:Y:S01]  /*41e0*/  FFMA.FTZ R153, R163, R209.reuse, -R177.reuse ;  /* 0x000000d1a3997223 */ /* 0x180fe200000108b1 */
[----:B------:R-:W-:Y:S01]  /*41f0*/  F2FP.F16.F32.PACK_AB R162, R185, R184 ;  /* 0x000000b8b9a2723e */ /* 0x000fe200000000ff */
[----:B------:R-:W-:Y:S01]  /*4200*/  FFMA.FTZ R155, R166, R209, -R177 ;  /* 0x000000d1a69b7223 */ /* 0x000fe200000108b1 */
[----:B------:R-:W-:-:S15]  /*4210*/  MUFU.EX2 R154, R181 ;  /* 0x000000b5009a7308 */ /* 0x000fde0000000800 */
[----:B------:R-:W-:-:S03]  /*4220*/  NOP ;  /* 0x0000000000007918 */ /* 0x000fc60000000000 */
[----:B------:R-:W-:Y:S01]  /*4230*/  HGMMA.64x256x16.F32 R24, R156, gdesc[UR8].tnspB, R24, gsb0 ;  /* 0x43e000089c187df0 */ /* 0x000fe20008000818 */
[----:B------:R-:W-:Y:S01]  /*4240*/  UIADD3 UR10, UR4, 0x180, URZ ;  /* 0x00000180040a7890 */ /* 0x000fe2000fffe03f */
[----:B------:R-:W-:Y:S01]  /*4250*/  UMOV UR11, 0x40000040 ;  /* 0x40000040000b7882 */ /* 0x000fe20000000000 */
[----:B------:R-:W0:Y:S08]  /*4260*/  MUFU.EX2 R152, R152 ;  /* 0x0000009800987308 */ /* 0x000e300000000800 */
[----:B------:R-:W1:Y:S08]  /*4270*/  MUFU.EX2 R153, R153 ;  /* 0x0000009900997308 */ /* 0x000e700000000800 */
[----:B------:R-:W-:Y:S01]  /*4280*/  MUFU.EX2 R155, R155 ;  /* 0x0000009b009b7308 */ /* 0x000fe20000000800 */
[----:B0-----:R-:W-:Y:S01]  /*4290*/  FADD.FTZ R183, R152, R183 ;  /* 0x000000b798b77221 */ /* 0x001fe20000010000 */
[----:B-1----:R-:W-:-:S03]  /*42a0*/  F2FP.F16.F32.PACK_AB R163, R153, R152 ;  /* 0x0000009899a3723e */ /* 0x002fc600000000ff */
[----:B------:R-:W-:-:S03]  /*42b0*/  FADD.FTZ R183, R153, R183 ;  /* 0x000000b799b77221 */ /* 0x000fc60000010000 */
[----:B------:R-:W0:Y:S01]  /*42c0*/  MUFU.EX2 R152, R179 ;  /* 0x000000b300987308 */ /* 0x000e220000000800 */
[----:B------:R-:W-:Y:S02]  /*42d0*/  WARPGROUP.DEPBAR.LE gsb0, 0x0 ;  /* 0x00008000000079c5 */ /* 0x000fe40000010000 */
[----:B------:R-:W-:Y:S01]  /*42e0*/  WARPGROUP.ARRIVE ;  /* 0x00000000000079c5 */ /* 0x000fe20000000000 */
[-CC-:B------:R-:W-:Y:S01]  /*42f0*/  FFMA.FTZ R157, R167, R209.reuse, -R177.reuse ;  /* 0x000000d1a79d7223 */ /* 0x180fe200000108b1 */
[-CC-:B------:R-:W-:Y:S01]  /*4300*/  FFMA.FTZ R156, R168, R209.reuse, -R177.reuse ;  /* 0x000000d1a89c7223 */ /* 0x180fe200000108b1 */
[-C--:B------:R-:W-:Y:S01]  /*4310*/  FFMA.FTZ R158, R169, R209.reuse, -R177 ;  /* 0x000000d1a99e7223 */ /* 0x080fe200000108b1 */
[----:B0-----:R-:W-:Y:S01]  /*4320*/  FADD.FTZ R159, R152, R186 ;  /* 0x000000ba989f7221 */ /* 0x001fe20000010000 */
[C---:B------:R-:W-:Y:S01]  /*4330*/  F2FP.F16.F32.PACK_AB R152, R180.reuse, R152 ;  /* 0x00000098b498723e */ /* 0x040fe200000000ff */
[----:B------:R-:W-:Y:S01]  /*4340*/  HGMMA.64x256x16.F32 R24, R160, gdesc[UR8].tnspB, R24, gsb0 ;  /* 0x43e00008a0187df0 */ /* 0x000fe20008000818 */
[----:B------:R-:W0:Y:S01]  /*4350*/  MUFU.EX2 R157, R157 ;  /* 0x0000009d009d7308 */ /* 0x000e220000000800 */
[----:B------:R-:W-:Y:S01]  /*4360*/  FADD.FTZ R159, R180, R159 ;  /* 0x0000009fb49f7221 */ /* 0x000fe20000010000 */
[----:B------:R-:W-:Y:S01]  /*4370*/  UIADD3 UR10, UR4, 0x200, URZ ;  /* 0x00000200040a7890 */ /* 0x000fe2000fffe03f */
[----:B------:R-:W-:Y:S01]  /*4380*/  FFMA.FTZ R177, R178, R209, -R177 ;  /* 0x000000d1b2b17223 */ /* 0x000fe200000108b1 */
[----:B------:R-:W-:Y:S01]  /*4390*/  UMOV UR11, 0x40000040 ;  /* 0x40000040000b7882 */ /* 0x000fe20000000000 */
[----:B------:R-:W-:Y:S01]  /*43a0*/  FADD.FTZ R159, R154, R159 ;  /* 0x0000009f9a9f7221 */ /* 0x000fe20000010000 */
[C---:B------:R-:W-:Y:S01]  /*43b0*/  F2FP.F16.F32.PACK_AB R154, R182.reuse, R154 ;  /* 0x0000009ab69a723e */ /* 0x040fe200000000ff */
[----:B------:R-:W-:Y:S01]  /*43c0*/  UIADD3 UR4, UR4, 0x280, URZ ;  /* 0x0000028004047890 */ /* 0x000fe2000fffe03f */
[----:B------:R-:W-:Y:S01]  /*43d0*/  MUFU.EX2 R156, R156 ;  /* 0x0000009c009c7308 */ /* 0x000fe20000000800 */
[----:B------:R-:W-:-:S07]  /*43e0*/  FADD.FTZ R159, R182, R159 ;  /* 0x0000009fb69f7221 */ /* 0x000fce0000010000 */
[----:B------:R-:W1:Y:S01]  /*43f0*/  MUFU.EX2 R158, R158 ;  /* 0x0000009e009e7308 */ /* 0x000e620000000800 */
[----:B0-----:R-:W-:-:S07]  /*4400*/  F2FP.F16.F32.PACK_AB R153, R157, R155 ;  /* 0x0000009b9d99723e */ /* 0x001fce00000000ff */
[----:B------:R-:W-:Y:S01]  /*4410*/  MUFU.EX2 R177, R177 ;  /* 0x000000b100b17308 */ /* 0x000fe20000000800 */
[----:B------:R-:W-:Y:S02]  /*4420*/  WARPGROUP.DEPBAR.LE gsb0, 0x0 ;  /* 0x00008000000079c5 */ /* 0x000fe40000010000 */
[----:B------:R-:W-:Y:S01]  /*4430*/  FADD.FTZ R160, R155, R183 ;  /* 0x000000b79ba07221 */ /* 0x000fe20000010000 */
[----:B-1----:R-:W-:-:S03]  /*4440*/  F2FP.F16.F32.PACK_AB R155, R158, R156 ;  /* 0x0000009c9e9b723e */ /* 0x002fc600000000ff */
[----:B------:R-:W-:Y:S01]  /*4450*/  FADD.FTZ R160, R157, R160 ;  /* 0x000000a09da07221 */ /* 0x000fe20000010000 */
[----:B------:R-:W-:-:S03]  /*4460*/  WARPGROUP.ARRIVE ;  /* 0x00000000000079c5 */ /* 0x000fc60000000000 */
[----:B------:R-:W-:-:S03]  /*4470*/  FADD.FTZ R160, R156, R160 ;  /* 0x000000a09ca07221 */ /* 0x000fc60000010000 */
[----:B------:R-:W-:Y:S01]  /*4480*/  HGMMA.64x256x16.F32 R24, R152, gdesc[UR8].tnspB, R24, gsb0 ;  /* 0x43e0000898187df0 */ /* 0x000fe20008000818 */
[----:B------:R-:W-:Y:S01]  /*4490*/  FADD.FTZ R156, R158, R160 ;  /* 0x000000a09e9c7221 */ /* 0x000fe20000010000 */
[----:B------:R-:W-:Y:S01]  /*44a0*/  UMOV UR10, UR4 ;  /* 0x00000004000a7c82 */ /* 0x000fe20008000000 */
[----:B------:R-:W-:Y:S01]  /*44b0*/  UMOV UR11, 0x40000040 ;  /* 0x40000040000b7882 */ /* 0x000fe20000000000 */
[----:B------:R-:W-:Y:S02]  /*44c0*/  WARPGROUP.DEPBAR.LE gsb0, 0x0 ;  /* 0x00008000000079c5 */ /* 0x000fe40000010000 */
[----:B------:R-:W0:Y:S08]  /*44d0*/  MUFU.EX2 R152, R170 ;  /* 0x000000aa00987308 */ /* 0x000e300000000800 */
[----:B------:R-:W1:Y:S08]  /*44e0*/  MUFU.EX2 R154, R172 ;  /* 0x000000ac009a7308 */ /* 0x000e700000000800 */
[----:B------:R-:W2:Y:S01]  /*44f0*/  MUFU.EX2 R153, R174 ;  /* 0x000000ae00997308 */ /* 0x000ea20000000800 */
[----:B0-----:R-:W-:Y:S01]  /*4500*/  FADD.FTZ R155, R152, R159 ;  /* 0x0000009f989b7221 */ /* 0x001fe20000010000 */
[----:B------:R-:W-:-:S03]  /*4510*/  F2FP.F16.F32.PACK_AB R152, R171, R152 ;  /* 0x00000098ab98723e */ /* 0x000fc600000000ff */
[----:B------:R-:W-:-:S04]  /*4520*/  FADD.FTZ R155, R171, R155 ;  /* 0x0000009bab9b7221 */ /* 0x000fc80000010000 */
[----:B-1----:R-:W-:Y:S01]  /*4530*/  FADD.FTZ R157, R154, R155 ;  /* 0x0000009b9a9d7221 */ /* 0x002fe20000010000 */
[----:B------:R-:W-:Y:S02]  /*4540*/  F2FP.F16.F32.PACK_AB R154, R173, R154 ;  /* 0x0000009aad9a723e */ /* 0x000fe400000000ff */
[----:B------:R-:W-:Y:S01]  /*4550*/  F2FP.F16.F32.PACK_AB R155, R177, R176 ;  /* 0x000000b0b19b723e */ /* 0x000fe200000000ff */
[----:B--2---:R-:W-:Y:S01]  /*4560*/  FADD.FTZ R156, R153, R156 ;  /* 0x0000009c999c7221 */ /* 0x004fe20000010000 */
[----:B------:R-:W-:-:S03]  /*4570*/  F2FP.F16.F32.PACK_AB R153, R175, R153 ;  /* 0x00000099af99723e */ /* 0x000fc600000000ff */
[----:B------:R-:W-:Y:S01]  /*4580*/  FADD.FTZ R156, R175, R156 ;  /* 0x0000009caf9c7221 */ /* 0x000fe20000010000 */
[----:B------:R-:W-:-:S03]  /*4590*/  WARPGROUP.ARRIVE ;  /* 0x00000000000079c5 */ /* 0x000fc60000000000 */
[----:B------:R-:W-:-:S03]  /*45a0*/  FADD.FTZ R156, R176, R156 ;  /* 0x0000009cb09c7221 */ /* 0x000fc60000010000 */
[----:B------:R-:W-:Y:S03]  /*45b0*/  HGMMA.64x256x16.F32 R24, R152, gdesc[UR8].tnspB, R24, gsb0 ;  /* 0x43e0000898187df0 */ /* 0x000fe60008000818 */
[----:B------:R-:W-:Y:S02]  /*45c0*/  WARPGROUP.DEPBAR.LE gsb0, 0x0 ;  /* 0x00008000000079c5 */ /* 0x000fe40000010000 */
[----:B------:R-:W-:Y:S01]  /*45d0*/  SHF.R.U32.HI R153, RZ, 0x1f, R12 ;  /* 0x0000001fff997819 */ /* 0x000fe2000001160c */
[----:B------:R0:W-:Y:S03]  /*45e0*/  @!P1 SYNCS.ARRIVE.TRANS64.RED.A1T0 RZ, [R0+URZ], RZ ;  /* 0x000000ff00ff99a7 */ /* 0x0001e6000810043f */
[----:B------:R-:W-:Y:S01]  /*45f0*/  LEA.HI.SX32 R153, R12, R153, 0x1c ;  /* 0x000000990c997211 */ /* 0x000fe200078fe2ff */
[----:B------:R-:W-:-:S03]  /*4600*/  FADD.FTZ R12, R173, R157 ;  /* 0x0000009dad0c7221 */ /* 0x000fc60000010000 */
[----:B------:R-:W-:Y:S01]  /*4610*/  VIMNMX R200, R208, R153, !PT ;  /* 0x00000099d0c87248 */ /* 0x000fe20007fe0100 */
[----:B0-----:R-:W-:-:S03]  /*4620*/  FADD.FTZ R0, R177, R156 ;  /* 0x0000009cb1007221 */ /* 0x001fc60000010000 */
[----:B------:R-:W-:-:S13]  /*4630*/  ISETP.GE.AND P2, PT, R215, R200, PT ;  /* 0x000000c8d700720c */ /* 0x000fda0003f46270 */
[----:B---3--:R-:W-:Y:S05]  /*4640*/  @!P2 BRA `(.L_x_5355) ;  /* 0x0000002800b4a947 */ /* 0x008fea0003800000 */
[----:B------:R-:W-:Y:S02]  /*4650*/  IMAD.MOV.U32 R201, RZ, RZ, R164 ;  /* 0x000000ffffc97224 */ /* 0x000fe400078e00a4 */
[----:B------:R-:W-:-:S07]  /*4660*/  IMAD.MOV.U32 R202, RZ, RZ, R13 ;  /* 0x000000ffffca7224 */ /* 0x000fce00078e000d */
.L_x_5364:
[----:B------:R-:W-:-:S04]  /*4670*/  UIADD3 UR36, UR36, 0x1, URZ ;  /* 0x0000000124247890 */ /* 0x000fc8000fffe03f */
[----:B------:R-:W-:-:S04]  /*4680*/  UISETP.NE.AND UP0, UPT, UR36, 0x2, UPT ;  /* 0x000000022400788c */ /* 0x000fc8000bf05270 */
[----:B------:R-:W-:Y:S02]  /*4690*/  USEL UR4, URZ, 0x1, UP0 ;  /* 0x000000013f047887 */ /* 0x000fe40008000000 */
[----:B------:R-:W-:Y:S02]  /*46a0*/  USEL UR36, UR36, URZ, UP0 ;  /* 0x0000003f24247287 */ /* 0x000fe40008000000 */
[----:B------:R-:W-:Y:S01]  /*46b0*/  ULOP3.LUT UR37, UR37, UR4, URZ, 0x3c, !UPT ;  /* 0x0000000425257292 */ /* 0x000fe2000f8e3c3f */
[----:B------:R-:W-:Y:S11]  /*46c0*/  @!P0 BRA `(.L_x_5356) ;  /* 0x0000000000048947 */ /* 0x000ff60003800000 */
[----:B------:R-:W-:Y:S01]  /*46d0*/  BPT.TRAP 0x1 ;  /* 0x000000040000795c */ /* 0x000fe20000300000 */
.L_x_5356:
        /* <DEDUP_REMOVED lines=9> */
.L_x_5357:
[----:B-1----:R-:W-:Y:S05]  /*4770*/  @P2 BRA `(.L_x_5358) ;  /* 0x0000000000082947 */ /* 0x002fea0003800000 */
[----:B------:R-:W1:Y:S02]  /*4780*/  SYNCS.PHASECHK.TRANS64.TRYWAIT P2, [UR4+0x32430], R13 ;  /* 0x0324300dff0075a7 */ /* 0x000e640008040144 */
[----:B-1----:R-:W-:Y:S05]  /*4790*/  @!P2 BRA `(.L_x_5359) ;  /* 0x0000011800c4a947 */ /* 0x002fea0003800000 */
.L_x_5358:
        /* <DEDUP_REMOVED lines=31> */
.L_x_5360:
[----:B------:R1:W2:Y:S01]  /*4990*/  SYNCS.PHASECHK.TRANS64.TRYWAIT P2, [UR4+0x32450], R13 ;  /* 0x0324500dff0075a7 */ /* 0x0002a20008040144 */
[----:B------:R-:W-:Y:S05]  /*49a0*/  @!P0 BRA `(.L_x_5361) ;  /* 0x0000000000048947 */ /* 0x000fea0003800000 */
[----:B------:R-:W-:Y:S01]  /*49b0*/  BPT.TRAP 0x1 ;  /* 0x000000040000795c */ /* 0x000fe20000300000 */
.L_x_5361:
[----:B--2---:R-:W-:Y:S05]  /*49c0*/  @P2 BRA `(.L_x_5362) ;  /* 0x0000000000082947 */ /* 0x004fea0003800000 */
[----:B------:R-:W2:Y:S02]  /*49d0*/  SYNCS.PHASECHK.TRANS64.TRYWAIT P2, [UR4+0x32450], R13 ;  /* 0x0324500dff0075a7 */ /* 0x000ea40008040144 */
[----:B--2---:R-:W-:Y:S05]  /*49e0*/  @!P2 BRA `(.L_x_5363) ;  /* 0x000001180048a947 */ /* 0x004fea0003800000 */
.L_x_5362:
[----:B------:R-:W-:Y:S01]  /*49f0*/  R2UR UR56, R10 ;  /* 0x000000000a3872ca */ /* 0x000fe200000e0000 */
[----:B------:R-:W-:Y:S01]  /*4a00*/  UIMAD UR5, UR36, 0xc00, UR7 ;  /* 0x00000c00240578a4 */ /* 0x000fe2000f8e0207 */
[----:B------:R-:W-:Y:S01]  /*4a10*/  R2UR UR57, R11 ;  /* 0x000000000b3972ca */ /* 0x000fe200000e0000 */
[----:B------:R-:W-:Y:S01]  /*4a20*/  WARPGROUP.ARRIVE ;  /* 0x00000000000079c5 */ /* 0x000fe20000000000 */
[----:B------:R-:W-:Y:S01]  /*4a30*/  UMOV UR59, 0x40000040 ;  /* 0x40000040003b7882 */ /* 0x000fe20000000000 */
[----:B------:R-:W-:Y:S01]  /*4a40*/  UIADD3 UR10, UR5, 0x300, URZ ;  /* 0x00000300050a7890 */ /* 0x000fe2000fffe03f */
[----:B--2---:R-:W2:Y:S01]  /*4a50*/  LDC R203, c[0x0][0x448] ;  /* 0x00011200ffcb7b82 */ /* 0x004ea20000000800 */
[----:B------:R-:W-:Y:S01]  /*4a60*/  UMOV UR11, 0x40000040 ;  /* 0x40000040000b7882 */ /* 0x000fe20000000000 */
[----:B------:R-:W-:Y:S01]  /*4a70*/  UMOV UR58, UR5 ;  /* 0x00000005003a7c82 */ /* 0x000fe20008000000 */
[----:B------:R-:W-:Y:S01]  /*4a80*/  UIADD3 UR14, UR5, 0x302, URZ ;  /* 0x00000302050e7890 */ /* 0x000fe2000fffe03f */
[----:B------:R-:W-:Y:S01]  /*4a90*/  IMAD.IADD R209, R210, 0x1, R18 ;  /* 0x00000001d2d17824 */ /* 0x000fe200078e0212 */
[----:B------:R-:W-:Y:S01]  /*4aa0*/  UMOV UR15, 0x40000040 ;  /* 0x40000040000f7882 */ /* 0x000fe20000000000 */
[----:B------:R-:W-:Y:S01]  /*4ab0*/  UIADD3 UR18, UR5, 0x304, URZ ;  /* 0x0000030405127890 */ /* 0x000fe2000fffe03f */
[----:B------:R-:W-:Y:S01]  /*4ac0*/  LOP3.LUT R19, R19, 0xfffffeff, RZ, 0xc0, !PT ;  /* 0xfffffeff13137812 */ /* 0x000fe200078ec0ff */
[----:B------:R-:W-:Y:S01]  /*4ad0*/  UMOV UR19, 0x40000040 ;  /* 0x4000004000137882 */ /* 0x000fe20000000000 */
[----:B------:R-:W-:Y:S01]  /*4ae0*/  HGMMA.64x96x16.F32 R152, gdesc[UR56], R152, gsb0 ;  /* 0x01600000389879f0 */ /* 0x000fe20008000898 */
[----:B------:R-:W-:Y:S01]  /*4af0*/  R2UR UR56, R8 ;  /* 0x00000000083872ca */ /* 0x000fe200000e0000 */
[----:B------:R-:W-:Y:S01]  /*4b00*/  UIADD3 UR58, UR5, 0x2, URZ ;  /* 0x00000002053a7890 */ /* 0x000fe2000fffe03f */
[----:B------:R-:W-:Y:S01]  /*4b10*/  R2UR UR57, R9 ;  /* 0x00000000093972ca */ /* 0x000fe200000e0000 */
[----:B------:R-:W-:Y:S01]  /*4b20*/  UMOV UR59, 0x40000040 ;  /* 0x40000040003b7882 */ /* 0x000fe20000000000 */
[----:B------:R-:W-:Y:S01]  /*4b30*/  UIADD3 UR22, UR5, 0x306, URZ ;  /* 0x0000030605167890 */ /* 0x000fe2000fffe03f */
[----:B------:R-:W-:Y:S01]  /*4b40*/  @P1 LOP3.LUT R19, R19, 0x100, RZ, 0xfc, !PT ;  /* 0x0000010013131812 */ /* 0x000fe200078efcff */
[----:B------:R-:W-:Y:S01]  /*4b50*/  UMOV UR23, 0x40000040 ;  /* 0x4000004000177882 */ /* 0x000fe20000000000 */
[----:B------:R-:W-:Y:S01]  /*4b60*/  UIADD3 UR26, UR5, 0x600, URZ ;  /* 0x00000600051a7890 */ /* 0x000fe2000fffe03f */
[----:B------:R-:W-:Y:S01]  /*4b70*/  UMOV UR27, 0x40000040 ;  /* 0x40000040001b7882 */ /* 0x000fe20000000000 */
[----:B------:R-:W-:Y:S01]  /*4b80*/  UIADD3 UR30, UR5, 0x602, URZ ;  /* 0x00000602051e7890 */ /* 0x000fe2000fffe03f */
[----:B------:R-:W-:Y:S01]  /*4b90*/  LOP3.LUT R19, R19, 0xffffff7f, RZ, 0xc0, !PT ;  /* 0xffffff7f13137812 */ /* 0x000fe200078ec0ff */
[----:B------:R-:W-:Y:S01]  /*4ba0*/  UMOV UR31, 0x40000040 ;  /* 0x40000040001f7882 */ /* 0x000fe20000000000 */
[----:B------:R-:W-:Y:S01]  /*4bb0*/  UIADD3 UR34, UR5, 0x604, URZ ;  /* 0x0000060405227890 */ /* 0x000fe2000fffe03f */
[----:B--2---:R-:W-:Y:S01]  /*4bc0*/  ISETP.NE.AND P2, PT, R203, 0x1, PT ;  /* 0x00000001cb00780c */ /* 0x004fe20003f45270 */
        /* <DEDUP_REMOVED lines=10> */
[----:B------:R-:W-:-:S02]  /*4c70*/  UMOV UR55, 0x40000040 ;  /* 0x4000004000377882 */ /* 0x000fc40000000000 */
[----:B------:R-:W2:Y:S08]  /*4c80*/  @P2 LDC R203, c[0x0][0x44c] ;  /* 0x00011300ffcb2b82 */ /* 0x000eb00000000800 */
[----:B01----:R-:W0:Y:S01]  /*4c90*/  @P2 LDC R13, c[0x0][0x450] ;  /* 0x00011400ff0d2b82 */ /* 0x003e220000000800 */
[----:B--2---:R-:W-:-:S05]  /*4ca0*/  @P2 IMAD.HI.U32 R203, R209, R203, RZ ;  /* 0x000000cbd1cb2227 */ /* 0x004fca00078e00ff */
[----:B0-----:R-:W-:Y:S01]  /*4cb0*/  @P2 SHF.R.U32.HI R209, RZ, R13, R203 ;  /* 0x0000000dffd12219 */ /* 0x001fe200000116cb */
[----:B------:R-:W-:-:S04]  /*4cc0*/  IMAD R203, R215, -0x60, RZ ;  /* 0xffffffa0d7cb7824 */ /* 0x000fc800078e02ff */
[----:B------:R-:W0:Y:S01]  /*4cd0*/  SHFL.IDX PT, R13, R209, RZ, 0x1c1f ;  /* 0x001c1fffd10d7589 */ /* 0x000e2200000e0000 */
[----:B------:R-:W-:-:S03]  /*4ce0*/  IADD3 R203, -R204, 0x1, R203 ;  /* 0x00000001cccb7810 */ /* 0x000fc60007ffe1cb */
[----:B------:R-:W1:Y:S01]  /*4cf0*/  SHFL.IDX PT, R209, R209, 0x1, 0x1c1f ;  /* 0x003c1f00d1d17f89 */ /* 0x000e6200000e0000 */
[----:B------:R-:W-:-:S05]  /*4d00*/  IADD3 R203, -R206, R203, R207 ;  /* 0x000000cbcecb7210 */ /* 0x000fca0007ffe1cf */
[C---:B0-----:R-:W-:Y:S02]  /*4d10*/  IMAD.IADD R13, R203.reuse, 0x1, R13 ;  /* 0x00000001cb0d7824 */ /* 0x041fe400078e020d */
[----:B-1----:R-:W-:-:S03]  /*4d20*/  IMAD.IADD R203, R203, 0x1, R209 ;  /* 0x00000001cbcb7824 */ /* 0x002fc600078e02d1 */
[C---:B------:R-:W-:Y:S01]  /*4d30*/  ISETP.GT.AND P5, PT, R13.reuse, RZ, PT ;  /* 0x000000ff0d00720c */ /* 0x040fe20003fa4270 */
[----:B------:R-:W0:Y:S01]  /*4d40*/  LDC R209, c[0x0][0xa80] ;  /* 0x0002a000ffd17b82 */ /* 0x000e220000000800 */
[C---:B------:R-:W-:Y:S02]  /*4d50*/  ISETP.GT.AND P4, PT, R13.reuse, 0x1, PT ;  /* 0x000000010d00780c */ /* 0x040fe40003f84270 */
[C---:B------:R-:W-:Y:S02]  /*4d60*/  ISETP.GT.AND P3, PT, R13.reuse, 0x8, PT ;  /* 0x000000080d00780c */ /* 0x040fe40003f64270 */
[----:B------:R-:W-:Y:S01]  /*4d70*/  ISETP.GT.AND P2, PT, R13, 0x9, PT ;  /* 0x000000090d00780c */ /* 0x000fe20003f44270 */
[----:B------:R-:W-:Y:S02]  /*4d80*/  WARPGROUP.DEPBAR.LE gsb0, 0x0 ;  /* 0x00008000000079c5 */ /* 0x000fe40000010000 */
[----:B------:R-:W-:Y:S01]  /*4d90*/  WARPGROUP.ARRIVE ;  /* 0x00000000000079c5 */ /* 0x000fe20000000000 */
[----:B------:R-:W-:-:S02]  /*4da0*/  ISETP.GT.AND P1, PT, R203, 0x41, PT ;  /* 0x00000041cb00780c */ /* 0x000fc40003f24270 */
[----:B------:R-:W-:-:S03]  /*4db0*/  ISETP.GT.AND P0, PT, R203, 0x48, PT ;  /* 0x00000048cb00780c */ /* 0x000fc60003f04270 */
[----:B------:R-:W-:Y:S01]  /*4dc0*/  HGMMA.64x96x16.F32 R152, gdesc[UR56], R152, gsb0 ;  /* 0x01600000389879f0 */ /* 0x000fe20008000898 */
[----:B------:R-:W-:Y:S01]  /*4dd0*/  R2UR UR56, R6 ;  /* 0x00000000063872ca */ /* 0x000fe200000e0000 */
[----:B------:R-:W-:Y:S01]  /*4de0*/  UIADD3 UR58, UR5, 0x4, URZ ;  /* 0x00000004053a7890 */ /* 0x000fe2000fffe03f */
[----:B------:R-:W-:Y:S01]  /*4df0*/  R2UR UR57, R7 ;  /* 0x00000000073972ca */ /* 0x000fe200000e0000 */
[----:B------:R-:W-:-:S04]  /*4e00*/  UMOV UR59, 0x40000040 ;  /* 0x40000040003b7882 */ /* 0x000fc80000000000 */
[----:B------:R-:W-:Y:S02]  /*4e10*/  @P1 LOP3.LUT R19, R19, 0x200, RZ, 0xfc, !PT ;  /* 0x0000020013131812 */ /* 0x000fe400078efcff */
[----:B------:R-:W-:Y:S01]  /*4e20*/  ISETP.GT.AND P1, PT, R203, 0x40, PT ;  /* 0x00000040cb00780c */ /* 0x000fe20003f24270 */
[----:B------:R-:W-:Y:S02]  /*4e30*/  WARPGROUP.DEPBAR.LE gsb0, 0x0 ;  /* 0x00008000000079c5 */ /* 0x000fe40000010000 */
        /* <DEDUP_REMOVED lines=100> */
[----:B------:R-:W-:Y:S02]  /*5480*/  ISETP.GT.AND P5, PT, R203, RZ, PT ;  /* 0x000000ffcb00720c */ /* 0x000fe40003fa4270 */
[----:B------:R-:W-:Y:S02]  /*5490*/  FMNMX.FTZ R13, R161, R13, !PT ;  /* 0x0000000da10d7209 */ /* 0x000fe40007810000 */
[----:B------:R-:W-:-:S02]  /*54a0*/  FSEL R193, R154, -INF , P5 ;  /* 0xff8000009ac17808 */ /* 0x000fc40002800000 */
[----:B------:R-:W-:Y:S02]  /*54b0*/  FMNMX.FTZ R13, R164, R13, !PT ;  /* 0x0000000da40d7209 */ /* 0x000fe40007810000 */
[----:B------:R-:W-:Y:S02]  /*54c0*/  ISETP.GT.AND P4, PT, R203, 0x1, PT ;  /* 0x00000001cb00780c */ /* 0x000fe40003f84270 */
[----:B------:R-:W-:Y:S02]  /*54d0*/  FMNMX.FTZ R13, R165, R13, !PT ;  /* 0x0000000da50d7209 */ /* 0x000fe40007810000 */
[C---:B------:R-:W-:Y:S02]  /*54e0*/  ISETP.GT.AND P3, PT, R203.reuse, 0x8, PT ;  /* 0x00000008cb00780c */ /* 0x040fe40003f64270 */
[----:B------:R-:W-:Y:S02]  /*54f0*/  FMNMX.FTZ R13, R168, R13, !PT ;  /* 0x0000000da80d7209 */ /* 0x000fe40007810000 */
        /* <DEDUP_REMOVED lines=26> */
[C---:B------:R-:W-:Y:S02]  /*56a0*/  ISETP.GT.AND P4, PT, R203.reuse, 0x21, PT ;  /* 0x00000021cb00780c */ /* 0x040fe40003f84270 */
[----:B------:R-:W-:Y:S02]  /*56b0*/  FMNMX.FTZ R13, R196, R13, !PT ;  /* 0x0000000dc40d7209 */ /* 0x000fe40007810000 */
[----:B------:R-:W-:Y:S02]  /*56c0*/  ISETP.GT.AND P3, PT, R203, 0x28, PT ;  /* 0x00000028cb00780c */ /* 0x000fe40003f64270 */
[----:B------:R-:W-:Y:S02]  /*56d0*/  FMNMX.FTZ R13, R197, R13, !PT ;  /* 0x0000000dc50d7209 */ /* 0x000fe40007810000 */
[----:B------:R-:W-:-:S02]  /*56e0*/  ISETP.GT.AND P2, PT, R203, 0x29, PT ;  /* 0x00000029cb00780c */ /* 0x000fc40003f44270 */
[----:B------:R-:W-:Y:S01]  /*56f0*/  FSEL R170, R170, -INF , P5 ;  /* 0xff800000aaaa7808 */ /* 0x000fe20002800000 */
[----:B------:R-:W1:Y:S01]  /*5700*/  SHFL.BFLY PT, R154, R13, 0x2, 0x1f ;  /* 0x0c401f000d9a7f89 */ /* 0x000e6200000e0000 */
        /* <DEDUP_REMOVED lines=11> */
[----:B------:R-:W-:Y:S02]  /*57c0*/  ISETP.GT.AND P2, PT, R203, 0x50, PT ;  /* 0x00000050cb00780c */ /* 0x000fe40003f44270 */
[----:B-1----:R-:W-:Y:S02]  /*57d0*/  FMNMX.FTZ R13, R13, R154, !PT ;  /* 0x0000009a0d0d7209 */ /* 0x002fe40007810000 */
[C---:B------:R-:W-:Y:S02]  /*57e0*/  ISETP.GT.AND P3, PT, R203.reuse, 0x51, PT ;  /* 0x00000051cb00780c */ /* 0x040fe40003f64270 */
[C---:B------:R-:W-:Y:S01]  /*57f0*/  ISETP.GT.AND P4, PT, R203.reuse, 0x58, PT ;  /* 0x00000058cb00780c */ /* 0x040fe20003f84270 */
[----:B------:R-:W1:Y:S01]  /*5800*/  SHFL.BFLY PT, R154, R13, 0x1, 0x1f ;  /* 0x0c201f000d9a7f89 */ /* 0x000e6200000e0000 */
[----:B------:R-:W-:Y:S02]  /*5810*/  ISETP.GT.AND P5, PT, R203, 0x59, PT ;  /* 0x00000059cb00780c */ /* 0x000fe40003fa4270 */
[----:B------:R-:W-:-:S02]  /*5820*/  FSEL R186, R186, -INF , P1 ;  /* 0xff800000baba7808 */ /* 0x000fc40000800000 */
[----:B------:R-:W-:Y:S02]  /*5830*/  LOP3.LUT P1, RZ, R19, 0x200, RZ, 0xc0, !PT ;  /* 0x0000020013ff7812 */ /* 0x000fe4000782c0ff */
[----:B------:R-:W-:Y:S02]  /*5840*/  FSEL R190, R190, -INF , P0 ;  /* 0xff800000bebe7808 */ /* 0x000fe40000000000 */
[----:B------:R-:W-:Y:S02]  /*5850*/  FSEL R187, R187, -INF , P1 ;  /* 0xff800000bbbb7808 */ /* 0x000fe40000800000 */
[----:B------:R-:W-:Y:S02]  /*5860*/  FSEL R194, R194, -INF , P2 ;  /* 0xff800000c2c27808 */ /* 0x000fe40001000000 */
[----:B------:R-:W-:Y:S02]  /*5870*/  FSEL R195, R195, -INF , P3 ;  /* 0xff800000c3c37808 */ /* 0x000fe40001800000 */
[----:B------:R-:W-:-:S02]  /*5880*/  FSEL R198, R198, -INF , P4 ;  /* 0xff800000c6c67808 */ /* 0x000fc40002000000 */
[----:B------:R-:W-:Y:S02]  /*5890*/  FSEL R199, R199, -INF , P5 ;  /* 0xff800000c7c77808 */ /* 0x000fe40002800000 */
[C---:B------:R-:W-:Y:S02]  /*58a0*/  LOP3.LUT P1, RZ, R19.reuse, 0x100, RZ, 0xc0, !PT ;  /* 0x0000010013ff7812 */ /* 0x040fe4000782c0ff */
[----:B------:R-:W-:Y:S02]  /*58b0*/  LOP3.LUT P0, RZ, R19, 0x80, RZ, 0xc0, !PT ;  /* 0x0000008013ff7812 */ /* 0x000fe4000780c0ff */
[----:B-1----:R-:W-:-:S04]  /*58c0*/  FMNMX.FTZ R13, R13, R154, !PT ;  /* 0x0000009a0d0d7209 */ /* 0x002fc80007810000 */
[----:B------:R-:W-:-:S04]  /*58d0*/  FSETP.NEU.FTZ.AND P6, PT, R13, -INF , PT ;  /* 0xff8000000d00780b */ /* 0x000fc80003fdd000 */
[----:B------:R-:W-:-:S05]  /*58e0*/  FSEL R154, R13, RZ, P6 ;  /* 0x000000ff0d9a7208 */ /* 0x000fca0003000000 */
[----:B------:R-:W-:Y:S01]  /*58f0*/  FADD.FTZ R202, -R154, R202 ;  /* 0x000000ca9aca7221 */ /* 0x000fe20000010100 */
[----:B0-----:R-:W-:-:S05]  /*5900*/  FMUL.FTZ R154, R13, R209 ;  /* 0x000000d10d9a7220 */ /* 0x001fca0000410000 */
[----:B------:R-:W-:Y:S02]  /*5910*/  FSEL R154, R154, RZ, P6 ;  /* 0x000000ff9a9a7208 */ /* 0x000fe40003000000 */
[----:B------:R-:W-:-:S03]  /*5920*/  ISETP.GT.AND P6, PT, R203, 0x49, PT ;  /* 0x00000049cb00780c */ /* 0x000fc60003fc4270 */
[-CC-:B------:R-:W-:Y:S01]  /*5930*/  FFMA.FTZ R218, R157, R209.reuse, -R154.reuse ;  /* 0x000000d19dda7223 */ /* 0x180fe2000001089a */
[-CC-:B------:R-:W-:Y:S01]  /*5940*/  FFMA.FTZ R157, R165, R209.reuse, -R154.reuse ;  /* 0x000000d1a59d7223 */ /* 0x180fe2000001089a */
        /* <DEDUP_REMOVED lines=25> */
[----:B------:R-:W-:Y:S01]  /*5ae0*/  FFMA.FTZ R197, R197, R209, -R154 ;  /* 0x000000d1c5c57223 */ /* 0x000fe2000001089a */
[----:B------:R-:W-:-:S04]  /*5af0*/  FSEL R191, R191, -INF , P6 ;  /* 0xff800000bfbf7808 */ /* 0x000fc80003000000 */
[----:B------:R-:W2:Y:S01]  /*5b00*/  MUFU.EX2 R153, R153 ;  /* 0x0000009900997308 */ /* 0x000ea20000000800 */
[----:B0-----:R-:W-:Y:S01]  /*5b10*/  FFMA.FTZ R12, R165, R12, R152 ;  /* 0x0000000ca50c7223 */ /* 0x001fe20000010098 */
        /* <DEDUP_REMOVED lines=10> */
[----:B------:R-:W1:Y:S01]  /*5bc0*/  S2R R203, SR_TID.X ;  /* 0x0000000000cb7919 */ /* 0x000e620000002100 */
        /* <DEDUP_REMOVED lines=9> */
[-C--:B------:R-:W-:Y:S01]  /*5c60*/  FMUL.FTZ R53, R53, R165.reuse ;  /* 0x000000a535357220 */ /* 0x080fe20000410000 */
[-C--:B------:R-:W-:Y:S01]  /*5c70*/  FMUL.FTZ R56, R56, R165.reuse ;  /* 0x000000a538387220 */ /* 0x080fe20000410000 */
[----:B------:R-:W-:Y:S01]  /*5c80*/  FMUL.FTZ R57, R57, R165 ;  /* 0x000000a539397220 */ /* 0x000fe20000410000 */
[C---:B0-----:R-:W-:Y:S01]  /*5c90*/  FADD.FTZ R12, R154.reuse, R12 ;  /* 0x0000000c9a0c7221 */ /* 0x041fe20000010000 */
[----:B------:R-:W-:Y:S01]  /*5ca0*/  F2FP.F16.F32.PACK_AB R154, R154, R153 ;  /* 0x000000999a9a723e */ /* 0x000fe200000000ff */
        /* <DEDUP_REMOVED lines=19> */
[----:B-1----:R-:W-:Y:S01]  /*5de0*/  SHF.R.U32.HI R203, RZ, 0x7, R203 ;  /* 0x00000007ffcb7819 */ /* 0x002fe200000116cb */
        /* <DEDUP_REMOVED lines=42> */
[----:B------:R-:W-:Y:S01]  /*6090*/  FMUL.FTZ R149, R149, R165 ;  /* 0x000000a595957220 */ /* 0x000fe20000410000 */
[----:B------:R-:W-:Y:S01]  /*60a0*/  IADD3 R165, -R203, 0xb, RZ ;  /* 0x0000000bcba57810 */ /* 0x000fe20007ffe1ff */
        /* <DEDUP_REMOVED lines=13> */
[----:B------:R-:W0:Y:S06]  /*6180*/  SHFL.BFLY PT, R164, R153, 0x2, 0x1f ;  /* 0x0c401f0099a47f89 */ /* 0x000e2c00000e0000 */
[----:B------:R-:W-:Y:S08]  /*6190*/  MUFU.EX2 R181, R181 ;  /* 0x000000b500b57308 */ /* 0x000ff00000000800 */
[----:B------:R-:W-:Y:S08]  /*61a0*/  MUFU.EX2 R185, R185 ;  /* 0x000000b900b97308 */ /* 0x000ff00000000800 */
[----:B------:R-:W-:Y:S01]  /*61b0*/  MUFU.EX2 R189, R189 ;  /* 0x000000bd00bd7308 */ /* 0x000fe20000000800 */
[----:B0-----:R-:W-:-:S05]  /*61c0*/  FMNMX.FTZ R164, R153, R164, !PT ;  /* 0x000000a499a47209 */ /* 0x001fca0007810000 */
[----:B------:R-:W0:Y:S02]  /*61d0*/  SHFL.BFLY PT, R153, R164, 0x1, 0x1f ;  /* 0x0c201f00a4997f89 */ /* 0x000e2400000e0000 */
[----:B------:R-:W-:Y:S08]  /*61e0*/  MUFU.EX2 R217, R217 ;  /* 0x000000d900d97308 */ /* 0x000ff00000000800 */
[----:B------:R-:W-:Y:S01]  /*61f0*/  MUFU.EX2 R197, R197 ;  /* 0x000000c500c57308 */ /* 0x000fe20000000800 */
[----:B0-----:R-:W-:Y:S01]  /*6200*/  FMNMX.FTZ R164, R164, R153, !PT ;  /* 0x00000099a4a47209 */ /* 0x001fe20007810000 */
[----:B------:R0:W-:Y:S06]  /*6210*/  BAR.ARV R165, 0x100 ;  /* 0x000400a50000751d */ /* 0x0001ec0000002000 */
[C---:B------:R-:W-:Y:S01]  /*6220*/  FSETP.NEU.FTZ.AND P2, PT, R164.reuse, -INF , PT ;  /* 0xff800000a400780b */ /* 0x040fe20003f5d000 */
[----:B------:R-:W-:-:S03]  /*6230*/  FMUL.FTZ R202, R164, R209 ;  /* 0x000000d1a4ca7220 */ /* 0x000fc60000410000 */
[----:B------:R-:W-:Y:S02]  /*6240*/  FSEL R153, R164, RZ, P2 ;  /* 0x000000ffa4997208 */ /* 0x000fe40001000000 */
[----:B------:R-:W-:Y:S02]  /*6250*/  FSEL R202, R202, RZ, P2 ;  /* 0x000000ffcaca7208 */ /* 0x000fe40001000000 */
[----:B------:R-:W-:Y:S01]  /*6260*/  ISETP.GT.AND P2, PT, R215, R200, PT ;  /* 0x000000c8d700720c */ /* 0x000fe20003f44270 */
[----:B------:R-:W-:Y:S01]  /*6270*/  FADD.FTZ R153, -R153, R201 ;  /* 0x000000c999997221 */ /* 0x000fe20000010100 */
[----:B------:R-:W-:Y:S02]  /*6280*/  VIADD R215, R215, 0xffffffff ;  /* 0xffffffffd7d77836 */ /* 0x000fe40000000000 */
[-CC-:B------:R-:W-:Y:S01]  /*6290*/  FFMA.FTZ R193, R193, R209.reuse, -R202.reuse ;  /* 0x000000d1c1c17223 */ /* 0x180fe200000108ca */
[-CC-:B------:R-:W-:Y:S01]  /*62a0*/  FFMA.FTZ R155, R155, R209.reuse, -R202.reuse ;  /* 0x000000d19b9b7223 */ /* 0x180fe200000108ca */
[-C--:B------:R-:W-:Y:S01]  /*62b0*/  FMUL.FTZ R153, R153, R209.reuse ;  /* 0x000000d199997220 */ /* 0x080fe20000410000 */
        /* <DEDUP_REMOVED lines=16> */
[-CC-:B------:R-:W-:Y:S01]  /*63c0*/  FFMA.FTZ R186, R186, R209.reuse, -R202.reuse ;  /* 0x000000d1baba7223 */ /* 0x180fe200000108ca */
[----:B------:R1:W2:Y:S01]  /*63d0*/  MUFU.EX2 R153, R155 ;  /* 0x0000009b00997308 */ /* 0x0002a20000000800 */
[-CC-:B------:R-:W-:Y:S01]  /*63e0*/  FFMA.FTZ R187, R187, R209.reuse, -R202.reuse ;  /* 0x000000d1bbbb7223 */ /* 0x180fe200000108ca */
[-CC-:B------:R-:W-:Y:S01]  /*63f0*/  FFMA.FTZ R190, R190, R209.reuse, -R202.reuse ;  /* 0x000000d1bebe7223 */ /* 0x180fe200000108ca */
[-CC-:B------:R-:W-:Y:S01]  /*6400*/  FFMA.FTZ R191, R191, R209.reuse, -R202.reuse ;  /* 0x000000d1bfbf7223 */ /* 0x180fe200000108ca */
[-CC-:B------:R-:W-:Y:S01]  /*6410*/  FFMA.FTZ R194, R194, R209.reuse, -R202.reuse ;  /* 0x000000d1c2c27223 */ /* 0x180fe200000108ca */
[-CC-:B------:R-:W-:Y:S01]  /*6420*/  FFMA.FTZ R195, R195, R209.reuse, -R202.reuse ;  /* 0x000000d1c3c37223 */ /* 0x180fe200000108ca */
[-CC-:B------:R-:W-:Y:S01]  /*6430*/  FFMA.FTZ R198, R198, R209.reuse, -R202.reuse ;  /* 0x000000d1c6c67223 */ /* 0x180fe200000108ca */
[----:B------:R-:W-:Y:S01]  /*6440*/  FFMA.FTZ R199, R199, R209, -R202 ;  /* 0x000000d1c7c77223 */ /* 0x000fe200000108ca */
[----:B------:R-:W-:Y:S01]  /*6450*/  MUFU.EX2 R159, R159 ;  /* 0x0000009f009f7308 */ /* 0x000fe20000000800 */
[----:B-1----:R-:W-:Y:S01]  /*6460*/  FFMA.FTZ R155, R193, R0, R201 ;  /* 0x00000000c19b7223 */ /* 0x002fe200000100c9 */
[----:B------:R-:W-:-:S02]  /*6470*/  IMAD.U32 R0, RZ, RZ, UR4 ;  /* 0x00000004ff007e24 */ /* 0x000fc4000f8e00ff */
[-C--:B------:R-:W-:Y:S01]  /*6480*/  FMUL.FTZ R26, R26, R193.reuse ;  /* 0x000000c11a1a7220 */ /* 0x080fe20000410000 */
[-C--:B------:R-:W-:Y:S01]  /*6490*/  FMUL.FTZ R27, R27, R193.reuse ;  /* 0x000000c11b1b7220 */ /* 0x080fe20000410000 */
[-C--:B------:R-:W-:Y:S01]  /*64a0*/  FMUL.FTZ R30, R30, R193.reuse ;  /* 0x000000c11e1e7220 */ /* 0x080fe20000410000 */
[----:B------:R-:W-:Y:S02]  /*64b0*/  @!P1 VIADD R202, R0, 0x32440 ;  /* 0x0003244000ca9836 */ /* 0x000fe40000000000 */
[-C--:B------:R-:W-:Y:S01]  /*64c0*/  FMUL.FTZ R31, R31, R193.reuse ;  /* 0x000000c11f1f7220 */ /* 0x080fe20000410000 */
[----:B------:R-:W-:Y:S01]  /*64d0*/  FMUL.FTZ R34, R34, R193 ;  /* 0x000000c122227220 */ /* 0x000fe20000410000 */
[C---:B--2---:R-:W-:Y:S01]  /*64e0*/  FADD.FTZ R155, R153.reuse, R155 ;  /* 0x0000009b999b7221 */ /* 0x044fe20000010000 */
[----:B------:R-:W-:Y:S01]  /*64f0*/  F2FP.F16.F32.PACK_AB R153, R153, R201 ;  /* 0x000000c99999723e */ /* 0x000fe200000000ff */
[-C--:B------:R-:W-:Y:S01]  /*6500*/  FMUL.FTZ R35, R35, R193.reuse ;  /* 0x000000c123237220 */ /* 0x080fe20000410000 */
[----:B------:R1:W2:Y:S01]  /*6510*/  MUFU.EX2 R201, R158 ;  /* 0x0000009e00c97308 */ /* 0x0002a20000000800 */
[----:B------:R-:W-:Y:S01]  /*6520*/  @!P1 PRMT R202, RZ, 0x654, R202 ;  /* 0x00000654ffca9816 */ /* 0x000fe200000000ca */
[-C--:B------:R-:W-:Y:S01]  /*6530*/  FMUL.FTZ R38, R38, R193.reuse ;  /* 0x000000c126267220 */ /* 0x080fe20000410000 */
[-C--:B------:R-:W-:Y:S01]  /*6540*/  FMUL.FTZ R39, R39, R193.reuse ;  /* 0x000000c127277220 */ /* 0x080fe20000410000 */
[-C--:B------:R-:W-:Y:S01]  /*6550*/  FMUL.FTZ R42, R42, R193.reuse ;  /* 0x000000c12a2a7220 */ /* 0x080fe20000410000 */
[----:B------:R3:W-:Y:S01]  /*6560*/  @!P1 SYNCS.ARRIVE.TRANS64.RED.A1T0 RZ, [R202+URZ], RZ ;  /* 0x000000ffcaff99a7 */ /* 0x0007e2000810043f */
[-C--:B------:R-:W-:Y:S01]  /*6570*/  FMUL.FTZ R43, R43, R193.reuse ;  /* 0x000000c12b2b7220 */ /* 0x080fe20000410000 */
[-C--:B------:R-:W-:Y:S01]  /*6580*/  FMUL.FTZ R46, R46, R193.reuse ;  /* 0x000000c12e2e7220 */ /* 0x080fe20000410000 */
[----:B------:R-:W-:Y:S01]  /*6590*/  FMUL.FTZ R47, R47, R193 ;  /* 0x000000c12f2f7220 */ /* 0x000fe20000410000 */
[----:B-1----:R-:W-:-:S02]  /*65a0*/  VIADD R158, R203, 0x8 ;  /* 0x00000008cb9e7836 */ /* 0x002fc40000000000 */
[-C--:B------:R-:W-:Y:S01]  /*65b0*/  FMUL.FTZ R50, R50, R193.reuse ;  /* 0x000000c132327220 */ /* 0x080fe20000410000 */
[-C--:B------:R-:W-:Y:S01]  /*65c0*/  FMUL.FTZ R51, R51, R193.reuse ;  /* 0x000000c133337220 */ /* 0x080fe20000410000 */
[-C--:B------:R-:W-:Y:S01]  /*65d0*/  FMUL.FTZ R54, R54, R193.reuse ;  /* 0x000000c136367220 */ /* 0x080fe20000410000 */
[-C--:B------:R-:W-:Y:S01]  /*65e0*/  FMUL.FTZ R55, R55, R193.reuse ;  /* 0x000000c137377220 */ /* 0x080fe20000410000 */
[----:B------:R2:W-:Y:S01]  /*65f0*/  BAR.SYNC.DEFER_BLOCKING R158, 0x100 ;  /* 0x0004009e0000751d */ /* 0x0005e20000010000 */
        /* <DEDUP_REMOVED lines=48> */
[----:B--2---:R-:W-:Y:S01]  /*6900*/  FADD.FTZ R158, R201, R155 ;  /* 0x0000009bc99e7221 */ /* 0x004fe20000010000 */
[C---:B------:R-:W-:Y:S01]  /*6910*/  F2FP.F16.F32.PACK_AB R155, R159.reuse, R201 ;  /* 0x000000c99f9b723e */ /* 0x040fe200000000ff */
[----:B------:R-:W-:Y:S01]  /*6920*/  UIMAD UR4, UR36, 0xc00, UR6 ;  /* 0x00000c00240478a4 */ /* 0x000fe2000f8e0206 */
[----:B------:R-:W1:Y:S01]  /*6930*/  MUFU.EX2 R162, R162 ;  /* 0x000000a200a27308 */ /* 0x000e620000000800 */
[----:B------:R-:W-:Y:S01]  /*6940*/  FADD.FTZ R158, R159, R158 ;  /* 0x0000009e9f9e7221 */ /* 0x000fe20000010000 */
[----:B------:R-:W-:Y:S01]  /*6950*/  WARPGROUP.ARRIVE ;  /* 0x00000000000079c5 */ /* 0x000fe20000000000 */
[----:B------:R-:W-:-:S02]  /*6960*/  @!P1 VIADD R0, R0, 0x32460 ;  /* 0x0003246000009836 */ /* 0x000fc40000000000 */
[----:B------:R-:W-:Y:S01]  /*6970*/  IMAD.MOV.U32 R201, RZ, RZ, R164 ;  /* 0x000000ffffc97224 */ /* 0x000fe200078e00a4 */
[----:B------:R-:W-:Y:S01]  /*6980*/  UMOV UR10, UR4 ;  /* 0x00000004000a7c82 */ /* 0x000fe20008000000 */
[----:B---3--:R-:W-:Y:S01]  /*6990*/  IMAD.MOV.U32 R202, RZ, RZ, R13 ;  /* 0x000000ffffca7224 */ /* 0x008fe200078e000d */
[----:B------:R-:W-:Y:S01]  /*69a0*/  HGMMA.64x256x16.F32 R24, R152, gdesc[UR8].tnspB, R24, gsb0 ;  /* 0x43e0000898187df0 */ /* 0x000fe20008000818 */
[----:B------:R-:W2:Y:S01]  /*69b0*/  MUFU.EX2 R163, R163 ;  /* 0x000000a300a37308 */ /* 0x000ea20000000800 */
[----:B------:R-:W-:Y:S01]  /*69c0*/  UIADD3 UR10, UR4, 0x80, URZ ;  /* 0x00000080040a7890 */ /* 0x000fe2000fffe03f */
[----:B------:R-:W-:Y:S01]  /*69d0*/  @!P1 PRMT R0, RZ, 0x654, R0 ;  /* 0x00000654ff009816 */ /* 0x000fe20000000000 */
[----:B------:R-:W-:-:S05]  /*69e0*/  UMOV UR11, 0x40000040 ;  /* 0x40000040000b7882 */ /* 0x000fca0000000000 */
[----:B------:R-:W3:Y:S01]  /*69f0*/  MUFU.EX2 R166, R166 ;  /* 0x000000a600a67308 */ /* 0x000ee20000000800 */
[----:B-1----:R-:W-:-:S07]  /*6a00*/  FADD.FTZ R158, R162, R158 ;  /* 0x0000009ea29e7221 */ /* 0x002fce0000010000 */
[----:B------:R-:W1:Y:S01]  /*6a10*/  MUFU.EX2 R167, R167 ;  /* 0x000000a700a77308 */ /* 0x000e620000000800 */
[----:B--2---:R-:W-:-:S07]  /*6a20*/  FADD.FTZ R158, R163, R158 ;  /* 0x0000009ea39e7221 */ /* 0x004fce0000010000 */
[----:B------:R-:W2:Y:S01]  /*6a30*/  MUFU.EX2 R170, R170 ;  /* 0x000000aa00aa7308 */ /* 0x000ea20000000800 */
[----:B---3--:R-:W-:-:S07]  /*6a40*/  FADD.FTZ R158, R166, R158 ;  /* 0x0000009ea69e7221 */ /* 0x008fce0000010000 */
        /* <DEDUP_REMOVED lines=16> */
[----:B------:R-:W-:Y:S01]  /*6b50*/  MUFU.EX2 R187, R187 ;  /* 0x000000bb00bb7308 */ /* 0x000fe20000000800 */
[----:B---3--:R-:W-:-:S07]  /*6b60*/  FADD.FTZ R158, R183, R158 ;  /* 0x0000009eb79e7221 */ /* 0x008fce0000010000 */
[----:B------:R-:W-:Y:S01]  /*6b70*/  MUFU.EX2 R190, R190 ;  /* 0x000000be00be7308 */ /* 0x000fe20000000800 */
[----:B-1----:R-:W-:-:S07]  /*6b80*/  FADD.FTZ R158, R186, R158 ;  /* 0x0000009eba9e7221 */ /* 0x002fce0000010000 */
[----:B------:R-:W-:Y:S08]  /*6b90*/  MUFU.EX2 R191, R191 ;  /* 0x000000bf00bf7308 */ /* 0x000ff00000000800 */
[----:B------:R-:W-:Y:S08]  /*6ba0*/  MUFU.EX2 R194, R194 ;  /* 0x000000c200c27308 */ /* 0x000ff00000000800 */
[----:B------:R-:W-:Y:S08]  /*6bb0*/  MUFU.EX2 R195, R195 ;  /* 0x000000c300c37308 */ /* 0x000ff00000000800 */
[----:B------:R-:W-:Y:S08]  /*6bc0*/  MUFU.EX2 R198, R198 ;  /* 0x000000c600c67308 */ /* 0x000ff00000000800 */
[----:B------:R-:W-:Y:S01]  /*6bd0*/  MUFU.EX2 R199, R199 ;  /* 0x000000c700c77308 */ /* 0x000fe20000000800 */
[----:B------:R-:W-:-:S07]  /*6be0*/  WARPGROUP.DEPBAR.LE gsb0, 0x0 ;  /* 0x00008000000079c5 */ /* 0x000fce0000010000 */
[----:B------:R-:W1:Y:S01]  /*6bf0*/  MUFU.EX2 R152, R160 ;  /* 0x000000a000987308 */ /* 0x000e620000000800 */
[----:B------:R-:W-:Y:S02]  /*6c00*/  F2FP.F16.F32.PACK_AB R153, R163, R162 ;  /* 0x000000a2a399723e */ /* 0x000fe400000000ff */
[----:B------:R-:W-:-:S05]  /*6c10*/  F2FP.F16.F32.PACK_AB R155, R167, R166 ;  /* 0x000000a6a79b723e */ /* 0x000fca00000000ff */
[----:B------:R-:W2:Y:S01]  /*6c20*/  MUFU.EX2 R154, R156 ;  /* 0x0000009c009a7308 */ /* 0x000ea20000000800 */
[----:B-1----:R-:W-:Y:S01]  /*6c30*/  FADD.FTZ R12, R152, R12 ;  /* 0x0000000c980c7221 */ /* 0x002fe20000010000 */
[----:B------:R-:W-:-:S03]  /*6c40*/  F2FP.F16.F32.PACK_AB R152, R161, R152 ;  /* 0x00000098a198723e */ /* 0x000fc600000000ff */
[----:B------:R-:W-:-:S04]  /*6c50*/  FADD.FTZ R12, R161, R12 ;  /* 0x0000000ca10c7221 */ /* 0x000fc80000010000 */
[----:B--2---:R-:W-:Y:S01]  /*6c60*/  FADD.FTZ R12, R154, R12 ;  /* 0x0000000c9a0c7221 */ /* 0x004fe20000010000 */
[----:B------:R-:W-:-:S03]  /*6c70*/  F2FP.F16.F32.PACK_AB R154, R157, R154 ;  /* 0x0000009a9d9a723e */ /* 0x000fc600000000ff */
[----:B------:R-:W-:Y:S01]  /*6c80*/  FADD.FTZ R12, R157, R12 ;  /* 0x0000000c9d0c7221 */ /* 0x000fe20000010000 */
[----:B------:R-:W-:-:S06]  /*6c90*/  WARPGROUP.ARRIVE ;  /* 0x00000000000079c5 */ /* 0x000fcc0000000000 */
[----:B------:R-:W-:Y:S01]  /*6ca0*/  HGMMA.64x256x16.F32 R24, R152, gdesc[UR8].tnspB, R24, gsb0 ;  /* 0x43e0000898187df0 */ /* 0x000fe20008000818 */
[----:B------:R-:W-:Y:S01]  /*6cb0*/  UIADD3 UR10, UR4, 0x100, URZ ;  /* 0x00000100040a7890 */ /* 0x000fe2000fffe03f */
[----:B------:R-:W-:Y:S01]  /*6cc0*/  UMOV UR11, 0x40000040 ;  /* 0x40000040000b7882 */ /* 0x000fe20000000000 */
[----:B------:R-:W-:Y:S02]  /*6cd0*/  WARPGROUP.DEPBAR.LE gsb0, 0x0 ;  /* 0x00008000000079c5 */ /* 0x000fe40000010000 */
        /* <DEDUP_REMOVED lines=29> */
[----:B------:R-:W-:Y:S01]  /*6eb0*/  UIADD3 UR4, UR4, 0x280, URZ ;  /* 0x0000028004047890 */ /* 0x000fe2000fffe03f */
[----:B------:R-:W-:Y:S02]  /*6ec0*/  WARPGROUP.DEPBAR.LE gsb0, 0x0 ;  /* 0x00008000000079c5 */ /* 0x000fe40000010000 */
[----:B------:R-:W1:Y:S01]  /*6ed0*/  MUFU.EX2 R152, R184 ;  /* 0x000000b800987308 */ /* 0x000e620000000800 */
[C---:B------:R-:W-:Y:S01]  /*6ee0*/  F2FP.F16.F32.PACK_AB R153, R187.reuse, R186 ;  /* 0x000000babb99723e */ /* 0x040fe200000000ff */
[----:B------:R-:W-:Y:S01]  /*6ef0*/  FADD.FTZ R187, R187, R158 ;  /* 0x0000009ebbbb7221 */ /* 0x000fe20000010000 */
[----:B------:R-:W-:-:S03]  /*6f00*/  F2FP.F16.F32.PACK_AB R155, R191, R190 ;  /* 0x000000bebf9b723e */ /* 0x000fc600000000ff */
[----:B------:R-:W-:Y:S02]  /*6f10*/  FADD.FTZ R190, R190, R187 ;  /* 0x000000bbbebe7221 */ /* 0x000fe40000010000 */
[----:B------:R-:W2:Y:S02]  /*6f20*/  MUFU.EX2 R154, R188 ;  /* 0x000000bc009a7308 */ /* 0x000ea40000000800 */
[----:B------:R-:W-:Y:S01]  /*6f30*/  FADD.FTZ R191, R191, R190 ;  /* 0x000000bebfbf7221 */ /* 0x000fe20000010000 */
        /* <DEDUP_REMOVED lines=8> */
[----:B------:R-:W-:Y:S01]  /*6fc0*/  UMOV UR10, UR4 ;  /* 0x00000004000a7c82 */ /* 0x000fe20008000000 */
[----:B------:R-:W-:Y:S01]  /*6fd0*/  UMOV UR11, 0x40000040 ;  /* 0x40000040000b7882 */ /* 0x000fe20000000000 */
[----:B------:R-:W-:Y:S02]  /*6fe0*/  WARPGROUP.DEPBAR.LE gsb0, 0x0 ;  /* 0x00008000000079c5 */ /* 0x000fe40000010000 */
[----:B------:R-:W1:Y:S01]  /*6ff0*/  MUFU.EX2 R152, R192 ;  /* 0x000000c000987308 */ /* 0x000e620000000800 */
[----:B------:R-:W-:Y:S01]  /*7000*/  F2FP.F16.F32.PACK_AB R153, R195, R194 ;  /* 0x000000c2c399723e */ /* 0x000fe200000000ff */
[----:B------:R-:W-:Y:S01]  /*7010*/  FADD.FTZ R194, R194, R191 ;  /* 0x000000bfc2c27221 */ /* 0x000fe20000010000 */
[----:B------:R-:W-:-:S03]  /*7020*/  F2FP.F16.F32.PACK_AB R155, R199, R198 ;  /* 0x000000c6c79b723e */ /* 0x000fc600000000ff */
[----:B------:R-:W-:Y:S02]  /*7030*/  FADD.FTZ R195, R195, R194 ;  /* 0x000000c2c3c37221 */ /* 0x000fe40000010000 */
        /* <DEDUP_REMOVED lines=8> */
[----:B------:R-:W-:Y:S03]  /*70c0*/  HGMMA.64x256x16.F32 R24, R152, gdesc[UR8].tnspB, R24, gsb0 ;  /* 0x43e0000898187df0 */ /* 0x000fe60008000818 */
[----:B------:R-:W-:Y:S02]  /*70d0*/  WARPGROUP.DEPBAR.LE gsb0, 0x0 ;  /* 0x00008000000079c5 */ /* 0x000fe40000010000 */
[----:B------:R1:W-:Y:S02]  /*70e0*/  @!P1 SYNCS.ARRIVE.TRANS64.RED.A1T0 RZ, [R0+URZ], RZ ;  /* 0x000000ff00ff99a7 */ /* 0x0003e4000810043f */
[----:B-1----:R-:W-:-:S04]  /*70f0*/  FADD.FTZ R0, R198, R195 ;  /* 0x000000c3c6007221 */ /* 0x002fc80000010000 */
[----:B------:R-:W-:Y:S01]  /*7100*/  FADD.FTZ R0, R199, R0 ;  /* 0x00000000c7007221 */ /* 0x000fe20000010000 */
[----:B0-----:R-:W-:Y:S06]  /*7110*/  @P2 BRA `(.L_x_5364) ;  /* 0xffffffd400542947 */ /* 0x001fec000383ffff */
.L_x_5355:
[----:B------:R-:W-:-:S13]  /*7120*/  ISETP.GE.AND P2, PT, R215, R208, PT ;  /* 0x000000d0d700720c */ /* 0x000fda0003f46270 */
[----:B------:R-:W-:Y:S05]  /*7130*/  @!P2 BRA `(.L_x_5365) ;  /* 0x0000002000c0a947 */ /* 0x000fea0003800000 */
[----:B------:R-:W-:Y:S02]  /*7140*/  IMAD.MOV.U32 R201, RZ, RZ, R164 ;  /* 0x000000ffffc97224 */ /* 0x000fe400078e00a4 */
[----:B------:R-:W-:-:S07]  /*7150*/  IMAD.MOV.U32 R202, RZ, RZ, R13 ;  /* 0x000000ffffca7224 */ /* 0x000fce00078e000d */
.L_x_5374:
[----:B------:R-:W-:-:S04]  /*7160*/  UIADD3 UR36, UR36, 0x1, URZ ;  /* 0x0000000124247890 */ /* 0x000fc8000fffe03f */
[----:B------:R-:W-:-:S04]  /*7170*/  UISETP.NE.AND UP0, UPT, UR36, 0x2, UPT ;  /* 0x000000022400788c */ /* 0x000fc8000bf05270 */
[----:B------:R-:W-:Y:S02]  /*7180*/  USEL UR4, URZ, 0x1, UP0 ;  /* 0x000000013f047887 */ /* 0x000fe40008000000 */
[----:B------:R-:W-:Y:S02]  /*7190*/  USEL UR36, UR36, URZ, UP0 ;  /* 0x0000003f24247287 */ /* 0x000fe40008000000 */
[----:B------:R-:W-:Y:S01]  /*71a0*/  ULOP3.LUT UR37, UR37, UR4, URZ, 0x3c, !UPT ;  /* 0x0000000425257292 */ /* 0x000fe2000f8e3c3f */
[----:B------:R-:W-:Y:S11]  /*71b0*/  @!P0 BRA `(.L_x_5366) ;  /* 0x0000000000048947 */ /* 0x000ff60003800000 */
[----:B------:R-:W-:Y:S01]  /*71c0*/  BPT.TRAP 0x1 ;  /* 0x000000040000795c */ /* 0x000fe20000300000 */
.L_x_5366:
        /* <DEDUP_REMOVED lines=9> */
.L_x_5367:
[----:B-1----:R-:W-:Y:S05]  /*7260*/  @P2 BRA `(.L_x_5368) ;  /* 0x0000000000082947 */ /* 0x002fea0003800000 */
[----:B------:R-:W1:Y:S02]  /*7270*/  SYNCS.PHASECHK.TRANS64.TRYWAIT P2, [UR4+0x32430], R13 ;  /* 0x0324300dff0075a7 */ /* 0x000e640008040144 */
[----:B-1----:R-:W-:Y:S05]  /*7280*/  @!P2 BRA `(.L_x_5369) ;  /* 0x000000f00038a947 */ /* 0x002fea0003800000 */
.L_x_5368:
        /* <DEDUP_REMOVED lines=31> */
.L_x_5370:
[----:B------:R1:W2:Y:S01]  /*7480*/  SYNCS.PHASECHK.TRANS64.TRYWAIT P2, [UR4+0x32450], R13 ;  /* 0x0324500dff0075a7 */ /* 0x0002a20008040144 */
[----:B------:R-:W-:Y:S05]  /*7490*/  @!P0 BRA `(.L_x_5371) ;  /* 0x0000000000048947 */ /* 0x000fea0003800000 */
[----:B------:R-:W-:Y:S01]  /*74a0*/  BPT.TRAP 0x1 ;  /* 0x000000040000795c */ /* 0x000fe20000300000 */
.L_x_5371:
[----:B--2---:R-:W-:Y:S05]  /*74b0*/  @P2 BRA `(.L_x_5372) ;  /* 0x0000000000082947 */ /* 0x004fea0003800000 */
[----:B------:R-:W2:Y:S02]  /*74c0*/  SYNCS.PHASECHK.TRANS64.TRYWAIT P2, [UR4+0x32450], R13 ;  /* 0x0324500dff0075a7 */ /* 0x000ea40008040144 */
[----:B--2---:R-:W-:Y:S05]  /*74d0*/  @!P2 BRA `(.L_x_5373) ;  /* 0x000000ec00bca947 */ /* 0x004fea0003800000 */
.L_x_5372:
[----:B------:R-:W-:Y:S01]  /*74e0*/  R2UR UR56, R10 ;  /* 0x000000000a3872ca */ /* 0x000fe200000e0000 */
[----:B------:R-:W-:Y:S01]  /*74f0*/  UIMAD UR5, UR36, 0xc00, UR7 ;  /* 0x00000c00240578a4 */ /* 0x000fe2000f8e0207 */
[----:B------:R-:W-:Y:S01]  /*7500*/  R2UR UR57, R11 ;  /* 0x000000000b3972ca */ /* 0x000fe200000e0000 */
[----:B------:R-:W-:Y:S01]  /*7510*/  WARPGROUP.ARRIVE ;  /* 0x00000000000079c5 */ /* 0x000fe20000000000 */
[----:B------:R-:W-:Y:S01]  /*7520*/  UMOV UR59, 0x40000040 ;  /* 0x40000040003b7882 */ /* 0x000fe20000000000 */
[----:B------:R-:W-:Y:S01]  /*7530*/  UIADD3 UR10, UR5, 0x300, URZ ;  /* 0x00000300050a7890 */ /* 0x000fe2000fffe03f */
[----:B------:R-:W3:Y:S01]  /*7540*/  LDC R209, c[0x0][0xa80] ;  /* 0x0002a000ffd17b82 */ /* 0x000ee20000000800 */
[----:B------:R-:W-:Y:S01]  /*7550*/  UMOV UR11, 0x40000040 ;  /* 0x40000040000b7882 */ /* 0x000fe20000000000 */
[----:B------:R-:W-:Y:S01]  /*7560*/  UMOV UR58, UR5 ;  /* 0x00000005003a7c82 */ /* 0x000fe20008000000 */
[----:B------:R-:W-:Y:S01]  /*7570*/  UIADD3 UR14, UR5, 0x302, URZ ;  /* 0x00000302050e7890 */ /* 0x000fe2000fffe03f */
[----:B------:R-:W4:Y:S01]  /*7580*/  S2R R217, SR_TID.X ;  /* 0x0000000000d97919 */ /* 0x000f220000002100 */
[----:B------:R-:W-:Y:S01]  /*7590*/  UMOV UR15, 0x40000040 ;  /* 0x40000040000f7882 */ /* 0x000fe20000000000 */
[----:B------:R-:W-:Y:S01]  /*75a0*/  UIADD3 UR18, UR5, 0x304, URZ ;  /* 0x0000030405127890 */ /* 0x000fe2000fffe03f */
[----:B------:R-:W-:Y:S01]  /*75b0*/  ISETP.GT.AND P2, PT, R215, R208, PT ;  /* 0x000000d0d700720c */ /* 0x000fe20003f44270 */
[----:B------:R-:W-:Y:S01]  /*75c0*/  UMOV UR19, 0x40000040 ;  /* 0x4000004000137882 */ /* 0x000fe20000000000 */
[----:B------:R-:W-:Y:S01]  /*75d0*/  HGMMA.64x96x16.F32 R152, gdesc[UR56], R152, gsb0 ;  /* 0x01600000389879f0 */ /* 0x000fe20008000898 */
[----:B------:R-:W-:Y:S01]  /*75e0*/  R2UR UR56, R8 ;  /* 0x00000000083872ca */ /* 0x000fe200000e0000 */
[----:B------:R-:W-:Y:S01]  /*75f0*/  UIADD3 UR58, UR5, 0x2, URZ ;  /* 0x00000002053a7890 */ /* 0x000fe2000fffe03f */
[----:B------:R-:W-:Y:S01]  /*7600*/  R2UR UR57, R9 ;  /* 0x00000000093972ca */ /* 0x000fe200000e0000 */
[----:B------:R-:W-:Y:S01]  /*7610*/  UMOV UR59, 0x40000040 ;  /* 0x40000040003b7882 */ /* 0x000fe20000000000 */
[----:B------:R-:W-:Y:S01]  /*7620*/  UIADD3 UR22, UR5, 0x306, URZ ;  /* 0x0000030605167890 */ /* 0x000fe2000fffe03f */
[----:B------:R-:W-:Y:S01]  /*7630*/  VIADD R215, R215, 0xffffffff ;  /* 0xffffffffd7d77836 */ /* 0x000fe20000000000 */
        /* <DEDUP_REMOVED lines=14> */
[----:B----4-:R-:W-:Y:S01]  /*7720*/  SHF.R.U32.HI R217, RZ, 0x7, R217 ;  /* 0x00000007ffd97819 */ /* 0x010fe200000116d9 */
        /* <DEDUP_REMOVED lines=87> */
[----:B0-----:R-:W-:-:S05]  /*7ca0*/  FMNMX.FTZ R13, R13, R200, !PT ;  /* 0x000000c80d0d7209 */ /* 0x001fca0007810000 */
[C---:B---3--:R-:W-:Y:S01]  /*7cb0*/  FMUL.FTZ R200, R13.reuse, R209 ;  /* 0x000000d10dc87220 */ /* 0x048fe20000410000 */
[----:B------:R-:W-:-:S03]  /*7cc0*/  FADD.FTZ R206, -R13, R202 ;  /* 0x000000ca0dce7221 */ /* 0x000fc60000010100 */
        /* <DEDUP_REMOVED lines=28> */
[----:B0-----:R-:W-:Y:S01]  /*7e90*/  FFMA.FTZ R12, R165, R12, R152 ;  /* 0x0000000ca50c7223 */ /* 0x001fe20000010098 */
[----:B------:R-:W-:-:S06]  /*7ea0*/  FMUL.FTZ R24, R24, R165 ;  /* 0x000000a518187220 */ /* 0x000fcc0000410000 */
        /* <DEDUP_REMOVED lines=17> */
[C---:B0-----:R-:W-:Y:S01]  /*7fc0*/  FADD.FTZ R12, R200.reuse, R12 ;  /* 0x0000000cc80c7221 */ /* 0x041fe20000010000 */
[----:B------:R-:W-:Y:S01]  /*7fd0*/  F2FP.F16.F32.PACK_AB R200, R200, R152 ;  /* 0x00000098c8c8723e */ /* 0x000fe200000000ff */
[-C--:B------:R-:W-:Y:S01]  /*7fe0*/  FMUL.FTZ R56, R56, R165.reuse ;  /* 0x000000a538387220 */ /* 0x080fe20000410000 */
[-C--:B------:R-:W-:Y:S01]  /*7ff0*/  FMUL.FTZ R57, R57, R165.reuse ;  /* 0x000000a539397220 */ /* 0x080fe20000410000 */
[----:B------:R-:W-:Y:S01]  /*8000*/  FADD.FTZ R12, R202, R12 ;  /* 0x0000000cca0c7221 */ /* 0x000fe20000010000 */
[-C--:B------:R-:W-:Y:S01]  /*8010*/  FMUL.FTZ R60, R60, R165.reuse ;  /* 0x000000a53c3c7220 */ /* 0x080fe20000410000 */
[-C--:B------:R-:W-:Y:S01]  /*8020*/  FMUL.FTZ R61, R61, R165.reuse ;  /* 0x000000a53d3d7220 */ /* 0x080fe20000410000 */
[----:B------:R-:W-:Y:S01]  /*8030*/  FMUL.FTZ R64, R64, R165 ;  /* 0x000000a540407220 */ /* 0x000fe20000410000 */
[----:B-1----:R-:W-:Y:S01]  /*8040*/  FADD.FTZ R152, R157, R12 ;  /* 0x0000000c9d987221 */ /* 0x002fe20000010000 */
[----:B------:R-:W-:Y:S01]  /*8050*/  FMNMX.FTZ R12, R154, R201, !PT ;  /* 0x000000c99a0c7209 */ /* 0x000fe20007810000 */
[-C--:B------:R-:W-:Y:S01]  /*8060*/  FMUL.FTZ R65, R65, R165.reuse ;  /* 0x000000a541417220 */ /* 0x080fe20000410000 */
        /* <DEDUP_REMOVED lines=82> */
[----:B0-----:R-:W-:-:S05]  /*8590*/  FMNMX.FTZ R164, R157, R164, !PT ;  /* 0x000000a49da47209 */ /* 0x001fca0007810000 */
[C---:B------:R-:W-:Y:S01]  /*85a0*/  FADD.FTZ R12, -R164.reuse, R201 ;  /* 0x000000c9a40c7221 */ /* 0x040fe20000010100 */
[-C--:B------:R-:W-:Y:S01]  /*85b0*/  FMUL.FTZ R206, R164, R209.reuse ;  /* 0x000000d1a4ce7220 */ /* 0x080fe20000410000 */
[----:B------:R-:W-:Y:S02]  /*85c0*/  MUFU.EX2 R189, R189 ;  /* 0x000000bd00bd7308 */ /* 0x000fe40000000800 */
[-C--:B------:R-:W-:Y:S01]  /*85d0*/  FMUL.FTZ R12, R12, R209.reuse ;  /* 0x000000d10c0c7220 */ /* 0x080fe20000410000 */
[-CC-:B------:R-:W-:Y:S01]  /*85e0*/  FFMA.FTZ R155, R155, R209.reuse, -R206.reuse ;  /* 0x000000d19b9b7223 */ /* 0x180fe200000108ce */
[-CC-:B------:R-:W-:Y:S01]  /*85f0*/  FFMA.FTZ R154, R154, R209.reuse, -R206.reuse ;  /* 0x000000d19a9a7223 */ /* 0x180fe200000108ce */
[-CC-:B------:R-:W-:Y:S01]  /*8600*/  FFMA.FTZ R158, R158, R209.reuse, -R206.reuse ;  /* 0x000000d19e9e7223 */ /* 0x180fe200000108ce */
[-CC-:B------:R-:W-:Y:S01]  /*8610*/  FFMA.FTZ R159, R159, R209.reuse, -R206.reuse ;  /* 0x000000d19f9f7223 */ /* 0x180fe200000108ce */
[-CC-:B------:R-:W-:Y:S01]  /*8620*/  FFMA.FTZ R175, R175, R209.reuse, -R206.reuse ;  /* 0x000000d1afaf7223 */ /* 0x180fe200000108ce */
[----:B------:R0:W1:Y:S01]  /*8630*/  MUFU.EX2 R207, R12 ;  /* 0x0000000c00cf7308 */ /* 0x0000620000000800 */
[-CC-:B------:R-:W-:Y:S01]  /*8640*/  FFMA.FTZ R194, R194, R209.reuse, -R206.reuse ;  /* 0x000000d1c2c27223 */ /* 0x180fe200000108ce */
[-CC-:B------:R-:W-:Y:S01]  /*8650*/  FFMA.FTZ R195, R195, R209.reuse, -R206.reuse ;  /* 0x000000d1c3c37223 */ /* 0x180fe200000108ce */
[-CC-:B------:R-:W-:Y:S01]  /*8660*/  FFMA.FTZ R198, R198, R209.reuse, -R206.reuse ;  /* 0x000000d1c6c67223 */ /* 0x180fe200000108ce */
[----:B------:R-:W-:-:S04]  /*8670*/  FFMA.FTZ R199, R199, R209, -R206 ;  /* 0x000000d1c7c77223 */ /* 0x000fc800000108ce */
[----:B------:R-:W-:Y:S01]  /*8680*/  MUFU.EX2 R154, R154 ;  /* 0x0000009a009a7308 */ /* 0x000fe20000000800 */
[----:B0-----:R-:W-:Y:S01]  /*8690*/  IMAD.U32 R12, RZ, RZ, UR4 ;  /* 0x00000004ff0c7e24 */ /* 0x001fe2000f8e00ff */
[----:B------:R-:W-:-:S03]  /*86a0*/  UIMAD UR4, UR36, 0xc00, UR6 ;  /* 0x00000c00240478a4 */ /* 0x000fc6000f8e0206 */
[C---:B------:R-:W-:Y:S02]  /*86b0*/  @!P1 VIADD R157, R12.reuse, 0x32440 ;  /* 0x000324400c9d9836 */ /* 0x040fe40000000000 */
[----:B------:R-:W-:Y:S01]  /*86c0*/  @!P1 VIADD R12, R12, 0x32460 ;  /* 0x000324600c0c9836 */ /* 0x000fe20000000000 */
[----:B------:R-:W-:Y:S01]  /*86d0*/  MUFU.EX2 R158, R158 ;  /* 0x0000009e009e7308 */ /* 0x000fe20000000800 */
[-C--:B-1----:R-:W-:Y:S01]  /*86e0*/  FMUL.FTZ R26, R26, R207.reuse ;  /* 0x000000cf1a1a7220 */ /* 0x082fe20000410000 */
[----:B------:R-:W-:Y:S01]  /*86f0*/  @!P1 PRMT R157, RZ, 0x654, R157 ;  /* 0x00000654ff9d9816 */ /* 0x000fe2000000009d */
[----:B------:R0:W-:Y:S06]  /*8700*/  BAR.ARV R165, 0x100 ;  /* 0x000400a50000751d */ /* 0x0001ec0000002000 */
[----:B------:R1:W-:Y:S01]  /*8710*/  @!P1 SYNCS.ARRIVE.TRANS64.RED.A1T0 RZ, [R157+URZ], RZ ;  /* 0x000000ff9dff99a7 */ /* 0x0003e2000810043f */
        /* <DEDUP_REMOVED lines=8> */
[----:B-1----:R1:W2:Y:S01]  /*87a0*/  MUFU.EX2 R157, R155 ;  /* 0x0000009b009d7308 */ /* 0x0022a20000000800 */
        /* <DEDUP_REMOVED lines=59> */
[----:B------:R-:W-:Y:S01]  /*8b60*/  UMOV UR10, UR4 ;  /* 0x00000004000a7c82 */ /* 0x000fe20008000000 */
[----:B------:R-:W-:Y:S01]  /*8b70*/  F2FP.F16.F32.PACK_AB R203, R159, R158 ;  /* 0x0000009e9fcb723e */ /* 0x000fe200000000ff */
[----:B-1----:R1:W2:Y:S01]  /*8b80*/  MUFU.EX2 R155, R160 ;  /* 0x000000a0009b7308 */ /* 0x0022a20000000800 */
[----:B------:R-:W-:Y:S01]  /*8b90*/  FFMA.FTZ R0, R207, R0, R154 ;  /* 0x00000000cf007223 */ /* 0x000fe2000001009a */
[----:B------:R-:W-:Y:S01]  /*8ba0*/  @!P1 PRMT R12, RZ, 0x654, R12 ;  /* 0x00000654ff0c9816 */ /* 0x000fe2000000000c */
[----:B------:R-:W-:-:S02]  /*8bb0*/  WARPGROUP.ARRIVE ;  /* 0x00000000000079c5 */ /* 0x000fc40000000000 */
[----:B------:R-:W-:-:S03]  /*8bc0*/  FADD.FTZ R0, R157, R0 ;  /* 0x000000009d007221 */ /* 0x000fc60000010000 */
[----:B------:R-:W-:Y:S01]  /*8bd0*/  MUFU.EX2 R192, R192 ;  /* 0x000000c000c07308 */ /* 0x000fe20000000800 */
[----:B------:R-:W-:Y:S01]  /*8be0*/  HGMMA.64x256x16.F32 R24, R200, gdesc[UR8].tnspB, R24, gsb0 ;  /* 0x43e00008c8187df0 */ /* 0x000fe20008000818 */
[-CC-:B-1----:R-:W-:Y:S01]  /*8bf0*/  FFMA.FTZ R160, R163, R209.reuse, -R206.reuse ;  /* 0x000000d1a3a07223 */ /* 0x182fe200000108ce */
[-CC-:B------:R-:W-:Y:S01]  /*8c00*/  FFMA.FTZ R163, R167, R209.reuse, -R206.reuse ;  /* 0x000000d1a7a37223 */ /* 0x180fe200000108ce */
[----:B------:R-:W-:Y:S01]  /*8c10*/  UIADD3 UR10, UR4, 0x80, URZ ;  /* 0x00000080040a7890 */ /* 0x000fe2000fffe03f */
[----:B------:R-:W-:Y:S01]  /*8c20*/  FFMA.FTZ R167, R174, R209, -R206 ;  /* 0x000000d1aea77223 */ /* 0x000fe200000108ce */
[----:B------:R-:W-:Y:S01]  /*8c30*/  UMOV UR11, 0x40000040 ;  /* 0x40000040000b7882 */ /* 0x000fe20000000000 */
[----:B------:R-:W-:Y:S01]  /*8c40*/  FADD.FTZ R158, R158, R0 ;  /* 0x000000009e9e7221 */ /* 0x000fe20000010000 */
[----:B------:R-:W-:Y:S01]  /*8c50*/  MUFU.EX2 R160, R160 ;  /* 0x000000a000a07308 */ /* 0x000fe20000000800 */
[----:B--2---:R-:W-:Y:S02]  /*8c60*/  FADD.FTZ R152, R155, R152 ;  /* 0x000000989b987221 */ /* 0x004fe40000010000 */
[----:B------:R-:W-:-:S05]  /*8c70*/  FADD.FTZ R158, R159, R158 ;  /* 0x0000009e9f9e7221 */ /* 0x000fca0000010000 */
[----:B------:R-:W-:Y:S08]  /*8c80*/  MUFU.EX2 R163, R163 ;  /* 0x000000a300a37308 */ /* 0x000ff00000000800 */
[----:B------:R-:W-:Y:S08]  /*8c90*/  MUFU.EX2 R167, R167 ;  /* 0x000000a700a77308 */ /* 0x000ff00000000800 */
[----:B------:R-:W1:Y:S08]  /*8ca0*/  MUFU.EX2 R0, R175 ;  /* 0x000000af00007308 */ /* 0x000e700000000800 */
[----:B------:R-:W-:Y:S08]  /*8cb0*/  MUFU.EX2 R193, R193 ;  /* 0x000000c100c17308 */ /* 0x000ff00000000800 */
[----:B------:R-:W-:Y:S01]  /*8cc0*/  MUFU.EX2 R196, R196 ;  /* 0x000000c400c47308 */ /* 0x000fe20000000800 */
[----:B-1----:R-:W-:-:S07]  /*8cd0*/  F2FP.F16.F32.PACK_AB R159, R0, R167 ;  /* 0x000000a7009f723e */ /* 0x002fce00000000ff */
[----:B------:R-:W-:Y:S08]  /*8ce0*/  MUFU.EX2 R197, R197 ;  /* 0x000000c500c57308 */ /* 0x000ff00000000800 */
[----:B------:R-:W-:Y:S08]  /*8cf0*/  MUFU.EX2 R194, R194 ;  /* 0x000000c200c27308 */ /* 0x000ff00000000800 */
[----:B------:R-:W-:Y:S08]  /*8d00*/  MUFU.EX2 R195, R195 ;  /* 0x000000c300c37308 */ /* 0x000ff00000000800 */
[----:B------:R-:W-:Y:S08]  /*8d10*/  MUFU.EX2 R198, R198 ;  /* 0x000000c600c67308 */ /* 0x000ff00000000800 */
[----:B------:R-:W-:Y:S01]  /*8d20*/  MUFU.EX2 R199, R199 ;  /* 0x000000c700c77308 */ /* 0x000fe20000000800 */
[----:B------:R-:W-:-:S02]  /*8d30*/  WARPGROUP.DEPBAR.LE gsb0, 0x0 ;  /* 0x00008000000079c5 */ /* 0x000fc40000010000 */
[-CC-:B------:R-:W-:Y:S01]  /*8d40*/  FFMA.FTZ R200, R162, R209.reuse, -R206.reuse ;  /* 0x000000d1a2c87223 */ /* 0x180fe200000108ce */
[----:B------:R-:W-:-:S04]  /*8d50*/  FFMA.FTZ R162, R166, R209, -R206 ;  /* 0x000000d1a6a27223 */ /* 0x000fc800000108ce */
[----:B------:R-:W1:Y:S01]  /*8d60*/  MUFU.EX2 R201, R161 ;  /* 0x000000a100c97308 */ /* 0x000e620000000800 */
[----:B------:R-:W-:-:S07]  /*8d70*/  IMAD.MOV.U32 R202, RZ, RZ, R13 ;  /* 0x000000ffffca7224 */ /* 0x000fce00078e000d */
[----:B------:R-:W2:Y:S08]  /*8d80*/  MUFU.EX2 R161, R153 ;  /* 0x0000009900a17308 */ /* 0x000eb00000000800 */
[----:B------:R-:W3:Y:S01]  /*8d90*/  MUFU.EX2 R200, R200 ;  /* 0x000000c800c87308 */ /* 0x000ee20000000800 */
[C---:B-1----:R-:W-:Y:S01]  /*8da0*/  FADD.FTZ R166, R201.reuse, R152 ;  /* 0x00000098c9a67221 */ /* 0x042fe20000010000 */
[----:B------:R-:W-:Y:S01]  /*8db0*/  F2FP.F16.F32.PACK_AB R152, R201, R155 ;  /* 0x0000009bc998723e */ /* 0x000fe200000000ff */
[----:B------:R-:W-:-:S05]  /*8dc0*/  IMAD.MOV.U32 R201, RZ, RZ, R164 ;  /* 0x000000ffffc97224 */ /* 0x000fca00078e00a4 */
[----:B------:R-:W1:Y:S01]  /*8dd0*/  MUFU.EX2 R162, R162 ;  /* 0x000000a200a27308 */ /* 0x000e620000000800 */
[----:B--2---:R-:W-:Y:S02]  /*8de0*/  F2FP.F16.F32.PACK_AB R154, R156, R161 ;  /* 0x000000a19c9a723e */ /* 0x004fe400000000ff */
[----:B---3--:R-:W-:Y:S01]  /*8df0*/  F2FP.F16.F32.PACK_AB R153, R160, R200 ;  /* 0x000000c8a099723e */ /* 0x008fe200000000ff */
[----:B------:R-:W-:Y:S01]  /*8e00*/  FADD.FTZ R200, R200, R158 ;  /* 0x0000009ec8c87221 */ /* 0x000fe20000010000 */
[----:B------:R-:W-:-:S03]  /*8e10*/  F2FP.F16.F32.PACK_AB R158, R173, R172 ;  /* 0x000000acad9e723e */ /* 0x000fc600000000ff */
[----:B------:R-:W-:Y:S01]  /*8e20*/  FADD.FTZ R200, R160, R200 ;  /* 0x000000c8a0c87221 */ /* 0x000fe20000010000 */
[----:B------:R-:W-:Y:S02]  /*8e30*/  F2FP.F16.F32.PACK_AB R160, R177, R176 ;  /* 0x000000b0b1a0723e */ /* 0x000fe400000000ff */
[----:B-1----:R-:W-:Y:S01]  /*8e40*/  F2FP.F16.F32.PACK_AB R155, R163, R162 ;  /* 0x000000a2a39b723e */ /* 0x002fe200000000ff */
[----:B------:R-:W-:Y:S01]  /*8e50*/  FADD.FTZ R200, R162, R200 ;  /* 0x000000c8a2c87221 */ /* 0x000fe20000010000 */
[----:B------:R-:W-:Y:S02]  /*8e60*/  F2FP.F16.F32.PACK_AB R162, R181, R180 ;  /* 0x000000b4b5a2723e */ /* 0x000fe400000000ff */
[----:B------:R-:W-:-:S06]  /*8e70*/  WARPGROUP.ARRIVE ;  /* 0x00000000000079c5 */ /* 0x000fcc0000000000 */
[----:B------:R-:W-:Y:S01]  /*8e80*/  HGMMA.64x256x16.F32 R24, R152, gdesc[UR8].tnspB, R24, gsb0 ;  /* 0x43e0000898187df0 */ /* 0x000fe20008000818 */
[----:B------:R-:W-:Y:S01]  /*8e90*/  UIADD3 UR10, UR4, 0x100, URZ ;  /* 0x00000100040a7890 */ /* 0x000fe2000fffe03f */
[----:B------:R-:W-:Y:S01]  /*8ea0*/  UMOV UR11, 0x40000040 ;  /* 0x40000040000b7882 */ /* 0x000fe20000000000 */
[----:B------:R-:W-:Y:S02]  /*8eb0*/  WARPGROUP.DEPBAR.LE gsb0, 0x0 ;  /* 0x00008000000079c5 */ /* 0x000fe40000010000 */
[-CC-:B------:R-:W-:Y:S01]  /*8ec0*/  FFMA.FTZ R152, R170, R209.reuse, -R206.reuse ;  /* 0x000000d1aa987223 */ /* 0x180fe200000108ce */
[----:B------:R-:W-:Y:S01]  /*8ed0*/  FFMA.FTZ R153, R171, R209, -R206 ;  /* 0x000000d1ab997223 */ /* 0x000fe200000108ce */
[----:B------:R-:W-:-:S04]  /*8ee0*/  FADD.FTZ R154, R161, R166 ;  /* 0x000000a6a19a7221 */ /* 0x000fc80000010000 */
[----:B------:R-:W1:Y:S01]  /*8ef0*/  MUFU.EX2 R152, R152 ;  /* 0x0000009800987308 */ /* 0x000e620000000800 */
[----:B------:R-:W-:Y:S01]  /*8f00*/  FADD.FTZ R154, R156, R154 ;  /* 0x0000009a9c9a7221 */ /* 0x000fe20000010000 */
[----:B------:R-:W-:-:S03]  /*8f10*/  F2FP.F16.F32.PACK_AB R156, R169, R168 ;  /* 0x000000a8a99c723e */ /* 0x000fc600000000ff */
[----:B------:R-:W-:-:S03]  /*8f20*/  FADD.FTZ R154, R168, R154 ;  /* 0x0000009aa89a7221 */ /* 0x000fc60000010000 */
[----:B------:R-:W2:Y:S01]  /*8f30*/  MUFU.EX2 R153, R153 ;  /* 0x0000009900997308 */ /* 0x000ea20000000800 */
[----:B------:R-:W-:Y:S01]  /*8f40*/  FADD.FTZ R169, R169, R154 ;  /* 0x0000009aa9a97221 */ /* 0x000fe20000010000 */
[----:B------:R-:W-:-:S03]  /*8f50*/  FADD.FTZ R154, R163, R200 ;  /* 0x000000c8a39a7221 */ /* 0x000fc60000010000 */
[----:B------:R-:W-:Y:S01]  /*8f60*/  FADD.FTZ R172, R172, R169 ;  /* 0x000000a9acac7221 */ /* 0x000fe20000010000 */
[----:B-1----:R-:W-:-:S03]  /*8f70*/  FADD.FTZ R154, R152, R154 ;  /* 0x0000009a989a7221 */ /* 0x002fc60000010000 */
[----:B------:R-:W-:-:S04]  /*8f80*/  FADD.FTZ R172, R173, R172 ;  /* 0x000000acadac7221 */ /* 0x000fc80000010000 */
[----:B------:R-:W-:Y:S01]  /*8f90*/  FADD.FTZ R172, R176, R172 ;  /* 0x000000acb0ac7221 */ /* 0x000fe20000010000 */
[C---:B--2---:R-:W-:Y:S01]  /*8fa0*/  F2FP.F16.F32.PACK_AB R157, R153.reuse, R152 ;  /* 0x00000098999d723e */ /* 0x044fe200000000ff */
[----:B------:R-:W-:Y:S01]  /*8fb0*/  FADD.FTZ R166, R153, R154 ;  /* 0x0000009a99a67221 */ /* 0x000fe20000010000 */
[----:B------:R-:W-:Y:S01]  /*8fc0*/  F2FP.F16.F32.PACK_AB R152, R185, R184 ;  /* 0x000000b8b998723e */ /* 0x000fe200000000ff */
[----:B------:R-:W-:Y:S01]  /*8fd0*/  FADD.FTZ R172, R177, R172 ;  /* 0x000000acb1ac7221 */ /* 0x000fe20000010000 */
[----:B------:R-:W-:Y:S01]  /*8fe0*/  WARPGROUP.ARRIVE ;  /* 0x00000000000079c5 */ /* 0x000fe20000000000 */
[----:B------:R-:W-:Y:S01]  /*8ff0*/  F2FP.F16.F32.PACK_AB R154, R189, R188 ;  /* 0x000000bcbd9a723e */ /* 0x000fe200000000ff */
[----:B------:R-:W-:Y:S01]  /*9000*/  FADD.FTZ R166, R167, R166 ;  /* 0x000000a6a7a67221 */ /* 0x000fe20000010000 */
[----:B------:R-:W-:-:S03]  /*9010*/  FADD.FTZ R172, R180, R172 ;  /* 0x000000acb4ac7221 */ /* 0x000fc60000010000 */
[----:B------:R-:W-:Y:S01]  /*9020*/  HGMMA.64x256x16.F32 R24, R156, gdesc[UR8].tnspB, R24, gsb0 ;  /* 0x43e000089c187df0 */ /* 0x000fe20008000818 */
[----:B------:R-:W-:Y:S01]  /*9030*/  UIADD3 UR10, UR4, 0x180, URZ ;  /* 0x00000180040a7890 */ /* 0x000fe2000fffe03f */
[----:B------:R-:W-:Y:S01]  /*9040*/  FADD.FTZ R166, R0, R166 ;  /* 0x000000a600a67221 */ /* 0x000fe20000010000 */
[----:B------:R-:W-:Y:S01]  /*9050*/  UMOV UR11, 0x40000040 ;  /* 0x40000040000b7882 */ /* 0x000fe20000000000 */
[----:B------:R-:W-:-:S04]  /*9060*/  FADD.FTZ R172, R181, R172 ;  /* 0x000000acb5ac7221 */ /* 0x000fc80000010000 */
[----:B------:R-:W-:-:S04]  /*9070*/  FADD.FTZ R172, R184, R172 ;  /* 0x000000acb8ac7221 */ /* 0x000fc80000010000 */
[----:B------:R-:W-:-:S04]  /*9080*/  FADD.FTZ R172, R185, R172 ;  /* 0x000000acb9ac7221 */ /* 0x000fc80000010000 */
        /* <DEDUP_REMOVED lines=17> */
[----:B------:R-:W-:-:S06]  /*91a0*/  WARPGROUP.ARRIVE ;  /* 0x00000000000079c5 */ /* 0x000fcc0000000000 */
[----:B------:R-:W-:Y:S01]  /*91b0*/  HGMMA.64x256x16.F32 R24, R160, gdesc[UR8].tnspB, R24, gsb0 ;  /* 0x43e00008a0187df0 */ /* 0x000fe20008000818 */
[----:B------:R-:W-:Y:S01]  /*91c0*/  UIADD3 UR10, UR4, 0x200, URZ ;  /* 0x00000200040a7890 */ /* 0x000fe2000fffe03f */
[----:B------:R-:W-:Y:S01]  /*91d0*/  UMOV UR11, 0x40000040 ;  /* 0x40000040000b7882 */ /* 0x000fe20000000000 */
[----:B------:R-:W-:Y:S01]  /*91e0*/  UIADD3 UR4, UR4, 0x280, URZ ;  /* 0x0000028004047890 */ /* 0x000fe2000fffe03f */
[----:B------:R-:W-:Y:S02]  /*91f0*/  WARPGROUP.DEPBAR.LE gsb0, 0x0 ;  /* 0x00008000000079c5 */ /* 0x000fe40000010000 */
[-CC-:B------:R-:W-:Y:S01]  /*9200*/  FFMA.FTZ R160, R186, R209.reuse, -R206.reuse ;  /* 0x000000d1baa07223 */ /* 0x180fe200000108ce */
[-CC-:B------:R-:W-:Y:S01]  /*9210*/  FFMA.FTZ R161, R187, R209.reuse, -R206.reuse ;  /* 0x000000d1bba17223 */ /* 0x180fe200000108ce */
[-CC-:B------:R-:W-:Y:S01]  /*9220*/  FFMA.FTZ R162, R190, R209.reuse, -R206.reuse ;  /* 0x000000d1bea27223 */ /* 0x180fe200000108ce */
[----:B------:R-:W-:-:S03]  /*9230*/  FFMA.FTZ R163, R191, R209, -R206 ;  /* 0x000000d1bfa37223 */ /* 0x000fc600000108ce */
[----:B------:R-:W1:Y:S08]  /*9240*/  MUFU.EX2 R160, R160 ;  /* 0x000000a000a07308 */ /* 0x000e700000000800 */
[----:B------:R-:W2:Y:S08]  /*9250*/  MUFU.EX2 R161, R161 ;  /* 0x000000a100a17308 */ /* 0x000eb00000000800 */
[----:B------:R-:W3:Y:S01]  /*9260*/  MUFU.EX2 R162, R162 ;  /* 0x000000a200a27308 */ /* 0x000ee20000000800 */
[----:B-1----:R-:W-:-:S07]  /*9270*/  FADD.FTZ R158, R160, R158 ;  /* 0x0000009ea09e7221 */ /* 0x002fce0000010000 */
[----:B------:R-:W1:Y:S01]  /*9280*/  MUFU.EX2 R163, R163 ;  /* 0x000000a300a37308 */ /* 0x000e620000000800 */
[C---:B--2---:R-:W-:Y:S01]  /*9290*/  F2FP.F16.F32.PACK_AB R153, R161.reuse, R160 ;  /* 0x000000a0a199723e */ /* 0x044fe200000000ff */
[----:B------:R-:W-:-:S04]  /*92a0*/  FADD.FTZ R158, R161, R158 ;  /* 0x0000009ea19e7221 */ /* 0x000fc80000010000 */
[----:B---3--:R-:W-:Y:S01]  /*92b0*/  FADD.FTZ R158, R162, R158 ;  /* 0x0000009ea29e7221 */ /* 0x008fe20000010000 */
[----:B-1----:R-:W-:-:S03]  /*92c0*/  F2FP.F16.F32.PACK_AB R155, R163, R162 ;  /* 0x000000a2a39b723e */ /* 0x002fc600000000ff */
[----:B------:R-:W-:Y:S01]  /*92d0*/  FADD.FTZ R163, R163, R158 ;  /* 0x0000009ea3a37221 */ /* 0x000fe20000010000 */
[----:B------:R-:W-:-:S06]  /*92e0*/  WARPGROUP.ARRIVE ;  /* 0x00000000000079c5 */ /* 0x000fcc0000000000 */
        /* <DEDUP_REMOVED lines=11> */
[----:B------:R-:W-:-:S03]  /*93a0*/  FADD.FTZ R195, R195, R194 ;  /* 0x000000c2c3c37221 */ /* 0x000fc60000010000 */
[----:B------:R-:W-:Y:S01]  /*93b0*/  WARPGROUP.ARRIVE ;  /* 0x00000000000079c5 */ /* 0x000fe20000000000 */
[----:B------:R-:W-:-:S04]  /*93c0*/  FADD.FTZ R0, R198, R195 ;  /* 0x000000c3c6007221 */ /* 0x000fc80000010000 */
[----:B------:R-:W-:-:S08]  /*93d0*/  FADD.FTZ R0, R199, R0 ;  /* 0x00000000c7007221 */ /* 0x000fd00000010000 */
[----:B------:R-:W-:Y:S03]  /*93e0*/  HGMMA.64x256x16.F32 R24, R152, gdesc[UR8].tnspB, R24, gsb0 ;  /* 0x43e0000898187df0 */ /* 0x000fe60008000818 */
[----:B------:R-:W-:Y:S02]  /*93f0*/  WARPGROUP.DEPBAR.LE gsb0, 0x0 ;  /* 0x00008000000079c5 */ /* 0x000fe40000010000 */
[----:B------:R1:W-:Y:S02]  /*9400*/  @!P1 SYNCS.ARRIVE.TRANS64.RED.A1T0 RZ, [R12+URZ], RZ ;  /* 0x000000ff0cff99a7 */ /* 0x0003e4000810043f */
[----:B-1----:R-:W-:-:S04]  /*9410*/  FADD.FTZ R12, R196, R193 ;  /* 0x000000c1c40c7221 */ /* 0x002fc80000010000 */
[----:B------:R-:W-:Y:S01]  /*9420*/  FADD.FTZ R12, R197, R12 ;  /* 0x0000000cc50c7221 */ /* 0x000fe20000010000 */
[----:B0-----:R-:W-:Y:S06]  /*9430*/  @P2 BRA `(.L_x_5374) ;  /* 0xffffffdc00482947 */ /* 0x001fec000383ffff */
.L_x_5365:
[----:B------:R-:W2:Y:S01]  /*9440*/  LDL.LU R152, [R1+0x24] ;  /* 0x0000240001987983 */ /* 0x000ea20000300800 */
[----:B------:R-:W-:Y:S01]  /*9450*/  UIADD3 UR36, UR36, 0x1, URZ ;  /* 0x0000000124247890 */ /* 0x000fe2000fffe03f */
[----:B------:R0:W-:Y:S06]  /*9460*/  BAR.ARV R165, 0x100 ;  /* 0x000400a50000751d */ /* 0x0001ec0000002000 */
[----:B------:R-:W-:Y:S02]  /*9470*/  UISETP.NE.AND UP0, UPT, UR36, 0x2, UPT ;  /* 0x000000022400788c */ /* 0x000fe4000bf05270 */
[----:B------:R-:W-:Y:S06]  /*9480*/  BAR.ARV 0x8, 0x180 ;  /* 0x0206000000007b1d */ /* 0x000fec0000002000 */
[----:B------:R-:W-:Y:S01]  /*9490*/  USEL UR4, URZ, 0x1, UP0 ;  /* 0x000000013f047887 */ /* 0x000fe20008000000 */
[----:B------:R-:W-:Y:S01]  /*94a0*/  PLOP3.LUT P0, PT, PT, PT, PT, 0x8, 0x0 ;  /* 0x000000000000781c */ /* 0x000fe20003f0e170 */
[----:B------:R-:W1:Y:S01]  /*94b0*/  SHFL.BFLY PT, R3, R12, 0x2, 0x1f ;  /* 0x0c401f000c037f89 */ /* 0x000e6200000e0000 */
[----:B------:R-:W-:-:S02]  /*94c0*/  USEL UR36, UR36, URZ, UP0 ;  /* 0x0000003f24247287 */ /* 0x000fc40008000000 */
[----:B------:R-:W-:Y:S01]  /*94d0*/  ULOP3.LUT UR37, UR37, UR4, URZ, 0x3c, !UPT ;  /* 0x0000000425257292 */ /* 0x000fe2000f8e3c3f */
[----:B------:R-:W3:Y:S01]  /*94e0*/  SHFL.BFLY PT, R5, R0, 0x2, 0x1f ;  /* 0x0c401f0000057f89 */ /* 0x000ee200000e0000 */
[----:B-1----:R-:W-:Y:S01]  /*94f0*/  FADD.FTZ R3, R3, R12 ;  /* 0x0000000c03037221 */ /* 0x002fe20000010000 */
[----:B---3--:R-:W-:-:S04]  /*9500*/  FADD.FTZ R5, R5, R0 ;  /* 0x0000000005057221 */ /* 0x008fc80000010000 */
[----:B------:R-:W1:Y:S01]  /*9510*/  SHFL.BFLY PT, R2, R3, 0x1, 0x1f ;  /* 0x0c201f0003027f89 */ /* 0x000e6200000e0000 */
[----:B------:R-:W-:-:S03]  /*9520*/  IMAD.MOV.U32 R0, RZ, RZ, RZ ;  /* 0x000000ffff007224 */ /* 0x000fc600078e00ff */
[----:B------:R-:W3:Y:S01]  /*9530*/  SHFL.BFLY PT, R4, R5, 0x1, 0x1f ;  /* 0x0c201f0005047f89 */ /* 0x000ee200000e0000 */
[----:B-1----:R-:W-:Y:S01]  /*9540*/  FADD.FTZ R6, R3, R2 ;  /* 0x0000000203067221 */ /* 0x002fe20000010000 */
[----:B------:R-:W-:Y:S02]  /*9550*/  IMAD.MOV.U32 R2, RZ, RZ, RZ ;  /* 0x000000ffff027224 */ /* 0x000fe400078e00ff */
[----:B------:R-:W-:Y:S02]  /*9560*/  IMAD.MOV.U32 R3, RZ, RZ, -0x800000 ;  /* 0xff800000ff037424 */ /* 0x000fe400078e00ff */
[----:B---3--:R-:W-:Y:S01]  /*9570*/  FADD.FTZ R7, R5, R4 ;  /* 0x0000000405077221 */ /* 0x008fe20000010000 */
[----:B------:R-:W-:-:S04]  /*9580*/  FSETP.NE.FTZ.AND P1, PT, R6, RZ, PT ;  /* 0x000000ff0600720b */ /* 0x000fc80003f35000 */
[----:B------:R-:W-:-:S09]  /*9590*/  FSETP.NE.FTZ.AND P2, PT, R7, RZ, PT ;  /* 0x000000ff0700720b */ /* 0x000fd20003f55000 */
[----:B------:R-:W1:Y:S08]  /*95a0*/  @P1 MUFU.LG2 R4, R6 ;  /* 0x0000000600041308 */ /* 0x000e700000000c00 */
[----:B------:R-:W3:Y:S08]  /*95b0*/  @P2 MUFU.LG2 R5, R7 ;  /* 0x0000000700052308 */ /* 0x000ef00000000c00 */
[----:B------:R4:W5:Y:S01]  /*95c0*/  @P1 MUFU.RCP R2, R6 ;  /* 0x0000000600021308 */ /* 0x0009620000001000 */
[----:B-1----:R-:W-:-:S07]  /*95d0*/  @P1 FMUL.FTZ R4, R4, 0.69314718246459960938 ;  /* 0x3f31721804041820 */ /* 0x002fce0000410000 */
[----:B------:R-:W1:Y:S01]  /*95e0*/  @P2 MUFU.RCP R0, R7 ;  /* 0x0000000700002308 */ /* 0x000e620000001000 */
[C---:B----4-:R-:W-:Y:S01]  /*95f0*/  @P1 FMUL.FTZ R6, R209.reuse, 0.69314718246459960938 ;  /* 0x3f317218d1061820 */ /* 0x050fe20000410000 */
[----:B------:R-:W-:Y:S01]  /*9600*/  @P2 FMUL.FTZ R209, R209, 0.69314718246459960938 ;  /* 0x3f317218d1d12820 */ /* 0x000fe20000410000 */
[----:B---3--:R-:W-:Y:S02]  /*9610*/  @P2 FMUL.FTZ R5, R5, 0.69314718246459960938 ;  /* 0x3f31721805052820 */ /* 0x008fe40000410000 */
[----:B------:R-:W-:Y:S01]  /*9620*/  @P1 FFMA.FTZ R3, R6, R13, R4 ;  /* 0x0000000d06031223 */ /* 0x000fe20000010004 */
        /* <DEDUP_REMOVED lines=132> */
.L_x_5343:
[----:B------:R-:W1:Y:S01]  /*9e70*/  S2R R5, SR_CgaCtaId ;  /* 0x0000000000057919 */ /* 0x000e620000008800 */
[----:B------:R-:W-:Y:S01]  /*9e80*/  MOV R0, 0x400 ;  /* 0x0000040000007802 */ /* 0x000fe20000000f00 */
[----:B------:R-:W-:Y:S01]  /*9e90*/  BSSY B0, `(.L_x_5375) ;  /* 0x000046c000007945 */ /* 0x000fe20003800000 */
[----:B------:R-:W-:Y:S02]  /*9ea0*/  BAR.SYNC.DEFER_BLOCKING 0x5, 0x180 ;  /* 0x0146000000007b1d */ /* 0x000fe40000010000 */
[----:B-1----:R-:W-:-:S05]  /*9eb0*/  LEA R0, R5, R0, 0x18 ;  /* 0x0000000005007211 */ /* 0x002fca00078ec0ff */
[----:B------:R1:W2:Y:S01]  /*9ec0*/  LDS.128 R4, [R0+0x324d0] ;  /* 0x0324d00000047984 */ /* 0x0002a20000000c00 */
[----:B------:R-:W-:Y:S06]  /*9ed0*/  BAR.ARV 0x4, 0x180 ;  /* 0x0106000000007b1d */ /* 0x000fec0000002000 */
[----:B------:R-:W-:Y:S05]  /*9ee0*/  @P0 BRA `(.L_x_5376) ;  /* 0x0000003800040947 */ /* 0x000fea0003800000 */
[----:B------:R-:W0:Y:S01]  /*9ef0*/  LDL R8, [R1+0x80] ;  /* 0x0000800001087983 */ /* 0x000e220000100800 */
[----:B------:R-:W3:Y:S01]  /*9f00*/  S2R R9, SR_SWINHI ;  /* 0x0000000000097919 */ /* 0x000ee20000002f00 */
[----:B------:R-:W-:Y:S01]  /*9f10*/  F2FP.F16.F32.PACK_AB R10, R29, R28 ;  /* 0x0000001c1d0a723e */ /* 0x000fe200000000ff */
[----:B------:R-:W-:Y:S01]  /*9f20*/  ULDC.64 UR4, c[0x0][0xd08] ;  /* 0x0003420000047ab9 */ /* 0x000fe20000000a00 */
[----:B------:R-:W-:Y:S01]  /*9f30*/  F2FP.F16.F32.PACK_AB R11, R31, R30 ;  /* 0x0000001e1f0b723e */ /* 0x000fe200000000ff */
[----:B------:R-:W4:Y:S01]  /*9f40*/  LDL R160, [R1+0x20] ;  /* 0x0000200001a07983 */ /* 0x000f220000100800 */
[----:B------:R-:W-:Y:S02]  /*9f50*/  MOV R16, R0 ;  /* 0x0000000000107202 */ /* 0x000fe40000000f00 */
[----:B---3--:R-:W-:Y:S02]  /*9f60*/  MOV R17, R9 ;  /* 0x0000000900117202 */ /* 0x008fe40000000f00 */
[----:B------:R-:W-:-:S02]  /*9f70*/  F2FP.F16.F32.PACK_AB R14, R37, R36 ;  /* 0x00000024250e723e */ /* 0x000fc400000000ff */
[----:B------:R-:W-:Y:S01]  /*9f80*/  F2FP.F16.F32.PACK_AB R15, R39, R38 ;  /* 0x00000026270f723e */ /* 0x000fe200000000ff */
[----:B------:R-:W-:Y:S01]  /*9f90*/  BAR.SYNC.DEFER_BLOCKING 0x1, 0x100 ;  /* 0x0044000000007b1d */ /* 0x000fe20000010000 */
[----:B0-----:R-:W-:-:S03]  /*9fa0*/  IMAD.WIDE R152, R8, 0x2, R16 ;  /* 0x0000000208987825 */ /* 0x001fc600078e0210 */
[C---:B------:R-:W-:Y:S02]  /*9fb0*/  IADD3 R13, P0, R152.reuse, 0x20, RZ ;  /* 0x00000020980d7810 */ /* 0x040fe40007f1e0ff */
[C---:B------:R-:W-:Y:S02]  /*9fc0*/  LOP3.LUT R9, R152.reuse, 0x380, RZ, 0xc0, !PT ;  /* 0x0000038098097812 */ /* 0x040fe400078ec0ff */
[----:B------:R-:W-:Y:S02]  /*9fd0*/  LOP3.LUT R12, R13, 0x380, RZ, 0xc0, !PT ;  /* 0x000003800d0c7812 */ /* 0x000fe400078ec0ff */
[----:B------:R-:W-:Y:S02]  /*9fe0*/  IADD3 R23, P1, R152, 0x40, RZ ;  /* 0x0000004098177810 */ /* 0x000fe40007f3e0ff */
[----:B------:R-:W-:Y:S02]  /*9ff0*/  SHF.R.U64 R9, R9, 0x3, RZ ;  /* 0x0000000309097819 */ /* 0x000fe400000012ff */
[----:B------:R-:W-:-:S02]  /*a000*/  SHF.R.U64 R12, R12, 0x3, RZ ;  /* 0x000000030c0c7819 */ /* 0x000fc400000012ff */
[----:B------:R-:W-:Y:S02]  /*a010*/  LOP3.LUT R22, R23, 0x380, RZ, 0xc0, !PT ;  /* 0x0000038017167812 */ /* 0x000fe400078ec0ff */
[----:B------:R-:W-:Y:S01]  /*a020*/  LOP3.LUT R8, R9, R152, RZ, 0x3c, !PT ;  /* 0x0000009809087212 */ /* 0x000fe200078e3cff */
[--C-:B------:R-:W-:Y:S01]  /*a030*/  IMAD.MOV.U32 R9, RZ, RZ, R153.reuse ;  /* 0x000000ffff097224 */ /* 0x100fe200078e0099 */
[----:B------:R-:W-:Y:S01]  /*a040*/  LOP3.LUT R12, R12, R13, RZ, 0x3c, !PT ;  /* 0x0000000d0c0c7212 */ /* 0x000fe200078e3cff */
[----:B------:R-:W-:Y:S01]  /*a050*/  IMAD.X R13, RZ, RZ, R153, P0 ;  /* 0x000000ffff0d7224 */ /* 0x000fe200000e0699 */
[----:B------:R-:W-:Y:S02]  /*a060*/  SHF.R.U64 R22, R22, 0x3, RZ ;  /* 0x0000000316167819 */ /* 0x000fe400000012ff */
[----:B------:R-:W-:Y:S02]  /*a070*/  IADD3 R21, P0, R152, 0x60, RZ ;  /* 0x0000006098157810 */ /* 0x000fe40007f1e0ff */
[----:B--2---:R-:W-:-:S02]  /*a080*/  MOV R4, R8 ;  /* 0x0000000800047202 */ /* 0x004fc40000000f00 */
[----:B------:R-:W-:Y:S02]  /*a090*/  F2FP.F16.F32.PACK_AB R8, R25, R24 ;  /* 0x000000181908723e */ /* 0x000fe400000000ff */
[----:B------:R-:W-:Y:S02]  /*a0a0*/  F2FP.F16.F32.PACK_AB R9, R27, R26 ;  /* 0x0000001a1b09723e */ /* 0x000fe400000000ff */
[----:B------:R-:W-:Y:S01]  /*a0b0*/  LOP3.LUT R22, R22, R23, RZ, 0x3c, !PT ;  /* 0x0000001716167212 */ /* 0x000fe200078e3cff */
[----:B------:R-:W-:Y:S01]  /*a0c0*/  IMAD.X R23, RZ, RZ, R153, P1 ;  /* 0x000000ffff177224 */ /* 0x000fe200008e0699 */
[----:B------:R-:W-:Y:S02]  /*a0d0*/  LOP3.LUT R20, R21, 0x380, RZ, 0xc0, !PT ;  /* 0x0000038015147812 */ /* 0x000fe400078ec0ff */
[----:B------:R-:W-:Y:S01]  /*a0e0*/  IADD3 R155, P1, R152, 0x4000, RZ ;  /* 0x00004000989b7810 */ /* 0x000fe20007f3e0ff */
[----:B------:R0:W-:Y:S01]  /*a0f0*/  STSM.16.M88.4 [R4], R8 ;  /* 0x0000000804007844 */ /* 0x0001e20000000200 */
[----:B------:R-:W-:-:S02]  /*a100*/  SHF.R.U64 R20, R20, 0x3, RZ ;  /* 0x0000000314147819 */ /* 0x000fc400000012ff */
[----:B------:R-:W-:Y:S02]  /*a110*/  MOV R154, R12 ;  /* 0x0000000c009a7202 */ /* 0x000fe40000000f00 */
[----:B------:R-:W-:Y:S01]  /*a120*/  LOP3.LUT R20, R20, R21, RZ, 0x3c, !PT ;  /* 0x0000001514147212 */ /* 0x000fe200078e3cff */
[----:B------:R-:W-:Y:S01]  /*a130*/  IMAD.X R21, RZ, RZ, R153, P0 ;  /* 0x000000ffff157224 */ /* 0x000fe200000e0699 */
[----:B------:R-:W-:Y:S02]  /*a140*/  F2FP.F16.F32.PACK_AB R12, R33, R32 ;  /* 0x00000020210c723e */ /* 0x000fe400000000ff */
[----:B------:R-:W-:Y:S02]  /*a150*/  F2FP.F16.F32.PACK_AB R13, R35, R34 ;  /* 0x00000022230d723e */ /* 0x000fe400000000ff */
[----:B0-----:R-:W-:Y:S02]  /*a160*/  MOV R4, R22 ;  /* 0x0000001600047202 */ /* 0x001fe40000000f00 */
[----:B------:R-:W-:-:S02]  /*a170*/  LOP3.LUT R22, R155, 0x380, RZ, 0xc0, !PT ;  /* 0x000003809b167812 */ /* 0x000fc400078ec0ff */
[----:B------:R-:W-:Y:S02]  /*a180*/  IADD3 R157, P0, R152, 0x4020, RZ ;  /* 0x00004020989d7810 */ /* 0x000fe40007f1e0ff */
[----:B------:R-:W-:Y:S01]  /*a190*/  SHF.R.U64 R22, R22, 0x3, RZ ;  /* 0x0000000316167819 */ /* 0x000fe200000012ff */
[----:B------:R0:W-:Y:S01]  /*a1a0*/  STSM.16.M88.4 [R154], R12 ;  /* 0x0000000c9a007844 */ /* 0x0001e20000000200 */
[----:B------:R-:W-:Y:S02]  /*a1b0*/  F2FP.F16.F32.PACK_AB R8, R41, R40 ;  /* 0x000000282908723e */ /* 0x000fe400000000ff */
[----:B------:R-:W-:Y:S01]  /*a1c0*/  LOP3.LUT R22, R22, R155, RZ, 0x3c, !PT ;  /* 0x0000009b16167212 */ /* 0x000fe200078e3cff */
[----:B------:R-:W-:Y:S01]  /*a1d0*/  IMAD.X R23, RZ, RZ, R153, P1 ;  /* 0x000000ffff177224 */ /* 0x000fe200008e0699 */
[----:B------:R-:W-:Y:S02]  /*a1e0*/  F2FP.F16.F32.PACK_AB R9, R43, R42 ;  /* 0x0000002a2b09723e */ /* 0x000fe400000000ff */
[----:B------:R-:W-:-:S02]  /*a1f0*/  F2FP.F16.F32.PACK_AB R10, R45, R44 ;  /* 0x0000002c2d0a723e */ /* 0x000fc400000000ff */
[----:B------:R-:W-:Y:S02]  /*a200*/  F2FP.F16.F32.PACK_AB R11, R47, R46 ;  /* 0x0000002e2f0b723e */ /* 0x000fe400000000ff */
[----:B------:R-:W-:Y:S02]  /*a210*/  MOV R155, R20 ;  /* 0x00000014009b7202 */ /* 0x000fe40000000f00 */
[----:B------:R-:W-:Y:S02]  /*a220*/  LOP3.LUT R20, R157, 0x380, RZ, 0xc0, !PT ;  /* 0x000003809d147812 */ /* 0x000fe400078ec0ff */
[----:B0-----:R-:W-:Y:S02]  /*a230*/  F2FP.F16.F32.PACK_AB R12, R49, R48 ;  /* 0x00000030310c723e */ /* 0x001fe400000000ff */
[----:B------:R-:W-:Y:S02]  /*a240*/  F2FP.F16.F32.PACK_AB R13, R51, R50 ;  /* 0x00000032330d723e */ /* 0x000fe400000000ff */
[----:B------:R-:W-:-:S02]  /*a250*/  F2FP.F16.F32.PACK_AB R14, R53, R52 ;  /* 0x00000034350e723e */ /* 0x000fc400000000ff */
[----:B------:R-:W-:Y:S01]  /*a260*/  F2FP.F16.F32.PACK_AB R15, R55, R54 ;  /* 0x00000036370f723e */ /* 0x000fe200000000ff */
[----:B------:R0:W-:Y:S01]  /*a270*/  STSM.16.M88.4 [R4], R8 ;  /* 0x0000000804007844 */ /* 0x0001e20000000200 */
[----:B------:R-:W-:Y:S02]  /*a280*/  SHF.R.U64 R20, R20, 0x3, RZ ;  /* 0x0000000314147819 */ /* 0x000fe400000012ff */
[----:B------:R-:W-:Y:S01]  /*a290*/  MOV R154, R22 ;  /* 0x00000016009a7202 */ /* 0x000fe20000000f00 */
[----:B------:R2:W-:Y:S01]  /*a2a0*/  STSM.16.M88.4 [R155], R12 ;  /* 0x0000000c9b007844 */ /* 0x0005e20000000200 */
[----:B------:R-:W-:Y:S01]  /*a2b0*/  LOP3.LUT R20, R20, R157, RZ, 0x3c, !PT ;  /* 0x0000009d14147212 */ /* 0x000fe200078e3cff */
[----:B------:R-:W-:Y:S01]  /*a2c0*/  IMAD.X R21, RZ, RZ, R153, P0 ;  /* 0x000000ffff157224 */ /* 0x000fe200000e0699 */
[C---:B------:R-:W-:Y:S02]  /*a2d0*/  IADD3 R157, P1, R152.reuse, 0x8060, RZ ;  /* 0x00008060989d7810 */ /* 0x040fe40007f3e0ff */
[----:B------:R-:W-:-:S02]  /*a2e0*/  IADD3 R158, P0, R152, 0xc040, RZ ;  /* 0x0000c040989e7810 */ /* 0x000fc40007f1e0ff */
[----:B0-----:R-:W-:Y:S02]  /*a2f0*/  F2FP.F16.F32.PACK_AB R8, R57, R56 ;  /* 0x000000383908723e */ /* 0x001fe400000000ff */
[----:B------:R-:W-:Y:S02]  /*a300*/  F2FP.F16.F32.PACK_AB R9, R59, R58 ;  /* 0x0000003a3b09723e */ /* 0x000fe400000000ff */
[----:B------:R-:W-:Y:S02]  /*a310*/  F2FP.F16.F32.PACK_AB R10, R61, R60 ;  /* 0x0000003c3d0a723e */ /* 0x000fe400000000ff */
[----:B------:R-:W-:Y:S02]  /*a320*/  F2FP.F16.F32.PACK_AB R11, R63, R62 ;  /* 0x0000003e3f0b723e */ /* 0x000fe400000000ff */
[----:B--2---:R-:W-:-:S03]  /*a330*/  IADD3 R13, P5, R152, 0x4040, RZ ;  /* 0x00004040980d7810 */ /* 0x004fc60007fbe0ff */
[----:B------:R0:W-:Y:S01]  /*a340*/  STSM.16.M88.4 [R154], R8 ;  /* 0x000000089a007844 */ /* 0x0001e20000000200 */
[----:B------:R-:W-:Y:S02]  /*a350*/  LOP3.LUT R156, R157, 0x380, RZ, 0xc0, !PT ;  /* 0x000003809d9c7812 */ /* 0x000fe400078ec0ff */
[----:B------:R-:W-:Y:S02]  /*a360*/  MOV R4, R20 ;  /* 0x0000001400047202 */ /* 0x000fe40000000f00 */
[----:B------:R-:W-:Y:S02]  /*a370*/  IADD3 R15, P2, R152, 0x8000, RZ ;  /* 0x00008000980f7810 */ /* 0x000fe40007f5e0ff */
[----:B------:R-:W-:Y:S02]  /*a380*/  F2FP.F16.F32.PACK_AB R20, R65, R64 ;  /* 0x000000404114723e */ /* 0x000fe400000000ff */
[----:B------:R-:W-:Y:S02]  /*a390*/  LOP3.LUT R155, R158, 0x380, RZ, 0xc0, !PT ;  /* 0x000003809e9b7812 */ /* 0x000fe400078ec0ff */
[----:B------:R-:W-:-:S02]  /*a3a0*/  F2FP.F16.F32.PACK_AB R21, R67, R66 ;  /* 0x000000424315723e */ /* 0x000fc400000000ff */
[----:B0-----:R-:W-:Y:S02]  /*a3b0*/  LOP3.LUT R8, R13, 0x380, RZ, 0xc0, !PT ;  /* 0x000003800d087812 */ /* 0x001fe400078ec0ff */
[----:B------:R-:W-:Y:S02]  /*a3c0*/  IADD3 R11, P4, R152, 0x4060, RZ ;  /* 0x00004060980b7810 */ /* 0x000fe40007f9e0ff */
[----:B------:R-:W-:Y:S02]  /*a3d0*/  F2FP.F16.F32.PACK_AB R22, R69, R68 ;  /* 0x000000444516723e */ /* 0x000fe400000000ff */
[----:B------:R-:W-:Y:S02]  /*a3e0*/  F2FP.F16.F32.PACK_AB R23, R71, R70 ;  /* 0x000000464717723e */ /* 0x000fe400000000ff */
[----:B------:R-:W-:Y:S02]  /*a3f0*/  SHF.R.U64 R8, R8, 0x3, RZ ;  /* 0x0000000308087819 */ /* 0x000fe400000012ff */
[----:B------:R-:W-:Y:S01]  /*a400*/  LOP3.LUT R12, R11, 0x380, RZ, 0xc0, !PT ;  /* 0x000003800b0c7812 */ /* 0x000fe200078ec0ff */
[----:B------:R-:W-:Y:S01]  /*a410*/  IMAD.X R9, RZ, RZ, R153, P5 ;  /* 0x000000ffff097224 */ /* 0x000fe200028e0699 */
[----:B------:R-:W-:-:S02]  /*a420*/  SHF.R.U64 R156, R156, 0x3, RZ ;  /* 0x000000039c9c7819 */ /* 0x000fc400000012ff */
[----:B------:R-:W-:Y:S01]  /*a430*/  LOP3.LUT R10, R15, 0x380, RZ, 0xc0, !PT ;  /* 0x000003800f0a7812 */ /* 0x000fe200078ec0ff */
[----:B------:R0:W-:Y:S01]  /*a440*/  STSM.16.M88.4 [R4], R20 ;  /* 0x0000001404007844 */ /* 0x0001e20000000200 */
[----:B------:R-:W-:Y:S02]  /*a450*/  SHF.R.U64 R155, R155, 0x3, RZ ;  /* 0x000000039b9b7819 */ /* 0x000fe400000012ff */
[----:B------:R-:W-:Y:S02]  /*a460*/  LOP3.LUT R8, R8, R13, RZ, 0x3c, !PT ;  /* 0x0000000d08087212 */ /* 0x000fe400078e3cff */
[----:B------:R-:W-:Y:S02]  /*a470*/  SHF.R.U64 R12, R12, 0x3, RZ ;  /* 0x000000030c0c7819 */ /* 0x000fe400000012ff */
[----:B------:R-:W-:Y:S02]  /*a480*/  IADD3 R159, P3, R152, 0x8020, RZ ;  /* 0x00008020989f7810 */ /* 0x000fe40007f7e0ff */
[----:B------:R-:W-:Y:S01]  /*a490*/  LOP3.LUT R156, R156, R157, RZ, 0x3c, !PT ;  /* 0x0000009d9c9c7212 */ /* 0x000fe200078e3cff */
[----:B------:R-:W-:Y:S01]  /*a4a0*/  IMAD.X R13, RZ, RZ, R153, P4 ;  /* 0x000000ffff0d7224 */ /* 0x000fe200020e0699 */
[----:B------:R-:W-:-:S02]  /*a4b0*/  LOP3.LUT R154, R155, R158, RZ, 0x3c, !PT ;  /* 0x0000009e9b9a7212 */ /* 0x000fc400078e3cff */
[----:B------:R-:W-:Y:S01]  /*a4c0*/  LOP3.LUT R12, R12, R11, RZ, 0x3c, !PT ;  /* 0x0000000b0c0c7212 */ /* 0x000fe200078e3cff */
[----:B0-----:R-:W-:Y:S01]  /*a4d0*/  IMAD.X R21, RZ, RZ, R153, P2 ;  /* 0x000000ffff157224 */ /* 0x001fe200010e0699 */
[----:B------:R-:W-:Y:S02]  /*a4e0*/  SHF.R.U64 R20, R10, 0x3, RZ ;  /* 0x000000030a147819 */ /* 0x000fe400000012ff */
[----:B------:R-:W-:Y:S02]  /*a4f0*/  IADD3 R157, P2, R152, 0x8040, RZ ;  /* 0x00008040989d7810 */ /* 0x000fe40007f5e0ff */
[----:B------:R-:W-:Y:S02]  /*a500*/  MOV R22, R8 ;  /* 0x0000000800167202 */ /* 0x000fe40000000f00 */
[----:B------:R-:W-:Y:S02]  /*a510*/  LOP3.LUT R158, R159, 0x380, RZ, 0xc0, !PT ;  /* 0x000003809f9e7812 */ /* 0x000fe400078ec0ff */
[----:B------:R-:W-:-:S02]  /*a520*/  F2FP.F16.F32.PACK_AB R8, R73, R72 ;  /* 0x000000484908723e */ /* 0x000fc400000000ff */
[----:B------:R-:W-:Y:S02]  /*a530*/  F2FP.F16.F32.PACK_AB R9, R75, R74 ;  /* 0x0000004a4b09723e */ /* 0x000fe400000000ff */
[----:B------:R-:W-:Y:S02]  /*a540*/  F2FP.F16.F32.PACK_AB R10, R77, R76 ;  /* 0x0000004c4d0a723e */ /* 0x000fe400000000ff */
[----:B------:R-:W-:Y:S02]  /*a550*/  F2FP.F16.F32.PACK_AB R11, R79, R78 ;  /* 0x0000004e4f0b723e */ /* 0x000fe400000000ff */
[----:B------:R-:W-:Y:S02]  /*a560*/  LOP3.LUT R20, R20, R15, RZ, 0x3c, !PT ;  /* 0x0000000f14147212 */ /* 0x000fe400078e3cff */
[----:B------:R-:W-:Y:S01]  /*a570*/  LOP3.LUT R23, R157, 0x380, RZ, 0xc0, !PT ;  /* 0x000003809d177812 */ /* 0x000fe200078ec0ff */
[----:B------:R0:W-:Y:S01]  /*a580*/  STSM.16.M88.4 [R22], R8 ;  /* 0x0000000816007844 */ /* 0x0001e20000000200 */
[----:B------:R-:W-:-:S02]  /*a590*/  SHF.R.U64 R158, R158, 0x3, RZ ;  /* 0x000000039e9e7819 */ /* 0x000fc400000012ff */
[----:B------:R-:W-:Y:S02]  /*a5a0*/  MOV R155, R12 ;  /* 0x0000000c009b7202 */ /* 0x000fe40000000f00 */
[----:B------:R-:W-:Y:S02]  /*a5b0*/  F2FP.F16.F32.PACK_AB R12, R81, R80 ;  /* 0x00000050510c723e */ /* 0x000fe400000000ff */
[----:B------:R-:W-:Y:S02]  /*a5c0*/  F2FP.F16.F32.PACK_AB R13, R83, R82 ;  /* 0x00000052530d723e */ /* 0x000fe400000000ff */
[----:B------:R-:W-:Y:S02]  /*a5d0*/  F2FP.F16.F32.PACK_AB R14, R85, R84 ;  /* 0x00000054550e723e */ /* 0x000fe400000000ff */
[----:B------:R-:W-:Y:S02]  /*a5e0*/  F2FP.F16.F32.PACK_AB R15, R87, R86 ;  /* 0x00000056570f723e */ /* 0x000fe400000000ff */
[----:B------:R-:W-:-:S02]  /*a5f0*/  MOV R4, R20 ;  /* 0x0000001400047202 */ /* 0x000fc40000000f00 */
[----:B------:R-:W-:Y:S02]  /*a600*/  F2FP.F16.F32.PACK_AB R20, R89, R88 ;  /* 0x000000585914723e */ /* 0x000fe400000000ff */
[----:B0-----:R-:W-:Y:S02]  /*a610*/  SHF.R.U64 R8, R23, 0x3, RZ ;  /* 0x0000000317087819 */ /* 0x001fe400000012ff */
[----:B------:R-:W-:Y:S02]  /*a620*/  F2FP.F16.F32.PACK_AB R21, R91, R90 ;  /* 0x0000005a5b15723e */ /* 0x000fe400000000ff */
[----:B------:R-:W-:Y:S02]  /*a630*/  F2FP.F16.F32.PACK_AB R22, R93, R92 ;  /* 0x0000005c5d16723e */ /* 0x000fe400000000ff */
[----:B------:R-:W-:Y:S02]  /*a640*/  F2FP.F16.F32.PACK_AB R23, R95, R94 ;  /* 0x0000005e5f17723e */ /* 0x000fe400000000ff */
[----:B------:R-:W-:Y:S01]  /*a650*/  LOP3.LUT R158, R158, R159, RZ, 0x3c, !PT ;  /* 0x0000009f9e9e7212 */ /* 0x000fe200078e3cff */
[----:B------:R-:W-:Y:S01]  /*a660*/  IMAD.X R159, RZ, RZ, R153, P3 ;  /* 0x000000ffff9f7224 */ /* 0x000fe200018e0699 */
[----:B------:R0:W-:Y:S04]  /*a670*/  STSM.16.M88.4 [R155], R12 ;  /* 0x0000000c9b007844 */ /* 0x0001e80000000200 */
[----:B------:R2:W-:Y:S01]  /*a680*/  STSM.16.M88.4 [R4], R20 ;  /* 0x0000001404007844 */ /* 0x0005e20000000200 */
[----:B------:R-:W-:-:S02]  /*a690*/  MOV R158, R158 ;  /* 0x0000009e009e7202 */ /* 0x000fc40000000f00 */
[----:B0-----:R-:W-:Y:S01]  /*a6a0*/  LOP3.LUT R12, R8, R157, RZ, 0x3c, !PT ;  /* 0x0000009d080c7212 */ /* 0x001fe200078e3cff */
[--C-:B------:R-:W-:Y:S02]  /*a6b0*/  IMAD.X R157, RZ, RZ, R153.reuse, P1 ;  /* 0x000000ffff9d7224 */ /* 0x100fe400008e0699 */
[----:B------:R-:W-:Y:S01]  /*a6c0*/  IMAD.X R13, RZ, RZ, R153, P2 ;  /* 0x000000ffff0d7224 */ /* 0x000fe200010e0699 */
[C---:B--2---:R-:W-:Y:S02]  /*a6d0*/  IADD3 R23, P1, R152.reuse, 0xc020, RZ ;  /* 0x0000c02098177810 */ /* 0x044fe40007f3e0ff */
[----:B------:R-:W-:Y:S02]  /*a6e0*/  IADD3 R159, P2, R152, 0xc000, RZ ;  /* 0x0000c000989f7810 */ /* 0x000fe40007f5e0ff */
[----:B------:R-:W-:Y:S02]  /*a6f0*/  LOP3.LUT R22, R23, 0x380, RZ, 0xc0, !PT ;  /* 0x0000038017167812 */ /* 0x000fe400078ec0ff */
[----:B------:R-:W-:-:S02]  /*a700*/  LOP3.LUT R14, R159, 0x380, RZ, 0xc0, !PT ;  /* 0x000003809f0e7812 */ /* 0x000fc400078ec0ff */
[----:B------:R-:W-:Y:S02]  /*a710*/  SHF.R.U64 R22, R22, 0x3, RZ ;  /* 0x0000000316167819 */ /* 0x000fe400000012ff */
[----:B------:R-:W-:Y:S02]  /*a720*/  SHF.R.U64 R20, R14, 0x3, RZ ;  /* 0x000000030e147819 */ /* 0x000fe400000012ff */
[----:B------:R-:W-:Y:S01]  /*a730*/  LOP3.LUT R22, R22, R23, RZ, 0x3c, !PT ;  /* 0x0000001716167212 */ /* 0x000fe200078e3cff */
[--C-:B------:R-:W-:Y:S01]  /*a740*/  IMAD.X R23, RZ, RZ, R153.reuse, P1 ;  /* 0x000000ffff177224 */ /* 0x100fe200008e0699 */
[----:B------:R-:W-:Y:S01]  /*a750*/  F2FP.F16.F32.PACK_AB R8, R97, R96 ;  /* 0x000000606108723e */ /* 0x000fe200000000ff */
[----:B------:R-:W-:Y:S01]  /*a760*/  IMAD.X R21, RZ, RZ, R153, P2 ;  /* 0x000000ffff157224 */ /* 0x000fe200010e0699 */
[----:B------:R-:W-:Y:S02]  /*a770*/  F2FP.F16.F32.PACK_AB R9, R99, R98 ;  /* 0x000000626309723e */ /* 0x000fe400000000ff */
[----:B------:R-:W-:-:S02]  /*a780*/  F2FP.F16.F32.PACK_AB R10, R101, R100 ;  /* 0x00000064650a723e */ /* 0x000fc400000000ff */
[----:B------:R-:W-:Y:S02]  /*a790*/  F2FP.F16.F32.PACK_AB R11, R103, R102 ;  /* 0x00000066670b723e */ /* 0x000fe400000000ff */
[----:B------:R-:W-:Y:S02]  /*a7a0*/  LOP3.LUT R20, R20, R159, RZ, 0x3c, !PT ;  /* 0x0000009f14147212 */ /* 0x000fe400078e3cff */
[----:B------:R-:W-:Y:S01]  /*a7b0*/  IADD3 R152, P1, R152, 0xc060, RZ ;  /* 0x0000c06098987810 */ /* 0x000fe20007f3e0ff */
[----:B------:R0:W-:Y:S01]  /*a7c0*/  STSM.16.M88.4 [R158], R8 ;  /* 0x000000089e007844 */ /* 0x0001e20000000200 */
[----:B------:R-:W-:Y:S02]  /*a7d0*/  MOV R155, R12 ;  /* 0x0000000c009b7202 */ /* 0x000fe40000000f00 */
[----:B------:R-:W-:Y:S02]  /*a7e0*/  F2FP.F16.F32.PACK_AB R12, R105, R104 ;  /* 0x00000068690c723e */ /* 0x000fe400000000ff */
[----:B------:R-:W-:-:S02]  /*a7f0*/  F2FP.F16.F32.PACK_AB R13, R107, R106 ;  /* 0x0000006a6b0d723e */ /* 0x000fc400000000ff */
[----:B------:R-:W-:Y:S02]  /*a800*/  F2FP.F16.F32.PACK_AB R14, R109, R108 ;  /* 0x0000006c6d0e723e */ /* 0x000fe400000000ff */
[----:B------:R-:W-:Y:S02]  /*a810*/  F2FP.F16.F32.PACK_AB R15, R111, R110 ;  /* 0x0000006e6f0f723e */ /* 0x000fe400000000ff */
[----:B------:R-:W-:Y:S02]  /*a820*/  MOV R22, R22 ;  /* 0x0000001600167202 */ /* 0x000fe40000000f00 */
[----:B------:R-:W-:Y:S02]  /*a830*/  MOV R156, R156 ;  /* 0x0000009c009c7202 */ /* 0x000fe40000000f00 */
[----:B------:R-:W-:Y:S02]  /*a840*/  MOV R4, R20 ;  /* 0x0000001400047202 */ /* 0x000fe40000000f00 */
[----:B0-----:R-:W-:Y:S01]  /*a850*/  F2FP.F16.F32.PACK_AB R8, R113, R112 ;  /* 0x000000707108723e */ /* 0x001fe200000000ff */
[----:B------:R-:W0:Y:S01]  /*a860*/  LDC.64 R20, c[0x0][0xd00] ;  /* 0x00034000ff147b82 */ /* 0x000e220000000a00 */
[----:B------:R-:W-:-:S02]  /*a870*/  F2FP.F16.F32.PACK_AB R9, R115, R114 ;  /* 0x000000727309723e */ /* 0x000fc400000000ff */
[----:B------:R-:W-:Y:S02]  /*a880*/  F2FP.F16.F32.PACK_AB R10, R117, R116 ;  /* 0x00000074750a723e */ /* 0x000fe400000000ff */
[----:B------:R-:W-:Y:S02]  /*a890*/  F2FP.F16.F32.PACK_AB R11, R119, R118 ;  /* 0x00000076770b723e */ /* 0x000fe400000000ff */
[----:B------:R-:W-:Y:S01]  /*a8a0*/  LOP3.LUT R23, R152, 0x380, RZ, 0xc0, !PT ;  /* 0x0000038098177812 */ /* 0x000fe200078ec0ff */
[----:B------:R2:W-:Y:S03]  /*a8b0*/  STSM.16.M88.4 [R155], R12 ;  /* 0x0000000c9b007844 */ /* 0x0005e60000000200 */
[----:B------:R-:W-:Y:S01]  /*a8c0*/  SHF.R.U64 R23, R23, 0x3, RZ ;  /* 0x0000000317177819 */ /* 0x000fe200000012ff */
[----:B------:R3:W-:Y:S03]  /*a8d0*/  STSM.16.M88.4 [R156], R8 ;  /* 0x000000089c007844 */ /* 0x0007e60000000200 */
[----:B------:R-:W-:-:S02]  /*a8e0*/  LOP3.LUT R152, R23, R152, RZ, 0x3c, !PT ;  /* 0x0000009817987212 */ /* 0x000fc400078e3cff */
[----:B--2---:R-:W-:Y:S01]  /*a8f0*/  F2FP.F16.F32.PACK_AB R12, R121, R120 ;  /* 0x00000078790c723e */ /* 0x004fe200000000ff */
[--C-:B------:R-:W-:Y:S01]  /*a900*/  IMAD.X R155, RZ, RZ, R153.reuse, P0 ;  /* 0x000000ffff9b7224 */ /* 0x100fe200000e0699 */
[----:B------:R-:W-:Y:S02]  /*a910*/  F2FP.F16.F32.PACK_AB R13, R123, R122 ;  /* 0x0000007a7b0d723e */ /* 0x000fe400000000ff */
[----:B------:R-:W-:Y:S02]  /*a920*/  F2FP.F16.F32.PACK_AB R14, R125, R124 ;  /* 0x0000007c7d0e723e */ /* 0x000fe400000000ff */
[----:B------:R-:W-:Y:S01]  /*a930*/  F2FP.F16.F32.PACK_AB R15, R127, R126 ;  /* 0x0000007e7f0f723e */ /* 0x000fe200000000ff */
[----:B------:R-:W-:Y:S01]  /*a940*/  IMAD.X R153, RZ, RZ, R153, P1 ;  /* 0x000000ffff997224 */ /* 0x000fe200008e0699 */
[----:B---3--:R-:W-:Y:S02]  /*a950*/  F2FP.F16.F32.PACK_AB R8, R129, R128 ;  /* 0x000000808108723e */ /* 0x008fe400000000ff */
[----:B------:R-:W-:-:S02]  /*a960*/  F2FP.F16.F32.PACK_AB R9, R131, R130 ;  /* 0x000000828309723e */ /* 0x000fc400000000ff */
[----:B------:R-:W-:Y:S02]  /*a970*/  F2FP.F16.F32.PACK_AB R10, R133, R132 ;  /* 0x00000084850a723e */ /* 0x000fe400000000ff */
[----:B------:R-:W-:Y:S01]  /*a980*/  F2FP.F16.F32.PACK_AB R11, R135, R134 ;  /* 0x00000086870b723e */ /* 0x000fe200000000ff */
[----:B------:R2:W-:Y:S01]  /*a990*/  STSM.16.M88.4 [R4], R12 ;  /* 0x0000000c04007844 */ /* 0x0005e20000000200 */
[----:B------:R-:W-:Y:S02]  /*a9a0*/  MOV R154, R154 ;  /* 0x0000009a009a7202 */ /* 0x000fe40000000f00 */
[----:B------:R-:W-:Y:S01]  /*a9b0*/  MOV R152, R152 ;  /* 0x0000009800987202 */ /* 0x000fe20000000f00 */
[----:B------:R3:W-:Y:S01]  /*a9c0*/  STSM.16.M88.4 [R22], R8 ;  /* 0x0000000816007844 */ /* 0x0007e20000000200 */
[----:B--2---:R-:W-:Y:S02]  /*a9d0*/  F2FP.F16.F32.PACK_AB R12, R137, R136 ;  /* 0x00000088890c723e */ /* 0x004fe400000000ff */
[----:B------:R-:W-:-:S02]  /*a9e0*/  F2FP.F16.F32.PACK_AB R13, R139, R138 ;  /* 0x0000008a8b0d723e */ /* 0x000fc400000000ff */
[----:B------:R-:W-:Y:S02]  /*a9f0*/  F2FP.F16.F32.PACK_AB R14, R141, R140 ;  /* 0x0000008c8d0e723e */ /* 0x000fe400000000ff */
[----:B------:R-:W-:Y:S02]  /*aa00*/  F2FP.F16.F32.PACK_AB R15, R143, R142 ;  /* 0x0000008e8f0f723e */ /* 0x000fe400000000ff */
[----:B---3--:R-:W-:Y:S02]  /*aa10*/  F2FP.F16.F32.PACK_AB R8, R145, R144 ;  /* 0x000000909108723e */ /* 0x008fe400000000ff */
[----:B------:R-:W-:Y:S02]  /*aa20*/  F2FP.F16.F32.PACK_AB R9, R147, R146 ;  /* 0x000000929309723e */ /* 0x000fe400000000ff */
[----:B------:R-:W-:Y:S02]  /*aa30*/  F2FP.F16.F32.PACK_AB R10, R149, R148 ;  /* 0x00000094950a723e */ /* 0x000fe400000000ff */
[----:B------:R-:W-:Y:S01]  /*aa40*/  F2FP.F16.F32.PACK_AB R11, R151, R150 ;  /* 0x00000096970b723e */ /* 0x000fe200000000ff */
[----:B------:R2:W-:Y:S04]  /*aa50*/  STSM.16.M88.4 [R154], R12 ;  /* 0x0000000c9a007844 */ /* 0x0005e80000000200 */
[----:B------:R3:W-:Y:S01]  /*aa60*/  STSM.16.M88.4 [R152], R8 ;  /* 0x0000000898007844 */ /* 0x0007e20000000200 */
[----:B0-----:R-:W-:Y:S01]  /*aa70*/  ISETP.NE.U32.AND P0, PT, R20, RZ, PT ;  /* 0x000000ff1400720c */ /* 0x001fe20003f05070 */
[----:B------:R-:W-:-:S03]  /*aa80*/  IMAD.SHL.U32 R23, R211, 0x4, RZ ;  /* 0x00000004d3177824 */ /* 0x000fc600078e00ff */
[----:B------:R-:W-:Y:S02]  /*aa90*/  ISETP.NE.AND.EX P0, PT, R21, RZ, PT, P0 ;  /* 0x000000ff1500720c */ /* 0x000fe40003f05300 */
[----:B------:R-:W-:Y:S01]  /*aaa0*/  SHF.L.U64.HI R156, R211, 0x2, R216 ;  /* 0x00000002d39c7819 */ /* 0x000fe200000102d8 */
[----:B------:R-:W-:Y:S01]  /*aab0*/  IMAD.MOV.U32 R4, RZ, RZ, RZ ;  /* 0x000000ffff047224 */ /* 0x000fe200078e00ff */
[----:B------:R-:W-:Y:S01]  /*aac0*/  BAR.SYNC.DEFER_BLOCKING 0x1, 0x100 ;  /* 0x0044000000007b1d */ /* 0x000fe20000010000 */
[----:B--2---:R-:W-:-:S07]  /*aad0*/  IADD3 R12, P1, R23, R20, RZ ;  /* 0x00000014170c7210 */ /* 0x004fce0007f3e0ff */
[----:B---3--:R-:W0:Y:S01]  /*aae0*/  LDC R10, c[0x0][0xbd4] ;  /* 0x0002f500ff0a7b82 */ /* 0x008e220000000800 */
[----:B------:R-:W-:Y:S02]  /*aaf0*/  IMAD.X R13, R156, 0x1, R21, P1 ;  /* 0x000000019c0d7824 */ /* 0x000fe400008e0615 */
[----:B------:R-:W-:-:S05]  /*ab00*/  IMAD.MOV.U32 R153, RZ, RZ, 0xab8 ;  /* 0x00000ab8ff997424 */ /* 0x000fca00078e00ff */
[----:B------:R-:W2:Y:S01]  /*ab10*/  LDC R152, c[0x0][0xce8] ;  /* 0x00033a00ff987b82 */ /* 0x000ea20000000800 */
[----:B------:R-:W3:Y:S01]  /*ab20*/  @P0 LDG.E R4, desc[UR38][R12.64] ;  /* 0x000000260c040981 */ /* 0x000ee2000c1e1900 */
[----:B------:R-:W-:-:S04]  /*ab30*/  ISETP.NE.U32.AND P1, PT, RZ, UR4, PT ;  /* 0x00000004ff007c0c */ /* 0x000fc8000bf25070 */
[----:B------:R-:W-:-:S13]  /*ab40*/  ISETP.NE.AND.EX P1, PT, RZ, UR5, PT, P1 ;  /* 0x00000005ff007c0c */ /* 0x000fda000bf25310 */
[----:B------:R-:W-:-:S04]  /*ab50*/  @P1 IADD3 R8, P2, R23, UR4, RZ ;  /* 0x0000000417081c10 */ /* 0x000fc8000ff5e0ff */
[----:B------:R-:W-:Y:S02]  /*ab60*/  @P1 IADD3.X R9, R156, UR5, RZ, P2, !PT ;  /* 0x000000059c091c10 */ /* 0x000fe400097fe4ff */
[----:B------:R-:W-:Y:S01]  /*ab70*/  ISETP.NE.AND P2, PT, R213, RZ, PT ;  /* 0x000000ffd500720c */ /* 0x000fe20003f45270 */
[----:B------:R-:W-:-:S03]  /*ab80*/  ULDC UR4, c[0x0][0xb88] ;  /* 0x0002e20000047ab9 */ /* 0x000fc60000000800 */
[----:B0-----:R-:W-:Y:S01]  /*ab90*/  SEL R10, R213, R10, P2 ;  /* 0x0000000ad50a7207 */ /* 0x001fe20001000000 */
[----:B------:R-:W-:-:S03]  /*aba0*/  IMAD.U32 R23, RZ, RZ, UR4 ;  /* 0x00000004ff177e24 */ /* 0x000fc6000f8e00ff */
[----:B------:R-:W-:-:S03]  /*abb0*/  ISETP.GT.AND P3, PT, R10, 0x1, PT ;  /* 0x000000010a00780c */ /* 0x000fc60003f64270 */
[----:B------:R0:W5:Y:S01]  /*abc0*/  @P1 LDG.E R23, desc[UR38][R8.64] ;  /* 0x0000002608171981 */ /* 0x000162000c1e1900 */
[----:B------:R-:W-:-:S04]  /*abd0*/  SEL R153, R153, 0xa78, P3 ;  /* 0x00000a7899997807 */ /* 0x000fc80001800000 */
[----:B------:R-:W1:Y:S08]  /*abe0*/  LDC.64 R10, c[0x0][R153+0x218] ;  /* 0x00008600990a7b82 */ /* 0x000e700000000a00 */
[----:B0-----:R-:W0:Y:S01]  /*abf0*/  LDC.64 R8, c[0x0][R153+0x220] ;  /* 0x0000880099087b82 */ /* 0x001e220000000a00 */
[----:B------:R-:W-:Y:S02]  /*ac00*/  ISETP.NE.U32.AND P2, PT, R20, RZ, PT ;  /* 0x000000ff1400720c */ /* 0x000fe40003f45070 */
[----:B--2---:R-:W-:-:S02]  /*ac10*/  ISETP.NE.AND P4, PT, R152, 0x1, PT ;  /* 0x000000019800780c */ /* 0x004fc40003f85270 */
[----:B------:R-:W-:-:S04]  /*ac20*/  ISETP.NE.AND.EX P2, PT, R21, RZ, PT, P2 ;  /* 0x000000ff1500720c */ /* 0x000fc80003f45320 */
[----:B------:R-:W-:Y:S02]  /*ac30*/  SEL R211, R211, RZ, !P2 ;  /* 0x000000ffd3d37207 */ /* 0x000fe40005000000 */
[----:B------:R-:W-:Y:S01]  /*ac40*/  SEL R15, R216, RZ, !P2 ;  /* 0x000000ffd80f7207 */ /* 0x000fe20005000000 */
[----:B-1----:R-:W-:-:S04]  /*ac50*/  IMAD R11, R11, R212, RZ ;  /* 0x000000d40b0b7224 */ /* 0x002fc800078e02ff */
[----:B------:R-:W1:Y:S01]  /*ac60*/  @P4 LDC R155, c[0x0][0xcec] ;  /* 0x00033b00ff9b4b82 */ /* 0x000e620000000800 */
[----:B0-----:R-:W-:-:S07]  /*ac70*/  IMAD R9, R9, R211, RZ ;  /* 0x000000d309097224 */ /* 0x001fce00078e02ff */
[----:B------:R-:W0:Y:S01]  /*ac80*/  @P4 LDC R157, c[0x0][0xcf0] ;  /* 0x00033c00ff9d4b82 */ /* 0x000e220000000800 */
[C---:B------:R-:W-:Y:S02]  /*ac90*/  IMAD R21, R8.reuse, R15, R9 ;  /* 0x0000000f08157224 */ /* 0x040fe400078e0209 */
[----:B------:R-:W-:-:S04]  /*aca0*/  IMAD.WIDE.U32 R14, R8, R211, RZ ;  /* 0x000000d3080e7225 */ /* 0x000fc800078e00ff */
[----:B------:R-:W-:-:S04]  /*acb0*/  IMAD.WIDE.U32 R8, R10, R212, RZ ;  /* 0x000000d40a087225 */ /* 0x000fc800078e00ff */
[----:B------:R-:W-:Y:S02]  /*acc0*/  IMAD.IADD R158, R15, 0x1, R21 ;  /* 0x000000010f9e7824 */ /* 0x000fe400078e0215 */
[----:B------:R-:W2:Y:S01]  /*acd0*/  LDC.64 R20, c[0x0][R153+0x228] ;  /* 0x00008a0099147b82 */ /* 0x000ea20000000a00 */
[----:B------:R-:W-:-:S07]  /*ace0*/  IMAD.IADD R156, R9, 0x1, R11 ;  /* 0x00000001099c7824 */ /* 0x000fce00078e020b */
[----:B------:R-:W1:Y:S01]  /*acf0*/  LDC.64 R10, c[0x0][0xca8] ;  /* 0x00032a00ff0a7b82 */ /* 0x000e620000000a00 */
[----:B------:R-:W-:Y:S01]  /*ad00*/  IMAD.IADD R22, R210, 0x1, R18 ;  /* 0x00000001d2167824 */ /* 0x000fe200078e0212 */
[----:B----4-:R-:W-:-:S05]  /*ad10*/  SEL R9, R160, RZ, P3 ;  /* 0x000000ffa0097207 */ /* 0x010fca0001800000 */
[-C--:B--2---:R-:W-:Y:S02]  /*ad20*/  IMAD R159, R21, R9.reuse, RZ ;  /* 0x00000009159f7224 */ /* 0x084fe400078e02ff */
[----:B------:R-:W-:Y:S01]  /*ad30*/  IMAD.WIDE.U32 R20, R20, R9, RZ ;  /* 0x0000000914147225 */ /* 0x000fe200078e00ff */
[----:B-1----:R-:W1:Y:S03]  /*ad40*/  @!P3 LDC R10, c[0x0][0xc50] ;  /* 0x00031400ff0abb82 */ /* 0x002e660000000800 */
[----:B------:R-:W-:-:S05]  /*ad50*/  IMAD.IADD R159, R21, 0x1, R159 ;  /* 0x00000001159f7824 */ /* 0x000fca00078e029f */
[----:B------:R-:W2:Y:S01]  /*ad60*/  @!P3 LDC R11, c[0x0][0xc54] ;  /* 0x00031500ff0bbb82 */ /* 0x000ea20000000800 */
[----:B---3--:R-:W-:-:S07]  /*ad70*/  IADD3 R154, P2, P5, R14, R8, R4 ;  /* 0x000000080e9a7210 */ /* 0x008fce0007d5e004 */
[----:B------:R3:W4:Y:S01]  /*ad80*/  LDC.64 R14, c[0x0][R153+0x210] ;  /* 0x00008400990e7b82 */ /* 0x0007220000000a00 */
[----:B------:R-:W-:-:S04]  /*ad90*/  @P4 IMAD.HI.U32 R8, R22, R155, RZ ;  /* 0x0000009b16084227 */ /* 0x000fc800078e00ff */
[----:B------:R-:W-:Y:S01]  /*ada0*/  IMAD.MOV.U32 R155, RZ, RZ, R22 ;  /* 0x000000ffff9b7224 */ /* 0x000fe200078e0016 */
[----:B0-----:R-:W-:Y:S02]  /*adb0*/  @P4 SHF.R.U32.HI R155, RZ, R157, R8 ;  /* 0x0000009dff9b4219 */ /* 0x001fe40000011608 */
[----:B------:R-:W-:-:S03]  /*adc0*/  SHF.R.S32.HI R9, RZ, 0x1f, R4 ;  /* 0x0000001fff097819 */ /* 0x000fc60000011404 */
[----:B------:R-:W-:Y:S01]  /*add0*/  IMAD.MOV R21, RZ, RZ, -R155 ;  /* 0x000000ffff157224 */ /* 0x000fe200078e0a9b */
[----:B------:R-:W-:Y:S02]  /*ade0*/  IADD3.X R157, R158, R156, R9, P2, P5 ;  /* 0x0000009c9e9d7210 */ /* 0x000fe400017ea409 */
[----:B------:R-:W-:Y:S02]  /*adf0*/  IADD3 R20, P2, P5, R155, R154, R20 ;  /* 0x0000009a9b147210 */ /* 0x000fe40007d5e014 */
[----:B------:R-:W-:Y:S01]  /*ae00*/  SHF.R.S32.HI R8, RZ, 0x1f, R155 ;  /* 0x0000001fff087819 */ /* 0x000fe2000001149b */
[----:B------:R-:W-:-:S03]  /*ae10*/  IMAD R155, R152, R21, R22 ;  /* 0x00000015989b7224 */ /* 0x000fc600078e0216 */
[----:B------:R-:W-:Y:S02]  /*ae20*/  IADD3.X R21, R8, R157, R159, P2, P5 ;  /* 0x0000009d08157210 */ /* 0x000fe400017ea49f */
[----:B---3--:R-:W-:Y:S01]  /*ae30*/  SHF.R.S32.HI R153, RZ, 0x1f, R155 ;  /* 0x0000001fff997819 */ /* 0x008fe2000001149b */
[-C--:B----4-:R-:W-:Y:S02]  /*ae40*/  IMAD R8, R15, R155.reuse, RZ ;  /* 0x0000009b0f087224 */ /* 0x090fe400078e02ff */
[----:B------:R-:W-:-:S04]  /*ae50*/  IMAD.WIDE.U32 R20, R14, R155, R20 ;  /* 0x0000009b0e147225 */ /* 0x000fc800078e0014 */
[----:B------:R-:W-:Y:S01]  /*ae60*/  IMAD R153, R14, R153, R8 ;  /* 0x000000990e997224 */ /* 0x000fe200078e0208 */
[----:B-1----:R-:W-:-:S03]  /*ae70*/  LEA R15, P2, R20, R10, 0x2 ;  /* 0x0000000a140f7211 */ /* 0x002fc600078410ff */
[----:B------:R-:W-:-:S05]  /*ae80*/  IMAD.IADD R8, R21, 0x1, R153 ;  /* 0x0000000115087824 */ /* 0x000fca00078e0299 */
[----:B--2---:R-:W-:Y:S01]  /*ae90*/  LEA.HI.X R21, R20, R11, R8, 0x2, P2 ;  /* 0x0000000b14157211 */ /* 0x004fe200010f1408 */
[----:B------:R-:W-:Y:S06]  /*aea0*/  @P1 BRA `(.L_x_5377) ;  /* 0x0000000000101947 */ /* 0x000fec0003800000 */
[----:B------:R-:W-:Y:S05]  /*aeb0*/  @!P0 BRA `(.L_x_5377) ;  /* 0x00000000000c8947 */ /* 0x000fea0003800000 */
[----:B------:R-:W2:Y:S04]  /*aec0*/  LDG.E R8, desc[UR38][R12.64] ;  /* 0x000000260c087981 */ /* 0x000ea8000c1e1900 */
[----:B-----5:R-:W2:Y:S02]  /*aed0*/  LDG.E R23, desc[UR38][R12.64+0x4] ;  /* 0x000004260c177981 */ /* 0x020ea4000c1e1900 */
[----:B--2---:R-:W-:-:S07]  /*aee0*/  IMAD.IADD R23, R23, 0x1, -R8 ;  /* 0x0000000117177824 */ /* 0x004fce00078e0a08 */
.L_x_5377:
[----:B------:R-:W2:Y:S01]  /*aef0*/  LDL R8, [R1+0x7c] ;  /* 0x00007c0001087983 */ /* 0x000ea20000100800 */
[----:B------:R-:W0:Y:S03]  /*af00*/  S2R R10, SR_TID.X ;  /* 0x00000000000a7919 */ /* 0x000e260000002100 */
[----:B------:R-:W-:Y:S04]  /*af10*/  SHFL.IDX PT, R11, R21, RZ, 0x1c1f ;  /* 0x001c1fff150b7589 */ /* 0x000fe800000e0000 */
[----:B------:R-:W-:Y:S04]  /*af20*/  SHFL.IDX PT, R12, R15, 0x1, 0x1c1f ;  /* 0x003c1f000f0c7f89 */ /* 0x000fe800000e0000 */
[----:B------:R-:W-:Y:S01]  /*af30*/  SHFL.IDX PT, R13, R21, 0x1, 0x1c1f ;  /* 0x003c1f00150d7f89 */ /* 0x000fe200000e0000 */
[----:B0-----:R-:W-:-:S05]  /*af40*/  VIADD R14, R10, 0xffffff80 ;  /* 0xffffff800a0e7836 */ /* 0x001fca0000000000 */
[----:B------:R-:W-:-:S04]  /*af50*/  SHF.R.S32.HI R20, RZ, 0x1f, R14 ;  /* 0x0000001fff147819 */ /* 0x000fc8000001140e */
[----:B------:R-:W-:-:S04]  /*af60*/  LEA.HI R20, R20, R14, RZ, 0x7 ;  /* 0x0000000e14147211 */ /* 0x000fc800078f38ff */
[----:B------:R-:W-:Y:S01]  /*af70*/  LOP3.LUT R20, R20, 0xffffff80, RZ, 0xc0, !PT ;  /* 0xffffff8014147812 */ /* 0x000fe200078ec0ff */
[----:B------:R-:W0:Y:S04]  /*af80*/  SHFL.IDX PT, R10, R15, RZ, 0x1c1f ;  /* 0x001c1fff0f0a7589 */ /* 0x000e2800000e0000 */
[----:B------:R-:W-:-:S05]  /*af90*/  IMAD.IADD R20, R14, 0x1, -R20 ;  /* 0x000000010e147824 */ /* 0x000fca00078e0a14 */
[----:B------:R-:W-:Y:S01]  /*afa0*/  LOP3.LUT P0, RZ, R20, 0x3, RZ, 0xc0, !PT ;  /* 0x0000000314ff7812 */ /* 0x000fe2000780c0ff */
[----:B--2---:R-:W-:Y:S02]  /*afb0*/  IMAD.IADD R14, R8, 0x1, R18 ;  /* 0x00000001080e7824 */ /* 0x004fe400078e0212 */
[----:B-----5:R-:W-:Y:S02]  /*afc0*/  IMAD R8, R23, R152, RZ ;  /* 0x0000009817087224 */ /* 0x020fe400078e02ff */
[----:B------:R-:W-:-:S03]  /*afd0*/  VIADD R20, R14, 0x8 ;  /* 0x000000080e147836 */ /* 0x000fc60000000000 */
[-C--:B------:R-:W-:Y:S02]  /*afe0*/  ISETP.GE.OR P1, PT, R14, R8.reuse, P0 ;  /* 0x000000080e00720c */ /* 0x080fe40000726670 */
[----:B------:R-:W-:-:S11]  /*aff0*/  ISETP.GE.OR P0, PT, R20, R8, P0 ;  /* 0x000000081400720c */ /* 0x000fd60000706670 */
[----:B0-----:R0:W-:Y:S04]  /*b000*/  @!P1 ST.E desc[UR38][R10.64], R3 ;  /* 0x000000030a009985 */ /* 0x0011e8000c101926 */
[----:B------:R0:W-:Y:S01]  /*b010*/  @!P0 ST.E desc[UR38][R12.64], R2 ;  /* 0x000000020c008985 */ /* 0x0001e2000c101926 */
[----:B------:R-:W-:Y:S05]  /*b020*/  @P3 BRA `(.L_x_5378) ;  /* 0x0000000c00f83947 */ /* 0x000fea0003800000 */
[----:B------:R-:W1:Y:S01]  /*b030*/  S2R R153, SR_TID.X ;  /* 0x0000000000997919 */ /* 0x000e620000002100 */
[----:B------:R-:W-:Y:S01]  /*b040*/  ULDC.64 UR4, c[0x0][0xba0] ;  /* 0x0002e80000047ab9 */ /* 0x000fe20000000a00 */
[----:B------:R-:W2:Y:S01]  /*b050*/  @P4 LDC R81, c[0x0][0xcf0] ;  /* 0x00033c00ff514b82 */ /* 0x000ea20000000800 */
[----:B-1----:R-:W-:-:S05]  /*b060*/  VIADD R153, R153, 0xffffff80 ;  /* 0xffffff8099997836 */ /* 0x002fca0000000000 */
[----:B0-----:R-:W-:-:S04]  /*b070*/  SHF.R.S32.HI R2, RZ, 0x1f, R153 ;  /* 0x0000001fff027819 */ /* 0x001fc80000011499 */
        /* <DEDUP_REMOVED lines=10> */
[----:B------:R-:W-:Y:S02]  /*b120*/  LOP3.LUT R24, R25, 0x380, RZ, 0xc0, !PT ;  /* 0x0000038019187812 */ /* 0x000fe400078ec0ff */
[----:B------:R-:W-:Y:S02]  /*b130*/  IADD3 R29, P1, R16, 0x3000, RZ ;  /* 0x00003000101d7810 */ /* 0x000fe40007f3e0ff */
[----:B------:R-:W-:-:S02]  /*b140*/  SHF.R.U64 R20, R20, 0x3, RZ ;  /* 0x0000000314147819 */ /* 0x000fc400000012ff */
[----:B------:R-:W-:Y:S02]  /*b150*/  SHF.R.U64 R24, R24, 0x3, RZ ;  /* 0x0000000318187819 */ /* 0x000fe400000012ff */
[----:B------:R-:W-:Y:S02]  /*b160*/  LOP3.LUT R28, R29, 0x380, RZ, 0xc0, !PT ;  /* 0x000003801d1c7812 */ /* 0x000fe400078ec0ff */
[----:B------:R-:W-:Y:S01]  /*b170*/  LOP3.LUT R20, R20, R21, RZ, 0x3c, !PT ;  /* 0x0000001514147212 */ /* 0x000fe200078e3cff */
[--C-:B------:R-:W-:Y:S01]  /*b180*/  IMAD.X R21, RZ, RZ, R17.reuse, P3 ;  /* 0x000000ffff157224 */ /* 0x100fe200018e0611 */
[----:B------:R-:W-:Y:S01]  /*b190*/  LOP3.LUT R24, R24, R25, RZ, 0x3c, !PT ;  /* 0x0000001918187212 */ /* 0x000fe200078e3cff */
[----:B------:R-:W-:Y:S01]  /*b1a0*/  IMAD.X R25, RZ, RZ, R17, P2 ;  /* 0x000000ffff197224 */ /* 0x000fe200010e0611 */
[C---:B------:R-:W-:Y:S02]  /*b1b0*/  IADD3 R33, P0, R16.reuse, 0x4000, RZ ;  /* 0x0000400010217810 */ /* 0x040fe40007f1e0ff */
        /* <DEDUP_REMOVED lines=8> */
[----:B------:R-:W-:Y:S02]  /*b240*/  LOP3.LUT R32, R33, 0x380, RZ, 0xc0, !PT ;  /* 0x0000038021207812 */ /* 0x000fe400078ec0ff */
[----:B------:R-:W-:Y:S02]  /*b250*/  LOP3.LUT R36, R37, 0x380, RZ, 0xc0, !PT ;  /* 0x0000038025247812 */ /* 0x000fe400078ec0ff */
[----:B------:R-:W-:Y:S02]  /*b260*/  LOP3.LUT R40, R41, 0x380, RZ, 0xc0, !PT ;  /* 0x0000038029287812 */ /* 0x000fe400078ec0ff */
[----:B------:R-:W-:-:S02]  /*b270*/  LOP3.LUT R44, R45, 0x380, RZ, 0xc0, !PT ;  /* 0x000003802d2c7812 */ /* 0x000fc400078ec0ff */
[----:B------:R-:W-:Y:S02]  /*b280*/  LOP3.LUT R48, R49, 0x380, RZ, 0xc0, !PT ;  /* 0x0000038031307812 */ /* 0x000fe400078ec0ff */
[----:B------:R-:W-:Y:S01]  /*b290*/  LOP3.LUT R28, R28, R29, RZ, 0x3c, !PT ;  /* 0x0000001d1c1c7212 */ /* 0x000fe200078e3cff */
[----:B------:R-:W-:Y:S01]  /*b2a0*/  IMAD.X R29, RZ, RZ, R17, P1 ;  /* 0x000000ffff1d7224 */ /* 0x000fe200008e0611 */
[----:B------:R-:W-:Y:S02]  /*b2b0*/  IADD3 R53, P1, R16, 0x9000, RZ ;  /* 0x0000900010357810 */ /* 0x000fe40007f3e0ff */
[----:B------:R-:W-:Y:S02]  /*b2c0*/  SHF.R.U64 R32, R32, 0x3, RZ ;  /* 0x0000000320207819 */ /* 0x000fe400000012ff */
[----:B------:R-:W-:Y:S02]  /*b2d0*/  SHF.R.U64 R36, R36, 0x3, RZ ;  /* 0x0000000324247819 */ /* 0x000fe400000012ff */
[----:B------:R-:W-:Y:S01]  /*b2e0*/  LOP3.LUT R13, R16, 0x380, RZ, 0xc0, !PT ;  /* 0x00000380100d7812 */ /* 0x000fe200078ec0ff */
[----:B------:R-:W-:Y:S01]  /*b2f0*/  IMAD R9, R4, UR5, R9 ;  /* 0x0000000504097c24 */ /* 0x000fe2000f8e0209 */
[----:B------:R-:W-:Y:S01]  /*b300*/  SHF.R.U64 R40, R40, 0x3, RZ ;  /* 0x0000000328287819 */ /* 0x000fe200000012ff */
[----:B------:R-:W5:Y:S01]  /*b310*/  LD.E.128 R28, desc[UR38][R28.64] ;  /* 0x000000261c1c7980 */ /* 0x000f62000c101d00 */
        /* <DEDUP_REMOVED lines=25> */
[----:B------:R-:W-:Y:S01]  /*b4b0*/  LOP3.LUT R64, R65, 0x380, RZ, 0xc0, !PT ;  /* 0x0000038041407812 */ /* 0x000fe200078ec0ff */
[----:B------:R-:W5:Y:S01]  /*b4c0*/  LD.E.128 R48, desc[UR38][R48.64] ;  /* 0x0000002630307980 */ /* 0x000f62000c101d00 */
[----:B------:R-:W-:Y:S02]  /*b4d0*/  LOP3.LUT R68, R69, 0x380, RZ, 0xc0, !PT ;  /* 0x0000038045447812 */ /* 0x000fe400078ec0ff */
[----:B------:R-:W-:Y:S02]  /*b4e0*/  LOP3.LUT R72, R73, 0x380, RZ, 0xc0, !PT ;  /* 0x0000038049487812 */ /* 0x000fe400078ec0ff */
[----:B------:R-:W-:Y:S02]  /*b4f0*/  SHF.R.U64 R13, R13, 0x3, RZ ;  /* 0x000000030d0d7819 */ /* 0x000fe400000012ff */
[----:B------:R-:W-:Y:S01]  /*b500*/  LOP3.LUT R52, R52, R53, RZ, 0x3c, !PT ;  /* 0x0000003534347212 */ /* 0x000fe200078e3cff */
[----:B------:R-:W-:Y:S01]  /*b510*/  IMAD.X R53, RZ, RZ, R17, P1 ;  /* 0x000000ffff357224 */ /* 0x000fe200008e0611 */
[----:B------:R-:W-:-:S02]  /*b520*/  IADD3 R11, P1, R16, 0xf000, RZ ;  /* 0x0000f000100b7810 */ /* 0x000fc40007f3e0ff */
[----:B------:R-:W-:Y:S02]  /*b530*/  SHF.R.U64 R56, R56, 0x3, RZ ;  /* 0x0000000338387819 */ /* 0x000fe400000012ff */
[----:B------:R-:W-:Y:S01]  /*b540*/  SHF.R.U64 R60, R60, 0x3, RZ ;  /* 0x000000033c3c7819 */ /* 0x000fe200000012ff */
[----:B------:R-:W-:Y:S01]  /*b550*/  IMAD.X R77, RZ, RZ, R17, P1 ;  /* 0x000000ffff4d7224 */ /* 0x000fe200008e0611 */
[----:B------:R-:W-:Y:S01]  /*b560*/  SHF.R.U64 R64, R64, 0x3, RZ ;  /* 0x0000000340407819 */ /* 0x000fe200000012ff */
[----:B------:R-:W5:Y:S01]  /*b570*/  LD.E.128 R52, desc[UR38][R52.64] ;  /* 0x0000002634347980 */ /* 0x000f62000c101d00 */
[----:B------:R-:W-:Y:S02]  /*b580*/  SHF.R.U64 R68, R68, 0x3, RZ ;  /* 0x0000000344447819 */ /* 0x000fe400000012ff */
[----:B------:R-:W-:Y:S02]  /*b590*/  SHF.R.U64 R72, R72, 0x3, RZ ;  /* 0x0000000348487819 */ /* 0x000fe400000012ff */
[----:B------:R-:W-:-:S02]  /*b5a0*/  LOP3.LUT R16, R13, R16, RZ, 0x3c, !PT ;  /* 0x000000100d107212 */ /* 0x000fc400078e3cff */
        /* <DEDUP_REMOVED lines=11> */
[----:B------:R-:W-:Y:S01]  /*b660*/  LOP3.LUT R10, R11, 0x380, RZ, 0xc0, !PT ;  /* 0x000003800b0a7812 */ /* 0x000fe200078ec0ff */
[----:B------:R-:W-:-:S02]  /*b670*/  IMAD.IADD R85, R3, 0x1, R18 ;  /* 0x0000000103557824 */ /* 0x000fc400078e0212 */
[----:B------:R-:W5:Y:S01]  /*b680*/  LD.E.128 R56, desc[UR38][R56.64] ;  /* 0x0000002638387980 */ /* 0x000f62000c101d00 */
[----:B------:R-:W-:-:S03]  /*b690*/  SHF.R.U64 R10, R10, 0x3, RZ ;  /* 0x000000030a0a7819 */ /* 0x000fc600000012ff */
[----:B------:R-:W5:Y:S01]  /*b6a0*/  LD.E.128 R60, desc[UR38][R60.64] ;  /* 0x000000263c3c7980 */ /* 0x000f62000c101d00 */
[----:B------:R-:W-:Y:S01]  /*b6b0*/  LOP3.LUT R76, R10, R11, RZ, 0x3c, !PT ;  /* 0x0000000b0a4c7212 */ /* 0x000fe200078e3cff */
[----:B0-----:R-:W0:Y:S01]  /*b6c0*/  @P4 LDC R17, c[0x0][0xcec] ;  /* 0x00033b00ff114b82 */ /* 0x001e220000000800 */
[----:B------:R-:W-:Y:S01]  /*b6d0*/  IMAD.WIDE.U32 R10, R4, UR4, RZ ;  /* 0x00000004040a7c25 */ /* 0x000fe2000f8e00ff */
[----:B------:R-:W-:Y:S01]  /*b6e0*/  ULDC.64 UR4, c[0x0][0xbe8] ;  /* 0x0002fa0000047ab9 */ /* 0x000fe20000000a00 */
[----:B------:R-:W5:Y:S02]  /*b6f0*/  LD.E.128 R64, desc[UR38][R64.64] ;  /* 0x0000002640407980 */ /* 0x000f64000c101d00 */
[----:B------:R-:W-:Y:S02]  /*b700*/  IMAD.IADD R11, R11, 0x1, R9 ;  /* 0x000000010b0b7824 */ /* 0x000fe400078e0209 */
[----:B------:R-:W-:Y:S01]  /*b710*/  IMAD R9, R80, 0x20, R3 ;  /* 0x0000002050097824 */ /* 0x000fe200078e0203 */
[----:B------:R-:W-:Y:S01]  /*b720*/  SHF.R.S32.HI R16, RZ, 0x1f, R211 ;  /* 0x0000001fff107819 */ /* 0x000fe200000114d3 */
[----:B------:R-:W-:Y:S01]  /*b730*/  IMAD.WIDE.U32 R10, R212, UR4, R10 ;  /* 0x00000004d40a7c25 */ /* 0x000fe2000f8e000a */
[----:B------:R-:W5:Y:S03]  /*b740*/  LD.E.128 R68, desc[UR38][R68.64] ;  /* 0x0000002644447980 */ /* 0x000f66000c101d00 */
[----:B------:R-:W-:Y:S01]  /*b750*/  IMAD.IADD R80, R18, 0x1, R9 ;  /* 0x0000000112507824 */ /* 0x000fe200078e0209 */
[----:B------:R-:W5:Y:S01]  /*b760*/  LD.E.128 R72, desc[UR38][R72.64] ;  /* 0x0000002648487980 */ /* 0x000f62000c101d00 */
[----:B------:R-:W-:Y:S01]  /*b770*/  IMAD R11, R212, UR5, R11 ;  /* 0x00000005d40b7c24 */ /* 0x000fe2000f8e020b */
[----:B------:R-:W-:Y:S01]  /*b780*/  ULDC.64 UR4, c[0x0][0xbf0] ;  /* 0x0002fc0000047ab9 */ /* 0x000fe20000000a00 */
[----:B------:R-:W-:Y:S01]  /*b790*/  IMAD.MOV.U32 R9, RZ, RZ, R80 ;  /* 0x000000ffff097224 */ /* 0x000fe200078e0050 */
[----:B------:R-:W5:Y:S01]  /*b7a0*/  LD.E.128 R76, desc[UR38][R76.64] ;  /* 0x000000264c4c7980 */ /* 0x000f62000c101d00 */
[----:B------:R-:W-:-:S02]  /*b7b0*/  IMAD R16, R16, UR4, RZ ;  /* 0x0000000410107c24 */ /* 0x000fc4000f8e02ff */
[----:B0-----:R-:W-:Y:S01]  /*b7c0*/  @P4 IMAD.HI.U32 R4, R80, R17, RZ ;  /* 0x0000001150044227 */ /* 0x001fe200078e00ff */
[----:B------:R-:W-:Y:S01]  /*b7d0*/  @!PT LDS RZ, [RZ] ;  /* 0x00000000fffff984 */ /* 0x000fe20000000800 */
[----:B------:R-:W-:Y:S01]  /*b7e0*/  @!PT LDS RZ, [RZ] ;  /* 0x00000000fffff984 */ /* 0x000fe20000000800 */
[----:B------:R-:W-:Y:S01]  /*b7f0*/  @!PT LDS RZ, [RZ] ;  /* 0x00000000fffff984 */ /* 0x000fe20000000800 */
[----:B------:R-:W-:Y:S01]  /*b800*/  @!PT LDS RZ, [RZ] ;  /* 0x00000000fffff984 */ /* 0x000fe20000000800 */
[----:B------:R0:W-:Y:S06]  /*b810*/  MEMBAR.ALL.CTA ;  /* 0x0000000000007992 */ /* 0x0001ec0000008000 */
[----:B0-----:R-:W0:Y:S01]  /*b820*/  FENCE.VIEW.ASYNC.S ;  /* 0x00000000000073c6 */ /* 0x001e220000000000 */
[----:B--2---:R-:W-:Y:S01]  /*b830*/  @P4 SHF.R.U32.HI R9, RZ, R81, R4 ;  /* 0x00000051ff094219 */ /* 0x004fe20000011604 */
[C---:B------:R-:W-:Y:S02]  /*b840*/  IMAD R17, R211.reuse, UR5, R16 ;  /* 0x00000005d3117c24 */ /* 0x040fe4000f8e0210 */
[----:B------:R-:W-:Y:S01]  /*b850*/  IMAD.WIDE.U32 R10, R211, UR4, R10 ;  /* 0x00000004d30a7c25 */ /* 0x000fe2000f8e000a */
[----:B------:R-:W-:Y:S01]  /*b860*/  SHF.R.S32.HI R4, RZ, 0x1f, R9 ;  /* 0x0000001fff047819 */ /* 0x000fe20000011409 */
[----:B------:R-:W-:-:S02]  /*b870*/  ULDC.64 UR4, c[0x0][0xbe0] ;  /* 0x0002f80000047ab9 */ /* 0x000fc40000000a00 */
[----:B------:R-:W-:Y:S02]  /*b880*/  IMAD.MOV R81, RZ, RZ, -R9 ;  /* 0x000000ffff517224 */ /* 0x000fe400078e0a09 */
[----:B------:R-:W-:Y:S02]  /*b890*/  IMAD.IADD R11, R11, 0x1, R17 ;  /* 0x000000010b0b7824 */ /* 0x000fe400078e0211 */
        /* <DEDUP_REMOVED lines=11> */
[----:B------:R-:W-:Y:S01]  /*b950*/  VIADD R9, R85, 0x40 ;  /* 0x0000004055097836 */ /* 0x000fe20000000000 */
[----:B------:R-:W-:Y:S01]  /*b960*/  LEA R4, P2, R10, UR4, 0x1 ;  /* 0x000000040a047c11 */ /* 0x000fe2000f8408ff */
[----:B------:R-:W-:-:S03]  /*b970*/  IMAD.IADD R11, R11, 0x1, R81 ;  /* 0x000000010b0b7824 */ /* 0x000fc600078e0251 */
[-C--:B------:R-:W-:Y:S02]  /*b980*/  ISETP.GE.AND P0, PT, R9, R8.reuse, PT ;  /* 0x000000080900720c */ /* 0x080fe40003f06270 */
[----:B------:R-:W-:Y:S02]  /*b990*/  LEA.HI.X R9, R10, UR5, R11, 0x1, P2 ;  /* 0x000000050a097c11 */ /* 0x000fe400090f0c0b */
[C---:B------:R-:W-:Y:S01]  /*b9a0*/  ISETP.GE.AND P2, PT, R85.reuse, R8, PT ;  /* 0x000000085500720c */ /* 0x040fe20003f46270 */
[----:B------:R-:W-:Y:S02]  /*b9b0*/  VIADD R0, R0, 0x32420 ;  /* 0x0003242000007836 */ /* 0x000fe40000000000 */
[----:B------:R-:W-:-:S03]  /*b9c0*/  VIADD R3, R85, 0x20 ;  /* 0x0000002055037836 */ /* 0x000fc60000000000 */
[----:B------:R-:W-:Y:S01]  /*b9d0*/  PRMT R0, RZ, 0x654, R0 ;  /* 0x00000654ff007816 */ /* 0x000fe20000000000 */
[C---:B------:R-:W-:Y:S01]  /*b9e0*/  VIADD R18, R2.reuse, 0x40 ;  /* 0x0000004002127836 */ /* 0x040fe20000000000 */
[----:B------:R-:W-:Y:S01]  /*b9f0*/  ISETP.GE.AND P1, PT, R3, R8, PT ;  /* 0x000000080300720c */ /* 0x000fe20003f26270 */
[C---:B------:R-:W-:Y:S01]  /*ba00*/  VIADD R86, R2.reuse, 0x80 ;  /* 0x0000008002567836 */ /* 0x040fe20000000000 */
[----:B0-----:R0:W-:Y:S01]  /*ba10*/  SYNCS.ARRIVE.TRANS64.RED.A1T0 RZ, [R0+URZ], RZ ;  /* 0x000000ff00ff79a7 */ /* 0x0011e2000810043f */
[----:B------:R-:W-:Y:S01]  /*ba20*/  VIADD R88, R2, 0xc0 ;  /* 0x000000c002587836 */ /* 0x000fe20000000000 */
[----:B------:R1:W2:Y:S01]  /*ba30*/  SHFL.IDX PT, R83, R4, RZ, 0x181f ;  /* 0x00181fff04537589 */ /* 0x0002a200000e0000 */
[----:B------:R-:W-:Y:S03]  /*ba40*/  BSSY B1, `(.L_x_5379) ;  /* 0x0000018000017945 */ /* 0x000fe60003800000 */
[----:B------:R1:W3:Y:S01]  /*ba50*/  SHFL.IDX PT, R3, R9, RZ, 0x181f ;  /* 0x00181fff09037589 */ /* 0x0002e200000e0000 */
[----:B------:R-:W-:-:S02]  /*ba60*/  SHF.R.S32.HI R84, RZ, 0x1f, R18 ;  /* 0x0000001fff547819 */ /* 0x000fc40000011412 */
[----:B0-----:R-:W-:Y:S02]  /*ba70*/  SHF.R.S32.HI R0, RZ, 0x1f, R2 ;  /* 0x0000001fff007819 */ /* 0x001fe40000011402 */
[----:B------:R-:W-:Y:S02]  /*ba80*/  SHF.R.S32.HI R87, RZ, 0x1f, R86 ;  /* 0x0000001fff577819 */ /* 0x000fe40000011456 */
[----:B------:R-:W-:Y:S01]  /*ba90*/  SHF.R.S32.HI R89, RZ, 0x1f, R88 ;  /* 0x0000001fff597819 */ /* 0x000fe20000011458 */
[----:B-1----:R-:W-:Y:S06]  /*baa0*/  @P2 BRA `(.L_x_5380) ;  /* 0x0000000000442947 */ /* 0x002fec0003800000 */
        /* <DEDUP_REMOVED lines=17> */
.L_x_5380:
[----:B------:R-:W-:Y:S05]  /*bbc0*/  BSYNC B1 ;  /* 0x0000000000017941 */ /* 0x000fea0003800000 */
.L_x_5379:
[----:B---3--:R1:W3:Y:S01]  /*bbd0*/  SHFL.IDX PT, R3, R9, 0x1, 0x181f ;  /* 0x00381f0009037f89 */ /* 0x0082e200000e0000 */
        /* <DEDUP_REMOVED lines=20> */
.L_x_5382:
[----:B------:R-:W-:Y:S05]  /*bd20*/  BSYNC B1 ;  /* 0x0000000000017941 */ /* 0x000fea0003800000 */
.L_x_5381:
[----:B---3--:R3:W1:Y:S01]  /*bd30*/  SHFL.IDX PT, R3, R9, 0x2, 0x181f ;  /* 0x00581f0009037f89 */ /* 0x00866200000e0000 */
[----:B------:R-:W-:Y:S03]  /*bd40*/  BSSY B1, `(.L_x_5383) ;  /* 0x0000014000017945 */ /* 0x000fe60003800000 */
[----:B0---4-:R3:W0:Y:S01]  /*bd50*/  SHFL.IDX PT, R17, R4, 0x2, 0x181f ;  /* 0x00581f0004117f89 */ /* 0x01162200000e0000 */
[----:B------:R-:W-:Y:S05]  /*bd60*/  @P0 BRA `(.L_x_5384) ;  /* 0x0000000000440947 */ /* 0x000fea0003800000 */
[----:B------:R-:W-:Y:S02]  /*bd70*/  ULDC UR4, c[0x0][0xbc8] ;  /* 0x0002f20000047ab9 */ /* 0x000fe40000000800 */
[----:B------:R-:W-:Y:S02]  /*bd80*/  ISETP.GE.AND P3, PT, R2, UR4, PT ;  /* 0x0000000402007c0c */ /* 0x000fe4000bf66270 */
[----:B------:R-:W-:Y:S02]  /*bd90*/  ISETP.GE.AND P2, PT, R18, UR4, PT ;  /* 0x0000000412007c0c */ /* 0x000fe4000bf46270 */
[----:B------:R-:W-:Y:S02]  /*bda0*/  ISETP.GE.AND P1, PT, R86, UR4, PT ;  /* 0x0000000456007c0c */ /* 0x000fe4000bf26270 */
[----:B------:R-:W-:-:S07]  /*bdb0*/  ISETP.GE.AND P0, PT, R88, UR4, PT ;  /* 0x0000000458007c0c */ /* 0x000fce000bf06270 */
[-C--:B0-----:R-:W-:Y:S02]  /*bdc0*/  @!P3 LEA R10, P6, R2, R17.reuse, 0x1 ;  /* 0x00000011020ab211 */ /* 0x081fe400078c08ff */
[-C--:B-----5:R-:W-:Y:S02]  /*bdd0*/  @!P2 LEA R12, P5, R18, R17.reuse, 0x1 ;  /* 0x00000011120ca211 */ /* 0x0a0fe400078a08ff */
[----:B------:R-:W-:Y:S02]  /*bde0*/  @!P1 LEA R14, P4, R86, R17, 0x1 ;  /* 0x00000011560e9211 */ /* 0x000fe400078808ff */
[----:B-1----:R-:W-:Y:S02]  /*bdf0*/  @!P3 LEA.HI.X R11, R2, R3, R0, 0x1, P6 ;  /* 0x00000003020bb211 */ /* 0x002fe400030f0c00 */
        /* <DEDUP_REMOVED lines=8> */
.L_x_5384:
[----:B------:R-:W-:Y:S05]  /*be80*/  BSYNC B1 ;  /* 0x0000000000017941 */ /* 0x000fea0003800000 */
.L_x_5383:
[----:B-1----:R-:W-:Y:S01]  /*be90*/  VIADD R3, R85, 0x60 ;  /* 0x0000006055037836 */ /* 0x002fe20000000000 */
[----:B----45:R1:W4:Y:S04]  /*bea0*/  SHFL.IDX PT, R15, R9, 0x3, 0x181f ;  /* 0x00781f00090f7f89 */ /* 0x03032800000e0000 */
[----:B------:R-:W-:Y:S01]  /*beb0*/  ISETP.GE.AND P0, PT, R3, R8, PT ;  /* 0x000000080300720c */ /* 0x000fe20003f06270 */
[----:B0-----:R1:W0:-:S12]  /*bec0*/  SHFL.IDX PT, R17, R4, 0x3, 0x181f ;  /* 0x00781f0004117f89 */ /* 0x00121800000e0000 */
[----:B-1----:R-:W-:Y:S05]  /*bed0*/  @P0 BRA `(.L_x_5385) ;  /* 0x00000024009c0947 */ /* 0x002fea0003800000 */
[----:B------:R-:W-:Y:S02]  /*bee0*/  ULDC UR4, c[0x0][0xbc8] ;  /* 0x0002f20000047ab9 */ /* 0x000fe40000000800 */
[----:B------:R-:W-:Y:S02]  /*bef0*/  ISETP.GE.AND P3, PT, R2, UR4, PT ;  /* 0x0000000402007c0c */ /* 0x000fe4000bf66270 */
[----:B------:R-:W-:Y:S02]  /*bf00*/  ISETP.GE.AND P4, PT, R18, UR4, PT ;  /* 0x0000000412007c0c */ /* 0x000fe4000bf86270 */
[----:B------:R-:W-:-:S09]  /*bf10*/  ISETP.GE.AND P5, PT, R86, UR4, PT ;  /* 0x0000000456007c0c */ /* 0x000fd2000bfa6270 */
[-C--:B0-----:R-:W-:Y:S02]  /*bf20*/  @!P3 LEA R8, P0, R2, R17.reuse, 0x1 ;  /* 0x000000110208b211 */ /* 0x081fe400078008ff */
[-C--:B------:R-:W-:Y:S02]  /*bf30*/  @!P4 LEA R10, P1, R18, R17.reuse, 0x1 ;  /* 0x00000011120ac211 */ /* 0x080fe400078208ff */
[----:B------:R-:W-:Y:S02]  /*bf40*/  @!P5 LEA R12, P2, R86, R17, 0x1 ;  /* 0x00000011560cd211 */ /* 0x000fe400078408ff */
[-C--:B---34-:R-:W-:Y:S02]  /*bf50*/  @!P3 LEA.HI.X R9, R2, R15.reuse, R0, 0x1, P0 ;  /* 0x0000000f0209b211 */ /* 0x098fe400000f0c00 */
        /* <DEDUP_REMOVED lines=11> */
.L_x_5378:
[----:B0-----:R-:W0:Y:S01]  /*c010*/  @P4 LDC R13, c[0x0][0xcec] ;  /* 0x00033b00ff0d4b82 */ /* 0x001e220000000800 */
[----:B------:R-:W-:Y:S01]  /*c020*/  ULDC.64 UR4, c[0x0][0xc08] ;  /* 0x0003020000047ab9 */ /* 0x000fe20000000a00 */
[----:B------:R-:W-:Y:S01]  /*c030*/  ULDC.64 UR6, c[0x0][0xc30] ;  /* 0x00030c0000067ab9 */ /* 0x000fe20000000a00 */
[----:B------:R-:W-:Y:S01]  /*c040*/  IMAD R9, R9, UR4, RZ ;  /* 0x0000000409097c24 */ /* 0x000fe2000f8e02ff */
[----:B------:R-:W-:Y:S01]  /*c050*/  ISETP.GE.AND P0, PT, R14, R8, PT ;  /* 0x000000080e00720c */ /* 0x000fe20003f06270 */
[C---:B------:R-:W-:Y:S01]  /*c060*/  IMAD.WIDE.U32 R2, R4.reuse, UR4, RZ ;  /* 0x0000000404027c25 */ /* 0x040fe2000f8e00ff */
[----:B------:R-:W-:Y:S01]  /*c070*/  BSSY B1, `(.L_x_5386) ;  /* 0x00000db000017945 */ /* 0x000fe20003800000 */
[----:B------:R-:W-:Y:S01]  /*c080*/  SHF.R.S32.HI R18, RZ, 0x1f, R219 ;  /* 0x0000001fff127819 */ /* 0x000fe200000114db */
[----:B------:R-:W1:Y:S01]  /*c090*/  @P4 LDC R10, c[0x0][0xcf0] ;  /* 0x00033c00ff0a4b82 */ /* 0x000e620000000800 */
[----:B------:R-:W-:Y:S01]  /*c0a0*/  IMAD R9, R4, UR5, R9 ;  /* 0x0000000504097c24 */ /* 0x000fe2000f8e0209 */
[----:B------:R-:W-:Y:S01]  /*c0b0*/  ULDC.64 UR4, c[0x0][0xc38] ;  /* 0x00030e0000047ab9 */ /* 0x000fe20000000a00 */
[----:B------:R-:W-:Y:S01]  /*c0c0*/  SHF.R.S32.HI R4, RZ, 0x1f, R211 ;  /* 0x0000001fff047819 */ /* 0x000fe200000114d3 */
[----:B------:R-:W-:Y:S01]  /*c0d0*/  VIADD R171, R204, 0x40 ;  /* 0x00000040ccab7836 */ /* 0x000fe20000000000 */
[----:B------:R-:W-:Y:S01]  /*c0e0*/  SHF.R.S32.HI R153, RZ, 0x1f, R221 ;  /* 0x0000001fff997819 */ /* 0x000fe200000114dd */
[----:B------:R-:W-:Y:S01]  /*c0f0*/  IMAD.IADD R3, R3, 0x1, R9 ;  /* 0x0000000103037824 */ /* 0x000fe200078e0209 */
[----:B------:R-:W-:Y:S01]  /*c100*/  SHF.R.S32.HI R154, RZ, 0x1f, R222 ;  /* 0x0000001fff9a7819 */ /* 0x000fe200000114de */
[----:B------:R-:W-:Y:S01]  /*c110*/  IMAD.MOV.U32 R9, RZ, RZ, R22 ;  /* 0x000000ffff097224 */ /* 0x000fe200078e0016 */
[----:B------:R-:W-:Y:S01]  /*c120*/  SHF.R.S32.HI R155, RZ, 0x1f, R223 ;  /* 0x0000001fff9b7819 */ /* 0x000fe200000114df */
[----:B------:R-:W-:Y:S01]  /*c130*/  IMAD.WIDE.U32 R2, R212, UR4, R2 ;  /* 0x00000004d4027c25 */ /* 0x000fe2000f8e0002 */
[----:B------:R-:W-:-:S02]  /*c140*/  SHF.R.S32.HI R156, RZ, 0x1f, R224 ;  /* 0x0000001fff9c7819 */ /* 0x000fc400000114e0 */
[----:B------:R-:W-:Y:S01]  /*c150*/  SHF.R.S32.HI R157, RZ, 0x1f, R225 ;  /* 0x0000001fff9d7819 */ /* 0x000fe200000114e1 */
[----:B------:R-:W-:Y:S01]  /*c160*/  IMAD R3, R212, UR5, R3 ;  /* 0x00000005d4037c24 */ /* 0x000fe2000f8e0203 */
[----:B------:R-:W-:Y:S01]  /*c170*/  ULDC.64 UR4, c[0x0][0xc40] ;  /* 0x0003100000047ab9 */ /* 0x000fe20000000a00 */
[----:B0-----:R-:W-:Y:S01]  /*c180*/  @P4 IMAD.HI.U32 R13, R22, R13, RZ ;  /* 0x0000000d160d4227 */ /* 0x001fe200078e00ff */
[----:B------:R-:W-:Y:S02]  /*c190*/  SHF.R.S32.HI R158, RZ, 0x1f, R226 ;  /* 0x0000001fff9e7819 */ /* 0x000fe400000114e2 */
[----:B------:R-:W-:Y:S01]  /*c1a0*/  SHF.R.S32.HI R159, RZ, 0x1f, R227 ;  /* 0x0000001fff9f7819 */ /* 0x000fe200000114e3 */
[----:B------:R-:W-:Y:S01]  /*c1b0*/  IMAD R4, R4, UR4, RZ ;  /* 0x0000000404047c24 */ /* 0x000fe2000f8e02ff */
[----:B------:R-:W-:Y:S01]  /*c1c0*/  SHF.R.S32.HI R161, RZ, 0x1f, R229 ;  /* 0x0000001fffa17819 */ /* 0x000fe200000114e5 */
[----:B------:R-:W-:Y:S01]  /*c1d0*/  IMAD.WIDE.U32 R2, R211, UR4, R2 ;  /* 0x00000004d3027c25 */ /* 0x000fe2000f8e0002 */
[----:B------:R-:W-:-:S02]  /*c1e0*/  SHF.R.S32.HI R162, RZ, 0x1f, R230 ;  /* 0x0000001fffa27819 */ /* 0x000fc400000114e6 */
[----:B-1----:R-:W-:Y:S01]  /*c1f0*/  @P4 SHF.R.U32.HI R9, RZ, R10, R13 ;  /* 0x0000000aff094219 */ /* 0x002fe2000001160d */
[----:B------:R-:W-:Y:S01]  /*c200*/  IMAD R11, R211, UR5, R4 ;  /* 0x00000005d30b7c24 */ /* 0x000fe2000f8e0204 */
[----:B------:R-:W-:Y:S01]  /*c210*/  ULDC.64 UR4, c[0x0][0xc48] ;  /* 0x0003120000047ab9 */ /* 0x000fe20000000a00 */
[----:B------:R-:W-:Y:S01]  /*c220*/  VIADD R173, R204, 0x38 ;  /* 0x00000038ccad7836 */ /* 0x000fe20000000000 */
        /* <DEDUP_REMOVED lines=26> */
[----:B------:R-:W-:-:S03]  /*c3d0*/  ULDC.64 UR4, c[0x0][0xc00] ;  /* 0x0003000000047ab9 */ /* 0x000fc60000000a00 */
[----:B------:R-:W-:Y:S01]  /*c3e0*/  VIADD R4, R0, 0x32420 ;  /* 0x0003242000047836 */ /* 0x000fe20000000000 */
[----:B------:R-:W-:Y:S01]  /*c3f0*/  LEA R0, P1, R2, UR4, 0x2 ;  /* 0x0000000402007c11 */ /* 0x000fe2000f8210ff */
[----:B------:R-:W-:Y:S02]  /*c400*/  IMAD.IADD R3, R3, 0x1, R9 ;  /* 0x0000000103037824 */ /* 0x000fe400078e0209 */
[C---:B------:R-:W-:Y:S01]  /*c410*/  VIADD R175, R204.reuse, 0x30 ;  /* 0x00000030ccaf7836 */ /* 0x040fe20000000000 */
[----:B------:R-:W-:Y:S01]  /*c420*/  PRMT R9, RZ, 0x654, R4 ;  /* 0x00000654ff097816 */ /* 0x000fe20000000004 */
[----:B------:R-:W-:Y:S01]  /*c430*/  VIADD R177, R204, 0x28 ;  /* 0x00000028ccb17836 */ /* 0x000fe20000000000 */
[----:B------:R-:W-:Y:S01]  /*c440*/  LEA.HI.X R4, R2, UR5, R3, 0x2, P1 ;  /* 0x0000000502047c11 */ /* 0x000fe200088f1403 */
[C---:B------:R-:W-:Y:S01]  /*c450*/  VIADD R179, R204.reuse, 0x20 ;  /* 0x00000020ccb37836 */ /* 0x040fe20000000000 */
[----:B------:R0:W-:Y:S01]  /*c460*/  SYNCS.ARRIVE.TRANS64.RED.A1T0 RZ, [R9+URZ], RZ ;  /* 0x000000ff09ff79a7 */ /* 0x0001e2000810043f */
[C---:B------:R-:W-:Y:S01]  /*c470*/  VIADD R181, R204.reuse, 0x18 ;  /* 0x00000018ccb57836 */ /* 0x040fe20000000000 */
[----:B------:R0:W1:Y:S01]  /*c480*/  SHFL.IDX PT, R2, R0, RZ, 0x1c1f ;  /* 0x001c1fff00027589 */ /* 0x00006200000e0000 */
[C---:B------:R-:W-:Y:S01]  /*c490*/  VIADD R183, R204.reuse, 0x10 ;  /* 0x00000010ccb77836 */ /* 0x040fe20000000000 */
[----:B------:R-:W-:Y:S01]  /*c4a0*/  SHF.R.S32.HI R175, RZ, 0x1f, R175 ;  /* 0x0000001fffaf7819 */ /* 0x000fe200000114af */
[C---:B------:R-:W-:Y:S01]  /*c4b0*/  VIADD R185, R204.reuse, 0x8 ;  /* 0x00000008ccb97836 */ /* 0x040fe20000000000 */
[----:B------:R0:W2:Y:S01]  /*c4c0*/  SHFL.IDX PT, R3, R4, RZ, 0x1c1f ;  /* 0x001c1fff04037589 */ /* 0x0000a200000e0000 */
        /* <DEDUP_REMOVED lines=10> */
[----:B------:R-:W-:-:S02]  /*c570*/  VIADD R180, R204, 0x18 ;  /* 0x00000018ccb47836 */ /* 0x000fc40000000000 */
[C---:B------:R-:W-:Y:S02]  /*c580*/  VIADD R182, R204.reuse, 0x10 ;  /* 0x00000010ccb67836 */ /* 0x040fe40000000000 */
[----:B------:R-:W-:Y:S01]  /*c590*/  VIADD R184, R204, 0x8 ;  /* 0x00000008ccb87836 */ /* 0x000fe20000000000 */
[----:B0-----:R-:W-:Y:S06]  /*c5a0*/  @P0 BRA `(.L_x_5387) ;  /* 0x00000008001c0947 */ /* 0x001fec0003800000 */
[----:B------:R-:W-:Y:S01]  /*c5b0*/  ULDC UR4, c[0x0][0xbc8] ;  /* 0x0002f20000047ab9 */ /* 0x000fe20000000800 */
[----:B------:R-:W-:Y:S01]  /*c5c0*/  VIADD R9, R204, 0xe8 ;  /* 0x000000e8cc097836 */ /* 0x000fe20000000000 */
[----:B------:R-:W-:Y:S02]  /*c5d0*/  ISETP.GE.AND P4, PT, R184, UR4, PT ;  /* 0x00000004b8007c0c */ /* 0x000fe4000bf86270 */
[----:B------:R-:W-:Y:S02]  /*c5e0*/  ISETP.GE.AND P3, PT, R182, UR4, PT ;  /* 0x00000004b6007c0c */ /* 0x000fe4000bf66270 */
[----:B------:R-:W-:Y:S02]  /*c5f0*/  ISETP.GE.AND P5, PT, R204, UR4, PT ;  /* 0x00000004cc007c0c */ /* 0x000fe4000bfa6270 */
[----:B------:R-:W-:Y:S02]  /*c600*/  ISETP.GE.AND P1, PT, R178, UR4, PT ;  /* 0x00000004b2007c0c */ /* 0x000fe4000bf26270 */
[----:B------:R-:W-:-:S02]  /*c610*/  ISETP.GE.AND P0, PT, R180, UR4, PT ;  /* 0x00000004b4007c0c */ /* 0x000fc4000bf06270 */
[----:B------:R-:W-:-:S03]  /*c620*/  SHF.R.S32.HI R21, RZ, 0x1f, R214 ;  /* 0x0000001fff157819 */ /* 0x000fc600000114d6 */
[-C--:B-1----:R-:W-:Y:S02]  /*c630*/  @!P4 LEA R10, P2, R184, R2.reuse, 0x2 ;  /* 0x00000002b80ac211 */ /* 0x082fe400078410ff */
[----:B------:R-:W-:Y:S02]  /*c640*/  @!P3 LEA R12, P6, R182, R2, 0x2 ;  /* 0x00000002b60cb211 */ /* 0x000fe400078c10ff */
[----:B--2---:R-:W-:Y:S01]  /*c650*/  @!P5 IMAD.WIDE R14, R204, 0x4, R2 ;  /* 0x00000004cc0ed825 */ /* 0x004fe200078e0202 */
[-C--:B------:R-:W-:Y:S02]  /*c660*/  @!P4 LEA.HI.X R11, R184, R3.reuse, R185, 0x2, P2 ;  /* 0x00000003b80bc211 */ /* 0x080fe400010f14b9 */
[----:B------:R-:W-:Y:S02]  /*c670*/  ISETP.GE.AND P2, PT, R176, UR4, PT ;  /* 0x00000004b0007c0c */ /* 0x000fe4000bf46270 */
[----:B------:R-:W-:Y:S01]  /*c680*/  @!P3 LEA.HI.X R13, R182, R3, R183, 0x2, P6 ;  /* 0x00000003b60db211 */ /* 0x000fe200030f14b7 */
[----:B------:R0:W-:Y:S04]  /*c690*/  @!P5 ST.E.64 desc[UR38][R14.64], R24 ;  /* 0x000000180e00d985 */ /* 0x0001e8000c101b26 */
[----:B------:R1:W-:Y:S01]  /*c6a0*/  @!P4 ST.E.64 desc[UR38][R10.64], R28 ;  /* 0x0000001c0a00c985 */ /* 0x0003e2000c101b26 */
[----:B------:R-:W-:-:S03]  /*c6b0*/  ISETP.GE.AND P4, PT, R172, UR4, PT ;  /* 0x00000004ac007c0c */ /* 0x000fc6000bf86270 */
[----:B------:R2:W-:Y:S01]  /*c6c0*/  @!P3 ST.E.64 desc[UR38][R12.64], R32 ;  /* 0x000000200c00b985 */ /* 0x0005e2000c101b26 */
[----:B------:R-:W-:Y:S01]  /*c6d0*/  ISETP.GE.AND P3, PT, R174, UR4, PT ;  /* 0x00000004ae007c0c */ /* 0x000fe2000bf66270 */
[----:B0-----:R-:W-:Y:S01]  /*c6e0*/  VIADD R25, R204, 0xf0 ;  /* 0x000000f0cc197836 */ /* 0x001fe20000000000 */
[-C--:B-1----:R-:W-:Y:S01]  /*c6f0*/  @!P0 LEA R10, P6, R180, R2.reuse, 0x2 ;  /* 0x00000002b40a8211 */ /* 0x082fe200078c10ff */
[----:B------:R-:W-:Y:S01]  /*c700*/  VIADD R29, R204, 0xf8 ;  /* 0x000000f8cc1d7836 */ /* 0x000fe20000000000 */
[-C--:B--2---:R-:W-:Y:S02]  /*c710*/  @!P1 LEA R12, P5, R178, R2.reuse, 0x2 ;  /* 0x00000002b20c9211 */ /* 0x084fe400078a10ff */
        /* <DEDUP_REMOVED lines=10> */
[-C--:B0-----:R-:W-:Y:S02]  /*c7c0*/  @!P3 LEA R10, P6, R174, R2.reuse, 0x2 ;  /* 0x00000002ae0ab211 */ /* 0x081fe400078c10ff */
[-C--:B-1----:R-:W-:Y:S02]  /*c7d0*/  @!P4 LEA R12, P2, R172, R2.reuse, 0x2 ;  /* 0x00000002ac0cc211 */ /* 0x082fe400078410ff */
        /* <DEDUP_REMOVED lines=27> */
[----:B------:R0:W-:Y:S01]  /*c990*/  @!P3 ST.E.64 desc[UR38][R10.64], R72 ;  /* 0x000000480a00b985 */ /* 0x0001e2000c101b26 */
[----:B--2---:R-:W-:-:S03]  /*c9a0*/  @!P5 LEA R14, P6, R232, R2, 0x2 ;  /* 0x00000002e80ed211 */ /* 0x004fc600078c10ff */
[----:B------:R1:W-:Y:S01]  /*c9b0*/  @!P4 ST.E.64 desc[UR38][R12.64], R76 ;  /* 0x0000004c0c00c985 */ /* 0x0003e2000c101b26 */
[----:B------:R-:W-:Y:S02]  /*c9c0*/  @!P5 LEA.HI.X R15, R232, R3, R164, 0x2, P6 ;  /* 0x00000003e80fd211 */ /* 0x000fe400030f14a4 */
        /* <DEDUP_REMOVED lines=11> */
[----:B------:R-:W-:-:S05]  /*ca80*/  @!P2 LEA.HI.X R15, R229, R3, R161, 0x2, P6 ;  /* 0x00000003e50fa211 */ /* 0x000fca00030f14a1 */
[----:B------:R2:W-:Y:S01]  /*ca90*/  @!P2 ST.E.64 desc[UR38][R14.64], R92 ;  /* 0x0000005c0e00a985 */ /* 0x0005e2000c101b26 */
[----:B------:R-:W-:Y:S02]  /*caa0*/  ISETP.GE.AND P2, PT, R225, UR4, PT ;  /* 0x00000004e1007c0c */ /* 0x000fe4000bf46270 */
[CC--:B0-----:R-:W-:Y:S02]  /*cab0*/  @!P5 LEA R10, P1, R228.reuse, R2.reuse, 0x2 ;  /* 0x00000002e40ad211 */ /* 0x0c1fe400078210ff */
[CC--:B-1----:R-:W-:Y:S02]  /*cac0*/  @!P4 LEA R12, P0, R227.reuse, R2.reuse, 0x2 ;  /* 0x00000002e30cc211 */ /* 0x0c2fe400078010ff */
[-C--:B------:R-:W-:Y:S02]  /*cad0*/  @!P5 LEA.HI.X R11, R228, R3.reuse, R160, 0x2, P1 ;  /* 0x00000003e40bd211 */ /* 0x080fe400008f14a0 */
[----:B------:R-:W-:Y:S02]  /*cae0*/  ISETP.GE.AND P1, PT, R224, UR4, PT ;  /* 0x00000004e0007c0c */ /* 0x000fe4000bf26270 */
[----:B--2---:R-:W-:Y:S01]  /*caf0*/  @!P3 LEA R14, P6, R226, R2, 0x2 ;  /* 0x00000002e20eb211 */ /* 0x004fe200078c10ff */
[----:B------:R0:W-:Y:S01]  /*cb00*/  @!P5 ST.E.64 desc[UR38][R10.64], R96 ;  /* 0x000000600a00d985 */ /* 0x0001e2000c101b26 */
[----:B------:R-:W-:-:S02]  /*cb10*/  @!P4 LEA.HI.X R13, R227, R3, R159, 0x2, P0 ;  /* 0x00000003e30dc211 */ /* 0x000fc400000f149f */
[----:B------:R-:W-:Y:S02]  /*cb20*/  @!P3 LEA.HI.X R15, R226, R3, R158, 0x2, P6 ;  /* 0x00000003e20fb211 */ /* 0x000fe400030f149e */
[----:B------:R-:W-:Y:S01]  /*cb30*/  ISETP.GE.AND P0, PT, R223, UR4, PT ;  /* 0x00000004df007c0c */ /* 0x000fe2000bf06270 */
[----:B------:R1:W-:Y:S01]  /*cb40*/  @!P4 ST.E.64 desc[UR38][R12.64], R100 ;  /* 0x000000640c00c985 */ /* 0x0003e2000c101b26 */
[----:B------:R-:W-:-:S03]  /*cb50*/  ISETP.GE.AND P4, PT, R221, UR4, PT ;  /* 0x00000004dd007c0c */ /* 0x000fc6000bf86270 */
[----:B------:R2:W-:Y:S01]  /*cb60*/  @!P3 ST.E.64 desc[UR38][R14.64], R104 ;  /* 0x000000680e00b985 */ /* 0x0005e2000c101b26 */
[----:B------:R-:W-:Y:S02]  /*cb70*/  ISETP.GE.AND P3, PT, R222, UR4, PT ;  /* 0x00000004de007c0c */ /* 0x000fe4000bf66270 */
[----:B0-----:R-:W-:-:S04]  /*cb80*/  @!P2 LEA R10, P6, R225, R2, 0x2 ;  /* 0x00000002e10aa211 */ /* 0x001fc800078c10ff */
[----:B------:R-:W-:Y:S02]  /*cb90*/  @!P2 LEA.HI.X R11, R225, R3, R157, 0x2, P6 ;  /* 0x00000003e10ba211 */ /* 0x000fe400030f149d */
[----:B-1----:R-:W-:-:S03]  /*cba0*/  @!P1 LEA R12, P5, R224, R2, 0x2 ;  /* 0x00000002e00c9211 */ /* 0x002fc600078a10ff */
[----:B------:R0:W-:Y:S01]  /*cbb0*/  @!P2 ST.E.64 desc[UR38][R10.64], R108 ;  /* 0x0000006c0a00a985 */ /* 0x0001e2000c101b26 */
[-C--:B------:R-:W-:Y:S02]  /*cbc0*/  @!P1 LEA.HI.X R13, R224, R3.reuse, R156, 0x2, P5 ;  /* 0x00000003e00d9211 */ /* 0x080fe400028f149c */
[-C--:B--2---:R-:W-:Y:S02]  /*cbd0*/  @!P0 LEA R14, P6, R223, R2.reuse, 0x2 ;  /* 0x00000002df0e8211 */ /* 0x084fe400078c10ff */
[-C--:B------:R-:W-:Y:S01]  /*cbe0*/  @!P4 LEA R22, P5, R221, R2.reuse, 0x2 ;  /* 0x00000002dd16c211 */ /* 0x080fe200078a10ff */
[----:B------:R1:W-:Y:S01]  /*cbf0*/  @!P1 ST.E.64 desc[UR38][R12.64], R112 ;  /* 0x000000700c009985 */ /* 0x0003e2000c101b26 */
[----:B------:R-:W-:Y:S02]  /*cc00*/  @!P3 LEA R16, P1, R222, R2, 0x2 ;  /* 0x00000002de10b211 */ /* 0x000fe400078210ff */
[----:B------:R-:W-:Y:S02]  /*cc10*/  @!P0 LEA.HI.X R15, R223, R3, R155, 0x2, P6 ;  /* 0x00000003df0f8211 */ /* 0x000fe400030f149b */
[----:B------:R-:W-:-:S02]  /*cc20*/  ISETP.GE.AND P2, PT, R220, UR4, PT ;  /* 0x00000004dc007c0c */ /* 0x000fc4000bf46270 */
[-C--:B------:R-:W-:Y:S01]  /*cc30*/  @!P3 LEA.HI.X R17, R222, R3.reuse, R154, 0x2, P1 ;  /* 0x00000003de11b211 */ /* 0x080fe200008f149a */
[----:B------:R2:W-:Y:S01]  /*cc40*/  @!P0 ST.E.64 desc[UR38][R14.64], R116 ;  /* 0x000000740e008985 */ /* 0x0005e2000c101b26 */
[----:B------:R-:W-:Y:S02]  /*cc50*/  ISETP.GE.AND P1, PT, R219, UR4, PT ;  /* 0x00000004db007c0c */ /* 0x000fe4000bf26270 */
[----:B------:R-:W-:Y:S01]  /*cc60*/  @!P4 LEA.HI.X R23, R221, R3, R153, 0x2, P5 ;  /* 0x00000003dd17c211 */ /* 0x000fe200028f1499 */
[----:B------:R3:W-:Y:S01]  /*cc70*/  @!P3 ST.E.64 desc[UR38][R16.64], R120 ;  /* 0x000000781000b985 */ /* 0x0007e2000c101b26 */
[----:B------:R-:W-:Y:S02]  /*cc80*/  ISETP.GE.AND P0, PT, R214, UR4, PT ;  /* 0x00000004d6007c0c */ /* 0x000fe4000bf06270 */
[----:B------:R-:W-:Y:S01]  /*cc90*/  ISETP.GE.AND P3, PT, R25, UR4, PT ;  /* 0x0000000419007c0c */ /* 0x000fe2000bf66270 */
[----:B------:R4:W-:Y:S01]  /*cca0*/  @!P4 ST.E.64 desc[UR38][R22.64], R124 ;  /* 0x0000007c1600c985 */ /* 0x0009e2000c101b26 */
[----:B------:R-:W-:-:S02]  /*ccb0*/  ISETP.GE.AND P4, PT, R9, UR4, PT ;  /* 0x0000000409007c0c */ /* 0x000fc4000bf86270 */
[----:B0-----:R-:W-:-:S03]  /*ccc0*/  @!P2 LEA R10, P5, R220, R2, 0x2 ;  /* 0x00000002dc0aa211 */ /* 0x001fc600078a10ff */
[CC--:B-1----:R-:W-:Y:S02]  /*ccd0*/  @!P1 LEA R12, P6, R219.reuse, R2.reuse, 0x2 ;  /* 0x00000002db0c9211 */ /* 0x0c2fe400078c10ff */
[-C--:B------:R-:W-:Y:S02]  /*cce0*/  @!P2 LEA.HI.X R11, R220, R3.reuse, R152, 0x2, P5 ;  /* 0x00000003dc0ba211 */ /* 0x080fe400028f1498 */
[C---:B--2---:R-:W-:Y:S02]  /*ccf0*/  @!P0 LEA R14, P5, R214.reuse, R2, 0x2 ;  /* 0x00000002d60e8211 */ /* 0x044fe400078a10ff */
[-C--:B------:R-:W-:Y:S01]  /*cd00*/  @!P1 LEA.HI.X R13, R219, R3.reuse, R18, 0x2, P6 ;  /* 0x00000003db0d9211 */ /* 0x080fe200030f1412 */
[----:B------:R0:W-:Y:S01]  /*cd10*/  @!P2 ST.E.64 desc[UR38][R10.64], R128 ;  /* 0x000000800a00a985 */ /* 0x0001e2000c101b26 */
[----:B------:R-:W-:Y:S02]  /*cd20*/  ISETP.GE.AND P6, PT, R29, UR4, PT ;  /* 0x000000041d007c0c */ /* 0x000fe4000bfc6270 */
[----:B------:R-:W-:Y:S01]  /*cd30*/  @!P0 LEA.HI.X R15, R214, R3, R21, 0x2, P5 ;  /* 0x00000003d60f8211 */ /* 0x000fe200028f1415 */
[----:B------:R0:W-:Y:S01]  /*cd40*/  @!P1 ST.E.64 desc[UR38][R12.64], R132 ;  /* 0x000000840c009985 */ /* 0x0001e2000c101b26 */
[----:B---3--:R-:W-:-:S02]  /*cd50*/  SHF.R.S32.HI R17, RZ, 0x1f, R9 ;  /* 0x0000001fff117819 */ /* 0x008fc40000011409 */
[CC--:B------:R-:W-:Y:S01]  /*cd60*/  @!P4 LEA R16, P5, R9.reuse, R2.reuse, 0x2 ;  /* 0x000000020910c211 */ /* 0x0c0fe200078a10ff */
[----:B------:R0:W-:Y:S03]  /*cd70*/  @!P0 ST.E.64 desc[UR38][R14.64], R136 ;  /* 0x000000880e008985 */ /* 0x0001e6000c101b26 */
[-C--:B------:R-:W-:Y:S02]  /*cd80*/  @!P4 LEA.HI.X R17, R9, R3.reuse, R17, 0x2, P5 ;  /* 0x000000030911c211 */ /* 0x080fe400028f1411 */
[----:B------:R-:W-:Y:S02]  /*cd90*/  SHF.R.S32.HI R9, RZ, 0x1f, R25 ;  /* 0x0000001fff097819 */ /* 0x000fe40000011419 */
[C---:B----4-:R-:W-:Y:S01]  /*cda0*/  @!P3 LEA R22, P5, R25.reuse, R2, 0x2 ;  /* 0x000000021916b211 */ /* 0x050fe200078a10ff */
[----:B------:R0:W-:Y:S03]  /*cdb0*/  @!P4 ST.E.64 desc[UR38][R16.64], R140 ;  /* 0x0000008c1000c985 */ /* 0x0001e6000c101b26 */
[----:B------:R-:W-:-:S02]  /*cdc0*/  @!P3 LEA.HI.X R23, R25, R3, R9, 0x2, P5 ;  /* 0x000000031917b211 */ /* 0x000fc400028f1409 */
[----:B------:R-:W-:Y:S02]  /*cdd0*/  SHF.R.S32.HI R9, RZ, 0x1f, R29 ;  /* 0x0000001fff097819 */ /* 0x000fe4000001141d */
[C---:B------:R-:W-:Y:S01]  /*cde0*/  @!P6 LEA R2, P5, R29.reuse, R2, 0x2 ;  /* 0x000000021d02e211 */ /* 0x040fe200078a10ff */
[----:B------:R0:W-:Y:S03]  /*cdf0*/  @!P3 ST.E.64 desc[UR38][R22.64], R144 ;  /* 0x000000901600b985 */ /* 0x0001e6000c101b26 */
[----:B------:R-:W-:-:S05]  /*ce00*/  @!P6 LEA.HI.X R3, R29, R3, R9, 0x2, P5 ;  /* 0x000000031d03e211 */ /* 0x000fca00028f1409 */
[----:B------:R0:W-:Y:S04]  /*ce10*/  @!P6 ST.E.64 desc[UR38][R2.64], R148 ;  /* 0x000000940200e985 */ /* 0x0001e8000c101b26 */
.L_x_5387:
[----:B------:R-:W-:Y:S05]  /*ce20*/  BSYNC B1 ;  /* 0x0000000000017941 */ /* 0x000fea0003800000 */
.L_x_5386:
[----:B------:R-:W-:Y:S01]  /*ce30*/  ISETP.GE.AND P0, PT, R20, R8, PT ;  /* 0x000000081400720c */ /* 0x000fe20003f06270 */
[----:B0-2---:R0:W2:Y:S04]  /*ce40*/  SHFL.IDX PT, R3, R4, 0x1, 0x1c1f ;  /* 0x003c1f0004037f89 */ /* 0x0050a800000e0000 */
        /* <DEDUP_REMOVED lines=14> */
[-C--:B------:R-:W-:Y:S01]  /*cf30*/  @!P2 LEA R12, P6, R182, R2.reuse, 0x2 ;  /* 0x00000002b60ca211 */ /* 0x080fe200078c10ff */
        /* <DEDUP_REMOVED lines=16> */
[-C--:B-1----:R-:W-:Y:S02]  /*d040*/  @!P4 LEA R10, P2, R174, R2.reuse, 0x2 ;  /* 0x00000002ae0ac211 */ /* 0x082fe400078410ff */
        /* <DEDUP_REMOVED lines=89> */
[-C--:B-1----:R-:W-:Y:S02]  /*d5e0*/  @!P5 LEA R10, P3, R214, R2.reuse, 0x2 ;  /* 0x00000002d60ad211 */ /* 0x082fe400078610ff */
[-C--:B------:R-:W-:Y:S01]  /*d5f0*/  @!P4 LEA.HI.X R9, R219, R3.reuse, R18, 0x2, P6 ;  /* 0x00000003db09c211 */ /* 0x080fe200030f1412 */
[----:B---3--:R-:W-:Y:S01]  /*d600*/  VIADD R21, R204, 0xf8 ;  /* 0x000000f8cc157836 */ /* 0x008fe20000000000 */
[----:B------:R-:W-:Y:S02]  /*d610*/  SHF.R.S32.HI R0, RZ, 0x1f, R23 ;  /* 0x0000001fff007819 */ /* 0x000fe40000011417 */
[C---:B------:R-:W-:Y:S01]  /*d620*/  @!P2 LEA R16, P6, R23.reuse, R2, 0x2 ;  /* 0x000000021710a211 */ /* 0x040fe200078c10ff */
[----:B------:R0:W-:Y:S01]  /*d630*/  @!P4 ST.E.64 desc[UR38][R8.64], R134 ;  /* 0x000000860800c985 */ /* 0x0001e2000c101b26 */
[-C--:B------:R-:W-:Y:S02]  /*d640*/  @!P5 LEA.HI.X R11, R214, R3.reuse, R25, 0x2, P3 ;  /* 0x00000003d60bd211 */ /* 0x080fe400018f1419 */
[----:B------:R-:W-:-:S02]  /*d650*/  @!P2 LEA.HI.X R17, R23, R3, R0, 0x2, P6 ;  /* 0x000000031711a211 */ /* 0x000fc400030f1400 */
[----:B------:R-:W-:Y:S01]  /*d660*/  ISETP.GE.AND P0, PT, R21, UR4, PT ;  /* 0x0000000415007c0c */ /* 0x000fe2000bf06270 */
[----:B------:R0:W-:Y:S04]  /*d670*/  @!P5 ST.E.64 desc[UR38][R10.64], R138 ;  /* 0x0000008a0a00d985 */ /* 0x0001e8000c101b26 */
[----:B------:R0:W-:Y:S04]  /*d680*/  @!P1 ST.E.64 desc[UR38][R14.64], R142 ;  /* 0x0000008e0e009985 */ /* 0x0001e8000c101b26 */
[----:B------:R0:W-:Y:S04]  /*d690*/  @!P2 ST.E.64 desc[UR38][R16.64], R146 ;  /* 0x000000921000a985 */ /* 0x0001e8000c101b26 */
[----:B------:R-:W-:Y:S05]  /*d6a0*/  @P0 BRA `(.L_x_5385) ;  /* 0x0000000c00a80947 */ /* 0x000fea0003800000 */
[----:B------:R-:W-:Y:S02]  /*d6b0*/  LEA R2, P0, R21, R2, 0x2 ;  /* 0x0000000215027211 */ /* 0x000fe400078010ff */
[----:B------:R-:W-:-:S04]  /*d6c0*/  SHF.R.S32.HI R0, RZ, 0x1f, R21 ;  /* 0x0000001fff007819 */ /* 0x000fc80000011415 */
[----:B------:R-:W-:-:S05]  /*d6d0*/  LEA.HI.X R3, R21, R3, R0, 0x2, P0 ;  /* 0x0000000315037211 */ /* 0x000fca00000f1400 */
[----:B------:R1:W-:Y:S01]  /*d6e0*/  ST.E.64 desc[UR38][R2.64], R150 ;  /* 0x0000009602007985 */ /* 0x0003e2000c101b26 */
[----:B------:R-:W-:Y:S05]  /*d6f0*/  BRA `(.L_x_5385) ;  /* 0x0000000c00947947 */ /* 0x000fea0003800000 */
.L_x_5376:
[----:B------:R-:W3:Y:S01]  /*d700*/  LDC.64 R8, c[0x0][0xd00] ;  /* 0x00034000ff087b82 */ /* 0x000ee20000000a00 */
[----:B------:R-:W-:Y:S01]  /*d710*/  ULDC.64 UR4, c[0x0][0xd08] ;  /* 0x0003420000047ab9 */ /* 0x000fe20000000a00 */
[----:B------:R-:W-:Y:S01]  /*d720*/  IMAD.MOV.U32 R17, RZ, RZ, RZ ;  /* 0x000000ffff117224 */ /* 0x000fe200078e00ff */
[----:B------:R-:W-:-:S04]  /*d730*/  ISETP.NE.U32.AND P0, PT, RZ, UR4, PT ;  /* 0x00000004ff007c0c */ /* 0x000fc8000bf05070 */
[----:B------:R-:W-:Y:S01]  /*d740*/  ISETP.NE.AND.EX P1, PT, RZ, UR5, PT, P0 ;  /* 0x00000005ff007c0c */ /* 0x000fe2000bf25300 */
[----:B------:R-:W4:Y:S01]  /*d750*/  LDC.64 R2, c[0x0][0xd00] ;  /* 0x00034000ff027b82 */ /* 0x000f220000000a00 */
[----:B---3--:R-:W-:-:S04]  /*d760*/  ISETP.NE.U32.AND P0, PT, R8, RZ, PT ;  /* 0x000000ff0800720c */ /* 0x008fc80003f05070 */
[----:B------:R-:W-:-:S07]  /*d770*/  ISETP.NE.AND.EX P0, PT, R9, RZ, PT, P0 ;  /* 0x000000ff0900720c */ /* 0x000fce0003f05300 */
[----:B------:R-:W3:Y:S01]  /*d780*/  @P1 LDC.64 R8, c[0x0][0xd08] ;  /* 0x00034200ff081b82 */ /* 0x000ee20000000a00 */
[----:B------:R-:W-:Y:S01]  /*d790*/  ULDC UR4, c[0x0][0xb88] ;  /* 0x0002e20000047ab9 */ /* 0x000fe20000000800 */
[----:B----4-:R-:W-:-:S04]  /*d7a0*/  IMAD.WIDE R10, R211, 0x4, R2 ;  /* 0x00000004d30a7825 */ /* 0x010fc800078e0202 */
[----:B-1----:R-:W-:Y:S01]  /*d7b0*/  IMAD.U32 R0, RZ, RZ, UR4 ;  /* 0x00000004ff007e24 */ /* 0x002fe2000f8e00ff */
[----:B------:R1:W5:Y:S01]  /*d7c0*/  @P0 LDG.E R17, desc[UR38][R10.64] ;  /* 0x000000260a110981 */ /* 0x000362000c1e1900 */
[----:B--2---:R-:W2:Y:S01]  /*d7d0*/  S2R R4, SR_TID.X ;  /* 0x0000000000047919 */ /* 0x004ea20000002100 */
[----:B---3--:R-:W-:-:S05]  /*d7e0*/  @P1 IMAD.WIDE R2, R211, 0x4, R8 ;  /* 0x00000004d3021825 */ /* 0x008fca00078e0208 */
[----:B------:R1:W5:Y:S01]  /*d7f0*/  @P1 LDG.E R0, desc[UR38][R2.64] ;  /* 0x0000002602001981 */ /* 0x000362000c1e1900 */
[----:B------:R-:W-:-:S13]  /*d800*/  ISETP.NE.AND P2, PT, R213, RZ, PT ;  /* 0x000000ffd500720c */ /* 0x000fda0003f45270 */
[----:B------:R-:W3:Y:S01]  /*d810*/  @!P2 LDC R213, c[0x0][0xbd4] ;  /* 0x0002f500ffd5ab82 */ /* 0x000ee20000000800 */
[----:B--2---:R-:W-:-:S05]  /*d820*/  VIADD R22, R4, 0xffffff80 ;  /* 0xffffff8004167836 */ /* 0x004fca0000000000 */
[----:B------:R-:W-:Y:S02]  /*d830*/  ISETP.GT.AND P3, PT, R22, 0x7f, PT ;  /* 0x0000007f1600780c */ /* 0x000fe40003f64270 */
[----:B---3--:R-:W-:Y:S01]  /*d840*/  ISETP.GT.AND P2, PT, R213, 0x1, PT ;  /* 0x00000001d500780c */ /* 0x008fe20003f44270 */
[----:B-1----:R-:W-:-:S12]  /*d850*/  @P1 BRA `(.L_x_5388) ;  /* 0x0000000000101947 */ /* 0x002fd80003800000 */
[----:B------:R-:W-:Y:S05]  /*d860*/  @!P0 BRA `(.L_x_5388) ;  /* 0x00000000000c8947 */ /* 0x000fea0003800000 */
[----:B------:R-:W2:Y:S04]  /*d870*/  LDG.E R3, desc[UR38][R10.64] ;  /* 0x000000260a037981 */ /* 0x000ea8000c1e1900 */
[----:B-----5:R-:W2:Y:S02]  /*d880*/  LDG.E R0, desc[UR38][R10.64+0x4] ;  /* 0x000004260a007981 */ /* 0x020ea4000c1e1900 */
[----:B--2---:R-:W-:-:S07]  /*d890*/  IMAD.IADD R0, R0, 0x1, -R3 ;  /* 0x0000000100007824 */ /* 0x004fce00078e0a03 */
.L_x_5388:
[----:B------:R-:W-:Y:S01]  /*d8a0*/  BSSY B1, `(.L_x_5389) ;  /* 0x0000036000017945 */ /* 0x000fe20003800000 */
[----:B------:R-:W-:Y:S02]  /*d8b0*/  SEL R211, R211, RZ, !P0 ;  /* 0x000000ffd3d37207 */ /* 0x000fe40004000000 */
[----:B------:R-:W-:Y:S02]  /*d8c0*/  SEL R216, R216, RZ, !P0 ;  /* 0x000000ffd8d87207 */ /* 0x000fe40004000000 */
[----:B-----5:R-:W-:Y:S01]  /*d8d0*/  SHF.R.S32.HI R20, RZ, 0x1f, R17 ;  /* 0x0000001fff147819 */ /* 0x020fe20000011411 */
[----:B------:R-:W-:Y:S06]  /*d8e0*/  @P3 BRA `(.L_x_5390) ;  /* 0x0000000000c43947 */ /* 0x000fec0003800000 */
[----:B------:R-:W1:Y:S01]  /*d8f0*/  LDC R31, c[0x0][0xce8] ;  /* 0x00033a00ff1f7b82 */ /* 0x000e620000000800 */
[----:B------:R-:W-:Y:S01]  /*d900*/  IADD3 R27, R18, -0x80, R4 ;  /* 0xffffff80121b7810 */ /* 0x000fe20007ffe004 */
[----:B-1----:R-:W-:-:S05]  /*d910*/  IMAD R2, R0, R31, RZ ;  /* 0x0000001f00027224 */ /* 0x002fca00078e02ff */
[----:B------:R-:W-:-:S13]  /*d920*/  ISETP.GE.AND P0, PT, R27, R2, PT ;  /* 0x000000021b00720c */ /* 0x000fda0003f06270 */
[----:B------:R-:W-:Y:S05]  /*d930*/  @P0 BRA `(.L_x_5390) ;  /* 0x0000000000b00947 */ /* 0x000fea0003800000 */
[----:B------:R-:W2:Y:S01]  /*d940*/  LDL.LU R24, [R1+0x20] ;  /* 0x0000200001187983 */ /* 0x000ea20000300800 */
[----:B------:R-:W-:Y:S01]  /*d950*/  ISETP.NE.AND P1, PT, R31, 0x1, PT ;  /* 0x000000011f00780c */ /* 0x000fe20003f25270 */
[----:B------:R-:W-:Y:S01]  /*d960*/  IMAD.MOV.U32 R16, RZ, RZ, 0xab8 ;  /* 0x00000ab8ff107424 */ /* 0x000fe200078e00ff */
[----:B------:R-:W-:Y:S01]  /*d970*/  ISETP.GT.AND P0, PT, R213, 0x1, PT ;  /* 0x00000001d500780c */ /* 0x000fe20003f04270 */
[----:B------:R-:W1:Y:S01]  /*d980*/  LDC.64 R28, c[0x0][0xca8] ;  /* 0x00032a00ff1c7b82 */ /* 0x000e620000000a00 */
[----:B------:R-:W-:Y:S02]  /*d990*/  IMAD.MOV.U32 R21, RZ, RZ, R27 ;  /* 0x000000ffff157224 */ /* 0x000fe400078e001b */
[----:B------:R-:W-:-:S05]  /*d9a0*/  SEL R16, R16, 0xa78, P0 ;  /* 0x00000a7810107807 */ /* 0x000fca0000000000 */
[----:B------:R-:W3:Y:S08]  /*d9b0*/  LDC.64 R8, c[0x0][R16+0x220] ;  /* 0x0000880010087b82 */ /* 0x000ef00000000a00 */
[----:B------:R-:W4:Y:S08]  /*d9c0*/  @P1 LDC R4, c[0x0][0xcec] ;  /* 0x00033b00ff041b82 */ /* 0x000f300000000800 */
[----:B------:R-:W5:Y:S08]  /*d9d0*/  LDC.64 R2, c[0x0][R16+0x218] ;  /* 0x0000860010027b82 */ /* 0x000f700000000a00 */
[----:B------:R-:W0:Y:S01]  /*d9e0*/  @P1 LDC R25, c[0x0][0xcf0] ;  /* 0x00033c00ff191b82 */ /* 0x000e220000000800 */
[----:B---3--:R-:W-:-:S02]  /*d9f0*/  IMAD R9, R9, R211, RZ ;  /* 0x000000d309097224 */ /* 0x008fc400078e02ff */
[----:B------:R-:W-:-:S05]  /*da00*/  IMAD.WIDE.U32 R14, R8, R211, RZ ;  /* 0x000000d3080e7225 */ /* 0x000fca00078e00ff */
[----:B------:R-:W3:Y:S01]  /*da10*/  LDC.64 R10, c[0x0][R16+0x228] ;  /* 0x00008a00100a7b82 */ /* 0x000ee20000000a00 */
[----:B----4-:R-:W-:-:S07]  /*da20*/  @P1 IMAD.HI.U32 R4, R27, R4, RZ ;  /* 0x000000041b041227 */ /* 0x010fce00078e00ff */
[----:B------:R-:W4:Y:S01]  /*da30*/  LDC.64 R12, c[0x0][R16+0x210] ;  /* 0x00008400100c7b82 */ /* 0x000f220000000a00 */
[-C--:B-----5:R-:W-:Y:S02]  /*da40*/  IMAD R23, R3, R212.reuse, RZ ;  /* 0x000000d403177224 */ /* 0x0a0fe400078e02ff */
[----:B------:R-:W-:-:S04]  /*da50*/  IMAD.WIDE.U32 R2, R2, R212, RZ ;  /* 0x000000d402027225 */ /* 0x000fc800078e00ff */
[----:B------:R-:W-:Y:S01]  /*da60*/  IMAD.IADD R23, R3, 0x1, R23 ;  /* 0x0000000103177824 */ /* 0x000fe200078e0217 */
[----:B0-----:R-:W-:Y:S01]  /*da70*/  @P1 SHF.R.U32.HI R21, RZ, R25, R4 ;  /* 0x00000019ff151219 */ /* 0x001fe20000011604 */
[----:B------:R-:W-:Y:S01]  /*da80*/  IMAD R25, R8, R216, R9 ;  /* 0x000000d808197224 */ /* 0x000fe200078e0209 */
[----:B-1----:R-:W0:Y:S01]  /*da90*/  @!P0 LDC R28, c[0x0][0xc50] ;  /* 0x00031400ff1c8b82 */ /* 0x002e220000000800 */
[----:B------:R-:W-:Y:S02]  /*daa0*/  IADD3 R4, P1, P3, R14, R2, R17 ;  /* 0x000000020e047210 */ /* 0x000fe40007b3e011 */
[----:B------:R-:W-:Y:S02]  /*dab0*/  IMAD.MOV R8, RZ, RZ, -R21 ;  /* 0x000000ffff087224 */ /* 0x000fe400078e0a15 */
[----:B------:R-:W-:-:S03]  /*dac0*/  IMAD.IADD R25, R15, 0x1, R25 ;  /* 0x000000010f197824 */ /* 0x000fc600078e0219 */
[----:B------:R-:W1:Y:S01]  /*dad0*/  @!P0 LDC R29, c[0x0][0xc54] ;  /* 0x00031500ff1d8b82 */ /* 0x000e620000000800 */
[----:B--2---:R-:W-:-:S05]  /*dae0*/  SEL R9, R24, RZ, P0 ;  /* 0x000000ff18097207 */ /* 0x004fca0000000000 */
[----:B---3--:R-:W-:-:S04]  /*daf0*/  IMAD.WIDE.U32 R2, R10, R9, RZ ;  /* 0x000000090a027225 */ /* 0x008fc800078e00ff */
[----:B------:R-:W-:Y:S02]  /*db00*/  IMAD R11, R11, R9, RZ ;  /* 0x000000090b0b7224 */ /* 0x000fe400078e02ff */
[----:B------:R-:W-:Y:S01]  /*db10*/  IMAD R9, R31, R8, R27 ;  /* 0x000000081f097224 */ /* 0x000fe200078e021b */
[----:B------:R-:W-:Y:S01]  /*db20*/  IADD3.X R8, R25, R23, R20, P1, P3 ;  /* 0x0000001719087210 */ /* 0x000fe20000fe6414 */
[----:B------:R-:W-:Y:S01]  /*db30*/  IMAD.IADD R11, R3, 0x1, R11 ;  /* 0x00000001030b7824 */ /* 0x000fe200078e020b */
[----:B------:R-:W-:Y:S01]  /*db40*/  IADD3 R2, P0, P1, R21, R4, R2 ;  /* 0x0000000415027210 */ /* 0x000fe2000791e002 */
[----:B----4-:R-:W-:Y:S01]  /*db50*/  IMAD R4, R13, R9, RZ ;  /* 0x000000090d047224 */ /* 0x010fe200078e02ff */
[----:B------:R-:W-:-:S04]  /*db60*/  SHF.R.S32.HI R21, RZ, 0x1f, R21 ;  /* 0x0000001fff157819 */ /* 0x000fc80000011415 */
        /* <DEDUP_REMOVED lines=9> */
.L_x_5390:
[----:B------:R-:W-:Y:S05]  /*dc00*/  BSYNC B1 ;  /* 0x0000000000017941 */ /* 0x000fea0003800000 */
.L_x_5389:
[----:B------:R-:W-:Y:S05]  /*dc10*/  @P2 BRA `(.L_x_5385) ;  /* 0x00000008004c2947 */ /* 0x000fea0003800000 */
[----:B------:R-:W2:Y:S01]  /*dc20*/  LDC R15, c[0x0][0xce8] ;  /* 0x00033a00ff0f7b82 */ /* 0x000ea20000000800 */
[----:B-1----:R-:W-:Y:S01]  /*dc30*/  SHF.R.S32.HI R3, RZ, 0x1f, R22 ;  /* 0x0000001fff037819 */ /* 0x002fe20000011416 */
        /* <DEDUP_REMOVED lines=14> */
[----:B------:R-:W-:Y:S02]  /*dd20*/  IMAD.IADD R13, R18, 0x1, R9 ;  /* 0x00000001120d7824 */ /* 0x000fe400078e0209 */
[----:B------:R-:W-:Y:S01]  /*dd30*/  IMAD R3, R212, UR5, R3 ;  /* 0x00000005d4037c24 */ /* 0x000fe2000f8e0203 */
[----:B------:R-:W-:Y:S01]  /*dd40*/  ULDC.64 UR4, c[0x0][0xbf0] ;  /* 0x0002fc0000047ab9 */ /* 0x000fe20000000a00 */
[----:B------:R-:W-:Y:S02]  /*dd50*/  IMAD.MOV.U32 R9, RZ, RZ, R13 ;  /* 0x000000ffff097224 */ /* 0x000fe400078e000d */
[----:B------:R-:W-:Y:S02]  /*dd60*/  IMAD R8, R216, UR4, RZ ;  /* 0x00000004d8087c24 */ /* 0x000fe4000f8e02ff */
[----:B------:R-:W-:Y:S02]  /*dd70*/  IMAD.WIDE.U32 R2, R211, UR4, R2 ;  /* 0x00000004d3027c25 */ /* 0x000fe4000f8e0002 */
[----:B------:R-:W1:Y:S02]  /*dd80*/  @P0 LDC R4, c[0x0][0xcec] ;  /* 0x00033b00ff040b82 */ /* 0x000e640000000800 */
[----:B------:R-:W-:-:S06]  /*dd90*/  IMAD.IADD R18, R17, 0x1, R18 ;  /* 0x0000000111127824 */ /* 0x000fcc00078e0212 */
[----:B------:R-:W2:Y:S01]  /*dda0*/  @P0 LDC R11, c[0x0][0xcf0] ;  /* 0x00033c00ff0b0b82 */ /* 0x000ea20000000800 */
[----:B-1----:R-:W-:-:S05]  /*ddb0*/  @P0 IMAD.HI.U32 R4, R13, R4, RZ ;  /* 0x000000040d040227 */ /* 0x002fca00078e00ff */
        /* <DEDUP_REMOVED lines=12> */
[----:B------:R-:W-:Y:S02]  /*de80*/  IMAD R15, R0, R15, RZ ;  /* 0x0000000f000f7224 */ /* 0x000fe400078e02ff */
[----:B------:R-:W-:Y:S02]  /*de90*/  IMAD.IADD R3, R3, 0x1, R13 ;  /* 0x0000000103037824 */ /* 0x000fe400078e020d */
        /* <DEDUP_REMOVED lines=15> */
[----:B------:R1:W2:Y:S01]  /*df90*/  SHFL.IDX PT, R2, R8, RZ, 0x181f ;  /* 0x00181fff08027589 */ /* 0x0002a200000e0000 */
[----:B------:R-:W-:Y:S01]  /*dfa0*/  VIADD R17, R9, 0x40 ;  /* 0x0000004009117836 */ /* 0x000fe20000000000 */
[----:B------:R-:W-:-:S02]  /*dfb0*/  SHF.R.S32.HI R12, RZ, 0x1f, R9 ;  /* 0x0000001fff0c7819 */ /* 0x000fc40000011409 */
[----:B------:R1:W3:Y:S01]  /*dfc0*/  SHFL.IDX PT, R0, R4, RZ, 0x181f ;  /* 0x00181fff04007589 */ /* 0x0002e200000e0000 */
        /* <DEDUP_REMOVED lines=21> */
.L_x_5392:
[----:B------:R-:W-:Y:S05]  /*e120*/  BSYNC B1 ;  /* 0x0000000000017941 */ /* 0x000fea0003800000 */
.L_x_5391:
        /* <DEDUP_REMOVED lines=21> */
.L_x_5394:
[----:B------:R-:W-:Y:S05]  /*e280*/  BSYNC B1 ;  /* 0x0000000000017941 */ /* 0x000fea0003800000 */
.L_x_5393:
        /* <DEDUP_REMOVED lines=21> */
.L_x_5396:
[----:B------:R-:W-:Y:S05]  /*e3e0*/  BSYNC B1 ;  /* 0x0000000000017941 */ /* 0x000fea0003800000 */
.L_x_5395:
[----:B0-----:R-:W-:Y:S01]  /*e3f0*/  VIADD R0, R18, 0x60 ;  /* 0x0000006012007836 */ /* 0x001fe20000000000 */
[----:B-1-3--:R-:W3:Y:S04]  /*e400*/  SHFL.IDX PT, R4, R4, 0x3, 0x181f ;  /* 0x00781f0004047f89 */ /* 0x00aee800000e0000 */
[----:B------:R-:W-:Y:S01]  /*e410*/  ISETP.GE.AND P0, PT, R0, R15, PT ;  /* 0x0000000f0000720c */ /* 0x000fe20003f06270 */
[----:B----4-:R4:W0:-:S12]  /*e420*/  SHFL.IDX PT, R2, R8, 0x3, 0x181f ;  /* 0x00781f0008027f89 */ /* 0x01081800000e0000 */
[----:B----4-:R-:W-:Y:S05]  /*e430*/  @P0 BRA `(.L_x_5385) ;  /* 0x0000000000440947 */ /* 0x010fea0003800000 */
[----:B------:R-:W-:Y:S02]  /*e440*/  ULDC UR4, c[0x0][0xbc8] ;  /* 0x0002f20000047ab9 */ /* 0x000fe40000000800 */
[----:B------:R-:W-:Y:S02]  /*e450*/  ISETP.GE.AND P3, PT, R9, UR4, PT ;  /* 0x0000000409007c0c */ /* 0x000fe4000bf66270 */
[----:B------:R-:W-:Y:S02]  /*e460*/  ISETP.GE.AND P2, PT, R17, UR4, PT ;  /* 0x0000000411007c0c */ /* 0x000fe4000bf46270 */
[----:B------:R-:W-:Y:S02]  /*e470*/  ISETP.GE.AND P1, PT, R13, UR4, PT ;  /* 0x000000040d007c0c */ /* 0x000fe4000bf26270 */
[----:B------:R-:W-:-:S07]  /*e480*/  ISETP.GE.AND P0, PT, R11, UR4, PT ;  /* 0x000000040b007c0c */ /* 0x000fce000bf06270 */
[----:B0-2---:R-:W-:-:S04]  /*e490*/  @!P3 LEA R8, P4, R9, R2, 0x1 ;  /* 0x000000020908b211 */ /* 0x005fc800078808ff */
[----:B---3--:R-:W-:Y:S02]  /*e4a0*/  @!P3 LEA.HI.X R9, R9, R4, R12, 0x1, P4 ;  /* 0x000000040909b211 */ /* 0x008fe400020f0c0c */
        /* <DEDUP_REMOVED lines=10> */
.L_x_5385:
[----:B------:R-:W-:Y:S05]  /*e550*/  BSYNC B0 ;  /* 0x0000000000007941 */ /* 0x000fea0003800000 */
.L_x_5375:
[----:B------:R-:W-:Y:S02]  /*e560*/  ULDC UR4, c[0x0][0xd3c] ;  /* 0x00034f0000047ab9 */ /* 0x000fe40000000800 */
[----:B------:R-:W-:-:S13]  /*e570*/  ISETP.GE.AND P0, PT, R7, UR4, PT ;  /* 0x0000000407007c0c */ /* 0x000fda000bf06270 */
[----:B------:R-:W-:Y:S05]  /*e580*/  @!P0 BRA `(.L_x_5397) ;  /* 0xffffff2800f48947 */ /* 0x000fea000383ffff */
[----:B------:R-:W-:Y:S05]  /*e590*/  EXIT ;  /* 0x000000000000794d */ /* 0x000fea0003800000 */
.L_x_5337:
[----:B------:R-:W-:-:S08]  /*e5a0*/  NOP ;  /* 0x0000000000007918 */ /* 0x000fd00000000000 */
[----:B--2---:R-:W0:-:S00]  /*e5b0*/  USETMAXREG.DEALLOC.CTAPOOL 0x18 ;  /* 0x00000018000079c8 */ /* 0x004e0000080e0500 */
        /* <DEDUP_REMOVED lines=16> */
.L_x_5398:
[----:B------:R-:W0:Y:S01]  /*e6c0*/  S2R R0, SR_TID.X ;  /* 0x0000000000007919 */ /* 0x000e220000002100 */
[----:B------:R-:W-:Y:S01]  /*e6d0*/  ULDC UR4, c[0x0][0xd3c] ;  /* 0x00034f0000047ab9 */ /* 0x000fe20000000800 */
[----:B------:R-:W-:Y:S01]  /*e6e0*/  IMAD.MOV.U32 R7, RZ, RZ, RZ ;  /* 0x000000ffff077224 */ /* 0x000fe200078e00ff */
[----:B------:R-:W1:Y:S01]  /*e6f0*/  S2UR UR6, SR_CTAID.X ;  /* 0x00000000000679c3 */ /* 0x000e620000002500 */
[----:B------:R-:W-:Y:S01]  /*e700*/  ULDC UR5, c[0x0][0xd38] ;  /* 0x00034e0000057ab9 */ /* 0x000fe20000000800 */
[----:B0-----:R-:W-:-:S04]  /*e710*/  LOP3.LUT R0, R0, 0x1f, RZ, 0xc0, !PT ;  /* 0x0000001f00007812 */ /* 0x001fc800078ec0ff */
[----:B------:R-:W-:-:S04]  /*e720*/  ISETP.NE.AND P0, PT, R0, 0x1f, PT ;  /* 0x0000001f0000780c */ /* 0x000fc80003f05270 */
[----:B------:R-:W-:-:S13]  /*e730*/  ISETP.GE.OR P1, PT, R0, UR4, !P0 ;  /* 0x0000000400007c0c */ /* 0x000fda000c726670 */
[----:B------:R-:W0:Y:S08]  /*e740*/  @!P1 LDC.64 R2, c[0x0][0xd80] ;  /* 0x00036000ff029b82 */ /* 0x000e300000000a00 */
        /* <DEDUP_REMOVED lines=35> */
.L_x_5402:
        /* <DEDUP_REMOVED lines=39> */
.L_x_5400:
        /* <DEDUP_REMOVED lines=12> */
.L_x_5403:
[----:B---34-:R-:W-:Y:S01]  /*ecb0*/  IMAD R3, R4, UR5, R8 ;  /* 0x0000000504037c24 */ /* 0x018fe2000f8e0208 */
[----:B-1----:R-:W-:Y:S01]  /*ecc0*/  ISETP.NE.AND P0, PT, R7, 0x1, PT ;  /* 0x000000010700780c */ /* 0x002fe20003f05270 */
[----:B------:R-:W-:-:S03]  /*ecd0*/  VIADD R13, R9, UR4 ;  /* 0x00000004090d7c36 */ /* 0x000fc60008000000 */
[----:B------:R1:W-:Y:S01]  /*ece0*/  STL [R1], R3 ;  /* 0x0000000301007387 */ /* 0x0003e20000100800 */
[----:B------:R-:W-:-:S03]  /*ecf0*/  IADD3 R4, -R3, UR6, RZ ;  /* 0x0000000603047c10 */ /* 0x000fc6000fffe1ff */
[----:B------:R1:W-:Y:S05]  /*ed00*/  STL [R1+0xc], R13 ;  /* 0x00000c0d01007387 */ /* 0x0003ea0000100800 */
[----:B------:R-:W-:Y:S05]  /*ed10*/  @!P0 BRA `(.L_x_5404) ;  /* 0x0000000000e08947 */ /* 0x000fea0003800000 */
[----:B0-2---:R-:W-:Y:S01]  /*ed20*/  IABS R6, R5 ;  /* 0x0000000500067213 */ /* 0x005fe20000000000 */
[----:B------:R-:W-:Y:S01]  /*ed30*/  IMAD.MOV.U32 R2, RZ, RZ, RZ ;  /* 0x000000ffff027224 */ /* 0x000fe200078e00ff */
[----:B------:R-:W-:Y:S02]  /*ed40*/  IABS R8, R7 ;  /* 0x0000000700087213 */ /* 0x000fe40000000000 */
[----:B------:R-:W0:Y:S08]  /*ed50*/  I2F.RP R9, R6 ;  /* 0x0000000600097306 */ /* 0x000e300000209400 */
[----:B------:R-:W-:Y:S08]  /*ed60*/  I2F.RP R12, R8 ;  /* 0x00000008000c7306 */ /* 0x000ff00000209400 */
[----:B0-----:R-:W1:Y:S02]  /*ed70*/  MUFU.RCP R9, R9 ;  /* 0x0000000900097308 */ /* 0x001e640000001000 */
[----:B-1----:R-:W-:-:S06]  /*ed80*/  VIADD R3, R9, 0xffffffe ;  /* 0x0ffffffe09037836 */ /* 0x002fcc0000000000 */
[----:B------:R-:W0:Y:S02]  /*ed90*/  F2I.FTZ.U32.TRUNC.NTZ R3, R3 ;  /* 0x0000000300037305 */ /* 0x000e24000021f000 */
[----:B0-----:R-:W-:-:S04]  /*eda0*/  IMAD.MOV R11, RZ, RZ, -R3 ;  /* 0x000000ffff0b7224 */ /* 0x001fc800078e0a03 */
[----:B------:R-:W-:-:S04]  /*edb0*/  IMAD R11, R11, R6, RZ ;  /* 0x000000060b0b7224 */ /* 0x000fc800078e02ff */
[----:B------:R-:W-:Y:S01]  /*edc0*/  IMAD.HI.U32 R10, R3, R11, R2 ;  /* 0x0000000b030a7227 */ /* 0x000fe200078e0002 */
[----:B------:R-:W-:Y:S01]  /*edd0*/  IABS R11, R4 ;  /* 0x00000004000b7213 */ /* 0x000fe20000000000 */
[----:B------:R-:W0:Y:S01]  /*ede0*/  MUFU.RCP R2, R12 ;  /* 0x0000000c00027308 */ /* 0x000e220000001000 */
[----:B------:R-:W-:-:S03]  /*edf0*/  IABS R3, R5 ;  /* 0x0000000500037213 */ /* 0x000fc60000000000 */
[----:B------:R-:W-:-:S04]  /*ee00*/  IMAD.HI.U32 R9, R10, R11, RZ ;  /* 0x0000000b0a097227 */ /* 0x000fc800078e00ff */
[----:B------:R-:W-:-:S04]  /*ee10*/  IMAD.MOV R14, RZ, RZ, -R3 ;  /* 0x000000ffff0e7224 */ /* 0x000fc800078e0a03 */
[----:B------:R-:W-:Y:S02]  /*ee20*/  IMAD R11, R9, R14, R11 ;  /* 0x0000000e090b7224 */ /* 0x000fe400078e020b */
[----:B0-----:R-:W-:-:S03]  /*ee30*/  VIADD R3, R2, 0xffffffe ;  /* 0x0ffffffe02037836 */ /* 0x001fc60000000000 */
[----:B------:R-:W-:Y:S01]  /*ee40*/  ISETP.GT.U32.AND P1, PT, R6, R11, PT ;  /* 0x0000000b0600720c */ /* 0x000fe20003f24070 */
[----:B------:R-:W-:Y:S02]  /*ee50*/  IMAD.MOV.U32 R2, RZ, RZ, RZ ;  /* 0x000000ffff027224 */ /* 0x000fe400078e00ff */
        /* <DEDUP_REMOVED lines=24> */
[----:B------:R-:W-:Y:S01]  /*efe0*/  ISETP.GE.U32.AND P0, PT, R3, R8, PT ;  /* 0x000000080300720c */ /* 0x000fe20003f06070 */
[----:B------:R-:W-:-:S04]  /*eff0*/  IMAD.MOV R3, RZ, RZ, -R9 ;  /* 0x000000ffff037224 */ /* 0x000fc800078e0a09 */
[----:B------:R-:W-:-:S08]  /*f000*/  IMAD R3, R5, R3, R4 ;  /* 0x0000000305037224 */ /* 0x000fd000078e0204 */
[----:B------:R-:W-:-:S04]  /*f010*/  @P0 VIADD R6, R6, 0x1 ;  /* 0x0000000106060836 */ /* 0x000fc80000000000 */
        /* <DEDUP_REMOVED lines=8> */
.L_x_5404:
        /* <DEDUP_REMOVED lines=15> */
[----:B------:R-:W-:Y:S02]  /*f190*/  IMAD.MOV R12, RZ, RZ, -R11 ;  /* 0x000000ffff0c7224 */ /* 0x000fe400078e0a0b */
[----:B------:R-:W-:Y:S01]  /*f1a0*/  IMAD.HI.U32 R11, R2, R3, RZ ;  /* 0x00000003020b7227 */ /* 0x000fe200078e00ff */
[----:B------:R-:W-:-:S03]  /*f1b0*/  LOP3.LUT R2, R4, R7, RZ, 0x3c, !PT ;  /* 0x0000000704027212 */ /* 0x000fc600078e3cff */
[----:B------:R-:W-:Y:S01]  /*f1c0*/  IMAD R3, R11, R12, R3 ;  /* 0x0000000c0b037224 */ /* 0x000fe200078e0203 */
[----:B------:R-:W-:-:S04]  /*f1d0*/  ISETP.GE.AND P2, PT, R2, RZ, PT ;  /* 0x000000ff0200720c */ /* 0x000fc80003f46270 */
        /* <DEDUP_REMOVED lines=11> */
[----:B------:R-:W-:-:S03]  /*f290*/  IMAD R7, R7, R11, R4 ;  /* 0x0000000b07077224 */ /* 0x000fc600078e0204 */
[----:B------:R-:W-:Y:S02]  /*f2a0*/  VIADDMNMX R6, R3, UR5, R6, PT ;  /* 0x0000000503067c46 */ /* 0x000fe4000b800106 */
[----:B------:R-:W-:Y:S02]  /*f2b0*/  IADD3 R8, R8, 0x1000000, R7 ;  /* 0x0100000008087810 */ /* 0x000fe40007ffe007 */
[----:B------:R-:W-:-:S04]  /*f2c0*/  IABS R9, R6 ;  /* 0x0000000600097213 */ /* 0x000fc80000000000 */
[----:B------:R-:W0:Y:S08]  /*f2d0*/  I2F.RP R10, R9 ;  /* 0x00000009000a7306 */ /* 0x000e300000209400 */
[----:B0-----:R-:W0:Y:S02]  /*f2e0*/  MUFU.RCP R10, R10 ;  /* 0x0000000a000a7308 */ /* 0x001e240000001000 */
[----:B0-----:R-:W-:Y:S01]  /*f2f0*/  VIADD R2, R10, 0xffffffe ;  /* 0x0ffffffe0a027836 */ /* 0x001fe20000000000 */
[----:B------:R-:W-:-:S05]  /*f300*/  IABS R10, R6 ;  /* 0x00000006000a7213 */ /* 0x000fca0000000000 */
[----:B------:R0:W1:Y:S02]  /*f310*/  F2I.FTZ.U32.TRUNC.NTZ R3, R2 ;  /* 0x0000000200037305 */ /* 0x000064000021f000 */
[----:B0-----:R-:W-:Y:S02]  /*f320*/  IMAD.MOV.U32 R2, RZ, RZ, RZ ;  /* 0x000000ffff027224 */ /* 0x001fe400078e00ff */
[----:B-1----:R-:W-:-:S04]  /*f330*/  IMAD.MOV R4, RZ, RZ, -R3 ;  /* 0x000000ffff047224 */ /* 0x002fc800078e0a03 */
[----:B------:R-:W-:Y:S01]  /*f340*/  IMAD R11, R4, R9, RZ ;  /* 0x00000009040b7224 */ /* 0x000fe200078e02ff */
[----:B------:R-:W-:-:S03]  /*f350*/  IABS R4, R7 ;  /* 0x0000000700047213 */ /* 0x000fc60000000000 */
[----:B------:R-:W-:-:S04]  /*f360*/  IMAD.HI.U32 R3, R3, R11, R2 ;  /* 0x0000000b03037227 */ /* 0x000fc800078e0002 */
        /* <DEDUP_REMOVED lines=16> */
.L_x_5405:
[----:B01----:R-:W-:-:S05]  /*f470*/  LOP3.LUT R2, RZ, R3, RZ, 0x33, !PT ;  /* 0x00000003ff027212 */ /* 0x003fca00078e33ff */
[----:B------:R-:W-:-:S05]  /*f480*/  IMAD.IADD R2, R5, 0x1, R2 ;  /* 0x0000000105027824 */ /* 0x000fca00078e0202 */
[----:B------:R1:W-:Y:S01]  /*f490*/  STL [R1+0x4], R2 ;  /* 0x0000040201007387 */ /* 0x0003e20000100800 */
[----:B------:R-:W-:Y:S05]  /*f4a0*/  BRA `(.L_x_5406) ;  /* 0x0000000000107947 */ /* 0x000fea0003800000 */
.L_x_5401:
[----:B------:R-:W-:Y:S01]  /*f4b0*/  IMAD.U32 R2, RZ, RZ, UR6 ;  /* 0x00000006ff027e24 */ /* 0x000fe2000f8e00ff */
[----:B------:R0:W-:Y:S04]  /*f4c0*/  STL [R1+0x4], RZ ;  /* 0x000004ff01007387 */ /* 0x0001e80000100800 */
[----:B------:R0:W-:Y:S04]  /*f4d0*/  STL [R1+0x8], RZ ;  /* 0x000008ff01007387 */ /* 0x0001e80000100800 */
[----:B------:R0:W-:Y:S02]  /*f4e0*/  STL [R1], R2 ;  /* 0x0000000201007387 */ /* 0x0001e40000100800 */
.L_x_5406:
        /* <DEDUP_REMOVED lines=10> */
.L_x_5399:
        /* <DEDUP_REMOVED lines=8> */
[----:B0-----:R-:W0:Y:S01]  /*f610*/  S2R R5, SR_TID.X ;  /* 0x0000000000057919 */ /* 0x001e220000002100 */
[----:B------:R-:W2:Y:S01]  /*f620*/  S2UR UR5, SR_CgaCtaId ;  /* 0x00000000000579c3 */ /* 0x000ea20000008800 */
[----:B------:R-:W-:Y:S01]  /*f630*/  UMOV UR4, 0x400 ;  /* 0x0000040000047882 */ /* 0x000fe20000000000 */
[----:B------:R-:W-:Y:S01]  /*f640*/  BSSY B8, `(.L_x_5407) ;  /* 0x0000675000087945 */ /* 0x000fe20003800000 */
[----:B------:R-:W-:Y:S01]  /*f650*/  ULDC UR40, c[0x0][0xc] ;  /* 0x0000030000287ab9 */ /* 0x000fe20000000800 */
[----:B------:R-:W-:Y:S01]  /*f660*/  ULDC.64 UR36, c[0x0][0x198] ;  /* 0x0000660000247ab9 */ /* 0x000fe20000000a00 */
[----:B--2---:R-:W-:-:S06]  /*f670*/  ULEA UR4, UR5, UR4, 0x18 ;  /* 0x0000000405047291 */ /* 0x004fcc000f8ec03f */
[----:B------:R-:W-:Y:S01]  /*f680*/  IMAD.U32 R18, RZ, RZ, UR4 ;  /* 0x00000004ff127e24 */ /* 0x000fe2000f8e00ff */
[C---:B0-----:R-:W-:Y:S01]  /*f690*/  LOP3.LUT R4, R5.reuse, 0x7f, RZ, 0xc0, !PT ;  /* 0x0000007f05047812 */ /* 0x041fe200078ec0ff */
[----:B---3--:R-:W-:-:S05]  /*f6a0*/  IMAD.SHL.U32 R0, R5, 0x8, RZ ;  /* 0x0000000805007824 */ /* 0x008fca00078e00ff */
[C---:B-1----:R-:W-:Y:S02]  /*f6b0*/  LOP3.LUT R2, R0.reuse, 0x1f8, RZ, 0xc0, !PT ;  /* 0x000001f800027812 */ /* 0x042fe400078ec0ff */
        /* <DEDUP_REMOVED lines=12> */
[----:B0-----:R-:W-:-:S03]  /*f780*/  LOP3.LUT R3, R0, 0x40, RZ, 0xfc, !PT ;  /* 0x0000004000037812 */ /* 0x001fc600078efcff */
[----:B------:R0:W-:Y:S01]  /*f790*/  STL [R1+0x10], RZ ;  /* 0x000010ff01007387 */ /* 0x0001e20000100800 */
[C---:B-1----:R-:W-:Y:S02]  /*f7a0*/  LOP3.LUT R2, R0.reuse, 0x80, RZ, 0xfc, !PT ;  /* 0x0000008000027812 */ /* 0x042fe400078efcff */
[----:B------:R-:W-:-:S07]  /*f7b0*/  LOP3.LUT R0, R0, 0xc0, RZ, 0xfc, !PT ;  /* 0x000000c000007812 */ /* 0x000fce00078efcff */
.L_x_5517:
[----:B--2---:R-:W2:Y:S01]  /*f7c0*/  LDL R0, [R1+0xc] ;  /* 0x00000c0001007983 */ /* 0x004ea20000100800 */
[----:B-1-3--:R-:W2:Y:S01]  /*f7d0*/  LDC.64 R2, c[0x0][0xd88] ;  /* 0x00036200ff027b82 */ /* 0x00aea20000000a00 */
[----:B------:R-:W-:Y:S05]  /*f7e0*/  YIELD ;  /* 0x0000000000007946 */ /* 0x000fea0003800000 */
[----:B------:R-:W-:Y:S01]  /*f7f0*/  ULDC.64 UR4, c[0x0][0xb20] ;  /* 0x0002c80000047ab9 */ /* 0x000fe20000000a00 */
[----:B0-----:R-:W-:Y:S01]  /*f800*/  IMAD.MOV.U32 R6, RZ, RZ, RZ ;  /* 0x000000ffff067224 */ /* 0x001fe200078e00ff */
        /* <DEDUP_REMOVED lines=22> */
[C---:B-1----:R-:W-:Y:S02]  /*f970*/  IADD3 R4, P4, R16.reuse, UR6, RZ ;  /* 0x0000000610047c10 */ /* 0x042fe4000ff9e0ff */
[----:B--2---:R-:W-:Y:S02]  /*f980*/  IADD3 R2, P3, R16, UR4, RZ ;  /* 0x0000000410027c10 */ /* 0x004fe4000ff7e0ff */
        /* <DEDUP_REMOVED lines=10> */
[----:B-1----:R-:W-:-:S04]  /*fa30*/  @P2 IADD3 R6, P3, R16, UR8, RZ ;  /* 0x0000000810062c10 */ /* 0x002fc8000ff7e0ff */
        /* <DEDUP_REMOVED lines=8> */
[----:B-1----:R-:W-:Y:S01]  /*fac0*/  IMAD.U32 R6, RZ, RZ, UR4 ;  /* 0x00000004ff067e24 */ /* 0x002fe2000f8e00ff */
[----:B--2---:R1:W-:Y:S01]  /*fad0*/  STL [R1+0x34], R9 ;  /* 0x0000340901007387 */ /* 0x0043e20000100800 */
[----:B------:R-:W-:Y:S05]  /*fae0*/  @P2 BRA `(.L_x_5408) ;  /* 0x0000000000142947 */ /* 0x000fea0003800000 */
[----:B------:R-:W-:Y:S05]  /*faf0*/  @!P1 BRA `(.L_x_5408) ;  /* 0x0000000000109947 */ /* 0x000fea0003800000 */
[----:B------:R-:W1:Y:S04]  /*fb00*/  LDG.E R7, desc[UR38][R2.64] ;  /* 0x0000002602077981 */ /* 0x000e68000c1e1900 */
[----:B------:R-:W1:Y:S02]  /*fb10*/  LDG.E R2, desc[UR38][R2.64+0x4] ;  /* 0x0000042602027981 */ /* 0x000e64000c1e1900 */
[----:B-1----:R-:W-:-:S05]  /*fb20*/  IMAD.IADD R9, R2, 0x1, -R7 ;  /* 0x0000000102097824 */ /* 0x002fca00078e0a07 */
[----:B------:R2:W-:Y:S02]  /*fb30*/  STL [R1+0x34], R9 ;  /* 0x0000340901007387 */ /* 0x0005e40000100800 */
.L_x_5408:
[----:B------:R-:W3:Y:S01]  /*fb40*/  LDL.LU R7, [R1+0x8] ;  /* 0x0000080001077983 */ /* 0x000ee20000300800 */
[----:B------:R-:W-:Y:S02]  /*fb50*/  ULDC.64 UR4, c[0x0][0xb18] ;  /* 0x0002c60000047ab9 */ /* 0x000fe40000000a00 */
[----:B------:R-:W-:-:S04]  /*fb60*/  ISETP.NE.U32.AND P1, PT, RZ, UR4, PT ;  /* 0x00000004ff007c0c */ /* 0x000fc8000bf25070 */
[----:B------:R-:W-:Y:S02]  /*fb70*/  ISETP.NE.AND.EX P1, PT, RZ, UR5, PT, P1 ;  /* 0x00000005ff007c0c */ /* 0x000fe4000bf25310 */
[C---:B---3--:R-:W-:Y:S02]  /*fb80*/  LOP3.LUT R3, R7.reuse, 0xff000000, RZ, 0xc0, !PT ;  /* 0xff00000007037812 */ /* 0x048fe400078ec0ff */
        /* <DEDUP_REMOVED lines=10> */
[----:B---3--:R-:W-:-:S05]  /*fc30*/  IADD3.X R7, R10, UR5, RZ, P0, !PT ;  /* 0x000000050a077c10 */ /* 0x008fca00087fe4ff */
[----:B------:R3:W5:Y:S01]  /*fc40*/  LDG.E R6, desc[UR38][R6.64] ;  /* 0x0000002606067981 */ /* 0x000762000c1e1900 */
[----:B------:R-:W-:Y:S05]  /*fc50*/  BRA `(.L_x_5410) ;  /* 0x0000000000107947 */ /* 0x000fea0003800000 */
.L_x_5409:
[----:B------:R-:W-:Y:S05]  /*fc60*/  @!P0 BRA `(.L_x_5410) ;  /* 0x00000000000c8947 */ /* 0x000fea0003800000 */
[----:B------:R-:W4:Y:S04]  /*fc70*/  LDG.E R6, desc[UR38][R4.64] ;  /* 0x0000002604067981 */ /* 0x000f28000c1e1900 */
[----:B------:R-:W4:Y:S02]  /*fc80*/  LDG.E R4, desc[UR38][R4.64+0x4] ;  /* 0x0000042604047981 */ /* 0x000f24000c1e1900 */
[----:B----4-:R-:W-:-:S07]  /*fc90*/  IMAD.IADD R6, R4, 0x1, -R6 ;  /* 0x0000000104067824 */ /* 0x010fce00078e0a06 */
.L_x_5410:
[----:B------:R-:W4:Y:S01]  /*fca0*/  LDL R5, [R1+0x4] ;  /* 0x0000040001057983 */ /* 0x000f220000100800 */
[----:B-----5:R-:W-:Y:S01]  /*fcb0*/  IMAD.IADD R6, R6, 0x1, -R0 ;  /* 0x0000000106067824 */ /* 0x020fe200078e0a00 */
[----:B------:R-:W-:Y:S01]  /*fcc0*/  BSSY B0, `(.L_x_5411) ;  /* 0x000003a000007945 */ /* 0x000fe20003800000 */
[----:B------:R-:W0:Y:S02]  /*fcd0*/  LDC R0, c[0x0][0x448] ;  /* 0x00011200ff007b82 */ /* 0x000e240000000800 */
[----:B0-----:R-:W-:-:S13]  /*fce0*/  ISETP.NE.AND P0, PT, R0, 0x1, PT ;  /* 0x000000010000780c */ /* 0x001fda0003f05270 */
[----:B---3--:R-:W0:Y:S08]  /*fcf0*/  @P0 LDC R2, c[0x0][0x44c] ;  /* 0x00011300ff020b82 */ /* 0x008e300000000800 */
[----:B------:R-:W3:Y:S01]  /*fd00*/  @P0 LDC R4, c[0x0][0x450] ;  /* 0x00011400ff040b82 */ /* 0x000ee20000000800 */
[----:B----4-:R-:W-:Y:S02]  /*fd10*/  IMAD.SHL.U32 R0, R5, 0x80, RZ ;  /* 0x0000008005007824 */ /* 0x010fe400078e00ff */
[----:B------:R-:W-:-:S02]  /*fd20*/  IMAD.MOV.U32 R5, RZ, RZ, RZ ;  /* 0x000000ffff057224 */ /* 0x000fc400078e00ff */
[----:B------:R-:W-:Y:S02]  /*fd30*/  VIADD R0, R0, 0x7f ;  /* 0x0000007f00007836 */ /* 0x000fe40000000000 */
[----:B------:R-:W-:Y:S02]  /*fd40*/  IMAD.MOV.U32 R10, RZ, RZ, R5 ;  /* 0x000000ffff0a7224 */ /* 0x000fe400078e0005 */
[----:B0-----:R-:W-:-:S05]  /*fd50*/  @P0 IMAD.HI.U32 R2, R0, R2, RZ ;  /* 0x0000000200020227 */ /* 0x001fca00078e00ff */
[----:B---3--:R-:W-:Y:S01]  /*fd60*/  @P0 SHF.R.U32.HI R0, RZ, R4, R2 ;  /* 0x00000004ff000219 */ /* 0x008fe20000011602 */
[C---:B------:R-:W-:Y:S01]  /*fd70*/  VIADD R4, R6.reuse, 0x5f ;  /* 0x0000005f06047836 */ /* 0x040fe20000000000 */
[----:B------:R-:W-:Y:S02]  /*fd80*/  IADD3 R2, R6, 0x60, -R9 ;  /* 0x0000006006027810 */ /* 0x000fe40007ffe809 */
[----:B-12---:R-:W-:-:S03]  /*fd90*/  LOP3.LUT R9, R3, 0xff, RZ, 0xc0, !PT ;  /* 0x000000ff03097812 */ /* 0x006fc600078ec0ff */
[----:B------:R-:W-:Y:S02]  /*fda0*/  IMAD.IADD R2, R2, 0x1, R0 ;  /* 0x0000000102027824 */ /* 0x000fe400078e0200 */
[----:B------:R-:W-:-:S04]  /*fdb0*/  IMAD.HI R0, R4, 0x2aaaaaab, RZ ;  /* 0x2aaaaaab04007827 */ /* 0x000fc800078e02ff */
[----:B------:R-:W-:Y:S01]  /*fdc0*/  IMAD.HI R2, R2, 0x2aaaaaab, RZ ;  /* 0x2aaaaaab02027827 */ /* 0x000fe200078e02ff */
[----:B------:R-:W-:-:S04]  /*fdd0*/  SHF.R.U32.HI R4, RZ, 0x1f, R0 ;  /* 0x0000001fff047819 */ /* 0x000fc80000011600 */
[----:B------:R-:W-:Y:S02]  /*fde0*/  LEA.HI.SX32 R4, R0, R4, 0x1c ;  /* 0x0000000400047211 */ /* 0x000fe400078fe2ff */
[----:B------:R-:W-:-:S04]  /*fdf0*/  SHF.R.U32.HI R0, RZ, 0x1f, R2 ;  /* 0x0000001fff007819 */ /* 0x000fc80000011602 */
[----:B------:R-:W-:-:S04]  /*fe00*/  LEA.HI.SX32 R0, R2, R0, 0x1c ;  /* 0x0000000002007211 */ /* 0x000fc800078fe2ff */
[----:B------:R-:W-:Y:S02]  /*fe10*/  VIMNMX R8, R4, R0, PT ;  /* 0x0000000004087248 */ /* 0x000fe40003fe0100 */
[----:B------:R-:W-:Y:S02]  /*fe20*/  SHF.R.U32.HI R0, RZ, 0x10, R3 ;  /* 0x00000010ff007819 */ /* 0x000fe40000011603 */
[----:B------:R-:W-:Y:S01]  /*fe30*/  ISETP.GE.AND P1, PT, R8, 0x1, PT ;  /* 0x000000010800780c */ /* 0x000fe20003f26270 */
[----:B------:R0:W-:Y:S01]  /*fe40*/  STL [R1+0x3c], R8 ;  /* 0x00003c0801007387 */ /* 0x0001e20000100800 */
[----:B------:R-:W-:-:S03]  /*fe50*/  ISETP.NE.AND P0, PT, R0, RZ, PT ;  /* 0x000000ff0000720c */ /* 0x000fc60003f05270 */
[----:B------:R0:W-:Y:S04]  /*fe60*/  STL [R1+0x44], R5 ;  /* 0x0000440501007387 */ /* 0x0001e80000100800 */
[----:B------:R0:W-:Y:S06]  /*fe70*/  STL [R1+0x74], R9 ;  /* 0x0000740901007387 */ /* 0x0001ec0000100800 */
[----:B------:R-:W1:Y:S01]  /*fe80*/  @!P0 LDC R0, c[0x0][0xae8] ;  /* 0x0002ba00ff008b82 */ /* 0x000e620000000800 */
        /* <DEDUP_REMOVED lines=29> */
.L_x_5412:
[----:B------:R-:W-:Y:S05]  /*10060*/  BSYNC B0 ;  /* 0x0000000000007941 */ /* 0x000fea0003800000 */
.L_x_5411:
        /* <DEDUP_REMOVED lines=12> */
[----:B------:R-:W1:Y:S01]  /*10130*/  S2R R3, SR_LANEID ;  /* 0x0000000000037919 */ /* 0x000e620000000000 */
[----:B------:R-:W-:Y:S02]  /*10140*/  VOTEU.ANY UR4, UPT, PT ;  /* 0x0000000000047886 */ /* 0x000fe400038e0100 */
[----:B------:R-:W1:Y:S08]  /*10150*/  FLO.U32 R0, UR4 ;  /* 0x0000000400007d00 */ /* 0x000e7000080e0000 */
[----:B0-----:R-:W0:Y:S01]  /*10160*/  POPC R5, UR4 ;  /* 0x0000000400057d09 */ /* 0x001e220008000000 */
[----:B-1----:R-:W-:-:S02]  /*10170*/  ISETP.EQ.U32.AND P0, PT, R0, R3, PT ;  /* 0x000000030000720c */ /* 0x002fc40003f02070 */
[----:B------:R-:W0:Y:S11]  /*10180*/  LDC.64 R2, c[0x0][0xd60] ;  /* 0x00035800ff027b82 */ /* 0x000e360000000a00 */
[----:B0-----:R-:W3:Y:S01]  /*10190*/  @P0 ATOMG.E.ADD.STRONG.GPU PT, R3, desc[UR38][R2.64], R5 ;  /* 0x00000005020309a8 */ /* 0x001ee200081ee1e6 */
[----:B------:R-:W0:Y:S02]  /*101a0*/  S2R R4, SR_LTMASK ;  /* 0x0000000000047919 */ /* 0x000e240000003900 */
[----:B0-----:R-:W-:-:S04]  /*101b0*/  LOP3.LUT R4, R4, UR4, RZ, 0xc0, !PT ;  /* 0x0000000404047c12 */ /* 0x001fc8000f8ec0ff */
[----:B------:R-:W0:Y:S01]  /*101c0*/  POPC R7, R4 ;  /* 0x0000000400077309 */ /* 0x000e220000000000 */
[----:B---3--:R-:W0:Y:S02]  /*101d0*/  SHFL.IDX PT, R0, R3, R0, 0x1f ;  /* 0x00001f0003007589 */ /* 0x008e2400000e0000 */
[----:B0-----:R-:W-:-:S05]  /*101e0*/  IADD3 R0, R0, UR40, R7 ;  /* 0x0000002800007c10 */ /* 0x001fca000fffe007 */
[----:B------:R0:W-:Y:S01]  /*101f0*/  STL [R1], R0 ;  /* 0x0000000001007387 */ /* 0x0001e20000100800 */
[----:B------:R-:W-:Y:S05]  /*10200*/  BRA `(.L_x_5415) ;  /* 0x0000004800647947 */ /* 0x000fea0003800000 */
.L_x_5414:
        /* <DEDUP_REMOVED lines=20> */
.L_x_5417:
[----:B------:R-:W-:Y:S05]  /*10350*/  BSYNC B6 ;  /* 0x0000000000067941 */ /* 0x000fea0003800000 */
.L_x_5416:
        /* <DEDUP_REMOVED lines=9> */
[----:B------:R-:W-:Y:S02]  /*103f0*/  IMAD.U32 R4, RZ, RZ, UR6 ;  /* 0x00000006ff047e24 */ /* 0x000fe4000f8e00ff */
[----:B0-----:R-:W-:Y:S02]  /*10400*/  IMAD.U32 R5, RZ, RZ, UR7 ;  /* 0x00000007ff057e24 */ /* 0x001fe4000f8e00ff */
[----:B------:R-:W-:Y:S02]  /*10410*/  IMAD.U32 R6, RZ, RZ, UR8 ;  /* 0x00000008ff067e24 */ /* 0x000fe4000f8e00ff */
[----:B------:R-:W-:-:S02]  /*10420*/  IMAD.U32 R7, RZ, RZ, UR9 ;  /* 0x00000009ff077e24 */ /* 0x000fc4000f8e00ff */
[----:B--2---:R-:W-:Y:S02]  /*10430*/  IMAD.U32 R10, RZ, RZ, UR4 ;  /* 0x00000004ff0a7e24 */ /* 0x004fe4000f8e00ff */
[----:B------:R-:W-:Y:S02]  /*10440*/  IMAD.U32 R11, RZ, RZ, UR5 ;  /* 0x00000005ff0b7e24 */ /* 0x000fe4000f8e00ff */
[----:B------:R-:W-:Y:S02]  /*10450*/  IMAD.MOV.U32 R8, RZ, RZ, 0x70 ;  /* 0x00000070ff087424 */ /* 0x000fe400078e00ff */
[----:B------:R-:W-:Y:S02]  /*10460*/  IMAD.MOV.U32 R12, RZ, RZ, 0x1 ;  /* 0x00000001ff0c7424 */ /* 0x000fe400078e00ff */
[----:B-1----:R-:W-:-:S07]  /*10470*/  IMAD.MOV.U32 R13, RZ, RZ, RZ ;  /* 0x000000ffff0d7224 */ /* 0x002fce00078e00ff */
[----:B------:R-:W-:-:S07]  /*10480*/  LEPC R20, `(.L_x_5420) ;  /* 0x000000001014794e */ /* 0x000fce0000000000 */
[----:B---3--:R-:W-:Y:S05]  /*10490*/  CALL.ABS.NOINC R2 ;  /* 0x0000000002007343 */ /* 0x008fea0003c00000 */
.L_x_5420:
        /* <DEDUP_REMOVED lines=16> */
.L_x_5419:
[----:B------:R-:W-:Y:S05]  /*105a0*/  BSYNC B6 ;  /* 0x0000000000067941 */ /* 0x000fea0003800000 */
.L_x_5418:
[----:B------:R-:W3:Y:S01]  /*105b0*/  LDL.LU R4, [R1+0x1c] ;  /* 0x00001c0001047983 */ /* 0x000ee20000300800 */
[----:B------:R-:W-:-:S03]  /*105c0*/  ULDC.64 UR4, c[0x0][0xaf0] ;  /* 0x0002bc0000047ab9 */ /* 0x000fc60000000a00 */
[----:B------:R-:W4:Y:S01]  /*105d0*/  LDL R7, [R1+0x8] ;  /* 0x0000080001077983 */ /* 0x000f220000100800 */
[----:B------:R-:W-:-:S03]  /*105e0*/  ISETP.NE.U32.AND P0, PT, RZ, UR4, PT ;  /* 0x00000004ff007c0c */ /* 0x000fc6000bf05070 */
[----:B------:R-:W5:Y:S01]  /*105f0*/  LDL R0, [R1+0x40] ;  /* 0x0000400001007983 */ /* 0x000f620000100800 */
[----:B------:R-:W-:-:S13]  /*10600*/  ISETP.NE.AND.EX P0, PT, RZ, UR5, PT, P0 ;  /* 0x00000005ff007c0c */ /* 0x000fda000bf05300 */
[----:B------:R-:W-:-:S04]  /*10610*/  @P0 IADD3 R2, P1, R16, UR4, RZ ;  /* 0x0000000410020c10 */ /* 0x000fc8000ff3e0ff */
[----:B---3--:R-:W-:Y:S01]  /*10620*/  @P0 IADD3.X R3, R4, UR5, RZ, P1, !PT ;  /* 0x0000000504030c10 */ /* 0x008fe20008ffe4ff */
[----:B------:R-:W-:-:S04]  /*10630*/  ULDC.64 UR4, c[0x0][0xb00] ;  /* 0x0002c00000047ab9 */ /* 0x000fc80000000a00 */
[----:B----4-:R1:W0:Y:S02]  /*10640*/  @P0 LDG.E R7, desc[UR38][R2.64] ;  /* 0x0000002602070981 */ /* 0x010224000c1e1900 */
        /* <DEDUP_REMOVED lines=14> */
.L_x_5534:
[----:B------:R3:W-:Y:S01]  /*10730*/  STL [R1+0x30], R0 ;  /* 0x0000300001007387 */ /* 0x0007e20000100800 */
[----:B-1----:R-:W-:Y:S02]  /*10740*/  ISETP.NE.AND P0, PT, R14, RZ, PT ;  /* 0x000000ff0e00720c */ /* 0x002fe40003f05270 */
[----:B------:R-:W-:Y:S02]  /*10750*/  PLOP3.LUT P1, PT, PT, PT, PT, 0x8, 0x0 ;  /* 0x000000000000781c */ /* 0x000fe40003f2e170 */
[----:B------:R-:W-:-:S11]  /*10760*/  LOP3.LUT R19, R19, 0xfffffffe, RZ, 0xc0, !PT ;  /* 0xfffffffe13137812 */ /* 0x000fd600078ec0ff */
[----:B------:R-:W-:Y:S01]  /*10770*/  @P1 LOP3.LUT R19, R19, 0x1, RZ, 0xfc, !PT ;  /* 0x0000000113131812 */ /* 0x000fe200078efcff */
[----:B---3--:R-:W-:Y:S06]  /*10780*/  @P0 BRA `(.L_x_5422) ;  /* 0x00000004000c0947 */ /* 0x008fec0003800000 */
[----:B------:R-:W-:-:S03]  /*10790*/  UMOV UR4, 0xffffffff ;  /* 0xffffffff00047882 */ /* 0x000fc60000000000 */
[----:B------:R-:W-:Y:S05]  /*107a0*/  BRA.DIV UR4, `(.L_x_5423) ;  /* 0x0000005e04547947 */ /* 0x000fea000b800000 */
[----:B------:R-:W-:-:S13]  /*107b0*/  ELECT P6, URZ, PT ;  /* 0x00000000003f782f */ /* 0x000fda00038c0000 */
.L_x_5537:
        /* <DEDUP_REMOVED lines=24> */
.L_x_5424:
[----:B------:R-:W3:Y:S04]  /*10940*/  LDL R0, [R1+0x10] ;  /* 0x0000100001007983 */ /* 0x000ee80000100800 */
[----:B-1----:R-:W4:Y:S01]  /*10950*/  LDL R2, [R1+0x18] ;  /* 0x0000180001027983 */ /* 0x002f220000100800 */
[----:B---3--:R-:W-:Y:S01]  /*10960*/  IMAD R0, R0, 0x8, R18 ;  /* 0x0000000800007824 */ /* 0x008fe200078e0212 */
[----:B----4-:R-:W-:-:S04]  /*10970*/  SHF.L.U32 R2, R2, 0x1f, RZ ;  /* 0x0000001f02027819 */ /* 0x010fc800000006ff */
[----:B------:R-:W1:Y:S02]  /*10980*/  SYNCS.PHASECHK.TRANS64.TRYWAIT P0, [R0+URZ+0x32440], R2 ;  /* 0x03244002000075a7 */ /* 0x000e64000800017f */
[----:B-1----:R-:W-:Y:S05]  /*10990*/  @!P0 BRA `(.L_x_5425) ;  /* 0x0000005800f88947 */ /* 0x002fea0003800000 */
.L_x_5538:
[----:B------:R-:W3:Y:S02]  /*109a0*/  S2R R3, SR_TID.X ;  /* 0x0000000000037919 */ /* 0x000ee40000002100 */
[----:B---3--:R-:W-:-:S04]  /*109b0*/  LOP3.LUT R3, R3, 0x7f, RZ, 0xc0, !PT ;  /* 0x0000007f03037812 */ /* 0x008fc800078ec0ff */
[----:B------:R-:W-:-:S13]  /*109c0*/  ISETP.NE.AND P0, PT, R3, RZ, PT ;  /* 0x000000ff0300720c */ /* 0x000fda0003f05270 */
        /* <DEDUP_REMOVED lines=8> */
.L_x_5426:
[----:B0-----:R-:W3:Y:S04]  /*10a50*/  LDL R4, [R1+0x10] ;  /* 0x0000100001047983 */ /* 0x001ee80000100800 */
[----:B------:R-:W4:Y:S04]  /*10a60*/  LDL R3, [R1+0x30] ;  /* 0x0000300001037983 */ /* 0x000f280000100800 */
[----:B-1----:R-:W2:Y:S01]  /*10a70*/  LDL R2, [R1+0x20] ;  /* 0x0000200001027983 */ /* 0x002ea20000100800 */
        /* <DEDUP_REMOVED lines=11> */
[----:B---3--:R-:W-:Y:S01]  /*10b30*/  IMAD R0, R4, 0x3000, R18 ;  /* 0x0000300004007824 */ /* 0x008fe200078e0212 */
[----:B----4-:R-:W-:-:S04]  /*10b40*/  R2UR UR11, R3 ;  /* 0x00000000030b72ca */ /* 0x010fc800000e0000 */
[----:B------:R-:W-:Y:S02]  /*10b50*/  R2UR UR8, R0 ;  /* 0x00000000000872ca */ /* 0x000fe400000e0000 */
[----:B--2---:R-:W-:-:S11]  /*10b60*/  R2UR UR4, R2 ;  /* 0x00000000020472ca */ /* 0x004fd600000e0000 */
[----:B------:R-:W-:Y:S02]  /*10b70*/  UIADD3 UR8, UR8, 0x1c400, URZ ;  /* 0x0001c40008087890 */ /* 0x000fe4000fffe03f */
[----:B------:R-:W-:-:S03]  /*10b80*/  UIMAD UR11, UR11, 0x60, UR4 ;  /* 0x000000600b0b78a4 */ /* 0x000fc6000f8e0204 */
[----:B------:R-:W-:-:S06]  /*10b90*/  UMOV UR4, 0x0 ;  /* 0x0000000000047882 */ /* 0x000fcc0000000000 */
[----:B------:R1:W-:Y:S02]  /*10ba0*/  UTMALDG.4D [UR8], [UR6], desc[UR4] ;  /* 0x00000408060075b4 */ /* 0x0003e40008019000 */
[----:B-1----:R-:W-:Y:S01]  /*10bb0*/  NOP ;  /* 0x0000000000007918 */ /* 0x002fe20000000000 */
.L_x_5422:
[----:B0-----:R-:W3:Y:S04]  /*10bc0*/  LDL.LU R4, [R1+0x28] ;  /* 0x0000280001047983 */ /* 0x001ee80000300800 */
[----:B------:R-:W4:Y:S04]  /*10bd0*/  LDL.LU R3, [R1+0x48] ;  /* 0x0000480001037983 */ /* 0x000f280000300800 */
[----:B------:R-:W5:Y:S01]  /*10be0*/  LDL R2, [R1+0x2c] ;  /* 0x00002c0001027983 */ /* 0x000f620000100800 */
        /* <DEDUP_REMOVED lines=10> */
[----:B------:R5:W-:Y:S02]  /*10c90*/  STL [R1+0x38], R0 ;  /* 0x0000380001007387 */ /* 0x000be40000100800 */
[----:B-----5:R-:W-:-:S05]  /*10ca0*/  SHF.R.S32.HI R0, RZ, 0x1f, R2 ;  /* 0x0000001fff007819 */ /* 0x020fca0000011402 */
        /* <DEDUP_REMOVED lines=19> */
.L_x_5428:
[----:B------:R-:W-:Y:S05]  /*10de0*/  BSYNC B6 ;  /* 0x0000000000067941 */ /* 0x000fea0003800000 */
.L_x_5427:
[----:B--2---:R-:W2:Y:S01]  /*10df0*/  LDL R10, [R1+0x4] ;  /* 0x00000400010a7983 */ /* 0x004ea20000100800 */
        /* <DEDUP_REMOVED lines=15> */
[----:B------:R-:W0:Y:S03]  /*10ef0*/  @P0 LDC R2, c[0x0][0x44c] ;  /* 0x00011300ff020b82 */ /* 0x000e260000000800 */
[----:B--2---:R-:W-:-:S04]  /*10f00*/  IMAD R5, R10, 0x80, R0 ;  /* 0x000000800a057824 */ /* 0x004fc800078e0200 */
        /* <DEDUP_REMOVED lines=30> */
[C---:B0-----:R-:W-:Y:S01]  /*110f0*/  IMAD.WIDE.U32 R4, R0.reuse, UR4, R2 ;  /* 0x0000000400047c25 */ /* 0x041fe2000f8e0002 */
        /* <DEDUP_REMOVED lines=14> */
[----:B------:R-:W0:Y:S03]  /*111e0*/  SHFL.IDX PT, R5, R3, RZ, 0x181f ;  /* 0x00181fff03057589 */ /* 0x000e2600000e0000 */
[----:B------:R-:W-:Y:S02]  /*111f0*/  IMAD R10, R10, 0x80, R6 ;  /* 0x000000800a0a7824 */ /* 0x000fe400078e0206 */
[----:B------:R-:W1:Y:S04]  /*11200*/  SHFL.IDX PT, R6, R3, 0x1, 0x181f ;  /* 0x00381f0003067f89 */ /* 0x000e6800000e0000 */
[----:B------:R-:W-:Y:S01]  /*11210*/  STL [R1+0x4], R10 ;  /* 0x0000040a01007387 */ /* 0x000fe20000100800 */
[----:B--2---:R-:W-:-:S05]  /*11220*/  IMAD R0, R11, R7, RZ ;  /* 0x000000070b007224 */ /* 0x004fca00078e02ff */
[C---:B------:R-:W-:Y:S01]  /*11230*/  ISETP.GE.AND P1, PT, R10.reuse, R0, PT ;  /* 0x000000000a00720c */ /* 0x040fe20003f26270 */
[----:B------:R-:W2:Y:S01]  /*11240*/  SHFL.IDX PT, R7, R2, 0x1, 0x181f ;  /* 0x00381f0002077f89 */ /* 0x000ea200000e0000 */
[----:B------:R-:W-:-:S11]  /*11250*/  VIADD R11, R10, 0x10 ;  /* 0x000000100a0b7836 */ /* 0x000fd60000000000 */
        /* <DEDUP_REMOVED lines=71> */
.L_x_5555:
        /* <DEDUP_REMOVED lines=12> */
.L_x_5430:
        /* <DEDUP_REMOVED lines=37> */
.L_x_5432:
[----:B------:R-:W-:Y:S05]  /*119e0*/  BSYNC B6 ;  /* 0x0000000000067941 */ /* 0x000fea0003800000 */
.L_x_5431:
        /* <DEDUP_REMOVED lines=10> */
[----:B--2---:R-:W-:-:S12]  /*11a90*/  IMAD.MOV.U32 R3, RZ, RZ, R5 ;  /* 0x000000ffff037224 */ /* 0x004fd800078e0005 */
        /* <DEDUP_REMOVED lines=12> */
[----:B0-----:R-:W-:-:S04]  /*11b60*/  @P0 SHF.R.U32.HI R0, RZ, R5, R4 ;  /* 0x00000005ff000219 */ /* 0x001fc80000011604 */
[--C-:B------:R-:W-:Y:S01]  /*11b70*/  SHF.R.S32.HI R4, RZ, 0x1f, R0.reuse ;  /* 0x0000001fff047819 */ /* 0x100fe20000011400 */
[----:B------:R-:W-:Y:S02]  /*11b80*/  IMAD.MOV R6, RZ, RZ, -R0 ;  /* 0x000000ffff067224 */ /* 0x000fe400078e0a00 */
[----:B------:R-:W-:-:S04]  /*11b90*/  IMAD.WIDE.U32 R2, R0, UR4, R2 ;  /* 0x0000000400027c25 */ /* 0x000fc8000f8e0002 */
[----:B------:R-:W-:Y:S02]  /*11ba0*/  IMAD R4, R4, UR4, RZ ;  /* 0x0000000404047c24 */ /* 0x000fe4000f8e02ff */
[----:B------:R-:W-:Y:S02]  /*11bb0*/  IMAD R6, R7, R6, R8 ;  /* 0x0000000607067224 */ /* 0x000fe400078e0208 */
[----:B------:R-:W-:Y:S01]  /*11bc0*/  IMAD R0, R0, UR5, R4 ;  /* 0x0000000500007c24 */ /* 0x000fe2000f8e0204 */
[----:B------:R-:W-:Y:S01]  /*11bd0*/  ULDC.64 UR4, c[0x0][0x3c8] ;  /* 0x0000f20000047ab9 */ /* 0x000fe20000000a00 */
[----:B-1----:R-:W-:Y:S02]  /*11be0*/  IMAD.SHL.U32 R8, R9, 0x8, RZ ;  /* 0x0000000809087824 */ /* 0x002fe400078e00ff */
        /* <DEDUP_REMOVED lines=99> */
.L_x_5573:
        /* <DEDUP_REMOVED lines=14> */
.L_x_5435:
[----:B------:R-:W-:Y:S05]  /*12300*/  BSYNC B0 ;  /* 0x0000000000007941 */ /* 0x000fea0003800000 */
.L_x_5434:
[----:B------:R-:W-:Y:S01]  /*12310*/  NOP ;  /* 0x0000000000007918 */ /* 0x000fe20000000000 */
[----:B------:R-:W-:-:S13]  /*12320*/  PLOP3.LUT P0, PT, PT, PT, PT, 0x80, 0x0 ;  /* 0x000000000000781c */ /* 0x000fda0003f0f070 */
.L_x_5436:
        /* <DEDUP_REMOVED lines=18> */
.L_x_5574:
[----:B------:R-:W-:Y:S05]  /*12450*/  BSYNC B0 ;  /* 0x0000000000007941 */ /* 0x000fea0003800000 */
.L_x_5437:
[----:B------:R-:W-:Y:S01]  /*12460*/  LOP3.LUT P0, RZ, R19, 0x1, RZ, 0xc0, !PT ;  /* 0x0000000113ff7812 */ /* 0x000fe2000780c0ff */
[----:B------:R-:W-:-:S12]  /*12470*/  BSSY B0, `(.L_x_5439) ;  /* 0x000005b000007945 */ /* 0x000fd80003800000 */
[----:B------:R-:W-:Y:S05]  /*12480*/  @!P0 BRA `(.L_x_5440) ;  /* 0x0000000400648947 */ /* 0x000fea0003800000 */
[----:B------:R-:W3:Y:S04]  /*12490*/  LDL R2, [R1+0x10] ;  /* 0x0000100001027983 */ /* 0x000ee80000100800 */
[----:B------:R-:W0:Y:S01]  /*124a0*/  LDL R4, [R1+0x18] ;  /* 0x0000180001047983 */ /* 0x000e220000100800 */
[----:B------:R-:W1:Y:S01]  /*124b0*/  S2R R3, SR_TID.X ;  /* 0x0000000000037919 */ /* 0x000e620000002100 */
[----:B------:R-:W-:Y:S01]  /*124c0*/  BSSY B1, `(.L_x_5441) ;  /* 0x0000007000017945 */ /* 0x000fe20003800000 */
[----:B-1----:R-:W-:-:S04]  /*124d0*/  LOP3.LUT R3, R3, 0x7f, RZ, 0xc0, !PT ;  /* 0x0000007f03037812 */ /* 0x002fc800078ec0ff */
[----:B------:R-:W-:Y:S01]  /*124e0*/  ISETP.NE.AND P1, PT, R3, RZ, PT ;  /* 0x000000ff0300720c */ /* 0x000fe20003f25270 */
[----:B---3--:R-:W-:Y:S01]  /*124f0*/  IMAD R2, R2, 0x8, R18 ;  /* 0x0000000802027824 */ /* 0x008fe200078e0212 */
[----:B0-----:R-:W-:-:S04]  /*12500*/  SHF.L.U32 R0, R4, 0x1f, RZ ;  /* 0x0000001f04007819 */ /* 0x001fc800000006ff */
[----:B------:R-:W0:Y:S02]  /*12510*/  SYNCS.PHASECHK.TRANS64.TRYWAIT P0, [R2+URZ+0x32460], R0 ;  /* 0x03246000020075a7 */ /* 0x000e24000800017f */
[----:B0-----:R-:W-:Y:S05]  /*12520*/  @!P0 BRA `(.L_x_5442) ;  /* 0x0000005800508947 */ /* 0x001fea0003800000 */
.L_x_5575:
[----:B------:R-:W-:Y:S05]  /*12530*/  BSYNC B1 ;  /* 0x0000000000017941 */ /* 0x000fea0003800000 */
.L_x_5441:
        /* <DEDUP_REMOVED lines=9> */
.L_x_5444:
[----:B------:R-:W-:Y:S05]  /*125d0*/  BSYNC B1 ;  /* 0x0000000000017941 */ /* 0x000fea0003800000 */
.L_x_5443:
[----:B0-----:R-:W3:Y:S04]  /*125e0*/  LDL R0, [R1+0x10] ;  /* 0x0000100001007983 */ /* 0x001ee80000100800 */
[----:B------:R-:W4:Y:S04]  /*125f0*/  LDL R4, [R1+0x20] ;  /* 0x0000200001047983 */ /* 0x000f280000100800 */
[----:B------:R-:W4:Y:S01]  /*12600*/  LDL.LU R3, [R1+0x30] ;  /* 0x0000300001037983 */ /* 0x000f220000300800 */
        /* <DEDUP_REMOVED lines=8> */
[----:B----4-:R-:W-:Y:S02]  /*12690*/  IMAD R3, R3, 0x60, R4 ;  /* 0x0000006003037824 */ /* 0x010fe400078e0204 */
[----:B------:R-:W-:-:S07]  /*126a0*/  VIADD R4, R0, 0x400 ;  /* 0x0000040000047836 */ /* 0x000fce0000000000 */
.L_x_5445:
        /* <DEDUP_REMOVED lines=15> */
.L_x_5446:
        /* <DEDUP_REMOVED lines=15> */
.L_x_5447:
        /* <DEDUP_REMOVED lines=15> */
.L_x_5448:
        /* <DEDUP_REMOVED lines=10> */
.L_x_5440:
[----:B------:R-:W-:Y:S05]  /*12a20*/  BSYNC B0 ;  /* 0x0000000000007941 */ /* 0x000fea0003800000 */
.L_x_5439:
        /* <DEDUP_REMOVED lines=55> */
.L_x_5455:
        /* <DEDUP_REMOVED lines=8> */
.L_x_5576:
[----:B------:R-:W-:Y:S05]  /*12e20*/  BSYNC B3 ;  /* 0x0000000000037941 */ /* 0x000fea0003800000 */
.L_x_5456:
        /* <DEDUP_REMOVED lines=9> */
.L_x_5459:
[----:B------:R-:W-:Y:S05]  /*12ec0*/  BSYNC B3 ;  /* 0x0000000000037941 */ /* 0x000fea0003800000 */
.L_x_5458:
        /* <DEDUP_REMOVED lines=13> */
.L_x_5460:
        /* <DEDUP_REMOVED lines=13> */
.L_x_5577:
[----:B------:R-:W-:Y:S05]  /*13070*/  BSYNC B3 ;  /* 0x0000000000037941 */ /* 0x000fea0003800000 */
.L_x_5461:
        /* <DEDUP_REMOVED lines=11> */
.L_x_5464:
[----:B------:R-:W-:Y:S05]  /*13130*/  BSYNC B3 ;  /* 0x0000000000037941 */ /* 0x000fea0003800000 */
.L_x_5463:
        /* <DEDUP_REMOVED lines=10> */
.L_x_5465:
        /* <DEDUP_REMOVED lines=15> */
.L_x_5466:
        /* <DEDUP_REMOVED lines=15> */
.L_x_5467:
        /* <DEDUP_REMOVED lines=15> */
.L_x_5468:
        /* <DEDUP_REMOVED lines=10> */
.L_x_5454:
[----:B------:R-:W-:Y:S05]  /*13550*/  BSYNC B1 ;  /* 0x0000000000017941 */ /* 0x000fea0003800000 */
.L_x_5453:
[----:B------:R-:W2:Y:S02]  /*13560*/  LDL.LU R5, [R1+0x40] ;  /* 0x0000400001057983 */ /* 0x000ea40000300800 */
[----:B--2---:R-:W-:-:S07]  /*13570*/  VIADD R0, R5, 0xfffffffd ;  /* 0xfffffffd05007836 */ /* 0x004fce0000000000 */
.L_x_5452:
[----:B------:R-:W-:Y:S05]  /*13580*/  BSYNC B2 ;  /* 0x0000000000027941 */ /* 0x000fea0003800000 */
.L_x_5451:
[----:B------:R-:W-:Y:S01]  /*13590*/  VIADD R8, R8, 0xfffffffe ;  /* 0xfffffffe08087836 */ /* 0x000fe20000000000 */
[----:B------:R-:W-:-:S04]  /*135a0*/  LOP3.LUT R4, RZ, R4, RZ, 0x33, !PT ;  /* 0x00000004ff047212 */ /* 0x000fc800078e33ff */
[----:B------:R-:W-:-:S13]  /*135b0*/  ISETP.NE.AND P0, PT, R8, R4, PT ;  /* 0x000000040800720c */ /* 0x000fda0003f05270 */
[----:B------:R-:W-:Y:S05]  /*135c0*/  @!P0 BRA `(.L_x_5450) ;  /* 0x0000001400008947 */ /* 0x000fea0003800000 */
.L_x_5501:
        /* <DEDUP_REMOVED lines=35> */
.L_x_5471:
        /* <DEDUP_REMOVED lines=8> */
.L_x_5578:
[----:B------:R-:W-:Y:S05]  /*13880*/  BSYNC B2 ;  /* 0x0000000000027941 */ /* 0x000fea0003800000 */
.L_x_5472:
        /* <DEDUP_REMOVED lines=9> */
.L_x_5475:
[----:B------:R-:W-:Y:S05]  /*13920*/  BSYNC B2 ;  /* 0x0000000000027941 */ /* 0x000fea0003800000 */
.L_x_5474:
        /* <DEDUP_REMOVED lines=12> */
.L_x_5476:
        /* <DEDUP_REMOVED lines=13> */
.L_x_5579:
[----:B------:R-:W-:Y:S05]  /*13ac0*/  BSYNC B2 ;  /* 0x0000000000027941 */ /* 0x000fea0003800000 */
.L_x_5477:
        /* <DEDUP_REMOVED lines=11> */
.L_x_5480:
[----:B------:R-:W-:Y:S05]  /*13b80*/  BSYNC B2 ;  /* 0x0000000000027941 */ /* 0x000fea0003800000 */
.L_x_5479:
        /* <DEDUP_REMOVED lines=9> */
.L_x_5481:
        /* <DEDUP_REMOVED lines=15> */
.L_x_5482:
        /* <DEDUP_REMOVED lines=15> */
.L_x_5483:
        /* <DEDUP_REMOVED lines=15> */
.L_x_5484:
        /* <DEDUP_REMOVED lines=10> */
.L_x_5470:
[----:B------:R-:W-:Y:S05]  /*13f90*/  BSYNC B1 ;  /* 0x0000000000017941 */ /* 0x000fea0003800000 */
.L_x_5469:
        /* <DEDUP_REMOVED lines=35> */
.L_x_5487:
        /* <DEDUP_REMOVED lines=8> */
.L_x_5580:
[----:B------:R-:W-:Y:S05]  /*14250*/  BSYNC B2 ;  /* 0x0000000000027941 */ /* 0x000fea0003800000 */
.L_x_5488:
        /* <DEDUP_REMOVED lines=9> */
.L_x_5491:
[----:B------:R-:W-:Y:S05]  /*142f0*/  BSYNC B2 ;  /* 0x0000000000027941 */ /* 0x000fea0003800000 */
.L_x_5490:
        /* <DEDUP_REMOVED lines=13> */
.L_x_5492:
        /* <DEDUP_REMOVED lines=13> */
.L_x_5581:
[----:B------:R-:W-:Y:S05]  /*144a0*/  BSYNC B2 ;  /* 0x0000000000027941 */ /* 0x000fea0003800000 */
.L_x_5493:
        /* <DEDUP_REMOVED lines=11> */
.L_x_5496:
[----:B------:R-:W-:Y:S05]  /*14560*/  BSYNC B2 ;  /* 0x0000000000027941 */ /* 0x000fea0003800000 */
.L_x_5495:
        /* <DEDUP_REMOVED lines=10> */
.L_x_5497:
        /* <DEDUP_REMOVED lines=15> */
.L_x_5498:
        /* <DEDUP_REMOVED lines=15> */
.L_x_5499:
        /* <DEDUP_REMOVED lines=15> */
.L_x_5500:
        /* <DEDUP_REMOVED lines=10> */
.L_x_5486:
[----:B------:R-:W-:Y:S05]  /*14980*/  BSYNC B1 ;  /* 0x0000000000017941 */ /* 0x000fea0003800000 */
.L_x_5485:
[----:B------:R-:W2:Y:S01]  /*14990*/  LDL R5, [R1+0x24] ;  /* 0x0000240001057983 */ /* 0x000ea20000100800 */
[----:B------:R-:W-:Y:S01]  /*149a0*/  VIADD R0, R0, 0xfffffffe ;  /* 0xfffffffe00007836 */ /* 0x000fe20000000000 */
[----:B--2---:R-:W-:-:S13]  /*149b0*/  ISETP.GT.AND P0, PT, R6, R5, PT ;  /* 0x000000050600720c */ /* 0x004fda0003f04270 */
[----:B------:R-:W-:Y:S05]  /*149c0*/  @P0 BRA `(.L_x_5501) ;  /* 0xffffffec00000947 */ /* 0x000fea000383ffff */
.L_x_5450:
[----:B------:R-:W-:Y:S05]  /*149d0*/  BSYNC B0 ;  /* 0x0000000000007941 */ /* 0x000fea0003800000 */
.L_x_5449:
[----:B------:R-:W3:Y:S04]  /*149e0*/  LDL.LU R4, [R1+0x10] ;  /* 0x0000100001047983 */ /* 0x000ee80000300800 */
[----:B------:R-:W4:Y:S01]  /*149f0*/  LDL.LU R3, [R1+0x18] ;  /* 0x0000180001037983 */ /* 0x000f220000300800 */
[----:B------:R-:W1:Y:S01]  /*14a00*/  S2R R2, SR_TID.X ;  /* 0x0000000000027919 */ /* 0x000e620000002100 */
[----:B------:R-:W-:Y:S01]  /*14a10*/  BSSY B0, `(.L_x_5502) ;  /* 0x0000016000007945 */ /* 0x000fe20003800000 */
[----:B-1----:R-:W-:-:S04]  /*14a20*/  LOP3.LUT R2, R2, 0x7f, RZ, 0xc0, !PT ;  /* 0x0000007f02027812 */ /* 0x002fc800078ec0ff */
[----:B------:R-:W-:Y:S01]  /*14a30*/  ISETP.NE.AND P1, PT, R2, RZ, PT ;  /* 0x000000ff0200720c */ /* 0x000fe20003f25270 */
[----:B---3--:R-:W-:-:S05]  /*14a40*/  VIADD R0, R4, 0x1 ;  /* 0x0000000104007836 */ /* 0x008fca0000000000 */
[----:B------:R-:W-:-:S04]  /*14a50*/  ISETP.NE.AND P0, PT, R0, 0x2, PT ;  /* 0x000000020000780c */ /* 0x000fc80003f05270 */
[----:B------:R-:W-:-:S04]  /*14a60*/  SEL R2, RZ, 0x1, P0 ;  /* 0x00000001ff027807 */ /* 0x000fc80000000000 */
[----:B----4-:R-:W-:-:S05]  /*14a70*/  LOP3.LUT R3, R3, R2, RZ, 0x3c, !PT ;  /* 0x0000000203037212 */ /* 0x010fca00078e3cff */
[----:B------:R1:W-:Y:S01]  /*14a80*/  STL [R1+0x18], R3 ;  /* 0x0000180301007387 */ /* 0x0003e20000100800 */
[----:B------:R-:W-:Y:S05]  /*14a90*/  @P1 BRA `(.L_x_5503) ;  /* 0x0000000000341947 */ /* 0x000fea0003800000 */
[----:B-1----:R-:W1:Y:S01]  /*14aa0*/  S2R R3, SR_LANEID ;  /* 0x0000000000037919 */ /* 0x002e620000000000 */
[----:B------:R-:W-:Y:S02]  /*14ab0*/  VOTEU.ANY UR4, UPT, PT ;  /* 0x0000000000047886 */ /* 0x000fe400038e0100 */
[----:B------:R-:W1:Y:S08]  /*14ac0*/  FLO.U32 R4, UR4 ;  /* 0x0000000400047d00 */ /* 0x000e7000080e0000 */
[----:B------:R-:W3:Y:S01]  /*14ad0*/  POPC R5, UR4 ;  /* 0x0000000400057d09 */ /* 0x000ee20008000000 */
[----:B-1----:R-:W-:-:S02]  /*14ae0*/  ISETP.EQ.U32.AND P1, PT, R4, R3, PT ;  /* 0x000000030400720c */ /* 0x002fc40003f22070 */
[----:B------:R-:W3:Y:S11]  /*14af0*/  LDC.64 R2, c[0x0][0xd60] ;  /* 0x00035800ff027b82 */ /* 0x000ef60000000a00 */
[----:B---3--:R-:W3:Y:S01]  /*14b00*/  @P1 ATOMG.E.ADD.STRONG.GPU PT, R3, desc[UR38][R2.64], R5 ;  /* 0x00000005020319a8 */ /* 0x008ee200081ee1e6 */
[----:B--2---:R-:W1:Y:S02]  /*14b10*/  S2R R6, SR_LTMASK ;  /* 0x0000000000067919 */ /* 0x004e640000003900 */
[----:B-1----:R-:W-:-:S04]  /*14b20*/  LOP3.LUT R6, R6, UR4, RZ, 0xc0, !PT ;  /* 0x0000000406067c12 */ /* 0x002fc8000f8ec0ff */
[----:B------:R-:W1:Y:S01]  /*14b30*/  POPC R7, R6 ;  /* 0x0000000600077309 */ /* 0x000e620000000000 */
[----:B---3--:R-:W1:Y:S02]  /*14b40*/  SHFL.IDX PT, R4, R3, R4, 0x1f ;  /* 0x00001f0403047589 */ /* 0x008e6400000e0000 */
[----:B-1----:R-:W-:-:S05]  /*14b50*/  IADD3 R2, R4, UR40, R7 ;  /* 0x0000002804027c10 */ /* 0x002fca000fffe007 */
[----:B------:R3:W-:Y:S02]  /*14b60*/  STL [R1], R2 ;  /* 0x0000000201007387 */ /* 0x0007e40000100800 */
.L_x_5503:
[----:B------:R-:W-:Y:S05]  /*14b70*/  BSYNC B0 ;  /* 0x0000000000007941 */ /* 0x000fea0003800000 */
.L_x_5502:
[----:B------:R-:W-:-:S05]  /*14b80*/  SEL R0, R0, RZ, P0 ;  /* 0x000000ff00007207 */ /* 0x000fca0000000000 */
[----:B------:R4:W-:Y:S02]  /*14b90*/  STL [R1+0x10], R0 ;  /* 0x0000100001007387 */ /* 0x0009e40000100800 */
.L_x_5415:
[----:B------:R-:W-:Y:S05]  /*14ba0*/  BSYNC B7 ;  /* 0x0000000000077941 */ /* 0x000fea0003800000 */
.L_x_5413:
        /* <DEDUP_REMOVED lines=8> */
[----:B0-2---:R-:W0:Y:S04]  /*14c30*/  LDS.128 R4, [R18+0x324d0] ;  /* 0x0324d00012047984 */ /* 0x005e280000000c00 */
[----:B0-----:R2:W-:Y:S04]  /*14c40*/  STL.64 [R1], R4 ;  /* 0x0000000401007387 */ /* 0x0015e80000100a00 */
[----:B------:R2:W-:Y:S01]  /*14c50*/  STL.64 [R1+0x8], R6 ;  /* 0x0000080601007387 */ /* 0x0005e20000100a00 */
[----:B------:R-:W-:Y:S06]  /*14c60*/  BAR.ARV 0x4, 0x180 ;  /* 0x0106000000007b1d */ /* 0x000fec0000002000 */
[----:B------:R-:W-:Y:S05]  /*14c70*/  BRA `(.L_x_5505) ;  /* 0x0000001000347947 */ /* 0x000fea0003800000 */
.L_x_5504:
[----:B0---4-:R-:W0:Y:S01]  /*14c80*/  S2R R0, SR_TID.X ;  /* 0x0000000000007919 */ /* 0x011e220000002100 */
[----:B------:R-:W-:Y:S01]  /*14c90*/  UMOV UR4, 0xffffffff ;  /* 0xffffffff00047882 */ /* 0x000fe20000000000 */
[----:B0-----:R-:W-:-:S04]  /*14ca0*/  LOP3.LUT R16, R0, 0x1f, RZ, 0xc0, !PT ;  /* 0x0000001f00107812 */ /* 0x001fc800078ec0ff */
[----:B------:R-:W-:Y:S01]  /*14cb0*/  ISETP.NE.AND P0, PT, R16, 0x1f, PT ;  /* 0x0000001f1000780c */ /* 0x000fe20003f05270 */
[----:B------:R-:W-:-:S12]  /*14cc0*/  BRA.DIV UR4, `(.L_x_5506) ;  /* 0x0000003204f47947 */ /* 0x000fd8000b800000 */
[----:B-1----:R-:W4:Y:S01]  /*14cd0*/  LDL.LU R3, [R1] ;  /* 0x0000000001037983 */ /* 0x002f220000300800 */
[----:B------:R-:W-:-:S03]  /*14ce0*/  ULDC UR4, c[0x0][0xd3c] ;  /* 0x00034f0000047ab9 */ /* 0x000fc60000000800 */
[----:B------:R-:W5:Y:S01]  /*14cf0*/  LDL R4, [R1+0xc] ;  /* 0x00000c0001047983 */ /* 0x000f620000100800 */
[----:B----4-:R-:W-:Y:S02]  /*14d00*/  IMAD.MOV.U32 R7, RZ, RZ, R3 ;  /* 0x000000ffff077224 */ /* 0x010fe400078e0003 */
[----:B-----5:R-:W-:-:S05]  /*14d10*/  IMAD.IADD R0, R4, 0x1, R16 ;  /* 0x0000000104007824 */ /* 0x020fca00078e0210 */
[----:B------:R-:W-:-:S13]  /*14d20*/  ISETP.GE.OR P1, PT, R0, UR4, !P0 ;  /* 0x0000000400007c0c */ /* 0x000fda000c726670 */
[----:B---3--:R-:W0:Y:S08]  /*14d30*/  @!P1 LDC.64 R2, c[0x0][0xd80] ;  /* 0x00036000ff029b82 */ /* 0x008e300000000a00 */
[----:B------:R-:W1:Y:S01]  /*14d40*/  @!P1 LDC.64 R4, c[0x0][0xd78] ;  /* 0x00035e00ff049b82 */ /* 0x000e620000000a00 */
[----:B0-----:R-:W-:-:S05]  /*14d50*/  @!P1 IMAD.WIDE R2, R0, 0x4, R2 ;  /* 0x0000000400029825 */ /* 0x001fca00078e0202 */
[----:B--2---:R1:W2:Y:S02]  /*14d60*/  @!P1 LDG.E R6, desc[UR38][R2.64] ;  /* 0x0000002602069981 */ /* 0x0042a4000c1e1900 */
[----:B-1----:R-:W-:-:S06]  /*14d70*/  @!P1 IMAD.WIDE R2, R0, 0x4, R4 ;  /* 0x0000000400029825 */ /* 0x002fcc00078e0204 */
        /* <DEDUP_REMOVED lines=30> */
.L_x_5591:
[----:B------:R-:W-:Y:S02]  /*14f60*/  ULDC UR4, c[0x0][0xd38] ;  /* 0x00034e0000047ab9 */ /* 0x000fe40000000800 */
[----:B------:R-:W-:-:S04]  /*14f70*/  IMAD.U32 R7, RZ, RZ, UR4 ;  /* 0x00000004ff077e24 */ /* 0x000fc8000f8e00ff */
[----:B-1----:R-:W-:-:S04]  /*14f80*/  IMAD R10, R10, R7, RZ ;  /* 0x000000070a0a7224 */ /* 0x002fc800078e02ff */
[----:B------:R-:W-:-:S05]  /*14f90*/  IMAD.IADD R4, R9, 0x1, R10 ;  /* 0x0000000109047824 */ /* 0x000fca00078e020a */
[----:B------:R-:W-:-:S13]  /*14fa0*/  ISETP.GT.AND P6, PT, R4, R0, PT ;  /* 0x000000000400720c */ /* 0x000fda0003fc4270 */
[----:B------:R-:W-:Y:S05]  /*14fb0*/  @P6 BRA `(.L_x_5507) ;  /* 0x0000000000ac6947 */ /* 0x000fea0003800000 */
.L_x_5510:
        /* <DEDUP_REMOVED lines=37> */
.L_x_5599:
[----:B------:R-:W-:Y:S02]  /*15210*/  ULDC UR4, c[0x0][0xd38] ;  /* 0x00034e0000047ab9 */ /* 0x000fe40000000800 */
[----:B------:R-:W-:-:S04]  /*15220*/  IMAD.U32 R7, RZ, RZ, UR4 ;  /* 0x00000004ff077e24 */ /* 0x000fc8000f8e00ff */
[----:B-1----:R-:W-:-:S04]  /*15230*/  IMAD R10, R10, R7, RZ ;  /* 0x000000070a0a7224 */ /* 0x002fc800078e02ff */
[----:B------:R-:W-:-:S05]  /*15240*/  IMAD.IADD R4, R10, 0x1, R4 ;  /* 0x000000010a047824 */ /* 0x000fca00078e0204 */
[----:B------:R-:W-:-:S13]  /*15250*/  ISETP.GT.AND P6, PT, R4, R0, PT ;  /* 0x000000000400720c */ /* 0x000fda0003fc4270 */
[----:B------:R-:W-:Y:S05]  /*15260*/  @!P6 BRA `(.L_x_5510) ;  /* 0xfffffffc0054e947 */ /* 0x000fea000383ffff */
.L_x_5507:
        /* <DEDUP_REMOVED lines=12> */
.L_x_5604:
[----:B------:R-:W-:-:S13]  /*15330*/  ISETP.NE.AND P0, PT, R3, RZ, PT ;  /* 0x000000ff0300720c */ /* 0x000fda0003f05270 */
[----:B------:R-:W-:Y:S05]  /*15340*/  @!P0 BRA `(.L_x_5512) ;  /* 0x0000000000148947 */ /* 0x000fea0003800000 */
[----:B------:R-:W-:Y:S01]  /*15350*/  UMOV UR4, 0xffffffff ;  /* 0xffffffff00047882 */ /* 0x000fe20000000000 */
[----:B---3--:R-:W-:Y:S02]  /*15360*/  VIADD R9, R9, 0xffffffff ;  /* 0xffffffff09097836 */ /* 0x008fe40000000000 */
[----:B------:R-:W-:Y:S05]  /*15370*/  BRA.DIV UR4, `(.L_x_5513) ;  /* 0x0000003604e87947 */ /* 0x000fea000b800000 */
[----:B0-----:R0:W2:Y:S02]  /*15380*/  SHFL.IDX PT, R2, R2, R9, 0x1f ;  /* 0x00001f0902027589 */ /* 0x0010a400000e0000 */
.L_x_5607:
[----:B--2---:R-:W-:-:S07]  /*15390*/  IMAD.MOV.U32 R8, RZ, RZ, R2 ;  /* 0x000000ffff087224 */ /* 0x004fce00078e0002 */
.L_x_5512:
[----:B0-----:R-:W-:Y:S01]  /*153a0*/  IMAD R2, R8, R7, R10 ;  /* 0x0000000708027224 */ /* 0x001fe200078e020a */
[----:B------:R-:W-:-:S03]  /*153b0*/  ISETP.NE.AND P0, PT, R6, 0x1, PT ;  /* 0x000000010600780c */ /* 0x000fc60003f05270 */
[----:B------:R-:W-:Y:S01]  /*153c0*/  IMAD.IADD R0, R0, 0x1, -R2 ;  /* 0x0000000100007824 */ /* 0x000fe200078e0a02 */
[----:B------:R0:W-:Y:S09]  /*153d0*/  STL [R1], R2 ;  /* 0x0000000201007387 */ /* 0x0001f20000100800 */
        /* <DEDUP_REMOVED lines=58> */
.L_x_5514:
        /* <DEDUP_REMOVED lines=56> */
[----:B------:R-:W-:-:S06]  /*15b00*/  @P0 VIADD R2, R2, 0x1 ;  /* 0x0000000102020836 */ /* 0x000fcc0000000000 */
[----:B------:R-:W-:Y:S01]  /*15b10*/  @!P2 IMAD.MOV R2, RZ, RZ, -R2 ;  /* 0x000000ffff02a224 */ /* 0x000fe200078e0a02 */
[----:B------:R-:W-:Y:S01]  /*15b20*/  @!P1 LOP3.LUT R2, RZ, R6, RZ, 0x33, !PT ;  /* 0x00000006ff029212 */ /* 0x000fe200078e33ff */
[----:B------:R-:W-:-:S04]  /*15b30*/  IMAD.MOV R6, RZ, RZ, -R6 ;  /* 0x000000ffff067224 */ /* 0x000fc800078e0a06 */
[----:B------:R-:W-:Y:S02]  /*15b40*/  IMAD R3, R2, R6, R0 ;  /* 0x0000000602037224 */ /* 0x000fe400078e0200 */
[----:B------:R-:W-:-:S03]  /*15b50*/  IMAD.MOV.U32 R0, RZ, RZ, R2 ;  /* 0x000000ffff007224 */ /* 0x000fc600078e0002 */
[----:B------:R1:W-:Y:S04]  /*15b60*/  STL [R1+0x8], R3 ;  /* 0x0000080301007387 */ /* 0x0003e80000100800 */
.L_x_5515:
[----:B-1----:R-:W-:-:S05]  /*15b70*/  LOP3.LUT R3, RZ, R0, RZ, 0x33, !PT ;  /* 0x00000000ff037212 */ /* 0x002fca00078e33ff */
[----:B------:R-:W-:-:S05]  /*15b80*/  IMAD.IADD R0, R4, 0x1, R3 ;  /* 0x0000000104007824 */ /* 0x000fca00078e0203 */
[----:B------:R2:W-:Y:S01]  /*15b90*/  STL [R1+0x4], R0 ;  /* 0x0000040001007387 */ /* 0x0005e20000100800 */
[----:B------:R-:W-:Y:S05]  /*15ba0*/  BRA `(.L_x_5516) ;  /* 0x0000000000287947 */ /* 0x000fea0003800000 */
.L_x_5508:
        /* <DEDUP_REMOVED lines=10> */
.L_x_5516:
[----:B01----:R-:W3:Y:S04]  /*15c50*/  LDL R2, [R1+0xc] ;  /* 0x00000c0001027983 */ /* 0x003ee80000100800 */
[----:B------:R-:W4:Y:S04]  /*15c60*/  LDL R3, [R1+0x8] ;  /* 0x0000080001037983 */ /* 0x000f280000100800 */
[----:B------:R-:W5:Y:S04]  /*15c70*/  LDL R4, [R1] ;  /* 0x0000000001047983 */ /* 0x000f680000100800 */
[----:B------:R-:W5:Y:S01]  /*15c80*/  LDL R5, [R1+0x4] ;  /* 0x0000040001057983 */ /* 0x000f620000100800 */
[----:B--2---:R-:W0:Y:S01]  /*15c90*/  S2R R0, SR_TID.X ;  /* 0x0000000000007919 */ /* 0x004e220000002100 */
[----:B------:R-:W-:Y:S05]  /*15ca0*/  WARPSYNC.ALL ;  /* 0x0000000000007948 */ /* 0x000fea0003800000 */
[----:B0-----:R-:W-:Y:S01]  /*15cb0*/  LOP3.LUT R0, R0, 0x1f, RZ, 0xc0, !PT ;  /* 0x0000001f00007812 */ /* 0x001fe200078ec0ff */
[----:B------:R-:W-:Y:S03]  /*15cc0*/  BAR.SYNC.DEFER_BLOCKING 0x4, 0x180 ;  /* 0x0106000000007b1d */ /* 0x000fe60000010000 */
[----:B------:R-:W-:-:S13]  /*15cd0*/  ISETP.NE.AND P0, PT, R0, RZ, PT ;  /* 0x000000ff0000720c */ /* 0x000fda0003f05270 */
[----:B------:R-:W0:Y:S01]  /*15ce0*/  @!P0 S2R R0, SR_CgaCtaId ;  /* 0x0000000000008919 */ /* 0x000e220000008800 */
[----:B---3--:R-:W-:Y:S01]  /*15cf0*/  IMAD.MOV.U32 R7, RZ, RZ, R2 ;  /* 0x000000ffff077224 */ /* 0x008fe200078e0002 */
[----:B------:R-:W-:Y:S01]  /*15d00*/  @!P0 MOV R2, 0x400 ;  /* 0x0000040000028802 */ /* 0x000fe20000000f00 */
[----:B----4-:R-:W-:-:S03]  /*15d10*/  IMAD.MOV.U32 R6, RZ, RZ, R3 ;  /* 0x000000ffff067224 */ /* 0x010fc600078e0003 */
[----:B0-----:R-:W-:-:S05]  /*15d20*/  @!P0 LEA R18, R0, R2, 0x18 ;  /* 0x0000000200128211 */ /* 0x001fca00078ec0ff */
[----:B-----5:R0:W-:Y:S01]  /*15d30*/  @!P0 STS.128 [R18+0x324d0], R4 ;  /* 0x0324d00412008388 */ /* 0x0201e20000000c00 */
[----:B------:R-:W-:Y:S06]  /*15d40*/  BAR.ARV 0x5, 0x180 ;  /* 0x0146000000007b1d */ /* 0x000fec0000002000 */
.L_x_5505:
[----:B----4-:R-:W4:Y:S01]  /*15d50*/  LDL R0, [R1+0xc] ;  /* 0x00000c0001007983 */ /* 0x010f220000100800 */
[----:B------:R-:W-:Y:S02]  /*15d60*/  ULDC UR4, c[0x0][0xd3c] ;  /* 0x00034f0000047ab9 */ /* 0x000fe40000000800 */
[----:B----4-:R-:W-:-:S13]  /*15d70*/  ISETP.GE.AND P0, PT, R0, UR4, PT ;  /* 0x0000000400007c0c */ /* 0x010fda000bf06270 */
[----:B------:R-:W-:Y:S05]  /*15d80*/  @!P0 BRA `(.L_x_5517) ;  /* 0xffffff98008c8947 */ /* 0x000fea000383ffff */
[----:B------:R-:W-:Y:S05]  /*15d90*/  BSYNC B8 ;  /* 0x0000000000087941 */ /* 0x000fea0003800000 */
.L_x_5407:
[----:B---3--:R-:W3:Y:S01]  /*15da0*/  LDL.LU R0, [R1+0x70] ;  /* 0x0000700001007983 */ /* 0x008ee20000300800 */
[----:B------:R-:W-:Y:S01]  /*15db0*/  BSSY B0, `(.L_x_5518) ;  /* 0x000000b000007945 */ /* 0x000fe20003800000 */
[----:B0-2---:R-:W0:Y:S01]  /*15dc0*/  S2R R5, SR_CgaCtaId ;  /* 0x0000000000057919 */ /* 0x005e220000008800 */
[----:B---3--:R-:W-:-:S05]  /*15dd0*/  VIADD R0, R0, 0x1 ;  /* 0x0000000100007836 */ /* 0x008fca0000000000 */
        /* <DEDUP_REMOVED lines=8> */
.L_x_5608:
[----:B------:R-:W-:Y:S05]  /*15e60*/  BSYNC B0 ;  /* 0x0000000000007941 */ /* 0x000fea0003800000 */
.L_x_5518:
[----:B------:R-:W-:-:S03]  /*15e70*/  UMOV UR4, 0xffffffff ;  /* 0xffffffff00047882 */ /* 0x000fc60000000000 */
[----:B------:R-:W-:Y:S05]  /*15e80*/  BRA.DIV UR4, `(.L_x_5520) ;  /* 0x0000002e04647947 */ /* 0x000fea000b800000 */
[----:B------:R-:W1:Y:S02]  /*15e90*/  S2R R2, SR_TID.X ;  /* 0x0000000000027919 */ /* 0x000e640000002100 */
[----:B-1----:R-:W-:-:S04]  /*15ea0*/  SHF.R.U32.HI R2, RZ, 0x5, R2 ;  /* 0x00000005ff027819 */ /* 0x002fc80000011602 */
[----:B------:R-:W-:-:S05]  /*15eb0*/  LOP3.LUT R2, R2, 0x3, RZ, 0xc0, !PT ;  /* 0x0000000302027812 */ /* 0x000fca00078ec0ff */
[----:B------:R1:W2:Y:S02]  /*15ec0*/  SHFL.IDX PT, R14, R2, RZ, 0x1f ;  /* 0x00001fff020e7589 */ /* 0x0002a400000e0000 */
.L_x_5611:
[----:B--2---:R-:W-:Y:S01]  /*15ed0*/  ISETP.NE.AND P0, PT, R14, RZ, PT ;  /* 0x000000ff0e00720c */ /* 0x004fe20003f05270 */
[----:B------:R-:W-:-:S12]  /*15ee0*/  BSSY B0, `(.L_x_5521) ;  /* 0x0000027000007945 */ /* 0x000fd80003800000 */
[----:B------:R-:W-:Y:S05]  /*15ef0*/  @P0 BRA `(.L_x_5522) ;  /* 0x0000000000940947 */ /* 0x000fea0003800000 */
[----:B------:R-:W-:-:S03]  /*15f00*/  UMOV UR4, 0xffffffff ;  /* 0xffffffff00047882 */ /* 0x000fc60000000000 */
[----:B------:R-:W-:Y:S05]  /*15f10*/  BRA.DIV UR4, `(.L_x_5523) ;  /* 0x0000002e04747947 */ /* 0x000fea000b800000 */
[----:B------:R-:W-:-:S13]  /*15f20*/  ELECT P6, URZ, PT ;  /* 0x00000000003f782f */ /* 0x000fda00038c0000 */
.L_x_5614:
[----:B------:R-:W-:Y:S05]  /*15f30*/  @!P6 BRA `(.L_x_5522) ;  /* 0x000000000084e947 */ /* 0x000fea0003800000 */
[----:B-1----:R-:W2:Y:S02]  /*15f40*/  LDL.LU R2, [R1+0x78] ;  /* 0x0000780001027983 */ /* 0x002ea40000300800 */
[----:B--2---:R-:W-:-:S04]  /*15f50*/  LOP3.LUT R2, R2, 0x2, RZ, 0xfc, !PT ;  /* 0x0000000202027812 */ /* 0x004fc800078efcff */
[----:B------:R-:W-:-:S13]  /*15f60*/  ISETP.NE.AND P2, PT, R2, 0x3, PT ;  /* 0x000000030200780c */ /* 0x000fda0003f45270 */
[----:B------:R-:W-:Y:S05]  /*15f70*/  @!P2 BRA `(.L_x_5524) ;  /* 0x000000000004a947 */ /* 0x000fea0003800000 */
[----:B------:R-:W-:Y:S01]  /*15f80*/  BPT.TRAP 0x1 ;  /* 0x000000040000795c */ /* 0x000fe20000300000 */
.L_x_5524:
        /* <DEDUP_REMOVED lines=14> */
.L_x_5615:
[----:B------:R-:W1:Y:S02]  /*16070*/  SYNCS.PHASECHK.TRANS64.TRYWAIT P0, [R7+URZ], R2 ;  /* 0x00000002070075a7 */ /* 0x000e64000800017f */
[----:B-1----:R-:W-:Y:S05]  /*16080*/  @!P0 BRA `(.L_x_5526) ;  /* 0x0000002c004c8947 */ /* 0x002fea0003800000 */
.L_x_5616:
[----:B------:R-:W-:Y:S05]  /*16090*/  @!P2 BRA `(.L_x_5527) ;  /* 0x000000000004a947 */ /* 0x000fea0003800000 */
[----:B------:R-:W-:Y:S01]  /*160a0*/  BPT.TRAP 0x1 ;  /* 0x000000040000795c */ /* 0x000fe20000300000 */
.L_x_5527:
[----:B------:R-:W2:Y:S01]  /*160b0*/  LDL.LU R4, [R1+0x10] ;  /* 0x0000100001047983 */ /* 0x000ea20000300800 */
[----:B------:R-:W-:-:S04]  /*160c0*/  VIADD R0, R0, 0x32460 ;  /* 0x0003246000007836 */ /* 0x000fc80000000000 */
[----:B--2---:R-:W-:-:S04]  /*160d0*/  IMAD R4, R4, 0x8, R0 ;  /* 0x0000000804047824 */ /* 0x004fc800078e0200 */
[----:B------:R-:W2:Y:S02]  /*160e0*/  SYNCS.PHASECHK.TRANS64.TRYWAIT P0, [R4+URZ], R5 ;  /* 0x00000005040075a7 */ /* 0x000ea4000800017f */
[----:B--2---:R-:W-:Y:S05]  /*160f0*/  @!P0 BRA `(.L_x_5528) ;  /* 0x0000002c00448947 */ /* 0x004fea0003800000 */
.L_x_5617:
[----:B------:R-:W-:-:S07]  /*16100*/  IMAD R3, R3, 0x8, R0 ;  /* 0x0000000803037824 */ /* 0x000fce00078e0200 */
.L_x_5529:
[----:B---3--:R3:W4:Y:S02]  /*16110*/  SYNCS.PHASECHK.TRANS64.TRYWAIT P0, [R3+URZ], R2 ;  /* 0x00000002030075a7 */ /* 0x008724000800017f */
[----:B----4-:R-:W-:Y:S05]  /*16120*/  @!P0 NANOSLEEP.SYNCS 0x989680 ;  /* 0x009896800000895d */ /* 0x010fea0003900000 */
[----:B------:R-:W4:Y:S02]  /*16130*/  @!P0 SYNCS.PHASECHK.TRANS64 P0, [R3+URZ], R2 ;  /* 0x00000002030085a7 */ /* 0x000f24000800007f */
[----:B----4-:R-:W-:Y:S05]  /*16140*/  @!P0 BRA `(.L_x_5529) ;  /* 0xfffffffc00f08947 */ /* 0x010fea000383ffff */
.L_x_5522:
[----:B------:R-:W-:Y:S05]  /*16150*/  BSYNC B0 ;  /* 0x0000000000007941 */ /* 0x000fea0003800000 */
.L_x_5521:
[----:B------:R-:W-:Y:S05]  /*16160*/  EXIT ;  /* 0x000000000000794d */ /* 0x000fea0003800000 */
.L_x_5345:
[----:B0-----:R0:W1:Y:S02]  /*16170*/  SYNCS.PHASECHK.TRANS64.TRYWAIT P0, [R5+URZ+0x32400], R2 ;  /* 0x03240002050075a7 */ /* 0x001064000800017f */
[----:B-1----:R-:W-:Y:S05]  /*16180*/  @!P0 NANOSLEEP.SYNCS 0x989680 ;  /* 0x009896800000895d */ /* 0x002fea0003900000 */
[----:B------:R-:W1:Y:S02]  /*16190*/  @!P0 SYNCS.PHASECHK.TRANS64 P0, [R5+URZ+0x32400], R2 ;  /* 0x03240002050085a7 */ /* 0x000e64000800007f */
[----:B-1----:R-:W-:Y:S05]  /*161a0*/  @!P0 BRA `(.L_x_5345) ;  /* 0xfffffffc00f08947 */ /* 0x002fea000383ffff */
[----:B------:R-:W-:Y:S05]  /*161b0*/  BRA `(.L_x_5530) ;  /* 0xfffffebc00a47947 */ /* 0x000fea000383ffff */
.L_x_5349:
[----:B---3--:R3:W4:Y:S02]  /*161c0*/  SYNCS.PHASECHK.TRANS64.TRYWAIT P1, [R0+URZ+0x32430], R3 ;  /* 0x03243003000075a7 */ /* 0x008724000802017f */
[----:B----4-:R-:W-:Y:S05]  /*161d0*/  @!P1 NANOSLEEP.SYNCS 0x989680 ;  /* 0x009896800000995d */ /* 0x010fea0003900000 */
[----:B------:R-:W4:Y:S02]  /*161e0*/  @!P1 SYNCS.PHASECHK.TRANS64 P1, [R0+URZ+0x32430], R3 ;  /* 0x03243003000095a7 */ /* 0x000f24000802007f */
[----:B----4-:R-:W-:Y:S05]  /*161f0*/  @!P1 BRA `(.L_x_5349) ;  /* 0xfffffffc00f09947 */ /* 0x010fea000383ffff */
[----:B------:R-:W-:Y:S05]  /*16200*/  BRA `(.L_x_5348) ;  /* 0xfffffebc00cc7947 */ /* 0x000fea000383ffff */
.L_x_5350:
[----:B----4-:R4:W0:Y:S02]  /*16210*/  SYNCS.PHASECHK.TRANS64.TRYWAIT P1, [R5+URZ+0x32410], R2 ;  /* 0x03241002050075a7 */ /* 0x010824000802017f */
[----:B0-----:R-:W-:Y:S05]  /*16220*/  @!P1 NANOSLEEP.SYNCS 0x989680 ;  /* 0x009896800000995d */ /* 0x001fea0003900000 */
[----:B------:R-:W0:Y:S02]  /*16230*/  @!P1 SYNCS.PHASECHK.TRANS64 P1, [R5+URZ+0x32410], R2 ;  /* 0x03241002050095a7 */ /* 0x000e24000802007f */
[----:B0-----:R-:W-:Y:S05]  /*16240*/  @!P1 BRA `(.L_x_5350) ;  /* 0xfffffffc00f09947 */ /* 0x001fea000383ffff */
[----:B------:R-:W-:Y:S05]  /*16250*/  BRA `(.L_x_5531) ;  /* 0xfffffec000787947 */ /* 0x000fea000383ffff */
.L_x_5354:
[----:B------:R0:W0:Y:S02]  /*16260*/  SYNCS.PHASECHK.TRANS64.TRYWAIT P1, [R0+URZ+0x32450], R3 ;  /* 0x03245003000075a7 */ /* 0x000024000802017f */
[----:B0-----:R-:W-:Y:S05]  /*16270*/  @!P1 NANOSLEEP.SYNCS 0x989680 ;  /* 0x009896800000995d */ /* 0x001fea0003900000 */
[----:B------:R-:W0:Y:S02]  /*16280*/  @!P1 SYNCS.PHASECHK.TRANS64 P1, [R0+URZ+0x32450], R3 ;  /* 0x03245003000095a7 */ /* 0x000e24000802007f */
[----:B0-----:R-:W-:Y:S05]  /*16290*/  @!P1 BRA `(.L_x_5354) ;  /* 0xfffffffc00f09947 */ /* 0x001fea000383ffff */
[----:B------:R-:W-:Y:S05]  /*162a0*/  BRA `(.L_x_5353) ;  /* 0xfffffec000847947 */ /* 0x000fea000383ffff */
.L_x_5359:
[----:B-1----:R-:W-:-:S04]  /*162b0*/  IMAD.U32 R152, RZ, RZ, UR4 ;  /* 0x00000004ff987e24 */ /* 0x002fc8000f8e00ff */
[----:B------:R1:W2:Y:S03]  /*162c0*/  SYNCS.PHASECHK.TRANS64.TRYWAIT P2, [R152+URZ+0x32430], R13 ;  /* 0x0324300d980075a7 */ /* 0x0002a6000804017f */
[----:B--2---:R-:W-:Y:S05]  /*162d0*/  @!P2 NANOSLEEP.SYNCS 0x989680 ;  /* 0x009896800000a95d */ /* 0x004fea0003900000 */
[----:B------:R-:W2:Y:S02]  /*162e0*/  @!P2 SYNCS.PHASECHK.TRANS64 P2, [R152+URZ+0x32430], R13 ;  /* 0x0324300d9800a5a7 */ /* 0x000ea4000804007f */
[----:B--2---:R-:W-:Y:S05]  /*162f0*/  @!P2 BRA `(.L_x_5359) ;  /* 0xfffffffc00eca947 */ /* 0x004fea000383ffff */
[----:B------:R-:W-:Y:S05]  /*16300*/  BRA `(.L_x_5358) ;  /* 0xfffffee400247947 */ /* 0x000fea000383ffff */
.L_x_5363:
[----:B--2---:R-:W-:-:S04]  /*16310*/  IMAD.U32 R203, RZ, RZ, UR4 ;  /* 0x00000004ffcb7e24 */ /* 0x004fc8000f8e00ff */
[----:B------:R2:W3:Y:S03]  /*16320*/  SYNCS.PHASECHK.TRANS64.TRYWAIT P2, [R203+URZ+0x32450], R13 ;  /* 0x0324500dcb0075a7 */ /* 0x0004e6000804017f */
[----:B---3--:R-:W-:Y:S05]  /*16330*/  @!P2 NANOSLEEP.SYNCS 0x989680 ;  /* 0x009896800000a95d */ /* 0x008fea0003900000 */
[----:B------:R-:W3:Y:S02]  /*16340*/  @!P2 SYNCS.PHASECHK.TRANS64 P2, [R203+URZ+0x32450], R13 ;  /* 0x0324500dcb00a5a7 */ /* 0x000ee4000804007f */
[----:B---3--:R-:W-:Y:S05]  /*16350*/  @!P2 BRA `(.L_x_5363) ;  /* 0xfffffffc00eca947 */ /* 0x008fea000383ffff */
[----:B------:R-:W-:Y:S05]  /*16360*/  BRA `(.L_x_5362) ;  /* 0xfffffee400a07947 */ /* 0x000fea000383ffff */
.L_x_5369:
[----:B-1----:R-:W-:-:S04]  /*16370*/  IMAD.U32 R152, RZ, RZ, UR4 ;  /* 0x00000004ff987e24 */ /* 0x002fc8000f8e00ff */
[----:B------:R1:W2:Y:S03]  /*16380*/  SYNCS.PHASECHK.TRANS64.TRYWAIT P2, [R152+URZ+0x32430], R13 ;  /* 0x0324300d980075a7 */ /* 0x0002a6000804017f */
[----:B--2---:R-:W-:Y:S05]  /*16390*/  @!P2 NANOSLEEP.SYNCS 0x989680 ;  /* 0x009896800000a95d */ /* 0x004fea0003900000 */
[----:B------:R-:W2:Y:S02]  /*163a0*/  @!P2 SYNCS.PHASECHK.TRANS64 P2, [R152+URZ+0x32430], R13 ;  /* 0x0324300d9800a5a7 */ /* 0x000ea4000804007f */
[----:B--2---:R-:W-:Y:S05]  /*163b0*/  @!P2 BRA `(.L_x_5369) ;  /* 0xfffffffc00eca947 */ /* 0x004fea000383ffff */
[----:B------:R-:W-:Y:S05]  /*163c0*/  BRA `(.L_x_5368) ;  /* 0xffffff0c00b07947 */ /* 0x000fea000383ffff */
.L_x_5373:
[----:B--2---:R-:W-:-:S04]  /*163d0*/  IMAD.U32 R200, RZ, RZ, UR4 ;  /* 0x00000004ffc87e24 */ /* 0x004fc8000f8e00ff */
[----:B------:R2:W3:Y:S03]  /*163e0*/  SYNCS.PHASECHK.TRANS64.TRYWAIT P2, [R200+URZ+0x32450], R13 ;  /* 0x0324500dc80075a7 */ /* 0x0004e6000804017f */
[----:B---3--:R-:W-:Y:S05]  /*163f0*/  @!P2 NANOSLEEP.SYNCS 0x989680 ;  /* 0x009896800000a95d */ /* 0x008fea0003900000 */
[----:B------:R-:W3:Y:S02]  /*16400*/  @!P2 SYNCS.PHASECHK.TRANS64 P2, [R200+URZ+0x32450], R13 ;  /* 0x0324500dc800a5a7 */ /* 0x000ee4000804007f */
[----:B---3--:R-:W-:Y:S05]  /*16410*/  @!P2 BRA `(.L_x_5373) ;  /* 0xfffffffc00eca947 */ /* 0x008fea000383ffff */
[----:B------:R-:W-:Y:S05]  /*16420*/  BRA `(.L_x_5372) ;  /* 0xffffff10002c7947 */ /* 0x000fea000383ffff */
.L_x_5421:
        /* <DEDUP_REMOVED lines=11> */
.L_x_5533:
[----:B------:R-:W-:Y:S05]  /*164e0*/  BSYNC B0 ;  /* 0x0000000000007941 */ /* 0x000fea0003800000 */
.L_x_5532:
[----:B------:R-:W-:Y:S05]  /*164f0*/  BRA `(.L_x_5534) ;  /* 0xffffffa0008c7947 */ /* 0x000fea000383ffff */
.L_x_5423:
[----:B------:R-:W-:Y:S01]  /*16500*/  BSSY B0, `(.L_x_5535) ;  /* 0x0000006000007945 */ /* 0x000fe20003800000 */
[----:B------:R-:W-:-:S07]  /*16510*/  IMAD.MOV.U32 R15, RZ, RZ, -0x1 ;  /* 0xffffffffff0f7424 */ /* 0x000fce00078e00ff */
[----:B0-2---:R-:W-:Y:S05]  /*16520*/  WARPSYNC.COLLECTIVE R15, `(.L_x_5536) ;  /* 0x000000000f0c7348 */ /* 0x005fea0003c00000 */
[----:B------:R-:W-:Y:S02]  /*16530*/  ELECT P6, UR62, PT ;  /* 0x00000000003e782f */ /* 0x000fe400038c0000 */
[----:B------:R-:W-:Y:S01]  /*16540*/  MOV R14, UR62 ;  /* 0x0000003e000e7c02 */ /* 0x000fe20008000f00 */
[----:B0-2---:R-:W-:Y:S10]  /*16550*/  ENDCOLLECTIVE ;  /* 0x000000000000791b */ /* 0x005ff40003800000 */
.L_x_5536:
[----:B------:R-:W-:Y:S05]  /*16560*/  BSYNC B0 ;  /* 0x0000000000007941 */ /* 0x000fea0003800000 */
.L_x_5535:
[----:B------:R-:W-:Y:S05]  /*16570*/  BRA `(.L_x_5537) ;  /* 0xffffffa000907947 */ /* 0x000fea000383ffff */
.L_x_5425:
[----:B-1----:R1:W3:Y:S02]  /*16580*/  SYNCS.PHASECHK.TRANS64.TRYWAIT P0, [R0+URZ+0x32440], R2 ;  /* 0x03244002000075a7 */ /* 0x0022e4000800017f */
[----:B---3--:R-:W-:Y:S05]  /*16590*/  @!P0 NANOSLEEP.SYNCS 0x989680 ;  /* 0x009896800000895d */ /* 0x008fea0003900000 */
[----:B------:R-:W3:Y:S02]  /*165a0*/  @!P0 SYNCS.PHASECHK.TRANS64 P0, [R0+URZ+0x32440], R2 ;  /* 0x03244002000085a7 */ /* 0x000ee4000800007f */
[----:B---3--:R-:W-:Y:S05]  /*165b0*/  @!P0 BRA `(.L_x_5425) ;  /* 0xfffffffc00f08947 */ /* 0x008fea000383ffff */
[----:B------:R-:W-:Y:S05]  /*165c0*/  BRA `(.L_x_5538) ;  /* 0xffffffa000f47947 */ /* 0x000fea000383ffff */
.L_x_5429:
        /* <DEDUP_REMOVED lines=9> */
.L_x_5539:
[----:B------:R-:W-:Y:S02]  /*16660*/  IMAD.MOV.U32 R13, RZ, RZ, R3 ;  /* 0x000000ffff0d7224 */ /* 0x000fe400078e0003 */
[----:B------:R-:W-:Y:S01]  /*16670*/  IMAD.MOV.U32 R4, RZ, RZ, R14 ;  /* 0x000000ffff047224 */ /* 0x000fe200078e000e */
[----:B------:R-:W-:-:S07]  /*16680*/  LOP3.LUT R6, R6, 0x7f, RZ, 0xc0, !PT ;  /* 0x0000007f06067812 */ /* 0x000fce00078ec0ff */
[----:B------:R-:W-:Y:S05]  /*16690*/  WARPSYNC.COLLECTIVE R15, `(.L_x_5540) ;  /* 0x000000000f087348 */ /* 0x000fea0003c00000 */
[----:B------:R0:W1:Y:S02]  /*166a0*/  SHFL.IDX P6, R14, R13, R12, R11 ;  /* 0x0000000c0d0e7389 */ /* 0x00006400000c000b */
[----:B01----:R-:W-:Y:S01]  /*166b0*/  ENDCOLLECTIVE ;  /* 0x000000000000791b */ /* 0x003fe20003800000 */
.L_x_5540:
[----:B------:R-:W-:-:S05]  /*166c0*/  SHF.R.U32.HI R6, RZ, 0x3, R6 ;  /* 0x00000003ff067819 */ /* 0x000fca0000011606 */
[----:B------:R-:W-:-:S05]  /*166d0*/  IMAD R10, R10, 0x80, R6 ;  /* 0x000000800a0a7824 */ /* 0x000fca00078e0206 */
[----:B------:R0:W-:Y:S01]  /*166e0*/  STL [R1+0x4], R10 ;  /* 0x0000040a01007387 */ /* 0x0001e20000100800 */
[----:B------:R-:W-:Y:S02]  /*166f0*/  IMAD.MOV.U32 R13, RZ, RZ, R2 ;  /* 0x000000ffff0d7224 */ /* 0x000fe400078e0002 */
[----:B------:R-:W-:Y:S02]  /*16700*/  IMAD.MOV.U32 R12, RZ, RZ, 0x1 ;  /* 0x00000001ff0c7424 */ /* 0x000fe400078e00ff */
[----:B------:R-:W-:-:S07]  /*16710*/  IMAD.MOV.U32 R5, RZ, RZ, R14 ;  /* 0x000000ffff057224 */ /* 0x000fce00078e000e */
[----:B0-----:R-:W-:Y:S05]  /*16720*/  WARPSYNC.COLLECTIVE R15, `(.L_x_5541) ;  /* 0x000000000f087348 */ /* 0x001fea0003c00000 */
[----:B------:R1:W2:Y:S02]  /*16730*/  SHFL.IDX P6, R14, R13, R12, R11 ;  /* 0x0000000c0d0e7389 */ /* 0x0002a400000c000b */
[----:B012---:R-:W-:Y:S01]  /*16740*/  ENDCOLLECTIVE ;  /* 0x000000000000791b */ /* 0x007fe20003800000 */
.L_x_5541:
[----:B------:R-:W-:Y:S02]  /*16750*/  IMAD.MOV.U32 R13, RZ, RZ, R3 ;  /* 0x000000ffff0d7224 */ /* 0x000fe400078e0003 */
[----:B------:R-:W-:Y:S02]  /*16760*/  IMAD R0, R0, R7, RZ ;  /* 0x0000000700007224 */ /* 0x000fe400078e02ff */
[----:B------:R-:W-:-:S07]  /*16770*/  IMAD.MOV.U32 R7, RZ, RZ, R14 ;  /* 0x000000ffff077224 */ /* 0x000fce00078e000e */
[----:B------:R-:W-:Y:S05]  /*16780*/  WARPSYNC.COLLECTIVE R15, `(.L_x_5542) ;  /* 0x000000000f087348 */ /* 0x000fea0003c00000 */
[----:B------:R0:W1:Y:S02]  /*16790*/  SHFL.IDX P6, R14, R13, R12, R11 ;  /* 0x0000000c0d0e7389 */ /* 0x00006400000c000b */
[----:B01----:R-:W-:Y:S01]  /*167a0*/  ENDCOLLECTIVE ;  /* 0x000000000000791b */ /* 0x003fe20003800000 */
.L_x_5542:
        /* <DEDUP_REMOVED lines=10> */
.L_x_5543:
        /* <DEDUP_REMOVED lines=15> */
.L_x_5544:
        /* <DEDUP_REMOVED lines=19> */
.L_x_5545:
        /* <DEDUP_REMOVED lines=10> */
.L_x_5546:
        /* <DEDUP_REMOVED lines=13> */
.L_x_5547:
        /* <DEDUP_REMOVED lines=10> */
.L_x_5548:
        /* <DEDUP_REMOVED lines=13> */
.L_x_5549:
        /* <DEDUP_REMOVED lines=10> */
.L_x_5550:
        /* <DEDUP_REMOVED lines=13> */
.L_x_5551:
        /* <DEDUP_REMOVED lines=10> */
.L_x_5552:
        /* <DEDUP_REMOVED lines=11> */
.L_x_5553:
        /* <DEDUP_REMOVED lines=14> */
.L_x_5554:
[----:B------:R-:W-:Y:S01]  /*170f0*/  IMAD.MOV.U32 R3, RZ, RZ, R14 ;  /* 0x000000ffff037224 */ /* 0x000fe200078e000e */
[----:B------:R-:W-:Y:S06]  /*17100*/  BRA `(.L_x_5555) ;  /* 0xffffffa400707947 */ /* 0x000fec000383ffff */
.L_x_5433:
[----:B------:R-:W2:Y:S04]  /*17110*/  LDL.LU R3, [R1+0x34] ;  /* 0x0000340001037983 */ /* 0x000ea80000300800 */
[----:B------:R-:W3:Y:S04]  /*17120*/  LDL.LU R15, [R1+0x4] ;  /* 0x00000400010f7983 */ /* 0x000ee80000300800 */
[----:B------:R-:W4:Y:S04]  /*17130*/  LDL.LU R14, [R1+0x50] ;  /* 0x00005000010e7983 */ /* 0x000f280000300800 */
[----:B------:R-:W5:Y:S04]  /*17140*/  LDL.LU R13, [R1+0x54] ;  /* 0x00005400010d7983 */ /* 0x000f680000300800 */
[----:B------:R-:W5:Y:S04]  /*17150*/  LDL.LU R12, [R1+0x5c] ;  /* 0x00005c00010c7983 */ /* 0x000f680000300800 */
[----:B------:R-:W5:Y:S04]  /*17160*/  LDL.LU R11, [R1+0x60] ;  /* 0x00006000010b7983 */ /* 0x000f680000300800 */
[----:B------:R-:W5:Y:S04]  /*17170*/  LDL.LU R10, [R1+0x64] ;  /* 0x00006400010a7983 */ /* 0x000f680000300800 */
[----:B------:R-:W5:Y:S01]  /*17180*/  LDL.LU R9, [R1+0x68] ;  /* 0x0000680001097983 */ /* 0x000f620000300800 */
[----:B------:R-:W-:Y:S01]  /*17190*/  LOP3.LUT R19, R19, 0xffffffef, RZ, 0xc0, !PT ;  /* 0xffffffef13137812 */ /* 0x000fe200078ec0ff */
[----:B------:R-:W-:Y:S01]  /*171a0*/  BSSY B0, `(.L_x_5556) ;  /* 0x0000019000007945 */ /* 0x000fe20003800000 */
[----:B--2---:R-:W-:-:S05]  /*171b0*/  IMAD R3, R3, R7, RZ ;  /* 0x0000000703037224 */ /* 0x004fca00078e02ff */
[-C--:B---3--:R-:W-:Y:S01]  /*171c0*/  ISETP.GE.AND P4, PT, R15, R3.reuse, PT ;  /* 0x000000030f00720c */ /* 0x088fe20003f86270 */
[----:B------:R-:W-:Y:S01]  /*171d0*/  IMAD.MOV.U32 R15, RZ, RZ, -0x1 ;  /* 0xffffffffff0f7424 */ /* 0x000fe200078e00ff */
[-C--:B----4-:R-:W-:Y:S02]  /*171e0*/  ISETP.GE.AND P5, PT, R14, R3.reuse, PT ;  /* 0x000000030e00720c */ /* 0x090fe40003fa6270 */
[----:B-----5:R-:W-:Y:S01]  /*171f0*/  ISETP.GE.AND P6, PT, R13, R3, PT ;  /* 0x000000030d00720c */ /* 0x020fe20003fc6270 */
[----:B------:R-:W-:-:S08]  /*17200*/  IMAD.MOV.U32 R13, RZ, RZ, R0 ;  /* 0x000000ffff0d7224 */ /* 0x000fd000078e0000 */
        /* <DEDUP_REMOVED lines=14> */
[----:B------:R-:W-:-:S07]  /*172f0*/  @P6 LOP3.LUT R19, R19, 0x20, RZ, 0xfc, !PT ;  /* 0x0000002013136812 */ /* 0x000fce00078efcff */
[----:B------:R-:W-:Y:S05]  /*17300*/  WARPSYNC.COLLECTIVE R15, `(.L_x_5557) ;  /* 0x000000000f087348 */ /* 0x000fea0003c00000 */
[----:B------:R0:W1:Y:S02]  /*17310*/  SHFL.IDX P6, R14, R13, R12, R11 ;  /* 0x0000000c0d0e7389 */ /* 0x00006400000c000b */
[----:B01----:R-:W-:Y:S01]  /*17320*/  ENDCOLLECTIVE ;  /* 0x000000000000791b */ /* 0x003fe20003800000 */
.L_x_5557:
[----:B------:R-:W-:Y:S05]  /*17330*/  BSYNC B0 ;  /* 0x0000000000007941 */ /* 0x000fea0003800000 */
.L_x_5556:
[----:B------:R0:W5:Y:S01]  /*17340*/  LDL R7, [R1+0x14] ;  /* 0x0000140001077983 */ /* 0x0001620000100800 */
[----:B------:R-:W-:Y:S01]  /*17350*/  IMAD.MOV.U32 R13, RZ, RZ, R2 ;  /* 0x000000ffff0d7224 */ /* 0x000fe200078e0002 */
[----:B------:R-:W-:Y:S01]  /*17360*/  LOP3.LUT R19, R19, 0xfffffeff, RZ, 0xc0, !PT ;  /* 0xfffffeff13137812 */ /* 0x000fe200078ec0ff */
[----:B------:R-:W-:Y:S02]  /*17370*/  IMAD.MOV.U32 R12, RZ, RZ, RZ ;  /* 0x000000ffff0c7224 */ /* 0x000fe400078e00ff */
[----:B------:R-:W-:Y:S01]  /*17380*/  IMAD.MOV.U32 R11, RZ, RZ, 0x181f ;  /* 0x0000181fff0b7424 */ /* 0x000fe200078e00ff */
[----:B------:R-:W-:Y:S01]  /*17390*/  @P5 LOP3.LUT R19, R19, 0x100, RZ, 0xfc, !PT ;  /* 0x0000010013135812 */ /* 0x000fe200078efcff */
[----:B------:R-:W-:Y:S02]  /*173a0*/  IMAD.MOV.U32 R15, RZ, RZ, -0x1 ;  /* 0xffffffffff0f7424 */ /* 0x000fe400078e00ff */
[----:B------:R-:W-:Y:S01]  /*173b0*/  IMAD.MOV.U32 R4, RZ, RZ, R14 ;  /* 0x000000ffff047224 */ /* 0x000fe200078e000e */
[----:B0-----:R-:W-:-:S13]  /*173c0*/  LOP3.LUT P5, RZ, R19, 0x10, RZ, 0xc0, !PT ;  /* 0x0000001013ff7812 */ /* 0x001fda00078ac0ff */
[----:B-----5:R-:W-:Y:S05]  /*173d0*/  WARPSYNC.COLLECTIVE R15, `(.L_x_5558) ;  /* 0x000000000f087348 */ /* 0x020fea0003c00000 */
[----:B------:R0:W1:Y:S02]  /*173e0*/  SHFL.IDX P6, R14, R13, R12, R11 ;  /* 0x0000000c0d0e7389 */ /* 0x00006400000c000b */
[----:B01---5:R-:W-:Y:S01]  /*173f0*/  ENDCOLLECTIVE ;  /* 0x000000000000791b */ /* 0x023fe20003800000 */
.L_x_5558:
[----:B------:R-:W-:-:S04]  /*17400*/  LOP3.LUT R19, R19, 0xffffff7f, RZ, 0xc0, !PT ;  /* 0xffffff7f13137812 */ /* 0x000fc800078ec0ff */
[----:B------:R-:W-:-:S04]  /*17410*/  @P4 LOP3.LUT R19, R19, 0x80, RZ, 0xfc, !PT ;  /* 0x0000008013134812 */ /* 0x000fc800078efcff */
[----:B------:R-:W-:Y:S01]  /*17420*/  LOP3.LUT P4, RZ, R19, 0x8, RZ, 0xc0, !PT ;  /* 0x0000000813ff7812 */ /* 0x000fe2000788c0ff */
        /* <DEDUP_REMOVED lines=9> */
.L_x_5559:
[----:B------:R-:W-:-:S04]  /*174c0*/  @!P5 LOP3.LUT R4, R5, R4, RZ, 0x3c, !PT ;  /* 0x000000040504d212 */ /* 0x000fc800078e3cff */
[----:B------:R-:W-:Y:S01]  /*174d0*/  @!P5 LOP3.LUT R5, R5, R4, RZ, 0x3c, !PT ;  /* 0x000000040505d212 */ /* 0x000fe200078e3cff */
[----:B------:R-:W-:Y:S02]  /*174e0*/  IMAD.MOV.U32 R13, RZ, RZ, R2 ;  /* 0x000000ffff0d7224 */ /* 0x000fe400078e0002 */
[----:B------:R-:W-:-:S07]  /*174f0*/  IMAD.MOV.U32 R6, RZ, RZ, R14 ;  /* 0x000000ffff067224 */ /* 0x000fce00078e000e */
[----:B------:R-:W-:Y:S05]  /*17500*/  WARPSYNC.COLLECTIVE R15, `(.L_x_5560) ;  /* 0x000000000f087348 */ /* 0x000fea0003c00000 */
[----:B------:R0:W1:Y:S02]  /*17510*/  SHFL.IDX P6, R14, R13, R12, R11 ;  /* 0x0000000c0d0e7389 */ /* 0x00006400000c000b */
[----:B01----:R-:W-:Y:S01]  /*17520*/  ENDCOLLECTIVE ;  /* 0x000000000000791b */ /* 0x003fe20003800000 */
.L_x_5560:
[----:B------:R-:W-:Y:S02]  /*17530*/  IMAD.MOV.U32 R13, RZ, RZ, R0 ;  /* 0x000000ffff0d7224 */ /* 0x000fe400078e0000 */
[----:B------:R-:W-:Y:S01]  /*17540*/  IMAD.MOV.U32 R12, RZ, RZ, 0x2 ;  /* 0x00000002ff0c7424 */ /* 0x000fe200078e00ff */
        /* <DEDUP_REMOVED lines=8> */
[----:B0-----:R-:W-:-:S05]  /*175d0*/  IMAD.MOV.U32 R4, RZ, RZ, R14 ;  /* 0x000000ffff047224 */ /* 0x001fca00078e000e */
[----:B------:R-:W-:-:S05]  /*175e0*/  @!P4 LEA R4, P6, R8, R4, 0x1 ;  /* 0x000000040804c211 */ /* 0x000fca00078c08ff */
[----:B------:R-:W-:-:S05]  /*175f0*/  @!P4 IMAD.X R5, RZ, RZ, R6, P6 ;  /* 0x000000ffff05c224 */ /* 0x000fca00030e0606 */
[----:B------:R0:W-:Y:S03]  /*17600*/  @!P4 LDGSTS.E.BYPASS.LTC128B.128 [R7+0x22c00], desc[UR38][R4.64], !P3 ;  /* 0x22c000000407cfae */ /* 0x0001e6000d901d66 */
[----:B0-----:R-:W-:Y:S05]  /*17610*/  WARPSYNC.COLLECTIVE R15, `(.L_x_5561) ;  /* 0x000000000f087348 */ /* 0x001fea0003c00000 */
[----:B------:R1:W2:Y:S02]  /*17620*/  SHFL.IDX P6, R14, R13, R12, R11 ;  /* 0x0000000c0d0e7389 */ /* 0x0002a400000c000b */
[----:B012---:R-:W-:Y:S01]  /*17630*/  ENDCOLLECTIVE ;  /* 0x000000000000791b */ /* 0x007fe20003800000 */
.L_x_5561:
        /* <DEDUP_REMOVED lines=12> */
.L_x_5562:
        /* <DEDUP_REMOVED lines=12> */
.L_x_5563:
        /* <DEDUP_REMOVED lines=12> */
.L_x_5564:
        /* <DEDUP_REMOVED lines=12> */
.L_x_5565:
        /* <DEDUP_REMOVED lines=12> */
.L_x_5566:
        /* <DEDUP_REMOVED lines=12> */
.L_x_5567:
        /* <DEDUP_REMOVED lines=11> */
.L_x_5568:
        /* <DEDUP_REMOVED lines=16> */
.L_x_5569:
[----:B------:R-:W-:Y:S02]  /*17c70*/  IMAD.MOV.U32 R13, RZ, RZ, R2 ;  /* 0x000000ffff0d7224 */ /* 0x000fe400078e0002 */
[----:B------:R-:W-:-:S07]  /*17c80*/  IMAD.MOV.U32 R6, RZ, RZ, R14 ;  /* 0x000000ffff067224 */ /* 0x000fce00078e000e */
[----:B------:R-:W-:Y:S05]  /*17c90*/  WARPSYNC.COLLECTIVE R15, `(.L_x_5570) ;  /* 0x000000000f087348 */ /* 0x000fea0003c00000 */
[----:B------:R0:W1:Y:S02]  /*17ca0*/  SHFL.IDX P6, R14, R13, R12, R11 ;  /* 0x0000000c0d0e7389 */ /* 0x00006400000c000b */
[----:B01----:R-:W-:Y:S01]  /*17cb0*/  ENDCOLLECTIVE ;  /* 0x000000000000791b */ /* 0x003fe20003800000 */
.L_x_5570:
[----:B------:R-:W-:Y:S02]  /*17cc0*/  IMAD.MOV.U32 R13, RZ, RZ, R0 ;  /* 0x000000ffff0d7224 */ /* 0x000fe400078e0000 */
[----:B------:R-:W-:Y:S02]  /*17cd0*/  IMAD.MOV.U32 R12, RZ, RZ, 0x7 ;  /* 0x00000007ff0c7424 */ /* 0x000fe400078e00ff */
[----:B------:R-:W-:-:S07]  /*17ce0*/  IMAD.MOV.U32 R4, RZ, RZ, R14 ;  /* 0x000000ffff047224 */ /* 0x000fce00078e000e */
[----:B------:R-:W-:Y:S05]  /*17cf0*/  WARPSYNC.COLLECTIVE R15, `(.L_x_5571) ;  /* 0x000000000f087348 */ /* 0x000fea0003c00000 */
[----:B------:R0:W1:Y:S02]  /*17d00*/  SHFL.IDX P6, R14, R13, R12, R11 ;  /* 0x0000000c0d0e7389 */ /* 0x00006400000c000b */
[----:B01----:R-:W-:Y:S01]  /*17d10*/  ENDCOLLECTIVE ;  /* 0x000000000000791b */ /* 0x003fe20003800000 */
.L_x_5571:
        /* <DEDUP_REMOVED lines=14> */
.L_x_5572:
[----:B------:R-:W-:Y:S01]  /*17e00*/  IMAD.MOV.U32 R2, RZ, RZ, R14 ;  /* 0x000000ffff027224 */ /* 0x000fe200078e000e */
[----:B------:R-:W-:Y:S06]  /*17e10*/  BRA `(.L_x_5573) ;  /* 0xffffffa400007947 */ /* 0x000fec000383ffff */
.L_x_5438:
[----:B0-----:R0:W1:Y:S02]  /*17e20*/  SYNCS.PHASECHK.TRANS64.TRYWAIT P0, [R18+URZ+0x32420], R0 ;  /* 0x03242000120075a7 */ /* 0x001064000800017f */
[----:B-1----:R-:W-:Y:S05]  /*17e30*/  @!P0 NANOSLEEP.SYNCS 0x989680 ;  /* 0x009896800000895d */ /* 0x002fea0003900000 */
[----:B------:R-:W1:Y:S02]  /*17e40*/  @!P0 SYNCS.PHASECHK.TRANS64 P0, [R18+URZ+0x32420], R0 ;  /* 0x03242000120085a7 */ /* 0x000e64000800007f */
[----:B-1----:R-:W-:Y:S05]  /*17e50*/  @!P0 BRA `(.L_x_5438) ;  /* 0xfffffffc00f08947 */ /* 0x002fea000383ffff */
[----:B------:R-:W-:Y:S05]  /*17e60*/  BRA `(.L_x_5574) ;  /* 0xffffffa400787947 */ /* 0x000fea000383ffff */
.L_x_5442:
[----:B0-----:R0:W1:Y:S02]  /*17e70*/  SYNCS.PHASECHK.TRANS64.TRYWAIT P0, [R2+URZ+0x32460], R0 ;  /* 0x03246000020075a7 */ /* 0x001064000800017f */
[----:B-1----:R-:W-:Y:S05]  /*17e80*/  @!P0 NANOSLEEP.SYNCS 0x989680 ;  /* 0x009896800000895d */ /* 0x002fea0003900000 */
[----:B------:R-:W1:Y:S02]  /*17e90*/  @!P0 SYNCS.PHASECHK.TRANS64 P0, [R2+URZ+0x32460], R0 ;  /* 0x03246000020085a7 */ /* 0x000e64000800007f */
[----:B-1----:R-:W-:Y:S05]  /*17ea0*/  @!P0 BRA `(.L_x_5442) ;  /* 0xfffffffc00f08947 */ /* 0x002fea000383ffff */
[----:B------:R-:W-:Y:S05]  /*17eb0*/  BRA `(.L_x_5575) ;  /* 0xffffffa4009c7947 */ /* 0x000fea000383ffff */
.L_x_5457:
[----:B-1----:R1:W2:Y:S02]  /*17ec0*/  SYNCS.PHASECHK.TRANS64.TRYWAIT P0, [R2+URZ+0x32440], R6 ;  /* 0x03244006020075a7 */ /* 0x0022a4000800017f */
[----:B--2---:R-:W-:Y:S05]  /*17ed0*/  @!P0 NANOSLEEP.SYNCS 0x989680 ;  /* 0x009896800000895d */ /* 0x004fea0003900000 */
[----:B------:R-:W2:Y:S02]  /*17ee0*/  @!P0 SYNCS.PHASECHK.TRANS64 P0, [R2+URZ+0x32440], R6 ;  /* 0x03244006020085a7 */ /* 0x000ea4000800007f */
[----:B--2---:R-:W-:Y:S05]  /*17ef0*/  @!P0 BRA `(.L_x_5457) ;  /* 0xfffffffc00f08947 */ /* 0x004fea000383ffff */
[----:B------:R-:W-:Y:S05]  /*17f00*/  BRA `(.L_x_5576) ;  /* 0xffffffac00c47947 */ /* 0x000fea000383ffff */
.L_x_5462:
[----:B0-----:R0:W2:Y:S02]  /*17f10*/  SYNCS.PHASECHK.TRANS64.TRYWAIT P0, [R2+URZ+0x32460], R6 ;  /* 0x03246006020075a7 */ /* 0x0010a4000800017f */
[----:B--2---:R-:W-:Y:S05]  /*17f20*/  @!P0 NANOSLEEP.SYNCS 0x989680 ;  /* 0x009896800000895d */ /* 0x004fea0003900000 */
[----:B------:R-:W2:Y:S02]  /*17f30*/  @!P0 SYNCS.PHASECHK.TRANS64 P0, [R2+URZ+0x32460], R6 ;  /* 0x03246006020085a7 */ /* 0x000ea4000800007f */
[----:B--2---:R-:W-:Y:S05]  /*17f40*/  @!P0 BRA `(.L_x_5462) ;  /* 0xfffffffc00f08947 */ /* 0x004fea000383ffff */
[----:B------:R-:W-:Y:S05]  /*17f50*/  BRA `(.L_x_5577) ;  /* 0xffffffb000447947 */ /* 0x000fea000383ffff */
.L_x_5473:
[----:B-1----:R1:W2:Y:S02]  /*17f60*/  SYNCS.PHASECHK.TRANS64.TRYWAIT P0, [R2+URZ+0x32440], R3 ;  /* 0x03244003020075a7 */ /* 0x0022a4000800017f */
[----:B--2---:R-:W-:Y:S05]  /*17f70*/  @!P0 NANOSLEEP.SYNCS 0x989680 ;  /* 0x009896800000895d */ /* 0x004fea0003900000 */
[----:B------:R-:W2:Y:S02]  /*17f80*/  @!P0 SYNCS.PHASECHK.TRANS64 P0, [R2+URZ+0x32440], R3 ;  /* 0x03244003020085a7 */ /* 0x000ea4000800007f */
[----:B--2---:R-:W-:Y:S05]  /*17f90*/  @!P0 BRA `(.L_x_5473) ;  /* 0xfffffffc00f08947 */ /* 0x004fea000383ffff */
[----:B------:R-:W-:Y:S05]  /*17fa0*/  BRA `(.L_x_5578) ;  /* 0xffffffb800347947 */ /* 0x000fea000383ffff */
.L_x_5478:
[----:B0-----:R0:W2:Y:S02]  /*17fb0*/  SYNCS.PHASECHK.TRANS64.TRYWAIT P0, [R2+URZ+0x32460], R3 ;  /* 0x03246003020075a7 */ /* 0x0010a4000800017f */
[----:B--2---:R-:W-:Y:S05]  /*17fc0*/  @!P0 NANOSLEEP.SYNCS 0x989680 ;  /* 0x009896800000895d */ /* 0x004fea0003900000 */
[----:B------:R-:W2:Y:S02]  /*17fd0*/  @!P0 SYNCS.PHASECHK.TRANS64 P0, [R2+URZ+0x32460], R3 ;  /* 0x03246003020085a7 */ /* 0x000ea4000800007f */
[----:B--2---:R-:W-:Y:S05]  /*17fe0*/  @!P0 BRA `(.L_x_5478) ;  /* 0xfffffffc00f08947 */ /* 0x004fea000383ffff */
[----:B------:R-:W-:Y:S05]  /*17ff0*/  BRA `(.L_x_5579) ;  /* 0xffffffb800b07947 */ /* 0x000fea000383ffff */
.L_x_5489:
[----:B-1----:R1:W2:Y:S02]  /*18000*/  SYNCS.PHASECHK.TRANS64.TRYWAIT P0, [R3+URZ+0x32440], R2 ;  /* 0x03244002030075a7 */ /* 0x0022a4000800017f */
[----:B--2---:R-:W-:Y:S05]  /*18010*/  @!P0 NANOSLEEP.SYNCS 0x989680 ;  /* 0x009896800000895d */ /* 0x004fea0003900000 */
[----:B------:R-:W2:Y:S02]  /*18020*/  @!P0 SYNCS.PHASECHK.TRANS64 P0, [R3+URZ+0x32440], R2 ;  /* 0x03244002030085a7 */ /* 0x000ea4000800007f */
[----:B--2---:R-:W-:Y:S05]  /*18030*/  @!P0 BRA `(.L_x_5489) ;  /* 0xfffffffc00f08947 */ /* 0x004fea000383ffff */
[----:B------:R-:W-:Y:S05]  /*18040*/  BRA `(.L_x_5580) ;  /* 0xffffffc000807947 */ /* 0x000fea000383ffff */
.L_x_5494:
[----:B--2---:R2:W3:Y:S02]  /*18050*/  SYNCS.PHASECHK.TRANS64.TRYWAIT P0, [R3+URZ+0x32460], R2 ;  /* 0x03246002030075a7 */ /* 0x0044e4000800017f */
[----:B---3--:R-:W-:Y:S05]  /*18060*/  @!P0 NANOSLEEP.SYNCS 0x989680 ;  /* 0x009896800000895d */ /* 0x008fea0003900000 */
[----:B------:R-:W3:Y:S02]  /*18070*/  @!P0 SYNCS.PHASECHK.TRANS64 P0, [R3+URZ+0x32460], R2 ;  /* 0x03246002030085a7 */ /* 0x000ee4000800007f */
[----:B---3--:R-:W-:Y:S05]  /*18080*/  @!P0 BRA `(.L_x_5494) ;  /* 0xfffffffc00f08947 */ /* 0x008fea000383ffff */
[----:B------:R-:W-:Y:S05]  /*18090*/  BRA `(.L_x_5581) ;  /* 0xffffffc400007947 */ /* 0x000fea000383ffff */
.L_x_5506:
[----:B-1----:R-:W4:Y:S01]  /*180a0*/  LDL R3, [R1] ;  /* 0x0000000001037983 */ /* 0x002f220000100800 */
[----:B------:R-:W-:Y:S01]  /*180b0*/  BSSY B0, `(.L_x_5582) ;  /* 0x0000008000007945 */ /* 0x000fe20003800000 */
[----:B------:R-:W-:Y:S02]  /*180c0*/  IMAD.MOV.U32 R12, RZ, RZ, RZ ;  /* 0x000000ffff0c7224 */ /* 0x000fe400078e00ff */
[----:B------:R-:W-:Y:S02]  /*180d0*/  IMAD.MOV.U32 R11, RZ, RZ, 0x1f ;  /* 0x0000001fff0b7424 */ /* 0x000fe400078e00ff */
[----:B------:R-:W-:Y:S02]  /*180e0*/  IMAD.MOV.U32 R15, RZ, RZ, -0x1 ;  /* 0xffffffffff0f7424 */ /* 0x000fe400078e00ff */
[----:B----4-:R-:W-:-:S07]  /*180f0*/  IMAD.MOV.U32 R13, RZ, RZ, R3 ;  /* 0x000000ffff0d7224 */ /* 0x010fce00078e0003 */
[----:B--23--:R-:W-:Y:S05]  /*18100*/  WARPSYNC.COLLECTIVE R15, `(.L_x_5583) ;  /* 0x000000000f087348 */ /* 0x00cfea0003c00000 */
[----:B------:R0:W1:Y:S02]  /*18110*/  SHFL.IDX P6, R14, R13, R12, R11 ;  /* 0x0000000c0d0e7389 */ /* 0x00006400000c000b */
[----:B0123--:R-:W-:Y:S01]  /*18120*/  ENDCOLLECTIVE ;  /* 0x000000000000791b */ /* 0x00ffe20003800000 */
.L_x_5583:
[----:B------:R-:W-:Y:S05]  /*18130*/  BSYNC B0 ;  /* 0x0000000000007941 */ /* 0x000fea0003800000 */
.L_x_5582:
        /* <DEDUP_REMOVED lines=9> */
.L_x_5584:
        /* <DEDUP_REMOVED lines=26> */
.L_x_5585:
        /* <DEDUP_REMOVED lines=8> */
.L_x_5586:
        /* <DEDUP_REMOVED lines=8> */
.L_x_5587:
        /* <DEDUP_REMOVED lines=8> */
.L_x_5588:
        /* <DEDUP_REMOVED lines=8> */
.L_x_5589:
        /* <DEDUP_REMOVED lines=9> */
.L_x_5590:
[----:B------:R-:W-:Y:S01]  /*18600*/  IMAD.MOV.U32 R10, RZ, RZ, R14 ;  /* 0x000000ffff0a7224 */ /* 0x000fe200078e000e */
[----:B------:R-:W-:Y:S06]  /*18610*/  BRA `(.L_x_5591) ;  /* 0xffffffc800507947 */ /* 0x000fec000383ffff */
.L_x_5509:
        /* <DEDUP_REMOVED lines=8> */
.L_x_5593:
[----:B------:R-:W-:Y:S05]  /*186a0*/  BSYNC B0 ;  /* 0x0000000000007941 */ /* 0x000fea0003800000 */
.L_x_5592:
        /* <DEDUP_REMOVED lines=10> */
.L_x_5594:
        /* <DEDUP_REMOVED lines=8> */
.L_x_5595:
        /* <DEDUP_REMOVED lines=8> */
.L_x_5596:
        /* <DEDUP_REMOVED lines=8> */
.L_x_5597:
        /* <DEDUP_REMOVED lines=9> */
.L_x_5598:
[----:B------:R-:W-:Y:S01]  /*18960*/  IMAD.MOV.U32 R10, RZ, RZ, R14 ;  /* 0x000000ffff0a7224 */ /* 0x000fe200078e000e */
[----:B------:R-:W-:Y:S06]  /*18970*/  BRA `(.L_x_5599) ;  /* 0xffffffc800247947 */ /* 0x000fec000383ffff */
.L_x_5511:
[----:B------:R-:W-:Y:S01]  /*18980*/  BSSY B0, `(.L_x_5600) ;  /* 0x0000006000007945 */ /* 0x000fe20003800000 */
[----:B------:R-:W-:Y:S01]  /*18990*/  PLOP3.LUT P6, PT, P6, PT, PT, 0x8, 0x0 ;  /* 0x000000000000781c */ /* 0x000fe200037ce170 */
[----:B------:R-:W-:-:S12]  /*189a0*/  IMAD.MOV.U32 R15, RZ, RZ, -0x1 ;  /* 0xffffffffff0f7424 */ /* 0x000fd800078e00ff */
[----:B0-----:R-:W-:Y:S05]  /*189b0*/  WARPSYNC.COLLECTIVE R15, `(.L_x_5601) ;  /* 0x000000000f087348 */ /* 0x001fea0003c00000 */
[----:B------:R-:W-:Y:S01]  /*189c0*/  VOTE.ANY R14, PT, P6 ;  /* 0x00000000000e7806 */ /* 0x000fe200030e0100 */
[----:B0-----:R-:W-:Y:S06]  /*189d0*/  ENDCOLLECTIVE ;  /* 0x000000000000791b */ /* 0x001fec0003800000 */
.L_x_5601:
[----:B------:R-:W-:Y:S05]  /*189e0*/  BSYNC B0 ;  /* 0x0000000000007941 */ /* 0x000fea0003800000 */
.L_x_5600:
        /* <DEDUP_REMOVED lines=10> */
.L_x_5602:
[----:B------:R-:W-:Y:S02]  /*18a90*/  IMAD.MOV.U32 R13, RZ, RZ, R6 ;  /* 0x000000ffff0d7224 */ /* 0x000fe400078e0006 */
[----:B------:R-:W-:-:S07]  /*18aa0*/  IMAD.MOV.U32 R4, RZ, RZ, R14 ;  /* 0x000000ffff047224 */ /* 0x000fce00078e000e */
[----:B------:R-:W-:Y:S05]  /*18ab0*/  WARPSYNC.COLLECTIVE R15, `(.L_x_5603) ;  /* 0x000000000f087348 */ /* 0x000fea0003c00000 */
[----:B------:R0:W1:Y:S02]  /*18ac0*/  SHFL.IDX P6, R14, R13, R12, R11 ;  /* 0x0000000c0d0e7389 */ /* 0x00006400000c000b */
[----:B01----:R-:W-:Y:S01]  /*18ad0*/  ENDCOLLECTIVE ;  /* 0x000000000000791b */ /* 0x003fe20003800000 */
.L_x_5603:
[----:B------:R-:W-:Y:S02]  /*18ae0*/  IMAD.MOV.U32 R6, RZ, RZ, R14 ;  /* 0x000000ffff067224 */ /* 0x000fe400078e000e */
[----:B------:R-:W-:-:S05]  /*18af0*/  IMAD.IADD R5, R9, 0x1, R16 ;  /* 0x0000000109057824 */ /* 0x000fca00078e0210 */
[----:B------:R1:W-:Y:S01]  /*18b00*/  STL [R1+0xc], R5 ;  /* 0x00000c0501007387 */ /* 0x0003e20000100800 */
[----:B------:R-:W-:Y:S05]  /*18b10*/  BRA `(.L_x_5604) ;  /* 0xffffffc800047947 */ /* 0x000fea000383ffff */
.L_x_5513:
        /* <DEDUP_REMOVED lines=8> */
.L_x_5606:
[----:B------:R-:W-:Y:S05]  /*18ba0*/  BSYNC B0 ;  /* 0x0000000000007941 */ /* 0x000fea0003800000 */
.L_x_5605:
[----:B------:R-:W-:Y:S01]  /*18bb0*/  IMAD.MOV.U32 R2, RZ, RZ, R14 ;  /* 0x000000ffff027224 */ /* 0x000fe200078e000e */
[----:B------:R-:W-:Y:S06]  /*18bc0*/  BRA `(.L_x_5607) ;  /* 0xffffffc400f07947 */ /* 0x000fec000383ffff */
.L_x_5519:
[----:B0-----:R0:W1:Y:S02]  /*18bd0*/  SYNCS.PHASECHK.TRANS64.TRYWAIT P0, [R0+URZ+0x32420], R3 ;  /* 0x03242003000075a7 */ /* 0x001064000800017f */
[----:B-1----:R-:W-:Y:S05]  /*18be0*/  @!P0 NANOSLEEP.SYNCS 0x989680 ;  /* 0x009896800000895d */ /* 0x002fea0003900000 */
[----:B------:R-:W1:Y:S02]  /*18bf0*/  @!P0 SYNCS.PHASECHK.TRANS64 P0, [R0+URZ+0x32420], R3 ;  /* 0x03242003000085a7 */ /* 0x000e64000800007f */
[----:B-1----:R-:W-:Y:S05]  /*18c00*/  @!P0 BRA `(.L_x_5519) ;  /* 0xfffffffc00f08947 */ /* 0x002fea000383ffff */
[----:B------:R-:W-:Y:S05]  /*18c10*/  BRA `(.L_x_5608) ;  /* 0xffffffd000907947 */ /* 0x000fea000383ffff */
.L_x_5520:
        /* <DEDUP_REMOVED lines=11> */
.L_x_5610:
[----:B------:R-:W-:Y:S05]  /*18cd0*/  BSYNC B0 ;  /* 0x0000000000007941 */ /* 0x000fea0003800000 */
.L_x_5609:
[----:B------:R-:W-:Y:S05]  /*18ce0*/  BRA `(.L_x_5611) ;  /* 0xffffffd000787947 */ /* 0x000fea000383ffff */
.L_x_5523:
[----:B------:R-:W-:Y:S01]  /*18cf0*/  BSSY B1, `(.L_x_5612) ;  /* 0x0000006000017945 */ /* 0x000fe20003800000 */
[----:B------:R-:W-:-:S07]  /*18d00*/  IMAD.MOV.U32 R15, RZ, RZ, -0x1 ;  /* 0xffffffffff0f7424 */ /* 0x000fce00078e00ff */
[----:B01----:R-:W-:Y:S05]  /*18d10*/  WARPSYNC.COLLECTIVE R15, `(.L_x_5613) ;  /* 0x000000000f0c7348 */ /* 0x003fea0003c00000 */
[----:B------:R-:W-:Y:S02]  /*18d20*/  ELECT P6, UR62, PT ;  /* 0x00000000003e782f */ /* 0x000fe400038c0000 */
[----:B------:R-:W-:Y:S01]  /*18d30*/  MOV R14, UR62 ;  /* 0x0000003e000e7c02 */ /* 0x000fe20008000f00 */
[----:B01----:R-:W-:Y:S10]  /*18d40*/  ENDCOLLECTIVE ;  /* 0x000000000000791b */ /* 0x003ff40003800000 */
.L_x_5613:
[----:B------:R-:W-:Y:S05]  /*18d50*/  BSYNC B1 ;  /* 0x0000000000017941 */ /* 0x000fea0003800000 */
.L_x_5612:
[----:B------:R-:W-:Y:S05]  /*18d60*/  BRA `(.L_x_5614) ;  /* 0xffffffd000707947 */ /* 0x000fea000383ffff */
.L_x_5525:
[----:B0-----:R0:W1:Y:S02]  /*18d70*/  SYNCS.PHASECHK.TRANS64.TRYWAIT P0, [R6+URZ], R5 ;  /* 0x00000005060075a7 */ /* 0x001064000800017f */
[----:B-1----:R-:W-:Y:S05]  /*18d80*/  @!P0 NANOSLEEP.SYNCS 0x989680 ;  /* 0x009896800000895d */ /* 0x002fea0003900000 */
[----:B------:R-:W1:Y:S02]  /*18d90*/  @!P0 SYNCS.PHASECHK.TRANS64 P0, [R6+URZ], R5 ;  /* 0x00000005060085a7 */ /* 0x000e64000800007f */
[----:B-1----:R-:W-:Y:S05]  /*18da0*/  @!P0 BRA `(.L_x_5525) ;  /* 0xfffffffc00f08947 */ /* 0x002fea000383ffff */
[----:B------:R-:W-:Y:S05]  /*18db0*/  BRA `(.L_x_5615) ;  /* 0xffffffd000ac7947 */ /* 0x000fea000383ffff */
.L_x_5526:
[----:B-1----:R1:W2:Y:S02]  /*18dc0*/  SYNCS.PHASECHK.TRANS64.TRYWAIT P0, [R7+URZ], R2 ;  /* 0x00000002070075a7 */ /* 0x0022a4000800017f */
[----:B--2---:R-:W-:Y:S05]  /*18dd0*/  @!P0 NANOSLEEP.SYNCS 0x989680 ;  /* 0x009896800000895d */ /* 0x004fea0003900000 */
[----:B------:R-:W2:Y:S02]  /*18de0*/  @!P0 SYNCS.PHASECHK.TRANS64 P0, [R7+URZ], R2 ;  /* 0x00000002070085a7 */ /* 0x000ea4000800007f */
[----:B--2---:R-:W-:Y:S05]  /*18df0*/  @!P0 BRA `(.L_x_5526) ;  /* 0xfffffffc00f08947 */ /* 0x004fea000383ffff */
[----:B------:R-:W-:Y:S05]  /*18e00*/  BRA `(.L_x_5616) ;  /* 0xffffffd000a07947 */ /* 0x000fea000383ffff */
.L_x_5528:
[----:B--2---:R2:W3:Y:S02]  /*18e10*/  SYNCS.PHASECHK.TRANS64.TRYWAIT P0, [R4+URZ], R5 ;  /* 0x00000005040075a7 */ /* 0x0044e4000800017f */
[----:B---3--:R-:W-:Y:S05]  /*18e20*/  @!P0 NANOSLEEP.SYNCS 0x989680 ;  /* 0x009896800000895d */ /* 0x008fea0003900000 */
[----:B------:R-:W3:Y:S02]  /*18e30*/  @!P0 SYNCS.PHASECHK.TRANS64 P0, [R4+URZ], R5 ;  /* 0x00000005040085a7 */ /* 0x000ee4000800007f */
[----:B---3--:R-:W-:Y:S05]  /*18e40*/  @!P0 BRA `(.L_x_5528) ;  /* 0xfffffffc00f08947 */ /* 0x008fea000383ffff */
[----:B------:R-:W-:Y:S05]  /*18e50*/  BRA `(.L_x_5617) ;  /* 0xffffffd000a87947 */ /* 0x000fea000383ffff */
.L_x_5618:
        /* <DEDUP_REMOVED lines=10> */
.L_x_6147:


//--------------------- .text._ZN7cutlass13device_kernelIN5flash11enable_sm90INS1_16FlashAttnFwdSm90INS1_25CollectiveMainloopFwdSm90ILi2EN4cute5tupleIJNS5_1CILi1EEES8_S8_EEENS6_IJNS7_ILi128EEENS7_ILi96EEENS7_ILi64EEEEEELi256ENS_6half_tEfNS_4arch4Sm90ELb1ELb0ELb0ELb1ELb0ELb1ELb1ELb1ELb0ELb1ELb1ELb0EEENS1_21CollectiveEpilogueFwdINS6_IJSA_NS7_ILi256EEESB_EEES9_SE_SG_Li256ELb1ELb1ELb1ELb0EEENS1_36VarlenDynamicPersistentTileSchedulerILi128ELi96ELi256ELi128ELb1ELb1ELb1ELb1ELb1ELb1EEEEEEEEEvNT_6ParamsE --------------------------
	.section	.text._ZN7cutlass13device_kernelIN5flash11enable_sm90INS1_16FlashAttnFwdSm90INS1_25CollectiveMainloopFwdSm90ILi2EN4cute5tupleIJNS5_1CILi1EEES8_S8_EEENS6_IJNS7_ILi128EEENS7_ILi96EEENS7_ILi64EEEEEELi256ENS_6half_tEfNS_4arch4Sm90ELb1ELb0ELb0ELb1ELb0ELb1ELb1ELb1ELb0ELb1ELb1ELb0EEENS1_21CollectiveEpilogueFwdINS6_IJSA_NS7_ILi256EEESB_EEES9_SE_SG_Li256ELb1ELb1ELb1ELb0EEENS1_36VarlenDynamicPersistentTileSchedulerILi128ELi96ELi256ELi128ELb1ELb1ELb1ELb1ELb1ELb1EEEEEEEEEvNT_6ParamsE,"ax",@progbits
	.align	128
.text._ZN7cutlass13device_kernelIN5flash11enable_sm90INS1_16FlashAttnFwdSm90INS1_25CollectiveMainloopFwdSm90ILi2EN4cute5tupleIJNS5_1CILi1EEES8_S8_EEENS6_IJNS7_ILi128EEENS7_ILi96EEENS7_ILi64EEEEEELi256ENS_6half_tEfNS_4arch4Sm90ELb1ELb0ELb0ELb1ELb0ELb1ELb1ELb1ELb0ELb1ELb1ELb0EEENS1_21CollectiveEpilogueFwdINS6_IJSA_NS7_ILi256EEESB_EEES9_SE_SG_Li256ELb1ELb1ELb1ELb0EEENS1_36VarlenDynamicPersistentTileSchedulerILi128ELi96ELi256ELi128ELb1ELb1ELb1ELb1ELb1ELb1EEEEEEEEEvNT_6ParamsE:
        .type           _ZN7cutlass13device_kernelIN5flash11enable_sm90INS1_16FlashAttnFwdSm90INS1_25CollectiveMainloopFwdSm90ILi2EN4cute5tupleIJNS5_1CILi1EEES8_S8_EEENS6_IJNS7_ILi128EEENS7_ILi96EEENS7_ILi64EEEEEELi256ENS_6half_tEfNS_4arch4Sm90ELb1ELb0ELb0ELb1ELb0ELb1ELb1ELb1ELb0ELb1ELb1ELb0EEENS1_21CollectiveEpilogueFwdINS6_IJSA_NS7_ILi256EEESB_EEES9_SE_SG_Li256ELb1ELb1ELb1ELb0EEENS1_36VarlenDynamicPersistentTileSchedulerILi128ELi96ELi256ELi128ELb1ELb1ELb1ELb1ELb1ELb1EEEEEEEEEvNT_6ParamsE,@function
        .size           _ZN7cutlass13device_kernelIN5flash11enable_sm90INS1_16FlashAttnFwdSm90INS1_25CollectiveMainloopFwdSm90ILi2EN4cute5tupleIJNS5_1CILi1EEES8_S8_EEENS6_IJNS7_ILi128EEENS7_ILi96EEENS7_ILi64EEEEEELi256ENS_6half_tEfNS_4arch4Sm90ELb1ELb0ELb0ELb1ELb0ELb1ELb1ELb1ELb0ELb1ELb1ELb0EEENS1_21CollectiveEpilogueFwdINS6_IJSA_NS7_ILi256EEESB_EEES9_SE_SG_Li256ELb1ELb1ELb1ELb0EEENS1_36VarlenDynamicPersistentTileSchedulerILi128ELi96ELi256ELi128ELb1ELb1ELb1ELb1ELb1ELb1EEEEEEEEEvNT_6ParamsE,(.L_x_6148 - _ZN7cutlass13device_kernelIN5flash11enable_sm90INS1_16FlashAttnFwdSm90INS1_25CollectiveMainloopFwdSm90ILi2EN4cute5tupleIJNS5_1CILi1EEES8_S8_EEENS6_IJNS7_ILi128EEENS7_ILi96EEENS7_ILi64EEEEEELi256ENS_6half_tEfNS_4arch4Sm90ELb1ELb0ELb0ELb1ELb0ELb1ELb1ELb1ELb0ELb1ELb1ELb0EEENS1_21CollectiveEpilogueFwdINS6_IJSA_NS7_ILi256EEESB_EEES9_SE_SG_Li256ELb1ELb1ELb1ELb0EEENS1_36VarlenDynamicPersistentTileSchedulerILi128ELi96ELi256ELi128ELb1ELb1ELb1ELb1ELb1ELb1EEEEEEEEEvNT_6ParamsE)
        .other          _ZN7cutlass13device_kernelIN5flash11enable_sm90INS1_16FlashAttnFwdSm90INS1_25CollectiveMainloopFwdSm90ILi2EN4cute5tupleIJNS5_1CILi1EEES8_S8_EEENS6_IJNS7_ILi128EEENS7_ILi96EEENS7_ILi64EEEEEELi256ENS_6half_tEfNS_4arch4Sm90ELb1ELb0ELb0ELb1ELb0ELb1ELb1ELb1ELb0ELb1ELb1ELb0EEENS1_21CollectiveEpilogueFwdINS6_IJSA_NS7_ILi256EEESB_EEES9_SE_SG_Li256ELb1ELb1ELb1ELb0EEENS1_36VarlenDynamicPersistentTileSchedulerILi128ELi96ELi256ELi128ELb1ELb1ELb1ELb1ELb1ELb1EEEEEEEEEvNT_6ParamsE,@"STO_CUDA_ENTRY STV_DEFAULT"
_ZN7cutlass13device_kernelIN5flash11enable_sm90INS1_16FlashAttnFwdSm90INS1_25CollectiveMainloopFwdSm90ILi2EN4cute5tupleIJNS5_1CILi1EEES8_S8_EEENS6_IJNS7_ILi128EEENS7_ILi96EEENS7_ILi64EEEEEELi256ENS_6half_tEfNS_4arch4Sm90ELb1ELb0ELb0ELb1ELb0ELb1ELb1ELb1ELb0ELb1ELb1ELb0EEENS1_21CollectiveEpilogueFwdINS6_IJSA_NS7_ILi256EEESB_EEES9_SE_SG_Li256ELb1ELb1ELb1ELb0EEENS1_36VarlenDynamicPersistentTileSchedulerILi128ELi96ELi256ELi128ELb1ELb1ELb1ELb1ELb1ELb1EEEEEEEEEvNT_6ParamsE:
        /* <DEDUP_REMOVED lines=24> */
.L_x_5620:
[----:B------:R-:W-:Y:S05]  /*0180*/  BSYNC B0 ;  /* 0x0000000000007941 */ /* 0x000fea0003800000 */
.L_x_5619:
        /* <DEDUP_REMOVED lines=43> */
.L_x_5621:
        /* <DEDUP_REMOVED lines=22> */
.L_x_5622:
        /* <DEDUP_REMOVED lines=18> */
.L_x_5623:
        /* <DEDUP_REMOVED lines=22> */
.L_x_5624:
        /* <DEDUP_REMOVED lines=22> */
.L_x_5625:
[----:B------:R-:W-:Y:S01]  /*0980*/  PLOP3.LUT P0, PT, PT, PT, UP0, 0x80, 0x0 ;  /* 0x000000000000781c */ /* 0x000fe20003f0f008 */
[----:B------:R-:W-:Y:S01]  /*0990*/  UMOV UR36, 0x1 ;  /* 0x0000000100247882 */ /* 0x000fe20000000000 */
[----:B------:R-:W-:Y:S01]  /*09a0*/  NOP ;  /* 0x0000000000007918 */ /* 0x000fe20000000000 */
[----:B------:R-:W-:Y:S01]  /*09b0*/  USEL UR36, UR36, 0x2, !UP0 ;  /* 0x0000000224247887 */ /* 0x000fe2000c000000 */
[----:B------:R-:W-:Y:S01]  /*09c0*/  BSSY B9, `(.L_x_5626) ;  /* 0x0002127000097945 */ /* 0x000fe20003800000 */
[----:B------:R-:W-:Y:S01]  /*09d0*/  ULDC.64 UR40, c[0x0][0x208] ;  /* 0x0000820000287ab9 */ /* 0x000fe20000000a00 */
[----:B0123--:R-:W-:Y:S07]  /*09e0*/  BAR.SYNC.DEFER_BLOCKING 0x0 ;  /* 0x0000000000007b1d */ /* 0x00ffee0000010000 */
[----:B------:R-:W-:Y:S05]  /*09f0*/  @!P0 BRA `(.L_x_5627) ;  /* 0x0000017c006c8947 */ /* 0x000fea0003800000 */
.L_x_5628:
[----:B------:R-:W-:-:S08]  /*0a00*/  NOP ;  /* 0x0000000000007918 */ /* 0x000fd00000000000 */
[----:B------:R-:W0:Y:S02]  /*0a10*/  USETMAXREG.TRY_ALLOC.CTAPOOL UP0, 0xf0 ;  /* 0x000000f0000079c8 */ /* 0x000e240008000600 */
[----:B0-----:R-:W-:-:S13]  /*0a20*/  PLOP3.LUT P0, PT, PT, PT, UP0, 0x80, 0x0 ;  /* 0x000000000000781c */ /* 0x001fda0003f0f008 */
[----:B------:R-:W-:Y:S05]  /*0a30*/  @!P0 BRA `(.L_x_5628) ;  /* 0xfffffffc00f08947 */ /* 0x000fea000383ffff */
[----:B------:R-:W2:Y:S01]  /*0a40*/  LDL.LU R0, [R1+0x10] ;  /* 0x0000100001007983 */ /* 0x000ea20000300800 */
[----:B------:R-:W-:Y:S01]  /*0a50*/  SHF.R.U32.HI R2, RZ, 0x7, R6 ;  /* 0x00000007ff027819 */ /* 0x000fe20000011606 */
[----:B------:R-:W0:Y:S01]  /*0a60*/  S2UR UR5, SR_CgaCtaId ;  /* 0x00000000000579c3 */ /* 0x000e220000008800 */
[----:B------:R-:W-:-:S07]  /*0a70*/  UMOV UR4, 0x400 ;  /* 0x0000040000047882 */ /* 0x000fce0000000000 */
[----:B------:R-:W-:Y:S06]  /*0a80*/  BAR.ARV 0x8, 0x180 ;  /* 0x0206000000007b1d */ /* 0x000fec0000002000 */
[----:B------:R-:W-:-:S13]  /*0a90*/  ISETP.NE.AND P0, PT, R2, 0x1, PT ;  /* 0x000000010200780c */ /* 0x000fda0003f05270 */
[----:B------:R-:W-:Y:S06]  /*0aa0*/  @!P0 BAR.ARV 0x9, 0x100 ;  /* 0x0244000000008b1d */ /* 0x000fec0000002000 */
[----:B0-----:R-:W-:Y:S02]  /*0ab0*/  ULEA UR4, UR5, UR4, 0x18 ;  /* 0x0000000405047291 */ /* 0x001fe4000f8ec03f */
[----:B------:R-:W-:Y:S04]  /*0ac0*/  BAR.SYNC.DEFER_BLOCKING 0x5, 0x180 ;  /* 0x0146000000007b1d */ /* 0x000fe80000010000 */
[----:B------:R-:W-:-:S02]  /*0ad0*/  IMAD.U32 R19, RZ, RZ, UR4 ;  /* 0x00000004ff137e24 */ /* 0x000fc4000f8e00ff */
[----:B------:R-:W-:-:S03]  /*0ae0*/  ULDC UR4, c[0x0][0xd3c] ;  /* 0x00034f0000047ab9 */ /* 0x000fc60000000800 */
[----:B------:R-:W0:Y:S01]  /*0af0*/  LDS.128 R12, [R19+0x324d0] ;  /* 0x0324d000130c7984 */ /* 0x000e220000000c00 */
[----:B------:R-:W-:Y:S06]  /*0b00*/  BAR.ARV 0x4, 0x180 ;  /* 0x0106000000007b1d */ /* 0x000fec0000002000 */
[----:B--2---:R-:W-:-:S04]  /*0b10*/  LOP3.LUT R0, R0, 0xffffffef, RZ, 0xc0, !PT ;  /* 0xffffffef00007812 */ /* 0x004fc800078ec0ff */
[----:B------:R-:W-:Y:S02]  /*0b20*/  @P0 LOP3.LUT R0, R0, 0x10, RZ, 0xfc, !PT ;  /* 0x0000001000000812 */ /* 0x000fe400078efcff */
[----:B0-----:R-:W-:-:S03]  /*0b30*/  ISETP.GE.AND P0, PT, R15, UR4, PT ;  /* 0x000000040f007c0c */ /* 0x001fc6000bf06270 */
[----:B------:R0:W-:Y:S10]  /*0b40*/  STL [R1+0x10], R0 ;  /* 0x0000100001007387 */ /* 0x0001f40000100800 */
[----:B0-----:R-:W-:Y:S05]  /*0b50*/  @P0 BRA `(.L_x_5629) ;  /* 0x0000021000340947 */ /* 0x001fea0003800000 */
[----:B------:R-:W-:Y:S01]  /*0b60*/  VIADD R6, R6, 0xffffff80 ;  /* 0xffffff8006067836 */ /* 0x000fe20000000000 */
[----:B------:R-:W-:Y:S01]  /*0b70*/  ULOP3.LUT UR37, UR36, 0x1, URZ, 0xfc, !UPT ;  /* 0x0000000124257892 */ /* 0x000fe2000f8efc3f */
[----:B------:R-:W-:Y:S02]  /*0b80*/  IMAD.MOV.U32 R18, RZ, RZ, RZ ;  /* 0x000000ffff127224 */ /* 0x000fe400078e00ff */
[----:B------:R-:W-:Y:S01]  /*0b90*/  IMAD.MOV.U32 R202, RZ, RZ, RZ ;  /* 0x000000ffffca7224 */ /* 0x000fe200078e00ff */
[----:B------:R-:W-:Y:S01]  /*0ba0*/  SHF.R.S32.HI R3, RZ, 0x1f, R6 ;  /* 0x0000001fff037819 */ /* 0x000fe20000011406 */
[----:B------:R-:W-:-:S03]  /*0bb0*/  IMAD.MOV.U32 R23, RZ, RZ, RZ ;  /* 0x000000ffff177224 */ /* 0x000fc600078e00ff */
        /* <DEDUP_REMOVED lines=14> */
[----:B------:R-:W-:Y:S02]  /*0ca0*/  SHF.R.S32.HI R8, RZ, 0x1f, R10 ;  /* 0x0000001fff087819 */ /* 0x000fe4000001140a */
[----:B------:R-:W-:Y:S02]  /*0cb0*/  LEA.HI R9, R9, R21, RZ, 0x5 ;  /* 0x0000001509097211 */ /* 0x000fe400078f28ff */
[----:B------:R-:W-:Y:S02]  /*0cc0*/  LEA.HI R8, R8, R11, RZ, 0x3 ;  /* 0x0000000b08087211 */ /* 0x000fe400078f18ff */
[----:B------:R-:W-:Y:S02]  /*0cd0*/  LOP3.LUT R4, R4, 0x1ffffffe, RZ, 0xc0, !PT ;  /* 0x1ffffffe04047812 */ /* 0x000fe400078ec0ff */
[----:B------:R-:W-:Y:S01]  /*0ce0*/  LOP3.LUT R12, R8, 0xfffffff8, RZ, 0xc0, !PT ;  /* 0xfffffff8080c7812 */ /* 0x000fe200078ec0ff */
[----:B------:R-:W-:Y:S01]  /*0cf0*/  IMAD.IADD R8, R5, 0x1, -R0 ;  /* 0x0000000105087824 */ /* 0x000fe200078e0a00 */
[-C--:B------:R-:W-:Y:S01]  /*0d00*/  LEA.HI R0, R3, R6.reuse, RZ, 0x5 ;  /* 0x0000000603007211 */ /* 0x080fe200078f28ff */
[----:B------:R-:W-:Y:S01]  /*0d10*/  IMAD.IADD R4, R7, 0x1, -R4 ;  /* 0x0000000107047824 */ /* 0x000fe200078e0a04 */
[----:B------:R-:W-:Y:S01]  /*0d20*/  LEA.HI R3, R3, R6, RZ, 0x3 ;  /* 0x0000000603037211 */ /* 0x000fe200078f18ff */
[----:B------:R-:W-:Y:S01]  /*0d30*/  IMAD.IADD R12, R11, 0x1, -R12 ;  /* 0x000000010b0c7824 */ /* 0x000fe200078e0a0c */
[----:B------:R-:W-:-:S02]  /*0d40*/  SHF.R.S32.HI R9, RZ, 0x5, R9 ;  /* 0x00000005ff097819 */ /* 0x000fc40000011409 */
[----:B------:R-:W-:Y:S02]  /*0d50*/  LOP3.LUT R7, R3, 0xfffffff8, RZ, 0xc0, !PT ;  /* 0xfffffff803077812 */ /* 0x000fe400078ec0ff */
[----:B------:R-:W-:Y:S01]  /*0d60*/  LOP3.LUT R3, R22, 0xfffffffc, RZ, 0xc0, !PT ;  /* 0xfffffffc16037812 */ /* 0x000fe200078ec0ff */
[----:B------:R-:W-:Y:S01]  /*0d70*/  IMAD R9, R9, 0x10, R12 ;  /* 0x0000001009097824 */ /* 0x000fe200078e020c */
[----:B------:R-:W-:Y:S01]  /*0d80*/  SHF.R.S32.HI R22, RZ, 0x2, R22 ;  /* 0x00000002ff167819 */ /* 0x000fe20000011416 */
[----:B------:R-:W-:Y:S01]  /*0d90*/  IMAD.IADD R214, R6, 0x1, -R7 ;  /* 0x0000000106d67824 */ /* 0x000fe200078e0a07 */
[----:B------:R-:W-:Y:S01]  /*0da0*/  LOP3.LUT R5, R2, 0x3fffff0, RZ, 0xc0, !PT ;  /* 0x03fffff002057812 */ /* 0x000fe200078ec0ff */
[----:B------:R-:W-:Y:S01]  /*0db0*/  IMAD R20, R8, 0x40, R9 ;  /* 0x0000004008147824 */ /* 0x000fe200078e0209 */
[----:B------:R-:W-:Y:S01]  /*0dc0*/  SHF.R.S32.HI R16, RZ, 0x5, R0 ;  /* 0x00000005ff107819 */ /* 0x000fe20000011400 */
[----:B------:R-:W-:Y:S01]  /*0dd0*/  VIADD R9, R22, 0x40 ;  /* 0x0000004016097836 */ /* 0x000fe20000000000 */
[----:B------:R-:W-:Y:S01]  /*0de0*/  LOP3.LUT R10, R10, 0x7ffffffc, RZ, 0xc0, !PT ;  /* 0x7ffffffc0a0a7812 */ /* 0x000fe200078ec0ff */
[C---:B------:R-:W-:Y:S01]  /*0df0*/  IMAD.IADD R5, R6.reuse, 0x1, -R5 ;  /* 0x0000000106057824 */ /* 0x040fe200078e0a05 */
[----:B------:R-:W-:Y:S01]  /*0e00*/  MOV R2, RZ ;  /* 0x000000ff00027202 */ /* 0x000fe20000000f00 */
[----:B------:R-:W-:Y:S01]  /*0e10*/  IMAD.IADD R3, R6, 0x1, -R3 ;  /* 0x0000000106037824 */ /* 0x000fe200078e0a03 */
[----:B------:R-:W-:Y:S01]  /*0e20*/  SHF.R.S32.HI R8, RZ, 0x1f, R9 ;  /* 0x0000001fff087819 */ /* 0x000fe20000011409 */
[----:B------:R-:W-:Y:S01]  /*0e30*/  IMAD R5, R16, 0x10, R5 ;  /* 0x0000001010057824 */ /* 0x000fe200078e0205 */
[----:B------:R0:W-:Y:S01]  /*0e40*/  STL [R1+0x34], R16 ;  /* 0x0000341001007387 */ /* 0x0001e20000100800 */
[----:B------:R-:W-:Y:S01]  /*0e50*/  IMAD.SHL.U32 R214, R214, 0x8, RZ ;  /* 0x00000008d6d67824 */ /* 0x000fe200078e00ff */
[----:B------:R-:W-:Y:S01]  /*0e60*/  LEA.HI R0, R3, R3, RZ, 0x1 ;  /* 0x0000000303007211 */ /* 0x000fe200078f08ff */
[----:B------:R-:W-:Y:S01]  /*0e70*/  IMAD R11, R5, 0x8, R4 ;  /* 0x00000008050b7824 */ /* 0x000fe200078e0204 */
[----:B------:R-:W-:Y:S01]  /*0e80*/  LEA.HI R8, R8, R9, RZ, 0x3 ;  /* 0x0000000908087211 */ /* 0x000fe200078f18ff */
[----:B------:R-:W-:Y:S01]  /*0e90*/  IMAD.SHL.U32 R200, R3, 0x4, RZ ;  /* 0x0000000403c87824 */ /* 0x000fe200078e00ff */
[----:B------:R-:W-:Y:S01]  /*0ea0*/  SHF.R.S32.HI R4, RZ, 0x1f, R22 ;  /* 0x0000001fff047819 */ /* 0x000fe20000011416 */
[----:B------:R-:W-:Y:S01]  /*0eb0*/  IMAD.SHL.U32 R4, R9, 0x40, RZ ;  /* 0x0000004009047824 */ /* 0x000fe200078e00ff */
[----:B------:R-:W-:Y:S01]  /*0ec0*/  LOP3.LUT R0, R0, 0x1ffffffe, RZ, 0xc0, !PT ;  /* 0x1ffffffe00007812 */ /* 0x000fe200078ec0ff */
[----:B------:R-:W-:Y:S01]  /*0ed0*/  IMAD.SHL.U32 R8, R8, 0x40, RZ ;  /* 0x0000004008087824 */ /* 0x000fe200078e00ff */
[----:B------:R-:W-:Y:S01]  /*0ee0*/  STL [R1+0x170], R20 ;  /* 0x0001701401007387 */ /* 0x000fe20000100800 */
[----:B0-----:R-:W-:-:S02]  /*0ef0*/  IMAD.SHL.U32 R16, R3, 0x8, RZ ;  /* 0x0000000803107824 */ /* 0x001fc400078e00ff */
[----:B------:R-:W-:Y:S01]  /*0f00*/  IMAD.IADD R0, R3, 0x1, -R0 ;  /* 0x0000000103007824 */ /* 0x000fe200078e0a00 */
[----:B------:R-:W-:Y:S01]  /*0f10*/  LOP3.LUT R3, R4, 0x1c0, RZ, 0xc0, !PT ;  /* 0x000001c004037812 */ /* 0x000fe200078ec0ff */
[----:B------:R-:W-:Y:S01]  /*0f20*/  STL [R1+0x60], RZ ;  /* 0x000060ff01007387 */ /* 0x000fe20000100800 */
[----:B------:R-:W-:Y:S01]  /*0f30*/  SHF.R.S32.HI R4, RZ, 0x1f, R214 ;  /* 0x0000001fff047819 */ /* 0x000fe200000114d6 */
[----:B------:R-:W-:Y:S01]  /*0f40*/  IMAD.IADD R10, R21, 0x1, -R10 ;  /* 0x00000001150a7824 */ /* 0x000fe200078e0a0a */
[----:B------:R-:W-:Y:S01]  /*0f50*/  LOP3.LUT R4, R8, 0xfffffe00, RZ, 0xc0, !PT ;  /* 0xfffffe0008047812 */ /* 0x000fe200078ec0ff */
[----:B------:R-:W-:Y:S01]  /*0f60*/  VIADD R8, R214, 0x80 ;  /* 0x00000080d6087836 */ /* 0x000fe20000000000 */
[----:B------:R-:W-:Y:S01]  /*0f70*/  SHF.R.U32.HI R9, RZ, 0x3, R3 ;  /* 0x00000003ff097819 */ /* 0x000fe20000011603 */
[----:B------:R-:W-:Y:S01]  /*0f80*/  IMAD.SHL.U32 R45, R10, 0x2, RZ ;  /* 0x000000020a2d7824 */ /* 0x000fe200078e00ff */
[----:B------:R-:W-:Y:S01]  /*0f90*/  LOP3.LUT R3, R3, 0x38, R16, 0xf8, !PT ;  /* 0x0000003803037812 */ /* 0x000fe200078ef810 */
[----:B------:R0:W-:Y:S01]  /*0fa0*/  STL [R1+0x38], R4 ;  /* 0x0000380401007387 */ /* 0x0001e20000100800 */
[----:B------:R-:W-:-:S02]  /*0fb0*/  VIADD R12, R214, 0x40 ;  /* 0x00000040d60c7836 */ /* 0x000fc40000000000 */
[C---:B------:R-:W-:Y:S01]  /*0fc0*/  VIADD R44, R45.reuse, 0x8 ;  /* 0x000000082d2c7836 */ /* 0x040fe20000000000 */
[----:B------:R-:W-:Y:S01]  /*0fd0*/  STL [R1+0x2c], R45 ;  /* 0x00002c2d01007387 */ /* 0x000fe20000100800 */
[C---:B------:R-:W-:Y:S01]  /*0fe0*/  VIADD R43, R45.reuse, 0x10 ;  /* 0x000000102d2b7836 */ /* 0x040fe20000000000 */
[C---:B------:R-:W-:Y:S01]  /*0ff0*/  IADD3 R38, R45.reuse, 0x38, RZ ;  /* 0x000000382d267810 */ /* 0x040fe20007ffe0ff */
[C---:B------:R-:W-:Y:S01]  /*1000*/  VIADD R42, R45.reuse, 0x18 ;  /* 0x000000182d2a7836 */ /* 0x040fe20000000000 */
[----:B------:R-:W-:Y:S01]  /*1010*/  SHF.R.S32.HI R12, RZ, 0x1f, R12 ;  /* 0x0000001fff0c7819 */ /* 0x000fe2000001140c */
[C---:B------:R-:W-:Y:S01]  /*1020*/  VIADD R41, R45.reuse, 0x20 ;  /* 0x000000202d297836 */ /* 0x040fe20000000000 */
[----:B0-----:R-:W-:Y:S01]  /*1030*/  LOP3.LUT R4, R4, R3, R9, 0xf6, !PT ;  /* 0x0000000304047212 */ /* 0x001fe200078ef609 */
[----:B------:R-:W-:Y:S01]  /*1040*/  VIADD R40, R45, 0x28 ;  /* 0x000000282d287836 */ /* 0x000fe20000000000 */
[----:B------:R-:W-:Y:S01]  /*1050*/  SHF.R.S32.HI R9, RZ, 0x1f, R8 ;  /* 0x0000001fff097819 */ /* 0x000fe20000011408 */
[----:B------:R-:W-:Y:S01]  /*1060*/  IMAD.SHL.U32 R8, R11, 0x8, RZ ;  /* 0x000000080b087824 */ /* 0x000fe200078e00ff */
[C---:B------:R-:W-:Y:S01]  /*1070*/  IADD3 R10, R45.reuse, 0xe0, RZ ;  /* 0x000000e02d0a7810 */ /* 0x040fe20007ffe0ff */
[----:B------:R-:W-:Y:S01]  /*1080*/  IMAD R3, R4, 0x2, R19 ;  /* 0x0000000204037824 */ /* 0x000fe200078e0213 */
[----:B------:R-:W-:Y:S01]  /*1090*/  SHF.R.S32.HI R4, RZ, 0x1f, R44 ;  /* 0x0000001fff047819 */ /* 0x000fe2000001142c */
[C---:B------:R-:W-:Y:S01]  /*10a0*/  VIADD R39, R45.reuse, 0x30 ;  /* 0x000000302d277836 */ /* 0x040fe20000000000 */
[----:B------:R-:W-:Y:S01]  /*10b0*/  STL [R1+0x174], R8 ;  /* 0x0001740801007387 */ /* 0x000fe20000100800 */
[----:B------:R-:W-:-:S02]  /*10c0*/  VIADD R37, R45, 0x40 ;  /* 0x000000402d257836 */ /* 0x000fc40000000000 */
[C---:B------:R-:W-:Y:S01]  /*10d0*/  VIADD R36, R45.reuse, 0x48 ;  /* 0x000000482d247836 */ /* 0x040fe20000000000 */
[----:B------:R-:W-:Y:S01]  /*10e0*/  STL [R1+0x16c], R3 ;  /* 0x00016c0301007387 */ /* 0x000fe20000100800 */
[C---:B------:R-:W-:Y:S02]  /*10f0*/  VIADD R35, R45.reuse, 0x50 ;  /* 0x000000502d237836 */ /* 0x040fe40000000000 */
[C---:B------:R-:W-:Y:S01]  /*1100*/  VIADD R34, R45.reuse, 0x58 ;  /* 0x000000582d227836 */ /* 0x040fe20000000000 */
[----:B------:R-:W-:Y:S01]  /*1110*/  STL [R1+0xe4], R44 ;  /* 0x0000e42c01007387 */ /* 0x000fe20000100800 */
[C---:B------:R-:W-:Y:S02]  /*1120*/  VIADD R33, R45.reuse, 0x60 ;  /* 0x000000602d217836 */ /* 0x040fe40000000000 */
[C---:B------:R-:W-:Y:S01]  /*1130*/  VIADD R32, R45.reuse, 0x68 ;  /* 0x000000682d207836 */ /* 0x040fe20000000000 */
[----:B------:R0:W-:Y:S01]  /*1140*/  STL [R1+0xe0], R43 ;  /* 0x0000e02b01007387 */ /* 0x0001e20000100800 */
[----:B------:R-:W-:-:S02]  /*1150*/  VIADD R31, R45, 0x70 ;  /* 0x000000702d1f7836 */ /* 0x000fc40000000000 */
[C---:B------:R-:W-:Y:S01]  /*1160*/  VIADD R30, R45.reuse, 0x78 ;  /* 0x000000782d1e7836 */ /* 0x040fe20000000000 */
[----:B------:R-:W-:Y:S01]  /*1170*/  STL [R1+0xdc], R42 ;  /* 0x0000dc2a01007387 */ /* 0x000fe20000100800 */
[C---:B------:R-:W-:Y:S02]  /*1180*/  VIADD R29, R45.reuse, 0x80 ;  /* 0x000000802d1d7836 */ /* 0x040fe40000000000 */
[C---:B------:R-:W-:Y:S01]  /*1190*/  VIADD R28, R45.reuse, 0x88 ;  /* 0x000000882d1c7836 */ /* 0x040fe20000000000 */
[----:B------:R1:W-:Y:S01]  /*11a0*/  STL [R1+0xd8], R41 ;  /* 0x0000d82901007387 */ /* 0x0003e20000100800 */
[C---:B------:R-:W-:Y:S01]  /*11b0*/  VIADD R27, R45.reuse, 0x90 ;  /* 0x000000902d1b7836 */ /* 0x040fe20000000000 */
[----:B0-----:R-:W-:Y:S01]  /*11c0*/  SHF.R.S32.HI R43, RZ, 0x1f, R43 ;  /* 0x0000001fff2b7819 */ /* 0x001fe2000001142b */
[C---:B------:R-:W-:Y:S01]  /*11d0*/  VIADD R26, R45.reuse, 0x98 ;  /* 0x000000982d1a7836 */ /* 0x040fe20000000000 */
[----:B------:R0:W-:Y:S01]  /*11e0*/  STL [R1+0xd4], R40 ;  /* 0x0000d42801007387 */ /* 0x0001e20000100800 */
[----:B------:R-:W-:-:S02]  /*11f0*/  VIADD R25, R45, 0xa0 ;  /* 0x000000a02d197836 */ /* 0x000fc40000000000 */
[C---:B------:R-:W-:Y:S01]  /*1200*/  VIADD R24, R45.reuse, 0xa8 ;  /* 0x000000a82d187836 */ /* 0x040fe20000000000 */
[----:B------:R-:W-:Y:S01]  /*1210*/  STL [R1+0xd0], R39 ;  /* 0x0000d02701007387 */ /* 0x000fe20000100800 */
[----:B------:R-:W-:Y:S01]  /*1220*/  IMAD.MOV.U32 R7, RZ, RZ, R15 ;  /* 0x000000ffff077224 */ /* 0x000fe200078e000f */
[----:B-1----:R-:W-:Y:S01]  /*1230*/  SHF.R.S32.HI R41, RZ, 0x1f, R41 ;  /* 0x0000001fff297819 */ /* 0x002fe20000011429 */
[C---:B------:R-:W-:Y:S01]  /*1240*/  VIADD R21, R45.reuse, 0xb0 ;  /* 0x000000b02d157836 */ /* 0x040fe20000000000 */
[----:B------:R1:W-:Y:S01]  /*1250*/  STL [R1+0xcc], R38 ;  /* 0x0000cc2601007387 */ /* 0x0003e20000100800 */
[----:B------:R-:W-:Y:S01]  /*1260*/  IMAD.MOV.U32 R6, RZ, RZ, R14 ;  /* 0x000000ffff067224 */ /* 0x000fe200078e000e */
[----:B0-----:R-:W-:Y:S01]  /*1270*/  SHF.R.S32.HI R40, RZ, 0x1f, R40 ;  /* 0x0000001fff287819 */ /* 0x001fe20000011428 */
[----:B------:R-:W-:Y:S01]  /*1280*/  VIADD R15, R45, 0xb8 ;  /* 0x000000b82d0f7836 */ /* 0x000fe20000000000 */
[----:B------:R0:W-:Y:S01]  /*1290*/  STL [R1+0xc8], R37 ;  /* 0x0000c82501007387 */ /* 0x0001e20000100800 */
[----:B------:R-:W-:-:S02]  /*12a0*/  IMAD.MOV.U32 R5, RZ, RZ, R13 ;  /* 0x000000ffff057224 */ /* 0x000fc400078e000d */
[C---:B------:R-:W-:Y:S01]  /*12b0*/  VIADD R14, R45.reuse, 0xc0 ;  /* 0x000000c02d0e7836 */ /* 0x040fe20000000000 */
[----:B------:R-:W-:Y:S01]  /*12c0*/  STL [R1+0xc4], R36 ;  /* 0x0000c42401007387 */ /* 0x000fe20000100800 */
[C---:B------:R-:W-:Y:S01]  /*12d0*/  VIADD R13, R45.reuse, 0xc8 ;  /* 0x000000c82d0d7836 */ /* 0x040fe20000000000 */
[----:B-1----:R-:W-:Y:S01]  /*12e0*/  SHF.R.S32.HI R38, RZ, 0x1f, R38 ;  /* 0x0000001fff267819 */ /* 0x002fe20000011426 */
[C---:B------:R-:W-:Y:S01]  /*12f0*/  VIADD R12, R45.reuse, 0xd0 ;  /* 0x000000d02d0c7836 */ /* 0x040fe20000000000 */
[----:B------:R1:W-:Y:S01]  /*1300*/  STL [R1+0xc0], R35 ;  /* 0x0000c02301007387 */ /* 0x0003e20000100800 */
[C---:B------:R-:W-:Y:S01]  /*1310*/  VIADD R11, R45.reuse, 0xd8 ;  /* 0x000000d82d0b7836 */ /* 0x040fe20000000000 */
[----:B0-----:R-:W-:Y:S01]  /*1320*/  SHF.R.S32.HI R37, RZ, 0x1f, R37 ;  /* 0x0000001fff257819 */ /* 0x001fe20000011425 */
[C---:B------:R-:W-:Y:S01]  /*1330*/  VIADD R9, R45.reuse, 0xe8 ;  /* 0x000000e82d097836 */ /* 0x040fe20000000000 */
[----:B------:R0:W-:Y:S01]  /*1340*/  STL [R1+0xbc], R34 ;  /* 0x0000bc2201007387 */ /* 0x0001e20000100800 */
[----:B------:R-:W-:-:S02]  /*1350*/  VIADD R8, R45, 0xf0 ;  /* 0x000000f02d087836 */ /* 0x000fc40000000000 */
[----:B------:R-:W-:Y:S01]  /*1360*/  VIADD R3, R45, 0xf8 ;  /* 0x000000f82d037836 */ /* 0x000fe20000000000 */
[----:B------:R-:W-:Y:S01]  /*1370*/  STL [R1+0xb8], R33 ;  /* 0x0000b82101007387 */ /* 0x000fe20000100800 */
[----:B------:R-:W-:Y:S01]  /*1380*/  IMAD R0, R0, 0x8, R20 ;  /* 0x0000000800007824 */ /* 0x000fe200078e0214 */
[----:B-1----:R-:W-:Y:S01]  /*1390*/  SHF.R.S32.HI R35, RZ, 0x1f, R35 ;  /* 0x0000001fff237819 */ /* 0x002fe20000011423 */
[----:B------:R-:W-:Y:S01]  /*13a0*/  VIADD R203, R200, 0x10 ;  /* 0x00000010c8cb7836 */ /* 0x000fe20000000000 */
[----:B------:R1:W-:Y:S01]  /*13b0*/  STL [R1+0xb4], R32 ;  /* 0x0000b42001007387 */ /* 0x0003e20000100800 */
[----:B0-----:R-:W-:-:S03]  /*13c0*/  SHF.R.S32.HI R34, RZ, 0x1f, R34 ;  /* 0x0000001fff227819 */ /* 0x001fc60000011422 */
[----:B------:R0:W-:Y:S04]  /*13d0*/  STL [R1+0xb0], R31 ;  /* 0x0000b01f01007387 */ /* 0x0001e80000100800 */
[----:B------:R-:W-:Y:S01]  /*13e0*/  STL [R1+0xac], R30 ;  /* 0x0000ac1e01007387 */ /* 0x000fe20000100800 */
[----:B-1----:R-:W-:-:S03]  /*13f0*/  SHF.R.S32.HI R32, RZ, 0x1f, R32 ;  /* 0x0000001fff207819 */ /* 0x002fc60000011420 */
        /* <DEDUP_REMOVED lines=23> */
[----:B------:R2:W-:Y:S01]  /*1570*/  STL [R1+0x168], R4 ;  /* 0x0001680401007387 */ /* 0x0005e20000100800 */
[----:B-1----:R-:W-:-:S03]  /*1580*/  SHF.R.S32.HI R10, RZ, 0x1f, R10 ;  /* 0x0000001fff0a7819 */ /* 0x002fc6000001140a */
[----:B------:R-:W-:Y:S01]  /*1590*/  STL [R1+0x70], R8 ;  /* 0x0000700801007387 */ /* 0x000fe20000100800 */
[----:B0-----:R-:W-:-:S03]  /*15a0*/  SHF.R.S32.HI R9, RZ, 0x1f, R9 ;  /* 0x0000001fff097819 */ /* 0x001fc60000011409 */
[----:B------:R-:W-:Y:S01]  /*15b0*/  STL [R1+0x164], R43 ;  /* 0x0001642b01007387 */ /* 0x000fe20000100800 */
[----:B--2---:R-:W-:-:S03]  /*15c0*/  SHF.R.S32.HI R4, RZ, 0x1f, R42 ;  /* 0x0000001fff047819 */ /* 0x004fc6000001142a */
[----:B------:R0:W-:Y:S04]  /*15d0*/  STL [R1+0x6c], R3 ;  /* 0x00006c0301007387 */ /* 0x0001e80000100800 */
[----:B------:R1:W-:Y:S04]  /*15e0*/  STL [R1+0x160], R4 ;  /* 0x0001600401007387 */ /* 0x0003e80000100800 */
[----:B------:R-:W-:Y:S01]  /*15f0*/  STL [R1+0x15c], R41 ;  /* 0x00015c2901007387 */ /* 0x000fe20000100800 */
[----:B0-----:R-:W-:-:S03]  /*1600*/  SHF.R.S32.HI R3, RZ, 0x1f, R3 ;  /* 0x0000001fff037819 */ /* 0x001fc60000011403 */
[----:B------:R-:W-:Y:S01]  /*1610*/  STL [R1+0x158], R40 ;  /* 0x0001582801007387 */ /* 0x000fe20000100800 */
[----:B-1----:R-:W-:-:S05]  /*1620*/  SHF.R.S32.HI R4, RZ, 0x1f, R39 ;  /* 0x0000001fff047819 */ /* 0x002fca0000011427 */
[----:B------:R0:W-:Y:S04]  /*1630*/  STL [R1+0x154], R4 ;  /* 0x0001540401007387 */ /* 0x0001e80000100800 */
[----:B------:R-:W-:Y:S04]  /*1640*/  STL [R1+0x150], R38 ;  /* 0x0001502601007387 */ /* 0x000fe80000100800 */
[----:B------:R-:W-:Y:S01]  /*1650*/  STL [R1+0x14c], R37 ;  /* 0x00014c2501007387 */ /* 0x000fe20000100800 */
[----:B0-----:R-:W-:-:S05]  /*1660*/  SHF.R.S32.HI R4, RZ, 0x1f, R36 ;  /* 0x0000001fff047819 */ /* 0x001fca0000011424 */
        /* <DEDUP_REMOVED lines=25> */
[----:B------:R1:W-:Y:S04]  /*1800*/  STL [R1+0xfc], R10 ;  /* 0x0000fc0a01007387 */ /* 0x0003e80000100800 */
[----:B------:R1:W-:Y:S01]  /*1810*/  STL [R1+0xf8], R9 ;  /* 0x0000f80901007387 */ /* 0x0003e20000100800 */
[----:B0-----:R-:W-:-:S05]  /*1820*/  SHF.R.S32.HI R4, RZ, 0x1f, R8 ;  /* 0x0000001fff047819 */ /* 0x001fca0000011408 */
[----:B------:R1:W-:Y:S04]  /*1830*/  STL [R1+0xf4], R4 ;  /* 0x0000f40401007387 */ /* 0x0003e80000100800 */
[----:B------:R1:W-:Y:S04]  /*1840*/  STL [R1+0x3c], R0 ;  /* 0x00003c0001007387 */ /* 0x0003e80000100800 */
[----:B------:R1:W-:Y:S02]  /*1850*/  STL [R1+0xf0], R3 ;  /* 0x0000f00301007387 */ /* 0x0003e40000100800 */
.L_x_5791:
[----:B0123--:R-:W0:Y:S02]  /*1860*/  LDC.64 R8, c[0x0][0xd88] ;  /* 0x00036200ff087b82 */ /* 0x00fe240000000a00 */
[----:B0-----:R-:W-:-:S05]  /*1870*/  IMAD.WIDE R8, R7, 0x4, R8 ;  /* 0x0000000407087825 */ /* 0x001fca00078e0208 */
[----:B------:R-:W2:Y:S01]  /*1880*/  LDG.E R33, desc[UR40][R8.64] ;  /* 0x0000002808217981 */ /* 0x000ea2000c1e1900 */
[----:B------:R-:W-:Y:S05]  /*1890*/  YIELD ;  /* 0x0000000000007946 */ /* 0x000fea0003800000 */
[----:B------:R-:W-:Y:S01]  /*18a0*/  ULDC.64 UR4, c[0x0][0xb20] ;  /* 0x0002c80000047ab9 */ /* 0x000fe20000000a00 */
[----:B------:R-:W-:Y:S01]  /*18b0*/  ULDC.64 UR8, c[0x0][0xb10] ;  /* 0x0002c40000087ab9 */ /* 0x000fe20000000a00 */
[----:B------:R-:W-:Y:S01]  /*18c0*/  ISETP.NE.U32.AND P1, PT, RZ, UR4, PT ;  /* 0x00000004ff007c0c */ /* 0x000fe2000bf25070 */
[----:B------:R-:W-:Y:S01]  /*18d0*/  IMAD.MOV.U32 R15, RZ, RZ, RZ ;  /* 0x000000ffff0f7224 */ /* 0x000fe200078e00ff */
[----:B------:R-:W-:Y:S01]  /*18e0*/  ULDC.64 UR6, c[0x0][0xb00] ;  /* 0x0002c00000067ab9 */ /* 0x000fe20000000a00 */
[----:B------:R-:W-:Y:S01]  /*18f0*/  IMAD.MOV.U32 R31, RZ, RZ, RZ ;  /* 0x000000ffff1f7224 */ /* 0x000fe200078e00ff */
[----:B------:R-:W-:-:S02]  /*1900*/  ISETP.NE.AND.EX P1, PT, RZ, UR5, PT, P1 ;  /* 0x00000005ff007c0c */ /* 0x000fc4000bf25310 */
[----:B------:R-:W-:-:S04]  /*1910*/  ISETP.NE.U32.AND P0, PT, RZ, UR6, PT ;  /* 0x00000006ff007c0c */ /* 0x000fc8000bf05070 */
[----:B------:R-:W-:Y:S02]  /*1920*/  ISETP.NE.AND.EX P0, PT, RZ, UR7, PT, P0 ;  /* 0x00000007ff007c0c */ /* 0x000fe4000bf05300 */
[----:B--2---:R-:W-:Y:S01]  /*1930*/  SHF.R.S32.HI R0, RZ, 0x1f, R33 ;  /* 0x0000001fff007819 */ /* 0x004fe20000011421 */
[----:B------:R-:W-:-:S04]  /*1940*/  IMAD.SHL.U32 R35, R33, 0x4, RZ ;  /* 0x0000000421237824 */ /* 0x000fc800078e00ff */
[C---:B------:R-:W-:Y:S01]  /*1950*/  @P1 LEA R10, P2, R33.reuse, UR4, 0x2 ;  /* 0x00000004210a1c11 */ /* 0x040fe2000f8410ff */
[----:B------:R-:W-:Y:S01]  /*1960*/  STL [R1+0x50], R33 ;  /* 0x0000502101007387 */ /* 0x000fe20000100800 */
[C-C-:B------:R-:W-:Y:S02]  /*1970*/  SHF.L.U64.HI R34, R33.reuse, 0x2, R0.reuse ;  /* 0x0000000221227819 */ /* 0x140fe40000010200 */
[----:B------:R-:W-:Y:S01]  /*1980*/  @P1 LEA.HI.X R11, R33, UR5, R0, 0x2, P2 ;  /* 0x00000005210b1c11 */ /* 0x000fe200090f1400 */
[----:B------:R-:W-:Y:S01]  /*1990*/  ULDC UR4, c[0x0][0x288] ;  /* 0x0000a20000047ab9 */ /* 0x000fe20000000800 */
[----:B------:R-:W-:Y:S01]  /*19a0*/  ISETP.NE.U32.AND P2, PT, RZ, UR8, PT ;  /* 0x00000008ff007c0c */ /* 0x000fe2000bf45070 */
[----:B------:R0:W-:Y:S01]  /*19b0*/  STL [R1+0xe8], R0 ;  /* 0x0000e80001007387 */ /* 0x0001e20000100800 */
[----:B------:R-:W-:Y:S02]  /*19c0*/  IADD3 R12, P3, R35, UR6, RZ ;  /* 0x00000006230c7c10 */ /* 0x000fe4000ff7e0ff */
[----:B------:R-:W-:Y:S01]  /*19d0*/  ISETP.NE.AND.EX P2, PT, RZ, UR9, PT, P2 ;  /* 0x00000009ff007c0c */ /* 0x000fe2000bf45320 */
[----:B------:R1:W5:Y:S01]  /*19e0*/  @P1 LDG.E R15, desc[UR40][R10.64] ;  /* 0x000000280a0f1981 */ /* 0x000362000c1e1900 */
[----:B------:R-:W-:-:S03]  /*19f0*/  IADD3.X R13, R34, UR7, RZ, P3, !PT ;  /* 0x00000007220d7c10 */ /* 0x000fc60009ffe4ff */
[----:B------:R1:W-:Y:S01]  /*1a00*/  STL [R1+0x54], R35 ;  /* 0x0000542301007387 */ /* 0x0003e20000100800 */
[----:B0-----:R-:W-:Y:S01]  /*1a10*/  IMAD.U32 R0, RZ, RZ, UR4 ;  /* 0x00000004ff007e24 */ /* 0x001fe2000f8e00ff */
[----:B------:R-:W-:Y:S02]  /*1a20*/  ULDC.64 UR4, c[0x0][0x418] ;  /* 0x0001060000047ab9 */ /* 0x000fe40000000a00 */
[----:B------:R1:W5:Y:S04]  /*1a30*/  @P0 LDG.E R31, desc[UR40][R12.64] ;  /* 0x000000280c1f0981 */ /* 0x000368000c1e1900 */
[----:B------:R-:W-:Y:S01]  /*1a40*/  @P2 IADD3 R8, P1, R35, UR8, RZ ;  /* 0x0000000823082c10 */ /* 0x000fe2000ff3e0ff */
[----:B------:R1:W-:Y:S03]  /*1a50*/  STL [R1+0x58], R34 ;  /* 0x0000582201007387 */ /* 0x0003e60000100800 */
[----:B------:R-:W-:-:S05]  /*1a60*/  @P2 IADD3.X R9, R34, UR9, RZ, P1, !PT ;  /* 0x0000000922092c10 */ /* 0x000fca0008ffe4ff */
[----:B------:R-:W2:Y:S01]  /*1a70*/  @P2 LDG.E R0, desc[UR40][R8.64] ;  /* 0x0000002808002981 */ /* 0x000ea2000c1e1900 */
        /* <DEDUP_REMOVED lines=9> */
[----:B--2---:R1:W-:Y:S01]  /*1b10*/  STL [R1+0x18], R0 ;  /* 0x0000180001007387 */ /* 0x0043e20000100800 */
[----:B----4-:R-:W-:Y:S01]  /*1b20*/  IMAD.MOV.U32 R14, RZ, RZ, R0 ;  /* 0x000000ffff0e7224 */ /* 0x010fe200078e0000 */
[----:B------:R-:W-:Y:S06]  /*1b30*/  @P2 BRA `(.L_x_5630) ;  /* 0x0000000000282947 */ /* 0x000fec0003800000 */
[----:B------:R-:W-:Y:S02]  /*1b40*/  ULDC.64 UR4, c[0x0][0xaf8] ;  /* 0x0002be0000047ab9 */ /* 0x000fe40000000a00 */
[----:B------:R-:W-:-:S04]  /*1b50*/  ISETP.NE.U32.AND P1, PT, RZ, UR4, PT ;  /* 0x00000004ff007c0c */ /* 0x000fc8000bf25070 */
[----:B------:R-:W-:-:S13]  /*1b60*/  ISETP.NE.AND.EX P1, PT, RZ, UR5, PT, P1 ;  /* 0x00000005ff007c0c */ /* 0x000fda000bf25310 */
[----:B------:R-:W-:Y:S05]  /*1b70*/  @!P1 BRA `(.L_x_5630) ;  /* 0x0000000000189947 */ /* 0x000fea0003800000 */
[----:B------:R-:W0:Y:S02]  /*1b80*/  LDC.64 R8, c[0x0][0xaf8] ;  /* 0x0002be00ff087b82 */ /* 0x000e240000000a00 */
[----:B0-----:R-:W-:-:S05]  /*1b90*/  IMAD.WIDE R8, R33, 0x4, R8 ;  /* 0x0000000421087825 */ /* 0x001fca00078e0208 */
[----:B-1----:R-:W2:Y:S04]  /*1ba0*/  LDG.E R0, desc[UR40][R8.64] ;  /* 0x0000002808007981 */ /* 0x002ea8000c1e1900 */
[----:B------:R-:W2:Y:S02]  /*1bb0*/  LDG.E R3, desc[UR40][R8.64+0x4] ;  /* 0x0000042808037981 */ /* 0x000ea4000c1e1900 */
[----:B--2---:R-:W-:-:S05]  /*1bc0*/  IMAD.IADD R14, R3, 0x1, -R0 ;  /* 0x00000001030e7824 */ /* 0x004fca00078e0a00 */
[----:B------:R0:W-:Y:S02]  /*1bd0*/  STL [R1+0x18], R14 ;  /* 0x0000180e01007387 */ /* 0x0001e40000100800 */
.L_x_5630:
[C---:B------:R-:W-:Y:S01]  /*1be0*/  LOP3.LUT R32, R6.reuse, 0xffff, RZ, 0xc0, !PT ;  /* 0x0000ffff06207812 */ /* 0x040fe200078ec0ff */
[----:B------:R-:W-:Y:S01]  /*1bf0*/  ULDC.64 UR4, c[0x0][0xb18] ;  /* 0x0002c60000047ab9 */ /* 0x000fe20000000a00 */
[C---:B------:R-:W-:Y:S02]  /*1c00*/  LOP3.LUT R3, R6.reuse, 0xff000000, RZ, 0xc0, !PT ;  /* 0xff00000006037812 */ /* 0x040fe400078ec0ff */
[----:B------:R-:W-:Y:S01]  /*1c10*/  ISETP.NE.U32.AND P1, PT, RZ, UR4, PT ;  /* 0x00000004ff007c0c */ /* 0x000fe2000bf25070 */
[----:B------:R2:W-:Y:S01]  /*1c20*/  STL [R1+0x48], R32 ;  /* 0x0000482001007387 */ /* 0x0005e20000100800 */
[----:B-1----:R-:W-:Y:S02]  /*1c30*/  LOP3.LUT R0, R6, 0xff0000, RZ, 0xc0, !PT ;  /* 0x00ff000006007812 */ /* 0x002fe400078ec0ff */
[----:B------:R-:W-:Y:S02]  /*1c40*/  ISETP.NE.AND.EX P1, PT, RZ, UR5, PT, P1 ;  /* 0x00000005ff007c0c */ /* 0x000fe4000bf25310 */
[----:B------:R-:W-:-:S04]  /*1c50*/  SHF.R.U32.HI R3, RZ, 0x8, R3 ;  /* 0x00000008ff037819 */ /* 0x000fc80000011603 */
[----:B------:R-:W-:-:S07]  /*1c60*/  LEA.HI R10, R0, R3, RZ, 0x10 ;  /* 0x00000003000a7211 */ /* 0x000fce00078f80ff */
[----:B--2---:R-:W-:Y:S05]  /*1c70*/  @!P1 BRA `(.L_x_5631) ;  /* 0x0000000000109947 */ /* 0x004fea0003800000 */
[----:B------:R-:W-:-:S04]  /*1c80*/  IADD3 R6, P0, R35, UR4, RZ ;  /* 0x0000000423067c10 */ /* 0x000fc8000ff1e0ff */
[----:B------:R-:W-:-:S05]  /*1c90*/  IADD3.X R7, R34, UR5, RZ, P0, !PT ;  /* 0x0000000522077c10 */ /* 0x000fca00087fe4ff */
[----:B------:R1:W5:Y:S01]  /*1ca0*/  LDG.E R30, desc[UR40][R6.64] ;  /* 0x00000028061e7981 */ /* 0x000362000c1e1900 */
[----:B------:R-:W-:Y:S05]  /*1cb0*/  BRA `(.L_x_5632) ;  /* 0x0000000000107947 */ /* 0x000fea0003800000 */
.L_x_5631:
[----:B------:R-:W-:Y:S05]  /*1cc0*/  @!P0 BRA `(.L_x_5632) ;  /* 0x00000000000c8947 */ /* 0x000fea0003800000 */
[----:B------:R-:W2:Y:S04]  /*1cd0*/  LDG.E R3, desc[UR40][R12.64] ;  /* 0x000000280c037981 */ /* 0x000ea8000c1e1900 */
[----:B------:R-:W2:Y:S02]  /*1ce0*/  LDG.E R30, desc[UR40][R12.64+0x4] ;  /* 0x000004280c1e7981 */ /* 0x000ea4000c1e1900 */
[----:B--2---:R-:W-:-:S07]  /*1cf0*/  IMAD.IADD R30, R30, 0x1, -R3 ;  /* 0x000000011e1e7824 */ /* 0x004fce00078e0a03 */
.L_x_5632:
[----:B------:R-:W-:Y:S01]  /*1d00*/  ULDC.64 UR4, c[0x0][0xb08] ;  /* 0x0002c20000047ab9 */ /* 0x000fe20000000a00 */
[----:B------:R-:W2:Y:S01]  /*1d10*/  LDC R4, c[0x0][0x448] ;  /* 0x00011200ff047b82 */ /* 0x000ea20000000800 */
[----:B------:R-:W-:-:S04]  /*1d20*/  ISETP.NE.U32.AND P0, PT, RZ, UR4, PT ;  /* 0x00000004ff007c0c */ /* 0x000fc8000bf05070 */
[----:B------:R-:W-:Y:S01]  /*1d30*/  ISETP.NE.AND.EX P0, PT, RZ, UR5, PT, P0 ;  /* 0x00000005ff007c0c */ /* 0x000fe2000bf05300 */
[----:B------:R-:W-:-:S12]  /*1d40*/  ULDC.64 UR4, c[0x0][0xb28] ;  /* 0x0002ca0000047ab9 */ /* 0x000fd80000000a00 */
[----:B-1----:R-:W1:Y:S02]  /*1d50*/  @P0 LDC.64 R6, c[0x0][0xb08] ;  /* 0x0002c200ff060b82 */ /* 0x002e640000000a00 */
[----:B-1----:R-:W-:-:S05]  /*1d60*/  @P0 IMAD.WIDE R6, R33, 0x4, R6 ;  /* 0x0000000421060825 */ /* 0x002fca00078e0206 */
[----:B------:R-:W3:Y:S04]  /*1d70*/  @P0 LDG.E R0, desc[UR40][R6.64] ;  /* 0x0000002806000981 */ /* 0x000ee8000c1e1900 */
[----:B------:R1:W3:Y:S01]  /*1d80*/  @P0 LDG.E R3, desc[UR40][R6.64+0x4] ;  /* 0x0000042806030981 */ /* 0x0002e2000c1e1900 */
[----:B------:R-:W-:Y:S01]  /*1d90*/  ISETP.NE.U32.AND P1, PT, RZ, UR4, PT ;  /* 0x00000004ff007c0c */ /* 0x000fe2000bf25070 */
[----:B-----5:R-:W-:-:S03]  /*1da0*/  IMAD.MOV.U32 R152, RZ, RZ, R30 ;  /* 0x000000ffff987224 */ /* 0x020fc600078e001e */
[----:B------:R-:W-:-:S13]  /*1db0*/  ISETP.NE.AND.EX P1, PT, RZ, UR5, PT, P1 ;  /* 0x00000005ff007c0c */ /* 0x000fda000bf25310 */
[----:B------:R-:W-:-:S04]  /*1dc0*/  @P1 IADD3 R8, P2, R35, UR4, RZ ;  /* 0x0000000423081c10 */ /* 0x000fc8000ff5e0ff */
[----:B------:R-:W-:-:S05]  /*1dd0*/  @P1 IADD3.X R9, R34, UR5, RZ, P2, !PT ;  /* 0x0000000522091c10 */ /* 0x000fca00097fe4ff */
[----:B------:R4:W5:Y:S01]  /*1de0*/  @P1 LDG.E R152, desc[UR40][R8.64] ;  /* 0x0000002808981981 */ /* 0x000962000c1e1900 */
[----:B--2---:R-:W-:Y:S01]  /*1df0*/  ISETP.NE.AND P1, PT, R4, 0x1, PT ;  /* 0x000000010400780c */ /* 0x004fe20003f25270 */
[----:B------:R-:W-:Y:S01]  /*1e00*/  IMAD.SHL.U32 R5, R5, 0x80, RZ ;  /* 0x0000008005057824 */ /* 0x000fe200078e00ff */
[----:B------:R-:W-:Y:S01]  /*1e10*/  LOP3.LUT R12, R10, 0xff, RZ, 0xc0, !PT ;  /* 0x000000ff0a0c7812 */ /* 0x000fe200078ec0ff */
[----:B------:R-:W-:Y:S01]  /*1e20*/  IMAD.IADD R15, R30, 0x1, -R15 ;  /* 0x000000011e0f7824 */ /* 0x000fe200078e0a0f */
[----:B------:R-:W-:Y:S01]  /*1e30*/  BSSY B0, `(.L_x_5633) ;  /* 0x0000037000007945 */ /* 0x000fe20003800000 */
[----:B------:R-:W-:Y:S01]  /*1e40*/  VIADD R4, R5, 0x7f ;  /* 0x0000007f05047836 */ /* 0x000fe20000000000 */
[----:B------:R2:W-:Y:S07]  /*1e50*/  STL [R1+0x1c], R5 ;  /* 0x00001c0501007387 */ /* 0x0005ee0000100800 */
[----:B------:R-:W0:Y:S08]  /*1e60*/  @P1 LDC R11, c[0x0][0x44c] ;  /* 0x00011300ff0b1b82 */ /* 0x000e300000000800 */
[----:B-1----:R-:W1:Y:S01]  /*1e70*/  @P1 LDC R7, c[0x0][0x450] ;  /* 0x00011400ff071b82 */ /* 0x002e620000000800 */
[----:B---3--:R-:W-:-:S02]  /*1e80*/  @P0 IMAD.IADD R24, R3, 0x1, -R0 ;  /* 0x0000000103180824 */ /* 0x008fc400078e0a00 */
[----:B0-----:R-:W-:-:S04]  /*1e90*/  @P1 IMAD.HI.U32 R0, R4, R11, RZ ;  /* 0x0000000b04001227 */ /* 0x001fc800078e00ff */
[----:B--2---:R-:W-:Y:S01]  /*1ea0*/  IMAD.IADD R5, R15, 0x1, R24 ;  /* 0x000000010f057824 */ /* 0x004fe200078e0218 */
[----:B-1----:R-:W-:-:S03]  /*1eb0*/  @P1 SHF.R.U32.HI R4, RZ, R7, R0 ;  /* 0x00000007ff041219 */ /* 0x002fc60000011600 */
[C---:B------:R-:W-:Y:S01]  /*1ec0*/  VIADD R0, R5.reuse, 0x5f ;  /* 0x0000005f05007836 */ /* 0x040fe20000000000 */
[----:B------:R-:W-:Y:S01]  /*1ed0*/  IADD3 R60, R5, 0x60, -R14 ;  /* 0x00000060053c7810 */ /* 0x000fe20007ffe80e */
[----:B------:R0:W-:Y:S02]  /*1ee0*/  STL [R1+0x24], R5 ;  /* 0x0000240501007387 */ /* 0x0001e40000100800 */
[----:B------:R-:W-:Y:S01]  /*1ef0*/  IMAD.HI R0, R0, 0x2aaaaaab, RZ ;  /* 0x2aaaaaab00007827 */ /* 0x000fe200078e02ff */
[----:B------:R-:W-:Y:S01]  /*1f00*/  IADD3 R4, R60, R4, RZ ;  /* 0x000000043c047210 */ /* 0x000fe20007ffe0ff */
[----:B------:R1:W-:Y:S03]  /*1f10*/  STL [R1+0x64], R12 ;  /* 0x0000640c01007387 */ /* 0x0003e60000100800 */
[----:B------:R-:W-:Y:S01]  /*1f20*/  SHF.R.U32.HI R29, RZ, 0x1f, R0 ;  /* 0x0000001fff1d7819 */ /* 0x000fe20000011600 */
[----:B------:R-:W-:Y:S01]  /*1f30*/  IMAD.HI R4, R4, 0x2aaaaaab, RZ ;  /* 0x2aaaaaab04047827 */ /* 0x000fe200078e02ff */
[----:B0-----:R-:W-:-:S02]  /*1f40*/  SHF.R.U32.HI R5, RZ, 0x10, R10 ;  /* 0x00000010ff057819 */ /* 0x001fc4000001160a */
[----:B------:R-:W-:Y:S01]  /*1f50*/  LEA.HI.SX32 R29, R0, R29, 0x1c ;  /* 0x0000001d001d7211 */ /* 0x000fe200078fe2ff */
[----:B------:R-:W-:Y:S01]  /*1f60*/  IMAD.MOV.U32 R0, RZ, RZ, RZ ;  /* 0x000000ffff007224 */ /* 0x000fe200078e00ff */
[----:B------:R-:W-:Y:S01]  /*1f70*/  SHF.R.U32.HI R3, RZ, 0x1f, R4 ;  /* 0x0000001fff037819 */ /* 0x000fe20000011604 */
[----:B------:R1:W-:Y:S03]  /*1f80*/  STL [R1+0x4c], R5 ;  /* 0x00004c0501007387 */ /* 0x0003e60000100800 */
[----:B------:R-:W-:-:S04]  /*1f90*/  LEA.HI.SX32 R4, R4, R3, 0x1c ;  /* 0x0000000304047211 */ /* 0x000fc800078fe2ff */
[----:B----4-:R-:W-:-:S04]  /*1fa0*/  VIMNMX R9, R29, R4, PT ;  /* 0x000000041d097248 */ /* 0x010fc80003fe0100 */
[----:B------:R-:W-:-:S13]  /*1fb0*/  ISETP.GE.AND P0, PT, R9, 0x1, PT ;  /* 0x000000010900780c */ /* 0x000fda0003f06270 */
[----:B-1----:R-:W-:Y:S05]  /*1fc0*/  @!P0 BRA `(.L_x_5634) ;  /* 0x0000000000748947 */ /* 0x002fea0003800000 */
        /* <DEDUP_REMOVED lines=29> */
.L_x_5634:
[----:B------:R-:W-:Y:S05]  /*21a0*/  BSYNC B0 ;  /* 0x0000000000007941 */ /* 0x000fea0003800000 */
.L_x_5633:
        /* <DEDUP_REMOVED lines=24> */
[----:B------:R-:W-:Y:S01]  /*2330*/  IMAD.U32 R4, RZ, RZ, UR4 ;  /* 0x00000004ff047e24 */ /* 0x000fe2000f8e00ff */
[----:B------:R-:W-:Y:S01]  /*2340*/  MOV R12, 0x1 ;  /* 0x00000001000c7802 */ /* 0x000fe20000000f00 */
        /* <DEDUP_REMOVED lines=8> */
[----:B------:R-:W-:-:S07]  /*23d0*/  IMAD.MOV.U32 R13, RZ, RZ, RZ ;  /* 0x000000ffff0d7224 */ /* 0x000fce00078e00ff */
[----:B------:R-:W-:-:S07]  /*23e0*/  LEPC R20, `(.L_x_5637) ;  /* 0x000000001014794e */ /* 0x000fce0000000000 */
[----:B0----5:R-:W-:Y:S05]  /*23f0*/  CALL.ABS.NOINC R14 ;  /* 0x000000000e007343 */ /* 0x021fea0003c00000 */
.L_x_5637:
[----:B------:R-:W-:Y:S05]  /*2400*/  BSYNC B6 ;  /* 0x0000000000067941 */ /* 0x000fea0003800000 */
.L_x_5636:
        /* <DEDUP_REMOVED lines=20> */
.L_x_5639:
[----:B------:R-:W-:Y:S05]  /*2550*/  BSYNC B6 ;  /* 0x0000000000067941 */ /* 0x000fea0003800000 */
.L_x_5638:
[----:B------:R-:W-:Y:S01]  /*2560*/  ULDC.64 UR4, c[0x0][0xaf0] ;  /* 0x0002bc0000047ab9 */ /* 0x000fe20000000a00 */
[----:B------:R-:W-:Y:S01]  /*2570*/  IMAD.MOV.U32 R0, RZ, RZ, R33 ;  /* 0x000000ffff007224 */ /* 0x000fe200078e0021 */
[----:B------:R-:W-:Y:S01]  /*2580*/  ISETP.NE.U32.AND P0, PT, RZ, UR4, PT ;  /* 0x00000004ff007c0c */ /* 0x000fe2000bf05070 */
[----:B------:R-:W0:Y:S01]  /*2590*/  LDC.64 R8, c[0x0][0x300] ;  /* 0x0000c000ff087b82 */ /* 0x000e220000000a00 */
[----:B------:R-:W1:Y:S02]  /*25a0*/  S2R R42, SR_TID.X ;  /* 0x00000000002a7919 */ /* 0x000e640000002100 */
[----:B------:R-:W-:Y:S01]  /*25b0*/  ISETP.NE.AND.EX P0, PT, RZ, UR5, PT, P0 ;  /* 0x00000005ff007c0c */ /* 0x000fe2000bf05300 */
[----:B------:R-:W-:Y:S01]  /*25c0*/  IMAD.IADD R59, R31, 0x1, R30 ;  /* 0x000000011f3b7824 */ /* 0x000fe200078e021e */
[----:B------:R-:W2:Y:S01]  /*25d0*/  S2R R11, SR_TID.X ;  /* 0x00000000000b7919 */ /* 0x000ea20000002100 */
[----:B------:R-:W-:Y:S02]  /*25e0*/  SHF.R.S32.HI R17, RZ, 0x1f, R16 ;  /* 0x0000001fff117819 */ /* 0x000fe40000011410 */
[----:B------:R-:W-:Y:S01]  /*25f0*/  SHF.R.S32.HI R40, RZ, 0x1f, R22 ;  /* 0x0000001fff287819 */ /* 0x000fe20000011416 */
[C---:B------:R-:W-:Y:S01]  /*2600*/  VIADD R64, R16.reuse, 0x60 ;  /* 0x0000006010407836 */ /* 0x040fe20000000000 */
[----:B------:R-:W3:Y:S01]  /*2610*/  LDC.64 R14, c[0x0][0x3f8] ;  /* 0x0000fe00ff0e7b82 */ /* 0x000ee20000000a00 */
[C---:B------:R-:W-:Y:S01]  /*2620*/  VIADD R12, R16.reuse, 0xe0 ;  /* 0x000000e0100c7836 */ /* 0x040fe20000000000 */
[----:B------:R-:W4:Y:S04]  /*2630*/  LDL R38, [R1+0x38] ;  /* 0x0000380001267983 */ /* 0x000f280000100800 */
[----:B------:R-:W-:Y:S01]  /*2640*/  @P0 IADD3 R6, P1, R35, UR4, RZ ;  /* 0x0000000423060c10 */ /* 0x000fe2000ff3e0ff */
[----:B------:R-:W-:Y:S01]  /*2650*/  VIADD R65, R16, 0x80 ;  /* 0x0000008010417836 */ /* 0x000fe20000000000 */
[----:B------:R-:W3:Y:S02]  /*2660*/  LDC.64 R56, c[0x0][0x408] ;  /* 0x00010200ff387b82 */ /* 0x000ee40000000a00 */
[----:B------:R-:W-:Y:S01]  /*2670*/  @P0 IADD3.X R7, R34, UR5, RZ, P1, !PT ;  /* 0x0000000522070c10 */ /* 0x000fe20008ffe4ff */
[----:B------:R-:W-:-:S04]  /*2680*/  ULDC.64 UR4, c[0x0][0xb00] ;  /* 0x0002c00000047ab9 */ /* 0x000fc80000000a00 */
[----:B------:R2:W4:Y:S01]  /*2690*/  @P0 LDG.E R0, desc[UR40][R6.64] ;  /* 0x0000002806000981 */ /* 0x000522000c1e1900 */
[----:B------:R-:W-:Y:S01]  /*26a0*/  SHF.R.S32.HI R33, RZ, 0x1f, R59 ;  /* 0x0000001fff217819 */ /* 0x000fe2000001143b */
[-C--:B0-----:R-:W-:Y:S01]  /*26b0*/  IMAD.WIDE.U32 R4, R59, R8.reuse, RZ ;  /* 0x000000083b047225 */ /* 0x081fe200078e00ff */
[----:B------:R-:W-:Y:S01]  /*26c0*/  ISETP.NE.U32.AND P0, PT, RZ, UR4, PT ;  /* 0x00000004ff007c0c */ /* 0x000fe2000bf05070 */
[----:B------:R-:W0:Y:S02]  /*26d0*/  LDC R75, c[0x0][0x3f4] ;  /* 0x0000fd00ff4b7b82 */ /* 0x000e240000000800 */
[----:B------:R-:W-:Y:S01]  /*26e0*/  IMAD R10, R33, R8, RZ ;  /* 0x00000008210a7224 */ /* 0x000fe200078e02ff */
[----:B------:R-:W-:Y:S01]  /*26f0*/  ISETP.NE.AND.EX P0, PT, RZ, UR5, PT, P0 ;  /* 0x00000005ff007c0c */ /* 0x000fe2000bf05300 */
[----:B------:R-:W-:Y:S01]  /*2700*/  ULDC.64 UR4, c[0x0][0x308] ;  /* 0x0000c20000047ab9 */ /* 0x000fe20000000a00 */
[----:B-1----:R-:W-:Y:S01]  /*2710*/  SHF.R.U32.HI R42, RZ, 0x7, R42 ;  /* 0x00000007ff2a7819 */ /* 0x002fe2000001162a */
[----:B------:R-:W-:-:S02]  /*2720*/  IMAD R3, R59, R9, R10 ;  /* 0x000000093b037224 */ /* 0x000fc400078e020a */
[----:B------:R-:W-:Y:S01]  /*2730*/  IMAD.WIDE.U32 R62, R22, R8, R16 ;  /* 0x00000008163e7225 */ /* 0x000fe200078e0010 */
[----:B------:R-:W-:-:S03]  /*2740*/  ISETP.NE.AND P6, PT, R42, 0x1, PT ;  /* 0x000000012a00780c */ /* 0x000fc60003fc5270 */
[----:B------:R-:W-:Y:S02]  /*2750*/  IMAD.IADD R5, R5, 0x1, R3 ;  /* 0x0000000105057824 */ /* 0x000fe400078e0203 */
[----:B--2---:R-:W-:Y:S02]  /*2760*/  VIADD R11, R11, 0xffffff80 ;  /* 0xffffff800b0b7836 */ /* 0x004fe40000000000 */
[----:B------:R-:W-:-:S03]  /*2770*/  IMAD.WIDE.U32 R4, R32, UR4, R4 ;  /* 0x0000000420047c25 */ /* 0x000fc6000f8e0004 */
[----:B------:R-:W-:Y:S01]  /*2780*/  SHF.R.S32.HI R6, RZ, 0x1f, R11 ;  /* 0x0000001fff067819 */ /* 0x000fe2000001140b */
[----:B------:R-:W-:Y:S01]  /*2790*/  IMAD R5, R32, UR5, R5 ;  /* 0x0000000520057c24 */ /* 0x000fe2000f8e0205 */
[----:B------:R-:W-:Y:S01]  /*27a0*/  ULDC.64 UR4, c[0x0][0x310] ;  /* 0x0000c40000047ab9 */ /* 0x000fe20000000a00 */
[----:B------:R-:W-:Y:S01]  /*27b0*/  VIADD R66, R16, 0xa0 ;  /* 0x000000a010427836 */ /* 0x000fe20000000000 */
[----:B------:R-:W-:Y:S01]  /*27c0*/  LEA.HI R36, R6, R11, RZ, 0x2 ;  /* 0x0000000b06247211 */ /* 0x000fe200078f10ff */
[----:B------:R-:W-:Y:S01]  /*27d0*/  VIADD R11, R16, 0xc0 ;  /* 0x000000c0100b7836 */ /* 0x000fe20000000000 */
[----:B------:R-:W-:Y:S01]  /*27e0*/  SHF.R.S32.HI R201, RZ, 0x1f, R200 ;  /* 0x0000001fffc97819 */ /* 0x000fe200000114c8 */
[----:B---3--:R-:W-:-:S04]  /*27f0*/  IMAD R30, R40, R56, RZ ;  /* 0x00000038281e7224 */ /* 0x008fc800078e02ff */
[C---:B------:R-:W-:Y:S02]  /*2800*/  IMAD R39, R22.reuse, R57, R30 ;  /* 0x0000003916277224 */ /* 0x040fe400078e021e */
[----:B------:R-:W-:-:S04]  /*2810*/  IMAD.WIDE.U32 R30, R22, R56, R16 ;  /* 0x00000038161e7225 */ /* 0x000fc800078e0010 */
[----:B------:R-:W-:Y:S01]  /*2820*/  IMAD.IADD R31, R39, 0x1, R31 ;  /* 0x00000001271f7824 */ /* 0x000fe200078e021f */
[----:B----4-:R-:W-:Y:S02]  /*2830*/  SHF.R.S32.HI R3, RZ, 0x1f, R0 ;  /* 0x0000001fff037819 */ /* 0x010fe40000011400 */
        /* <DEDUP_REMOVED lines=12> */
[----:B------:R-:W-:Y:S01]  /*2900*/  ISETP.GE.AND P0, PT, R16, UR4, PT ;  /* 0x0000000410007c0c */ /* 0x000fe2000bf06270 */
[----:B------:R-:W-:Y:S01]  /*2910*/  ULDC.64 UR6, c[0x0][0x330] ;  /* 0x0000cc0000067ab9 */ /* 0x000fe20000000a00 */
[----:B------:R-:W-:-:S02]  /*2920*/  ISETP.GE.AND P1, PT, R0, UR4, PT ;  /* 0x0000000400007c0c */ /* 0x000fc4000bf26270 */
[----:B------:R-:W-:Y:S02]  /*2930*/  IADD3.X R62, R61, R63, R10, P2, !PT ;  /* 0x0000003f3d3e7210 */ /* 0x000fe400017fe40a */
[----:B------:R-:W-:Y:S02]  /*2940*/  SEL R7, RZ, 0xffffffff, P1 ;  /* 0xffffffffff077807 */ /* 0x000fe40000800000 */
[----:B------:R-:W-:Y:S02]  /*2950*/  IADD3 R63, R16, 0x40, RZ ;  /* 0x00000040103f7810 */ /* 0x000fe40007ffe0ff */
[----:B------:R-:W-:Y:S01]  /*2960*/  SEL R6, RZ, 0x1, P0 ;  /* 0x00000001ff067807 */ /* 0x000fe20000000000 */
[----:B------:R-:W-:Y:S01]  /*2970*/  IMAD.SHL.U32 R7, R7, 0x2, RZ ;  /* 0x0000000207077824 */ /* 0x000fe200078e00ff */
[----:B------:R-:W-:Y:S02]  /*2980*/  ISETP.GE.AND P0, PT, R63, UR4, PT ;  /* 0x000000043f007c0c */ /* 0x000fe4000bf06270 */
        /* <DEDUP_REMOVED lines=11> */
[----:B------:R-:W-:Y:S02]  /*2a40*/  LOP3.LUT R10, R12, R10, R11, 0xfe, !PT ;  /* 0x0000000a0c0a7212 */ /* 0x000fe400078efe0b */
[----:B------:R-:W-:Y:S02]  /*2a50*/  SEL R11, RZ, 0x10, P0 ;  /* 0x00000010ff0b7807 */ /* 0x000fe40000000000 */
[----:B------:R-:W-:-:S04]  /*2a60*/  SEL R12, RZ, 0x20, P1 ;  /* 0x00000020ff0c7807 */ /* 0x000fc80000800000 */
[----:B------:R-:W-:Y:S02]  /*2a70*/  LOP3.LUT R11, R12, R10, R11, 0xfe, !PT ;  /* 0x0000000a0c0b7212 */ /* 0x000fe400078efe0b */
[----:B------:R-:W-:Y:S01]  /*2a80*/  SEL R10, RZ, 0x40, P2 ;  /* 0x00000040ff0a7807 */ /* 0x000fe20001000000 */
[----:B------:R-:W-:-:S03]  /*2a90*/  IMAD R13, R13, UR4, RZ ;  /* 0x000000040d0d7c24 */ /* 0x000fc6000f8e02ff */
[----:B------:R-:W-:Y:S01]  /*2aa0*/  LOP3.LUT R95, R11, R10, RZ, 0xfc, !PT ;  /* 0x0000000a0b5f7212 */ /* 0x000fe200078efcff */
[-C--:B------:R-:W-:Y:S02]  /*2ab0*/  IMAD R10, R40, R14.reuse, RZ ;  /* 0x0000000e280a7224 */ /* 0x080fe400078e02ff */
[----:B------:R-:W-:Y:S02]  /*2ac0*/  IMAD R93, R21, UR5, R13 ;  /* 0x00000005155d7c24 */ /* 0x000fe4000f8e020d */
[C---:B------:R-:W-:Y:S02]  /*2ad0*/  IMAD R37, R22.reuse, R15, R10 ;  /* 0x0000000f16257224 */ /* 0x040fe400078e020a */
[----:B------:R-:W-:-:S04]  /*2ae0*/  IMAD.WIDE.U32 R10, R22, R14, R200 ;  /* 0x0000000e160a7225 */ /* 0x000fc800078e00c8 */
[----:B------:R-:W-:-:S04]  /*2af0*/  IMAD.WIDE.U32 R12, R22, R14, R16 ;  /* 0x0000000e160c7225 */ /* 0x000fc800078e0010 */
[----:B------:R-:W-:Y:S02]  /*2b00*/  IMAD.IADD R11, R11, 0x1, R37 ;  /* 0x000000010b0b7824 */ /* 0x000fe400078e0225 */
[----:B------:R-:W-:Y:S01]  /*2b10*/  IMAD.IADD R13, R37, 0x1, R13 ;  /* 0x00000001250d7824 */ /* 0x000fe200078e020d */
[----:B-----5:R-:W-:Y:S01]  /*2b20*/  SHF.R.S32.HI R37, RZ, 0x1f, R152 ;  /* 0x0000001fff257819 */ /* 0x020fe20000011498 */
[----:B------:R-:W-:Y:S01]  /*2b30*/  IMAD.WIDE.U32 R6, R21, UR4, R6 ;  /* 0x0000000415067c25 */ /* 0x000fe2000f8e0006 */
[----:B0-----:R-:W-:Y:S01]  /*2b40*/  ISETP.GE.AND P0, PT, R16, R75, PT ;  /* 0x0000004b1000720c */ /* 0x001fe20003f06270 */
[----:B------:R-:W-:Y:S02]  /*2b50*/  ULDC UR4, c[0x0][0x2f4] ;  /* 0x0000bd0000047ab9 */ /* 0x000fe40000000800 */
[----:B------:R-:W-:-:S04]  /*2b60*/  IMAD.WIDE.U32 R20, R22, R56, R200 ;  /* 0x0000003816147225 */ /* 0x000fc800078e00c8 */
[----:B------:R-:W-:Y:S02]  /*2b70*/  IMAD R34, R37, R14, RZ ;  /* 0x0000000e25227224 */ /* 0x000fe400078e02ff */
[----:B------:R-:W-:Y:S02]  /*2b80*/  IMAD.IADD R21, R21, 0x1, R39 ;  /* 0x0000000115157824 */ /* 0x000fe400078e0227 */
[----:B------:R-:W-:Y:S02]  /*2b90*/  IMAD R39, R152, R15, R34 ;  /* 0x0000000f98277224 */ /* 0x000fe400078e0222 */
[----:B------:R-:W2:Y:S01]  /*2ba0*/  LDL R34, [R1+0x34] ;  /* 0x0000340001227983 */ /* 0x000ea20000100800 */
[----:B------:R-:W-:Y:S02]  /*2bb0*/  IADD3 R58, P1, R22, R59, RZ ;  /* 0x0000003b163a7210 */ /* 0x000fe40007f3e0ff */
[----:B------:R-:W-:-:S03]  /*2bc0*/  SEL R35, R75, RZ, P0 ;  /* 0x000000ff4b237207 */ /* 0x000fc60000000000 */
[----:B------:R-:W-:Y:S02]  /*2bd0*/  IMAD.X R59, R40, 0x1, R33, P1 ;  /* 0x00000001283b7824 */ /* 0x000fe400008e0621 */
[----:B------:R-:W-:Y:S02]  /*2be0*/  IMAD.IADD R35, R16, 0x1, R35 ;  /* 0x0000000110237824 */ /* 0x000fe400078e0223 */
[----:B------:R-:W-:Y:S01]  /*2bf0*/  VIADD R40, R22, 0x40 ;  /* 0x0000004016287836 */ /* 0x000fe20000000000 */
[----:B------:R-:W-:Y:S02]  /*2c00*/  SHF.R.S32.HI R43, RZ, 0x1f, R36 ;  /* 0x0000001fff2b7819 */ /* 0x000fe40000011424 */
[----:B------:R-:W-:Y:S01]  /*2c10*/  SHF.R.S32.HI R32, RZ, 0x1f, R35 ;  /* 0x0000001fff207819 */ /* 0x000fe20000011423 */
[----:B------:R-:W-:Y:S01]  /*2c20*/  IMAD.SHL.U32 R40, R40, 0x40, RZ ;  /* 0x0000004028287824 */ /* 0x000fe200078e00ff */
[----:B------:R-:W-:Y:S02]  /*2c30*/  LEA.HI R43, R43, R22, RZ, 0x3 ;  /* 0x000000162b2b7211 */ /* 0x000fe400078f18ff */
[----:B------:R-:W-:-:S02]  /*2c40*/  LEA.HI R32, R32, R35, RZ, 0x3 ;  /* 0x0000002320207211 */ /* 0x000fc400078f18ff */
[----:B------:R-:W-:Y:S02]  /*2c50*/  LOP3.LUT R40, R40, 0x1c0, RZ, 0xc0, !PT ;  /* 0x000001c028287812 */ /* 0x000fe400078ec0ff */
[----:B------:R-:W-:Y:S02]  /*2c60*/  LOP3.LUT R43, R43, 0xfffffff8, RZ, 0xc0, !PT ;  /* 0xfffffff82b2b7812 */ /* 0x000fe400078ec0ff */
[----:B------:R-:W-:Y:S01]  /*2c70*/  LOP3.LUT R33, R40, 0x38, R32, 0xf8, !PT ;  /* 0x0000003828217812 */ /* 0x000fe200078ef820 */
[C---:B------:R-:W-:Y:S02]  /*2c80*/  VIADD R40, R22.reuse, 0x40 ;  /* 0x0000004016287836 */ /* 0x040fe40000000000 */
[----:B------:R-:W-:Y:S02]  /*2c90*/  IMAD.IADD R43, R22, 0x1, -R43 ;  /* 0x00000001162b7824 */ /* 0x000fe400078e0a2b */
[----:B------:R-:W-:Y:S02]  /*2ca0*/  IMAD.SHL.U32 R40, R40, 0x40, RZ ;  /* 0x0000004028287824 */ /* 0x000fe400078e00ff */
[----:B------:R-:W-:Y:S01]  /*2cb0*/  IMAD.SHL.U32 R83, R43, 0x40, RZ ;  /* 0x000000402b537824 */ /* 0x000fe200078e00ff */
[----:B------:R-:W-:Y:S01]  /*2cc0*/  SHF.L.U64.HI R67, R8, 0x6, R9 ;  /* 0x0000000608437819 */ /* 0x000fe20000010209 */
[----:B------:R-:W-:Y:S01]  /*2cd0*/  IMAD R35, R9, 0x60, RZ ;  /* 0x0000006009237824 */ /* 0x000fe200078e02ff */
[----:B------:R-:W-:Y:S01]  /*2ce0*/  LOP3.LUT R40, R40, 0x1c0, RZ, 0xc0, !PT ;  /* 0x000001c028287812 */ /* 0x000fe200078ec0ff */
[C---:B------:R-:W-:Y:S01]  /*2cf0*/  IMAD.SHL.U32 R68, R8.reuse, 0x40, RZ ;  /* 0x0000004008447824 */ /* 0x040fe200078e00ff */
[----:B------:R-:W-:Y:S01]  /*2d00*/  LOP3.LUT R83, R83, 0x1c0, RZ, 0xc0, !PT ;  /* 0x000001c053537812 */ /* 0x000fe200078ec0ff */
[----:B------:R-:W-:Y:S01]  /*2d10*/  IMAD.WIDE.U32 R8, R8, 0x60, RZ ;  /* 0x0000006008087825 */ /* 0x000fe200078e00ff */
[----:B------:R-:W-:-:S02]  /*2d20*/  SHF.R.U32.HI R40, RZ, 0x3, R40 ;  /* 0x00000003ff287819 */ /* 0x000fc40000011628 */
[----:B------:R-:W-:Y:S01]  /*2d30*/  SHF.R.U32.HI R86, RZ, 0x3, R83 ;  /* 0x00000003ff567819 */ /* 0x000fe20000011653 */
[----:B------:R-:W-:Y:S01]  /*2d40*/  IMAD.IADD R76, R9, 0x1, R35 ;  /* 0x00000001094c7824 */ /* 0x000fe200078e0223 */
[----:B------:R-:W-:Y:S01]  /*2d50*/  LOP3.LUT R35, R83, 0x18, R16, 0xf8, !PT ;  /* 0x0000001853237812 */ /* 0x000fe200078ef810 */
[----:B------:R-:W-:Y:S01]  /*2d60*/  IMAD.MOV.U32 R89, RZ, RZ, 0x20 ;  /* 0x00000020ff597424 */ /* 0x000fe200078e00ff */
[----:B------:R-:W-:Y:S01]  /*2d70*/  LOP3.LUT R88, R33, R40, RZ, 0x3c, !PT ;  /* 0x0000002821587212 */ /* 0x000fe200078e3cff */
[----:B------:R-:W-:Y:S01]  /*2d80*/  IMAD R37, R37, R56, RZ ;  /* 0x0000003825257224 */ /* 0x000fe200078e02ff */
[----:B------:R-:W-:Y:S02]  /*2d90*/  LOP3.LUT P1, RZ, R43, 0x4, RZ, 0xc0, !PT ;  /* 0x000000042bff7812 */ /* 0x000fe4000782c0ff */
[----:B------:R-:W-:Y:S02]  /*2da0*/  LOP3.LUT R33, R83, 0x38, R32, 0xf8, !PT ;  /* 0x0000003853217812 */ /* 0x000fe400078ef820 */
[----:B------:R-:W-:Y:S01]  /*2db0*/  LOP3.LUT R35, R35, R86, RZ, 0x3c, !PT ;  /* 0x0000005623237212 */ /* 0x000fe200078e3cff */
[----:B------:R-:W-:Y:S01]  /*2dc0*/  IMAD R77, R15, 0x60, RZ ;  /* 0x000000600f4d7824 */ /* 0x000fe200078e02ff */
[C---:B------:R-:W-:Y:S01]  /*2dd0*/  SHF.L.U64.HI R69, R14.reuse, 0x6, R15 ;  /* 0x000000060e457819 */ /* 0x040fe2000001020f */
[----:B------:R-:W-:Y:S01]  /*2de0*/  IMAD.SHL.U32 R70, R14, 0x40, RZ ;  /* 0x000000400e467824 */ /* 0x000fe200078e00ff */
[----:B------:R-:W-:Y:S01]  /*2df0*/  SHF.L.U64.HI R71, R56, 0x6, R57 ;  /* 0x0000000638477819 */ /* 0x000fe20000010239 */
[----:B------:R-:W-:Y:S01]  /*2e00*/  IMAD.WIDE.U32 R10, R152, R14, R10 ;  /* 0x0000000e980a7225 */ /* 0x000fe200078e000a */
[----:B------:R-:W-:-:S02]  /*2e10*/  SEL R89, R89, 0xffffffe0, !P1 ;  /* 0xffffffe059597807 */ /* 0x000fc40004800000 */
[----:B------:R-:W-:Y:S01]  /*2e20*/  LOP3.LUT R33, R33, R86, RZ, 0x3c, !PT ;  /* 0x0000005621217212 */ /* 0x000fe200078e3cff */
[----:B------:R-:W-:Y:S01]  /*2e30*/  IMAD.WIDE.U32 R12, R152, R14, R12 ;  /* 0x0000000e980c7225 */ /* 0x000fe200078e000c */
[----:B------:R-:W-:Y:S02]  /*2e40*/  SEL R94, RZ, 0xffffff80, P3 ;  /* 0xffffff80ff5e7807 */ /* 0x000fe40001800000 */
[----:B------:R-:W-:Y:S01]  /*2e50*/  LOP3.LUT R85, R32, 0xfffffff8, RZ, 0xc0, !PT ;  /* 0xfffffff820557812 */ /* 0x000fe200078ec0ff */
[----:B------:R-:W-:Y:S02]  /*2e60*/  IMAD R37, R152, R57, R37 ;  /* 0x0000003998257224 */ /* 0x000fe400078e0225 */
[----:B------:R-:W-:Y:S02]  /*2e70*/  IMAD R41, R57, 0x60, RZ ;  /* 0x0000006039297824 */ /* 0x000fe400078e02ff */
[----:B------:R-:W-:Y:S02]  /*2e80*/  IMAD.SHL.U32 R72, R56, 0x40, RZ ;  /* 0x0000004038487824 */ /* 0x000fe400078e00ff */
[----:B------:R-:W-:-:S04]  /*2e90*/  IMAD.WIDE.U32 R20, R152, R56, R20 ;  /* 0x0000003898147225 */ /* 0x000fc800078e0014 */
[----:B------:R-:W-:Y:S02]  /*2ea0*/  VIADD R44, R22, 0x40 ;  /* 0x00000040162c7836 */ /* 0x000fe40000000000 */
[----:B------:R-:W-:Y:S01]  /*2eb0*/  IMAD.WIDE.U32 R30, R152, R56, R30 ;  /* 0x00000038981e7225 */ /* 0x000fe200078e001e */
[----:B------:R-:W-:-:S03]  /*2ec0*/  LOP3.LUT R94, R95, 0x80, R94, 0xc8, !PT ;  /* 0x000000805f5e7812 */ /* 0x000fc600078ec85e */
[----:B------:R-:W-:-:S04]  /*2ed0*/  IMAD.WIDE.U32 R14, R14, 0x60, RZ ;  /* 0x000000600e0e7825 */ /* 0x000fc800078e00ff */
[----:B------:R-:W-:Y:S01]  /*2ee0*/  IMAD.WIDE.U32 R56, R56, 0x60, RZ ;  /* 0x0000006038387825 */ /* 0x000fe200078e00ff */
[----:B------:R-:W-:Y:S02]  /*2ef0*/  SHF.R.S32.HI R73, RZ, 0x1f, R44 ;  /* 0x0000001fff497819 */ /* 0x000fe4000001142c */
[----:B------:R-:W-:Y:S01]  /*2f00*/  IADD3 R79, R11, R39, RZ ;  /* 0x000000270b4f7210 */ /* 0x000fe20007ffe0ff */
[----:B------:R-:W-:Y:S01]  /*2f10*/  VIADD R74, R42, 0x8 ;  /* 0x000000082a4a7836 */ /* 0x000fe20000000000 */
[----:B------:R-:W-:Y:S01]  /*2f20*/  SHF.R.S32.HI R84, RZ, 0x3, R32 ;  /* 0x00000003ff547819 */ /* 0x000fe20000011420 */
[----:B------:R-:W-:Y:S01]  /*2f30*/  IMAD.SHL.U32 R75, R75, 0x2, RZ ;  /* 0x000000024b4b7824 */ /* 0x000fe200078e00ff */
[----:B------:R-:W-:Y:S01]  /*2f40*/  SHF.R.S32.HI R87, RZ, 0x1f, R85 ;  /* 0x0000001fff577819 */ /* 0x000fe20000011455 */
[----:B------:R-:W-:Y:S01]  /*2f50*/  IMAD.IADD R77, R15, 0x1, R77 ;  /* 0x000000010f4d7824 */ /* 0x000fe200078e024d */
[----:B------:R-:W-:Y:S01]  /*2f60*/  ISETP.GE.AND P1, PT, R16, UR4, PT ;  /* 0x0000000410007c0c */ /* 0x000fe2000bf26270 */
[----:B------:R-:W-:Y:S01]  /*2f70*/  IMAD.IADD R78, R57, 0x1, R41 ;  /* 0x00000001394e7824 */ /* 0x000fe200078e0229 */
[----:B------:R-:W-:Y:S01]  /*2f80*/  ISETP.GE.AND P2, PT, R0, UR4, PT ;  /* 0x0000000400007c0c */ /* 0x000fe2000bf46270 */
[----:B------:R-:W-:Y:S01]  /*2f90*/  IMAD.IADD R80, R39, 0x1, R13 ;  /* 0x0000000127507824 */ /* 0x000fe200078e020d */
[----:B------:R-:W-:Y:S01]  /*2fa0*/  LOP3.LUT R95, R95, 0x40, RZ, 0xc0, !PT ;  /* 0x000000405f5f7812 */ /* 0x000fe200078ec0ff */
[----:B------:R-:W-:-:S02]  /*2fb0*/  IMAD.IADD R81, R21, 0x1, R37 ;  /* 0x0000000115517824 */ /* 0x000fc400078e0225 */
[----:B------:R-:W-:Y:S02]  /*2fc0*/  IMAD.IADD R82, R37, 0x1, R31 ;  /* 0x0000000125527824 */ /* 0x000fe400078e021f */
[----:B------:R-:W-:Y:S02]  /*2fd0*/  IMAD.IADD R88, R38, 0x1, R88 ;  /* 0x0000000126587824 */ /* 0x000fe400078e0258 */
[----:B------:R-:W-:Y:S01]  /*2fe0*/  IMAD.IADD R93, R7, 0x1, R93 ;  /* 0x00000001075d7824 */ /* 0x000fe200078e025d */
[----:B------:R-:W-:Y:S01]  /*2ff0*/  @!P6 BAR.SYNC.DEFER_BLOCKING 0x9, 0x100 ;  /* 0x024400000000eb1d */ /* 0x000fe20000010000 */
[C---:B--2---:R-:W-:Y:S02]  /*3000*/  IMAD R90, R34.reuse, 0x200, R35 ;  /* 0x00000200225a7824 */ /* 0x044fe400078e0223 */
[----:B------:R-:W-:Y:S02]  /*3010*/  IMAD R91, R34, 0x200, R33 ;  /* 0x00000200225b7824 */ /* 0x000fe400078e0221 */
[----:B------:R-:W-:-:S07]  /*3020*/  IMAD.IADD R92, R89, 0x1, R90 ;  /* 0x00000001595c7824 */ /* 0x000fce00078e025a */
.L_x_5687:
        /* <DEDUP_REMOVED lines=26> */
[----:B---3--:R-:W-:Y:S05]  /*31d0*/  @!P3 BRA `(.L_x_5641) ;  /* 0x00000028000cb947 */ /* 0x008fea0003800000 */
        /* <DEDUP_REMOVED lines=9> */
[----:B------:R-:W-:Y:S01]  /*3270*/  IMAD.WIDE.U32 R32, R14, R45, RZ ;  /* 0x0000002d0e207225 */ /* 0x000fe200078e00ff */
[----:B------:R-:W-:-:S03]  /*3280*/  IADD3 R108, R35, R39, RZ ;  /* 0x00000027236c7210 */ /* 0x000fc60007ffe0ff */
        /* <DEDUP_REMOVED lines=30> */
.L_x_5644:
[----:B------:R-:W-:Y:S05]  /*3470*/  BSYNC B1 ;  /* 0x0000000000017941 */ /* 0x000fea0003800000 */
.L_x_5643:
[----:B0-----:R-:W-:Y:S01]  /*3480*/  VIADD R36, R22, 0x40 ;  /* 0x0000004016247836 */ /* 0x001fe20000000000 */
[----:B------:R-:W-:Y:S01]  /*3490*/  BSSY B1, `(.L_x_5645) ;  /* 0x000001c000017945 */ /* 0x000fe20003800000 */
[----:B------:R-:W-:Y:S01]  /*34a0*/  CS2R R44, SRZ ;  /* 0x00000000002c7805 */ /* 0x000fe2000001ff00 */
[----:B-----5:R-:W-:Y:S01]  /*34b0*/  IMAD.MOV.U32 R98, RZ, RZ, R50 ;  /* 0x000000ffff627224 */ /* 0x020fe200078e0032 */
[----:B------:R-:W-:Y:S02]  /*34c0*/  CS2R R46, SRZ ;  /* 0x00000000002e7805 */ /* 0x000fe4000001ff00 */
[----:B------:R-:W-:Y:S02]  /*34d0*/  ISETP.GE.AND P5, PT, R36, R106, PT ;  /* 0x0000006a2400720c */ /* 0x000fe40003fa6270 */
[----:B------:R-:W-:Y:S01]  /*34e0*/  CS2R R36, SRZ ;  /* 0x0000000000247805 */ /* 0x000fe2000001ff00 */
[----:B------:R-:W-:-:S10]  /*34f0*/  IMAD.MOV.U32 R99, RZ, RZ, R51 ;  /* 0x000000ffff637224 */ /* 0x000fd400078e0033 */
        /* <DEDUP_REMOVED lines=21> */
.L_x_5646:
[----:B------:R-:W-:Y:S05]  /*3650*/  BSYNC B1 ;  /* 0x0000000000017941 */ /* 0x000fea0003800000 */
.L_x_5645:
        /* <DEDUP_REMOVED lines=28> */
.L_x_5647:
[----:B------:R-:W-:Y:S01]  /*3820*/  IMAD R96, R18, 0x8, R19 ;  /* 0x0000000812607824 */ /* 0x000fe200078e0213 */
[----:B------:R-:W-:Y:S01]  /*3830*/  SHF.L.U32 R107, R202, 0x1f, RZ ;  /* 0x0000001fca6b7819 */ /* 0x000fe200000006ff */
[----:B------:R-:W-:Y:S03]  /*3840*/  BSSY B1, `(.L_x_5648) ;  /* 0x0000003000017945 */ /* 0x000fe60003800000 */
[----:B------:R-:W0:Y:S02]  /*3850*/  SYNCS.PHASECHK.TRANS64.TRYWAIT P6, [R96+URZ+0x32490], R107 ;  /* 0x0324906b600075a7 */ /* 0x000e2400080c017f */
[----:B0-----:R-:W-:Y:S05]  /*3860*/  @!P6 BRA `(.L_x_5649) ;  /* 0x000001e000f8e947 */ /* 0x001fea0003800000 */
.L_x_5962:
[----:B------:R-:W-:Y:S05]  /*3870*/  BSYNC B1 ;  /* 0x0000000000017941 */ /* 0x000fea0003800000 */
.L_x_5648:
        /* <DEDUP_REMOVED lines=8> */
[----:B------:R-:W-:Y:S02]  /*3900*/  SHF.R.U64 R110, R52, 0x10, R53 ;  /* 0x00000010346e7819 */ /* 0x000fe40000001235 */
[--C-:B------:R-:W-:Y:S02]  /*3910*/  SHF.R.U64 R108, R54, 0x10, R55.reuse ;  /* 0x00000010366c7819 */ /* 0x100fe40000001237 */
[----:B------:R-:W-:Y:S01]  /*3920*/  SHF.R.U32.HI R105, RZ, 0x10, R55 ;  /* 0x00000010ff697819 */ /* 0x000fe20000011637 */
[----:B------:R-:W-:Y:S01]  /*3930*/  HADD2.F32 R54, -RZ, R110.H0_H0 ;  /* 0x2000006eff367230 */ /* 0x000fe20000004100 */
[----:B--2---:R-:W-:Y:S01]  /*3940*/  MOV R52, R35 ;  /* 0x0000002300347202 */ /* 0x004fe20000000f00 */
[----:B------:R-:W-:Y:S01]  /*3950*/  HADD2.F32 R108, -RZ, R108.H0_H0 ;  /* 0x2000006cff6c7230 */ /* 0x000fe20000004100 */
[----:B------:R-:W-:Y:S01]  /*3960*/  SHF.R.U32.HI R109, RZ, 0x10, R53 ;  /* 0x00000010ff6d7819 */ /* 0x000fe20000011635 */
[----:B------:R-:W-:Y:S02]  /*3970*/  HADD2.F32 R35, -RZ, R33.H1_H1 ;  /* 0x30000021ff237230 */ /* 0x000fe40000004100 */
[----:B------:R-:W-:-:S02]  /*3980*/  HADD2.F32 R105, -RZ, R105.H0_H0 ;  /* 0x20000069ff697230 */ /* 0x000fc40000004100 */
[----:B------:R-:W-:Y:S02]  /*3990*/  HADD2.F32 R33, -RZ, R33.H0_H0 ;  /* 0x20000021ff217230 */ /* 0x000fe40000004100 */
[-C--:B------:R-:W-:Y:S01]  /*39a0*/  FMUL.FTZ R110, R35, R108.reuse ;  /* 0x0000006c236e7220 */ /* 0x080fe20000410000 */
[--C-:B------:R-:W-:Y:S02]  /*39b0*/  HADD2.F32 R53, -RZ, R52.reuse.H1_H1 ;  /* 0x30000034ff357230 */ /* 0x100fe40000004100 */
[----:B------:R-:W-:Y:S02]  /*39c0*/  HADD2.F32 R52, -RZ, R52.H0_H0 ;  /* 0x20000034ff347230 */ /* 0x000fe40000004100 */
[----:B------:R-:W-:Y:S01]  /*39d0*/  FMUL.FTZ R108, R33, R108 ;  /* 0x0000006c216c7220 */ /* 0x000fe20000410000 */
[----:B------:R-:W-:Y:S02]  /*39e0*/  HADD2.F32 R55, -RZ, R109.H0_H0 ;  /* 0x2000006dff377230 */ /* 0x000fe40000004100 */
        /* <DEDUP_REMOVED lines=26> */
.L_x_5655:
[----:B------:R-:W-:Y:S05]  /*3b90*/  BSYNC B3 ;  /* 0x0000000000037941 */ /* 0x000fea0003800000 */
.L_x_5654:
[----:B--2---:R1:W-:Y:S02]  /*3ba0*/  STG.E.128 desc[UR40][R42.64], R32 ;  /* 0x000000202a007986 */ /* 0x0043e4000c101d28 */
.L_x_5653:
[----:B------:R-:W-:Y:S05]  /*3bb0*/  BSYNC B2 ;  /* 0x0000000000027941 */ /* 0x000fea0003800000 */
.L_x_5652:
        /* <DEDUP_REMOVED lines=46> */
.L_x_5657:
[----:B------:R-:W-:Y:S05]  /*3ea0*/  BSYNC B2 ;  /* 0x0000000000027941 */ /* 0x000fea0003800000 */
.L_x_5656:
[----:B--2---:R2:W-:Y:S02]  /*3eb0*/  STG.E.128 desc[UR40][R42.64+0x40], R32 ;  /* 0x000040202a007986 */ /* 0x0045e4000c101d28 */
.L_x_5651:
[----:B------:R-:W-:Y:S05]  /*3ec0*/  BSYNC B1 ;  /* 0x0000000000017941 */ /* 0x000fea0003800000 */
.L_x_5650:
        /* <DEDUP_REMOVED lines=48> */
.L_x_5662:
[----:B------:R-:W-:Y:S05]  /*41d0*/  BSYNC B2 ;  /* 0x0000000000027941 */ /* 0x000fea0003800000 */
.L_x_5661:
[----:B--2---:R3:W-:Y:S02]  /*41e0*/  STG.E.128 desc[UR40][R40.64], R32 ;  /* 0x0000002028007986 */ /* 0x0047e4000c101d28 */
.L_x_5660:
[----:B------:R-:W-:Y:S05]  /*41f0*/  BSYNC B1 ;  /* 0x0000000000017941 */ /* 0x000fea0003800000 */
.L_x_5659:
        /* <DEDUP_REMOVED lines=46> */
.L_x_5664:
[----:B------:R-:W-:Y:S05]  /*44e0*/  BSYNC B1 ;  /* 0x0000000000017941 */ /* 0x000fea0003800000 */
.L_x_5663:
[----:B--2---:R4:W-:Y:S01]  /*44f0*/  STG.E.128 desc[UR40][R40.64+0x40], R32 ;  /* 0x0000402028007986 */ /* 0x0049e2000c101d28 */
[----:B------:R-:W-:Y:S05]  /*4500*/  BRA `(.L_x_5658) ;  /* 0x0000001400ac7947 */ /* 0x000fea0003800000 */
.L_x_5642:
[----:B------:R-:W-:-:S05]  /*4510*/  VIADD R36, R22, 0x40 ;  /* 0x0000004016247836 */ /* 0x000fca0000000000 */
        /* <DEDUP_REMOVED lines=60> */
[----:B-----5:R-:W-:Y:S01]  /*48e0*/  IMAD.MOV.U32 R48, RZ, RZ, R46 ;  /* 0x000000ffff307224 */ /* 0x020fe200078e002e */
[----:B------:R-:W-:Y:S01]  /*48f0*/  MOV R50, R44 ;  /* 0x0000002c00327202 */ /* 0x000fe20000000f00 */
[----:B------:R-:W-:Y:S02]  /*4900*/  IMAD.MOV.U32 R49, RZ, RZ, R47 ;  /* 0x000000ffff317224 */ /* 0x000fe400078e002f */
[----:B------:R-:W-:Y:S01]  /*4910*/  IMAD.MOV.U32 R52, RZ, RZ, R45 ;  /* 0x000000ffff347224 */ /* 0x000fe200078e002d */
[----:B------:R-:W-:Y:S02]  /*4920*/  PRMT R119, R48, 0x5410, R50 ;  /* 0x0000541030777816 */ /* 0x000fe40000000032 */
[----:B------:R-:W-:-:S02]  /*4930*/  PRMT R120, R120, 0x5410, R49 ;  /* 0x0000541078787816 */ /* 0x000fc40000000031 */
[----:B------:R-:W-:Y:S01]  /*4940*/  PRMT R121, R121, 0x5410, R52 ;  /* 0x0000541079797816 */ /* 0x000fe20000000034 */
[----:B------:R-:W-:Y:S06]  /*4950*/  @!P3 BRA `(.L_x_5665) ;  /* 0x000000000004b947 */ /* 0x000fec0003800000 */
[----:B------:R-:W-:Y:S01]  /*4960*/  BPT.TRAP 0x1 ;  /* 0x000000040000795c */ /* 0x000fe20000300000 */
.L_x_5665:
        /* <DEDUP_REMOVED lines=9> */
.L_x_5963:
[----:B------:R-:W-:Y:S05]  /*4a00*/  BSYNC B1 ;  /* 0x0000000000017941 */ /* 0x000fea0003800000 */
.L_x_5666:
[----:B------:R-:W-:Y:S01]  /*4a10*/  ISETP.GE.OR P5, PT, R22, R106, P1 ;  /* 0x0000006a1600720c */ /* 0x000fe20000fa6670 */
[----:B------:R-:W-:-:S12]  /*4a20*/  BSSY B1, `(.L_x_5668) ;  /* 0x000007b000017945 */ /* 0x000fd80003800000 */
[----:B------:R-:W-:Y:S05]  /*4a30*/  @P5 BRA `(.L_x_5669) ;  /* 0x0000000400e45947 */ /* 0x000fea0003800000 */
[----:B------:R-:W3:Y:S01]  /*4a40*/  LDL R50, [R1+0x34] ;  /* 0x0000340001327983 */ /* 0x000ee20000100800 */
[----:B------:R-:W-:Y:S01]  /*4a50*/  SHF.R.S32.HI R48, RZ, 0x1f, R22 ;  /* 0x0000001fff307819 */ /* 0x000fe20000011416 */
[----:B--2---:R-:W-:-:S04]  /*4a60*/  IMAD.WIDE.U32 R104, R22, R102, R100 ;  /* 0x0000006616687225 */ /* 0x004fc800078e0064 */
[----:B------:R-:W-:-:S04]  /*4a70*/  IMAD R48, R48, R102, RZ ;  /* 0x0000006630307224 */ /* 0x000fc800078e02ff */
[----:B------:R-:W-:Y:S01]  /*4a80*/  IMAD R49, R22, R103, R48 ;  /* 0x0000006716317224 */ /* 0x000fe200078e0230 */
[----:B------:R-:W-:-:S03]  /*4a90*/  SEL R48, R75, R110, !P0 ;  /* 0x0000006e4b307207 */ /* 0x000fc60004000000 */
[----:B------:R-:W-:Y:S01]  /*4aa0*/  IMAD.IADD R114, R49, 0x1, R105 ;  /* 0x0000000131727824 */ /* 0x000fe200078e0269 */
[----:B------:R-:W-:-:S04]  /*4ab0*/  SHF.R.S32.HI R49, RZ, 0x1f, R48 ;  /* 0x0000001fff317819 */ /* 0x000fc80000011430 */
[----:B------:R-:W-:-:S04]  /*4ac0*/  LEA.HI R49, R49, R48, RZ, 0x4 ;  /* 0x0000003031317211 */ /* 0x000fc800078f20ff */
[----:B------:R-:W-:-:S05]  /*4ad0*/  LEA.HI.SX32 R49, R49, R84, 0x1c ;  /* 0x0000005431317211 */ /* 0x000fca00078fe2ff */
[----:B------:R-:W-:-:S05]  /*4ae0*/  IMAD.SHL.U32 R111, R49, 0x8, RZ ;  /* 0x00000008316f7824 */ /* 0x000fca00078e00ff */
[----:B------:R-:W-:-:S04]  /*4af0*/  LOP3.LUT R49, R83, 0x38, R111, 0xf8, !PT ;  /* 0x0000003853317812 */ /* 0x000fc800078ef86f */
[----:B------:R-:W-:Y:S01]  /*4b00*/  LOP3.LUT R49, R49, R86, RZ, 0x3c, !PT ;  /* 0x0000005631317212 */ /* 0x000fe200078e3cff */
[----:B------:R-:W-:-:S04]  /*4b10*/  IMAD R48, R18, 0x1800, R91 ;  /* 0x0000180012307824 */ /* 0x000fc800078e025b */
[----:B------:R-:W-:Y:S01]  /*4b20*/  IMAD R48, R48, 0x2, R19 ;  /* 0x0000000230307824 */ /* 0x000fe200078e0213 */
[----:B------:R-:W-:Y:S01]  /*4b30*/  IADD3 R109, P5, P6, R4, R104, R85 ;  /* 0x00000068046d7210 */ /* 0x000fe20007ebe055 */
[----:B------:R-:W-:Y:S03]  /*4b40*/  BSSY B2, `(.L_x_5670) ;  /* 0x000005c000027945 */ /* 0x000fe60003800000 */
[----:B------:R-:W-:Y:S01]  /*4b50*/  IADD3.X R112, R61, R114, R87, P5, P6 ;  /* 0x000000723d707210 */ /* 0x000fe20002fec457 */
[----:B---3--:R-:W-:-:S04]  /*4b60*/  IMAD R49, R50, 0x200, R49 ;  /* 0x0000020032317824 */ /* 0x008fc800078e0231 */
        /* <DEDUP_REMOVED lines=10> */
[----:B------:R-:W-:Y:S01]  /*4c10*/  SHF.R.U64 R34, R38, 0x10, R39 ;  /* 0x0000001026227819 */ /* 0x000fe20000001227 */
[----:B------:R-:W-:Y:S01]  /*4c20*/  HADD2.F32 R113, -RZ, R113.H0_H0 ;  /* 0x20000071ff717230 */ /* 0x000fe20000004100 */
[--C-:B------:R-:W-:Y:S01]  /*4c30*/  SHF.R.U64 R36, R36, 0x10, R37.reuse ;  /* 0x0000001024247819 */ /* 0x100fe20000001225 */
[----:B------:R-:W-:Y:S01]  /*4c40*/  HADD2.F32 R33, -RZ, R33.H0_H0 ;  /* 0x20000021ff217230 */ /* 0x000fe20000004100 */
[----:B------:R-:W-:Y:S01]  /*4c50*/  SHF.R.U32.HI R115, RZ, 0x10, R37 ;  /* 0x00000010ff737819 */ /* 0x000fe20000011625 */
[----:B-1----:R-:W-:Y:S01]  /*4c60*/  HADD2.F32 R37, -RZ, R49.H0_H0 ;  /* 0x20000031ff257230 */ /* 0x002fe20000004100 */
[----:B------:R-:W-:Y:S01]  /*4c70*/  SHF.R.U32.HI R38, RZ, 0x10, R39 ;  /* 0x00000010ff267819 */ /* 0x000fe20000011627 */
[----:B--2---:R-:W-:Y:S01]  /*4c80*/  HADD2.F32 R39, -RZ, R53.H0_H0 ;  /* 0x20000035ff277230 */ /* 0x004fe20000004100 */
[----:B------:R-:W-:Y:S01]  /*4c90*/  SHF.R.U32.HI R35, RZ, 0x10, R35 ;  /* 0x00000010ff237819 */ /* 0x000fe20000011623 */
[----:B------:R-:W-:-:S02]  /*4ca0*/  HADD2.F32 R115, -RZ, R115.H0_H0 ;  /* 0x20000073ff737230 */ /* 0x000fc40000004100 */
[-C--:B------:R-:W-:Y:S01]  /*4cb0*/  FMUL.FTZ R124, R37, R116.reuse ;  /* 0x00000074257c7220 */ /* 0x080fe20000410000 */
[C---:B------:R-:W-:Y:S01]  /*4cc0*/  FMUL.FTZ R122, R39.reuse, R116 ;  /* 0x00000074277a7220 */ /* 0x040fe20000410000 */
[----:B------:R-:W-:Y:S02]  /*4cd0*/  HADD2.F32 R116, -RZ, R53.H1_H1 ;  /* 0x30000035ff747230 */ /* 0x000fe40000004100 */
[-C--:B------:R-:W-:Y:S01]  /*4ce0*/  FFMA.FTZ R39, R39, R118.reuse, R124 ;  /* 0x0000007627277223 */ /* 0x080fe2000001007c */
[----:B------:R-:W-:Y:S02]  /*4cf0*/  HADD2.F32 R53, -RZ, R49.H1_H1 ;  /* 0x30000031ff357230 */ /* 0x000fe40000004100 */
[----:B------:R-:W-:Y:S01]  /*4d00*/  FFMA.FTZ R37, R37, R118, -R122 ;  /* 0x0000007625257223 */ /* 0x000fe2000001087a */
[----:B------:R-:W-:Y:S02]  /*4d10*/  IMAD.MOV.U32 R49, RZ, RZ, R54 ;  /* 0x000000ffff317224 */ /* 0x000fe400078e0036 */
[----:B------:R-:W-:Y:S01]  /*4d20*/  FMUL.FTZ R118, R116, R115 ;  /* 0x0000007374767220 */ /* 0x000fe20000410000 */
[----:B------:R-:W-:-:S02]  /*4d30*/  HADD2.F32 R122, -RZ, R125.H0_H0 ;  /* 0x2000007dff7a7230 */ /* 0x000fc40000004100 */
[C---:B------:R-:W-:Y:S01]  /*4d40*/  FMUL.FTZ R115, R53.reuse, R115 ;  /* 0x0000007335737220 */ /* 0x040fe20000410000 */
[----:B------:R-:W-:Y:S02]  /*4d50*/  HADD2.F32 R124, -RZ, R38.H0_H0 ;  /* 0x20000026ff7c7230 */ /* 0x000fe40000004100 */
[-C--:B------:R-:W-:Y:S01]  /*4d60*/  FFMA.FTZ R54, R53, R113.reuse, -R118 ;  /* 0x0000007135367223 */ /* 0x080fe20000010876 */
[----:B------:R-:W-:Y:S02]  /*4d70*/  HADD2.F32 R53, -RZ, R55.H0_H0 ;  /* 0x20000037ff357230 */ /* 0x000fe40000004100 */
[----:B------:R-:W-:Y:S01]  /*4d80*/  FFMA.FTZ R116, R116, R113, R115 ;  /* 0x0000007174747223 */ /* 0x000fe20000010073 */
        /* <DEDUP_REMOVED lines=12> */
[----:B------:R-:W-:Y:S02]  /*4e50*/  HADD2.F32 R115, -RZ, R125.H1_H1 ;  /* 0x3000007dff737230 */ /* 0x000fe40000004100 */
[-C--:B------:R-:W-:Y:S01]  /*4e60*/  FFMA.FTZ R51, R51, R122.reuse, -R126 ;  /* 0x0000007a33337223 */ /* 0x080fe2000001087e */
[----:B------:R-:W-:Y:S01]  /*4e70*/  FFMA.FTZ R118, R55, R122, R124 ;  /* 0x0000007a37767223 */ /* 0x000fe2000001007c */
[----:B------:R-:W-:-:S02]  /*4e80*/  HADD2.F32 R55, -RZ, R123.H1_H1 ;  /* 0x3000007bff377230 */ /* 0x000fc40000004100 */
[----:B------:R-:W-:Y:S01]  /*4e90*/  HADD2.F32 R123, -RZ, R36.H0_H0 ;  /* 0x20000024ff7b7230 */ /* 0x000fe20000004100 */
[----:B------:R-:W-:Y:S01]  /*4ea0*/  F2FP.F16.F32.PACK_AB R51, R51, R38 ;  /* 0x000000263333723e */ /* 0x000fe200000000ff */
[----:B------:R-:W-:Y:S01]  /*4eb0*/  HADD2.F32 R53, -RZ, R52.H0_H0 ;  /* 0x20000034ff357230 */ /* 0x000fe20000004100 */
        /* <DEDUP_REMOVED lines=9> */
[C---:B------:R-:W-:Y:S01]  /*4f50*/  FMUL.FTZ R123, R48.reuse, R123 ;  /* 0x0000007b307b7220 */ /* 0x040fe20000410000 */
[----:B------:R-:W-:Y:S01]  /*4f60*/  FFMA.FTZ R36, R53, R55, R122 ;  /* 0x0000003735247223 */ /* 0x000fe2000001007a */
[-C--:B------:R-:W-:Y:S01]  /*4f70*/  FFMA.FTZ R53, R48, R113.reuse, -R115 ;  /* 0x0000007130357223 */ /* 0x080fe20000010873 */
[----:B------:R-:W-:Y:S02]  /*4f80*/  HADD2.F32 R48, -RZ, R49.H0_H0 ;  /* 0x20000031ff307230 */ /* 0x000fe40000004100 */
[----:B------:R-:W-:Y:S01]  /*4f90*/  FFMA.FTZ R55, R52, R113, R123 ;  /* 0x0000007134377223 */ /* 0x000fe2000001007b */
[----:B------:R-:W-:Y:S02]  /*4fa0*/  HADD2.F32 R52, -RZ, R34.H0_H0 ;  /* 0x20000022ff347230 */ /* 0x000fe40000004100 */
[----:B------:R-:W-:-:S02]  /*4fb0*/  HADD2.F32 R115, -RZ, R127.H1_H1 ;  /* 0x3000007fff737230 */ /* 0x000fc40000004100 */
[--C-:B------:R-:W-:Y:S01]  /*4fc0*/  HADD2.F32 R34, -RZ, R50.reuse.H0_H0 ;  /* 0x20000032ff227230 */ /* 0x100fe20000004100 */
[----:B------:R-:W-:Y:S01]  /*4fd0*/  F2FP.F16.F32.PACK_AB R38, R55, R36 ;  /* 0x000000243726723e */ /* 0x000fe200000000ff */
[----:B------:R-:W-:Y:S02]  /*4fe0*/  HADD2.F32 R49, -RZ, R49.H1_H1 ;  /* 0x30000031ff317230 */ /* 0x000fe40000004100 */
[-C--:B------:R-:W-:Y:S01]  /*4ff0*/  FMUL.FTZ R123, R48, R115.reuse ;  /* 0x00000073307b7220 */ /* 0x080fe20000410000 */
[----:B------:R-:W-:Y:S02]  /*5000*/  HADD2.F32 R50, -RZ, R50.H1_H1 ;  /* 0x30000032ff327230 */ /* 0x000fe40000004100 */
[----:B------:R-:W-:Y:S01]  /*5010*/  FMUL.FTZ R115, R34, R115 ;  /* 0x0000007322737220 */ /* 0x000fe20000410000 */
[----:B------:R-:W-:Y:S02]  /*5020*/  HADD2.F32 R113, -RZ, R127.H0_H0 ;  /* 0x2000007fff717230 */ /* 0x000fe40000004100 */
[----:B------:R-:W-:Y:S01]  /*5030*/  FMUL.FTZ R125, R49, R52 ;  /* 0x00000034317d7220 */ /* 0x000fe20000410000 */
[----:B------:R-:W-:-:S02]  /*5040*/  IMAD.MOV.U32 R55, RZ, RZ, R35 ;  /* 0x000000ffff377224 */ /* 0x000fc400078e0023 */
[----:B------:R-:W-:Y:S01]  /*5050*/  FMUL.FTZ R52, R50, R52 ;  /* 0x0000003432347220 */ /* 0x000fe20000410000 */
[-C--:B------:R-:W-:Y:S01]  /*5060*/  FFMA.FTZ R115, R48, R113.reuse, R115 ;  /* 0x0000007130737223 */ /* 0x080fe20000010073 */
[----:B------:R-:W-:Y:S02]  /*5070*/  FFMA.FTZ R123, R34, R113, -R123 ;  /* 0x00000071227b7223 */ /* 0x000fe4000001087b */
[-C--:B------:R-:W-:Y:S01]  /*5080*/  FFMA.FTZ R52, R49, R33.reuse, R52 ;  /* 0x0000002131347223 */ /* 0x080fe20000010034 */
[----:B------:R-:W-:Y:S01]  /*5090*/  FFMA.FTZ R50, R50, R33, -R125 ;  /* 0x0000002132327223 */ /* 0x000fe2000001087d */
[----:B------:R-:W-:Y:S02]  /*50a0*/  F2FP.F16.F32.PACK_AB R49, R54, R37 ;  /* 0x000000253631723e */ /* 0x000fe400000000ff */
[----:B------:R-:W-:Y:S01]  /*50b0*/  F2FP.F16.F32.PACK_AB R48, R53, R32 ;  /* 0x000000203530723e */ /* 0x000fe200000000ff */
[----:B------:R-:W-:Y:S01]  /*50c0*/  IMAD.MOV.U32 R53, RZ, RZ, R39 ;  /* 0x000000ffff357224 */ /* 0x000fe200078e0027 */
[----:B------:R-:W-:Y:S01]  /*50d0*/  F2FP.F16.F32.PACK_AB R54, R52, R115 ;  /* 0x000000733436723e */ /* 0x000fe200000000ff */
[----:B------:R-:W-:Y:S01]  /*50e0*/  IMAD.MOV.U32 R52, RZ, RZ, R38 ;  /* 0x000000ffff347224 */ /* 0x000fe200078e0026 */
[----:B------:R-:W-:-:S07]  /*50f0*/  F2FP.F16.F32.PACK_AB R50, R50, R123 ;  /* 0x0000007b3232723e */ /* 0x000fce00000000ff */
.L_x_5671:
[----:B------:R-:W-:Y:S05]  /*5100*/  BSYNC B2 ;  /* 0x0000000000027941 */ /* 0x000fea0003800000 */
.L_x_5670:
        /* <DEDUP_REMOVED lines=12> */
.L_x_5669:
[----:B------:R-:W-:Y:S05]  /*51d0*/  BSYNC B1 ;  /* 0x0000000000017941 */ /* 0x000fea0003800000 */
.L_x_5668:
[----:B-1----:R-:W-:Y:S02]  /*51e0*/  VIADD R33, R22, 0x40 ;  /* 0x0000004016217836 */ /* 0x002fe40000000000 */
[-C--:B--2---:R-:W-:Y:S02]  /*51f0*/  IMAD R32, R73, R102.reuse, RZ ;  /* 0x0000006649207224 */ /* 0x084fe400078e02ff */
[C---:B------:R-:W-:Y:S01]  /*5200*/  IMAD.WIDE.U32 R100, R33.reuse, R102, R100 ;  /* 0x0000006621647225 */ /* 0x040fe200078e0064 */
[----:B------:R-:W-:-:S03]  /*5210*/  ISETP.GE.OR P5, PT, R33, R106, P1 ;  /* 0x0000006a2100720c */ /* 0x000fc60000fa6670 */
[----:B------:R-:W-:-:S10]  /*5220*/  IMAD R103, R33, R103, R32 ;  /* 0x0000006721677224 */ /* 0x000fd400078e0220 */
[----:B------:R-:W-:Y:S05]  /*5230*/  @P5 BRA `(.L_x_5658) ;  /* 0x0000000800605947 */ /* 0x000fea0003800000 */
[----:B------:R-:W2:Y:S01]  /*5240*/  LDL R34, [R1+0x38] ;  /* 0x0000380001227983 */ /* 0x000ea20000100800 */
[----:B------:R-:W-:Y:S01]  /*5250*/  IMAD.IADD R50, R101, 0x1, R103 ;  /* 0x0000000165327824 */ /* 0x000fe200078e0267 */
[----:B------:R-:W-:Y:S01]  /*5260*/  IADD3 R32, P5, P6, R4, R100, R85 ;  /* 0x0000006404207210 */ /* 0x000fe20007ebe055 */
[C---:B------:R-:W-:Y:S01]  /*5270*/  VIADD R35, R22.reuse, 0x40 ;  /* 0x0000004016237836 */ /* 0x040fe20000000000 */
[----:B------:R-:W-:Y:S01]  /*5280*/  SEL R110, R75, R110, !P0 ;  /* 0x0000006e4b6e7207 */ /* 0x000fe20004000000 */
[----:B------:R-:W-:Y:S01]  /*5290*/  VIADD R36, R22, 0x40 ;  /* 0x0000004016247836 */ /* 0x000fe20000000000 */
[----:B------:R-:W-:Y:S01]  /*52a0*/  IADD3.X R33, R61, R50, R87, P5, P6 ;  /* 0x000000323d217210 */ /* 0x000fe20002fec457 */
[----:B------:R-:W-:Y:S01]  /*52b0*/  IMAD.SHL.U32 R35, R35, 0x40, RZ ;  /* 0x0000004023237824 */ /* 0x000fe200078e00ff */
[----:B------:R-:W-:Y:S01]  /*52c0*/  LEA R48, P5, R32, R98, 0x1 ;  /* 0x0000006220307211 */ /* 0x000fe200078a08ff */
[----:B------:R-:W-:Y:S01]  /*52d0*/  IMAD.SHL.U32 R36, R36, 0x40, RZ ;  /* 0x0000004024247824 */ /* 0x000fe200078e00ff */
[----:B------:R-:W-:Y:S02]  /*52e0*/  BSSY B1, `(.L_x_5672) ;  /* 0x0000068000017945 */ /* 0x000fe40003800000 */
[----:B------:R-:W-:-:S02]  /*52f0*/  LEA.HI.X R49, R32, R99, R33, 0x1, P5 ;  /* 0x0000006320317211 */ /* 0x000fc400028f0c21 */
[----:B------:R-:W-:Y:S02]  /*5300*/  SHF.R.S32.HI R33, RZ, 0x1f, R110 ;  /* 0x0000001fff217819 */ /* 0x000fe4000001146e */
[----:B------:R-:W-:Y:S02]  /*5310*/  LOP3.LUT R35, R35, 0x1c0, RZ, 0xc0, !PT ;  /* 0x000001c023237812 */ /* 0x000fe400078ec0ff */
[----:B------:R-:W-:Y:S02]  /*5320*/  LEA.HI R33, R33, R110, RZ, 0x4 ;  /* 0x0000006e21217211 */ /* 0x000fe400078f20ff */
[----:B------:R-:W-:Y:S02]  /*5330*/  LOP3.LUT R36, R36, 0x1c0, RZ, 0xc0, !PT ;  /* 0x000001c024247812 */ /* 0x000fe400078ec0ff */
[----:B------:R-:W-:Y:S02]  /*5340*/  LEA.HI.SX32 R33, R33, R84, 0x1c ;  /* 0x0000005421217211 */ /* 0x000fe400078fe2ff */
[----:B------:R-:W-:-:S03]  /*5350*/  SHF.R.U32.HI R35, RZ, 0x3, R35 ;  /* 0x00000003ff237819 */ /* 0x000fc60000011623 */
[----:B------:R-:W-:-:S05]  /*5360*/  IMAD.SHL.U32 R51, R33, 0x8, RZ ;  /* 0x0000000821337824 */ /* 0x000fca00078e00ff */
[----:B------:R-:W-:-:S04]  /*5370*/  LOP3.LUT R32, R36, 0x38, R51, 0xf8, !PT ;  /* 0x0000003824207812 */ /* 0x000fc800078ef833 */
[----:B------:R-:W-:-:S04]  /*5380*/  LOP3.LUT R32, R32, R35, RZ, 0x3c, !PT ;  /* 0x0000002320207212 */ /* 0x000fc800078e3cff */
[----:B--2---:R-:W-:Y:S01]  /*5390*/  IADD3 R33, R34, R32, RZ ;  /* 0x0000002022217210 */ /* 0x004fe20007ffe0ff */
[----:B------:R-:W-:-:S04]  /*53a0*/  IMAD R32, R18, 0x1800, R88 ;  /* 0x0000180012207824 */ /* 0x000fc800078e0258 */
        /* <DEDUP_REMOVED lines=23> */
[-C--:B------:R-:W-:Y:S01]  /*5520*/  FMUL.FTZ R102, R39, R54.reuse ;  /* 0x0000003627667220 */ /* 0x080fe20000410000 */
[----:B------:R-:W-:Y:S02]  /*5530*/  HADD2.F32 R35, -RZ, R33.H0_H0 ;  /* 0x20000021ff237230 */ /* 0x000fe40000004100 */
        /* <DEDUP_REMOVED lines=9> */
[--C-:B------:R-:W-:Y:S02]  /*55d0*/  HADD2.F32 R54, -RZ, R120.reuse.H0_H0 ;  /* 0x20000078ff367230 */ /* 0x100fe40000004100 */
[----:B------:R-:W-:Y:S01]  /*55e0*/  FFMA.FTZ R46, R46, R53, R55 ;  /* 0x000000352e2e7223 */ /* 0x000fe20000010037 */
[----:B------:R-:W-:Y:S02]  /*55f0*/  HADD2.F32 R120, -RZ, R120.H1_H1 ;  /* 0x30000078ff787230 */ /* 0x000fe40000004100 */
[----:B------:R-:W-:Y:S01]  /*5600*/  HADD2.F32 R53, -RZ, R47.H0_H0 ;  /* 0x2000002fff357230 */ /* 0x000fe20000004100 */
[----:B------:R-:W-:Y:S01]  /*5610*/  F2FP.F16.F32.PACK_AB R33, R36, R33 ;  /* 0x000000212421723e */ /* 0x000fe200000000ff */
[----:B------:R-:W-:-:S02]  /*5620*/  HADD2.F32 R39, -RZ, R37.H0_H0 ;  /* 0x20000025ff277230 */ /* 0x000fc40000004100 */
[----:B------:R-:W-:Y:S02]  /*5630*/  HADD2.F32 R47, -RZ, R47.H1_H1 ;  /* 0x3000002fff2f7230 */ /* 0x000fe40000004100 */
[-C--:B------:R-:W-:Y:S01]  /*5640*/  FMUL.FTZ R102, R53, R120.reuse ;  /* 0x0000007835667220 */ /* 0x080fe20000410000 */
[----:B------:R-:W-:Y:S02]  /*5650*/  HADD2.F32 R55, -RZ, R104.H0_H0 ;  /* 0x20000068ff377230 */ /* 0x000fe40000004100 */
[C---:B------:R-:W-:Y:S01]  /*5660*/  FMUL.FTZ R120, R39.reuse, R120 ;  /* 0x0000007827787220 */ /* 0x040fe20000410000 */
[----:B------:R-:W-:Y:S02]  /*5670*/  HADD2.F32 R52, -RZ, R37.H1_H1 ;  /* 0x30000025ff347230 */ /* 0x000fe40000004100 */
[-C--:B------:R-:W-:Y:S01]  /*5680*/  FFMA.FTZ R37, R39, R54.reuse, -R102 ;  /* 0x0000003627257223 */ /* 0x080fe20000010866 */
[----:B------:R-:W-:Y:S02]  /*5690*/  HADD2.F32 R45, -RZ, R45.H0_H0 ;  /* 0x2000002dff2d7230 */ /* 0x000fe40000004100 */
[-C--:B------:R-:W-:Y:S01]  /*56a0*/  FMUL.FTZ R103, R47, R55.reuse ;  /* 0x000000372f677220 */ /* 0x080fe20000410000 */
[----:B------:R-:W-:Y:S01]  /*56b0*/  FFMA.FTZ R39, R53, R54, R120 ;  /* 0x0000003635277223 */ /* 0x000fe20000010078 */
[----:B------:R-:W-:Y:S01]  /*56c0*/  FMUL.FTZ R104, R52, R55 ;  /* 0x0000003734687220 */ /* 0x000fe20000410000 */
[----:B------:R-:W-:-:S02]  /*56d0*/  HADD2.F32 R55, -RZ, R44.H0_H0 ;  /* 0x2000002cff377230 */ /* 0x000fc40000004100 */
[-C--:B------:R-:W-:Y:S01]  /*56e0*/  FFMA.FTZ R52, R52, R45.reuse, -R103 ;  /* 0x0000002d34347223 */ /* 0x080fe20000010867 */
[----:B------:R-:W-:Y:S02]  /*56f0*/  HADD2.F32 R53, -RZ, R119.H1_H1 ;  /* 0x30000077ff357230 */ /* 0x000fe40000004100 */
[----:B------:R-:W-:Y:S01]  /*5700*/  FFMA.FTZ R54, R47, R45, R104 ;  /* 0x0000002d2f367223 */ /* 0x000fe20000010068 */
[--C-:B------:R-:W-:Y:S02]  /*5710*/  HADD2.F32 R45, -RZ, R43.reuse.H0_H0 ;  /* 0x2000002bff2d7230 */ /* 0x100fe40000004100 */
[--C-:B------:R-:W-:Y:S01]  /*5720*/  HADD2.F32 R44, -RZ, R32.reuse.H0_H0 ;  /* 0x20000020ff2c7230 */ /* 0x100fe20000004100 */
[----:B------:R-:W-:Y:S01]  /*5730*/  F2FP.F16.F32.PACK_AB R52, R52, R37 ;  /* 0x000000253434723e */ /* 0x000fe200000000ff */
[----:B------:R-:W-:Y:S02]  /*5740*/  HADD2.F32 R43, -RZ, R43.H1_H1 ;  /* 0x3000002bff2b7230 */ /* 0x000fe40000004100 */
[----:B------:R-:W-:Y:S01]  /*5750*/  FMUL.FTZ R103, R45, R53 ;  /* 0x000000352d677220 */ /* 0x000fe20000410000 */
[----:B------:R-:W-:-:S02]  /*5760*/  HADD2.F32 R32, -RZ, R32.H1_H1 ;  /* 0x30000020ff207230 */ /* 0x000fc40000004100 */
[----:B------:R-:W-:Y:S01]  /*5770*/  FMUL.FTZ R102, R44, R53 ;  /* 0x000000352c667220 */ /* 0x000fe20000410000 */
[----:B------:R-:W-:Y:S02]  /*5780*/  HADD2.F32 R47, -RZ, R117.H1_H1 ;  /* 0x30000075ff2f7230 */ /* 0x000fe40000004100 */
[-C--:B------:R-:W-:Y:S01]  /*5790*/  FMUL.FTZ R53, R43, R55.reuse ;  /* 0x000000372b357220 */ /* 0x080fe20000410000 */
[----:B------:R-:W-:Y:S02]  /*57a0*/  HADD2.F32 R119, -RZ, R119.H0_H0 ;  /* 0x20000077ff777230 */ /* 0x000fe40000004100 */
[----:B------:R-:W-:Y:S01]  /*57b0*/  FMUL.FTZ R104, R32, R55 ;  /* 0x0000003720687220 */ /* 0x000fe20000410000 */
[----:B------:R-:W-:Y:S02]  /*57c0*/  HADD2.F32 R117, -RZ, R117.H0_H0 ;  /* 0x20000075ff757230 */ /* 0x000fe40000004100 */
[-C--:B------:R-:W-:Y:S01]  /*57d0*/  FFMA.FTZ R103, R44, R47.reuse, -R103 ;  /* 0x0000002f2c677223 */ /* 0x080fe20000010867 */
[----:B------:R-:W-:Y:S01]  /*57e0*/  FFMA.FTZ R102, R45, R47, R102 ;  /* 0x0000002f2d667223 */ /* 0x000fe20000010066 */
[-C--:B------:R-:W-:Y:S01]  /*57f0*/  FFMA.FTZ R44, R32, R40.reuse, -R53 ;  /* 0x00000028202c7223 */ /* 0x080fe20000010835 */
[----:B------:R-:W-:Y:S01]  /*5800*/  FFMA.FTZ R45, R43, R40, R104 ;  /* 0x000000282b2d7223 */ /* 0x000fe20000010068 */
[----:B------:R-:W-:Y:S01]  /*5810*/  HADD2.F32 R40, -RZ, R38.H0_H0 ;  /* 0x20000026ff287230 */ /* 0x000fe20000004100 */
[----:B------:R-:W-:Y:S01]  /*5820*/  F2FP.F16.F32.PACK_AB R37, R46, R35 ;  /* 0x000000232e25723e */ /* 0x000fe200000000ff */
[----:B------:R-:W-:Y:S01]  /*5830*/  HADD2.F32 R43, -RZ, R42.H0_H0 ;  /* 0x2000002aff2b7230 */ /* 0x000fe20000004100 */
[----:B------:R-:W-:Y:S01]  /*5840*/  F2FP.F16.F32.PACK_AB R39, R54, R39 ;  /* 0x000000273627723e */ /* 0x000fe200000000ff */
[----:B------:R-:W-:-:S02]  /*5850*/  HADD2.F32 R32, -RZ, R34.H0_H0 ;  /* 0x20000022ff207230 */ /* 0x000fc40000004100 */
[-C--:B------:R-:W-:Y:S01]  /*5860*/  FMUL.FTZ R47, R40, R119.reuse ;  /* 0x00000077282f7220 */ /* 0x080fe20000410000 */
[----:B------:R-:W-:Y:S01]  /*5870*/  HADD2.F32 R38, -RZ, R38.H1_H1 ;  /* 0x30000026ff267230 */ /* 0x000fe20000004100 */
[----:B------:R-:W-:Y:S01]  /*5880*/  F2FP.F16.F32.PACK_AB R36, R45, R102 ;  /* 0x000000662d24723e */ /* 0x000fe200000000ff */
[----:B------:R-:W-:Y:S02]  /*5890*/  HADD2.F32 R34, -RZ, R34.H1_H1 ;  /* 0x30000022ff227230 */ /* 0x000fe40000004100 */
[----:B------:R-:W-:Y:S01]  /*58a0*/  FMUL.FTZ R119, R32, R119 ;  /* 0x0000007720777220 */ /* 0x000fe20000410000 */
[----:B------:R-:W-:Y:S02]  /*58b0*/  HADD2.F32 R41, -RZ, R41.H0_H0 ;  /* 0x20000029ff297230 */ /* 0x000fe40000004100 */
[----:B------:R-:W-:Y:S01]  /*58c0*/  FMUL.FTZ R53, R38, R43 ;  /* 0x0000002b26357220 */ /* 0x000fe20000410000 */
[----:B------:R-:W-:Y:S01]  /*58d0*/  FFMA.FTZ R47, R32, R117, -R47 ;  /* 0x00000075202f7223 */ /* 0x000fe2000001082f */
[----:B------:R-:W-:Y:S01]  /*58e0*/  FMUL.FTZ R43, R34, R43 ;  /* 0x0000002b222b7220 */ /* 0x000fe20000410000 */
[----:B------:R-:W-:Y:S01]  /*58f0*/  FFMA.FTZ R119, R40, R117, R119 ;  /* 0x0000007528777223 */ /* 0x000fe20000010077 */
[----:B------:R-:W-:Y:S01]  /*5900*/  FFMA.FTZ R34, R34, R41, -R53 ;  /* 0x0000002922227223 */ /* 0x000fe20000010835 */
[----:B------:R-:W-:Y:S01]  /*5910*/  F2FP.F16.F32.PACK_AB R32, R44, R103 ;  /* 0x000000672c20723e */ /* 0x000fe200000000ff */
[----:B------:R-:W-:Y:S01]  /*5920*/  FFMA.FTZ R38, R38, R41, R43 ;  /* 0x0000002926267223 */ /* 0x000fe2000001002b */
[----:B------:R-:W-:-:S02]  /*5930*/  IMAD.MOV.U32 R35, RZ, RZ, R52 ;  /* 0x000000ffff237224 */ /* 0x000fc400078e0034 */
[----:B------:R-:W-:Y:S02]  /*5940*/  F2FP.F16.F32.PACK_AB R34, R34, R47 ;  /* 0x0000002f2222723e */ /* 0x000fe400000000ff */
[----:B------:R-:W-:-:S07]  /*5950*/  F2FP.F16.F32.PACK_AB R38, R38, R119 ;  /* 0x000000772626723e */ /* 0x000fce00000000ff */
.L_x_5673:
[----:B------:R-:W-:Y:S05]  /*5960*/  BSYNC B1 ;  /* 0x0000000000017941 */ /* 0x000fea0003800000 */
.L_x_5672:
        /* <DEDUP_REMOVED lines=10> */
.L_x_5641:
[----:B------:R-:W-:-:S06]  /*5a10*/  UISETP.NE.AND UP0, UPT, UR37, 0x3, UPT ;  /* 0x000000032500788c */ /* 0x000fcc000bf05270 */
[----:B------:R-:W-:-:S13]  /*5a20*/  PLOP3.LUT P3, PT, PT, PT, UP0, 0x80, 0x0 ;  /* 0x000000000000781c */ /* 0x000fda0003f6f008 */
[----:B------:R-:W-:Y:S05]  /*5a30*/  @!P3 BRA `(.L_x_5674) ;  /* 0x000000000004b947 */ /* 0x000fea0003800000 */
[----:B------:R-:W-:Y:S01]  /*5a40*/  BPT.TRAP 0x1 ;  /* 0x000000040000795c */ /* 0x000fe20000300000 */
.L_x_5674:
[----:B------:R-:W-:Y:S01]  /*5a50*/  IMAD R96, R18, 0x8, R19 ;  /* 0x0000000812607824 */ /* 0x000fe200078e0213 */
[----:B------:R-:W-:Y:S01]  /*5a60*/  SHF.L.U32 R107, R202, 0x1f, RZ ;  /* 0x0000001fca6b7819 */ /* 0x000fe200000006ff */
[----:B------:R-:W-:Y:S01]  /*5a70*/  IMAD R106, R27, -0x60, R24 ;  /* 0xffffffa01b6a7824 */ /* 0x000fe200078e0218 */
[----:B------:R-:W-:Y:S02]  /*5a80*/  BSSY B1, `(.L_x_5675) ;  /* 0x0000004000017945 */ /* 0x000fe40003800000 */
[----:B------:R-:W0:Y:S02]  /*5a90*/  SYNCS.PHASECHK.TRANS64.TRYWAIT P4, [R96+URZ+0x32490], R107 ;  /* 0x0324906b600075a7 */ /* 0x000e24000808017f */
[----:B------:R-:W-:Y:S01]  /*5aa0*/  VIMNMX R106, R106, 0x60, PT ;  /* 0x000000606a6a7848 */ /* 0x000fe20003fe0100 */
[----:B0-----:R-:W-:Y:S06]  /*5ab0*/  @!P4 BRA `(.L_x_5676) ;  /* 0x000001c0008cc947 */ /* 0x001fec0003800000 */
.L_x_5964:
[----:B------:R-:W-:Y:S05]  /*5ac0*/  BSYNC B1 ;  /* 0x0000000000017941 */ /* 0x000fea0003800000 */
.L_x_5675:
[CC--:B------:R-:W-:Y:S01]  /*5ad0*/  ISETP.GE.AND P5, PT, R22.reuse, R106.reuse, PT ;  /* 0x0000006a1600720c */ /* 0x0c0fe20003fa6270 */
[----:B------:R-:W-:Y:S01]  /*5ae0*/  VIADD R32, R22, 0x40 ;  /* 0x0000004016207836 */ /* 0x000fe20000000000 */
[----:B------:R-:W-:Y:S04]  /*5af0*/  BSSY B1, `(.L_x_5677) ;  /* 0x0000007000017945 */ /* 0x000fe80003800000 */
[----:B------:R-:W-:-:S07]  /*5b00*/  ISETP.GE.AND P4, PT, R32, R106, PT ;  /* 0x0000006a2000720c */ /* 0x000fce0003f86270 */
[----:B------:R-:W-:Y:S06]  /*5b10*/  @P5 BRA `(.L_x_5678) ;  /* 0x0000000000105947 */ /* 0x000fec0003800000 */
[----:B------:R-:W1:Y:S04]  /*5b20*/  @!P1 LDS.128 R32, [R104] ;  /* 0x0000000068209984 */ /* 0x000e680000000c00 */
[----:B------:R-:W2:Y:S04]  /*5b30*/  @!P2 LDS.128 R36, [R103] ;  /* 0x000000006724a984 */ /* 0x000ea80000000c00 */
[----:B-1----:R1:W-:Y:S04]  /*5b40*/  @!P1 STG.E.128 desc[UR40][R42.64], R32 ;  /* 0x000000202a009986 */ /* 0x0023e8000c101d28 */
[----:B--2---:R1:W-:Y:S02]  /*5b50*/  @!P2 STG.E.128 desc[UR40][R42.64+0x40], R36 ;  /* 0x000040242a00a986 */ /* 0x0043e4000c101d28 */
.L_x_5678:
[----:B------:R-:W-:Y:S05]  /*5b60*/  BSYNC B1 ;  /* 0x0000000000017941 */ /* 0x000fea0003800000 */
.L_x_5677:
[----:B------:R-:W-:Y:S05]  /*5b70*/  @P4 BRA `(.L_x_5658) ;  /* 0x0000000000104947 */ /* 0x000fea0003800000 */
[----:B-1----:R-:W1:Y:S04]  /*5b80*/  @!P1 LDS.128 R32, [R104+0x2000] ;  /* 0x0020000068209984 */ /* 0x002e680000000c00 */
[----:B------:R-:W2:Y:S04]  /*5b90*/  @!P2 LDS.128 R36, [R103+0x2000] ;  /* 0x002000006724a984 */ /* 0x000ea80000000c00 */
[----:B-1----:R1:W-:Y:S04]  /*5ba0*/  @!P1 STG.E.128 desc[UR40][R40.64], R32 ;  /* 0x0000002028009986 */ /* 0x0023e8000c101d28 */
[----:B--2---:R1:W-:Y:S02]  /*5bb0*/  @!P2 STG.E.128 desc[UR40][R40.64+0x40], R36 ;  /* 0x000040242800a986 */ /* 0x0043e4000c101d28 */
.L_x_5658:
[----:B------:R-:W-:Y:S05]  /*5bc0*/  BSYNC B0 ;  /* 0x0000000000007941 */ /* 0x000fea0003800000 */
.L_x_5640:
        /* <DEDUP_REMOVED lines=17> */
.L_x_5680:
[----:B------:R-:W-:Y:S05]  /*5ce0*/  BSYNC B0 ;  /* 0x0000000000007941 */ /* 0x000fea0003800000 */
.L_x_5679:
[----:B------:R-:W2:Y:S01]  /*5cf0*/  SYNCS.PHASECHK.TRANS64.TRYWAIT P3, [R96+URZ+0x324b0], R107 ;  /* 0x0324b06b600075a7 */ /* 0x000ea2000806017f */
[----:B------:R-:W-:Y:S01]  /*5d00*/  ULDC UR38, c[0x0][0x320] ;  /* 0x0000c80000267ab9 */ /* 0x000fe20000000800 */
[----:B------:R-:W-:Y:S01]  /*5d10*/  ULDC.64 UR46, c[0x0][0x328] ;  /* 0x0000ca00002e7ab9 */ /* 0x000fe20000000a00 */
[----:B------:R-:W-:Y:S01]  /*5d20*/  ULDC.64 UR44, c[0x0][0x318] ;  /* 0x0000c600002c7ab9 */ /* 0x000fe20000000a00 */
[----:B------:R-:W-:Y:S01]  /*5d30*/  BSSY B0, `(.L_x_5681) ;  /* 0x0000003000007945 */ /* 0x000fe20003800000 */
[----:B-1----:R-:W-:-:S03]  /*5d40*/  IMAD R32, R18, 0x6000, R90 ;  /* 0x0000600012207824 */ /* 0x002fc600078e025a */
[----:B--2---:R-:W-:Y:S05]  /*5d50*/  @!P3 BRA `(.L_x_5682) ;  /* 0x000001bc00f8b947 */ /* 0x004fea0003800000 */
.L_x_5965:
[----:B------:R-:W-:Y:S05]  /*5d60*/  BSYNC B0 ;  /* 0x0000000000007941 */ /* 0x000fea0003800000 */
.L_x_5681:
        /* <DEDUP_REMOVED lines=39> */
.L_x_5684:
[----:B------:R-:W-:Y:S05]  /*5fe0*/  BSYNC B0 ;  /* 0x0000000000007941 */ /* 0x000fea0003800000 */
.L_x_5683:
[----:B--2---:R-:W-:Y:S01]  /*5ff0*/  VIADD R32, R22, 0x40 ;  /* 0x0000004016207836 */ /* 0x004fe20000000000 */
[----:B------:R-:W-:Y:S04]  /*6000*/  BSSY B0, `(.L_x_5685) ;  /* 0x0000025000007945 */ /* 0x000fe80003800000 */
[----:B------:R-:W-:-:S13]  /*6010*/  ISETP.GE.AND P3, PT, R32, R106, PT ;  /* 0x0000006a2000720c */ /* 0x000fda0003f66270 */
[----:B------:R-:W-:Y:S05]  /*6020*/  @P3 BRA `(.L_x_5686) ;  /* 0x0000000000883947 */ /* 0x000fea0003800000 */
[----:B------:R-:W-:Y:S01]  /*6030*/  IADD3 R35, P3, R36, 0x40, RZ ;  /* 0x0000004024237810 */ /* 0x000fe20007f7e0ff */
[----:B------:R-:W-:Y:S02]  /*6040*/  IMAD.MOV.U32 R32, RZ, RZ, R6 ;  /* 0x000000ffff207224 */ /* 0x000fe400078e0006 */
[----:B------:R-:W-:Y:S02]  /*6050*/  IMAD.MOV.U32 R33, RZ, RZ, R93 ;  /* 0x000000ffff217224 */ /* 0x000fe400078e005d */
[----:B------:R-:W-:Y:S02]  /*6060*/  IMAD.X R36, RZ, RZ, R37, P3 ;  /* 0x000000ffff247224 */ /* 0x000fe400018e0625 */
[----:B------:R-:W-:-:S04]  /*6070*/  IMAD.WIDE.U32 R32, R35, UR46, R32 ;  /* 0x0000002e23207c25 */ /* 0x000fc8000f8e0020 */
[----:B------:R-:W-:-:S04]  /*6080*/  IMAD R36, R36, UR46, RZ ;  /* 0x0000002e24247c24 */ /* 0x000fc8000f8e02ff */
[----:B------:R-:W-:Y:S01]  /*6090*/  IMAD R35, R35, UR47, R36 ;  /* 0x0000002f23237c24 */ /* 0x000fe2000f8e0224 */
[----:B------:R-:W-:-:S04]  /*60a0*/  LEA R36, P3, R32, UR44, 0x1 ;  /* 0x0000002c20247c11 */ /* 0x000fc8000f8608ff */
[----:B------:R-:W-:-:S04]  /*60b0*/  IADD3 R33, R33, R35, RZ ;  /* 0x0000002321217210 */ /* 0x000fc80007ffe0ff */
        /* <DEDUP_REMOVED lines=25> */
.L_x_5686:
[----:B------:R-:W-:Y:S05]  /*6250*/  BSYNC B0 ;  /* 0x0000000000007941 */ /* 0x000fea0003800000 */
.L_x_5685:
[----:B------:R-:W-:Y:S01]  /*6260*/  @!PT LDS RZ, [RZ] ;  /* 0x00000000fffff984 */ /* 0x000fe20000000800 */
[----:B------:R-:W-:Y:S01]  /*6270*/  @!PT LDS RZ, [RZ] ;  /* 0x00000000fffff984 */ /* 0x000fe20000000800 */
[----:B------:R-:W-:Y:S01]  /*6280*/  @!PT LDS RZ, [RZ] ;  /* 0x00000000fffff984 */ /* 0x000fe20000000800 */
[----:B------:R-:W-:Y:S01]  /*6290*/  @!PT LDS RZ, [RZ] ;  /* 0x00000000fffff984 */ /* 0x000fe20000000800 */
[----:B------:R3:W-:Y:S06]  /*62a0*/  MEMBAR.ALL.CTA ;  /* 0x0000000000007992 */ /* 0x0007ec0000008000 */
[----:B---3--:R-:W3:Y:S02]  /*62b0*/  FENCE.VIEW.ASYNC.S ;  /* 0x00000000000073c6 */ /* 0x008ee40000000000 */
[----:B---3--:R3:W-:Y:S01]  /*62c0*/  BAR.SYNC.DEFER_BLOCKING R74, 0x80 ;  /* 0x0002004a0000751d */ /* 0x0087e20000010000 */
[----:B------:R-:W-:Y:S01]  /*62d0*/  ISETP.NE.AND P5, PT, R97, RZ, PT ;  /* 0x000000ff6100720c */ /* 0x000fe20003fa5270 */
[----:B------:R-:W-:-:S02]  /*62e0*/  VIADD R18, R18, 0x1 ;  /* 0x0000000112127836 */ /* 0x000fc40000000000 */
[----:B01----:R-:W-:-:S03]  /*62f0*/  @!P4 VIADD R96, R96, 0x324c0 ;  /* 0x000324c06060c836 */ /* 0x003fc60000000000 */
[C---:B------:R-:W-:Y:S02]  /*6300*/  ISETP.NE.AND P3, PT, R18.reuse, 0x2, PT ;  /* 0x000000021200780c */ /* 0x040fe40003f65270 */
[----:B------:R-:W-:Y:S02]  /*6310*/  @!P4 PRMT R96, RZ, 0x654, R96 ;  /* 0x00000654ff60c816 */ /* 0x000fe40000000060 */
[----:B--2---:R-:W-:Y:S02]  /*6320*/  SEL R33, RZ, 0x1, P3 ;  /* 0x00000001ff217807 */ /* 0x004fe40001800000 */
        /* <DEDUP_REMOVED lines=9> */
.L_x_5635:
[----:B------:R-:W2:Y:S01]  /*63c0*/  LDL R3, [R1+0x1c] ;  /* 0x00001c0001037983 */ /* 0x000ea20000100800 */
[----:B------:R-:W0:Y:S01]  /*63d0*/  LDC R0, c[0x0][0x448] ;  /* 0x00011200ff007b82 */ /* 0x000e220000000800 */
[----:B------:R-:W-:Y:S01]  /*63e0*/  IMAD.MOV.U32 R215, RZ, RZ, RZ ;  /* 0x000000ffffd77224 */ /* 0x000fe200078e00ff */
[----:B0-----:R-:W-:-:S13]  /*63f0*/  ISETP.NE.AND P1, PT, R0, 0x1, PT ;  /* 0x000000010000780c */ /* 0x001fda0003f25270 */
[----:B------:R-:W0:Y:S08]  /*6400*/  @P1 LDC R0, c[0x0][0x44c] ;  /* 0x00011300ff001b82 */ /* 0x000e300000000800 */
[----:B------:R-:W1:Y:S01]  /*6410*/  @P1 LDC R5, c[0x0][0x450] ;  /* 0x00011400ff051b82 */ /* 0x000e620000000800 */
[----:B--2---:R-:W-:-:S04]  /*6420*/  VIADD R3, R3, 0x7f ;  /* 0x0000007f03037836 */ /* 0x004fc80000000000 */
        /* <DEDUP_REMOVED lines=12> */
.L_x_5688:
[----:B------:R-:W-:Y:S04]  /*64f0*/  BSSY B0, `(.L_x_5689) ;  /* 0x0000020000007945 */ /* 0x000fe80003800000 */
[----:B------:R-:W-:Y:S05]  /*6500*/  @!P1 BRA `(.L_x_5690) ;  /* 0x0000000000789947 */ /* 0x000fea0003800000 */
[----:B------:R-:W2:Y:S01]  /*6510*/  LDL R0, [R1+0x4c] ;  /* 0x00004c0001007983 */ /* 0x000ea20000100800 */
[----:B------:R-:W-:Y:S01]  /*6520*/  ULDC UR4, c[0x0][0xae8] ;  /* 0x0002ba0000047ab9 */ /* 0x000fe20000000800 */
[----:B--2---:R-:W-:-:S04]  /*6530*/  ISETP.NE.AND P0, PT, R0, RZ, PT ;  /* 0x000000ff0000720c */ /* 0x004fc80003f05270 */
        /* <DEDUP_REMOVED lines=27> */
.L_x_5690:
[----:B------:R-:W-:Y:S05]  /*66f0*/  BSYNC B0 ;  /* 0x0000000000007941 */ /* 0x000fea0003800000 */
.L_x_5689:
[----:B------:R-:W2:Y:S01]  /*6700*/  LDL R0, [R1+0x64] ;  /* 0x0000640001007983 */ /* 0x000ea20000100800 */
[----:B------:R-:W-:Y:S01]  /*6710*/  PLOP3.LUT P0, PT, PT, PT, PT, 0x80, 0x0 ;  /* 0x000000000000781c */ /* 0x000fe20003f0f070 */
[----:B------:R-:W-:Y:S01]  /*6720*/  IMAD.MOV.U32 R3, RZ, RZ, RZ ;  /* 0x000000ffff037224 */ /* 0x000fe200078e00ff */
[----:B------:R-:W-:Y:S01]  /*6730*/  CS2R R150, SRZ ;  /* 0x0000000000967805 */ /* 0x000fe2000001ff00 */
[----:B------:R-:W-:Y:S01]  /*6740*/  IMAD.MOV.U32 R154, RZ, RZ, RZ ;  /* 0x000000ffff9a7224 */ /* 0x000fe200078e00ff */
        /* <DEDUP_REMOVED lines=26> */
[----:B---3--:R-:W-:Y:S02]  /*68f0*/  CS2R R96, SRZ ;  /* 0x0000000000607805 */ /* 0x008fe4000001ff00 */
        /* <DEDUP_REMOVED lines=36> */
[----:B--2---:R-:W-:-:S05]  /*6b40*/  IMAD R0, R0, R215, RZ ;  /* 0x000000d700007224 */ /* 0x004fca00078e02ff */
[----:B------:R0:W-:Y:S01]  /*6b50*/  STL [R1+0x30], R0 ;  /* 0x0000300001007387 */ /* 0x0001e20000100800 */
[----:B------:R-:W-:-:S04]  /*6b60*/  VIADDMNMX R215, R0, R215, R10, PT ;  /* 0x000000d700d77246 */ /* 0x000fc8000380010a */
[----:B------:R-:W-:-:S13]  /*6b70*/  ISETP.GT.AND P1, PT, R215, R0, PT ;  /* 0x00000000d700720c */ /* 0x000fda0003f24270 */
[----:B0-----:R-:W-:Y:S05]  /*6b80*/  @!P1 BRA `(.L_x_5691) ;  /* 0x000000bc008c9947 */ /* 0x001fea0003800000 */
        /* <DEDUP_REMOVED lines=8> */
.L_x_5968:
[----:B-1----:R-:W-:Y:S01]  /*6c10*/  LEA.HI R0, R14, R14, RZ, 0x1 ;  /* 0x0000000e0e007211 */ /* 0x002fe200078f08ff */
[----:B------:R-:W-:Y:S01]  /*6c20*/  VIADD R24, R19, 0x18400 ;  /* 0x0001840013187836 */ /* 0x000fe20000000000 */
[----:B------:R-:W-:Y:S01]  /*6c30*/  BSSY B6, `(.L_x_5693) ;  /* 0x000001d000067945 */ /* 0x000fe20003800000 */
[----:B------:R-:W-:Y:S01]  /*6c40*/  IMAD.MOV.U32 R213, RZ, RZ, 0x40000040 ;  /* 0x40000040ffd57424 */ /* 0x000fe200078e00ff */
[----:B------:R-:W-:Y:S02]  /*6c50*/  LOP3.LUT R3, R0, 0x7fffe, RZ, 0xc0, !PT ;  /* 0x0007fffe00037812 */ /* 0x000fe400078ec0ff */
[----:B------:R-:W-:-:S03]  /*6c60*/  LOP3.LUT P0, RZ, R24, 0x1bf, RZ, 0xc0, !PT ;  /* 0x000001bf18ff7812 */ /* 0x000fc6000780c0ff */
[----:B------:R-:W-:-:S04]  /*6c70*/  IMAD.IADD R3, R14, 0x1, -R3 ;  /* 0x000000010e037824 */ /* 0x000fc800078e0a03 */
[----:B------:R-:W-:-:S05]  /*6c80*/  IMAD R3, R3, 0x2000, R24 ;  /* 0x0000200003037824 */ /* 0x000fca00078e0218 */
[----:B------:R-:W-:Y:S02]  /*6c90*/  SHF.R.U32.HI R0, RZ, 0x4, R3 ;  /* 0x00000004ff007819 */ /* 0x000fe40000011603 */
[----:B------:R-:W-:Y:S02]  /*6ca0*/  IADD3 R3, R3, 0xa000, RZ ;  /* 0x0000a00003037810 */ /* 0x000fe40007ffe0ff */
[----:B------:R-:W-:Y:S02]  /*6cb0*/  LOP3.LUT R0, R0, 0x3fff, RZ, 0xc0, !PT ;  /* 0x00003fff00007812 */ /* 0x000fe400078ec0ff */
[----:B------:R-:W-:Y:S02]  /*6cc0*/  SHF.R.U32.HI R3, RZ, 0x4, R3 ;  /* 0x00000004ff037819 */ /* 0x000fe40000011603 */
[----:B------:R-:W-:Y:S02]  /*6cd0*/  LOP3.LUT R212, R0, 0x10000, RZ, 0xfc, !PT ;  /* 0x0001000000d47812 */ /* 0x000fe400078efcff */
        /* <DEDUP_REMOVED lines=18> */
.L_x_5694:
[----:B------:R-:W-:Y:S05]  /*6e00*/  BSYNC B6 ;  /* 0x0000000000067941 */ /* 0x000fea0003800000 */
.L_x_5693:
[----:B------:R-:W-:Y:S02]  /*6e10*/  ULDC UR4, c[0x0][0x3f4] ;  /* 0x0000fd0000047ab9 */ /* 0x000fe40000000800 */
[----:B------:R-:W-:-:S13]  /*6e20*/  ISETP.LT.AND P0, PT, RZ, UR4, PT ;  /* 0x00000004ff007c0c */ /* 0x000fda000bf01270 */
[----:B------:R-:W-:Y:S05]  /*6e30*/  @P0 BRA `(.L_x_5695) ;  /* 0x0000000000400947 */ /* 0x000fea0003800000 */
[----:B------:R-:W2:Y:S02]  /*6e40*/  LDL R20, [R1+0x60] ;  /* 0x0000600001147983 */ /* 0x000ea40000100800 */
[----:B--2---:R-:W-:-:S04]  /*6e50*/  LEA.HI R0, R20, R20, RZ, 0x1 ;  /* 0x0000001414007211 */ /* 0x004fc800078f08ff */
        /* <DEDUP_REMOVED lines=8> */
.L_x_5698:
[----:B--2---:R2:W3:Y:S02]  /*6ee0*/  SYNCS.PHASECHK.TRANS64.TRYWAIT P0, [R19+URZ+0x32400], R4 ;  /* 0x03240004130075a7 */ /* 0x0044e4000800017f */
[----:B---3--:R-:W-:Y:S05]  /*6ef0*/  @!P0 NANOSLEEP.SYNCS 0x989680 ;  /* 0x009896800000895d */ /* 0x008fea0003900000 */
[----:B------:R-:W3:Y:S02]  /*6f00*/  @!P0 SYNCS.PHASECHK.TRANS64 P0, [R19+URZ+0x32400], R4 ;  /* 0x03240004130085a7 */ /* 0x000ee4000800007f */
[----:B---3--:R-:W-:Y:S05]  /*6f10*/  @!P0 BRA `(.L_x_5698) ;  /* 0xfffffffc00f08947 */ /* 0x008fea000383ffff */
.L_x_5697:
[----:B------:R-:W-:Y:S05]  /*6f20*/  BSYNC B0 ;  /* 0x0000000000007941 */ /* 0x000fea0003800000 */
.L_x_5696:
[----:B------:R-:W-:Y:S05]  /*6f30*/  BRA `(.L_x_5699) ;  /* 0x0000002c00387947 */ /* 0x000fea0003800000 */
.L_x_5695:
        /* <DEDUP_REMOVED lines=17> */
[----:B------:R-:W-:Y:S01]  /*7050*/  IMAD.U32 R4, RZ, RZ, UR4 ;  /* 0x00000004ff047e24 */ /* 0x000fe2000f8e00ff */
[----:B------:R-:W-:Y:S01]  /*7060*/  MOV R12, 0x1 ;  /* 0x00000001000c7802 */ /* 0x000fe20000000f00 */
        /* <DEDUP_REMOVED lines=8> */
[----:B0-----:R-:W-:-:S07]  /*70f0*/  IMAD.MOV.U32 R13, RZ, RZ, RZ ;  /* 0x000000ffff0d7224 */ /* 0x001fce00078e00ff */
[----:B------:R-:W-:-:S07]  /*7100*/  LEPC R20, `(.L_x_5701) ;  /* 0x000000001014794e */ /* 0x000fce0000000000 */
[----:B-1----:R-:W-:Y:S05]  /*7110*/  CALL.ABS.NOINC R14 ;  /* 0x000000000e007343 */ /* 0x002fea0003c00000 */
.L_x_5701:
[----:B------:R-:W-:Y:S05]  /*7120*/  BSYNC B6 ;  /* 0x0000000000067941 */ /* 0x000fea0003800000 */
.L_x_5700:
[----:B------:R-:W2:Y:S01]  /*7130*/  LDL R35, [R1+0x1c] ;  /* 0x00001c0001237983 */ /* 0x000ea20000100800 */
[----:B------:R-:W-:Y:S01]  /*7140*/  LEA.HI R31, R31, R26, RZ, 0x2 ;  /* 0x0000001a1f1f7211 */ /* 0x000fe200078f10ff */
[----:B------:R-:W-:Y:S01]  /*7150*/  ULDC.U8 UR4, c[0x0][0x410] ;  /* 0x0001040000047ab9 */ /* 0x000fe20000000000 */
[----:B------:R-:W-:Y:S01]  /*7160*/  BSSY B0, `(.L_x_5702) ;  /* 0x00002a3000007945 */ /* 0x000fe20003800000 */
[----:B------:R-:W-:Y:S02]  /*7170*/  ISETP.NE.AND P0, PT, RZ, UR4, PT ;  /* 0x00000004ff007c0c */ /* 0x000fe4000bf05270 */
[----:B------:R-:W-:Y:S02]  /*7180*/  SHF.R.S32.HI R3, RZ, 0x1f, R31 ;  /* 0x0000001fff037819 */ /* 0x000fe4000001141f */
[----:B------:R-:W-:Y:S02]  /*7190*/  LOP3.LUT R31, R31, 0xfffffffc, RZ, 0xc0, !PT ;  /* 0xfffffffc1f1f7812 */ /* 0x000fe400078ec0ff */
[----:B------:R-:W-:-:S03]  /*71a0*/  LEA.HI R3, R3, R22, RZ, 0x3 ;  /* 0x0000001603037211 */ /* 0x000fc600078f18ff */
[----:B------:R-:W-:Y:S01]  /*71b0*/  IMAD.IADD R26, R26, 0x1, -R31 ;  /* 0x000000011a1a7824 */ /* 0x000fe200078e0a1f */
[----:B------:R-:W-:-:S05]  /*71c0*/  LOP3.LUT R3, R3, 0xfffffff8, RZ, 0xc0, !PT ;  /* 0xfffffff803037812 */ /* 0x000fca00078ec0ff */
[C---:B------:R-:W-:Y:S02]  /*71d0*/  IMAD.IADD R36, R22.reuse, 0x1, -R3 ;  /* 0x0000000116247824 */ /* 0x040fe400078e0a03 */
[----:B--2---:R-:W-:Y:S01]  /*71e0*/  IMAD.IADD R37, R22, 0x1, R35 ;  /* 0x0000000116257824 */ /* 0x004fe200078e0223 */
        /* <DEDUP_REMOVED lines=36> */
.L_x_5974:
[----:B------:R-:W5:Y:S01]  /*7430*/  LDL R8, [R1+0x18] ;  /* 0x0000180001087983 */ /* 0x000f620000100800 */
[----:B------:R-:W-:Y:S01]  /*7440*/  BSSY B1, `(.L_x_5705) ;  /* 0x000001e000017945 */ /* 0x000fe20003800000 */
[----:B------:R-:W-:Y:S02]  /*7450*/  CS2R R26, SRZ ;  /* 0x00000000001a7805 */ /* 0x000fe4000001ff00 */
[----:B------:R-:W-:Y:S02]  /*7460*/  CS2R R24, SRZ ;  /* 0x0000000000187805 */ /* 0x000fe4000001ff00 */
[----:B------:R-:W-:Y:S02]  /*7470*/  CS2R R28, SRZ ;  /* 0x00000000001c7805 */ /* 0x000fe4000001ff00 */
[----:B------:R-:W-:Y:S01]  /*7480*/  CS2R R20, SRZ ;  /* 0x0000000000147805 */ /* 0x000fe2000001ff00 */
[----:B-----5:R-:W-:-:S05]  /*7490*/  IMAD R38, R8, R38, RZ ;  /* 0x0000002608267224 */ /* 0x020fca00078e02ff */
[----:B------:R-:W-:-:S13]  /*74a0*/  ISETP.GE.AND P0, PT, R37, R38, PT ;  /* 0x000000262500720c */ /* 0x000fda0003f06270 */
        /* <DEDUP_REMOVED lines=8> */
[C---:B------:R-:W-:Y:S02]  /*7530*/  @!P2 IMAD.WIDE R32, R200.reuse, 0x2, R8 ;  /* 0x00000002c820a825 */ /* 0x040fe400078e0208 */
        /* <DEDUP_REMOVED lines=14> */
.L_x_5706:
[----:B------:R-:W-:Y:S05]  /*7620*/  BSYNC B1 ;  /* 0x0000000000017941 */ /* 0x000fea0003800000 */
.L_x_5705:
[----:B----45:R-:W-:Y:S01]  /*7630*/  IMAD.MOV.U32 R5, RZ, RZ, R24 ;  /* 0x000000ffff057224 */ /* 0x030fe200078e0018 */
[----:B0-----:R-:W-:Y:S01]  /*7640*/  MOV R8, R25 ;  /* 0x0000001900087202 */ /* 0x001fe20000000f00 */
[----:B---3--:R-:W-:Y:S01]  /*7650*/  IMAD.MOV.U32 R0, RZ, RZ, R26 ;  /* 0x000000ffff007224 */ /* 0x008fe200078e001a */
[----:B------:R-:W-:Y:S01]  /*7660*/  UMOV UR4, 0xffffffff ;  /* 0xffffffff00047882 */ /* 0x000fe20000000000 */
[----:B--2---:R-:W-:Y:S01]  /*7670*/  IMAD.MOV.U32 R3, RZ, RZ, R27 ;  /* 0x000000ffff037224 */ /* 0x004fe200078e001b */
[----:B------:R-:W-:Y:S01]  /*7680*/  PRMT R43, R5, 0x5410, R8 ;  /* 0x00005410052b7816 */ /* 0x000fe20000000008 */
[----:B------:R-:W-:Y:S02]  /*7690*/  IMAD.MOV.U32 R5, RZ, RZ, R20 ;  /* 0x000000ffff057224 */ /* 0x000fe400078e0014 */
[----:B------:R-:W-:Y:S01]  /*76a0*/  IMAD.MOV.U32 R8, RZ, RZ, R21 ;  /* 0x000000ffff087224 */ /* 0x000fe200078e0015 */
[----:B------:R-:W-:Y:S01]  /*76b0*/  PRMT R42, R0, 0x5410, R3 ;  /* 0x00005410002a7816 */ /* 0x000fe20000000003 */
[----:B------:R-:W-:-:S02]  /*76c0*/  IMAD.MOV.U32 R0, RZ, RZ, R28 ;  /* 0x000000ffff007224 */ /* 0x000fc400078e001c */
[----:B------:R-:W-:Y:S01]  /*76d0*/  IMAD.MOV.U32 R3, RZ, RZ, R29 ;  /* 0x000000ffff037224 */ /* 0x000fe200078e001d */
[----:B------:R-:W-:Y:S02]  /*76e0*/  PRMT R45, R5, 0x5410, R8 ;  /* 0x00005410052d7816 */ /* 0x000fe40000000008 */
[----:B------:R-:W-:Y:S02]  /*76f0*/  CS2R R8, SRZ ;  /* 0x0000000000087805 */ /* 0x000fe4000001ff00 */
[----:B------:R-:W-:Y:S01]  /*7700*/  PRMT R44, R0, 0x5410, R3 ;  /* 0x00005410002c7816 */ /* 0x000fe20000000003 */
[----:B------:R-:W-:Y:S06]  /*7710*/  BRA.DIV UR4, `(.L_x_5707) ;  /* 0x000001aa04307947 */ /* 0x000fec000b800000 */
[----:B------:R0:W2:Y:S04]  /*7720*/  SHFL.IDX PT, R3, R6, 0x1, 0x1c1f ;  /* 0x003c1f0006037f89 */ /* 0x0000a800000e0000 */
[----:B-1----:R-:W1:Y:S04]  /*7730*/  SHFL.IDX PT, R4, R4, 0x1, 0x1c1f ;  /* 0x003c1f0004047f89 */ /* 0x002e6800000e0000 */
[----:B------:R-:W3:Y:S04]  /*7740*/  SHFL.IDX PT, R7, R7, 0x1, 0x1c1f ;  /* 0x003c1f0007077f89 */ /* 0x000ee800000e0000 */
[----:B0-----:R-:W4:Y:S02]  /*7750*/  SHFL.IDX PT, R30, R30, 0x1, 0x1c1f ;  /* 0x003c1f001e1e7f89 */ /* 0x001f2400000e0000 */
.L_x_5980:
[----:B------:R-:W5:Y:S01]  /*7760*/  LDL R5, [R1+0x60] ;  /* 0x0000600001057983 */ /* 0x000f620000100800 */
[----:B------:R-:W-:Y:S01]  /*7770*/  VIADD R37, R37, 0x40 ;  /* 0x0000004025257836 */ /* 0x000fe20000000000 */
[----:B------:R-:W-:Y:S01]  /*7780*/  BSSY B1, `(.L_x_5708) ;  /* 0x0000020000017945 */ /* 0x000fe20003800000 */
[----:B------:R-:W-:Y:S02]  /*7790*/  CS2R R10, SRZ ;  /* 0x00000000000a7805 */ /* 0x000fe4000001ff00 */
[----:B------:R-:W-:Y:S02]  /*77a0*/  CS2R R14, SRZ ;  /* 0x00000000000e7805 */ /* 0x000fe4000001ff00 */
[----:B------:R-:W-:Y:S02]  /*77b0*/  CS2R R12, SRZ ;  /* 0x00000000000c7805 */ /* 0x000fe4000001ff00 */
[----:B------:R-:W-:Y:S02]  /*77c0*/  ISETP.GE.AND P0, PT, R37, R38, PT ;  /* 0x000000262500720c */ /* 0x000fe40003f06270 */
[----:B-----5:R-:W-:-:S04]  /*77d0*/  LEA.HI R0, R5, R5, RZ, 0x1 ;  /* 0x0000000505007211 */ /* 0x020fc800078f08ff */
[----:B------:R-:W-:-:S05]  /*77e0*/  LOP3.LUT R0, R0, 0xfffffffe, RZ, 0xc0, !PT ;  /* 0xfffffffe00007812 */ /* 0x000fca00078ec0ff */
[----:B------:R-:W-:-:S05]  /*77f0*/  IMAD.IADD R0, R5, 0x1, -R0 ;  /* 0x0000000105007824 */ /* 0x000fca00078e0a00 */
[----:B------:R-:W-:Y:S01]  /*7800*/  SHF.L.U32 R34, R0, 0x1f, RZ ;  /* 0x0000001f00227819 */ /* 0x000fe200000006ff */
[----:B------:R-:W-:Y:S06]  /*7810*/  @P0 BRA `(.L_x_5709) ;  /* 0x0000000000580947 */ /* 0x000fec0003800000 */
[----:B------:R-:W-:Y:S01]  /*7820*/  ULDC UR4, c[0x0][0x3f4] ;  /* 0x0000fd0000047ab9 */ /* 0x000fe20000000800 */
[----:B--2---:R-:W-:Y:S01]  /*7830*/  IMAD.MOV.U32 R5, RZ, RZ, R3 ;  /* 0x000000ffff057224 */ /* 0x004fe200078e0003 */
[----:B------:R-:W-:Y:S02]  /*7840*/  ISETP.GE.AND P2, PT, R200, UR4, PT ;  /* 0x00000004c8007c0c */ /* 0x000fe4000bf46270 */
[----:B------:R-:W-:Y:S02]  /*7850*/  CS2R R14, SRZ ;  /* 0x00000000000e7805 */ /* 0x000fe4000001ff00 */
[----:B------:R-:W-:Y:S01]  /*7860*/  ISETP.GE.AND P3, PT, R203, UR4, PT ;  /* 0x00000004cb007c0c */ /* 0x000fe2000bf66270 */
[----:B----4-:R-:W-:Y:S02]  /*7870*/  IMAD.MOV.U32 R10, RZ, RZ, R30 ;  /* 0x000000ffff0a7224 */ /* 0x010fe400078e001e */
[----:B---3--:R-:W-:-:S06]  /*7880*/  IMAD.MOV.U32 R11, RZ, RZ, R7 ;  /* 0x000000ffff0b7224 */ /* 0x008fcc00078e0007 */
[----:B-1----:R-:W-:-:S04]  /*7890*/  @!P2 IMAD.WIDE R32, R200, 0x2, R4 ;  /* 0x00000002c820a825 */ /* 0x002fc800078e0204 */
[C---:B------:R-:W-:Y:S01]  /*78a0*/  @!P3 SHF.L.U64.HI R40, R203.reuse, 0x1, R40 ;  /* 0x00000001cb28b819 */ /* 0x040fe20000010228 */
[----:B------:R-:W-:Y:S01]  /*78b0*/  @!P3 IMAD.SHL.U32 R5, R203, 0x2, RZ ;  /* 0x00000002cb05b824 */ /* 0x000fe200078e00ff */
[----:B------:R-:W-:Y:S02]  /*78c0*/  CS2R R8, SRZ ;  /* 0x0000000000087805 */ /* 0x000fe4000001ff00 */
[----:B------:R-:W-:Y:S01]  /*78d0*/  CS2R R12, SRZ ;  /* 0x00000000000c7805 */ /* 0x000fe2000001ff00 */
[----:B------:R0:W5:Y:S01]  /*78e0*/  @!P2 LD.E.64 R14, desc[UR40][R32.64] ;  /* 0x00000028200ea980 */ /* 0x000162000c101b00 */
[-C--:B------:R-:W-:Y:S02]  /*78f0*/  @!P3 IADD3 R4, P0, R4, R5.reuse, RZ ;  /* 0x000000050404b210 */ /* 0x080fe40007f1e0ff */
[----:B------:R-:W-:Y:S01]  /*7900*/  @!P3 IADD3 R6, P1, R30, R5, RZ ;  /* 0x000000051e06b210 */ /* 0x000fe20007f3e0ff */
[----:B------:R-:W-:Y:S01]  /*7910*/  @!P2 IMAD.WIDE R30, R200, 0x2, R10 ;  /* 0x00000002c81ea825 */ /* 0x000fe200078e020a */
[----:B------:R-:W-:-:S03]  /*7920*/  CS2R R10, SRZ ;  /* 0x00000000000a7805 */ /* 0x000fc6000001ff00 */
[--C-:B------:R-:W-:Y:S01]  /*7930*/  @!P3 IMAD.X R5, R3, 0x1, R40.reuse, P0 ;  /* 0x000000010305b824 */ /* 0x100fe200000e0628 */
[----:B------:R0:W5:Y:S01]  /*7940*/  @!P2 LD.E.64 R8, desc[UR40][R30.64] ;  /* 0x000000281e08a980 */ /* 0x000162000c101b00 */
[----:B------:R-:W-:-:S03]  /*7950*/  @!P3 IMAD.X R7, R7, 0x1, R40, P1 ;  /* 0x000000010707b824 */ /* 0x000fc600008e0628 */
[----:B------:R0:W5:Y:S04]  /*7960*/  @!P3 LD.E.64 R12, desc[UR40][R4.64] ;  /* 0x00000028040cb980 */ /* 0x000168000c101b00 */
[----:B------:R0:W5:Y:S02]  /*7970*/  @!P3 LD.E.64 R10, desc[UR40][R6.64] ;  /* 0x00000028060ab980 */ /* 0x000164000c101b00 */
.L_x_5709:
[----:B------:R-:W-:Y:S05]  /*7980*/  BSYNC B1 ;  /* 0x0000000000017941 */ /* 0x000fea0003800000 */
.L_x_5708:
[----:B0---4-:R-:W4:Y:S01]  /*7990*/  LDL R30, [R1+0x34] ;  /* 0x00003400011e7983 */ /* 0x011f220000100800 */
[----:B------:R-:W0:Y:S01]  /*79a0*/  SYNCS.PHASECHK.TRANS64.TRYWAIT P0, [R19+URZ+0x32400], R34 ;  /* 0x03240022130075a7 */ /* 0x000e22000800017f */
[----:B--2---:R-:W-:Y:S01]  /*79b0*/  IMAD.SHL.U32 R3, R36, 0x40, RZ ;  /* 0x0000004024037824 */ /* 0x004fe200078e00ff */
[----:B------:R-:W-:Y:S01]  /*79c0*/  VIADDMNMX R31, R38, -R35, 0x80, PT ;  /* 0x00000080261f7446 */ /* 0x000fe20003800923 */
[----:B-----5:R-:W-:Y:S01]  /*79d0*/  IMAD.MOV.U32 R5, RZ, RZ, R8 ;  /* 0x000000ffff057224 */ /* 0x020fe200078e0008 */
[----:B------:R-:W-:Y:S01]  /*79e0*/  BSSY B1, `(.L_x_5710) ;  /* 0x0000019000017945 */ /* 0x000fe20003800000 */
[----:B---3--:R-:W-:Y:S01]  /*79f0*/  IMAD.MOV.U32 R7, RZ, RZ, R14 ;  /* 0x000000ffff077224 */ /* 0x008fe200078e000e */
[----:B------:R-:W-:Y:S01]  /*7a00*/  LOP3.LUT R3, R3, 0x1c0, RZ, 0xc0, !PT ;  /* 0x000001c003037812 */ /* 0x000fe200078ec0ff */
[----:B------:R-:W-:Y:S01]  /*7a10*/  IMAD.MOV.U32 R6, RZ, RZ, R11 ;  /* 0x000000ffff067224 */ /* 0x000fe200078e000b */
[----:B------:R-:W-:Y:S01]  /*7a20*/  PRMT R46, R5, 0x7610, R46 ;  /* 0x00007610052e7816 */ /* 0x000fe2000000002e */
[----:B------:R-:W-:Y:S01]  /*7a30*/  IMAD.MOV.U32 R5, RZ, RZ, R10 ;  /* 0x000000ffff057224 */ /* 0x000fe200078e000a */
[----:B-1----:R-:W-:-:S02]  /*7a40*/  LOP3.LUT R4, R3, 0x18, R16, 0xf8, !PT ;  /* 0x0000001803047812 */ /* 0x002fc400078ef810 */
[----:B------:R-:W-:Y:S02]  /*7a50*/  SHF.R.U32.HI R3, RZ, 0x3, R3 ;  /* 0x00000003ff037819 */ /* 0x000fe40000011603 */
[----:B------:R-:W-:Y:S02]  /*7a60*/  PRMT R48, R7, 0x7610, R48 ;  /* 0x0000761007307816 */ /* 0x000fe40000000030 */
[----:B------:R-:W-:Y:S01]  /*7a70*/  LOP3.LUT R3, R4, R3, RZ, 0x3c, !PT ;  /* 0x0000000304037212 */ /* 0x000fe200078e3cff */
[----:B------:R-:W-:Y:S01]  /*7a80*/  IMAD.MOV.U32 R4, RZ, RZ, R9 ;  /* 0x000000ffff047224 */ /* 0x000fe200078e0009 */
[----:B------:R-:W-:Y:S01]  /*7a90*/  PRMT R47, R5, 0x5410, R6 ;  /* 0x00005410052f7816 */ /* 0x000fe20000000006 */
[----:B------:R-:W-:Y:S01]  /*7aa0*/  IMAD.MOV.U32 R5, RZ, RZ, R13 ;  /* 0x000000ffff057224 */ /* 0x000fe200078e000d */
[----:B------:R-:W-:Y:S02]  /*7ab0*/  LOP3.LUT P2, RZ, R36, 0x4, RZ, 0xc0, !PT ;  /* 0x0000000424ff7812 */ /* 0x000fe4000784c0ff */
[----:B------:R-:W-:-:S02]  /*7ac0*/  PRMT R46, R46, 0x5410, R4 ;  /* 0x000054102e2e7816 */ /* 0x000fc40000000004 */
[----:B------:R-:W-:Y:S02]  /*7ad0*/  MOV R4, R12 ;  /* 0x0000000c00047202 */ /* 0x000fe40000000f00 */
[----:B------:R-:W-:Y:S02]  /*7ae0*/  ISETP.GE.AND P1, PT, R22, R31, PT ;  /* 0x0000001f1600720c */ /* 0x000fe40003f26270 */
[----:B------:R-:W-:Y:S01]  /*7af0*/  PRMT R49, R4, 0x7610, R49 ;  /* 0x0000761004317816 */ /* 0x000fe20000000031 */
[----:B----4-:R-:W-:Y:S02]  /*7b00*/  IMAD R30, R30, 0x200, R3 ;  /* 0x000002001e1e7824 */ /* 0x010fe400078e0203 */
[----:B------:R-:W-:Y:S02]  /*7b10*/  IMAD.MOV.U32 R3, RZ, RZ, R15 ;  /* 0x000000ffff037224 */ /* 0x000fe400078e000f */
[----:B------:R-:W-:-:S03]  /*7b20*/  IMAD R30, R30, 0x2, R19 ;  /* 0x000000021e1e7824 */ /* 0x000fc600078e0213 */
[----:B------:R-:W-:Y:S01]  /*7b30*/  PRMT R48, R48, 0x5410, R3 ;  /* 0x0000541030307816 */ /* 0x000fe20000000003 */
[C---:B------:R-:W-:Y:S02]  /*7b40*/  VIADD R4, R30.reuse, 0x18400 ;  /* 0x000184001e047836 */ /* 0x040fe40000000000 */
[----:B------:R-:W-:Y:S01]  /*7b50*/  VIADD R3, R30, 0x18440 ;  /* 0x000184401e037836 */ /* 0x000fe20000000000 */
[----:B0-----:R-:W-:Y:S06]  /*7b60*/  @!P0 BRA `(.L_x_5711) ;  /* 0x000001a400908947 */ /* 0x001fec0003800000 */
.L_x_5981:
[----:B------:R-:W-:Y:S05]  /*7b70*/  BSYNC B1 ;  /* 0x0000000000017941 */ /* 0x000fea0003800000 */
.L_x_5710:
        /* <DEDUP_REMOVED lines=11> */
[----:B0-----:R-:W-:Y:S01]  /*7c30*/  HADD2.F32 R34, -RZ, R42.H0_H0 ;  /* 0x2000002aff227230 */ /* 0x001fe20000004100 */
        /* <DEDUP_REMOVED lines=39> */
.L_x_5715:
[----:B------:R-:W-:Y:S05]  /*7eb0*/  BSYNC B2 ;  /* 0x0000000000027941 */ /* 0x000fea0003800000 */
.L_x_5714:
[----:B------:R-:W-:Y:S05]  /*7ec0*/  @P1 BRA `(.L_x_5713) ;  /* 0x0000000000a81947 */ /* 0x000fea0003800000 */
[----:B-1----:R-:W1:Y:S01]  /*7ed0*/  LDS.128 R4, [R3] ;  /* 0x0000000003047984 */ /* 0x002e620000000c00 */
[----:B------:R-:W-:Y:S01]  /*7ee0*/  SHF.R.U32.HI R27, RZ, 0x10, R21 ;  /* 0x00000010ff1b7819 */ /* 0x000fe20000011615 */
[----:B------:R-:W-:Y:S01]  /*7ef0*/  HADD2.F32 R28, -RZ, R43.H0_H0 ;  /* 0x2000002bff1c7230 */ /* 0x000fe20000004100 */
        /* <DEDUP_REMOVED lines=39> */
.L_x_5713:
[----:B------:R-:W-:Y:S05]  /*8170*/  BSYNC B1 ;  /* 0x0000000000017941 */ /* 0x000fea0003800000 */
.L_x_5712:
[----:B-12---:R-:W-:-:S05]  /*8180*/  VIADD R4, R22, 0x40 ;  /* 0x0000004016047836 */ /* 0x006fca0000000000 */
[----:B------:R-:W-:-:S13]  /*8190*/  ISETP.GE.AND P0, PT, R4, R31, PT ;  /* 0x0000001f0400720c */ /* 0x000fda0003f06270 */
        /* <DEDUP_REMOVED lines=48> */
.L_x_5718:
[----:B------:R-:W-:Y:S05]  /*84a0*/  BSYNC B1 ;  /* 0x0000000000017941 */ /* 0x000fea0003800000 */
.L_x_5717:
[----:B------:R-:W-:Y:S05]  /*84b0*/  @P1 BRA `(.L_x_5716) ;  /* 0x0000001400b41947 */ /* 0x000fea0003800000 */
[----:B-1----:R-:W1:Y:S01]  /*84c0*/  LDS.128 R4, [R3+0x2000] ;  /* 0x0020000003047984 */ /* 0x002e620000000c00 */
[--C-:B------:R-:W-:Y:S01]  /*84d0*/  SHF.R.U64 R27, R12, 0x10, R13.reuse ;  /* 0x000000100c1b7819 */ /* 0x100fe2000000120d */
[----:B------:R-:W-:Y:S01]  /*84e0*/  HADD2.F32 R14, -RZ, R47.H0_H0 ;  /* 0x2000002fff0e7230 */ /* 0x000fe20000004100 */
[----:B------:R-:W-:Y:S01]  /*84f0*/  SHF.R.U32.HI R13, RZ, 0x10, R13 ;  /* 0x00000010ff0d7819 */ /* 0x000fe2000001160d */
[----:B------:R-:W-:Y:S01]  /*8500*/  HADD2.F32 R12, -RZ, R49.H0_H0 ;  /* 0x20000031ff0c7230 */ /* 0x000fe20000004100 */
[--C-:B------:R-:W-:Y:S02]  /*8510*/  SHF.R.U32.HI R15, RZ, 0x10, R11.reuse ;  /* 0x00000010ff0f7819 */ /* 0x100fe4000001160b */
[----:B------:R-:W-:Y:S01]  /*8520*/  SHF.R.U64 R25, R10, 0x10, R11 ;  /* 0x000000100a197819 */ /* 0x000fe2000000120b */
[----:B------:R-:W-:Y:S02]  /*8530*/  HADD2.F32 R13, -RZ, R13.H0_H0 ;  /* 0x2000000dff0d7230 */ /* 0x000fe40000004100 */
[----:B------:R-:W-:-:S02]  /*8540*/  HADD2.F32 R15, -RZ, R15.H0_H0 ;  /* 0x2000000fff0f7230 */ /* 0x000fc40000004100 */
[--C-:B-1----:R-:W-:Y:S02]  /*8550*/  HADD2.F32 R10, -RZ, R7.reuse.H0_H0 ;  /* 0x20000007ff0a7230 */ /* 0x102fe40000004100 */
[----:B------:R-:W-:Y:S02]  /*8560*/  HADD2.F32 R11, -RZ, R7.H1_H1 ;  /* 0x30000007ff0b7230 */ /* 0x000fe40000004100 */
[--C-:B------:R-:W-:Y:S02]  /*8570*/  HADD2.F32 R7, -RZ, R4.reuse.H0_H0 ;  /* 0x20000004ff077230 */ /* 0x100fe40000004100 */
[----:B------:R-:W-:Y:S02]  /*8580*/  HADD2.F32 R4, -RZ, R4.H1_H1 ;  /* 0x30000004ff047230 */ /* 0x000fe40000004100 */
[C---:B------:R-:W-:Y:S01]  /*8590*/  FMUL.FTZ R24, R11.reuse, R13 ;  /* 0x0000000d0b187220 */ /* 0x040fe20000410000 */
[----:B------:R-:W-:Y:S01]  /*85a0*/  FMUL.FTZ R21, R11, R15 ;  /* 0x0000000f0b157220 */ /* 0x000fe20000410000 */
[----:B------:R-:W-:-:S02]  /*85b0*/  HADD2.F32 R8, -RZ, R6.H0_H0 ;  /* 0x20000006ff087230 */ /* 0x000fc40000004100 */
[----:B------:R-:W-:Y:S01]  /*85c0*/  FMUL.FTZ R20, R4, R14 ;  /* 0x0000000e04147220 */ /* 0x000fe20000410000 */
[----:B------:R-:W-:Y:S01]  /*85d0*/  FFMA.FTZ R26, R10, R15, R24 ;  /* 0x0000000f0a1a7223 */ /* 0x000fe20000010018 */
[----:B------:R-:W-:Y:S02]  /*85e0*/  HADD2.F32 R9, -RZ, R6.H1_H1 ;  /* 0x30000006ff097230 */ /* 0x000fe40000004100 */
[-C--:B------:R-:W-:Y:S01]  /*85f0*/  FMUL.FTZ R24, R4, R12.reuse ;  /* 0x0000000c04187220 */ /* 0x080fe20000410000 */
[C---:B------:R-:W-:Y:S01]  /*8600*/  FFMA.FTZ R20, R7.reuse, R12, -R20 ;  /* 0x0000000c07147223 */ /* 0x040fe20000010814 */
[----:B------:R-:W-:Y:S02]  /*8610*/  HADD2.F32 R6, -RZ, R5.H0_H0 ;  /* 0x20000005ff067230 */ /* 0x000fe40000004100 */
[----:B------:R-:W-:Y:S01]  /*8620*/  FFMA.FTZ R21, R10, R13, -R21 ;  /* 0x0000000d0a157223 */ /* 0x000fe20000010815 */
        /* <DEDUP_REMOVED lines=8> */
[C---:B------:R-:W-:Y:S01]  /*86b0*/  FFMA.FTZ R15, R8.reuse, R10, -R15 ;  /* 0x0000000a080f7223 */ /* 0x040fe2000001080f */
[C---:B------:R-:W-:Y:S01]  /*86c0*/  FMUL.FTZ R7, R5.reuse, R11 ;  /* 0x0000000b05077220 */ /* 0x040fe20000410000 */
[----:B------:R-:W-:Y:S01]  /*86d0*/  FMUL.FTZ R14, R5, R4 ;  /* 0x00000004050e7220 */ /* 0x000fe20000410000 */
[----:B------:R-:W-:-:S02]  /*86e0*/  FFMA.FTZ R8, R8, R12, R9 ;  /* 0x0000000c08087223 */ /* 0x000fc40000010009 */
[----:B------:R-:W-:Y:S01]  /*86f0*/  FFMA.FTZ R5, R6, R4, -R7 ;  /* 0x0000000406057223 */ /* 0x000fe20000010807 */
[----:B------:R-:W-:Y:S01]  /*8700*/  F2FP.F16.F32.PACK_AB R7, R26, R21 ;  /* 0x000000151a07723e */ /* 0x000fe200000000ff */
[----:B------:R-:W-:Y:S01]  /*8710*/  FFMA.FTZ R14, R6, R11, R14 ;  /* 0x0000000b060e7223 */ /* 0x000fe2000001000e */
[----:B------:R-:W-:Y:S02]  /*8720*/  F2FP.F16.F32.PACK_AB R4, R13, R20 ;  /* 0x000000140d04723e */ /* 0x000fe400000000ff */
[----:B------:R-:W-:Y:S02]  /*8730*/  F2FP.F16.F32.PACK_AB R6, R8, R15 ;  /* 0x0000000f0806723e */ /* 0x000fe400000000ff */
[----:B------:R-:W-:-:S05]  /*8740*/  F2FP.F16.F32.PACK_AB R5, R14, R5 ;  /* 0x000000050e05723e */ /* 0x000fca00000000ff */
[----:B------:R3:W-:Y:S01]  /*8750*/  STS.128 [R3+0x2000], R4 ;  /* 0x0020000403007388 */ /* 0x0007e20000000c00 */
[----:B------:R-:W-:Y:S05]  /*8760*/  BRA `(.L_x_5716) ;  /* 0x0000001400087947 */ /* 0x000fea0003800000 */
.L_x_5703:
        /* <DEDUP_REMOVED lines=30> */
[----:B------:R-:W2:Y:S01]  /*8950*/  LDL R0, [R1+0x18] ;  /* 0x0000180001007983 */ /* 0x000ea20000100800 */
[----:B------:R-:W1:Y:S03]  /*8960*/  LDC R39, c[0x0][0x3f4] ;  /* 0x0000fd00ff277b82 */ /* 0x000e660000000800 */
[----:B------:R-:W3:Y:S04]  /*8970*/  SHFL.IDX PT, R3, R24, RZ, 0x1c1f ;  /* 0x001c1fff18037589 */ /* 0x000ee800000e0000 */
[----:B------:R-:W-:Y:S04]  /*8980*/  SHFL.IDX PT, R14, R27, RZ, 0x1c1f ;  /* 0x001c1fff1b0e7589 */ /* 0x000fe800000e0000 */
[----:B------:R-:W-:Y:S01]  /*8990*/  SHFL.IDX PT, R4, R25, RZ, 0x1c1f ;  /* 0x001c1fff19047589 */ /* 0x000fe200000e0000 */
[----:B-1----:R-:W-:Y:S01]  /*89a0*/  ISETP.GE.AND P0, PT, R16, R39, PT ;  /* 0x000000271000720c */ /* 0x002fe20003f06270 */
[----:B--2---:R-:W-:-:S02]  /*89b0*/  IMAD R34, R0, R34, RZ ;  /* 0x0000002200227224 */ /* 0x004fc400078e02ff */
[----:B------:R-:W1:Y:S03]  /*89c0*/  SHFL.IDX PT, R0, R26, RZ, 0x1c1f ;  /* 0x001c1fff1a007589 */ /* 0x000e6600000e0000 */
[----:B------:R-:W-:-:S13]  /*89d0*/  ISETP.GE.OR P1, PT, R37, R34, P0 ;  /* 0x000000222500720c */ /* 0x000fda0000726670 */
[C---:B------:R-:W-:Y:S01]  /*89e0*/  @!P1 IMAD.SHL.U32 R5, R16.reuse, 0x2, RZ ;  /* 0x0000000210059824 */ /* 0x040fe200078e00ff */
[----:B------:R-:W-:-:S04]  /*89f0*/  @!P1 SHF.L.U64.HI R21, R16, 0x1, R41 ;  /* 0x0000000110159819 */ /* 0x000fc80000010229 */
[----:B---3--:R-:W-:-:S05]  /*8a00*/  @!P1 IADD3 R6, P2, R3, R5, RZ ;  /* 0x0000000503069210 */ /* 0x008fca0007f5e0ff */
[----:B-1----:R-:W-:-:S05]  /*8a10*/  @!P1 IMAD.X R7, R0, 0x1, R21, P2 ;  /* 0x0000000100079824 */ /* 0x002fca00010e0615 */
[----:B------:R-:W2:Y:S01]  /*8a20*/  @!P1 LD.E.128 R8, desc[UR40][R6.64] ;  /* 0x0000002806089980 */ /* 0x000ea2000c101d00 */
[----:B------:R-:W-:-:S05]  /*8a30*/  @!P1 IADD3 R14, P2, R14, R5, RZ ;  /* 0x000000050e0e9210 */ /* 0x000fca0007f5e0ff */
[----:B------:R-:W-:Y:S02]  /*8a40*/  @!P1 IMAD.X R5, R4, 0x1, R21, P2 ;  /* 0x0000000104059824 */ /* 0x000fe400010e0615 */
[----:B------:R-:W-:-:S06]  /*8a50*/  @!P1 IMAD.MOV.U32 R4, RZ, RZ, R14 ;  /* 0x000000ffff049224 */ /* 0x000fcc00078e000e */
[----:B------:R-:W3:Y:S01]  /*8a60*/  @!P1 LD.E.128 R4, desc[UR40][R4.64] ;  /* 0x0000002804049980 */ /* 0x000ee2000c101d00 */
[----:B------:R-:W-:Y:S02]  /*8a70*/  CS2R R20, SRZ ;  /* 0x0000000000147805 */ /* 0x000fe4000001ff00 */
[----:B------:R-:W-:Y:S02]  /*8a80*/  CS2R R28, SRZ ;  /* 0x00000000001c7805 */ /* 0x000fe4000001ff00 */
[----:B------:R-:W-:Y:S01]  /*8a90*/  CS2R R30, SRZ ;  /* 0x00000000001e7805 */ /* 0x000fe2000001ff00 */
[----:B------:R-:W1:Y:S01]  /*8aa0*/  SHFL.IDX PT, R24, R24, 0x1, 0x1c1f ;  /* 0x003c1f0018187f89 */ /* 0x000e6200000e0000 */
[----:B------:R-:W-:-:S03]  /*8ab0*/  CS2R R32, SRZ ;  /* 0x0000000000207805 */ /* 0x000fc6000001ff00 */
[----:B------:R4:W0:Y:S04]  /*8ac0*/  SHFL.IDX PT, R14, R27, 0x1, 0x1c1f ;  /* 0x003c1f001b0e7f89 */ /* 0x00082800000e0000 */
[----:B------:R-:W0:Y:S01]  /*8ad0*/  SHFL.IDX PT, R25, R25, 0x1, 0x1c1f ;  /* 0x003c1f0019197f89 */ /* 0x000e2200000e0000 */
[----:B--2---:R-:W-:Y:S01]  /*8ae0*/  @!P1 IMAD.MOV.U32 R21, RZ, RZ, R9 ;  /* 0x000000ffff159224 */ /* 0x004fe200078e0009 */
[----:B------:R-:W-:Y:S01]  /*8af0*/  @!P1 MOV R28, R10 ;  /* 0x0000000a001c9202 */ /* 0x000fe20000000f00 */
[----:B------:R-:W-:Y:S02]  /*8b00*/  @!P1 IMAD.MOV.U32 R20, RZ, RZ, R8 ;  /* 0x000000ffff149224 */ /* 0x000fe400078e0008 */
[----:B------:R-:W-:Y:S02]  /*8b10*/  IMAD.MOV.U32 R3, RZ, RZ, R21 ;  /* 0x000000ffff037224 */ /* 0x000fe400078e0015 */
[----:B------:R-:W-:-:S02]  /*8b20*/  IMAD.MOV.U32 R0, RZ, RZ, R20 ;  /* 0x000000ffff007224 */ /* 0x000fc400078e0014 */
[----:B------:R-:W-:Y:S01]  /*8b30*/  @!P1 IMAD.MOV.U32 R29, RZ, RZ, R11 ;  /* 0x000000ffff1d9224 */ /* 0x000fe200078e000b */
[----:B------:R-:W-:Y:S02]  /*8b40*/  PRMT R42, R42, 0x5410, R3 ;  /* 0x000054102a2a7816 */ /* 0x000fe40000000003 */
[----:B------:R4:W2:Y:S01]  /*8b50*/  SHFL.IDX PT, R3, R26, 0x1, 0x1c1f ;  /* 0x003c1f001a037f89 */ /* 0x0008a200000e0000 */
[----:B------:R-:W-:Y:S01]  /*8b60*/  PRMT R53, R53, 0x5410, R0 ;  /* 0x0000541035357816 */ /* 0x000fe20000000000 */
[----:B------:R-:W-:Y:S02]  /*8b70*/  IMAD.MOV.U32 R0, RZ, RZ, R28 ;  /* 0x000000ffff007224 */ /* 0x000fe400078e001c */
        /* <DEDUP_REMOVED lines=8> */
[----:B------:R-:W-:Y:S01]  /*8c00*/  IMAD.MOV.U32 R0, RZ, RZ, R30 ;  /* 0x000000ffff007224 */ /* 0x000fe200078e001e */
[----:B------:R-:W-:Y:S01]  /*8c10*/  PRMT R42, R4, 0x7610, R42 ;  /* 0x00007610042a7816 */ /* 0x000fe2000000002a */
[----:B------:R-:W-:Y:S01]  /*8c20*/  IMAD.MOV.U32 R6, RZ, RZ, R33 ;  /* 0x000000ffff067224 */ /* 0x000fe200078e0021 */
[----:B------:R-:W-:Y:S02]  /*8c30*/  PRMT R53, R5, 0x7610, R53 ;  /* 0x0000761005357816 */ /* 0x000fe40000000035 */
[----:B------:R-:W-:-:S02]  /*8c40*/  CS2R R4, SRZ ;  /* 0x0000000000047805 */ /* 0x000fc4000001ff00 */
[----:B012-4-:R-:W-:-:S07]  /*8c50*/  PRMT R48, R0, 0x5410, R6 ;  /* 0x0000541000307816 */ /* 0x017fce0000000006 */
.L_x_5991:
        /* <DEDUP_REMOVED lines=24> */
.L_x_5721:
[----:B------:R-:W-:Y:S05]  /*8de0*/  BSYNC B1 ;  /* 0x0000000000017941 */ /* 0x000fea0003800000 */
.L_x_5720:
[----:B------:R-:W2:Y:S01]  /*8df0*/  LDL R3, [R1+0x1c] ;  /* 0x00001c0001037983 */ /* 0x000ea20000100800 */
[----:B------:R-:W0:Y:S01]  /*8e00*/  SYNCS.PHASECHK.TRANS64.TRYWAIT P1, [R19+URZ+0x32400], R12 ;  /* 0x0324000c130075a7 */ /* 0x000e22000802017f */
[----:B------:R-:W-:Y:S01]  /*8e10*/  VIADD R15, R22, 0x40 ;  /* 0x00000040160f7836 */ /* 0x000fe20000000000 */
[----:B------:R-:W-:Y:S01]  /*8e20*/  BSSY B1, `(.L_x_5722) ;  /* 0x000000f000017945 */ /* 0x000fe20003800000 */
[----:B-----5:R-:W-:Y:S02]  /*8e30*/  IMAD.MOV.U32 R13, RZ, RZ, R4 ;  /* 0x000000ffff0d7224 */ /* 0x020fe400078e0004 */
[----:B------:R-:W-:Y:S02]  /*8e40*/  IMAD.MOV.U32 R14, RZ, RZ, R5 ;  /* 0x000000ffff0e7224 */ /* 0x000fe400078e0005 */
[----:B------:R-:W-:-:S03]  /*8e50*/  IMAD.IADD R37, R16, 0x1, R39 ;  /* 0x0000000110257824 */ /* 0x000fc600078e0227 */
[----:B------:R-:W-:Y:S01]  /*8e60*/  PRMT R54, R13, 0x5410, R14 ;  /* 0x000054100d367816 */ /* 0x000fe2000000000e */
[----:B------:R-:W-:Y:S01]  /*8e70*/  IMAD.MOV.U32 R14, RZ, RZ, R8 ;  /* 0x000000ffff0e7224 */ /* 0x000fe200078e0008 */
[----:B------:R-:W-:Y:S02]  /*8e80*/  MOV R13, R7 ;  /* 0x00000007000d7202 */ /* 0x000fe40000000f00 */
[----:B--2---:R-:W-:-:S04]  /*8e90*/  VIADDMNMX R3, R34, -R3, 0x80, PT ;  /* 0x0000008022037446 */ /* 0x004fc80003800903 */
[-C--:B------:R-:W-:Y:S02]  /*8ea0*/  ISETP.GE.OR P2, PT, R22, R3.reuse, P0 ;  /* 0x000000031600720c */ /* 0x080fe40000746670 */
[----:B------:R-:W-:Y:S01]  /*8eb0*/  ISETP.GE.OR P0, PT, R15, R3, P0 ;  /* 0x000000030f00720c */ /* 0x000fe20000706670 */
[----:B------:R-:W-:Y:S02]  /*8ec0*/  IMAD.MOV.U32 R3, RZ, RZ, R6 ;  /* 0x000000ffff037224 */ /* 0x000fe400078e0006 */
[----:B------:R-:W-:-:S03]  /*8ed0*/  IMAD.MOV.U32 R15, RZ, RZ, R9 ;  /* 0x000000ffff0f7224 */ /* 0x000fc600078e0009 */
[----:B------:R-:W-:Y:S02]  /*8ee0*/  PRMT R55, R3, 0x5410, R13 ;  /* 0x0000541003377816 */ /* 0x000fe4000000000d */
[----:B------:R-:W-:Y:S01]  /*8ef0*/  PRMT R56, R14, 0x5410, R15 ;  /* 0x000054100e387816 */ /* 0x000fe2000000000f */
[----:B0-----:R-:W-:Y:S06]  /*8f00*/  @!P1 BRA `(.L_x_5723) ;  /* 0x0000019800249947 */ /* 0x001fec0003800000 */
.L_x_5992:
[----:B------:R-:W-:Y:S05]  /*8f10*/  BSYNC B1 ;  /* 0x0000000000017941 */ /* 0x000fea0003800000 */
.L_x_5722:
[----:B------:R-:W-:Y:S01]  /*8f20*/  BSSY B1, `(.L_x_5724) ;  /* 0x0000064000017945 */ /* 0x000fe20003800000 */
[----:B------:R-:W-:Y:S01]  /*8f30*/  IMAD.MOV.U32 R3, RZ, RZ, R10 ;  /* 0x000000ffff037224 */ /* 0x000fe200078e000a */
[----:B------:R-:W-:Y:S01]  /*8f40*/  LOP3.LUT R37, R37, 0x38, RZ, 0xc0, !PT ;  /* 0x0000003825257812 */ /* 0x000fe200078ec0ff */
[----:B------:R-:W-:Y:S01]  /*8f50*/  IMAD.MOV.U32 R34, RZ, RZ, R11 ;  /* 0x000000ffff227224 */ /* 0x000fe200078e000b */
[----:B------:R-:W-:Y:S06]  /*8f60*/  @P2 BRA `(.L_x_5725) ;  /* 0x00000004007c2947 */ /* 0x000fec0003800000 */
[----:B------:R-:W2:Y:S01]  /*8f70*/  LDL R25, [R1+0x34] ;  /* 0x0000340001197983 */ /* 0x000ea20000100800 */
[----:B------:R-:W-:Y:S01]  /*8f80*/  IMAD.SHL.U32 R36, R36, 0x40, RZ ;  /* 0x0000004024247824 */ /* 0x000fe200078e00ff */
[--C-:B------:R-:W-:Y:S01]  /*8f90*/  SHF.R.U64 R50, R30, 0x10, R31.reuse ;  /* 0x000000101e327819 */ /* 0x100fe2000000121f */
[--C-:B------:R-:W-:Y:S01]  /*8fa0*/  HADD2.F32 R41, -RZ, R42.reuse.H0_H0 ;  /* 0x2000002aff297230 */ /* 0x100fe20000004100 */
[----:B------:R-:W-:Y:S01]  /*8fb0*/  SHF.R.U32.HI R38, RZ, 0x10, R31 ;  /* 0x00000010ff267819 */ /* 0x000fe2000001161f */
[----:B------:R-:W-:Y:S01]  /*8fc0*/  HADD2.F32 R39, -RZ, R42.H1_H1 ;  /* 0x3000002aff277230 */ /* 0x000fe20000004100 */
[----:B------:R-:W-:Y:S02]  /*8fd0*/  LOP3.LUT R24, R36, 0x1c0, RZ, 0xc0, !PT ;  /* 0x000001c024187812 */ /* 0x000fe400078ec0ff */
[----:B------:R-:W-:Y:S01]  /*8fe0*/  SHF.R.U64 R52, R20, 0x10, R21 ;  /* 0x0000001014347819 */ /* 0x000fe20000001215 */
[----:B------:R-:W-:Y:S01]  /*8ff0*/  HADD2.F32 R38, -RZ, R38.H0_H0 ;  /* 0x20000026ff267230 */ /* 0x000fe20000004100 */
[----:B------:R-:W-:-:S02]  /*9000*/  SHF.R.U32.HI R13, RZ, 0x3, R24 ;  /* 0x00000003ff0d7819 */ /* 0x000fc40000011618 */
[----:B0-----:R-:W-:Y:S02]  /*9010*/  LOP3.LUT R12, R24, 0x38, R16, 0xf8, !PT ;  /* 0x00000038180c7812 */ /* 0x001fe400078ef810 */
[----:B------:R-:W-:Y:S02]  /*9020*/  LOP3.LUT R24, R13, R37, R24, 0x1e, !PT ;  /* 0x000000250d187212 */ /* 0x000fe400078e1e18 */
[----:B------:R-:W-:Y:S02]  /*9030*/  LOP3.LUT R12, R12, R13, RZ, 0x3c, !PT ;  /* 0x0000000d0c0c7212 */ /* 0x000fe400078e3cff */
[----:B------:R-:W-:Y:S02]  /*9040*/  SHF.R.U32.HI R40, RZ, 0x10, R21 ;  /* 0x00000010ff287819 */ /* 0x000fe40000011615 */
[--C-:B------:R-:W-:Y:S02]  /*9050*/  SHF.R.U64 R49, R32, 0x10, R33.reuse ;  /* 0x0000001020317819 */ /* 0x100fe40000001221 */
[----:B------:R-:W-:-:S02]  /*9060*/  SHF.R.U32.HI R44, RZ, 0x10, R33 ;  /* 0x00000010ff2c7819 */ /* 0x000fc40000011621 */
[--C-:B------:R-:W-:Y:S02]  /*9070*/  SHF.R.U64 R51, R28, 0x10, R29.reuse ;  /* 0x000000101c337819 */ /* 0x100fe4000000121d */
[----:B------:R-:W-:Y:S01]  /*9080*/  SHF.R.U32.HI R46, RZ, 0x10, R29 ;  /* 0x00000010ff2e7819 */ /* 0x000fe2000001161d */
[C---:B--2---:R-:W-:Y:S02]  /*9090*/  IMAD R24, R25.reuse, 0x200, R24 ;  /* 0x0000020019187824 */ /* 0x044fe400078e0218 */
        /* <DEDUP_REMOVED lines=76> */
.L_x_5725:
[----:B------:R-:W-:Y:S05]  /*9560*/  BSYNC B1 ;  /* 0x0000000000017941 */ /* 0x000fea0003800000 */
.L_x_5724:
[----:B------:R-:W-:Y:S01]  /*9570*/  PRMT R41, R3, 0x5410, R34 ;  /* 0x0000541003297816 */ /* 0x000fe20000000022 */
[----:B------:R-:W-:Y:S06]  /*9580*/  @P0 BRA `(.L_x_5716) ;  /* 0x0000000400800947 */ /* 0x000fec0003800000 */
[----:B------:R-:W2:Y:S01]  /*9590*/  LDL R20, [R1+0x38] ;  /* 0x0000380001147983 */ /* 0x000ea20000100800 */
[C---:B01----:R-:W-:Y:S02]  /*95a0*/  VIADD R12, R22.reuse, 0x40 ;  /* 0x00000040160c7836 */ /* 0x043fe40000000000 */
[----:B------:R-:W-:Y:S01]  /*95b0*/  VIADD R13, R22, 0x40 ;  /* 0x00000040160d7836 */ /* 0x000fe20000000000 */
[----:B------:R-:W3:Y:S01]  /*95c0*/  LDL R42, [R1+0x16c] ;  /* 0x00016c00012a7983 */ /* 0x000ee20000100800 */
[----:B------:R-:W-:Y:S02]  /*95d0*/  IMAD.SHL.U32 R12, R12, 0x40, RZ ;  /* 0x000000400c0c7824 */ /* 0x000fe400078e00ff */
[----:B------:R-:W-:-:S03]  /*95e0*/  IMAD.SHL.U32 R13, R13, 0x40, RZ ;  /* 0x000000400d0d7824 */ /* 0x000fc600078e00ff */
[----:B------:R-:W-:Y:S02]  /*95f0*/  LOP3.LUT R12, R12, 0x1c0, RZ, 0xc0, !PT ;  /* 0x000001c00c0c7812 */ /* 0x000fe400078ec0ff */
[----:B------:R-:W-:Y:S02]  /*9600*/  LOP3.LUT R13, R13, 0x1c0, RZ, 0xc0, !PT ;  /* 0x000001c00d0d7812 */ /* 0x000fe400078ec0ff */
[----:B------:R-:W-:-:S04]  /*9610*/  SHF.R.U32.HI R12, RZ, 0x3, R12 ;  /* 0x00000003ff0c7819 */ /* 0x000fc8000001160c */
[----:B------:R-:W-:Y:S01]  /*9620*/  LOP3.LUT R37, R12, R37, R13, 0x1e, !PT ;  /* 0x000000250c257212 */ /* 0x000fe200078e1e0d */
[----:B------:R-:W-:Y:S01]  /*9630*/  HADD2.F32 R21, -RZ, R54.H1_H1 ;  /* 0x30000036ff157230 */ /* 0x000fe20000004100 */
[----:B------:R-:W-:Y:S02]  /*9640*/  SHF.R.U64 R40, R8, 0x10, R9 ;  /* 0x0000001008287819 */ /* 0x000fe40000001209 */
[----:B------:R-:W-:Y:S02]  /*9650*/  SHF.R.U32.HI R30, RZ, 0x10, R5 ;  /* 0x00000010ff1e7819 */ /* 0x000fe40000011605 */
[--C-:B------:R-:W-:Y:S02]  /*9660*/  SHF.R.U64 R39, R10, 0x10, R11.reuse ;  /* 0x000000100a277819 */ /* 0x100fe4000000120b */
[----:B------:R-:W-:Y:S01]  /*9670*/  SHF.R.U32.HI R38, RZ, 0x10, R11 ;  /* 0x00000010ff267819 */ /* 0x000fe2000001160b */
[----:B------:R-:W-:Y:S01]  /*9680*/  HADD2.F32 R11, -RZ, R56.H1_H1 ;  /* 0x30000038ff0b7230 */ /* 0x000fe20000004100 */
[----:B------:R-:W-:Y:S01]  /*9690*/  SHF.R.U32.HI R28, RZ, 0x10, R9 ;  /* 0x00000010ff1c7819 */ /* 0x000fe20000011609 */
[----:B------:R-:W-:Y:S01]  /*96a0*/  HADD2.F32 R30, -RZ, R30.H0_H0 ;  /* 0x2000001eff1e7230 */ /* 0x000fe20000004100 */
[----:B------:R-:W-:-:S02]  /*96b0*/  SHF.R.U64 R35, R6, 0x10, R7 ;  /* 0x0000001006237819 */ /* 0x000fc40000001207 */
[----:B------:R-:W-:Y:S01]  /*96c0*/  SHF.R.U32.HI R33, RZ, 0x10, R7 ;  /* 0x00000010ff217819 */ /* 0x000fe20000011607 */
[----:B--2---:R-:W-:-:S04]  /*96d0*/  IMAD.IADD R20, R20, 0x1, R37 ;  /* 0x0000000114147824 */ /* 0x004fc800078e0225 */
[----:B------:R-:W-:Y:S01]  /*96e0*/  IMAD R20, R20, 0x2, R19 ;  /* 0x0000000214147824 */ /* 0x000fe200078e0213 */
[----:B---3--:R-:W0:Y:S04]  /*96f0*/  LDS.128 R12, [R42+0x18400] ;  /* 0x018400002a0c7984 */ /* 0x008e280000000c00 */
[----:B------:R-:W1:Y:S01]  /*9700*/  LDS.128 R24, [R20+0x18400] ;  /* 0x0184000014187984 */ /* 0x000e620000000c00 */
[----:B------:R-:W-:Y:S01]  /*9710*/  SHF.R.U64 R37, R4, 0x10, R5 ;  /* 0x0000001004257819 */ /* 0x000fe20000001205 */
[----:B0-----:R-:W-:Y:S02]  /*9720*/  HADD2.F32 R4, -RZ, R13.H0_H0 ;  /* 0x2000000dff047230 */ /* 0x001fe40000004100 */
[--C-:B-1----:R-:W-:Y:S02]  /*9730*/  HADD2.F32 R8, -RZ, R25.reuse.H0_H0 ;  /* 0x20000019ff087230 */ /* 0x102fe40000004100 */
[----:B------:R-:W-:-:S03]  /*9740*/  HADD2.F32 R25, -RZ, R25.H1_H1 ;  /* 0x30000019ff197230 */ /* 0x000fc60000004100 */
[C---:B------:R-:W-:Y:S01]  /*9750*/  FMUL.FTZ R29, R8.reuse, R21 ;  /* 0x00000015081d7220 */ /* 0x040fe20000410000 */
[-C--:B------:R-:W-:Y:S01]  /*9760*/  FMUL.FTZ R31, R8, R11.reuse ;  /* 0x0000000b081f7220 */ /* 0x080fe20000410000 */
[----:B------:R-:W-:Y:S02]  /*9770*/  HADD2.F32 R13, -RZ, R13.H1_H1 ;  /* 0x3000000dff0d7230 */ /* 0x000fe40000004100 */
[----:B------:R-:W-:Y:S01]  /*9780*/  FMUL.FTZ R32, R25, R30 ;  /* 0x0000001e19207220 */ /* 0x000fe20000410000 */
[----:B------:R-:W-:Y:S02]  /*9790*/  HADD2.F32 R8, -RZ, R28.H0_H0 ;  /* 0x2000001cff087230 */ /* 0x000fe40000004100 */
[C---:B------:R-:W-:Y:S01]  /*97a0*/  FFMA.FTZ R29, R4.reuse, R11, -R29 ;  /* 0x0000000b041d7223 */ /* 0x040fe2000001081d */
[----:B------:R-:W-:Y:S02]  /*97b0*/  HADD2.F32 R7, -RZ, R24.H0_H0 ;  /* 0x20000018ff077230 */ /* 0x000fe40000004100 */
[----:B------:R-:W-:Y:S01]  /*97c0*/  FFMA.FTZ R31, R4, R21, R31 ;  /* 0x00000015041f7223 */ /* 0x000fe2000001001f */
[----:B------:R-:W-:-:S02]  /*97d0*/  HADD2.F32 R28, -RZ, R54.H0_H0 ;  /* 0x20000036ff1c7230 */ /* 0x000fc40000004100 */
[----:B------:R-:W-:Y:S02]  /*97e0*/  HADD2.F32 R4, -RZ, R56.H0_H0 ;  /* 0x20000038ff047230 */ /* 0x000fe40000004100 */
[-C--:B------:R-:W-:Y:S01]  /*97f0*/  FFMA.FTZ R34, R13, R8.reuse, -R32 ;  /* 0x000000080d227223 */ /* 0x080fe20000010820 */
[----:B------:R-:W-:Y:S02]  /*9800*/  HADD2.F32 R3, -RZ, R12.H0_H0 ;  /* 0x2000000cff037230 */ /* 0x000fe40000004100 */
[----:B------:R-:W-:Y:S01]  /*9810*/  FMUL.FTZ R36, R25, R8 ;  /* 0x0000000819247220 */ /* 0x000fe20000410000 */
[C---:B------:R-:W-:Y:S01]  /*9820*/  FMUL.FTZ R32, R7.reuse, R28 ;  /* 0x0000001c07207220 */ /* 0x040fe20000410000 */
[----:B------:R-:W-:Y:S02]  /*9830*/  HADD2.F32 R9, -RZ, R26.H0_H0 ;  /* 0x2000001aff097230 */ /* 0x000fe40000004100 */
[----:B------:R-:W-:Y:S01]  /*9840*/  FMUL.FTZ R7, R7, R4 ;  /* 0x0000000407077220 */ /* 0x000fe20000410000 */
[----:B------:R-:W-:-:S02]  /*9850*/  HADD2.F32 R8, -RZ, R55.H0_H0 ;  /* 0x20000037ff087230 */ /* 0x000fc40000004100 */
[----:B------:R-:W-:Y:S01]  /*9860*/  FFMA.FTZ R36, R13, R30, R36 ;  /* 0x0000001e0d247223 */ /* 0x000fe20000010024 */
[C---:B------:R-:W-:Y:S01]  /*9870*/  FFMA.FTZ R32, R3.reuse, R4, -R32 ;  /* 0x0000000403207223 */ /* 0x040fe20000010820 */
[----:B------:R-:W-:Y:S02]  /*9880*/  HADD2.F32 R5, -RZ, R14.H0_H0 ;  /* 0x2000000eff057230 */ /* 0x000fe40000004100 */
[----:B------:R-:W-:Y:S01]  /*9890*/  FFMA.FTZ R13, R3, R28, R7 ;  /* 0x0000001c030d7223 */ /* 0x000fe20000010007 */
[----:B------:R-:W-:Y:S02]  /*98a0*/  HADD2.F32 R4, -RZ, R41.H0_H0 ;  /* 0x20000029ff047230 */ /* 0x000fe40000004100 */
[----:B------:R-:W-:Y:S01]  /*98b0*/  FMUL.FTZ R28, R9, R8 ;  /* 0x00000008091c7220 */ /* 0x000fe20000410000 */
[----:B------:R-:W-:Y:S02]  /*98c0*/  HADD2.F32 R10, -RZ, R27.H0_H0 ;  /* 0x2000001bff0a7230 */ /* 0x000fe40000004100 */
[----:B------:R-:W-:-:S02]  /*98d0*/  HADD2.F32 R3, -RZ, R41.H1_H1 ;  /* 0x30000029ff037230 */ /* 0x000fc40000004100 */
[----:B------:R-:W-:Y:S02]  /*98e0*/  HADD2.F32 R7, -RZ, R55.H1_H1 ;  /* 0x30000037ff077230 */ /* 0x000fe40000004100 */
[-C--:B------:R-:W-:Y:S01]  /*98f0*/  FMUL.FTZ R30, R9, R4.reuse ;  /* 0x00000004091e7220 */ /* 0x080fe20000410000 */
[----:B------:R-:W-:Y:S01]  /*9900*/  FFMA.FTZ R21, R5, R4, -R28 ;  /* 0x0000000405157223 */ /* 0x000fe2000001081c */
[----:B------:R-:W-:Y:S02]  /*9910*/  HADD2.F32 R6, -RZ, R15.H0_H0 ;  /* 0x2000000fff067230 */ /* 0x000fe40000004100 */
[----:B------:R-:W-:Y:S02]  /*9920*/  HADD2.F32 R4, -RZ, R38.H0_H0 ;  /* 0x20000026ff047230 */ /* 0x000fe40000004100 */
[C---:B------:R-:W-:Y:S01]  /*9930*/  FMUL.FTZ R9, R10.reuse, R7 ;  /* 0x000000070a097220 */ /* 0x040fe20000410000 */
[----:B------:R-:W-:Y:S02]  /*9940*/  HADD2.F32 R27, -RZ, R27.H1_H1 ;  /* 0x3000001bff1b7230 */ /* 0x000fe40000004100 */
[----:B------:R-:W-:Y:S01]  /*9950*/  FMUL.FTZ R38, R10, R3 ;  /* 0x000000030a267220 */ /* 0x000fe20000410000 */
[----:B------:R-:W-:-:S02]  /*9960*/  HADD2.F32 R28, -RZ, R33.H0_H0 ;  /* 0x20000021ff1c7230 */ /* 0x000fc40000004100 */
[----:B------:R-:W-:Y:S01]  /*9970*/  FFMA.FTZ R10, R5, R8, R30 ;  /* 0x00000008050a7223 */ /* 0x000fe2000001001e */
[----:B------:R-:W-:Y:S02]  /*9980*/  HADD2.F32 R15, -RZ, R15.H1_H1 ;  /* 0x3000000fff0f7230 */ /* 0x000fe40000004100 */
[C---:B------:R-:W-:Y:S01]  /*9990*/  FFMA.FTZ R25, R6.reuse, R3, -R9 ;  /* 0x0000000306197223 */ /* 0x040fe20000010809 */
[----:B------:R-:W-:Y:S01]  /*99a0*/  FFMA.FTZ R38, R6, R7, R38 ;  /* 0x0000000706267223 */ /* 0x000fe20000010026 */
[----:B------:R-:W-:Y:S02]  /*99b0*/  HADD2.F32 R24, -RZ, R24.H1_H1 ;  /* 0x30000018ff187230 */ /* 0x000fe40000004100 */
[C---:B------:R-:W-:Y:S01]  /*99c0*/  FMUL.FTZ R8, R27.reuse, R28 ;  /* 0x0000001c1b087220 */ /* 0x040fe20000410000 */
[----:B------:R-:W-:Y:S02]  /*99d0*/  HADD2.F32 R26, -RZ, R26.H1_H1 ;  /* 0x3000001aff1a7230 */ /* 0x000fe40000004100 */
        /* <DEDUP_REMOVED lines=27> */
.L_x_5716:
[----:B------:R-:W-:Y:S05]  /*9b90*/  BSYNC B0 ;  /* 0x0000000000007941 */ /* 0x000fea0003800000 */
.L_x_5702:
        /* <DEDUP_REMOVED lines=8> */
.L_x_5699:
[----:B---3--:R-:W3:Y:S01]  /*9c20*/  S2R R3, SR_TID.X ;  /* 0x0000000000037919 */ /* 0x008ee20000002100 */
[----:B-12---:R-:W-:Y:S01]  /*9c30*/  IMAD.U32 R4, RZ, RZ, UR37 ;  /* 0x00000025ff047e24 */ /* 0x006fe2000f8e00ff */
[----:B------:R-:W-:Y:S05]  /*9c40*/  WARPSYNC.ALL ;  /* 0x0000000000007948 */ /* 0x000fea0003800000 */
[----:B------:R-:W-:Y:S02]  /*9c50*/  ISETP.NE.AND P0, PT, R4, 0x3, PT ;  /* 0x000000030400780c */ /* 0x000fe40003f05270 */
[----:B---3--:R-:W-:-:S05]  /*9c60*/  SHF.R.U32.HI R3, RZ, 0x7, R3 ;  /* 0x00000007ff037819 */ /* 0x008fca0000011603 */
[----:B------:R-:W-:-:S05]  /*9c70*/  VIADD R3, R3, 0x8 ;  /* 0x0000000803037836 */ /* 0x000fca0000000000 */
[----:B------:R1:W-:Y:S06]  /*9c80*/  BAR.SYNC.DEFER_BLOCKING R3, 0x100 ;  /* 0x000400030000751d */ /* 0x0003ec0000010000 */
[----:B------:R-:W-:Y:S05]  /*9c90*/  @!P0 BRA `(.L_x_5726) ;  /* 0x0000000000048947 */ /* 0x000fea0003800000 */
[----:B------:R-:W-:Y:S01]  /*9ca0*/  BPT.TRAP 0x1 ;  /* 0x000000040000795c */ /* 0x000fe20000300000 */
.L_x_5726:
[----:B------:R-:W-:Y:S01]  /*9cb0*/  IMAD R173, R2, 0x8, R19 ;  /* 0x0000000802ad7824 */ /* 0x000fe200078e0213 */
[----:B------:R-:W-:-:S04]  /*9cc0*/  SHF.L.U32 R8, R23, 0x1f, RZ ;  /* 0x0000001f17087819 */ /* 0x000fc800000006ff */
[----:B------:R2:W3:Y:S01]  /*9cd0*/  SYNCS.PHASECHK.TRANS64.TRYWAIT P1, [R173+URZ+0x32430], R8 ;  /* 0x03243008ad0075a7 */ /* 0x0004e2000802017f */
[----:B------:R-:W-:Y:S05]  /*9ce0*/  @!P0 BRA `(.L_x_5727) ;  /* 0x0000000000048947 */ /* 0x000fea0003800000 */
[----:B------:R-:W-:Y:S01]  /*9cf0*/  BPT.TRAP 0x1 ;  /* 0x000000040000795c */ /* 0x000fe20000300000 */
.L_x_5727:
[----:B------:R-:W-:-:S05]  /*9d00*/  VIADD R4, R19, 0x1c400 ;  /* 0x0001c40013047836 */ /* 0x000fca0000000000 */
[----:B------:R-:W-:-:S04]  /*9d10*/  SHF.R.U32.HI R4, RZ, 0x4, R4 ;  /* 0x00000004ff047819 */ /* 0x000fc80000011604 */
[----:B------:R-:W-:-:S04]  /*9d20*/  LOP3.LUT R4, R4, 0x3fff, RZ, 0xc0, !PT ;  /* 0x00003fff04047812 */ /* 0x000fc800078ec0ff */
[----:B------:R-:W-:-:S05]  /*9d30*/  LOP3.LUT R4, R4, 0x10000, RZ, 0xfc, !PT ;  /* 0x0001000004047812 */ /* 0x000fca00078efcff */
[----:B------:R4:W-:Y:S01]  /*9d40*/  STL [R1+0x14], R4 ;  /* 0x0000140401007387 */ /* 0x0009e20000100800 */
[----:B---3--:R-:W-:Y:S05]  /*9d50*/  @P1 BRA `(.L_x_5728) ;  /* 0x0000000000081947 */ /* 0x008fea0003800000 */
[----:B------:R-:W3:Y:S02]  /*9d60*/  SYNCS.PHASECHK.TRANS64.TRYWAIT P1, [R173+URZ+0x32430], R8 ;  /* 0x03243008ad0075a7 */ /* 0x000ee4000802017f */
[----:B---3--:R-:W-:Y:S05]  /*9d70*/  @!P1 BRA `(.L_x_5729) ;  /* 0x00000188009c9947 */ /* 0x008fea0003800000 */
.L_x_5728:
[----:B----4-:R-:W4:Y:S01]  /*9d80*/  LDL R4, [R1+0x14] ;  /* 0x0000140001047983 */ /* 0x010f220000100800 */
[----:B------:R-:W-:Y:S01]  /*9d90*/  MOV R5, 0x40000040 ;  /* 0x4000004000057802 */ /* 0x000fe20000000f00 */
[----:B------:R-:W-:Y:S05]  /*9da0*/  WARPSYNC.ALL ;  /* 0x0000000000007948 */ /* 0x000fea0003800000 */
[C---:B------:R-:W-:Y:S01]  /*9db0*/  R2UR UR4, R212.reuse ;  /* 0x00000000d40472ca */ /* 0x040fe200000e0000 */
[----:B0-----:R-:W-:Y:S01]  /*9dc0*/  WARPGROUP.ARRIVE ;  /* 0x00000000000079c5 */ /* 0x001fe20000000000 */
[----:B------:R-:W-:Y:S01]  /*9dd0*/  R2UR UR5, R213 ;  /* 0x00000000d50572ca */ /* 0x000fe200000e0000 */
[----:B------:R-:W-:Y:S01]  /*9de0*/  VIADD R12, R212, 0x2 ;  /* 0x00000002d40c7836 */ /* 0x000fe20000000000 */
[----:B------:R-:W-:Y:S01]  /*9df0*/  R2UR UR7, R5 ;  /* 0x00000000050772ca */ /* 0x000fe200000e0000 */
[----:B------:R-:W-:Y:S01]  /*9e00*/  IMAD.MOV.U32 R13, RZ, RZ, 0x40000040 ;  /* 0x40000040ff0d7424 */ /* 0x000fe200078e00ff */
[----:B------:R-:W-:Y:S01]  /*9e10*/  SHF.L.U32 R0, R0, 0x1f, RZ ;  /* 0x0000001f00007819 */ /* 0x000fe200000006ff */
[----:B------:R-:W-:Y:S01]  /*9e20*/  IMAD.MOV.U32 R7, RZ, RZ, 0x40000040 ;  /* 0x40000040ff077424 */ /* 0x000fe200078e00ff */
[----:B------:R-:W-:Y:S01]  /*9e30*/  BSSY B0, `(.L_x_5730) ;  /* 0x0000027000007945 */ /* 0x000fe20003800000 */
[----:B------:R-:W-:Y:S01]  /*9e40*/  VIADD R10, R212, 0x4 ;  /* 0x00000004d40a7836 */ /* 0x000fe20000000000 */
[----:B------:R0:W-:Y:S01]  /*9e50*/  STL.64 [R1+0x8], R12 ;  /* 0x0000080c01007387 */ /* 0x0001e20000100a00 */
[----:B------:R-:W-:-:S02]  /*9e60*/  IMAD.MOV.U32 R11, RZ, RZ, 0x40000040 ;  /* 0x40000040ff0b7424 */ /* 0x000fc400078e00ff */
[----:B------:R-:W-:Y:S02]  /*9e70*/  VIADD R236, R212, 0x6 ;  /* 0x00000006d4ec7836 */ /* 0x000fe40000000000 */
[----:B------:R-:W-:Y:S01]  /*9e80*/  IMAD.MOV.U32 R237, RZ, RZ, 0x40000040 ;  /* 0x40000040ffed7424 */ /* 0x000fe200078e00ff */
[----:B------:R0:W-:Y:S01]  /*9e90*/  STL.64 [R1], R10 ;  /* 0x0000000a01007387 */ /* 0x0001e20000100a00 */
[----:B------:R-:W-:Y:S02]  /*9ea0*/  IMAD.MOV.U32 R5, RZ, RZ, 0x40000040 ;  /* 0x40000040ff057424 */ /* 0x000fe400078e00ff */
[----:B----4-:R-:W-:-:S04]  /*9eb0*/  IMAD R4, R2, 0x300, R4 ;  /* 0x0000030002047824 */ /* 0x010fc800078e0204 */
[C---:B------:R-:W-:Y:S01]  /*9ec0*/  VIADD R6, R4.reuse, 0x2 ;  /* 0x0000000204067836 */ /* 0x040fe20000000000 */
[----:B------:R-:W-:-:S13]  /*9ed0*/  R2UR UR6, R4 ;  /* 0x00000000040672ca */ /* 0x000fda00000e0000 */
[----:B------:R-:W-:Y:S01]  /*9ee0*/  HGMMA.64x96x16.F32 R24, gdesc[UR4], RZ, !UPT, gsb0 ;  /* 0x01600000041879f0 */ /* 0x000fe2000c0008ff */
[----:B------:R-:W-:Y:S02]  /*9ef0*/  R2UR UR4, R12 ;  /* 0x000000000c0472ca */ /* 0x000fe400000e0000 */
[----:B------:R-:W-:Y:S02]  /*9f00*/  R2UR UR5, R13 ;  /* 0x000000000d0572ca */ /* 0x000fe400000e0000 */
[----:B------:R-:W-:Y:S01]  /*9f10*/  R2UR UR6, R6 ;  /* 0x00000000060672ca */ /* 0x000fe200000e0000 */
[C---:B------:R-:W-:Y:S01]  /*9f20*/  VIADD R6, R4.reuse, 0x4 ;  /* 0x0000000404067836 */ /* 0x040fe20000000000 */
[----:B------:R-:W-:Y:S01]  /*9f30*/  R2UR UR7, R7 ;  /* 0x00000000070772ca */ /* 0x000fe200000e0000 */
[----:B------:R-:W-:Y:S02]  /*9f40*/  IMAD.MOV.U32 R7, RZ, RZ, 0x40000040 ;  /* 0x40000040ff077424 */ /* 0x000fe400078e00ff */
        /* <DEDUP_REMOVED lines=14> */
[----:B------:R-:W-:Y:S01]  /*a030*/  R2UR UR7, R5 ;  /* 0x00000000050772ca */ /* 0x000fe200000e0000 */
[----:B------:R-:W-:Y:S02]  /*a040*/  WARPGROUP.DEPBAR.LE gsb0, 0x0 ;  /* 0x00008000000079c5 */ /* 0x000fe40000010000 */
[----:B------:R-:W-:-:S10]  /*a050*/  WARPGROUP.ARRIVE ;  /* 0x00000000000079c5 */ /* 0x000fd40000000000 */
[----:B------:R-:W-:Y:S03]  /*a060*/  HGMMA.64x96x16.F32 R24, gdesc[UR4], R24, gsb0 ;  /* 0x01600000041879f0 */ /* 0x000fe60008000818 */
[----:B------:R-:W-:Y:S02]  /*a070*/  WARPGROUP.DEPBAR.LE gsb0, 0x0 ;  /* 0x00008000000079c5 */ /* 0x000fe40000010000 */
[----:B------:R-:W4:Y:S02]  /*a080*/  SYNCS.PHASECHK.TRANS64.TRYWAIT P1, [R19+URZ+0x32410], R0 ;  /* 0x03241000130075a7 */ /* 0x000f24000802017f */
[----:B0---4-:R-:W-:Y:S05]  /*a090*/  @!P1 BRA `(.L_x_5731) ;  /* 0x0000018400e89947 */ /* 0x011fea0003800000 */
.L_x_5993:
[----:B------:R-:W-:Y:S05]  /*a0a0*/  BSYNC B0 ;  /* 0x0000000000007941 */ /* 0x000fea0003800000 */
.L_x_5730:
[----:B------:R-:W-:Y:S05]  /*a0b0*/  @!P0 BRA `(.L_x_5732) ;  /* 0x0000000000048947 */ /* 0x000fea0003800000 */
[----:B------:R-:W-:Y:S01]  /*a0c0*/  BPT.TRAP 0x1 ;  /* 0x000000040000795c */ /* 0x000fe20000300000 */
.L_x_5732:
[----:B------:R4:W0:Y:S01]  /*a0d0*/  SYNCS.PHASECHK.TRANS64.TRYWAIT P2, [R173+URZ+0x32450], R8 ;  /* 0x03245008ad0075a7 */ /* 0x000822000804017f */
[----:B------:R-:W-:Y:S05]  /*a0e0*/  @!P0 BRA `(.L_x_5733) ;  /* 0x0000000000048947 */ /* 0x000fea0003800000 */
[----:B------:R-:W-:Y:S01]  /*a0f0*/  BPT.TRAP 0x1 ;  /* 0x000000040000795c */ /* 0x000fe20000300000 */
.L_x_5733:
[----:B0-----:R-:W0:Y:S01]  /*a100*/  S2R R0, SR_TID.X ;  /* 0x0000000000007919 */ /* 0x001e220000002100 */
[----:B------:R-:W-:Y:S01]  /*a110*/  BSSY B0, `(.L_x_5734) ;  /* 0x0000006000007945 */ /* 0x000fe20003800000 */
[----:B0-----:R-:W-:-:S04]  /*a120*/  LOP3.LUT R0, R0, 0x7f, RZ, 0xc0, !PT ;  /* 0x0000007f00007812 */ /* 0x001fc800078ec0ff */
[----:B------:R-:W-:Y:S01]  /*a130*/  ISETP.NE.AND P1, PT, R0, RZ, PT ;  /* 0x000000ff0000720c */ /* 0x000fe20003f25270 */
[----:B------:R-:W-:-:S12]  /*a140*/  @P2 BRA `(.L_x_5735) ;  /* 0x0000000000082947 */ /* 0x000fd80003800000 */
[----:B------:R-:W0:Y:S02]  /*a150*/  SYNCS.PHASECHK.TRANS64.TRYWAIT P2, [R173+URZ+0x32450], R8 ;  /* 0x03245008ad0075a7 */ /* 0x000e24000804017f */
[----:B0-----:R-:W-:Y:S05]  /*a160*/  @!P2 BRA `(.L_x_5736) ;  /* 0x0000018400c8a947 */ /* 0x001fea0003800000 */
.L_x_5735:
[----:B------:R-:W-:Y:S05]  /*a170*/  BSYNC B0 ;  /* 0x0000000000007941 */ /* 0x000fea0003800000 */
.L_x_5734:
[----:B------:R-:W-:Y:S05]  /*a180*/  WARPSYNC.ALL ;  /* 0x0000000000007948 */ /* 0x000fea0003800000 */
[----:B------:R-:W-:Y:S01]  /*a190*/  R2UR UR42, R19 ;  /* 0x00000000132a72ca */ /* 0x000fe200000e0000 */
[----:B------:R-:W-:Y:S01]  /*a1a0*/  IMAD.MOV.U32 R7, RZ, RZ, 0xc00 ;  /* 0x00000c00ff077424 */ /* 0x000fe200078e00ff */
[----:B------:R-:W-:Y:S01]  /*a1b0*/  LOP3.LUT R4, R72, 0x10000, RZ, 0xfc, !PT ;  /* 0x0001000048047812 */ /* 0x000fe200078efcff */
[----:B------:R-:W-:Y:S01]  /*a1c0*/  IMAD.MOV.U32 R5, RZ, RZ, 0x40000040 ;  /* 0x40000040ff057424 */ /* 0x000fe200078e00ff */
[----:B------:R-:W-:Y:S01]  /*a1d0*/  WARPGROUP.ARRIVE ;  /* 0x00000000000079c5 */ /* 0x000fe20000000000 */
[----:B------:R-:W-:Y:S01]  /*a1e0*/  IMAD.MOV.U32 R235, RZ, RZ, 0x40000040 ;  /* 0x40000040ffeb7424 */ /* 0x000fe200078e00ff */
[----:B------:R-:W2:Y:S01]  /*a1f0*/  LDL.LU R73, [R1+0x10] ;  /* 0x0000100001497983 */ /* 0x000ea20000300800 */
[----:B------:R-:W-:-:S02]  /*a200*/  IMAD.MOV.U32 R9, RZ, RZ, 0x40000040 ;  /* 0x40000040ff097424 */ /* 0x000fc400078e00ff */
[----:B------:R-:W-:Y:S02]  /*a210*/  IMAD.MOV.U32 R233, RZ, RZ, 0x40000040 ;  /* 0x40000040ffe97424 */ /* 0x000fe400078e00ff */
[----:B------:R-:W-:Y:S02]  /*a220*/  IMAD.MOV.U32 R231, RZ, RZ, 0x40000040 ;  /* 0x40000040ffe77424 */ /* 0x000fe400078e00ff */
[----:B------:R-:W-:Y:S01]  /*a230*/  IMAD.MOV.U32 R229, RZ, RZ, 0x40000040 ;  /* 0x40000040ffe57424 */ /* 0x000fe200078e00ff */
[----:B------:R-:W-:Y:S01]  /*a240*/  UIADD3 UR42, UR42, 0x400, URZ ;  /* 0x000004002a2a7890 */ /* 0x000fe2000fffe03f */
[C---:B------:R-:W-:Y:S01]  /*a250*/  R2UR UR4, R4.reuse ;  /* 0x00000000040472ca */ /* 0x040fe200000e0000 */
[C---:B------:R-:W-:Y:S01]  /*a260*/  VIADD R234, R4.reuse, 0x2 ;  /* 0x0000000204ea7836 */ /* 0x040fe20000000000 */
[----:B------:R-:W-:Y:S01]  /*a270*/  R2UR UR5, R5 ;  /* 0x00000000050572ca */ /* 0x000fe200000e0000 */
[----:B------:R-:W-:Y:S01]  /*a280*/  USHF.R.U32.HI UR42, URZ, 0x4, UR42 ;  /* 0x000000043f2a7899 */ /* 0x000fe2000801162a */
[----:B------:R-:W-:-:S02]  /*a290*/  VIADD R232, R4, 0x4 ;  /* 0x0000000404e87836 */ /* 0x000fc40000000000 */
[----:B------:R-:W-:Y:S01]  /*a2a0*/  IMAD.MOV.U32 R227, RZ, RZ, 0x40000040 ;  /* 0x40000040ffe37424 */ /* 0x000fe200078e00ff */
[----:B------:R-:W-:Y:S01]  /*a2b0*/  ULOP3.LUT UR42, UR42, 0x3fff, URZ, 0xc0, !UPT ;  /* 0x00003fff2a2a7892 */ /* 0x000fe2000f8ec03f */
[C---:B------:R-:W-:Y:S02]  /*a2c0*/  VIADD R230, R4.reuse, 0x6 ;  /* 0x0000000604e67836 */ /* 0x040fe40000000000 */
[----:B------:R-:W-:Y:S01]  /*a2d0*/  IMAD.MOV.U32 R225, RZ, RZ, 0x40000040 ;  /* 0x40000040ffe17424 */ /* 0x000fe200078e00ff */
[----:B------:R-:W-:Y:S01]  /*a2e0*/  ULOP3.LUT UR39, UR42, 0x10000, URZ, 0xfc, !UPT ;  /* 0x000100002a277892 */ /* 0x000fe2000f8efc3f */
[C---:B------:R-:W-:Y:S01]  /*a2f0*/  VIADD R228, R4.reuse, 0x400 ;  /* 0x0000040004e47836 */ /* 0x040fe20000000000 */
[----:B------:R-:W-:Y:S01]  /*a300*/  MOV R223, 0x40000040 ;  /* 0x4000004000df7802 */ /* 0x000fe20000000f00 */
[----:B------:R-:W-:Y:S01]  /*a310*/  VIADD R226, R4, 0x402 ;  /* 0x0000040204e27836 */ /* 0x000fe20000000000 */
[----:B------:R-:W2:Y:S01]  /*a320*/  LDL R0, [R1+0x3c] ;  /* 0x00003c0001007983 */ /* 0x000ea20000100800 */
[----:B------:R-:W-:Y:S01]  /*a330*/  IMAD.MOV.U32 R219, RZ, RZ, 0x40000040 ;  /* 0x40000040ffdb7424 */ /* 0x000fe200078e00ff */
[----:B------:R-:W0:Y:S01]  /*a340*/  LDC R74, c[0x0][0x448] ;  /* 0x00011200ff4a7b82 */ /* 0x000e220000000800 */
[----:B------:R-:W-:Y:S01]  /*a350*/  IMAD R6, R2, R7, UR39 ;  /* 0x0000002702067e24 */ /* 0x000fe2000f8e0207 */
[----:B------:R-:W2:Y:S01]  /*a360*/  LDL R78, [R1+0x1c] ;  /* 0x00001c00014e7983 */ /* 0x000ea20000100800 */
[----:B------:R-:W-:Y:S01]  /*a370*/  IMAD.MOV.U32 R7, RZ, RZ, 0x40000040 ;  /* 0x40000040ff077424 */ /* 0x000fe200078e00ff */
[----:B------:R-:W-:Y:S01]  /*a380*/  ULDC UR43, c[0x0][0xa80] ;  /* 0x0002a000002b7ab9 */ /* 0x000fe20000000800 */
[----:B------:R-:W-:Y:S01]  /*a390*/  IMAD.MOV.U32 R211, RZ, RZ, 0x40000040 ;  /* 0x40000040ffd37424 */ /* 0x000fe200078e00ff */
[----:B------:R-:W-:Y:S01]  /*a3a0*/  R2UR UR6, R6 ;  /* 0x00000000060672ca */ /* 0x000fe200000e0000 */
[C---:B------:R-:W-:Y:S01]  /*a3b0*/  VIADD R224, R4.reuse, 0x404 ;  /* 0x0000040404e07836 */ /* 0x040fe20000000000 */
[----:B------:R-:W-:Y:S01]  /*a3c0*/  R2UR UR7, R7 ;  /* 0x00000000070772ca */ /* 0x000fe200000e0000 */
[C---:B------:R-:W-:Y:S01]  /*a3d0*/  VIADD R222, R4.reuse, 0x406 ;  /* 0x0000040604de7836 */ /* 0x040fe20000000000 */
[----:B------:R-:W2:Y:S01]  /*a3e0*/  LDL R176, [R1+0x24] ;  /* 0x0000240001b07983 */ /* 0x000ea20000100800 */
[C---:B------:R-:W-:Y:S01]  /*a3f0*/  VIADD R218, R4.reuse, 0x800 ;  /* 0x0000080004da7836 */ /* 0x040fe20000000000 */
[----:B------:R-:W-:Y:S01]  /*a400*/  ULDC UR48, c[0x0][0xa80] ;  /* 0x0002a00000307ab9 */ /* 0x000fe20000000800 */
[C---:B------:R-:W-:Y:S01]  /*a410*/  VIADD R210, R4.reuse, 0x802 ;  /* 0x0000080204d27836 */ /* 0x040fe20000000000 */
[----:B------:R-:W2:Y:S01]  /*a420*/  LDL R75, [R1+0x2c] ;  /* 0x00002c00014b7983 */ /* 0x000ea20000100800 */
[----:B------:R-:W-:Y:S01]  /*a430*/  VIADD R208, R4, 0x804 ;  /* 0x0000080404d07836 */ /* 0x000fe20000000000 */
[----:B------:R-:W-:Y:S01]  /*a440*/  ULDC UR49, c[0x0][0xa80] ;  /* 0x0002a00000317ab9 */ /* 0x000fe20000000800 */
[----:B------:R-:W-:Y:S01]  /*a450*/  IMAD.MOV.U32 R209, RZ, RZ, 0x40000040 ;  /* 0x40000040ffd17424 */ /* 0x000fe200078e00ff */
[----:B------:R-:W2:Y:S03]  /*a460*/  LDL R177, [R1+0x18] ;  /* 0x0000180001b17983 */ /* 0x000ea60000100800 */
[----:B------:R-:W-:Y:S01]  /*a470*/  HGMMA.64x96x16.F32 R24, gdesc[UR4], R24, gsb0 ;  /* 0x01600000041879f0 */ /* 0x000fe20008000818 */
[----:B--234-:R-:W-:Y:S01]  /*a480*/  VIADD R8, R6, 0x2 ;  /* 0x0000000206087836 */ /* 0x01cfe20000000000 */
[----:B------:R-:W-:-:S02]  /*a490*/  R2UR UR4, R234 ;  /* 0x00000000ea0472ca */ /* 0x000fc400000e0000 */
[----:B------:R-:W-:Y:S02]  /*a4a0*/  R2UR UR5, R235 ;  /* 0x00000000eb0572ca */ /* 0x000fe400000e0000 */
[----:B------:R-:W-:Y:S02]  /*a4b0*/  R2UR UR6, R8 ;  /* 0x00000000080672ca */ /* 0x000fe400000e0000 */
[----:B------:R-:W-:Y:S01]  /*a4c0*/  R2UR UR7, R9 ;  /* 0x00000000090772ca */ /* 0x000fe200000e0000 */
[----:B------:R-:W-:Y:S01]  /*a4d0*/  IMAD.MOV.U32 R9, RZ, RZ, 0x40000040 ;  /* 0x40000040ff097424 */ /* 0x000fe200078e00ff */
[----:B------:R-:W-:Y:S01]  /*a4e0*/  IADD3 R8, R6, 0x4, RZ ;  /* 0x0000000406087810 */ /* 0x000fe20007ffe0ff */
[----:B------:R-:W-:Y:S02]  /*a4f0*/  WARPGROUP.DEPBAR.LE gsb0, 0x0 ;  /* 0x00008000000079c5 */ /* 0x000fe40000010000 */
[----:B------:R-:W-:-:S08]  /*a500*/  WARPGROUP.ARRIVE ;  /* 0x00000000000079c5 */ /* 0x000fd00000000000 */
[----:B------:R-:W-:Y:S01]  /*a510*/  HGMMA.64x96x16.F32 R24, gdesc[UR4], R24, gsb0 ;  /* 0x01600000041879f0 */ /* 0x000fe20008000818 */
[----:B------:R-:W-:Y:S02]  /*a520*/  R2UR UR4, R232 ;  /* 0x00000000e80472ca */ /* 0x000fe400000e0000 */
[----:B------:R-:W-:Y:S02]  /*a530*/  R2UR UR5, R233 ;  /* 0x00000000e90572ca */ /* 0x000fe400000e0000 */
        /* <DEDUP_REMOVED lines=75> */
[----:B------:R-:W-:-:S02]  /*a9f0*/  VIADD R8, R6, 0x606 ;  /* 0x0000060606087836 */ /* 0x000fc40000000000 */
[----:B------:R-:W-:Y:S02]  /*aa00*/  IMAD.MOV.U32 R21, RZ, RZ, 0x40000040 ;  /* 0x40000040ff157424 */ /* 0x000fe400078e00ff */
[----:B------:R-:W-:Y:S01]  /*aa10*/  IMAD.MOV.U32 R9, RZ, RZ, 0x40000040 ;  /* 0x40000040ff097424 */ /* 0x000fe200078e00ff */
[----:B------:R-:W-:Y:S02]  /*aa20*/  WARPGROUP.DEPBAR.LE gsb0, 0x0 ;  /* 0x00008000000079c5 */ /* 0x000fe40000010000 */
[----:B------:R-:W-:-:S06]  /*aa30*/  WARPGROUP.ARRIVE ;  /* 0x00000000000079c5 */ /* 0x000fcc0000000000 */
[----:B------:R-:W-:Y:S01]  /*aa40*/  HGMMA.64x96x16.F32 R24, gdesc[UR4], R24, gsb0 ;  /* 0x01600000041879f0 */ /* 0x000fe20008000818 */
[----:B------:R-:W-:Y:S02]  /*aa50*/  R2UR UR4, R20 ;  /* 0x00000000140472ca */ /* 0x000fe400000e0000 */
[----:B------:R-:W-:Y:S02]  /*aa60*/  R2UR UR5, R21 ;  /* 0x00000000150572ca */ /* 0x000fe400000e0000 */
[----:B------:R-:W-:Y:S02]  /*aa70*/  R2UR UR6, R8 ;  /* 0x00000000080672ca */ /* 0x000fe400000e0000 */
[----:B------:R-:W-:Y:S01]  /*aa80*/  R2UR UR7, R9 ;  /* 0x00000000090772ca */ /* 0x000fe200000e0000 */
[----:B------:R-:W-:Y:S01]  /*aa90*/  VIADD R14, R4, 0xc00 ;  /* 0x00000c00040e7836 */ /* 0x000fe20000000000 */
[----:B------:R-:W-:Y:S01]  /*aaa0*/  MOV R9, 0x40000040 ;  /* 0x4000004000097802 */ /* 0x000fe20000000f00 */
[----:B------:R-:W-:-:S02]  /*aab0*/  VIADD R8, R6, 0x900 ;  /* 0x0000090006087836 */ /* 0x000fc40000000000 */
        /* <DEDUP_REMOVED lines=40> */
[----:B------:R-:W-:Y:S02]  /*ad40*/  R2UR UR7, R7 ;  /* 0x00000000070772ca */ /* 0x000fe400000e0000 */
[----:B0-----:R-:W-:Y:S02]  /*ad50*/  ISETP.NE.AND P5, PT, R74, 0x1, PT ;  /* 0x000000014a00780c */ /* 0x001fe40003fa5270 */
[----:B------:R-:W-:-:S11]  /*ad60*/  LOP3.LUT R73, R73, 0xfffffff7, RZ, 0xc0, !PT ;  /* 0xfffffff749497812 */ /* 0x000fd600078ec0ff */
[----:B------:R-:W-:Y:S01]  /*ad70*/  @P5 LOP3.LUT R73, R73, 0x8, RZ, 0xfc, !PT ;  /* 0x0000000849495812 */ /* 0x000fe200078efcff */
[----:B------:R-:W0:Y:S04]  /*ad80*/  @P5 LDC R7, c[0x0][0x44c] ;  /* 0x00011300ff075b82 */ /* 0x000e280000000800 */
[----:B------:R2:W-:Y:S01]  /*ad90*/  STL [R1+0x10], R73 ;  /* 0x0000104901007387 */ /* 0x0005e20000100800 */
[----:B------:R-:W-:Y:S01]  /*ada0*/  IMAD.IADD R6, R0, 0x1, R78 ;  /* 0x0000000100067824 */ /* 0x000fe200078e024e */
[----:B------:R-:W-:Y:S02]  /*adb0*/  WARPGROUP.DEPBAR.LE gsb0, 0x0 ;  /* 0x00008000000079c5 */ /* 0x000fe40000010000 */
[----:B------:R-:W-:Y:S01]  /*adc0*/  WARPGROUP.ARRIVE ;  /* 0x00000000000079c5 */ /* 0x000fe20000000000 */
[----:B--2---:R-:W2:Y:S01]  /*add0*/  @P5 LDC R73, c[0x0][0x450] ;  /* 0x00011400ff495b82 */ /* 0x004ea20000000800 */
[----:B------:R-:W-:-:S04]  /*ade0*/  IMAD R74, R215, -0x60, R176 ;  /* 0xffffffa0d74a7824 */ /* 0x000fc800078e02b0 */
[----:B------:R-:W3:Y:S01]  /*adf0*/  S2R R80, SR_TID.X ;  /* 0x0000000000507919 */ /* 0x000ee20000002100 */
[----:B------:R-:W-:Y:S01]  /*ae00*/  HGMMA.64x96x16.F32 R24, gdesc[UR4], R24, gsb0 ;  /* 0x01600000041879f0 */ /* 0x000fe20008000818 */
[----:B0-----:R-:W-:Y:S01]  /*ae10*/  @P5 IMAD.HI.U32 R0, R6, R7, RZ ;  /* 0x0000000706005227 */ /* 0x001fe200078e00ff */
[----:B------:R-:W-:Y:S01]  /*ae20*/  ULOP3.LUT UR42, UR42, 0x3000000, URZ, 0xfc, !UPT ;  /* 0x030000002a2a7892 */ /* 0x000fe2000f8efc3f */
[----:B------:R-:W4:Y:S03]  /*ae30*/  LDL R175, [R1+0x30] ;  /* 0x0000300001af7983 */ /* 0x000f260000100800 */
[----:B--2---:R-:W-:-:S05]  /*ae40*/  @P5 SHF.R.U32.HI R6, RZ, R73, R0 ;  /* 0x00000049ff065219 */ /* 0x004fca0000011600 */
[----:B------:R-:W0:Y:S01]  /*ae50*/  SHFL.IDX PT, R0, R6, RZ, 0x1c1f ;  /* 0x001c1fff06007589 */ /* 0x000e2200000e0000 */
[C-C-:B------:R-:W-:Y:S02]  /*ae60*/  IADD3 R83, -R75.reuse, 0x61, R74.reuse ;  /* 0x000000614b537810 */ /* 0x140fe40007ffe14a */
[----:B------:R-:W-:-:S03]  /*ae70*/  IADD3 R74, -R75, 0x60, R74 ;  /* 0x000000604b4a7810 */ /* 0x000fc60007ffe14a */
[----:B------:R-:W-:-:S05]  /*ae80*/  IMAD.IADD R83, R83, 0x1, -R177 ;  /* 0x0000000153537824 */ /* 0x000fca00078e0ab1 */
[----:B0-----:R-:W-:-:S04]  /*ae90*/  VIADDMNMX R0, R0, R83, R74, PT ;  /* 0x0000005300007246 */ /* 0x001fc8000380014a */
[C---:B------:R-:W-:Y:S02]  /*aea0*/  ISETP.GT.AND P3, PT, R0.reuse, RZ, PT ;  /* 0x000000ff0000720c */ /* 0x040fe40003f64270 */
[C---:B------:R-:W-:Y:S02]  /*aeb0*/  ISETP.GT.AND P4, PT, R0.reuse, 0x1, PT ;  /* 0x000000010000780c */ /* 0x040fe40003f84270 */
[----:B------:R-:W-:Y:S01]  /*aec0*/  ISETP.GT.AND P2, PT, R0, 0x8, PT ;  /* 0x000000080000780c */ /* 0x000fe20003f44270 */
[----:B------:R-:W-:Y:S02]  /*aed0*/  WARPGROUP.DEPBAR.LE gsb0, 0x0 ;  /* 0x00008000000079c5 */ /* 0x000fe40000010000 */
[----:B------:R-:W-:Y:S02]  /*aee0*/  FSEL R81, R24, -INF , P3 ;  /* 0xff80000018517808 */ /* 0x000fe40001800000 */
        /* <DEDUP_REMOVED lines=64> */
[----:B------:R-:W-:Y:S02]  /*b2f0*/  FSEL R69, R69, -INF , P3 ;  /* 0xff80000045457808 */ /* 0x000fe40001800000 */
[----:B------:R-:W-:-:S04]  /*b300*/  FMNMX.FTZ R0, R68, R25, !PT ;  /* 0x0000001944007209 */ /* 0x000fc80007810000 */
[----:B------:R-:W-:-:S05]  /*b310*/  FMNMX.FTZ R24, R69, R0, !PT ;  /* 0x0000000045187209 */ /* 0x000fca0007810000 */
[----:B------:R-:W0:Y:S04]  /*b320*/  SHFL.BFLY PT, R25, R24, 0x2, 0x1f ;  /* 0x0c401f0018197f89 */ /* 0x000e2800000e0000 */
[----:B------:R-:W2:Y:S01]  /*b330*/  SHFL.IDX PT, R6, R6, 0x1, 0x1c1f ;  /* 0x003c1f0006067f89 */ /* 0x000ea200000e0000 */
[----:B0-----:R-:W-:-:S05]  /*b340*/  FMNMX.FTZ R25, R24, R25, !PT ;  /* 0x0000001918197209 */ /* 0x001fca0007810000 */
[----:B------:R-:W0:Y:S01]  /*b350*/  SHFL.BFLY PT, R0, R25, 0x1, 0x1f ;  /* 0x0c201f0019007f89 */ /* 0x000e2200000e0000 */
[----:B--2---:R-:W-:-:S04]  /*b360*/  VIADDMNMX R74, R6, R83, R74, PT ;  /* 0x00000053064a7246 */ /* 0x004fc8000380014a */
[C---:B------:R-:W-:Y:S02]  /*b370*/  ISETP.GT.AND P3, PT, R74.reuse, RZ, PT ;  /* 0x000000ff4a00720c */ /* 0x040fe40003f64270 */
[C---:B------:R-:W-:Y:S02]  /*b380*/  ISETP.GT.AND P4, PT, R74.reuse, 0x1, PT ;  /* 0x000000014a00780c */ /* 0x040fe40003f84270 */
[----:B------:R-:W-:Y:S02]  /*b390*/  ISETP.GT.AND P2, PT, R74, 0x8, PT ;  /* 0x000000084a00780c */ /* 0x000fe40003f44270 */
[----:B------:R-:W-:Y:S02]  /*b3a0*/  FSEL R26, R26, -INF , P3 ;  /* 0xff8000001a1a7808 */ /* 0x000fe40001800000 */
[----:B------:R-:W-:Y:S02]  /*b3b0*/  FSEL R27, R27, -INF , P4 ;  /* 0xff8000001b1b7808 */ /* 0x000fe40002000000 */
[----:B------:R-:W-:-:S02]  /*b3c0*/  ISETP.GT.AND P3, PT, R74, 0x9, PT ;  /* 0x000000094a00780c */ /* 0x000fc40003f64270 */
[----:B------:R-:W-:Y:S02]  /*b3d0*/  FSEL R30, R30, -INF , P2 ;  /* 0xff8000001e1e7808 */ /* 0x000fe40001000000 */
[----:B------:R-:W-:Y:S02]  /*b3e0*/  ISETP.GT.AND P2, PT, R74, 0x10, PT ;  /* 0x000000104a00780c */ /* 0x000fe40003f44270 */
[----:B0-----:R-:W-:Y:S02]  /*b3f0*/  FMNMX.FTZ R0, R25, R0, !PT ;  /* 0x0000000019007209 */ /* 0x001fe40007810000 */
[----:B------:R-:W-:Y:S02]  /*b400*/  FMNMX.FTZ R25, R26, R27, !PT ;  /* 0x0000001b1a197209 */ /* 0x000fe40007810000 */
        /* <DEDUP_REMOVED lines=13> */
[----:B------:R-:W-:Y:S01]  /*b4e0*/  FMNMX.FTZ R28, R38, R33, !PT ;  /* 0x00000021261c7209 */ /* 0x000fe20007810000 */
[----:B------:R-:W-:Y:S01]  /*b4f0*/  FMUL.FTZ R6, R0, UR43 ;  /* 0x0000002b00067c20 */ /* 0x000fe20008410000 */
[----:B------:R-:W-:-:S02]  /*b500*/  ISETP.GT.AND P3, PT, R74, 0x21, PT ;  /* 0x000000214a00780c */ /* 0x000fc40003f64270 */
[----:B------:R-:W-:Y:S02]  /*b510*/  FSEL R42, R42, -INF , P2 ;  /* 0xff8000002a2a7808 */ /* 0x000fe40001000000 */
[----:B------:R-:W-:Y:S02]  /*b520*/  FMNMX.FTZ R33, R39, R28, !PT ;  /* 0x0000001c27217209 */ /* 0x000fe40007810000 */
[----:B------:R-:W-:Y:S02]  /*b530*/  FSETP.NEU.FTZ.AND P4, PT, R0, -INF , PT ;  /* 0xff8000000000780b */ /* 0x000fe40003f9d000 */
[----:B------:R-:W-:Y:S02]  /*b540*/  ISETP.GT.AND P2, PT, R74, 0x28, PT ;  /* 0x000000284a00780c */ /* 0x000fe40003f44270 */
[----:B------:R-:W-:Y:S02]  /*b550*/  FSEL R28, R43, -INF , P3 ;  /* 0xff8000002b1c7808 */ /* 0x000fe40001800000 */
[----:B------:R-:W-:-:S02]  /*b560*/  FMNMX.FTZ R33, R42, R33, !PT ;  /* 0x000000212a217209 */ /* 0x000fc40007810000 */
[----:B------:R-:W-:Y:S02]  /*b570*/  FSEL R6, R6, RZ, P4 ;  /* 0x000000ff06067208 */ /* 0x000fe40002000000 */
[----:B------:R-:W-:Y:S02]  /*b580*/  ISETP.GT.AND P3, PT, R74, 0x29, PT ;  /* 0x000000294a00780c */ /* 0x000fe40003f64270 */
[----:B------:R-:W-:Y:S02]  /*b590*/  FSEL R46, R46, -INF , P2 ;  /* 0xff8000002e2e7808 */ /* 0x000fe40001000000 */
[----:B------:R-:W-:Y:S01]  /*b5a0*/  FMNMX.FTZ R35, R28, R33, !PT ;  /* 0x000000211c237209 */ /* 0x000fe20007810000 */
[----:B------:R-:W-:Y:S01]  /*b5b0*/  FFMA.FTZ R36, R29, UR43, -R6 ;  /* 0x0000002b1d247c23 */ /* 0x000fe20008010806 */
        /* <DEDUP_REMOVED lines=12> */
[----:B------:R0:W-:Y:S01]  /*b680*/  MUFU.EX2 R33, R36 ;  /* 0x0000002400217308 */ /* 0x0001e20000000800 */
[----:B------:R-:W-:Y:S02]  /*b690*/  ISETP.GT.AND P2, PT, R74, 0x40, PT ;  /* 0x000000404a00780c */ /* 0x000fe40003f44270 */
[----:B------:R-:W-:-:S02]  /*b6a0*/  FMNMX.FTZ R43, R54, R43, !PT ;  /* 0x0000002b362b7209 */ /* 0x000fc40007810000 */
[----:B------:R-:W-:Y:S02]  /*b6b0*/  FSEL R58, R58, -INF , P2 ;  /* 0xff8000003a3a7808 */ /* 0x000fe40001000000 */
[----:B0-----:R-:W-:Y:S02]  /*b6c0*/  FSEL R36, R55, -INF , P3 ;  /* 0xff80000037247808 */ /* 0x001fe40001800000 */
[----:B------:R-:W-:Y:S02]  /*b6d0*/  ISETP.GT.AND P3, PT, R74, 0x41, PT ;  /* 0x000000414a00780c */ /* 0x000fe40003f64270 */
        /* <DEDUP_REMOVED lines=9> */
[----:B------:R-:W-:Y:S01]  /*b770*/  FMNMX.FTZ R76, R62, R43, !PT ;  /* 0x0000002b3e4c7209 */ /* 0x000fe20007810000 */
[--C-:B------:R-:W-:Y:S01]  /*b780*/  FFMA.FTZ R154, R7, UR43, -R6.reuse ;  /* 0x0000002b079a7c23 */ /* 0x100fe20008010806 */
        /* <DEDUP_REMOVED lines=10> */
[----:B------:R-:W-:Y:S02]  /*b830*/  FSEL R71, R71, -INF , P3 ;  /* 0xff80000047477808 */ /* 0x000fe40001800000 */
[----:B------:R-:W-:-:S04]  /*b840*/  FMNMX.FTZ R40, R70, R7, !PT ;  /* 0x0000000746287209 */ /* 0x000fc80007810000 */
[----:B------:R-:W-:-:S05]  /*b850*/  FMNMX.FTZ R40, R71, R40, !PT ;  /* 0x0000002847287209 */ /* 0x000fca0007810000 */
[----:B------:R-:W0:Y:S01]  /*b860*/  SHFL.BFLY PT, R7, R40, 0x2, 0x1f ;  /* 0x0c401f0028077f89 */ /* 0x000e2200000e0000 */
[----:B------:R-:W-:Y:S01]  /*b870*/  FFMA.FTZ R47, R41, UR43, -R6 ;  /* 0x0000002b292f7c23 */ /* 0x000fe20008010806 */
[----:B0-----:R-:W-:-:S05]  /*b880*/  FMNMX.FTZ R41, R40, R7, !PT ;  /* 0x0000000728297209 */ /* 0x001fca0007810000 */
[----:B------:R-:W0:Y:S01]  /*b890*/  SHFL.BFLY PT, R40, R41, 0x1, 0x1f ;  /* 0x0c201f0029287f89 */ /* 0x000e2200000e0000 */
[--C-:B------:R-:W-:Y:S01]  /*b8a0*/  FFMA.FTZ R43, R53, UR43, -R6.reuse ;  /* 0x0000002b352b7c23 */ /* 0x100fe20008010806 */
[--C-:B------:R-:W-:Y:S01]  /*b8b0*/  FFMA.FTZ R204, R81, UR43, -R6.reuse ;  /* 0x0000002b51cc7c23 */ /* 0x100fe20008010806 */
[----:B------:R-:W-:Y:S01]  /*b8c0*/  FFMA.FTZ R31, R79, UR43, -R6 ;  /* 0x0000002b4f1f7c23 */ /* 0x000fe20008010806 */
[----:B0-----:R-:W-:-:S04]  /*b8d0*/  FMNMX.FTZ R7, R41, R40, !PT ;  /* 0x0000002829077209 */ /* 0x001fc80007810000 */
[C---:B------:R-:W-:Y:S01]  /*b8e0*/  FSETP.NEU.FTZ.AND P2, PT, R7.reuse, -INF , PT ;  /* 0xff8000000700780b */ /* 0x040fe20003f5d000 */
[----:B------:R-:W-:-:S05]  /*b8f0*/  FMUL.FTZ R53, R7, UR43 ;  /* 0x0000002b07357c20 */ /* 0x000fca0008410000 */
[----:B------:R-:W-:-:S05]  /*b900*/  FSEL R53, R53, RZ, P2 ;  /* 0x000000ff35357208 */ /* 0x000fca0001000000 */
[--C-:B------:R-:W-:Y:S02]  /*b910*/  FFMA.FTZ R40, R25, UR43, -R53.reuse ;  /* 0x0000002b19287c23 */ /* 0x100fe40008010835 */
[----:B------:R-:W0:Y:S01]  /*b920*/  @P5 LDC R25, c[0x0][0x44c] ;  /* 0x00011300ff195b82 */ /* 0x000e220000000800 */
[----:B------:R-:W-:Y:S01]  /*b930*/  FFMA.FTZ R205, R26, UR43, -R53 ;  /* 0x0000002b1acd7c23 */ /* 0x000fe20008010835 */
[--C-:B------:R-:W-:Y:S01]  /*b940*/  FFMA.FTZ R59, R45, UR43, -R6.reuse ;  /* 0x0000002b2d3b7c23 */ /* 0x100fe20008010806 */
[--C-:B------:R-:W-:Y:S01]  /*b950*/  FFMA.FTZ R55, R49, UR43, -R6.reuse ;  /* 0x0000002b31377c23 */ /* 0x100fe20008010806 */
[--C-:B------:R-:W-:Y:S01]  /*b960*/  FFMA.FTZ R206, R77, UR43, -R6.reuse ;  /* 0x0000002b4dce7c23 */ /* 0x100fe20008010806 */
[----:B-----5:R-:W-:-:S03]  /*b970*/  FFMA.FTZ R152, R75, UR43, -R6 ;  /* 0x0000002b4b987c23 */ /* 0x020fc60008010806 */
[----:B------:R-:W2:Y:S01]  /*b980*/  @P5 LDC R26, c[0x0][0x450] ;  /* 0x00011400ff1a5b82 */ /* 0x000ea20000000800 */
        /* <DEDUP_REMOVED lines=13> */
[--C-:B------:R-:W-:Y:S01]  /*ba60*/  FFMA.FTZ R6, R27, UR43, -R53.reuse ;  /* 0x0000002b1b067c23 */ /* 0x100fe20008010835 */
[----:B------:R-:W-:Y:S01]  /*ba70*/  MUFU.EX2 R204, R204 ;  /* 0x000000cc00cc7308 */ /* 0x000fe20000000800 */
[--C-:B------:R-:W-:Y:S01]  /*ba80*/  FFMA.FTZ R207, R30, UR43, -R53.reuse ;  /* 0x0000002b1ecf7c23 */ /* 0x100fe20008010835 */
[----:B------:R-:W-:Y:S01]  /*ba90*/  FFMA.FTZ R30, R24, UR43, -R53 ;  /* 0x0000002b181e7c23 */ /* 0x000fe20008010835 */
[----:B---3--:R-:W-:-:S05]  /*baa0*/  SHF.R.U32.HI R80, RZ, 0x7, R80 ;  /* 0x00000007ff507819 */ /* 0x008fca0000011650 */
[----:B------:R-:W1:Y:S01]  /*bab0*/  MUFU.EX2 R31, R31 ;  /* 0x0000001f001f7308 */ /* 0x000e620000000800 */
[----:B------:R-:W-:Y:S01]  /*bac0*/  @!P1 VIADD R24, R173, 0x32440 ;  /* 0x00032440ad189836 */ /* 0x000fe20000000000 */
[----:B------:R-:W-:-:S06]  /*bad0*/  IADD3 R172, -R80, 0xb, RZ ;  /* 0x0000000b50ac7810 */ /* 0x000fcc0007ffe1ff */
[----:B------:R-:W-:Y:S01]  /*bae0*/  MUFU.EX2 R206, R206 ;  /* 0x000000ce00ce7308 */ /* 0x000fe20000000800 */
[----:B------:R-:W-:-:S07]  /*baf0*/  FFMA.FTZ R153, R34, UR43, -R53 ;  /* 0x0000002b22997c23 */ /* 0x000fce0008010835 */
[----:B------:R-:W-:Y:S01]  /*bb00*/  MUFU.EX2 R205, R205 ;  /* 0x000000cd00cd7308 */ /* 0x000fe20000000800 */
[----:B------:R-:W-:Y:S01]  /*bb10*/  @!P1 PRMT R24, RZ, 0x654, R24 ;  /* 0x00000654ff189816 */ /* 0x000fe20000000018 */
[----:B0-----:R-:W-:Y:S01]  /*bb20*/  @P5 IMAD.HI.U32 R25, R78, R25, RZ ;  /* 0x000000194e195227 */ /* 0x001fe200078e00ff */
[----:B------:R0:W-:Y:S06]  /*bb30*/  BAR.ARV R172, 0x100 ;  /* 0x000400ac0000751d */ /* 0x0001ec0000002000 */
[----:B------:R-:W3:Y:S01]  /*bb40*/  MUFU.EX2 R6, R6 ;  /* 0x0000000600067308 */ /* 0x000ee20000000800 */
[----:B------:R4:W-:Y:S01]  /*bb50*/  @!P1 SYNCS.ARRIVE.TRANS64.RED.A1T0 RZ, [R24+URZ], RZ ;  /* 0x000000ff18ff99a7 */ /* 0x0009e2000810043f */
[----:B------:R1:W-:Y:S06]  /*bb60*/  BAR.SYNC.DEFER_BLOCKING R3, 0x100 ;  /* 0x000400030000751d */ /* 0x0003ec0000010000 */
[----:B------:R-:W0:Y:S01]  /*bb70*/  MUFU.EX2 R207, R207 ;  /* 0x000000cf00cf7308 */ /* 0x000e220000000800 */
[----:B------:R-:W-:-:S02]  /*bb80*/  IMAD.MOV.U32 R27, RZ, RZ, 0xc00 ;  /* 0x00000c00ff1b7424 */ /* 0x000fc400078e00ff */
[----:B-1----:R-:W-:Y:S01]  /*bb90*/  FADD.FTZ R3, R204, R31 ;  /* 0x0000001fcc037221 */ /* 0x002fe20000010000 */
[----:B------:R-:W-:-:S04]  /*bba0*/  IMAD.MOV.U32 R174, RZ, RZ, R78 ;  /* 0x000000ffffae7224 */ /* 0x000fc800078e004e */
[----:B------:R-:W-:Y:S01]  /*bbb0*/  MUFU.EX2 R152, R152 ;  /* 0x0000009800987308 */ /* 0x000fe20000000800 */
[----:B------:R-:W-:Y:S01]  /*bbc0*/  FFMA.FTZ R155, R38, UR43, -R53 ;  /* 0x0000002b269b7c23 */ /* 0x000fe20008010835 */
[----:B--2---:R-:W-:-:S06]  /*bbd0*/  @P5 SHF.R.U32.HI R174, RZ, R26, R25 ;  /* 0x0000001affae5219 */ /* 0x004fcc0000011619 */
[----:B------:R-:W1:Y:S01]  /*bbe0*/  MUFU.EX2 R30, R30 ;  /* 0x0000001e001e7308 */ /* 0x000e620000000800 */
[----:B------:R-:W-:Y:S02]  /*bbf0*/  IMAD.MOV.U32 R25, RZ, RZ, 0x40000040 ;  /* 0x40000040ff197424 */ /* 0x000fe400078e00ff */
[----:B------:R-:W-:Y:S01]  /*bc00*/  FFMA.FTZ R159, R46, UR43, -R53 ;  /* 0x0000002b2e9f7c23 */ /* 0x000fe20008010835 */
[----:B----4-:R-:W-:-:S04]  /*bc10*/  IMAD R24, R2, R27, UR42 ;  /* 0x0000002a02187e24 */ /* 0x010fc8000f8e021b */
[----:B------:R-:W-:Y:S01]  /*bc20*/  MUFU.EX2 R35, R73 ;  /* 0x0000004900237308 */ /* 0x000fe20000000800 */
[----:B---3--:R-:W-:Y:S01]  /*bc30*/  FADD.FTZ R44, R205, R6 ;  /* 0x00000006cd2c7221 */ /* 0x008fe20000010000 */
[----:B------:R-:W-:-:S06]  /*bc40*/  FADD.FTZ R46, R206, R3 ;  /* 0x00000003ce2e7221 */ /* 0x000fcc0000010000 */
[----:B------:R-:W2:Y:S01]  /*bc50*/  MUFU.EX2 R153, R153 ;  /* 0x0000009900997308 */ /* 0x000ea20000000800 */
[--C-:B------:R-:W-:Y:S01]  /*bc60*/  FFMA.FTZ R34, R39, UR43, -R53.reuse ;  /* 0x0000002b27227c23 */ /* 0x100fe20008010835 */
[----:B------:R-:W-:Y:S01]  /*bc70*/  FFMA.FTZ R38, R28, UR43, -R53 ;  /* 0x0000002b1c267c23 */ /* 0x000fe20008010835 */
[----:B------:R-:W-:-:S05]  /*bc80*/  R2UR UR7, R25 ;  /* 0x00000000190772ca */ /* 0x000fca00000e0000 */
[----:B------:R-:W-:Y:S01]  /*bc90*/  MUFU.EX2 R154, R154 ;  /* 0x0000009a009a7308 */ /* 0x000fe20000000800 */
[----:B------:R-:W-:Y:S02]  /*bca0*/  VIADD R28, R24, 0x80 ;  /* 0x00000080181c7836 */ /* 0x000fe40000000000 */
[----:B0-----:R-:W-:Y:S01]  /*bcb0*/  FADD.FTZ R3, R207, R44 ;  /* 0x0000002ccf037221 */ /* 0x001fe20000010000 */
[----:B------:R-:W-:-:S04]  /*bcc0*/  FADD.FTZ R25, R33, R46 ;  /* 0x0000002e21197221 */ /* 0x000fc80000010000 */
[----:B------:R-:W0:Y:S01]  /*bcd0*/  MUFU.EX2 R40, R40 ;  /* 0x0000002800287308 */ /* 0x000e220000000800 */
[----:B------:R-:W-:Y:S01]  /*bce0*/  FFMA.FTZ R157, R42, UR43, -R53 ;  /* 0x0000002b2a9d7c23 */ /* 0x000fe20008010835 */
[----:B-1----:R-:W-:Y:S01]  /*bcf0*/  FADD.FTZ R44, R30, R3 ;  /* 0x000000031e2c7221 */ /* 0x002fe20000010000 */
[----:B------:R-:W-:-:S05]  /*bd00*/  FADD.FTZ R46, R152, R25 ;  /* 0x00000019982e7221 */ /* 0x000fca0000010000 */
[----:B------:R-:W-:Y:S01]  /*bd10*/  MUFU.EX2 R37, R37 ;  /* 0x0000002500257308 */ /* 0x000fe20000000800 */
[----:B------:R-:W-:-:S07]  /*bd20*/  R2UR UR10, R28 ;  /* 0x000000001c0a72ca */ /* 0x000fce00000e0000 */
[----:B------:R-:W1:Y:S01]  /*bd30*/  MUFU.EX2 R155, R155 ;  /* 0x0000009b009b7308 */ /* 0x000e620000000800 */
[C---:B------:R-:W-:Y:S02]  /*bd40*/  VIADD R28, R24.reuse, 0x180 ;  /* 0x00000180181c7836 */ /* 0x040fe40000000000 */
[----:B--2---:R-:W-:Y:S01]  /*bd50*/  FADD.FTZ R3, R153, R44 ;  /* 0x0000002c99037221 */ /* 0x004fe20000010000 */
[----:B------:R-:W-:-:S04]  /*bd60*/  VIADD R26, R24, 0x100 ;  /* 0x00000100181a7836 */ /* 0x000fc80000000000 */
[----:B------:R-:W-:Y:S01]  /*bd70*/  MUFU.EX2 R156, R156 ;  /* 0x0000009c009c7308 */ /* 0x000fe20000000800 */
[----:B------:R-:W-:-:S07]  /*bd80*/  FADD.FTZ R25, R35, R46 ;  /* 0x0000002e23197221 */ /* 0x000fce0000010000 */
[----:B------:R-:W2:Y:S01]  /*bd90*/  MUFU.EX2 R34, R34 ;  /* 0x0000002200227308 */ /* 0x000ea20000000800 */
[----:B------:R-:W-:Y:S01]  /*bda0*/  R2UR UR18, R28 ;  /* 0x000000001c1272ca */ /* 0x000fe200000e0000 */
[----:B0-----:R-:W-:Y:S01]  /*bdb0*/  FADD.FTZ R44, R40, R3 ;  /* 0x00000003282c7221 */ /* 0x001fe20000010000 */
[----:B------:R-:W-:-:S05]  /*bdc0*/  FADD.FTZ R28, R154, R25 ;  /* 0x000000199a1c7221 */ /* 0x000fca0000010000 */
[----:B------:R-:W0:Y:S01]  /*bdd0*/  MUFU.EX2 R157, R157 ;  /* 0x0000009d009d7308 */ /* 0x000e220000000800 */
[----:B------:R-:W-:Y:S01]  /*bde0*/  FFMA.FTZ R42, R29, UR43, -R53 ;  /* 0x0000002b1d2a7c23 */ /* 0x000fe20008010835 */
[----:B------:R-:W-:Y:S01]  /*bdf0*/  R2UR UR14, R26 ;  /* 0x000000001a0e72ca */ /* 0x000fe200000e0000 */
[----:B------:R-:W-:-:S05]  /*be00*/  VIADD R26, R24, 0x200 ;  /* 0x00000200181a7836 */ /* 0x000fca0000000000 */
[----:B------:R-:W3:Y:S01]  /*be10*/  MUFU.EX2 R47, R47 ;  /* 0x0000002f002f7308 */ /* 0x000ee20000000800 */
[----:B-1----:R-:W-:Y:S01]  /*be20*/  FADD.FTZ R3, R155, R44 ;  /* 0x0000002c9b037221 */ /* 0x002fe20000010000 */
[----:B------:R-:W-:-:S06]  /*be30*/  FADD.FTZ R25, R37, R28 ;  /* 0x0000001c25197221 */ /* 0x000fcc0000010000 */
[----:B------:R-:W1:Y:S01]  /*be40*/  MUFU.EX2 R38, R38 ;  /* 0x0000002600267308 */ /* 0x000e620000000800 */
[----:B------:R-:W-:Y:S01]  /*be50*/  FFMA.FTZ R161, R50, UR43, -R53 ;  /* 0x0000002b32a17c23 */ /* 0x000fe20008010835 */
[----:B------:R-:W-:-:S06]  /*be60*/  R2UR UR22, R26 ;  /* 0x000000001a1672ca */ /* 0x000fcc00000e0000 */
[----:B------:R-:W4:Y:S01]  /*be70*/  MUFU.EX2 R158, R158 ;  /* 0x0000009e009e7308 */ /* 0x000f220000000800 */
[----:B--2---:R-:W-:Y:S01]  /*be80*/  FADD.FTZ R28, R34, R3 ;  /* 0x00000003221c7221 */ /* 0x004fe20000010000 */
[----:B------:R-:W-:-:S06]  /*be90*/  FADD.FTZ R26, R156, R25 ;  /* 0x000000199c1a7221 */ /* 0x000fcc0000010000 */
[----:B------:R-:W2:Y:S01]  /*bea0*/  MUFU.EX2 R159, R159 ;  /* 0x0000009f009f7308 */ /* 0x000ea20000000800 */
[----:B------:R-:W-:Y:S01]  /*beb0*/  FFMA.FTZ R32, R32, UR43, -R53 ;  /* 0x0000002b20207c23 */ /* 0x000fe20008010835 */
[----:B------:R-:W-:Y:S01]  /*bec0*/  R2UR UR6, R24 ;  /* 0x00000000180672ca */ /* 0x000fe200000e0000 */
[----:B------:R-:W-:-:S05]  /*bed0*/  IMAD.MOV.U32 R25, RZ, RZ, 0x40000040 ;  /* 0x40000040ff197424 */ /* 0x000fca00078e00ff */
[----:B------:R-:W2:Y:S01]  /*bee0*/  MUFU.EX2 R59, R59 ;  /* 0x0000003b003b7308 */ /* 0x000ea20000000800 */
[----:B------:R-:W-:Y:S02]  /*bef0*/  VIADD R24, R24, 0x280 ;  /* 0x0000028018187836 */ /* 0x000fe40000000000 */
[----:B0-----:R-:W-:-:S05]  /*bf00*/  FADD.FTZ R3, R157, R28 ;  /* 0x0000001c9d037221 */ /* 0x001fca0000010000 */
[----:B------:R-:W0:Y:S01]  /*bf10*/  MUFU.EX2 R42, R42 ;  /* 0x0000002a002a7308 */ /* 0x000e220000000800 */
[----:B------:R-:W-:Y:S01]  /*bf20*/  FFMA.FTZ R163, R54, UR43, -R53 ;  /* 0x0000002b36a37c23 */ /* 0x000fe20008010835 */
[----:B------:R-:W-:Y:S01]  /*bf30*/  R2UR UR27, R25 ;  /* 0x00000000191b72ca */ /* 0x000fe200000e0000 */
[----:B---3--:R-:W-:-:S05]  /*bf40*/  FADD.FTZ R25, R47, R26 ;  /* 0x0000001a2f197221 */ /* 0x008fca0000010000 */
[----:B------:R-:W3:Y:S01]  /*bf50*/  MUFU.EX2 R160, R160 ;  /* 0x000000a000a07308 */ /* 0x000ee20000000800 */
[----:B------:R-:W-:Y:S01]  /*bf60*/  R2UR UR26, R24 ;  /* 0x00000000181a72ca */ /* 0x000fe200000e0000 */
[----:B-1----:R-:W-:-:S06]  /*bf70*/  FADD.FTZ R24, R38, R3 ;  /* 0x0000000326187221 */ /* 0x002fcc0000010000 */
[----:B------:R-:W1:Y:S01]  /*bf80*/  MUFU.EX2 R161, R161 ;  /* 0x000000a100a17308 */ /* 0x000e620000000800 */
[----:B------:R-:W-:Y:S01]  /*bf90*/  FFMA.FTZ R36, R36, UR43, -R53 ;  /* 0x0000002b24247c23 */ /* 0x000fe20008010835 */
[----:B----4-:R-:W-:-:S06]  /*bfa0*/  FADD.FTZ R26, R158, R25 ;  /* 0x000000199e1a7221 */ /* 0x010fcc0000010000 */
[----:B------:R-:W4:Y:S01]  /*bfb0*/  MUFU.EX2 R55, R55 ;  /* 0x0000003700377308 */ /* 0x000f220000000800 */
[----:B--2---:R-:W-:Y:S01]  /*bfc0*/  FADD.FTZ R3, R159, R24 ;  /* 0x000000189f037221 */ /* 0x004fe20000010000 */
[----:B------:R-:W-:-:S06]  /*bfd0*/  FFMA.FTZ R165, R58, UR43, -R53 ;  /* 0x0000002b3aa57c23 */ /* 0x000fcc0008010835 */
[----:B------:R-:W2:Y:S01]  /*bfe0*/  MUFU.EX2 R32, R32 ;  /* 0x0000002000207308 */ /* 0x000ea20000000800 */
[----:B------:R-:W-:Y:S01]  /*bff0*/  FADD.FTZ R25, R59, R26 ;  /* 0x0000001a3b197221 */ /* 0x000fe20000010000 */
[----:B0-----:R-:W-:-:S06]  /*c000*/  FADD.FTZ R24, R42, R3 ;  /* 0x000000032a187221 */ /* 0x001fcc0000010000 */
[----:B------:R-:W0:Y:S01]  /*c010*/  MUFU.EX2 R163, R163 ;  /* 0x000000a300a37308 */ /* 0x000e220000000800 */
[----:B------:R-:W-:Y:S01]  /*c020*/  FFMA.FTZ R72, R72, UR43, -R53 ;  /* 0x0000002b48487c23 */ /* 0x000fe20008010835 */
[----:B------:R-:W-:-:S06]  /*c030*/  F2FP.F16.F32.PACK_AB R205, R6, R205 ;  /* 0x000000cd06cd723e */ /* 0x000fcc00000000ff */
[----:B------:R-:W0:Y:S01]  /*c040*/  MUFU.EX2 R162, R162 ;  /* 0x000000a200a27308 */ /* 0x000e220000000800 */
[----:B---3--:R-:W-:Y:S01]  /*c050*/  FADD.FTZ R6, R160, R25 ;  /* 0x00000019a0067221 */ /* 0x008fe20000010000 */
[----:B-1----:R-:W-:-:S06]  /*c060*/  FADD.FTZ R3, R161, R24 ;  /* 0x00000018a1037221 */ /* 0x002fcc0000010000 */
[----:B------:R-:W1:Y:S01]  /*c070*/  MUFU.EX2 R36, R36 ;  /* 0x0000002400247308 */ /* 0x000e620000000800 */
[----:B------:R-:W-:-:S07]  /*c080*/  FFMA.FTZ R62, R62, UR43, -R53 ;  /* 0x0000002b3e3e7c23 */ /* 0x000fce0008010835 */
[----:B------:R-:W3:Y:S01]  /*c090*/  MUFU.EX2 R43, R43 ;  /* 0x0000002b002b7308 */ /* 0x000ee20000000800 */
[----:B----4-:R-:W-:Y:S01]  /*c0a0*/  FADD.FTZ R25, R55, R6 ;  /* 0x0000000637197221 */ /* 0x010fe20000010000 */
[----:B--2---:R-:W-:-:S06]  /*c0b0*/  FADD.FTZ R6, R32, R3 ;  /* 0x0000000320067221 */ /* 0x004fcc0000010000 */
[----:B------:R-:W2:Y:S01]  /*c0c0*/  MUFU.EX2 R165, R165 ;  /* 0x000000a500a57308 */ /* 0x000ea20000000800 */
[----:B------:R-:W-:-:S07]  /*c0d0*/  FFMA.FTZ R63, R63, UR43, -R53 ;  /* 0x0000002b3f3f7c23 */ /* 0x000fce0008010835 */
[----:B------:R-:W4:Y:S01]  /*c0e0*/  MUFU.EX2 R164, R164 ;  /* 0x000000a400a47308 */ /* 0x000f220000000800 */
[----:B0-----:R-:W-:Y:S01]  /*c0f0*/  FADD.FTZ R3, R163, R6 ;  /* 0x00000006a3037221 */ /* 0x001fe20000010000 */
[----:B------:R-:W-:-:S06]  /*c100*/  FFMA.FTZ R66, R66, UR43, -R53 ;  /* 0x0000002b42427c23 */ /* 0x000fcc0008010835 */
[----:B------:R-:W0:Y:S01]  /*c110*/  MUFU.EX2 R72, R72 ;  /* 0x0000004800487308 */ /* 0x000e220000000800 */
[----:B------:R-:W-:-:S07]  /*c120*/  FADD.FTZ R24, R162, R25 ;  /* 0x00000019a2187221 */ /* 0x000fce0000010000 */
[----:B------:R-:W0:Y:S01]  /*c130*/  MUFU.EX2 R49, R49 ;  /* 0x0000003100317308 */ /* 0x000e220000000800 */
[----:B-1----:R-:W-:Y:S01]  /*c140*/  FADD.FTZ R6, R36, R3 ;  /* 0x0000000324067221 */ /* 0x002fe20000010000 */
[----:B------:R-:W-:-:S06]  /*c150*/  FFMA.FTZ R67, R67, UR43, -R53 ;  /* 0x0000002b43437c23 */ /* 0x000fcc0008010835 */
[----:B------:R-:W1:Y:S01]  /*c160*/  MUFU.EX2 R62, R62 ;  /* 0x0000003e003e7308 */ /* 0x000e620000000800 */
[----:B---3--:R-:W-:-:S07]  /*c170*/  FADD.FTZ R25, R43, R24 ;  /* 0x000000182b197221 */ /* 0x008fce0000010000 */
[----:B------:R-:W3:Y:S01]  /*c180*/  MUFU.EX2 R166, R166 ;  /* 0x000000a600a67308 */ /* 0x000ee20000000800 */
[----:B--2---:R-:W-:Y:S01]  /*c190*/  FADD.FTZ R3, R165, R6 ;  /* 0x00000006a5037221 */ /* 0x004fe20000010000 */
[----:B------:R-:W-:-:S06]  /*c1a0*/  FFMA.FTZ R70, R70, UR43, -R53 ;  /* 0x0000002b46467c23 */ /* 0x000fcc0008010835 */
[----:B------:R-:W2:Y:S01]  /*c1b0*/  MUFU.EX2 R63, R63 ;  /* 0x0000003f003f7308 */ /* 0x000ea20000000800 */
[----:B----4-:R-:W-:-:S07]  /*c1c0*/  FADD.FTZ R24, R164, R25 ;  /* 0x00000019a4187221 */ /* 0x010fce0000010000 */
[----:B------:R-:W4:Y:S01]  /*c1d0*/  MUFU.EX2 R51, R51 ;  /* 0x0000003300337308 */ /* 0x000f220000000800 */
[----:B0-----:R-:W-:Y:S01]  /*c1e0*/  FADD.FTZ R3, R72, R3 ;  /* 0x0000000348037221 */ /* 0x001fe20000010000 */
[----:B------:R-:W-:-:S06]  /*c1f0*/  FADD.FTZ R25, R49, R24 ;  /* 0x0000001831197221 */ /* 0x000fcc0000010000 */
[----:B------:R-:W0:Y:S01]  /*c200*/  MUFU.EX2 R66, R66 ;  /* 0x0000004200427308 */ /* 0x000e220000000800 */
[----:B------:R-:W-:-:S07]  /*c210*/  FFMA.FTZ R53, R71, UR43, -R53 ;  /* 0x0000002b47357c23 */ /* 0x000fce0008010835 */
[----:B------:R-:W0:Y:S01]  /*c220*/  MUFU.EX2 R168, R168 ;  /* 0x000000a800a87308 */ /* 0x000e220000000800 */
        /* <DEDUP_REMOVED lines=9> */
[----:B------:R-:W-:-:S06]  /*c2c0*/  FADD.FTZ R6, R168, R3 ;  /* 0x00000003a8067221 */ /* 0x000fcc0000010000 */
[----:B------:R-:W0:Y:S01]  /*c2d0*/  MUFU.EX2 R41, R41 ;  /* 0x0000002900297308 */ /* 0x000e220000000800 */
[----:B------:R-:W-:-:S07]  /*c2e0*/  IMAD.MOV.U32 R27, RZ, RZ, 0x40000040 ;  /* 0x40000040ff1b7424 */ /* 0x000fce00078e00ff */
[----:B------:R-:W0:Y:S01]  /*c2f0*/  MUFU.EX2 R53, R53 ;  /* 0x0000003500357308 */ /* 0x000e220000000800 */
[----:B------:R-:W-:Y:S01]  /*c300*/  MOV R29, 0x40000040 ;  /* 0x40000040001d7802 */ /* 0x000fe20000000f00 */
[----:B-1----:R-:W-:Y:S01]  /*c310*/  FADD.FTZ R25, R67, R24 ;  /* 0x0000001843197221 */ /* 0x002fe20000010000 */
[----:B---3--:R-:W-:Y:S01]  /*c320*/  FADD.FTZ R3, R45, R6 ;  /* 0x000000062d037221 */ /* 0x008fe20000010000 */
[----:B------:R-:W-:Y:S01]  /*c330*/  R2UR UR15, R27 ;  /* 0x000000001b0f72ca */ /* 0x000fe200000e0000 */
[----:B------:R-:W-:Y:S01]  /*c340*/  IMAD.MOV.U32 R27, RZ, RZ, 0x40000040 ;  /* 0x40000040ff1b7424 */ /* 0x000fe200078e00ff */
[----:B------:R-:W-:Y:S01]  /*c350*/  R2UR UR11, R29 ;  /* 0x000000001d0b72ca */ /* 0x000fe200000e0000 */
[----:B------:R-:W-:Y:S02]  /*c360*/  IMAD.MOV.U32 R29, RZ, RZ, 0x40000040 ;  /* 0x40000040ff1d7424 */ /* 0x000fe400078e00ff */
[----:B--2---:R-:W-:Y:S01]  /*c370*/  FADD.FTZ R24, R70, R25 ;  /* 0x0000001946187221 */ /* 0x004fe20000010000 */
[----:B----4-:R-:W-:Y:S01]  /*c380*/  FADD.FTZ R6, R170, R3 ;  /* 0x00000003aa067221 */ /* 0x010fe20000010000 */
[----:B------:R-:W-:-:S02]  /*c390*/  F2FP.F16.F32.PACK_AB R204, R31, R204 ;  /* 0x000000cc1fcc723e */ /* 0x000fc400000000ff */
[----:B------:R-:W-:Y:S02]  /*c3a0*/  F2FP.F16.F32.PACK_AB R206, R33, R206 ;  /* 0x000000ce21ce723e */ /* 0x000fe400000000ff */
[----:B------:R-:W-:Y:S01]  /*c3b0*/  F2FP.F16.F32.PACK_AB R207, R30, R207 ;  /* 0x000000cf1ecf723e */ /* 0x000fe200000000ff */
[----:B0-----:R-:W-:Y:S01]  /*c3c0*/  FADD.FTZ R6, R41, R6 ;  /* 0x0000000629067221 */ /* 0x001fe20000010000 */
[----:B------:R-:W-:Y:S01]  /*c3d0*/  R2UR UR19, R29 ;  /* 0x000000001d1372ca */ /* 0x000fe200000e0000 */
[----:B------:R-:W-:Y:S01]  /*c3e0*/  FADD.FTZ R3, R53, R24 ;  /* 0x0000001835037221 */ /* 0x000fe20000010000 */
[----:B------:R-:W-:Y:S02]  /*c3f0*/  R2UR UR23, R27 ;  /* 0x000000001b1772ca */ /* 0x000fe400000e0000 */
        /* <DEDUP_REMOVED lines=20> */
[----:B------:R-:W-:-:S06]  /*c540*/  WARPGROUP.ARRIVE ;  /* 0x00000000000079c5 */ /* 0x000fcc0000000000 */
        /* <DEDUP_REMOVED lines=16> */
[----:B------:R-:W-:Y:S01]  /*c650*/  HGMMA.64x256x16.F32 R24, R164, gdesc[UR20].tnspB, R24, gsb0 ;  /* 0x43e00014a4187df0 */ /* 0x000fe20008000818 */
[----:B------:R-:W-:-:S05]  /*c660*/  IADD3 R152, R174, R176, -R177 ;  /* 0x000000b0ae987210 */ /* 0x000fca0007ffe8b1 */
[----:B------:R-:W-:-:S05]  /*c670*/  IMAD.HI R152, R152, 0x2aaaaaab, RZ ;  /* 0x2aaaaaab98987827 */ /* 0x000fca00078e02ff */
[----:B------:R-:W-:-:S04]  /*c680*/  SHF.R.U32.HI R153, RZ, 0x1f, R152 ;  /* 0x0000001fff997819 */ /* 0x000fc80000011698 */
[----:B------:R-:W-:-:S04]  /*c690*/  LEA.HI.SX32 R153, R152, R153, 0x1c ;  /* 0x0000009998997211 */ /* 0x000fc800078fe2ff */
[----:B------:R-:W-:Y:S01]  /*c6a0*/  VIMNMX R154, R175, R153, !PT ;  /* 0x00000099af9a7248 */ /* 0x000fe20007fe0100 */
[----:B------:R-:W-:-:S04]  /*c6b0*/  VIADD R215, R215, 0xfffffffe ;  /* 0xfffffffed7d77836 */ /* 0x000fc80000000000 */
[----:B------:R0:W-:Y:S01]  /*c6c0*/  STL [R1+0x20], R154 ;  /* 0x0000209a01007387 */ /* 0x0001e20000100800 */
[----:B------:R-:W-:Y:S01]  /*c6d0*/  ISETP.GE.AND P2, PT, R215, R154, PT ;  /* 0x0000009ad700720c */ /* 0x000fe20003f46270 */
[----:B------:R-:W-:-:S05]  /*c6e0*/  @!P1 VIADD R173, R173, 0x32460 ;  /* 0x00032460adad9836 */ /* 0x000fca0000000000 */
[----:B------:R-:W-:Y:S01]  /*c6f0*/  @!P1 PRMT R173, RZ, 0x654, R173 ;  /* 0x00000654ffad9816 */ /* 0x000fe200000000ad */
[----:B------:R-:W-:Y:S02]  /*c700*/  WARPGROUP.DEPBAR.LE gsb0, 0x0 ;  /* 0x00008000000079c5 */ /* 0x000fe40000010000 */
[----:B------:R-:W-:-:S06]  /*c710*/  WARPGROUP.ARRIVE ;  /* 0x00000000000079c5 */ /* 0x000fcc0000000000 */
[----:B------:R-:W-:Y:S03]  /*c720*/  HGMMA.64x256x16.F32 R24, R168, gdesc[UR24].tnspB, R24, gsb0 ;  /* 0x43e00018a8187df0 */ /* 0x000fe60008000818 */
[----:B------:R-:W-:Y:S02]  /*c730*/  WARPGROUP.DEPBAR.LE gsb0, 0x0 ;  /* 0x00008000000079c5 */ /* 0x000fe40000010000 */
[----:B------:R0:W-:Y:S01]  /*c740*/  @!P1 SYNCS.ARRIVE.TRANS64.RED.A1T0 RZ, [R173+URZ], RZ ;  /* 0x000000ffadff99a7 */ /* 0x0001e2000810043f */
[----:B------:R-:W-:Y:S05]  /*c750*/  @!P2 BRA `(.L_x_5737) ;  /* 0x000000300004a947 */ /* 0x000fea0003800000 */
[----:B------:R-:W-:Y:S02]  /*c760*/  IMAD.MOV.U32 R206, RZ, RZ, R7 ;  /* 0x000000ffffce7224 */ /* 0x000fe400078e0007 */
[----:B------:R-:W-:Y:S02]  /*c770*/  IMAD.MOV.U32 R207, RZ, RZ, R0 ;  /* 0x000000ffffcf7224 */ /* 0x000fe400078e0000 */
[----:B------:R-:W-:-:S07]  /*c780*/  IMAD.MOV.U32 R204, RZ, RZ, R215 ;  /* 0x000000ffffcc7224 */ /* 0x000fce00078e00d7 */
.L_x_5747:
[----:B------:R-:W-:Y:S01]  /*c790*/  VIADD R2, R2, 0x1 ;  /* 0x0000000102027836 */ /* 0x000fe20000000000 */
[----:B------:R-:W-:Y:S05]  /*c7a0*/  YIELD ;  /* 0x0000000000007946 */ /* 0x000fea0003800000 */
[----:B------:R-:W-:-:S04]  /*c7b0*/  ISETP.NE.AND P2, PT, R2, 0x2, PT ;  /* 0x000000020200780c */ /* 0x000fc80003f45270 */
[----:B------:R-:W-:Y:S02]  /*c7c0*/  SEL R0, RZ, 0x1, P2 ;  /* 0x00000001ff007807 */ /* 0x000fe40001000000 */
[----:B------:R-:W-:Y:S02]  /*c7d0*/  SEL R2, R2, RZ, P2 ;  /* 0x000000ff02027207 */ /* 0x000fe40001000000 */
[----:B------:R-:W-:Y:S01]  /*c7e0*/  LOP3.LUT R23, R23, R0, RZ, 0x3c, !PT ;  /* 0x0000000017177212 */ /* 0x000fe200078e3cff */
[----:B-1---5:R-:W-:Y:S06]  /*c7f0*/  @!P0 BRA `(.L_x_5738) ;  /* 0x0000000000048947 */ /* 0x022fec0003800000 */
[----:B------:R-:W-:Y:S01]  /*c800*/  BPT.TRAP 0x1 ;  /* 0x000000040000795c */ /* 0x000fe20000300000 */
.L_x_5738:
[----:B------:R-:W-:Y:S01]  /*c810*/  IMAD R205, R2, 0x8, R19 ;  /* 0x0000000802cd7824 */ /* 0x000fe200078e0213 */
[----:B------:R-:W-:-:S04]  /*c820*/  SHF.L.U32 R0, R23, 0x1f, RZ ;  /* 0x0000001f17007819 */ /* 0x000fc800000006ff */
[----:B------:R1:W2:Y:S01]  /*c830*/  SYNCS.PHASECHK.TRANS64.TRYWAIT P2, [R205+URZ+0x32430], R0 ;  /* 0x03243000cd0075a7 */ /* 0x0002a2000804017f */
[----:B------:R-:W-:Y:S05]  /*c840*/  @!P0 BRA `(.L_x_5739) ;  /* 0x0000000000048947 */ /* 0x000fea0003800000 */
[----:B------:R-:W-:Y:S01]  /*c850*/  BPT.TRAP 0x1 ;  /* 0x000000040000795c */ /* 0x000fe20000300000 */
.L_x_5739:
[----:B------:R-:W3:Y:S01]  /*c860*/  LDL R7, [R1+0x14] ;  /* 0x0000140001077983 */ /* 0x000ee20000100800 */
[----:B------:R-:W-:Y:S02]  /*c870*/  IMAD.MOV.U32 R157, RZ, RZ, 0x40000040 ;  /* 0x40000040ff9d7424 */ /* 0x000fe400078e00ff */
[----:B---3--:R-:W-:Y:S01]  /*c880*/  IMAD R156, R2, 0x300, R7 ;  /* 0x00000300029c7824 */ /* 0x008fe200078e0207 */
[----:B--2---:R-:W-:Y:S06]  /*c890*/  @P2 BRA `(.L_x_5740) ;  /* 0x0000000000082947 */ /* 0x004fec0003800000 */
[----:B------:R-:W2:Y:S02]  /*c8a0*/  SYNCS.PHASECHK.TRANS64.TRYWAIT P2, [R205+URZ+0x32430], R0 ;  /* 0x03243000cd0075a7 */ /* 0x000ea4000804017f */
[----:B--2---:R-:W-:Y:S05]  /*c8b0*/  @!P2 BRA `(.L_x_5741) ;  /* 0x000001600008a947 */ /* 0x004fea0003800000 */
.L_x_5740:
[----:B------:R-:W3:Y:S04]  /*c8c0*/  LDL.64 R220, [R1+0x8] ;  /* 0x0000080001dc7983 */ /* 0x000ee80000100a00 */
[----:B------:R-:W4:Y:S01]  /*c8d0*/  LDL.64 R216, [R1] ;  /* 0x0000000001d87983 */ /* 0x000f220000100a00 */
[----:B------:R-:W-:Y:S05]  /*c8e0*/  WARPSYNC.ALL ;  /* 0x0000000000007948 */ /* 0x000fea0003800000 */
[C---:B------:R-:W-:Y:S01]  /*c8f0*/  R2UR UR6, R156.reuse ;  /* 0x000000009c0672ca */ /* 0x040fe200000e0000 */
[C---:B0-----:R-:W-:Y:S01]  /*c900*/  VIADD R154, R156.reuse, 0x2 ;  /* 0x000000029c9a7836 */ /* 0x041fe20000000000 */
[----:B------:R-:W-:Y:S01]  /*c910*/  R2UR UR7, R157 ;  /* 0x000000009d0772ca */ /* 0x000fe200000e0000 */
[----:B------:R-:W-:Y:S01]  /*c920*/  VIADD R152, R156, 0x4 ;  /* 0x000000049c987836 */ /* 0x000fe20000000000 */
[----:B------:R-:W-:Y:S01]  /*c930*/  R2UR UR4, R212 ;  /* 0x00000000d40472ca */ /* 0x000fe200000e0000 */
[----:B------:R-:W-:Y:S01]  /*c940*/  VIADD R156, R156, 0x6 ;  /* 0x000000069c9c7836 */ /* 0x000fe20000000000 */
[----:B------:R-:W-:Y:S01]  /*c950*/  R2UR UR5, R213 ;  /* 0x00000000d50572ca */ /* 0x000fe200000e0000 */
[----:B------:R-:W-:Y:S01]  /*c960*/  IMAD.MOV.U32 R155, RZ, RZ, 0x40000040 ;  /* 0x40000040ff9b7424 */ /* 0x000fe200078e00ff */
[----:B------:R-:W-:Y:S01]  /*c970*/  MOV R157, 0x40000040 ;  /* 0x40000040009d7802 */ /* 0x000fe20000000f00 */
[----:B------:R-:W-:Y:S01]  /*c980*/  IMAD.MOV.U32 R153, RZ, RZ, 0x40000040 ;  /* 0x40000040ff997424 */ /* 0x000fe200078e00ff */
[----:B------:R-:W-:-:S02]  /*c990*/  R2UR UR10, R154 ;  /* 0x000000009a0a72ca */ /* 0x000fc400000e0000 */
[----:B------:R-:W-:Y:S02]  /*c9a0*/  R2UR UR11, R155 ;  /* 0x000000009b0b72ca */ /* 0x000fe400000e0000 */
[----:B------:R-:W-:Y:S02]  /*c9b0*/  R2UR UR14, R152 ;  /* 0x00000000980e72ca */ /* 0x000fe400000e0000 */
[----:B------:R-:W-:Y:S02]  /*c9c0*/  R2UR UR15, R153 ;  /* 0x00000000990f72ca */ /* 0x000fe400000e0000 */
[----:B------:R-:W-:Y:S02]  /*c9d0*/  R2UR UR18, R156 ;  /* 0x000000009c1272ca */ /* 0x000fe400000e0000 */
[----:B------:R-:W-:Y:S02]  /*c9e0*/  R2UR UR19, R157 ;  /* 0x000000009d1372ca */ /* 0x000fe400000e0000 */
[----:B------:R-:W-:Y:S01]  /*c9f0*/  WARPGROUP.ARRIVE ;  /* 0x00000000000079c5 */ /* 0x000fe20000000000 */
[----:B------:R-:W-:-:S02]  /*ca00*/  R2UR UR16, R236 ;  /* 0x00000000ec1072ca */ /* 0x000fc400000e0000 */
[----:B------:R-:W-:-:S03]  /*ca10*/  R2UR UR17, R237 ;  /* 0x00000000ed1172ca */ /* 0x000fc600000e0000 */
[----:B------:R-:W-:Y:S03]  /*ca20*/  HGMMA.64x96x16.F32 R152, gdesc[UR4], RZ, !UPT, gsb0 ;  /* 0x01600000049879f0 */ /* 0x000fe6000c0008ff */
[----:B------:R-:W-:Y:S02]  /*ca30*/  WARPGROUP.DEPBAR.LE gsb0, 0x0 ;  /* 0x00008000000079c5 */ /* 0x000fe40000010000 */
[----:B------:R-:W-:Y:S01]  /*ca40*/  WARPGROUP.ARRIVE ;  /* 0x00000000000079c5 */ /* 0x000fe20000000000 */
[----:B---3--:R-:W-:Y:S02]  /*ca50*/  R2UR UR8, R220 ;  /* 0x00000000dc0872ca */ /* 0x008fe400000e0000 */
[----:B------:R-:W-:Y:S02]  /*ca60*/  R2UR UR9, R221 ;  /* 0x00000000dd0972ca */ /* 0x000fe400000e0000 */
[----:B----4-:R-:W-:-:S02]  /*ca70*/  R2UR UR12, R216 ;  /* 0x00000000d80c72ca */ /* 0x010fc400000e0000 */
[----:B------:R-:W-:-:S09]  /*ca80*/  R2UR UR13, R217 ;  /* 0x00000000d90d72ca */ /* 0x000fd200000e0000 */
        /* <DEDUP_REMOVED lines=10> */
.L_x_5742:
[----:B------:R0:W3:Y:S01]  /*cb30*/  SYNCS.PHASECHK.TRANS64.TRYWAIT P2, [R205+URZ+0x32450], R0 ;  /* 0x03245000cd0075a7 */ /* 0x0000e2000804017f */
[----:B------:R-:W-:Y:S05]  /*cb40*/  @!P0 BRA `(.L_x_5743) ;  /* 0x0000000000048947 */ /* 0x000fea0003800000 */
[----:B------:R-:W-:Y:S01]  /*cb50*/  BPT.TRAP 0x1 ;  /* 0x000000040000795c */ /* 0x000fe20000300000 */
.L_x_5743:
[----:B------:R-:W-:Y:S04]  /*cb60*/  BSSY B0, `(.L_x_5744) ;  /* 0x0000004000007945 */ /* 0x000fe80003800000 */
[----:B---3--:R-:W-:Y:S05]  /*cb70*/  @P2 BRA `(.L_x_5745) ;  /* 0x0000000000082947 */ /* 0x008fea0003800000 */
[----:B------:R-:W3:Y:S02]  /*cb80*/  SYNCS.PHASECHK.TRANS64.TRYWAIT P2, [R205+URZ+0x32450], R0 ;  /* 0x03245000cd0075a7 */ /* 0x000ee4000804017f */
[----:B---3--:R-:W-:Y:S05]  /*cb90*/  @!P2 BRA `(.L_x_5746) ;  /* 0x0000015c0064a947 */ /* 0x008fea0003800000 */
.L_x_5745:
[----:B------:R-:W-:Y:S05]  /*cba0*/  BSYNC B0 ;  /* 0x0000000000007941 */ /* 0x000fea0003800000 */
.L_x_5744:
[----:B------:R-:W-:Y:S05]  /*cbb0*/  WARPSYNC.ALL ;  /* 0x0000000000007948 */ /* 0x000fea0003800000 */
[----:B------:R-:W0:Y:S04]  /*cbc0*/  LDL R220, [R1+0x1c] ;  /* 0x00001c0001dc7983 */ /* 0x000e280000100800 */
[----:B------:R-:W0:Y:S01]  /*cbd0*/  LDL R216, [R1+0x3c] ;  /* 0x00003c0001d87983 */ /* 0x000e220000100800 */
[----:B------:R-:W-:Y:S01]  /*cbe0*/  IMAD.MOV.U32 R217, RZ, RZ, 0x40000040 ;  /* 0x40000040ffd97424 */ /* 0x000fe200078e00ff */
[----:B------:R-:W-:Y:S01]  /*cbf0*/  R2UR UR4, R4 ;  /* 0x00000000040472ca */ /* 0x000fe200000e0000 */
[----:B------:R-:W4:Y:S01]  /*cc00*/  LDC R7, c[0x0][0x448] ;  /* 0x00011200ff077b82 */ /* 0x000f220000000800 */
[----:B------:R-:W-:Y:S01]  /*cc10*/  R2UR UR5, R5 ;  /* 0x00000000050572ca */ /* 0x000fe200000e0000 */
[----:B------:R-:W-:Y:S01]  /*cc20*/  WARPGROUP.ARRIVE ;  /* 0x00000000000079c5 */ /* 0x000fe20000000000 */
[----:B------:R-:W-:Y:S01]  /*cc30*/  R2UR UR7, R217 ;  /* 0x00000000d90772ca */ /* 0x000fe200000e0000 */
[----:B------:R-:W-:Y:S01]  /*cc40*/  IMAD.MOV.U32 R221, RZ, RZ, 0x40000040 ;  /* 0x40000040ffdd7424 */ /* 0x000fe200078e00ff */
[----:B------:R1:W-:Y:S04]  /*cc50*/  STL [R1+0x178], R16 ;  /* 0x0001781001007387 */ /* 0x0003e80000100800 */
[----:B-1----:R-:W4:Y:S01]  /*cc60*/  LDL.LU R16, [R1+0x10] ;  /* 0x0000100001107983 */ /* 0x002f220000300800 */
[----:B0-23--:R-:W-:Y:S01]  /*cc70*/  IMAD.IADD R0, R216, 0x1, R220 ;  /* 0x00000001d8007824 */ /* 0x00dfe200078e02dc */
[----:B----4-:R-:W-:Y:S01]  /*cc80*/  ISETP.NE.AND P2, PT, R7, 0x1, PT ;  /* 0x000000010700780c */ /* 0x010fe20003f45270 */
[----:B------:R-:W-:-:S04]  /*cc90*/  IMAD.MOV.U32 R216, RZ, RZ, 0xc00 ;  /* 0x00000c00ffd87424 */ /* 0x000fc800078e00ff */
[----:B------:R-:W-:-:S04]  /*cca0*/  IMAD R216, R2, R216, UR39 ;  /* 0x0000002702d87e24 */ /* 0x000fc8000f8e02d8 */
[C---:B------:R-:W-:Y:S01]  /*ccb0*/  VIADD R220, R216.reuse, 0x2 ;  /* 0x00000002d8dc7836 */ /* 0x040fe20000000000 */
[----:B------:R-:W-:Y:S01]  /*ccc0*/  R2UR UR6, R216 ;  /* 0x00000000d80672ca */ /* 0x000fe200000e0000 */
[----:B------:R-:W-:Y:S02]  /*ccd0*/  IMAD.MOV.U32 R217, RZ, RZ, 0x40000040 ;  /* 0x40000040ffd97424 */ /* 0x000fe400078e00ff */
[----:B------:R-:W0:Y:S01]  /*cce0*/  @P2 LDC R215, c[0x0][0x44c] ;  /* 0x00011300ffd72b82 */ /* 0x000e220000000800 */
[----:B------:R-:W-:-:S04]  /*ccf0*/  LOP3.LUT R16, R16, 0xfffffeff, RZ, 0xc0, !PT ;  /* 0xfffffeff10107812 */ /* 0x000fc800078ec0ff */
[----:B------:R-:W-:-:S03]  /*cd00*/  @P1 LOP3.LUT R16, R16, 0x100, RZ, 0xfc, !PT ;  /* 0x0000010010101812 */ /* 0x000fc600078efcff */
[----:B------:R-:W1:Y:S02]  /*cd10*/  @P2 LDC R7, c[0x0][0x450] ;  /* 0x00011400ff072b82 */ /* 0x000e640000000800 */
[----:B------:R-:W-:Y:S01]  /*cd20*/  HGMMA.64x96x16.F32 R152, gdesc[UR4], R152, gsb0 ;  /* 0x01600000049879f0 */ /* 0x000fe20008000898 */
[----:B------:R-:W-:Y:S01]  /*cd30*/  R2UR UR6, R220 ;  /* 0x00000000dc0672ca */ /* 0x000fe200000e0000 */
[----:B------:R-:W-:Y:S01]  /*cd40*/  VIADD R220, R216, 0x4 ;  /* 0x00000004d8dc7836 */ /* 0x000fe20000000000 */
[----:B------:R-:W-:Y:S01]  /*cd50*/  R2UR UR7, R221 ;  /* 0x00000000dd0772ca */ /* 0x000fe200000e0000 */
[----:B------:R-:W-:Y:S01]  /*cd60*/  IMAD.MOV.U32 R221, RZ, RZ, 0x40000040 ;  /* 0x40000040ffdd7424 */ /* 0x000fe200078e00ff */
[----:B------:R-:W-:Y:S02]  /*cd70*/  R2UR UR4, R234 ;  /* 0x00000000ea0472ca */ /* 0x000fe400000e0000 */
[----:B------:R-:W-:Y:S02]  /*cd80*/  R2UR UR5, R235 ;  /* 0x00000000eb0572ca */ /* 0x000fe400000e0000 */
[----:B------:R-:W-:-:S04]  /*cd90*/  LOP3.LUT R16, R16, 0xffffff7f, RZ, 0xc0, !PT ;  /* 0xffffff7f10107812 */ /* 0x000fc800078ec0ff */
[----:B------:R-:W-:Y:S01]  /*cda0*/  @P0 LOP3.LUT R16, R16, 0x80, RZ, 0xfc, !PT ;  /* 0x0000008010100812 */ /* 0x000fe200078efcff */
[----:B0-----:R-:W-:-:S04]  /*cdb0*/  @P2 IMAD.HI.U32 R215, R0, R215, RZ ;  /* 0x000000d700d72227 */ /* 0x001fc800078e00ff */
[----:B------:R-:W-:Y:S01]  /*cdc0*/  STL [R1+0x10], R16 ;  /* 0x0000101001007387 */ /* 0x000fe20000100800 */
[----:B-1----:R-:W-:Y:S01]  /*cdd0*/  @P2 SHF.R.U32.HI R0, RZ, R7, R215 ;  /* 0x00000007ff002219 */ /* 0x002fe200000116d7 */
[----:B------:R-:W-:Y:S02]  /*cde0*/  WARPGROUP.DEPBAR.LE gsb0, 0x0 ;  /* 0x00008000000079c5 */ /* 0x000fe40000010000 */
[----:B------:R-:W-:-:S06]  /*cdf0*/  WARPGROUP.ARRIVE ;  /* 0x00000000000079c5 */ /* 0x000fcc0000000000 */
[----:B------:R-:W-:Y:S01]  /*ce00*/  HGMMA.64x96x16.F32 R152, gdesc[UR4], R152, gsb0 ;  /* 0x01600000049879f0 */ /* 0x000fe20008000898 */
[----:B------:R-:W-:Y:S01]  /*ce10*/  R2UR UR6, R220 ;  /* 0x00000000dc0672ca */ /* 0x000fe200000e0000 */
[----:B------:R-:W-:Y:S01]  /*ce20*/  VIADD R220, R216, 0x6 ;  /* 0x00000006d8dc7836 */ /* 0x000fe20000000000 */
[----:B------:R-:W-:Y:S01]  /*ce30*/  R2UR UR7, R221 ;  /* 0x00000000dd0772ca */ /* 0x000fe200000e0000 */
[----:B------:R-:W-:Y:S01]  /*ce40*/  IMAD.MOV.U32 R221, RZ, RZ, 0x40000040 ;  /* 0x40000040ffdd7424 */ /* 0x000fe200078e00ff */
[----:B------:R-:W-:Y:S02]  /*ce50*/  R2UR UR4, R232 ;  /* 0x00000000e80472ca */ /* 0x000fe400000e0000 */
[----:B------:R-:W-:Y:S01]  /*ce60*/  R2UR UR5, R233 ;  /* 0x00000000e90572ca */ /* 0x000fe200000e0000 */
[----:B------:R-:W-:Y:S02]  /*ce70*/  WARPGROUP.DEPBAR.LE gsb0, 0x0 ;  /* 0x00008000000079c5 */ /* 0x000fe40000010000 */
[----:B------:R-:W-:-:S10]  /*ce80*/  WARPGROUP.ARRIVE ;  /* 0x00000000000079c5 */ /* 0x000fd40000000000 */
        /* <DEDUP_REMOVED lines=48> */
[----:B------:R-:W-:Y:S02]  /*d190*/  R2UR UR7, R221 ;  /* 0x00000000dd0772ca */ /* 0x000fe400000e0000 */
[----:B------:R-:W-:Y:S02]  /*d1a0*/  R2UR UR4, R218 ;  /* 0x00000000da0472ca */ /* 0x000fe400000e0000 */
[----:B------:R-:W-:Y:S02]  /*d1b0*/  R2UR UR5, R219 ;  /* 0x00000000db0572ca */ /* 0x000fe400000e0000 */
[----:B------:R-:W-:Y:S01]  /*d1c0*/  MOV R221, 0x40000040 ;  /* 0x4000004000dd7802 */ /* 0x000fe20000000f00 */
[----:B------:R-:W-:-:S02]  /*d1d0*/  WARPGROUP.DEPBAR.LE gsb0, 0x0 ;  /* 0x00008000000079c5 */ /* 0x000fc40000010000 */
[----:B------:R-:W-:-:S08]  /*d1e0*/  WARPGROUP.ARRIVE ;  /* 0x00000000000079c5 */ /* 0x000fd00000000000 */
        /* <DEDUP_REMOVED lines=46> */
[----:B------:R-:W-:Y:S02]  /*d4d0*/  R2UR UR6, R220 ;  /* 0x00000000dc0672ca */ /* 0x000fe400000e0000 */
[----:B------:R-:W-:Y:S01]  /*d4e0*/  R2UR UR7, R221 ;  /* 0x00000000dd0772ca */ /* 0x000fe200000e0000 */
[----:B------:R-:W2:Y:S01]  /*d4f0*/  LDL R220, [R1+0x24] ;  /* 0x0000240001dc7983 */ /* 0x000ea20000100800 */
[----:B------:R-:W-:Y:S02]  /*d500*/  R2UR UR4, R10 ;  /* 0x000000000a0472ca */ /* 0x000fe400000e0000 */
[----:B------:R-:W-:Y:S01]  /*d510*/  R2UR UR5, R11 ;  /* 0x000000000b0572ca */ /* 0x000fe200000e0000 */
[----:B------:R-:W2:Y:S01]  /*d520*/  LDL R221, [R1+0x18] ;  /* 0x0000180001dd7983 */ /* 0x000ea20000100800 */
[----:B------:R-:W-:Y:S02]  /*d530*/  WARPGROUP.DEPBAR.LE gsb0, 0x0 ;  /* 0x00008000000079c5 */ /* 0x000fe40000010000 */
[----:B------:R-:W-:-:S09]  /*d540*/  WARPGROUP.ARRIVE ;  /* 0x00000000000079c5 */ /* 0x000fd20000000000 */
[----:B------:R-:W-:Y:S01]  /*d550*/  HGMMA.64x96x16.F32 R152, gdesc[UR4], R152, gsb0 ;  /* 0x01600000049879f0 */ /* 0x000fe20008000898 */
[----:B------:R-:W-:Y:S02]  /*d560*/  R2UR UR7, R217 ;  /* 0x00000000d90772ca */ /* 0x000fe400000e0000 */
[----:B------:R-:W3:Y:S01]  /*d570*/  LDL R217, [R1+0x2c] ;  /* 0x00002c0001d97983 */ /* 0x000ee20000100800 */
[----:B------:R-:W-:Y:S01]  /*d580*/  VIADD R216, R216, 0x906 ;  /* 0x00000906d8d87836 */ /* 0x000fe20000000000 */
[----:B------:R-:W-:Y:S02]  /*d590*/  R2UR UR4, R8 ;  /* 0x00000000080472ca */ /* 0x000fe400000e0000 */
[----:B------:R-:W-:Y:S02]  /*d5a0*/  R2UR UR5, R9 ;  /* 0x00000000090572ca */ /* 0x000fe400000e0000 */
[----:B------:R-:W-:Y:S01]  /*d5b0*/  R2UR UR6, R216 ;  /* 0x00000000d80672ca */ /* 0x000fe200000e0000 */
[----:B------:R-:W0:Y:S04]  /*d5c0*/  SHFL.IDX PT, R215, R0, RZ, 0x1c1f ;  /* 0x001c1fff00d77589 */ /* 0x000e2800000e0000 */
[----:B------:R1:W-:Y:S02]  /*d5d0*/  SHFL.IDX PT, R7, R0, 0x1, 0x1c1f ;  /* 0x003c1f0000077f89 */ /* 0x0003e400000e0000 */
[----:B-1----:R-:W-:Y:S01]  /*d5e0*/  IMAD R0, R204, -0x60, RZ ;  /* 0xffffffa0cc007824 */ /* 0x002fe200078e02ff */
[----:B------:R-:W-:-:S02]  /*d5f0*/  WARPGROUP.DEPBAR.LE gsb0, 0x0 ;  /* 0x00008000000079c5 */ /* 0x000fc40000010000 */
[----:B------:R-:W-:-:S06]  /*d600*/  WARPGROUP.ARRIVE ;  /* 0x00000000000079c5 */ /* 0x000fcc0000000000 */
[----:B------:R-:W-:Y:S03]  /*d610*/  HGMMA.64x96x16.F32 R152, gdesc[UR4], R152, gsb0 ;  /* 0x01600000049879f0 */ /* 0x000fe60008000898 */
[----:B------:R-:W-:Y:S02]  /*d620*/  WARPGROUP.DEPBAR.LE gsb0, 0x0 ;  /* 0x00008000000079c5 */ /* 0x000fe40000010000 */
[----:B---3--:R-:W-:-:S04]  /*d630*/  IADD3 R0, -R217, 0x1, R0 ;  /* 0x00000001d9007810 */ /* 0x008fc80007ffe100 */
[----:B--2---:R-:W-:-:S05]  /*d640*/  IADD3 R216, -R221, R0, R220 ;  /* 0x00000000ddd87210 */ /* 0x004fca0007ffe1dc */
[----:B0-----:R-:W-:-:S05]  /*d650*/  IMAD.IADD R0, R216, 0x1, R215 ;  /* 0x00000001d8007824 */ /* 0x001fca00078e02d7 */
[C---:B------:R-:W-:Y:S02]  /*d660*/  ISETP.GT.AND P4, PT, R0.reuse, 0x1, PT ;  /* 0x000000010000780c */ /* 0x040fe40003f84270 */
[C---:B------:R-:W-:Y:S02]  /*d670*/  ISETP.GT.AND P2, PT, R0.reuse, RZ, PT ;  /* 0x000000ff0000720c */ /* 0x040fe40003f44270 */
[----:B------:R-:W-:Y:S02]  /*d680*/  ISETP.GT.AND P3, PT, R0, 0x8, PT ;  /* 0x000000080000780c */ /* 0x000fe40003f64270 */
[----:B------:R-:W-:Y:S02]  /*d690*/  FSEL R215, R153, -INF , P4 ;  /* 0xff80000099d77808 */ /* 0x000fe40002000000 */
[----:B------:R-:W-:Y:S02]  /*d6a0*/  FSEL R152, R152, -INF , P2 ;  /* 0xff80000098987808 */ /* 0x000fe40001000000 */
[----:B------:R-:W-:-:S02]  /*d6b0*/  FSEL R153, R156, -INF , P3 ;  /* 0xff8000009c997808 */ /* 0x000fc40001800000 */
[C---:B------:R-:W-:Y:S02]  /*d6c0*/  ISETP.GT.AND P2, PT, R0.reuse, 0x9, PT ;  /* 0x000000090000780c */ /* 0x040fe40003f44270 */
[C---:B------:R-:W-:Y:S02]  /*d6d0*/  ISETP.GT.AND P4, PT, R0.reuse, 0x10, PT ;  /* 0x000000100000780c */ /* 0x040fe40003f84270 */
        /* <DEDUP_REMOVED lines=57> */
[----:B------:R-:W-:Y:S02]  /*da70*/  FSEL R193, R193, -INF , P2 ;  /* 0xff800000c1c17808 */ /* 0x000fe40001000000 */
[----:B------:R-:W-:Y:S02]  /*da80*/  FMNMX.FTZ R0, R192, R0, !PT ;  /* 0x00000000c0007209 */ /* 0x000fe40007810000 */
[----:B------:R-:W-:Y:S02]  /*da90*/  FSEL R196, R196, -INF , P4 ;  /* 0xff800000c4c47808 */ /* 0x000fe40002000000 */
[----:B------:R-:W-:Y:S02]  /*daa0*/  FMNMX.FTZ R0, R193, R0, !PT ;  /* 0x00000000c1007209 */ /* 0x000fe40007810000 */
[----:B------:R-:W-:-:S02]  /*dab0*/  FSEL R197, R197, -INF , P3 ;  /* 0xff800000c5c57808 */ /* 0x000fc40001800000 */
[----:B------:R-:W-:-:S04]  /*dac0*/  FMNMX.FTZ R0, R196, R0, !PT ;  /* 0x00000000c4007209 */ /* 0x000fc80007810000 */
[----:B------:R-:W-:-:S05]  /*dad0*/  FMNMX.FTZ R0, R197, R0, !PT ;  /* 0x00000000c5007209 */ /* 0x000fca0007810000 */
[----:B------:R-:W0:Y:S02]  /*dae0*/  SHFL.BFLY PT, R172, R0, 0x2, 0x1f ;  /* 0x0c401f0000ac7f89 */ /* 0x000e2400000e0000 */
[----:B0-----:R-:W-:-:S05]  /*daf0*/  FMNMX.FTZ R0, R0, R172, !PT ;  /* 0x000000ac00007209 */ /* 0x001fca0007810000 */
[----:B------:R-:W0:Y:S01]  /*db00*/  SHFL.BFLY PT, R172, R0, 0x1, 0x1f ;  /* 0x0c201f0000ac7f89 */ /* 0x000e2200000e0000 */
[----:B------:R-:W-:-:S05]  /*db10*/  IMAD.IADD R7, R216, 0x1, R7 ;  /* 0x00000001d8077824 */ /* 0x000fca00078e0207 */
[C---:B------:R-:W-:Y:S02]  /*db20*/  ISETP.GT.AND P3, PT, R7.reuse, RZ, PT ;  /* 0x000000ff0700720c */ /* 0x040fe40003f64270 */
[----:B------:R-:W-:Y:S02]  /*db30*/  ISETP.GT.AND P4, PT, R7, 0x1, PT ;  /* 0x000000010700780c */ /* 0x000fe40003f84270 */
[----:B0-----:R-:W-:-:S04]  /*db40*/  FMNMX.FTZ R0, R0, R172, !PT ;  /* 0x000000ac00007209 */ /* 0x001fc80007810000 */
[----:B------:R-:W-:-:S04]  /*db50*/  FSETP.NEU.FTZ.AND P2, PT, R0, -INF , PT ;  /* 0xff8000000000780b */ /* 0x000fc80003f5d000 */
[----:B------:R-:W-:-:S05]  /*db60*/  FSEL R220, R0, RZ, P2 ;  /* 0x000000ff00dc7208 */ /* 0x000fca0001000000 */
[----:B------:R-:W-:Y:S01]  /*db70*/  FADD.FTZ R220, -R220, R207 ;  /* 0x000000cfdcdc7221 */ /* 0x000fe20000010100 */
[----:B------:R-:W-:Y:S02]  /*db80*/  FSEL R207, R154, -INF , P3 ;  /* 0xff8000009acf7808 */ /* 0x000fe40001800000 */
[----:B------:R-:W-:Y:S02]  /*db90*/  ISETP.GT.AND P3, PT, R7, 0x8, PT ;  /* 0x000000080700780c */ /* 0x000fe40003f64270 */
[----:B------:R-:W-:Y:S02]  /*dba0*/  FSEL R216, R155, -INF , P4 ;  /* 0xff8000009bd87808 */ /* 0x000fe40002000000 */
[----:B------:R-:W-:Y:S02]  /*dbb0*/  FSEL R155, R158, -INF , P3 ;  /* 0xff8000009e9b7808 */ /* 0x000fe40001800000 */
[C---:B------:R-:W-:Y:S02]  /*dbc0*/  ISETP.GT.AND P4, PT, R7.reuse, 0x9, PT ;  /* 0x000000090700780c */ /* 0x040fe40003f84270 */
[----:B------:R-:W-:-:S02]  /*dbd0*/  ISETP.GT.AND P3, PT, R7, 0x10, PT ;  /* 0x000000100700780c */ /* 0x000fc40003f64270 */
[----:B------:R-:W-:Y:S02]  /*dbe0*/  FSEL R172, R159, -INF , P4 ;  /* 0xff8000009fac7808 */ /* 0x000fe40002000000 */
[----:B------:R-:W-:Y:S02]  /*dbf0*/  FSEL R162, R162, -INF , P3 ;  /* 0xff800000a2a27808 */ /* 0x000fe40001800000 */
        /* <DEDUP_REMOVED lines=8> */
[C---:B------:R-:W-:Y:S02]  /*dc80*/  ISETP.GT.AND P4, PT, R7.reuse, 0x21, PT ;  /* 0x000000210700780c */ /* 0x040fe40003f84270 */
[----:B------:R-:W-:Y:S01]  /*dc90*/  ISETP.GT.AND P3, PT, R7, 0x28, PT ;  /* 0x000000280700780c */ /* 0x000fe20003f64270 */
[----:B------:R-:W-:Y:S01]  /*dca0*/  UMOV UR43, UR49 ;  /* 0x00000031002b7c82 */ /* 0x000fe20008000000 */
[----:B------:R-:W-:-:S02]  /*dcb0*/  FSEL R171, R171, -INF , P4 ;  /* 0xff800000abab7808 */ /* 0x000fc40002000000 */
[----:B------:R-:W-:Y:S02]  /*dcc0*/  FSEL R174, R174, -INF , P3 ;  /* 0xff800000aeae7808 */ /* 0x000fe40001800000 */
[C---:B------:R-:W-:Y:S02]  /*dcd0*/  ISETP.GT.AND P4, PT, R7.reuse, 0x29, PT ;  /* 0x000000290700780c */ /* 0x040fe40003f84270 */
[----:B------:R-:W-:Y:S01]  /*dce0*/  ISETP.GT.AND P3, PT, R7, 0x30, PT ;  /* 0x000000300700780c */ /* 0x000fe20003f64270 */
[----:B------:R-:W-:Y:S01]  /*dcf0*/  FMUL.FTZ R167, R0, UR43 ;  /* 0x0000002b00a77c20 */ /* 0x000fe20008410000 */
[----:B------:R-:W-:Y:S02]  /*dd00*/  FSEL R175, R175, -INF , P4 ;  /* 0xff800000afaf7808 */ /* 0x000fe40002000000 */
[----:B------:R-:W-:Y:S02]  /*dd10*/  FSEL R178, R178, -INF , P3 ;  /* 0xff800000b2b27808 */ /* 0x000fe40001800000 */
[----:B------:R-:W-:-:S02]  /*dd20*/  ISETP.GT.AND P4, PT, R7, 0x31, PT ;  /* 0x000000310700780c */ /* 0x000fc40003f84270 */
[----:B------:R-:W-:Y:S02]  /*dd30*/  ISETP.GT.AND P3, PT, R7, 0x38, PT ;  /* 0x000000380700780c */ /* 0x000fe40003f64270 */
[----:B------:R-:W-:Y:S02]  /*dd40*/  FSEL R167, R167, RZ, P2 ;  /* 0x000000ffa7a77208 */ /* 0x000fe40001000000 */
[----:B------:R-:W-:Y:S02]  /*dd50*/  FSEL R179, R179, -INF , P4 ;  /* 0xff800000b3b37808 */ /* 0x000fe40002000000 */
[----:B------:R-:W-:Y:S02]  /*dd60*/  FSEL R182, R182, -INF , P3 ;  /* 0xff800000b6b67808 */ /* 0x000fe40001800000 */
[C---:B------:R-:W-:Y:S02]  /*dd70*/  ISETP.GT.AND P4, PT, R7.reuse, 0x39, PT ;  /* 0x000000390700780c */ /* 0x040fe40003f84270 */
[----:B------:R-:W-:Y:S01]  /*dd80*/  ISETP.GT.AND P3, PT, R7, 0x40, PT ;  /* 0x000000400700780c */ /* 0x000fe20003f64270 */
[----:B------:R-:W-:Y:S01]  /*dd90*/  FFMA.FTZ R152, R152, UR43, -R167 ;  /* 0x0000002b98987c23 */ /* 0x000fe200080108a7 */
[----:B------:R-:W-:Y:S01]  /*dda0*/  FMUL.FTZ R220, R220, UR43 ;  /* 0x0000002bdcdc7c20 */ /* 0x000fe20008410000 */
[----:B------:R-:W-:-:S02]  /*ddb0*/  FSEL R183, R183, -INF , P4 ;  /* 0xff800000b7b77808 */ /* 0x000fc40002000000 */
[----:B------:R-:W-:Y:S02]  /*ddc0*/  FSEL R186, R186, -INF , P3 ;  /* 0xff800000baba7808 */ /* 0x000fe40001800000 */
[C---:B------:R-:W-:Y:S02]  /*ddd0*/  ISETP.GT.AND P1, PT, R7.reuse, 0x41, PT ;  /* 0x000000410700780c */ /* 0x040fe40003f24270 */
[C---:B------:R-:W-:Y:S02]  /*dde0*/  ISETP.GT.AND P0, PT, R7.reuse, 0x48, PT ;  /* 0x000000480700780c */ /* 0x040fe40003f04270 */
[C---:B------:R-:W-:Y:S02]  /*ddf0*/  ISETP.GT.AND P3, PT, R7.reuse, 0x50, PT ;  /* 0x000000500700780c */ /* 0x040fe40003f64270 */
[C---:B------:R-:W-:Y:S02]  /*de00*/  ISETP.GT.AND P4, PT, R7.reuse, 0x51, PT ;  /* 0x000000510700780c */ /* 0x040fe40003f84270 */
[----:B------:R-:W-:-:S02]  /*de10*/  ISETP.GT.AND P5, PT, R7, 0x58, PT ;  /* 0x000000580700780c */ /* 0x000fc40003fa4270 */
[C---:B------:R-:W-:Y:S02]  /*de20*/  ISETP.GT.AND P6, PT, R7.reuse, 0x59, PT ;  /* 0x000000590700780c */ /* 0x040fe40003fc4270 */
[----:B------:R-:W-:Y:S01]  /*de30*/  ISETP.GT.AND P2, PT, R7, 0x49, PT ;  /* 0x000000490700780c */ /* 0x000fe20003f44270 */
[----:B------:R-:W-:Y:S01]  /*de40*/  FFMA.FTZ R7, R215, UR43, -R167 ;  /* 0x0000002bd7077c23 */ /* 0x000fe200080108a7 */
[----:B------:R-:W-:Y:S08]  /*de50*/  MUFU.EX2 R152, R152 ;  /* 0x0000009800987308 */ /* 0x000ff00000000800 */
[----:B------:R-:W0:Y:S08]  /*de60*/  MUFU.EX2 R220, R220 ;  /* 0x000000dc00dc7308 */ /* 0x000e300000000800 */
[----:B------:R-:W1:Y:S01]  /*de70*/  MUFU.EX2 R7, R7 ;  /* 0x0000000700077308 */ /* 0x000e620000000800 */
[----:B0-----:R-:W-:-:S04]  /*de80*/  FFMA.FTZ R6, R220, R6, R152 ;  /* 0x00000006dc067223 */ /* 0x001fc80000010098 */
[C---:B-1----:R-:W-:Y:S01]  /*de90*/  FADD.FTZ R6, R7.reuse, R6 ;  /* 0x0000000607067221 */ /* 0x042fe20000010000 */
[----:B------:R-:W-:Y:S02]  /*dea0*/  F2FP.F16.F32.PACK_AB R152, R7, R152 ;  /* 0x000000980798723e */ /* 0x000fe400000000ff */
        /* <DEDUP_REMOVED lines=29> */
[----:B------:R-:W-:-:S04]  /*e080*/  FMNMX.FTZ R7, R198, R7, !PT ;  /* 0x00000007c6077209 */ /* 0x000fc80007810000 */
[----:B------:R-:W-:-:S05]  /*e090*/  FMNMX.FTZ R7, R199, R7, !PT ;  /* 0x00000007c7077209 */ /* 0x000fca0007810000 */
[----:B------:R-:W0:Y:S02]  /*e0a0*/  SHFL.BFLY PT, R154, R7, 0x2, 0x1f ;  /* 0x0c401f00079a7f89 */ /* 0x000e2400000e0000 */
[----:B0-----:R-:W-:-:S05]  /*e0b0*/  FMNMX.FTZ R7, R7, R154, !PT ;  /* 0x0000009a07077209 */ /* 0x001fca0007810000 */
[----:B------:R-:W0:Y:S01]  /*e0c0*/  SHFL.BFLY PT, R158, R7, 0x1, 0x1f ;  /* 0x0c201f00079e7f89 */ /* 0x000e2200000e0000 */
[--C-:B------:R-:W-:Y:S01]  /*e0d0*/  FFMA.FTZ R154, R153, UR43, -R167.reuse ;  /* 0x0000002b999a7c23 */ /* 0x100fe200080108a7 */
[----:B------:R-:W-:-:S05]  /*e0e0*/  FFMA.FTZ R153, R157, UR43, -R167 ;  /* 0x0000002b9d997c23 */ /* 0x000fca00080108a7 */
[----:B------:R-:W1:Y:S08]  /*e0f0*/  MUFU.EX2 R154, R154 ;  /* 0x0000009a009a7308 */ /* 0x000e700000000800 */
[----:B------:R-:W2:Y:S01]  /*e100*/  MUFU.EX2 R153, R153 ;  /* 0x0000009900997308 */ /* 0x000ea20000000800 */
[----:B0-----:R-:W-:Y:S01]  /*e110*/  FMNMX.FTZ R7, R7, R158, !PT ;  /* 0x0000009e07077209 */ /* 0x001fe20007810000 */
[----:B-1----:R-:W-:-:S03]  /*e120*/  FADD.FTZ R6, R154, R6 ;  /* 0x000000069a067221 */ /* 0x002fc60000010000 */
[----:B------:R-:W-:-:S04]  /*e130*/  FSETP.NEU.FTZ.AND P2, PT, R7, -INF , PT ;  /* 0xff8000000700780b */ /* 0x000fc80003f5d000 */
[----:B------:R-:W-:Y:S01]  /*e140*/  FSEL R158, R7, RZ, P2 ;  /* 0x000000ff079e7208 */ /* 0x000fe20001000000 */
[----:B--2---:R-:W-:Y:S01]  /*e150*/  FADD.FTZ R157, R153, R6 ;  /* 0x00000006999d7221 */ /* 0x004fe20000010000 */
[----:B------:R-:W-:-:S03]  /*e160*/  FMUL.FTZ R6, R7, UR43 ;  /* 0x0000002b07067c20 */ /* 0x000fc60008410000 */
[----:B------:R-:W-:Y:S02]  /*e170*/  FADD.FTZ R158, -R158, R206 ;  /* 0x000000ce9e9e7221 */ /* 0x000fe40000010100 */
[----:B------:R-:W-:Y:S02]  /*e180*/  FSEL R6, R6, RZ, P2 ;  /* 0x000000ff06067208 */ /* 0x000fe40001000000 */
[----:B------:R-:W-:-:S04]  /*e190*/  FMUL.FTZ R158, R158, UR43 ;  /* 0x0000002b9e9e7c20 */ /* 0x000fc80008410000 */
[----:B------:R0:W-:Y:S02]  /*e1a0*/  MUFU.EX2 R221, R158 ;  /* 0x0000009e00dd7308 */ /* 0x0001e40000000800 */
[--C-:B0-----:R-:W-:Y:S02]  /*e1b0*/  FFMA.FTZ R158, R216, UR43, -R6.reuse ;  /* 0x0000002bd89e7c23 */ /* 0x101fe40008010806 */
[----:B------:R-:W0:Y:S01]  /*e1c0*/  S2R R216, SR_TID.X ;  /* 0x0000000000d87919 */ /* 0x000e220000002100 */
[----:B------:R-:W-:Y:S01]  /*e1d0*/  F2FP.F16.F32.PACK_AB R154, R153, R154 ;  /* 0x0000009a999a723e */ /* 0x000fe200000000ff */
[----:B------:R-:W-:Y:S01]  /*e1e0*/  FFMA.FTZ R153, R207, UR43, -R6 ;  /* 0x0000002bcf997c23 */ /* 0x000fe20008010806 */
[----:B------:R-:W-:-:S05]  /*e1f0*/  LOP3.LUT P1, RZ, R16, 0x100, RZ, 0xc0, !PT ;  /* 0x0000010010ff7812 */ /* 0x000fca000782c0ff */
[----:B------:R-:W1:Y:S01]  /*e200*/  MUFU.EX2 R153, R153 ;  /* 0x0000009900997308 */ /* 0x000e620000000800 */
[----:B------:R-:W-:-:S07]  /*e210*/  FFMA.FTZ R207, R172, UR43, -R6 ;  /* 0x0000002baccf7c23 */ /* 0x000fce0008010806 */
[----:B------:R-:W2:Y:S01]  /*e220*/  MUFU.EX2 R158, R158 ;  /* 0x0000009e009e7308 */ /* 0x000ea20000000800 */
[----:B-1----:R-:W-:Y:S01]  /*e230*/  FFMA.FTZ R206, R221, R3, R153 ;  /* 0x00000003ddce7223 */ /* 0x002fe20000010099 */
[----:B------:R-:W-:Y:S01]  /*e240*/  @!P1 VIADD R3, R205, 0x32440 ;  /* 0x00032440cd039836 */ /* 0x000fe20000000000 */
[----:B0-----:R-:W-:-:S04]  /*e250*/  SHF.R.U32.HI R216, RZ, 0x7, R216 ;  /* 0x00000007ffd87819 */ /* 0x001fc800000116d8 */
[----:B------:R-:W-:Y:S02]  /*e260*/  @!P1 PRMT R3, RZ, 0x654, R3 ;  /* 0x00000654ff039816 */ /* 0x000fe40000000003 */
[----:B------:R-:W-:Y:S01]  /*e270*/  IADD3 R172, -R216, 0xb, RZ ;  /* 0x0000000bd8ac7810 */ /* 0x000fe20007ffe1ff */
[----:B------:R-:W-:-:S04]  /*e280*/  FFMA.FTZ R215, R155, UR43, -R6 ;  /* 0x0000002b9bd77c23 */ /* 0x000fc80008010806 */
[----:B------:R1:W-:Y:S06]  /*e290*/  BAR.ARV R172, 0x100 ;  /* 0x000400ac0000751d */ /* 0x0003ec0000002000 */
[----:B------:R0:W-:Y:S02]  /*e2a0*/  @!P1 SYNCS.ARRIVE.TRANS64.RED.A1T0 RZ, [R3+URZ], RZ ;  /* 0x000000ff03ff99a7 */ /* 0x0001e4000810043f */
[----:B0-----:R-:W-:Y:S01]  /*e2b0*/  VIADD R3, R216, 0x8 ;  /* 0x00000008d8037836 */ /* 0x001fe20000000000 */
[----:B------:R-:W-:Y:S04]  /*e2c0*/  MUFU.EX2 R215, R215 ;  /* 0x000000d700d77308 */ /* 0x000fe80000000800 */
[----:B------:R0:W-:Y:S01]  /*e2d0*/  BAR.SYNC.DEFER_BLOCKING R3, 0x100 ;  /* 0x000400030000751d */ /* 0x0001e20000010000 */
[C---:B--2---:R-:W-:Y:S01]  /*e2e0*/  FADD.FTZ R206, R158.reuse, R206 ;  /* 0x000000ce9ece7221 */ /* 0x044fe20000010000 */
[----:B------:R-:W-:-:S04]  /*e2f0*/  F2FP.F16.F32.PACK_AB R153, R158, R153 ;  /* 0x000000999e99723e */ /* 0x000fc800000000ff */
[----:B------:R-:W2:Y:S01]  /*e300*/  MUFU.EX2 R207, R207 ;  /* 0x000000cf00cf7308 */ /* 0x000ea20000000800 */
[----:B------:R-:W-:Y:S02]  /*e310*/  IMAD.MOV.U32 R158, RZ, RZ, 0xc00 ;  /* 0x00000c00ff9e7424 */ /* 0x000fe400078e00ff */
[----:B------:R-:W-:Y:S02]  /*e320*/  IMAD.MOV.U32 R159, RZ, RZ, 0x40000040 ;  /* 0x40000040ff9f7424 */ /* 0x000fe400078e00ff */
[----:B------:R-:W-:Y:S02]  /*e330*/  IMAD R158, R2, R158, UR42 ;  /* 0x0000002a029e7e24 */ /* 0x000fe4000f8e029e */
[-C--:B------:R-:W-:Y:S01]  /*e340*/  FMUL.FTZ R24, R24, R220.reuse ;  /* 0x000000dc18187220 */ /* 0x080fe20000410000 */
[-C--:B------:R-:W-:Y:S01]  /*e350*/  FMUL.FTZ R25, R25, R220.reuse ;  /* 0x000000dc19197220 */ /* 0x080fe20000410000 */
[----:B------:R-:W-:Y:S01]  /*e360*/  R2UR UR7, R159 ;  /* 0x000000009f0772ca */ /* 0x000fe200000e0000 */
        /* <DEDUP_REMOVED lines=127> */
[----:B--2---:R-:W-:-:S05]  /*eb60*/  F2FP.F16.F32.PACK_AB R155, R207, R215 ;  /* 0x000000d7cf9b723e */ /* 0x004fca00000000ff */
[----:B------:R-:W-:-:S06]  /*eb70*/  WARPGROUP.ARRIVE ;  /* 0x00000000000079c5 */ /* 0x000fcc0000000000 */
[----:B------:R-:W-:Y:S01]  /*eb80*/  HGMMA.64x256x16.F32 R24, R152, gdesc[UR4].tnspB, R24, gsb0 ;  /* 0x43e0000498187df0 */ /* 0x000fe20008000818 */
[----:B0-----:R-:W-:Y:S01]  /*eb90*/  FFMA.FTZ R3, R165, UR43, -R167 ;  /* 0x0000002ba5037c23 */ /* 0x001fe200080108a7 */
[----:B------:R-:W-:-:S05]  /*eba0*/  FFMA.FTZ R159, R217, UR43, -R6 ;  /* 0x0000002bd99f7c23 */ /* 0x000fca0008010806 */
[----:B------:R-:W-:Y:S08]  /*ebb0*/  MUFU.EX2 R3, R3 ;  /* 0x0000000300037308 */ /* 0x000ff00000000800 */
[----:B------:R-:W-:Y:S01]  /*ebc0*/  MUFU.EX2 R159, R159 ;  /* 0x0000009f009f7308 */ /* 0x000fe20000000800 */
[----:B------:R-:W-:-:S04]  /*ebd0*/  FADD.FTZ R206, R215, R206 ;  /* 0x000000ced7ce7221 */ /* 0x000fc80000010000 */
[----:B------:R-:W-:Y:S01]  /*ebe0*/  FADD.FTZ R207, R207, R206 ;  /* 0x000000cecfcf7221 */ /* 0x000fe20000010000 */
[--C-:B------:R-:W-:Y:S01]  /*ebf0*/  FFMA.FTZ R168, R168, UR43, -R167.reuse ;  /* 0x0000002ba8a87c23 */ /* 0x100fe200080108a7 */
[----:B------:R-:W-:Y:S01]  /*ec00*/  FFMA.FTZ R156, R156, UR43, -R167 ;  /* 0x0000002b9c9c7c23 */ /* 0x000fe200080108a7 */
[----:B------:R-:W-:-:S04]  /*ec10*/  FFMA.FTZ R165, R174, UR43, -R6 ;  /* 0x0000002baea57c23 */ /* 0x000fc80008010806 */
[----:B------:R-:W-:Y:S08]  /*ec20*/  MUFU.EX2 R168, R168 ;  /* 0x000000a800a87308 */ /* 0x000ff00000000800 */
[----:B------:R-:W-:Y:S08]  /*ec30*/  MUFU.EX2 R156, R156 ;  /* 0x0000009c009c7308 */ /* 0x000ff00000000800 */
[----:B------:R-:W-:Y:S01]  /*ec40*/  MUFU.EX2 R165, R165 ;  /* 0x000000a500a57308 */ /* 0x000fe20000000800 */
[----:B------:R-:W-:-:S02]  /*ec50*/  WARPGROUP.DEPBAR.LE gsb0, 0x0 ;  /* 0x00008000000079c5 */ /* 0x000fc40000010000 */
[--C-:B------:R-:W-:Y:S01]  /*ec60*/  FFMA.FTZ R154, R160, UR43, -R167.reuse ;  /* 0x0000002ba09a7c23 */ /* 0x100fe200080108a7 */
[--C-:B------:R-:W-:Y:S01]  /*ec70*/  FFMA.FTZ R155, R162, UR43, -R6.reuse ;  /* 0x0000002ba29b7c23 */ /* 0x100fe20008010806 */
[--C-:B------:R-:W-:Y:S01]  /*ec80*/  FFMA.FTZ R160, R161, UR43, -R167.reuse ;  /* 0x0000002ba1a07c23 */ /* 0x100fe200080108a7 */
[--C-:B------:R-:W-:Y:S01]  /*ec90*/  FFMA.FTZ R162, R163, UR43, -R6.reuse ;  /* 0x0000002ba3a27c23 */ /* 0x100fe20008010806 */
[----:B------:R-:W-:Y:S01]  /*eca0*/  FFMA.FTZ R161, R164, UR43, -R167 ;  /* 0x0000002ba4a17c23 */ /* 0x000fe200080108a7 */
[----:B------:R-:W-:Y:S01]  /*ecb0*/  FFMA.FTZ R163, R166, UR43, -R6 ;  /* 0x0000002ba6a37c23 */ /* 0x000fe20008010806 */
[----:B------:R-:W0:Y:S08]  /*ecc0*/  MUFU.EX2 R154, R154 ;  /* 0x0000009a009a7308 */ /* 0x000e300000000800 */
[----:B------:R-:W-:Y:S08]  /*ecd0*/  MUFU.EX2 R160, R160 ;  /* 0x000000a000a07308 */ /* 0x000ff00000000800 */
[----:B------:R-:W2:Y:S08]  /*ece0*/  MUFU.EX2 R155, R155 ;  /* 0x0000009b009b7308 */ /* 0x000eb00000000800 */
[----:B------:R-:W3:Y:S08]  /*ecf0*/  MUFU.EX2 R162, R162 ;  /* 0x000000a200a27308 */ /* 0x000ef00000000800 */
[----:B------:R-:W4:Y:S08]  /*ed00*/  MUFU.EX2 R161, R161 ;  /* 0x000000a100a17308 */ /* 0x000f300000000800 */
[----:B------:R-:W1:Y:S01]  /*ed10*/  MUFU.EX2 R163, R163 ;  /* 0x000000a300a37308 */ /* 0x000e620000000800 */
[----:B------:R-:W-:-:S02]  /*ed20*/  VIADD R152, R158, 0x80 ;  /* 0x000000809e987836 */ /* 0x000fc40000000000 */
[----:B------:R-:W-:Y:S02]  /*ed30*/  IMAD.MOV.U32 R153, RZ, RZ, 0x40000040 ;  /* 0x40000040ff997424 */ /* 0x000fe400078e00ff */
[----:B0-----:R-:W-:Y:S01]  /*ed40*/  FADD.FTZ R206, R154, R157 ;  /* 0x0000009d9ace7221 */ /* 0x001fe20000010000 */
[----:B------:R-:W-:Y:S02]  /*ed50*/  R2UR UR6, R152 ;  /* 0x00000000980672ca */ /* 0x000fe400000e0000 */
[----:B------:R-:W-:Y:S01]  /*ed60*/  R2UR UR7, R153 ;  /* 0x00000000990772ca */ /* 0x000fe200000e0000 */
[----:B--2---:R-:W-:Y:S01]  /*ed70*/  FADD.FTZ R207, R155, R207 ;  /* 0x000000cf9bcf7221 */ /* 0x004fe20000010000 */
[----:B------:R-:W-:Y:S02]  /*ed80*/  F2FP.F16.F32.PACK_AB R152, R160, R154 ;  /* 0x0000009aa098723e */ /* 0x000fe400000000ff */
[----:B---3--:R-:W-:Y:S02]  /*ed90*/  F2FP.F16.F32.PACK_AB R153, R162, R155 ;  /* 0x0000009ba299723e */ /* 0x008fe400000000ff */
[----:B----4-:R-:W-:-:S02]  /*eda0*/  F2FP.F16.F32.PACK_AB R154, R3, R161 ;  /* 0x000000a1039a723e */ /* 0x010fc400000000ff */
[----:B-1----:R-:W-:-:S04]  /*edb0*/  F2FP.F16.F32.PACK_AB R155, R159, R163 ;  /* 0x000000a39f9b723e */ /* 0x002fc800000000ff */
[----:B------:R-:W-:-:S06]  /*edc0*/  WARPGROUP.ARRIVE ;  /* 0x00000000000079c5 */ /* 0x000fcc0000000000 */
[----:B------:R-:W-:Y:S01]  /*edd0*/  HGMMA.64x256x16.F32 R24, R152, gdesc[UR4].tnspB, R24, gsb0 ;  /* 0x43e0000498187df0 */ /* 0x000fe20008000818 */
[--C-:B------:R-:W-:Y:S01]  /*ede0*/  FFMA.FTZ R164, R169, UR43, -R167.reuse ;  /* 0x0000002ba9a47c23 */ /* 0x100fe200080108a7 */
[--C-:B------:R-:W-:Y:S01]  /*edf0*/  FFMA.FTZ R169, R170, UR43, -R6.reuse ;  /* 0x0000002baaa97c23 */ /* 0x100fe20008010806 */
[----:B------:R-:W-:Y:S01]  /*ee00*/  FFMA.FTZ R157, R173, UR43, -R167 ;  /* 0x0000002bad9d7c23 */ /* 0x000fe200080108a7 */
[--C-:B------:R-:W-:Y:S01]  /*ee10*/  FFMA.FTZ R170, R171, UR43, -R6.reuse ;  /* 0x0000002babaa7c23 */ /* 0x100fe20008010806 */
[----:B------:R-:W-:Y:S02]  /*ee20*/  FFMA.FTZ R166, R175, UR43, -R6 ;  /* 0x0000002bafa67c23 */ /* 0x000fe40008010806 */
[----:B------:R-:W0:Y:S08]  /*ee30*/  MUFU.EX2 R164, R164 ;  /* 0x000000a400a47308 */ /* 0x000e300000000800 */
[----:B------:R-:W-:Y:S08]  /*ee40*/  MUFU.EX2 R157, R157 ;  /* 0x0000009d009d7308 */ /* 0x000ff00000000800 */
[----:B------:R-:W-:Y:S08]  /*ee50*/  MUFU.EX2 R169, R169 ;  /* 0x000000a900a97308 */ /* 0x000ff00000000800 */
[----:B------:R-:W1:Y:S08]  /*ee60*/  MUFU.EX2 R170, R170 ;  /* 0x000000aa00aa7308 */ /* 0x000e700000000800 */
[----:B------:R-:W2:Y:S01]  /*ee70*/  MUFU.EX2 R166, R166 ;  /* 0x000000a600a67308 */ /* 0x000ea20000000800 */
[----:B------:R-:W-:Y:S01]  /*ee80*/  FADD.FTZ R173, R160, R206 ;  /* 0x000000cea0ad7221 */ /* 0x000fe20000010000 */
[----:B------:R-:W-:Y:S01]  /*ee90*/  FADD.FTZ R206, R162, R207 ;  /* 0x000000cfa2ce7221 */ /* 0x000fe20000010000 */
[--C-:B------:R-:W-:Y:S01]  /*eea0*/  FFMA.FTZ R160, R177, UR43, -R167.reuse ;  /* 0x0000002bb1a07c23 */ /* 0x100fe200080108a7 */
[----:B------:R-:W-:Y:S01]  /*eeb0*/  FFMA.FTZ R162, R181, UR43, -R167 ;  /* 0x0000002bb5a27c23 */ /* 0x000fe200080108a7 */
[----:B------:R-:W-:Y:S01]  /*eec0*/  FADD.FTZ R173, R161, R173 ;  /* 0x000000ada1ad7221 */ /* 0x000fe20000010000 */
[----:B------:R-:W-:Y:S01]  /*eed0*/  FADD.FTZ R206, R163, R206 ;  /* 0x000000cea3ce7221 */ /* 0x000fe20000010000 */
[--C-:B------:R-:W-:Y:S01]  /*eee0*/  FFMA.FTZ R163, R176, UR43, -R167.reuse ;  /* 0x0000002bb0a37c23 */ /* 0x100fe200080108a7 */
[----:B------:R-:W-:Y:S01]  /*eef0*/  FFMA.FTZ R161, R180, UR43, -R167 ;  /* 0x0000002bb4a17c23 */ /* 0x000fe200080108a7 */
[--C-:B------:R-:W-:Y:S01]  /*ef00*/  FFMA.FTZ R171, R178, UR43, -R6.reuse ;  /* 0x0000002bb2ab7c23 */ /* 0x100fe20008010806 */
[--C-:B------:R-:W-:Y:S01]  /*ef10*/  FFMA.FTZ R174, R179, UR43, -R6.reuse ;  /* 0x0000002bb3ae7c23 */ /* 0x100fe20008010806 */
[--C-:B------:R-:W-:Y:S01]  /*ef20*/  FFMA.FTZ R175, R182, UR43, -R6.reuse ;  /* 0x0000002bb6af7c23 */ /* 0x100fe20008010806 */
[----:B------:R-:W-:Y:S01]  /*ef30*/  FFMA.FTZ R176, R183, UR43, -R6 ;  /* 0x0000002bb7b07c23 */ /* 0x000fe20008010806 */
[----:B------:R-:W-:Y:S08]  /*ef40*/  MUFU.EX2 R163, R163 ;  /* 0x000000a300a37308 */ /* 0x000ff00000000800 */
[----:B------:R-:W3:Y:S08]  /*ef50*/  MUFU.EX2 R160, R160 ;  /* 0x000000a000a07308 */ /* 0x000ef00000000800 */
[----:B------:R-:W-:Y:S08]  /*ef60*/  MUFU.EX2 R161, R161 ;  /* 0x000000a100a17308 */ /* 0x000ff00000000800 */
[----:B------:R-:W-:Y:S08]  /*ef70*/  MUFU.EX2 R162, R162 ;  /* 0x000000a200a27308 */ /* 0x000ff00000000800 */
[----:B------:R-:W-:Y:S08]  /*ef80*/  MUFU.EX2 R171, R171 ;  /* 0x000000ab00ab7308 */ /* 0x000ff00000000800 */
[----:B------:R-:W4:Y:S01]  /*ef90*/  MUFU.EX2 R174, R174 ;  /* 0x000000ae00ae7308 */ /* 0x000f220000000800 */
[----:B------:R-:W-:-:S02]  /*efa0*/  WARPGROUP.DEPBAR.LE gsb0, 0x0 ;  /* 0x00008000000079c5 */ /* 0x000fc40000010000 */
[----:B------:R-:W-:Y:S01]  /*efb0*/  IMAD.MOV.U32 R153, RZ, RZ, 0x40000040 ;  /* 0x40000040ff997424 */ /* 0x000fe200078e00ff */
[----:B------:R-:W-:-:S04]  /*efc0*/  IADD3 R152, R158, 0x100, RZ ;  /* 0x000001009e987810 */ /* 0x000fc80007ffe0ff */
[----:B------:R-:W-:Y:S02]  /*efd0*/  R2UR UR6, R152 ;  /* 0x00000000980672ca */ /* 0x000fe400000e0000 */
[----:B------:R-:W-:Y:S02]  /*efe0*/  R2UR UR7, R153 ;  /* 0x00000000990772ca */ /* 0x000fe400000e0000 */
[----:B0-----:R-:W-:Y:S02]  /*eff0*/  F2FP.F16.F32.PACK_AB R152, R164, R168 ;  /* 0x000000a8a498723e */ /* 0x001fe400000000ff */
[----:B-1----:R-:W-:Y:S02]  /*f000*/  F2FP.F16.F32.PACK_AB R153, R170, R169 ;  /* 0x000000a9aa99723e */ /* 0x002fe400000000ff */
[----:B------:R-:W-:Y:S02]  /*f010*/  F2FP.F16.F32.PACK_AB R154, R157, R156 ;  /* 0x0000009c9d9a723e */ /* 0x000fe400000000ff */
[----:B--2---:R-:W-:-:S04]  /*f020*/  F2FP.F16.F32.PACK_AB R155, R166, R165 ;  /* 0x000000a5a69b723e */ /* 0x004fc800000000ff */
[----:B------:R-:W-:-:S06]  /*f030*/  WARPGROUP.ARRIVE ;  /* 0x00000000000079c5 */ /* 0x000fcc0000000000 */
[----:B------:R-:W-:Y:S01]  /*f040*/  HGMMA.64x256x16.F32 R24, R152, gdesc[UR4].tnspB, R24, gsb0 ;  /* 0x43e0000498187df0 */ /* 0x000fe20008000818 */
[----:B------:R-:W-:Y:S08]  /*f050*/  MUFU.EX2 R175, R175 ;  /* 0x000000af00af7308 */ /* 0x000ff00000000800 */
[----:B------:R-:W0:Y:S01]  /*f060*/  MUFU.EX2 R176, R176 ;  /* 0x000000b000b07308 */ /* 0x000e220000000800 */
[----:B------:R-:W-:Y:S01]  /*f070*/  FADD.FTZ R173, R3, R173 ;  /* 0x000000ad03ad7221 */ /* 0x000fe20000010000 */
[----:B------:R-:W-:Y:S01]  /*f080*/  FADD.FTZ R206, R159, R206 ;  /* 0x000000ce9fce7221 */ /* 0x000fe20000010000 */
[--C-:B------:R-:W-:Y:S01]  /*f090*/  FFMA.FTZ R184, R184, UR43, -R167.reuse ;  /* 0x0000002bb8b87c23 */ /* 0x100fe200080108a7 */
[----:B------:R-:W-:Y:S01]  /*f0a0*/  FFMA.FTZ R185, R185, UR43, -R167 ;  /* 0x0000002bb9b97c23 */ /* 0x000fe200080108a7 */
        /* <DEDUP_REMOVED lines=8> */
[----:B------:R-:W1:Y:S08]  /*f130*/  MUFU.EX2 R185, R185 ;  /* 0x000000b900b97308 */ /* 0x000e700000000800 */
[----:B------:R-:W-:Y:S08]  /*f140*/  MUFU.EX2 R188, R188 ;  /* 0x000000bc00bc7308 */ /* 0x000ff00000000800 */
[----:B------:R-:W-:Y:S08]  /*f150*/  MUFU.EX2 R189, R189 ;  /* 0x000000bd00bd7308 */ /* 0x000ff00000000800 */
[----:B------:R-:W-:Y:S08]  /*f160*/  MUFU.EX2 R3, R3 ;  /* 0x0000000300037308 */ /* 0x000ff00000000800 */
[----:B------:R-:W2:Y:S08]  /*f170*/  MUFU.EX2 R168, R168 ;  /* 0x000000a800a87308 */ /* 0x000eb00000000800 */
[----:B------:R-:W-:Y:S08]  /*f180*/  MUFU.EX2 R173, R173 ;  /* 0x000000ad00ad7308 */ /* 0x000ff00000000800 */
[----:B------:R-:W2:Y:S01]  /*f190*/  MUFU.EX2 R177, R177 ;  /* 0x000000b100b17308 */ /* 0x000ea20000000800 */
[----:B------:R-:W-:-:S02]  /*f1a0*/  WARPGROUP.DEPBAR.LE gsb0, 0x0 ;  /* 0x00008000000079c5 */ /* 0x000fc40000010000 */
[----:B------:R-:W-:Y:S02]  /*f1b0*/  VIADD R152, R158, 0x180 ;  /* 0x000001809e987836 */ /* 0x000fe40000000000 */
[----:B------:R-:W-:-:S03]  /*f1c0*/  IMAD.MOV.U32 R153, RZ, RZ, 0x40000040 ;  /* 0x40000040ff997424 */ /* 0x000fc600078e00ff */
[----:B------:R-:W-:Y:S02]  /*f1d0*/  R2UR UR6, R152 ;  /* 0x00000000980672ca */ /* 0x000fe400000e0000 */
[----:B------:R-:W-:Y:S02]  /*f1e0*/  R2UR UR7, R153 ;  /* 0x00000000990772ca */ /* 0x000fe400000e0000 */
[----:B---3--:R-:W-:Y:S02]  /*f1f0*/  F2FP.F16.F32.PACK_AB R152, R160, R163 ;  /* 0x000000a3a098723e */ /* 0x008fe400000000ff */
[----:B----4-:R-:W-:Y:S02]  /*f200*/  F2FP.F16.F32.PACK_AB R153, R174, R171 ;  /* 0x000000abae99723e */ /* 0x010fe400000000ff */
[----:B------:R-:W-:Y:S02]  /*f210*/  F2FP.F16.F32.PACK_AB R154, R162, R161 ;  /* 0x000000a1a29a723e */ /* 0x000fe400000000ff */
[----:B0-----:R-:W-:-:S04]  /*f220*/  F2FP.F16.F32.PACK_AB R155, R176, R175 ;  /* 0x000000afb09b723e */ /* 0x001fc800000000ff */
[----:B------:R-:W-:-:S06]  /*f230*/  WARPGROUP.ARRIVE ;  /* 0x00000000000079c5 */ /* 0x000fcc0000000000 */
[----:B------:R-:W-:Y:S01]  /*f240*/  HGMMA.64x256x16.F32 R24, R152, gdesc[UR4].tnspB, R24, gsb0 ;  /* 0x43e0000498187df0 */ /* 0x000fe20008000818 */
[----:B------:R-:W-:Y:S02]  /*f250*/  LOP3.LUT P0, RZ, R16, 0x80, RZ, 0xc0, !PT ;  /* 0x0000008010ff7812 */ /* 0x000fe4000780c0ff */
[----:B------:R3:W5:Y:S04]  /*f260*/  LDL.LU R16, [R1+0x178] ;  /* 0x0001780001107983 */ /* 0x0007680000300800 */
[----:B------:R-:W4:Y:S01]  /*f270*/  LDL R216, [R1+0x20] ;  /* 0x0000200001d87983 */ /* 0x000f220000100800 */
[--C-:B------:R-:W-:Y:S01]  /*f280*/  FFMA.FTZ R192, R192, UR43, -R167.reuse ;  /* 0x0000002bc0c07c23 */ /* 0x100fe200080108a7 */
[--C-:B------:R-:W-:Y:S01]  /*f290*/  FFMA.FTZ R193, R193, UR43, -R167.reuse ;  /* 0x0000002bc1c17c23 */ /* 0x100fe200080108a7 */
[--C-:B------:R-:W-:Y:S01]  /*f2a0*/  FFMA.FTZ R196, R196, UR43, -R167.reuse ;  /* 0x0000002bc4c47c23 */ /* 0x100fe200080108a7 */
[----:B------:R-:W-:Y:S01]  /*f2b0*/  FFMA.FTZ R167, R197, UR43, -R167 ;  /* 0x0000002bc5a77c23 */ /* 0x000fe200080108a7 */
[--C-:B------:R-:W-:Y:S01]  /*f2c0*/  FFMA.FTZ R194, R194, UR43, -R6.reuse ;  /* 0x0000002bc2c27c23 */ /* 0x100fe20008010806 */
[--C-:B------:R-:W-:Y:S01]  /*f2d0*/  FFMA.FTZ R195, R195, UR43, -R6.reuse ;  /* 0x0000002bc3c37c23 */ /* 0x100fe20008010806 */
[--C-:B------:R-:W-:Y:S01]  /*f2e0*/  FFMA.FTZ R198, R198, UR43, -R6.reuse ;  /* 0x0000002bc6c67c23 */ /* 0x100fe20008010806 */
[----:B------:R-:W-:Y:S01]  /*f2f0*/  FFMA.FTZ R6, R199, UR43, -R6 ;  /* 0x0000002bc7067c23 */ /* 0x000fe20008010806 */
[----:B------:R-:W-:Y:S01]  /*f300*/  FADD.FTZ R206, R169, R206 ;  /* 0x000000cea9ce7221 */ /* 0x000fe20000010000 */
[----:B------:R-:W0:Y:S08]  /*f310*/  MUFU.EX2 R192, R192 ;  /* 0x000000c000c07308 */ /* 0x000e300000000800 */
[----:B------:R-:W-:Y:S08]  /*f320*/  MUFU.EX2 R193, R193 ;  /* 0x000000c100c17308 */ /* 0x000ff00000000800 */
[----:B------:R-:W-:Y:S08]  /*f330*/  MUFU.EX2 R196, R196 ;  /* 0x000000c400c47308 */ /* 0x000ff00000000800 */
[----:B------:R-:W-:Y:S08]  /*f340*/  MUFU.EX2 R167, R167 ;  /* 0x000000a700a77308 */ /* 0x000ff00000000800 */
[----:B------:R-:W3:Y:S08]  /*f350*/  MUFU.EX2 R194, R194 ;  /* 0x000000c200c27308 */ /* 0x000ef00000000800 */
[----:B------:R-:W3:Y:S08]  /*f360*/  MUFU.EX2 R195, R195 ;  /* 0x000000c300c37308 */ /* 0x000ef00000000800 */
[----:B------:R-:W3:Y:S08]  /*f370*/  MUFU.EX2 R198, R198 ;  /* 0x000000c600c67308 */ /* 0x000ef00000000800 */
[----:B------:R3:W3:Y:S01]  /*f380*/  MUFU.EX2 R169, R6 ;  /* 0x0000000600a97308 */ /* 0x0006e20000000800 */
[----:B------:R-:W-:Y:S01]  /*f390*/  FADD.FTZ R164, R164, R159 ;  /* 0x0000009fa4a47221 */ /* 0x000fe20000010000 */
[----:B------:R-:W-:Y:S01]  /*f3a0*/  IMAD.MOV.U32 R159, RZ, RZ, 0x40000040 ;  /* 0x40000040ff9f7424 */ /* 0x000fe200078e00ff */
[----:B------:R-:W-:-:S02]  /*f3b0*/  WARPGROUP.DEPBAR.LE gsb0, 0x0 ;  /* 0x00008000000079c5 */ /* 0x000fc40000010000 */
[----:B------:R-:W-:Y:S02]  /*f3c0*/  VIADD R152, R158, 0x200 ;  /* 0x000002009e987836 */ /* 0x000fe40000000000 */
[----:B------:R-:W-:-:S03]  /*f3d0*/  IMAD.MOV.U32 R153, RZ, RZ, 0x40000040 ;  /* 0x40000040ff997424 */ /* 0x000fc600078e00ff */
[----:B------:R-:W-:Y:S02]  /*f3e0*/  R2UR UR6, R152 ;  /* 0x00000000980672ca */ /* 0x000fe400000e0000 */
[----:B------:R-:W-:Y:S02]  /*f3f0*/  R2UR UR7, R153 ;  /* 0x00000000990772ca */ /* 0x000fe400000e0000 */
[----:B-1----:R-:W-:Y:S02]  /*f400*/  F2FP.F16.F32.PACK_AB R152, R185, R184 ;  /* 0x000000b8b998723e */ /* 0x002fe400000000ff */
[----:B--2---:R-:W-:Y:S02]  /*f410*/  F2FP.F16.F32.PACK_AB R153, R168, R3 ;  /* 0x00000003a899723e */ /* 0x004fe400000000ff */
[----:B------:R-:W-:Y:S02]  /*f420*/  F2FP.F16.F32.PACK_AB R154, R189, R188 ;  /* 0x000000bcbd9a723e */ /* 0x000fe400000000ff */
[----:B------:R-:W-:-:S04]  /*f430*/  F2FP.F16.F32.PACK_AB R155, R177, R173 ;  /* 0x000000adb19b723e */ /* 0x000fc800000000ff */
[----:B------:R-:W-:-:S06]  /*f440*/  WARPGROUP.ARRIVE ;  /* 0x00000000000079c5 */ /* 0x000fcc0000000000 */
[----:B------:R-:W-:Y:S01]  /*f450*/  HGMMA.64x256x16.F32 R24, R152, gdesc[UR4].tnspB, R24, gsb0 ;  /* 0x43e0000498187df0 */ /* 0x000fe20008000818 */
[----:B------:R-:W-:Y:S01]  /*f460*/  VIADD R158, R158, 0x280 ;  /* 0x000002809e9e7836 */ /* 0x000fe20000000000 */
[----:B------:R-:W-:-:S04]  /*f470*/  R2UR UR7, R159 ;  /* 0x000000009f0772ca */ /* 0x000fc800000e0000 */
[----:B------:R-:W-:Y:S01]  /*f480*/  R2UR UR6, R158 ;  /* 0x000000009e0672ca */ /* 0x000fe200000e0000 */
        /* <DEDUP_REMOVED lines=20> */
[----:B----4-:R-:W-:Y:S02]  /*f5d0*/  ISETP.GT.AND P2, PT, R204, R216, PT ;  /* 0x000000d8cc00720c */ /* 0x010fe40003f44270 */
[----:B------:R-:W-:Y:S01]  /*f5e0*/  FADD.FTZ R166, R177, R166 ;  /* 0x000000a6b1a67221 */ /* 0x000fe20000010000 */
[----:B------:R-:W-:Y:S02]  /*f5f0*/  @!P1 VIADD R205, R205, 0x32460 ;  /* 0x00032460cdcd9836 */ /* 0x000fe40000000000 */
[----:B0-----:R-:W-:Y:S01]  /*f600*/  FADD.FTZ R163, R192, R163 ;  /* 0x000000a3c0a37221 */ /* 0x001fe20000010000 */
[----:B---3--:R-:W-:-:S03]  /*f610*/  FADD.FTZ R166, R194, R166 ;  /* 0x000000a6c2a67221 */ /* 0x008fc60000010000 */
[----:B------:R-:W-:Y:S01]  /*f620*/  FADD.FTZ R163, R193, R163 ;  /* 0x000000a3c1a37221 */ /* 0x000fe20000010000 */
[----:B------:R-:W-:Y:S01]  /*f630*/  @!P1 PRMT R205, RZ, 0x654, R205 ;  /* 0x00000654ffcd9816 */ /* 0x000fe200000000cd */
[----:B------:R-:W-:Y:S02]  /*f640*/  FADD.FTZ R166, R195, R166 ;  /* 0x000000a6c3a67221 */ /* 0x000fe40000010000 */
[----:B------:R-:W-:Y:S02]  /*f650*/  FADD.FTZ R163, R196, R163 ;  /* 0x000000a3c4a37221 */ /* 0x000fe40000010000 */
[----:B------:R-:W-:Y:S01]  /*f660*/  FADD.FTZ R166, R198, R166 ;  /* 0x000000a6c6a67221 */ /* 0x000fe20000010000 */
[----:B------:R-:W-:Y:S02]  /*f670*/  VIADD R204, R204, 0xffffffff ;  /* 0xffffffffcccc7836 */ /* 0x000fe40000000000 */
[----:B------:R-:W-:Y:S01]  /*f680*/  FADD.FTZ R6, R167, R163 ;  /* 0x000000a3a7067221 */ /* 0x000fe20000010000 */
[----:B------:R-:W-:-:S02]  /*f690*/  IMAD.MOV.U32 R206, RZ, RZ, R7 ;  /* 0x000000ffffce7224 */ /* 0x000fc400078e0007 */
[----:B------:R-:W-:Y:S01]  /*f6a0*/  FADD.FTZ R3, R169, R166 ;  /* 0x000000a6a9037221 */ /* 0x000fe20000010000 */
[----:B------:R-:W-:Y:S01]  /*f6b0*/  IMAD.MOV.U32 R207, RZ, RZ, R0 ;  /* 0x000000ffffcf7224 */ /* 0x000fe200078e0000 */
[----:B------:R-:W-:Y:S02]  /*f6c0*/  WARPGROUP.DEPBAR.LE gsb0, 0x0 ;  /* 0x00008000000079c5 */ /* 0x000fe40000010000 */
[----:B------:R-:W-:Y:S02]  /*f6d0*/  F2FP.F16.F32.PACK_AB R152, R193, R192 ;  /* 0x000000c0c198723e */ /* 0x000fe400000000ff */
[----:B------:R-:W-:Y:S02]  /*f6e0*/  F2FP.F16.F32.PACK_AB R153, R195, R194 ;  /* 0x000000c2c399723e */ /* 0x000fe400000000ff */
[----:B------:R-:W-:Y:S02]  /*f6f0*/  F2FP.F16.F32.PACK_AB R154, R167, R196 ;  /* 0x000000c4a79a723e */ /* 0x000fe400000000ff */
[----:B------:R-:W-:-:S04]  /*f700*/  F2FP.F16.F32.PACK_AB R155, R169, R198 ;  /* 0x000000c6a99b723e */ /* 0x000fc800000000ff */
[----:B------:R-:W-:-:S06]  /*f710*/  WARPGROUP.ARRIVE ;  /* 0x00000000000079c5 */ /* 0x000fcc0000000000 */
[----:B------:R-:W-:Y:S03]  /*f720*/  HGMMA.64x256x16.F32 R24, R152, gdesc[UR4].tnspB, R24, gsb0 ;  /* 0x43e0000498187df0 */ /* 0x000fe60008000818 */
[----:B------:R-:W-:Y:S02]  /*f730*/  WARPGROUP.DEPBAR.LE gsb0, 0x0 ;  /* 0x00008000000079c5 */ /* 0x000fe40000010000 */
[----:B------:R1:W-:Y:S01]  /*f740*/  @!P1 SYNCS.ARRIVE.TRANS64.RED.A1T0 RZ, [R205+URZ], RZ ;  /* 0x000000ffcdff99a7 */ /* 0x0003e2000810043f */
[----:B------:R-:W-:Y:S05]  /*f750*/  @P2 BRA `(.L_x_5747) ;  /* 0xffffffd0000c2947 */ /* 0x000fea000383ffff */
[----:B------:R-:W-:-:S07]  /*f760*/  IMAD.MOV.U32 R215, RZ, RZ, R204 ;  /* 0x000000ffffd77224 */ /* 0x000fce00078e00cc */
.L_x_5737:
[----:B------:R-:W2:Y:S02]  /*f770*/  LDL R152, [R1+0x30] ;  /* 0x0000300001987983 */ /* 0x000ea40000100800 */
[----:B--2---:R-:W-:-:S13]  /*f780*/  ISETP.GE.AND P2, PT, R215, R152, PT ;  /* 0x00000098d700720c */ /* 0x004fda0003f46270 */
[----:B------:R-:W-:Y:S05]  /*f790*/  @!P2 BRA `(.L_x_5748) ;  /* 0x0000002400f0a947 */ /* 0x000fea0003800000 */
[----:B-1----:R-:W-:Y:S02]  /*f7a0*/  IMAD.MOV.U32 R205, RZ, RZ, R7 ;  /* 0x000000ffffcd7224 */ /* 0x002fe400078e0007 */
[----:B------:R-:W-:-:S07]  /*f7b0*/  IMAD.MOV.U32 R204, RZ, RZ, R0 ;  /* 0x000000ffffcc7224 */ /* 0x000fce00078e0000 */
.L_x_5758:
[----:B------:R-:W-:Y:S01]  /*f7c0*/  VIADD R2, R2, 0x1 ;  /* 0x0000000102027836 */ /* 0x000fe20000000000 */
[----:B------:R-:W-:Y:S05]  /*f7d0*/  YIELD ;  /* 0x0000000000007946 */ /* 0x000fea0003800000 */
[----:B------:R-:W-:-:S04]  /*f7e0*/  ISETP.NE.AND P2, PT, R2, 0x2, PT ;  /* 0x000000020200780c */ /* 0x000fc80003f45270 */
[----:B------:R-:W-:Y:S02]  /*f7f0*/  SEL R0, RZ, 0x1, P2 ;  /* 0x00000001ff007807 */ /* 0x000fe40001000000 */
[----:B------:R-:W-:Y:S02]  /*f800*/  SEL R2, R2, RZ, P2 ;  /* 0x000000ff02027207 */ /* 0x000fe40001000000 */
[----:B------:R-:W-:Y:S01]  /*f810*/  LOP3.LUT R23, R23, R0, RZ, 0x3c, !PT ;  /* 0x0000000017177212 */ /* 0x000fe200078e3cff */
[----:B--2---:R-:W-:Y:S06]  /*f820*/  @!P0 BRA `(.L_x_5749) ;  /* 0x0000000000048947 */ /* 0x004fec0003800000 */
[----:B------:R-:W-:Y:S01]  /*f830*/  BPT.TRAP 0x1 ;  /* 0x000000040000795c */ /* 0x000fe20000300000 */
.L_x_5749:
[----:B------:R-:W-:Y:S01]  /*f840*/  IMAD R216, R2, 0x8, R19 ;  /* 0x0000000802d87824 */ /* 0x000fe200078e0213 */
[----:B------:R-:W-:-:S04]  /*f850*/  SHF.L.U32 R0, R23, 0x1f, RZ ;  /* 0x0000001f17007819 */ /* 0x000fc800000006ff */
[----:B------:R1:W2:Y:S01]  /*f860*/  SYNCS.PHASECHK.TRANS64.TRYWAIT P2, [R216+URZ+0x32430], R0 ;  /* 0x03243000d80075a7 */ /* 0x0002a2000804017f */
[----:B------:R-:W-:Y:S05]  /*f870*/  @!P0 BRA `(.L_x_5750) ;  /* 0x0000000000048947 */ /* 0x000fea0003800000 */
[----:B------:R-:W-:Y:S01]  /*f880*/  BPT.TRAP 0x1 ;  /* 0x000000040000795c */ /* 0x000fe20000300000 */
.L_x_5750:
[----:B------:R-:W3:Y:S01]  /*f890*/  LDL R7, [R1+0x14] ;  /* 0x0000140001077983 */ /* 0x000ee20000100800 */
[----:B------:R-:W-:Y:S02]  /*f8a0*/  IMAD.MOV.U32 R157, RZ, RZ, 0x40000040 ;  /* 0x40000040ff9d7424 */ /* 0x000fe400078e00ff */
[----:B---3--:R-:W-:Y:S01]  /*f8b0*/  IMAD R156, R2, 0x300, R7 ;  /* 0x00000300029c7824 */ /* 0x008fe200078e0207 */
[----:B--2---:R-:W-:Y:S06]  /*f8c0*/  @P2 BRA `(.L_x_5751) ;  /* 0x0000000000082947 */ /* 0x004fec0003800000 */
[----:B------:R-:W2:Y:S02]  /*f8d0*/  SYNCS.PHASECHK.TRANS64.TRYWAIT P2, [R216+URZ+0x32430], R0 ;  /* 0x03243000d80075a7 */ /* 0x000ea4000804017f */
[----:B--2---:R-:W-:Y:S05]  /*f8e0*/  @!P2 BRA `(.L_x_5752) ;  /* 0x000001300024a947 */ /* 0x004fea0003800000 */
.L_x_5751:
        /* <DEDUP_REMOVED lines=39> */
.L_x_5753:
[----:B------:R0:W3:Y:S01]  /*fb60*/  SYNCS.PHASECHK.TRANS64.TRYWAIT P2, [R216+URZ+0x32450], R0 ;  /* 0x03245000d80075a7 */ /* 0x0000e2000804017f */
[----:B------:R-:W-:Y:S05]  /*fb70*/  @!P0 BRA `(.L_x_5754) ;  /* 0x0000000000048947 */ /* 0x000fea0003800000 */
[----:B------:R-:W-:Y:S01]  /*fb80*/  BPT.TRAP 0x1 ;  /* 0x000000040000795c */ /* 0x000fe20000300000 */
.L_x_5754:
[----:B------:R-:W-:Y:S04]  /*fb90*/  BSSY B0, `(.L_x_5755) ;  /* 0x0000004000007945 */ /* 0x000fe80003800000 */
[----:B---3--:R-:W-:Y:S05]  /*fba0*/  @P2 BRA `(.L_x_5756) ;  /* 0x0000000000082947 */ /* 0x008fea0003800000 */
[----:B------:R-:W3:Y:S02]  /*fbb0*/  SYNCS.PHASECHK.TRANS64.TRYWAIT P2, [R216+URZ+0x32450], R0 ;  /* 0x03245000d80075a7 */ /* 0x000ee4000804017f */
[----:B---3--:R-:W-:Y:S05]  /*fbc0*/  @!P2 BRA `(.L_x_5757) ;  /* 0x0000012c0080a947 */ /* 0x008fea0003800000 */
.L_x_5756:
[----:B------:R-:W-:Y:S05]  /*fbd0*/  BSYNC B0 ;  /* 0x0000000000007941 */ /* 0x000fea0003800000 */
.L_x_5755:
[----:B------:R-:W-:Y:S05]  /*fbe0*/  WARPSYNC.ALL ;  /* 0x0000000000007948 */ /* 0x000fea0003800000 */
[----:B------:R-:W-:Y:S01]  /*fbf0*/  IMAD.MOV.U32 R206, RZ, RZ, 0xc00 ;  /* 0x00000c00ffce7424 */ /* 0x000fe200078e00ff */
[----:B------:R-:W-:Y:S01]  /*fc00*/  R2UR UR4, R4 ;  /* 0x00000000040472ca */ /* 0x000fe200000e0000 */
[----:B------:R-:W-:Y:S01]  /*fc10*/  IMAD.MOV.U32 R207, RZ, RZ, 0x40000040 ;  /* 0x40000040ffcf7424 */ /* 0x000fe200078e00ff */
[----:B------:R-:W-:Y:S01]  /*fc20*/  R2UR UR5, R5 ;  /* 0x00000000050572ca */ /* 0x000fe200000e0000 */
[----:B------:R-:W-:Y:S01]  /*fc30*/  IMAD R206, R2, R206, UR39 ;  /* 0x0000002702ce7e24 */ /* 0x000fe2000f8e02ce */
[----:B------:R-:W-:Y:S01]  /*fc40*/  WARPGROUP.ARRIVE ;  /* 0x00000000000079c5 */ /* 0x000fe20000000000 */
[----:B------:R-:W-:Y:S01]  /*fc50*/  IMAD.MOV.U32 R221, RZ, RZ, 0x40000040 ;  /* 0x40000040ffdd7424 */ /* 0x000fe200078e00ff */
[----:B------:R-:W-:Y:S01]  /*fc60*/  R2UR UR7, R207 ;  /* 0x00000000cf0772ca */ /* 0x000fe200000e0000 */
[C---:B------:R-:W-:Y:S01]  /*fc70*/  VIADD R220, R206.reuse, 0x2 ;  /* 0x00000002cedc7836 */ /* 0x040fe20000000000 */
[----:B------:R-:W-:Y:S01]  /*fc80*/  R2UR UR6, R206 ;  /* 0x00000000ce0672ca */ /* 0x000fe200000e0000 */
[----:B------:R-:W-:Y:S01]  /*fc90*/  IMAD.MOV.U32 R207, RZ, RZ, 0x40000040 ;  /* 0x40000040ffcf7424 */ /* 0x000fe200078e00ff */
[----:B------:R-:W-:-:S11]  /*fca0*/  UMOV UR43, UR48 ;  /* 0x00000030002b7c82 */ /* 0x000fd60008000000 */
        /* <DEDUP_REMOVED lines=113> */
[----:B------:R-:W-:Y:S01]  /*103c0*/  R2UR UR4, R12 ;  /* 0x000000000c0472ca */ /* 0x000fe200000e0000 */
[----:B------:R-:W-:Y:S01]  /*103d0*/  VIADD R206, R206, 0x906 ;  /* 0x00000906cece7836 */ /* 0x000fe20000000000 */
[----:B------:R-:W-:Y:S01]  /*103e0*/  R2UR UR5, R13 ;  /* 0x000000000d0572ca */ /* 0x000fe200000e0000 */
[----:B------:R-:W-:Y:S02]  /*103f0*/  WARPGROUP.DEPBAR.LE gsb0, 0x0 ;  /* 0x00008000000079c5 */ /* 0x000fe40000010000 */
[----:B------:R-:W-:-:S10]  /*10400*/  WARPGROUP.ARRIVE ;  /* 0x00000000000079c5 */ /* 0x000fd40000000000 */
[----:B------:R-:W-:Y:S01]  /*10410*/  HGMMA.64x96x16.F32 R152, gdesc[UR4], R152, gsb0 ;  /* 0x01600000049879f0 */ /* 0x000fe20008000898 */
[----:B------:R-:W-:Y:S02]  /*10420*/  R2UR UR6, R220 ;  /* 0x00000000dc0672ca */ /* 0x000fe400000e0000 */
[----:B------:R-:W-:Y:S01]  /*10430*/  R2UR UR7, R221 ;  /* 0x00000000dd0772ca */ /* 0x000fe200000e0000 */
[----:B------:R-:W4:Y:S01]  /*10440*/  LDL R220, [R1+0x30] ;  /* 0x0000300001dc7983 */ /* 0x000f220000100800 */
[----:B------:R-:W-:Y:S02]  /*10450*/  R2UR UR4, R10 ;  /* 0x000000000a0472ca */ /* 0x000fe400000e0000 */
[----:B------:R-:W-:Y:S01]  /*10460*/  R2UR UR5, R11 ;  /* 0x000000000b0572ca */ /* 0x000fe200000e0000 */
[----:B------:R-:W0:Y:S02]  /*10470*/  S2R R221, SR_TID.X ;  /* 0x0000000000dd7919 */ /* 0x000e240000002100 */
[----:B0-----:R-:W-:Y:S01]  /*10480*/  SHF.R.U32.HI R221, RZ, 0x7, R221 ;  /* 0x00000007ffdd7819 */ /* 0x001fe200000116dd */
        /* <DEDUP_REMOVED lines=11> */
[----:B-123--:R-:W-:-:S04]  /*10540*/  FMNMX.FTZ R0, R152, R204, !PT ;  /* 0x000000cc98007209 */ /* 0x00efc80007810000 */
        /* <DEDUP_REMOVED lines=55> */
[----:B------:R-:W-:Y:S01]  /*108c0*/  MUFU.EX2 R204, R204 ;  /* 0x000000cc00cc7308 */ /* 0x000fe20000000800 */
[----:B------:R-:W-:Y:S01]  /*108d0*/  IMAD.MOV.U32 R181, RZ, RZ, 0x40000040 ;  /* 0x40000040ffb57424 */ /* 0x000fe200078e00ff */
[----:B------:R-:W-:-:S04]  /*108e0*/  FMNMX.FTZ R7, R155, R7, !PT ;  /* 0x000000079b077209 */ /* 0x000fc80007810000 */
[----:B------:R-:W-:Y:S02]  /*108f0*/  FMNMX.FTZ R7, R158, R7, !PT ;  /* 0x000000079e077209 */ /* 0x000fe40007810000 */
[----:B------:R-:W0:Y:S01]  /*10900*/  MUFU.EX2 R172, R172 ;  /* 0x000000ac00ac7308 */ /* 0x000e220000000800 */
[----:B------:R-:W-:Y:S02]  /*10910*/  R2UR UR7, R181 ;  /* 0x00000000b50772ca */ /* 0x000fe400000e0000 */
[----:B------:R-:W-:-:S04]  /*10920*/  FMNMX.FTZ R7, R159, R7, !PT ;  /* 0x000000079f077209 */ /* 0x000fc80007810000 */
[----:B------:R-:W-:Y:S01]  /*10930*/  FMNMX.FTZ R7, R162, R7, !PT ;  /* 0x00000007a2077209 */ /* 0x000fe20007810000 */
[----:B------:R-:W1:Y:S03]  /*10940*/  MUFU.EX2 R206, R206 ;  /* 0x000000ce00ce7308 */ /* 0x000e660000000800 */
[----:B------:R-:W-:-:S04]  /*10950*/  FMNMX.FTZ R7, R163, R7, !PT ;  /* 0x00000007a3077209 */ /* 0x000fc80007810000 */
[----:B------:R-:W-:Y:S01]  /*10960*/  FMNMX.FTZ R7, R166, R7, !PT ;  /* 0x00000007a6077209 */ /* 0x000fe20007810000 */
[----:B------:R-:W2:Y:S01]  /*10970*/  MUFU.EX2 R153, R153 ;  /* 0x0000009900997308 */ /* 0x000ea20000000800 */
[----:B0-----:R-:W-:Y:S01]  /*10980*/  FFMA.FTZ R6, R172, R6, R204 ;  /* 0x00000006ac067223 */ /* 0x001fe200000100cc */
[-C--:B------:R-:W-:Y:S01]  /*10990*/  FMUL.FTZ R24, R24, R172.reuse ;  /* 0x000000ac18187220 */ /* 0x080fe20000410000 */
[----:B------:R-:W-:Y:S01]  /*109a0*/  FMNMX.FTZ R7, R167, R7, !PT ;  /* 0x00000007a7077209 */ /* 0x000fe20007810000 */
[-C--:B------:R-:W-:Y:S01]  /*109b0*/  FMUL.FTZ R25, R25, R172.reuse ;  /* 0x000000ac19197220 */ /* 0x080fe20000410000 */
[-C--:B------:R-:W-:Y:S01]  /*109c0*/  FMUL.FTZ R28, R28, R172.reuse ;  /* 0x000000ac1c1c7220 */ /* 0x080fe20000410000 */
[-C--:B------:R-:W-:Y:S01]  /*109d0*/  FMUL.FTZ R29, R29, R172.reuse ;  /* 0x000000ac1d1d7220 */ /* 0x080fe20000410000 */
[----:B------:R-:W-:Y:S01]  /*109e0*/  FMNMX.FTZ R7, R170, R7, !PT ;  /* 0x00000007aa077209 */ /* 0x000fe20007810000 */
[----:B------:R-:W-:Y:S01]  /*109f0*/  FMUL.FTZ R32, R32, R172 ;  /* 0x000000ac20207220 */ /* 0x000fe20000410000 */
[C---:B-1----:R-:W-:Y:S01]  /*10a00*/  FADD.FTZ R6, R206.reuse, R6 ;  /* 0x00000006ce067221 */ /* 0x042fe20000010000 */
[----:B------:R-:W-:Y:S01]  /*10a10*/  F2FP.F16.F32.PACK_AB R204, R206, R204 ;  /* 0x000000cccecc723e */ /* 0x000fe200000000ff */
[-C--:B------:R-:W-:Y:S01]  /*10a20*/  FMUL.FTZ R33, R33, R172.reuse ;  /* 0x000000ac21217220 */ /* 0x080fe20000410000 */
[----:B------:R-:W-:Y:S01]  /*10a30*/  FMNMX.FTZ R7, R171, R7, !PT ;  /* 0x00000007ab077209 */ /* 0x000fe20007810000 */
[----:B------:R0:W1:Y:S01]  /*10a40*/  MUFU.EX2 R206, R157 ;  /* 0x0000009d00ce7308 */ /* 0x0000620000000800 */
        /* <DEDUP_REMOVED lines=59> */
[----:B------:R-:W3:Y:S01]  /*10e00*/  SHFL.BFLY PT, R180, R7, 0x2, 0x1f ;  /* 0x0c401f0007b47f89 */ /* 0x000ee200000e0000 */
        /* <DEDUP_REMOVED lines=14> */
[----:B---3--:R-:W-:-:S05]  /*10ef0*/  FMNMX.FTZ R7, R7, R180, !PT ;  /* 0x000000b407077209 */ /* 0x008fca0007810000 */
[----:B------:R-:W3:Y:S02]  /*10f00*/  SHFL.BFLY PT, R180, R7, 0x1, 0x1f ;  /* 0x0c201f0007b47f89 */ /* 0x000ee400000e0000 */
[----:B---3--:R-:W-:Y:S01]  /*10f10*/  FMNMX.FTZ R7, R7, R180, !PT ;  /* 0x000000b407077209 */ /* 0x008fe20007810000 */
[----:B--2---:R-:W-:-:S04]  /*10f20*/  FADD.FTZ R180, R153, R6 ;  /* 0x0000000699b47221 */ /* 0x004fc80000010000 */
[----:B0-----:R-:W-:-:S04]  /*10f30*/  FADD.FTZ R157, -R7, R205 ;  /* 0x000000cd079d7221 */ /* 0x001fc80000010100 */
[----:B------:R-:W-:Y:S01]  /*10f40*/  FMUL.FTZ R6, R157, UR43 ;  /* 0x0000002b9d067c20 */ /* 0x000fe20008410000 */
[C---:B-1----:R-:W-:Y:S01]  /*10f50*/  FADD.FTZ R157, R206.reuse, R180 ;  /* 0x000000b4ce9d7221 */ /* 0x042fe20000010000 */
[----:B------:R-:W-:Y:S01]  /*10f60*/  F2FP.F16.F32.PACK_AB R206, R206, R153 ;  /* 0x00000099cece723e */ /* 0x000fe200000000ff */
[----:B------:R-:W-:Y:S01]  /*10f70*/  IMAD.MOV.U32 R180, RZ, RZ, 0xc00 ;  /* 0x00000c00ffb47424 */ /* 0x000fe200078e00ff */
[----:B------:R0:W1:Y:S03]  /*10f80*/  MUFU.EX2 R153, R6 ;  /* 0x0000000600997308 */ /* 0x0000660000000800 */
[----:B------:R-:W-:-:S05]  /*10f90*/  IMAD R180, R2, R180, UR42 ;  /* 0x0000002a02b47e24 */ /* 0x000fca000f8e02b4 */
[----:B------:R-:W-:Y:S01]  /*10fa0*/  R2UR UR6, R180 ;  /* 0x00000000b40672ca */ /* 0x000fe200000e0000 */
[----:B0-----:R-:W-:-:S04]  /*10fb0*/  FMUL.FTZ R6, R7, UR43 ;  /* 0x0000002b07067c20 */ /* 0x001fc80008410000 */
[--C-:B------:R-:W-:Y:S01]  /*10fc0*/  FFMA.FTZ R205, R154, UR43, -R6.reuse ;  /* 0x0000002b9acd7c23 */ /* 0x100fe20008010806 */
[--C-:B------:R-:W-:Y:S01]  /*10fd0*/  FFMA.FTZ R154, R155, UR43, -R6.reuse ;  /* 0x0000002b9b9a7c23 */ /* 0x100fe20008010806 */
[--C-:B------:R-:W-:Y:S01]  /*10fe0*/  FFMA.FTZ R158, R158, UR43, -R6.reuse ;  /* 0x0000002b9e9e7c23 */ /* 0x100fe20008010806 */
[----:B------:R-:W-:Y:S01]  /*10ff0*/  FFMA.FTZ R159, R159, UR43, -R6 ;  /* 0x0000002b9f9f7c23 */ /* 0x000fe20008010806 */
[-C--:B-1----:R-:W-:Y:S01]  /*11000*/  FMUL.FTZ R26, R26, R153.reuse ;  /* 0x000000991a1a7220 */ /* 0x082fe20000410000 */
        /* <DEDUP_REMOVED lines=18> */
[----:B0-----:R-:W-:Y:S01]  /*11130*/  FFMA.FTZ R3, R153, R3, R205 ;  /* 0x0000000399037223 */ /* 0x001fe200000100cd */
[-C--:B------:R-:W-:Y:S01]  /*11140*/  FMUL.FTZ R59, R59, R153.reuse ;  /* 0x000000993b3b7220 */ /* 0x080fe20000410000 */
[-C--:B------:R-:W-:Y:S01]  /*11150*/  FMUL.FTZ R62, R62, R153.reuse ;  /* 0x000000993e3e7220 */ /* 0x080fe20000410000 */
[-C--:B------:R-:W-:Y:S01]  /*11160*/  FMUL.FTZ R63, R63, R153.reuse ;  /* 0x000000993f3f7220 */ /* 0x080fe20000410000 */
[-C--:B------:R-:W-:Y:S01]  /*11170*/  FMUL.FTZ R66, R66, R153.reuse ;  /* 0x0000009942427220 */ /* 0x080fe20000410000 */
[-C--:B------:R-:W-:Y:S01]  /*11180*/  FMUL.FTZ R67, R67, R153.reuse ;  /* 0x0000009943437220 */ /* 0x080fe20000410000 */
[-C--:B------:R-:W-:Y:S01]  /*11190*/  FMUL.FTZ R70, R70, R153.reuse ;  /* 0x0000009946467220 */ /* 0x080fe20000410000 */
[----:B------:R-:W-:Y:S01]  /*111a0*/  FMUL.FTZ R71, R71, R153 ;  /* 0x0000009947477220 */ /* 0x000fe20000410000 */
[C---:B-1----:R-:W-:Y:S01]  /*111b0*/  FADD.FTZ R3, R154.reuse, R3 ;  /* 0x000000039a037221 */ /* 0x042fe20000010000 */
[----:B------:R-:W-:Y:S01]  /*111c0*/  F2FP.F16.F32.PACK_AB R205, R154, R205 ;  /* 0x000000cd9acd723e */ /* 0x000fe200000000ff */
[----:B------:R-:W-:-:S02]  /*111d0*/  @!P1 VIADD R154, R216, 0x32440 ;  /* 0x00032440d89a9836 */ /* 0x000fc40000000000 */
        /* <DEDUP_REMOVED lines=40> */
[----:B------:R-:W-:Y:S01]  /*11460*/  @!P1 PRMT R154, RZ, 0x654, R154 ;  /* 0x00000654ff9a9816 */ /* 0x000fe2000000009a */
[----:B------:R-:W-:Y:S01]  /*11470*/  VIADD R153, R221, 0x8 ;  /* 0x00000008dd997836 */ /* 0x000fe20000000000 */
[----:B------:R2:W-:Y:S06]  /*11480*/  BAR.ARV R172, 0x100 ;  /* 0x000400ac0000751d */ /* 0x0005ec0000002000 */
[----:B------:R0:W-:Y:S01]  /*11490*/  @!P1 SYNCS.ARRIVE.TRANS64.RED.A1T0 RZ, [R154+URZ], RZ ;  /* 0x000000ff9aff99a7 */ /* 0x0001e2000810043f */
[----:B------:R-:W-:Y:S01]  /*114a0*/  MUFU.EX2 R158, R158 ;  /* 0x0000009e009e7308 */ /* 0x000fe20000000800 */
[----:B------:R1:W-:Y:S07]  /*114b0*/  BAR.SYNC.DEFER_BLOCKING R153, 0x100 ;  /* 0x000400990000751d */ /* 0x0003ee0000010000 */
[----:B------:R-:W3:Y:S02]  /*114c0*/  MUFU.EX2 R159, R159 ;  /* 0x0000009f009f7308 */ /* 0x000ee40000000800 */
[----:B---3--:R-:W-:-:S04]  /*114d0*/  F2FP.F16.F32.PACK_AB R207, R159, R158 ;  /* 0x0000009e9fcf723e */ /* 0x008fc800000000ff */
[----:B------:R-:W-:-:S06]  /*114e0*/  WARPGROUP.ARRIVE ;  /* 0x00000000000079c5 */ /* 0x000fcc0000000000 */
[----:B------:R-:W-:Y:S01]  /*114f0*/  HGMMA.64x256x16.F32 R24, R204, gdesc[UR4].tnspB, R24, gsb0 ;  /* 0x43e00004cc187df0 */ /* 0x000fe20008000818 */
[----:B0-----:R0:W3:Y:S01]  /*11500*/  MUFU.EX2 R154, R160 ;  /* 0x000000a0009a7308 */ /* 0x0010e20000000800 */
[--C-:B------:R-:W-:Y:S01]  /*11510*/  FFMA.FTZ R155, R162, UR43, -R6.reuse ;  /* 0x0000002ba29b7c23 */ /* 0x100fe20008010806 */
[----:B0-----:R-:W-:-:S06]  /*11520*/  FFMA.FTZ R160, R166, UR43, -R6 ;  /* 0x0000002ba6a07c23 */ /* 0x001fcc0008010806 */
[----:B------:R-:W0:Y:S08]  /*11530*/  MUFU.EX2 R155, R155 ;  /* 0x0000009b009b7308 */ /* 0x000e300000000800 */
[----:B------:R4:W-:Y:S08]  /*11540*/  MUFU.EX2 R181, R152 ;  /* 0x0000009800b57308 */ /* 0x0009f00000000800 */
[----:B------:R-:W-:Y:S01]  /*11550*/  MUFU.EX2 R160, R160 ;  /* 0x000000a000a07308 */ /* 0x000fe20000000800 */
[----:B------:R-:W-:Y:S01]  /*11560*/  FADD.FTZ R158, R158, R3 ;  /* 0x000000039e9e7221 */ /* 0x000fe20000010000 */
[----:B----4-:R-:W-:-:S02]  /*11570*/  VIADD R152, R180, 0x80 ;  /* 0x00000080b4987836 */ /* 0x010fc40000000000 */
[----:B-1----:R-:W-:Y:S02]  /*11580*/  IMAD.MOV.U32 R153, RZ, RZ, 0x40000040 ;  /* 0x40000040ff997424 */ /* 0x002fe400078e00ff */
[----:B------:R-:W-:Y:S01]  /*11590*/  FADD.FTZ R158, R159, R158 ;  /* 0x0000009e9f9e7221 */ /* 0x000fe20000010000 */
[----:B------:R-:W-:Y:S02]  /*115a0*/  R2UR UR6, R152 ;  /* 0x00000000980672ca */ /* 0x000fe400000e0000 */
[----:B------:R-:W-:Y:S01]  /*115b0*/  R2UR UR7, R153 ;  /* 0x00000000990772ca */ /* 0x000fe200000e0000 */
[----:B---3--:R-:W-:Y:S01]  /*115c0*/  FADD.FTZ R157, R154, R157 ;  /* 0x0000009d9a9d7221 */ /* 0x008fe20000010000 */
[----:B0-----:R-:W-:Y:S01]  /*115d0*/  FADD.FTZ R158, R155, R158 ;  /* 0x0000009e9b9e7221 */ /* 0x001fe20000010000 */
[----:B------:R-:W-:Y:S01]  /*115e0*/  FFMA.FTZ R162, R170, UR43, -R6 ;  /* 0x0000002baaa27c23 */ /* 0x000fe20008010806 */
[----:B------:R-:W-:Y:S08]  /*115f0*/  MUFU.EX2 R168, R168 ;  /* 0x000000a800a87308 */ /* 0x000ff00000000800 */
[----:B------:R-:W-:Y:S08]  /*11600*/  MUFU.EX2 R169, R169 ;  /* 0x000000a900a97308 */ /* 0x000ff00000000800 */
[----:B------:R-:W-:Y:S08]  /*11610*/  MUFU.EX2 R3, R156 ;  /* 0x0000009c00037308 */ /* 0x000ff00000000800 */
[----:B------:R-:W-:Y:S01]  /*11620*/  MUFU.EX2 R173, R173 ;  /* 0x000000ad00ad7308 */ /* 0x000fe20000000800 */
[----:B------:R-:W-:-:S07]  /*11630*/  WARPGROUP.DEPBAR.LE gsb0, 0x0 ;  /* 0x00008000000079c5 */ /* 0x000fce0000010000 */
[----:B------:R0:W1:Y:S02]  /*11640*/  MUFU.EX2 R204, R161 ;  /* 0x000000a100cc7308 */ /* 0x0000640000000800 */
[--C-:B0-----:R-:W-:Y:S01]  /*11650*/  FFMA.FTZ R161, R163, UR43, -R6.reuse ;  /* 0x0000002ba3a17c23 */ /* 0x101fe20008010806 */
[----:B------:R-:W-:-:S05]  /*11660*/  FFMA.FTZ R163, R167, UR43, -R6 ;  /* 0x0000002ba7a37c23 */ /* 0x000fca0008010806 */
[----:B------:R-:W0:Y:S08]  /*11670*/  MUFU.EX2 R205, R165 ;  /* 0x000000a500cd7308 */ /* 0x000e300000000800 */
[----:B------:R-:W3:Y:S08]  /*11680*/  MUFU.EX2 R161, R161 ;  /* 0x000000a100a17308 */ /* 0x000ef00000000800 */
[----:B------:R-:W4:Y:S01]  /*11690*/  MUFU.EX2 R163, R163 ;  /* 0x000000a300a37308 */ /* 0x000f220000000800 */
[----:B-1----:R-:W-:-:S02]  /*116a0*/  F2FP.F16.F32.PACK_AB R152, R204, R154 ;  /* 0x0000009acc98723e */ /* 0x002fc400000000ff */
[----:B0-----:R-:W-:Y:S02]  /*116b0*/  F2FP.F16.F32.PACK_AB R154, R205, R181 ;  /* 0x000000b5cd9a723e */ /* 0x001fe400000000ff */
[----:B---3--:R-:W-:Y:S02]  /*116c0*/  F2FP.F16.F32.PACK_AB R153, R161, R155 ;  /* 0x0000009ba199723e */ /* 0x008fe400000000ff */
[----:B----4-:R-:W-:-:S04]  /*116d0*/  F2FP.F16.F32.PACK_AB R155, R163, R160 ;  /* 0x000000a0a39b723e */ /* 0x010fc800000000ff */
[----:B------:R-:W-:-:S06]  /*116e0*/  WARPGROUP.ARRIVE ;  /* 0x00000000000079c5 */ /* 0x000fcc0000000000 */
[----:B------:R-:W-:Y:S01]  /*116f0*/  HGMMA.64x256x16.F32 R24, R152, gdesc[UR4].tnspB, R24, gsb0 ;  /* 0x43e0000498187df0 */ /* 0x000fe20008000818 */
[----:B------:R-:W-:Y:S01]  /*11700*/  FFMA.FTZ R165, R171, UR43, -R6 ;  /* 0x0000002baba57c23 */ /* 0x000fe20008010806 */
[----:B------:R-:W-:Y:S08]  /*11710*/  MUFU.EX2 R162, R162 ;  /* 0x000000a200a27308 */ /* 0x000ff00000000800 */
[----:B------:R-:W0:Y:S01]  /*11720*/  MUFU.EX2 R165, R165 ;  /* 0x000000a500a57308 */ /* 0x000e220000000800 */
[----:B------:R-:W-:Y:S01]  /*11730*/  FADD.FTZ R157, R204, R157 ;  /* 0x0000009dcc9d7221 */ /* 0x000fe20000010000 */
[----:B------:R-:W-:Y:S01]  /*11740*/  FADD.FTZ R158, R161, R158 ;  /* 0x0000009ea19e7221 */ /* 0x000fe20000010000 */
[----:B------:R-:W-:-:S02]  /*11750*/  F2FP.F16.F32.PACK_AB R156, R169, R168 ;  /* 0x000000a8a99c723e */ /* 0x000fc400000000ff */
[----:B------:R-:W-:Y:S01]  /*11760*/  FADD.FTZ R181, R181, R157 ;  /* 0x0000009db5b57221 */ /* 0x000fe20000010000 */
[----:B------:R-:W-:Y:S01]  /*11770*/  FADD.FTZ R160, R160, R158 ;  /* 0x0000009ea0a07221 */ /* 0x000fe20000010000 */
[----:B------:R-:W-:Y:S02]  /*11780*/  F2FP.F16.F32.PACK_AB R158, R173, R3 ;  /* 0x00000003ad9e723e */ /* 0x000fe400000000ff */
[----:B0-----:R-:W-:Y:S01]  /*11790*/  F2FP.F16.F32.PACK_AB R157, R165, R162 ;  /* 0x000000a2a59d723e */ /* 0x001fe200000000ff */
[----:B------:R-:W-:Y:S01]  /*117a0*/  FFMA.FTZ R170, R178, UR43, -R6 ;  /* 0x0000002bb2aa7c23 */ /* 0x000fe20008010806 */
[----:B------:R-:W-:Y:S08]  /*117b0*/  MUFU.EX2 R176, R176 ;  /* 0x000000b000b07308 */ /* 0x000ff00000000800 */
[----:B------:R-:W-:Y:S08]  /*117c0*/  MUFU.EX2 R177, R177 ;  /* 0x000000b100b17308 */ /* 0x000ff00000000800 */
[----:B------:R-:W-:Y:S08]  /*117d0*/  MUFU.EX2 R217, R217 ;  /* 0x000000d900d97308 */ /* 0x000ff00000000800 */
[----:B------:R-:W-:Y:S01]  /*117e0*/  MUFU.EX2 R170, R170 ;  /* 0x000000aa00aa7308 */ /* 0x000fe20000000800 */
[----:B------:R-:W-:Y:S01]  /*117f0*/  FADD.FTZ R160, R163, R160 ;  /* 0x000000a0a3a07221 */ /* 0x000fe20000010000 */
[----:B------:R-:W-:-:S02]  /*11800*/  WARPGROUP.DEPBAR.LE gsb0, 0x0 ;  /* 0x00008000000079c5 */ /* 0x000fc40000010000 */
[--C-:B------:R-:W-:Y:S01]  /*11810*/  FFMA.FTZ R154, R174, UR43, -R6.reuse ;  /* 0x0000002bae9a7c23 */ /* 0x100fe20008010806 */
[----:B------:R-:W-:-:S05]  /*11820*/  FFMA.FTZ R155, R175, UR43, -R6 ;  /* 0x0000002baf9b7c23 */ /* 0x000fca0008010806 */
[----:B------:R-:W-:Y:S08]  /*11830*/  MUFU.EX2 R154, R154 ;  /* 0x0000009a009a7308 */ /* 0x000ff00000000800 */
[----:B------:R-:W0:Y:S01]  /*11840*/  MUFU.EX2 R155, R155 ;  /* 0x0000009b009b7308 */ /* 0x000e220000000800 */
[----:B------:R-:W-:Y:S01]  /*11850*/  VIADD R152, R180, 0x100 ;  /* 0x00000100b4987836 */ /* 0x000fe20000000000 */
[----:B------:R-:W-:-:S04]  /*11860*/  MOV R153, 0x40000040 ;  /* 0x4000004000997802 */ /* 0x000fc80000000f00 */
[----:B------:R-:W-:Y:S02]  /*11870*/  R2UR UR6, R152 ;  /* 0x00000000980672ca */ /* 0x000fe400000e0000 */
[----:B------:R-:W-:Y:S02]  /*11880*/  R2UR UR7, R153 ;  /* 0x00000000990772ca */ /* 0x000fe400000e0000 */
[----:B0-----:R-:W-:-:S04]  /*11890*/  F2FP.F16.F32.PACK_AB R159, R155, R154 ;  /* 0x0000009a9b9f723e */ /* 0x001fc800000000ff */
[----:B------:R-:W-:-:S07]  /*118a0*/  WARPGROUP.ARRIVE ;  /* 0x00000000000079c5 */ /* 0x000fce0000000000 */
[----:B------:R-:W-:Y:S01]  /*118b0*/  HGMMA.64x256x16.F32 R24, R156, gdesc[UR4].tnspB, R24, gsb0 ;  /* 0x43e000049c187df0 */ /* 0x000fe20008000818 */
[----:B------:R-:W-:Y:S02]  /*118c0*/  VIADD R152, R180, 0x180 ;  /* 0x00000180b4987836 */ /* 0x000fe40000000000 */
[----:B------:R-:W-:-:S03]  /*118d0*/  IMAD.MOV.U32 R153, RZ, RZ, 0x40000040 ;  /* 0x40000040ff997424 */ /* 0x000fc600078e00ff */
[----:B------:R-:W-:Y:S02]  /*118e0*/  R2UR UR6, R152 ;  /* 0x00000000980672ca */ /* 0x000fe400000e0000 */
[----:B------:R-:W-:Y:S01]  /*118f0*/  R2UR UR7, R153 ;  /* 0x00000000990772ca */ /* 0x000fe200000e0000 */
[----:B------:R-:W-:Y:S08]  /*11900*/  MUFU.EX2 R184, R184 ;  /* 0x000000b800b87308 */ /* 0x000ff00000000800 */
[----:B------:R-:W-:Y:S08]  /*11910*/  MUFU.EX2 R185, R185 ;  /* 0x000000b900b97308 */ /* 0x000ff00000000800 */
[----:B------:R-:W-:Y:S08]  /*11920*/  MUFU.EX2 R188, R188 ;  /* 0x000000bc00bc7308 */ /* 0x000ff00000000800 */
[----:B------:R-:W0:Y:S01]  /*11930*/  MUFU.EX2 R189, R189 ;  /* 0x000000bd00bd7308 */ /* 0x000e220000000800 */
[----:B------:R-:W-:-:S02]  /*11940*/  VIADD R152, R180, 0x200 ;  /* 0x00000200b4987836 */ /* 0x000fc40000000000 */
[----:B------:R-:W-:Y:S01]  /*11950*/  IMAD.MOV.U32 R153, RZ, RZ, 0x40000040 ;  /* 0x40000040ff997424 */ /* 0x000fe200078e00ff */
[----:B0-----:R-:W-:Y:S01]  /*11960*/  F2FP.F16.F32.PACK_AB R166, R189, R188 ;  /* 0x000000bcbda6723e */ /* 0x001fe200000000ff */
[----:B------:R-:W-:Y:S02]  /*11970*/  WARPGROUP.DEPBAR.LE gsb0, 0x0 ;  /* 0x00008000000079c5 */ /* 0x000fe40000010000 */
[--C-:B------:R-:W-:Y:S01]  /*11980*/  FFMA.FTZ R157, R179, UR43, -R6.reuse ;  /* 0x0000002bb39d7c23 */ /* 0x100fe20008010806 */
[--C-:B------:R-:W-:Y:S01]  /*11990*/  FFMA.FTZ R158, R182, UR43, -R6.reuse ;  /* 0x0000002bb69e7c23 */ /* 0x100fe20008010806 */
[----:B------:R-:W-:Y:S01]  /*119a0*/  FFMA.FTZ R159, R183, UR43, -R6 ;  /* 0x0000002bb79f7c23 */ /* 0x000fe20008010806 */
[----:B------:R0:W-:Y:S08]  /*119b0*/  MUFU.EX2 R156, R164 ;  /* 0x000000a4009c7308 */ /* 0x0001f00000000800 */
[----:B------:R-:W1:Y:S08]  /*119c0*/  MUFU.EX2 R157, R157 ;  /* 0x0000009d009d7308 */ /* 0x000e700000000800 */
[----:B------:R-:W-:Y:S08]  /*119d0*/  MUFU.EX2 R158, R158 ;  /* 0x0000009e009e7308 */ /* 0x000ff00000000800 */
[----:B------:R-:W3:Y:S01]  /*119e0*/  MUFU.EX2 R159, R159 ;  /* 0x0000009f009f7308 */ /* 0x000ee20000000800 */
[----:B0-----:R-:W-:Y:S01]  /*119f0*/  FADD.FTZ R164, R162, R160 ;  /* 0x000000a0a2a47221 */ /* 0x001fe20000010000 */
[----:B------:R-:W-:-:S02]  /*11a00*/  F2FP.F16.F32.PACK_AB R160, R177, R176 ;  /* 0x000000b0b1a0723e */ /* 0x000fc400000000ff */
[----:B-1----:R-:W-:Y:S02]  /*11a10*/  F2FP.F16.F32.PACK_AB R161, R157, R170 ;  /* 0x000000aa9da1723e */ /* 0x002fe400000000ff */
[----:B------:R-:W-:Y:S02]  /*11a20*/  F2FP.F16.F32.PACK_AB R162, R217, R156 ;  /* 0x0000009cd9a2723e */ /* 0x000fe400000000ff */
[----:B---3--:R-:W-:-:S04]  /*11a30*/  F2FP.F16.F32.PACK_AB R163, R159, R158 ;  /* 0x0000009e9fa3723e */ /* 0x008fc800000000ff */
[----:B------:R-:W-:-:S06]  /*11a40*/  WARPGROUP.ARRIVE ;  /* 0x00000000000079c5 */ /* 0x000fcc0000000000 */
[----:B------:R-:W-:Y:S01]  /*11a50*/  HGMMA.64x256x16.F32 R24, R160, gdesc[UR4].tnspB, R24, gsb0 ;  /* 0x43e00004a0187df0 */ /* 0x000fe20008000818 */
[----:B------:R-:W-:Y:S02]  /*11a60*/  R2UR UR6, R152 ;  /* 0x00000000980672ca */ /* 0x000fe400000e0000 */
[----:B------:R-:W-:Y:S01]  /*11a70*/  R2UR UR7, R153 ;  /* 0x00000000990772ca */ /* 0x000fe200000e0000 */
[----:B------:R-:W-:Y:S01]  /*11a80*/  FADD.FTZ R152, R165, R164 ;  /* 0x000000a4a5987221 */ /* 0x000fe20000010000 */
[----:B------:R-:W-:Y:S01]  /*11a90*/  F2FP.F16.F32.PACK_AB R164, R185, R184 ;  /* 0x000000b8b9a4723e */ /* 0x000fe200000000ff */
[----:B------:R-:W-:Y:S01]  /*11aa0*/  FADD.FTZ R181, R205, R181 ;  /* 0x000000b5cdb57221 */ /* 0x000fe20000010000 */
[----:B------:R-:W-:-:S03]  /*11ab0*/  FFMA.FTZ R194, R194, UR43, -R6 ;  /* 0x0000002bc2c27c23 */ /* 0x000fc60008010806 */
[----:B------:R-:W-:Y:S01]  /*11ac0*/  FADD.FTZ R168, R168, R181 ;  /* 0x000000b5a8a87221 */ /* 0x000fe20000010000 */
[--C-:B------:R-:W-:Y:S01]  /*11ad0*/  FFMA.FTZ R195, R195, UR43, -R6.reuse ;  /* 0x0000002bc3c37c23 */ /* 0x100fe20008010806 */
[----:B------:R-:W-:Y:S02]  /*11ae0*/  FFMA.FTZ R198, R198, UR43, -R6 ;  /* 0x0000002bc6c67c23 */ /* 0x000fe40008010806 */
[----:B------:R-:W-:Y:S01]  /*11af0*/  FADD.FTZ R168, R169, R168 ;  /* 0x000000a8a9a87221 */ /* 0x000fe20000010000 */
[----:B------:R-:W-:Y:S03]  /*11b00*/  MUFU.EX2 R192, R192 ;  /* 0x000000c000c07308 */ /* 0x000fe60000000800 */
[----:B------:R-:W-:-:S05]  /*11b10*/  FADD.FTZ R168, R3, R168 ;  /* 0x000000a803a87221 */ /* 0x000fca0000010000 */
[----:B------:R-:W0:Y:S08]  /*11b20*/  MUFU.EX2 R193, R193 ;  /* 0x000000c100c17308 */ /* 0x000e300000000800 */
[----:B------:R-:W-:Y:S08]  /*11b30*/  MUFU.EX2 R196, R196 ;  /* 0x000000c400c47308 */ /* 0x000ff00000000800 */
[----:B------:R-:W-:Y:S08]  /*11b40*/  MUFU.EX2 R197, R197 ;  /* 0x000000c500c57308 */ /* 0x000ff00000000800 */
[----:B------:R-:W-:Y:S08]  /*11b50*/  MUFU.EX2 R194, R194 ;  /* 0x000000c200c27308 */ /* 0x000ff00000000800 */
[----:B------:R-:W1:Y:S08]  /*11b60*/  MUFU.EX2 R195, R195 ;  /* 0x000000c300c37308 */ /* 0x000e700000000800 */
[----:B------:R-:W-:Y:S01]  /*11b70*/  MUFU.EX2 R198, R198 ;  /* 0x000000c600c67308 */ /* 0x000fe20000000800 */
[----:B------:R-:W-:Y:S01]  /*11b80*/  FADD.FTZ R152, R154, R152 ;  /* 0x000000989a987221 */ /* 0x000fe20000010000 */
[----:B------:R-:W-:-:S02]  /*11b90*/  VIADD R180, R180, 0x280 ;  /* 0x00000280b4b47836 */ /* 0x000fc40000000000 */
[----:B------:R-:W-:Y:S02]  /*11ba0*/  IMAD.MOV.U32 R181, RZ, RZ, 0x40000040 ;  /* 0x40000040ffb57424 */ /* 0x000fe400078e00ff */
[----:B------:R-:W-:-:S04]  /*11bb0*/  FADD.FTZ R168, R173, R168 ;  /* 0x000000a8ada87221 */ /* 0x000fc80000010000 */
[----:B------:R-:W-:Y:S01]  /*11bc0*/  FADD.FTZ R176, R176, R168 ;  /* 0x000000a8b0b07221 */ /* 0x000fe20000010000 */
[----:B0-----:R-:W-:Y:S02]  /*11bd0*/  F2FP.F16.F32.PACK_AB R168, R193, R192 ;  /* 0x000000c0c1a8723e */ /* 0x001fe400000000ff */
[----:B-1----:R-:W-:Y:S01]  /*11be0*/  F2FP.F16.F32.PACK_AB R169, R195, R194 ;  /* 0x000000c2c3a9723e */ /* 0x002fe200000000ff */
[----:B------:R-:W-:Y:S02]  /*11bf0*/  WARPGROUP.DEPBAR.LE gsb0, 0x0 ;  /* 0x00008000000079c5 */ /* 0x000fe40000010000 */
[--C-:B------:R-:W-:Y:S01]  /*11c00*/  FFMA.FTZ R160, R186, UR43, -R6.reuse ;  /* 0x0000002bbaa07c23 */ /* 0x100fe20008010806 */
[--C-:B------:R-:W-:Y:S01]  /*11c10*/  FFMA.FTZ R161, R187, UR43, -R6.reuse ;  /* 0x0000002bbba17c23 */ /* 0x100fe20008010806 */
[--C-:B------:R-:W-:Y:S01]  /*11c20*/  FFMA.FTZ R162, R190, UR43, -R6.reuse ;  /* 0x0000002bbea27c23 */ /* 0x100fe20008010806 */
[----:B------:R-:W-:-:S03]  /*11c30*/  FFMA.FTZ R163, R191, UR43, -R6 ;  /* 0x0000002bbfa37c23 */ /* 0x000fc60008010806 */
[----:B------:R-:W-:Y:S08]  /*11c40*/  MUFU.EX2 R160, R160 ;  /* 0x000000a000a07308 */ /* 0x000ff00000000800 */
[----:B------:R-:W0:Y:S08]  /*11c50*/  MUFU.EX2 R161, R161 ;  /* 0x000000a100a17308 */ /* 0x000e300000000800 */
[----:B------:R-:W-:Y:S08]  /*11c60*/  MUFU.EX2 R162, R162 ;  /* 0x000000a200a27308 */ /* 0x000ff00000000800 */
[----:B------:R-:W1:Y:S01]  /*11c70*/  MUFU.EX2 R163, R163 ;  /* 0x000000a300a37308 */ /* 0x000e620000000800 */
[----:B0-----:R-:W-:-:S02]  /*11c80*/  F2FP.F16.F32.PACK_AB R165, R161, R160 ;  /* 0x000000a0a1a5723e */ /* 0x001fc400000000ff */
[----:B-1----:R-:W-:-:S04]  /*11c90*/  F2FP.F16.F32.PACK_AB R167, R163, R162 ;  /* 0x000000a2a3a7723e */ /* 0x002fc800000000ff */
[----:B------:R-:W-:-:S06]  /*11ca0*/  WARPGROUP.ARRIVE ;  /* 0x00000000000079c5 */ /* 0x000fcc0000000000 */
[----:B------:R-:W-:Y:S01]  /*11cb0*/  HGMMA.64x256x16.F32 R24, R164, gdesc[UR4].tnspB, R24, gsb0 ;  /* 0x43e00004a4187df0 */ /* 0x000fe20008000818 */
[----:B------:R-:W-:-:S04]  /*11cc0*/  FFMA.FTZ R6, R199, UR43, -R6 ;  /* 0x0000002bc7067c23 */ /* 0x000fc80008010806 */
[----:B------:R0:W1:Y:S01]  /*11cd0*/  MUFU.EX2 R3, R6 ;  /* 0x0000000600037308 */ /* 0x0000620000000800 */
[----:B------:R-:W-:Y:S02]  /*11ce0*/  R2UR UR6, R180 ;  /* 0x00000000b40672ca */ /* 0x000fe400000e0000 */
[----:B------:R-:W-:Y:S01]  /*11cf0*/  R2UR UR7, R181 ;  /* 0x00000000b50772ca */ /* 0x000fe200000e0000 */
[----:B0-----:R-:W-:-:S04]  /*11d00*/  FADD.FTZ R6, R155, R152 ;  /* 0x000000989b067221 */ /* 0x001fc80000010000 */
[----:B------:R-:W-:Y:S01]  /*11d10*/  FADD.FTZ R6, R170, R6 ;  /* 0x00000006aa067221 */ /* 0x000fe20000010000 */
[----:B------:R-:W-:Y:S02]  /*11d20*/  F2FP.F16.F32.PACK_AB R170, R197, R196 ;  /* 0x000000c4c5aa723e */ /* 0x000fe400000000ff */
[----:B-1----:R-:W-:Y:S01]  /*11d30*/  F2FP.F16.F32.PACK_AB R171, R3, R198 ;  /* 0x000000c603ab723e */ /* 0x002fe200000000ff */
        /* <DEDUP_REMOVED lines=12> */
[----:B------:R-:W-:Y:S02]  /*11e00*/  ISETP.GT.AND P2, PT, R215, R220, PT ;  /* 0x000000dcd700720c */ /* 0x000fe40003f44270 */
[----:B------:R-:W-:Y:S01]  /*11e10*/  FADD.FTZ R176, R189, R176 ;  /* 0x000000b0bdb07221 */ /* 0x000fe20000010000 */
[----:B------:R-:W-:Y:S01]  /*11e20*/  FADD.FTZ R6, R163, R6 ;  /* 0x00000006a3067221 */ /* 0x000fe20000010000 */
[----:B------:R-:W-:Y:S02]  /*11e30*/  @!P1 VIADD R216, R216, 0x32460 ;  /* 0x00032460d8d89836 */ /* 0x000fe40000000000 */
[----:B------:R-:W-:Y:S01]  /*11e40*/  FADD.FTZ R176, R192, R176 ;  /* 0x000000b0c0b07221 */ /* 0x000fe20000010000 */
[----:B------:R-:W-:Y:S02]  /*11e50*/  FADD.FTZ R6, R194, R6 ;  /* 0x00000006c2067221 */ /* 0x000fe40000010000 */
[----:B------:R-:W-:Y:S01]  /*11e60*/  @!P1 PRMT R216, RZ, 0x654, R216 ;  /* 0x00000654ffd89816 */ /* 0x000fe200000000d8 */
[----:B------:R-:W-:Y:S01]  /*11e70*/  FADD.FTZ R176, R193, R176 ;  /* 0x000000b0c1b07221 */ /* 0x000fe20000010000 */
[----:B------:R-:W-:-:S03]  /*11e80*/  FADD.FTZ R6, R195, R6 ;  /* 0x00000006c3067221 */ /* 0x000fc60000010000 */
[----:B------:R-:W-:Y:S01]  /*11e90*/  FADD.FTZ R176, R196, R176 ;  /* 0x000000b0c4b07221 */ /* 0x000fe20000010000 */
[----:B------:R-:W-:Y:S01]  /*11ea0*/  FADD.FTZ R198, R198, R6 ;  /* 0x00000006c6c67221 */ /* 0x000fe20000010000 */
[----:B------:R-:W-:Y:S02]  /*11eb0*/  VIADD R215, R215, 0xffffffff ;  /* 0xffffffffd7d77836 */ /* 0x000fe40000000000 */
[----:B------:R-:W-:Y:S01]  /*11ec0*/  FADD.FTZ R6, R197, R176 ;  /* 0x000000b0c5067221 */ /* 0x000fe20000010000 */
[----:B------:R-:W-:Y:S01]  /*11ed0*/  FADD.FTZ R3, R3, R198 ;  /* 0x000000c603037221 */ /* 0x000fe20000010000 */
[----:B------:R-:W-:Y:S02]  /*11ee0*/  IMAD.MOV.U32 R205, RZ, RZ, R7 ;  /* 0x000000ffffcd7224 */ /* 0x000fe400078e0007 */
[----:B------:R-:W-:Y:S01]  /*11ef0*/  IMAD.MOV.U32 R204, RZ, RZ, R0 ;  /* 0x000000ffffcc7224 */ /* 0x000fe200078e0000 */
[----:B------:R-:W-:Y:S02]  /*11f00*/  WARPGROUP.DEPBAR.LE gsb0, 0x0 ;  /* 0x00008000000079c5 */ /* 0x000fe40000010000 */
[----:B------:R-:W-:-:S06]  /*11f10*/  WARPGROUP.ARRIVE ;  /* 0x00000000000079c5 */ /* 0x000fcc0000000000 */
[----:B------:R-:W-:Y:S03]  /*11f20*/  HGMMA.64x256x16.F32 R24, R168, gdesc[UR4].tnspB, R24, gsb0 ;  /* 0x43e00004a8187df0 */ /* 0x000fe60008000818 */
[----:B------:R-:W-:Y:S02]  /*11f30*/  WARPGROUP.DEPBAR.LE gsb0, 0x0 ;  /* 0x00008000000079c5 */ /* 0x000fe40000010000 */
[----:B------:R2:W-:Y:S01]  /*11f40*/  @!P1 SYNCS.ARRIVE.TRANS64.RED.A1T0 RZ, [R216+URZ], RZ ;  /* 0x000000ffd8ff99a7 */ /* 0x0005e2000810043f */
[----:B------:R-:W-:Y:S05]  /*11f50*/  @P2 BRA `(.L_x_5758) ;  /* 0xffffffd800182947 */ /* 0x000fea000383ffff */
.L_x_5748:
[----:B------:R-:W3:Y:S01]  /*11f60*/  LDL.LU R152, [R1+0x60] ;  /* 0x0000600001987983 */ /* 0x000ee20000300800 */
[----:B------:R-:W-:Y:S05]  /*11f70*/  WARPSYNC.ALL ;  /* 0x0000000000007948 */ /* 0x000fea0003800000 */
[----:B------:R-:W4:Y:S01]  /*11f80*/  SHFL.BFLY PT, R5, R6, 0x2, 0x1f ;  /* 0x0c401f0006057f89 */ /* 0x000f2200000e0000 */
[----:B0-----:R-:W-:Y:S02]  /*11f90*/  IMAD.MOV.U32 R154, RZ, RZ, -0x800000 ;  /* 0xff800000ff9a7424 */ /* 0x001fe400078e00ff */
[----:B------:R-:W-:Y:S01]  /*11fa0*/  VIADD R2, R2, 0x1 ;  /* 0x0000000102027836 */ /* 0x000fe20000000000 */
[----:B------:R0:W-:Y:S08]  /*11fb0*/  BAR.ARV R172, 0x100 ;  /* 0x000400ac0000751d */ /* 0x0001f00000002000 */
[----:B------:R-:W-:Y:S06]  /*11fc0*/  BAR.ARV 0x8, 0x180 ;  /* 0x0206000000007b1d */ /* 0x000fec0000002000 */
[----:B------:R-:W-:-:S04]  /*11fd0*/  ISETP.NE.AND P1, PT, R2, 0x2, PT ;  /* 0x000000020200780c */ /* 0x000fc80003f25270 */
[----:B------:R-:W-:Y:S01]  /*11fe0*/  SEL R2, R2, RZ, P1 ;  /* 0x000000ff02027207 */ /* 0x000fe20000800000 */
[----:B----4-:R-:W-:Y:S01]  /*11ff0*/  FADD.FTZ R9, R5, R6 ;  /* 0x0000000605097221 */ /* 0x010fe20000010000 */
[----:B------:R-:W-:Y:S02]  /*12000*/  IMAD.U32 R5, RZ, RZ, UR43 ;  /* 0x0000002bff057e24 */ /* 0x000fe4000f8e00ff */
[----:B------:R-:W-:Y:S02]  /*12010*/  IMAD.U32 R6, RZ, RZ, UR43 ;  /* 0x0000002bff067e24 */ /* 0x000fe4000f8e00ff */
[----:B------:R-:W4:Y:S02]  /*12020*/  SHFL.BFLY PT, R4, R9, 0x1, 0x1f ;  /* 0x0c201f0009047f89 */ /* 0x000f2400000e0000 */
[----:B----4-:R-:W-:Y:S01]  /*12030*/  FADD.FTZ R10, R9, R4 ;  /* 0x00000004090a7221 */ /* 0x010fe20000010000 */
[----:B------:R-:W-:-:S04]  /*12040*/  IMAD.MOV.U32 R4, RZ, RZ, RZ ;  /* 0x000000ffff047224 */ /* 0x000fc800078e00ff */
[----:B------:R-:W-:-:S13]  /*12050*/  FSETP.NE.FTZ.AND P0, PT, R10, RZ, PT ;  /* 0x000000ff0a00720b */ /* 0x000fda0003f15000 */
[----:B------:R-:W4:Y:S01]  /*12060*/  @P0 MUFU.LG2 R8, R10 ;  /* 0x0000000a00080308 */ /* 0x000f220000000c00 */
[----:B------:R-:W-:-:S07]  /*12070*/  @P0 FMUL.FTZ R5, R5, 0.69314718246459960938 ;  /* 0x3f31721805050820 */ /* 0x000fce0000410000 */
[----:B------:R-:W1:Y:S01]  /*12080*/  @P0 MUFU.RCP R4, R10 ;  /* 0x0000000a00040308 */ /* 0x000e620000001000 */
[----:B----4-:R-:W-:-:S04]  /*12090*/  @P0 FMUL.FTZ R8, R8, 0.69314718246459960938 ;  /* 0x3f31721808080820 */ /* 0x010fc80000410000 */
[----:B------:R-:W-:Y:S02]  /*120a0*/  @P0 FFMA.FTZ R154, R5, R0, R8 ;  /* 0x00000000059a0223 */ /* 0x000fe40000010008 */
[----:B------:R-:W4:Y:S01]  /*120b0*/  SHFL.BFLY PT, R0, R3, 0x2, 0x1f ;  /* 0x0c401f0003007f89 */ /* 0x000f2200000e0000 */
        /* <DEDUP_REMOVED lines=22> */
[----:B----4-:R-:W-:Y:S01]  /*12220*/  FADD.FTZ R8, R0, R3 ;  /* 0x0000000300087221 */ /* 0x010fe20000010000 */
[----:B------:R-:W-:-:S02]  /*12230*/  IMAD.MOV.U32 R0, RZ, RZ, RZ ;  /* 0x000000ffff007224 */ /* 0x000fc400078e00ff */
[-C--:B------:R-:W-:Y:S01]  /*12240*/  FMUL.FTZ R68, R68, R4.reuse ;  /* 0x0000000444447220 */ /* 0x080fe20000410000 */
[----:B------:R-:W-:Y:S02]  /*12250*/  IMAD.MOV.U32 R3, RZ, RZ, -0x800000 ;  /* 0xff800000ff037424 */ /* 0x000fe400078e00ff */
        /* <DEDUP_REMOVED lines=43> */
[----:B------:R-:W1:Y:S01]  /*12510*/  @P0 MUFU.LG2 R5, R9 ;  /* 0x0000000900050308 */ /* 0x000e620000000c00 */
[----:B------:R-:W-:Y:S01]  /*12520*/  @P0 FMUL.FTZ R6, R6, 0.69314718246459960938 ;  /* 0x3f31721806060820 */ /* 0x000fe20000410000 */
[----:B------:R-:W-:-:S06]  /*12530*/  FMUL.FTZ R149, R149, R4 ;  /* 0x0000000495957220 */ /* 0x000fcc0000410000 */
[----:B------:R-:W4:Y:S01]  /*12540*/  @P0 MUFU.RCP R0, R9 ;  /* 0x0000000900000308 */ /* 0x000f220000001000 */
[----:B-1----:R-:W-:-:S04]  /*12550*/  @P0 FMUL.FTZ R5, R5, 0.69314718246459960938 ;  /* 0x3f31721805050820 */ /* 0x002fc80000410000 */
[----:B------:R-:W-:Y:S01]  /*12560*/  @P0 FFMA.FTZ R3, R6, R7, R5 ;  /* 0x0000000706030223 */ /* 0x000fe20000010005 */
[----:B------:R-:W-:Y:S01]  /*12570*/  PLOP3.LUT P0, PT, PT, PT, PT, 0x8, 0x0 ;  /* 0x000000000000781c */ /* 0x000fe20003f0e170 */
[-C--:B----4-:R-:W-:Y:S01]  /*12580*/  FMUL.FTZ R26, R26, R0.reuse ;  /* 0x000000001a1a7220 */ /* 0x090fe20000410000 */
        /* <DEDUP_REMOVED lines=63> */
[----:B------:R-:W-:-:S04]  /*12980*/  SEL R0, RZ, 0x1, P1 ;  /* 0x00000001ff007807 */ /* 0x000fc80000800000 */
[----:B------:R-:W-:Y:S01]  /*12990*/  LOP3.LUT R23, R23, R0, RZ, 0x3c, !PT ;  /* 0x0000000017177212 */ /* 0x000fe200078e3cff */
[----:B---3--:R-:W-:-:S05]  /*129a0*/  VIADD R152, R152, 0x1 ;  /* 0x0000000198987836 */ /* 0x008fca0000000000 */
[----:B------:R0:W-:Y:S02]  /*129b0*/  STL [R1+0x60], R152 ;  /* 0x0000609801007387 */ /* 0x0001e40000100800 */
.L_x_5691:
[----:B------:R-:W-:Y:S05]  /*129c0*/  WARPSYNC.ALL ;  /* 0x0000000000007948 */ /* 0x000fea0003800000 */
[----:B------:R-:W1:Y:S08]  /*129d0*/  S2UR UR5, SR_CgaCtaId ;  /* 0x00000000000579c3 */ /* 0x000e700000008800 */
[----:B------:R-:W-:Y:S06]  /*129e0*/  BAR.SYNC.DEFER_BLOCKING 0x5, 0x180 ;  /* 0x0146000000007b1d */ /* 0x000fec0000010000 */
[----:B------:R-:W-:Y:S01]  /*129f0*/  UMOV UR4, 0x400 ;  /* 0x0000040000047882 */ /* 0x000fe20000000000 */
[----:B------:R-:W-:Y:S01]  /*12a00*/  BSSY B0, `(.L_x_5759) ;  /* 0x00005d6000007945 */ /* 0x000fe20003800000 */
[----:B-1----:R-:W-:-:S06]  /*12a10*/  ULEA UR4, UR5, UR4, 0x18 ;  /* 0x0000000405047291 */ /* 0x002fcc000f8ec03f */
[----:B------:R-:W-:-:S05]  /*12a20*/  IMAD.U32 R19, RZ, RZ, UR4 ;  /* 0x00000004ff137e24 */ /* 0x000fca000f8e00ff */
[----:B------:R1:W3:Y:S01]  /*12a30*/  LDS.128 R4, [R19+0x324d0] ;  /* 0x0324d00013047984 */ /* 0x0002e20000000c00 */
[----:B------:R-:W-:Y:S06]  /*12a40*/  BAR.ARV 0x4, 0x180 ;  /* 0x0106000000007b1d */ /* 0x000fec0000002000 */
[----:B------:R-:W-:Y:S05]  /*12a50*/  @P0 BRA `(.L_x_5760) ;  /* 0x0000004c00080947 */ /* 0x000fea0003800000 */
[----:B------:R-:W0:Y:S01]  /*12a60*/  LDL R8, [R1+0x174] ;  /* 0x0001740001087983 */ /* 0x000e220000100800 */
[----:B------:R-:W-:-:S03]  /*12a70*/  ULDC UR4, c[0x0][0xbd4] ;  /* 0x0002f50000047ab9 */ /* 0x000fc60000000800 */
[----:B------:R-:W4:Y:S01]  /*12a80*/  LDL.LU R10, [R1+0x4c] ;  /* 0x00004c00010a7983 */ /* 0x000f220000300800 */
[----:B------:R-:W2:Y:S01]  /*12a90*/  S2R R0, SR_SWINHI ;  /* 0x0000000000007919 */ /* 0x000ea20000002f00 */
[----:B------:R-:W-:Y:S02]  /*12aa0*/  F2FP.F16.F32.PACK_AB R11, R31, R30 ;  /* 0x0000001e1f0b723e */ /* 0x000fe400000000ff */
[----:B------:R-:W-:Y:S01]  /*12ab0*/  F2FP.F16.F32.PACK_AB R12, R33, R32 ;  /* 0x00000020210c723e */ /* 0x000fe200000000ff */
[----:B------:R-:W3:Y:S01]  /*12ac0*/  LDL.LU R156, [R1+0x54] ;  /* 0x00005400019c7983 */ /* 0x000ee20000300800 */
[----:B------:R-:W-:Y:S02]  /*12ad0*/  F2FP.F16.F32.PACK_AB R13, R35, R34 ;  /* 0x00000022230d723e */ /* 0x000fe400000000ff */
[----:B------:R-:W-:Y:S01]  /*12ae0*/  F2FP.F16.F32.PACK_AB R14, R37, R36 ;  /* 0x00000024250e723e */ /* 0x000fe200000000ff */
[----:B------:R-:W3:Y:S01]  /*12af0*/  LDL.LU R155, [R1+0x58] ;  /* 0x00005800019b7983 */ /* 0x000ee20000300800 */
[----:B------:R-:W-:-:S02]  /*12b00*/  MOV R20, R19 ;  /* 0x0000001300147202 */ /* 0x000fc40000000f00 */
[----:B--2---:R-:W-:Y:S02]  /*12b10*/  MOV R21, R0 ;  /* 0x0000000000157202 */ /* 0x004fe40000000f00 */
[----:B------:R-:W-:Y:S01]  /*12b20*/  F2FP.F16.F32.PACK_AB R15, R39, R38 ;  /* 0x00000026270f723e */ /* 0x000fe200000000ff */
[----:B0----5:R-:W-:Y:S01]  /*12b30*/  IMAD.WIDE R152, R8, 0x2, R20 ;  /* 0x0000000208987825 */ /* 0x021fe200078e0214 */
[----:B----4-:R-:W-:-:S03]  /*12b40*/  ISETP.NE.AND P0, PT, R10, RZ, PT ;  /* 0x000000ff0a00720c */ /* 0x010fc60003f05270 */
[----:B------:R-:W-:Y:S01]  /*12b50*/  IMAD.MOV.U32 R9, RZ, RZ, R153 ;  /* 0x000000ffff097224 */ /* 0x000fe200078e0099 */
[----:B------:R-:W-:-:S04]  /*12b60*/  LOP3.LUT R0, R152, 0x380, RZ, 0xc0, !PT ;  /* 0x0000038098007812 */ /* 0x000fc800078ec0ff */
[----:B------:R-:W-:-:S04]  /*12b70*/  SHF.R.U64 R0, R0, 0x3, RZ ;  /* 0x0000000300007819 */ /* 0x000fc800000012ff */
[----:B------:R-:W-:Y:S02]  /*12b80*/  LOP3.LUT R8, R0, R152, RZ, 0x3c, !PT ;  /* 0x0000009800087212 */ /* 0x000fe400078e3cff */
[----:B------:R-:W-:Y:S01]  /*12b90*/  SEL R0, R10, UR4, P0 ;  /* 0x000000040a007c07 */ /* 0x000fe20008000000 */
[----:B------:R-:W-:Y:S05]  /*12ba0*/  WARPSYNC.ALL ;  /* 0x0000000000007948 */ /* 0x000fea0003800000 */
[----:B---3--:R-:W-:Y:S01]  /*12bb0*/  MOV R4, R8 ;  /* 0x0000000800047202 */ /* 0x008fe20000000f00 */
[----:B------:R-:W-:Y:S01]  /*12bc0*/  ULDC.64 UR4, c[0x0][0xd00] ;  /* 0x0003400000047ab9 */ /* 0x000fe20000000a00 */
[----:B------:R-:W-:Y:S01]  /*12bd0*/  F2FP.F16.F32.PACK_AB R8, R25, R24 ;  /* 0x000000181908723e */ /* 0x000fe200000000ff */
[----:B------:R-:W-:Y:S01]  /*12be0*/  ULDC.64 UR6, c[0x0][0xd08] ;  /* 0x0003420000067ab9 */ /* 0x000fe20000000a00 */
[----:B------:R-:W-:-:S02]  /*12bf0*/  F2FP.F16.F32.PACK_AB R9, R27, R26 ;  /* 0x0000001a1b09723e */ /* 0x000fc400000000ff */
[----:B------:R-:W-:Y:S01]  /*12c00*/  F2FP.F16.F32.PACK_AB R10, R29, R28 ;  /* 0x0000001c1d0a723e */ /* 0x000fe200000000ff */
[----:B------:R-:W-:Y:S06]  /*12c10*/  BAR.SYNC.DEFER_BLOCKING 0x1, 0x100 ;  /* 0x0044000000007b1d */ /* 0x000fec0000010000 */
[----:B------:R0:W-:Y:S02]  /*12c20*/  STSM.16.M88.4 [R4], R8 ;  /* 0x0000000804007844 */ /* 0x0001e40000000200 */
[----:B0-----:R-:W-:-:S04]  /*12c30*/  IADD3 R8, P0, R152, 0x20, RZ ;  /* 0x0000002098087810 */ /* 0x001fc80007f1e0ff */
[----:B------:R-:W-:-:S04]  /*12c40*/  LOP3.LUT R4, R8, 0x380, RZ, 0xc0, !PT ;  /* 0x0000038008047812 */ /* 0x000fc800078ec0ff */
[----:B------:R-:W-:Y:S02]  /*12c50*/  SHF.R.U64 R4, R4, 0x3, RZ ;  /* 0x0000000304047819 */ /* 0x000fe400000012ff */
[----:B------:R-:W-:Y:S02]  /*12c60*/  IADD3.X R9, RZ, R153, RZ, P0, !PT ;  /* 0x00000099ff097210 */ /* 0x000fe400007fe4ff */
[----:B------:R-:W-:-:S04]  /*12c70*/  LOP3.LUT R8, R4, R8, RZ, 0x3c, !PT ;  /* 0x0000000804087212 */ /* 0x000fc800078e3cff */
[----:B------:R-:W-:-:S05]  /*12c80*/  MOV R8, R8 ;  /* 0x0000000800087202 */ /* 0x000fca0000000f00 */
[----:B------:R0:W-:Y:S02]  /*12c90*/  STSM.16.M88.4 [R8], R12 ;  /* 0x0000000c08007844 */ /* 0x0001e40000000200 */
[----:B0-----:R-:W-:-:S04]  /*12ca0*/  IADD3 R8, P0, R152, 0x40, RZ ;  /* 0x0000004098087810 */ /* 0x001fc80007f1e0ff */
[----:B------:R-:W-:Y:S01]  /*12cb0*/  LOP3.LUT R4, R8, 0x380, RZ, 0xc0, !PT ;  /* 0x0000038008047812 */ /* 0x000fe200078ec0ff */
[----:B------:R-:W-:-:S03]  /*12cc0*/  IMAD.X R9, RZ, RZ, R153, P0 ;  /* 0x000000ffff097224 */ /* 0x000fc600000e0699 */
[----:B------:R-:W-:-:S04]  /*12cd0*/  SHF.R.U64 R4, R4, 0x3, RZ ;  /* 0x0000000304047819 */ /* 0x000fc800000012ff */
[----:B------:R-:W-:Y:S02]  /*12ce0*/  LOP3.LUT R8, R4, R8, RZ, 0x3c, !PT ;  /* 0x0000000804087212 */ /* 0x000fe400078e3cff */
[----:B------:R-:W-:Y:S02]  /*12cf0*/  F2FP.F16.F32.PACK_AB R10, R45, R44 ;  /* 0x0000002c2d0a723e */ /* 0x000fe400000000ff */
[----:B------:R-:W-:Y:S02]  /*12d00*/  MOV R4, R8 ;  /* 0x0000000800047202 */ /* 0x000fe40000000f00 */
[----:B------:R-:W-:Y:S02]  /*12d10*/  F2FP.F16.F32.PACK_AB R8, R41, R40 ;  /* 0x000000282908723e */ /* 0x000fe400000000ff */
[----:B------:R-:W-:Y:S02]  /*12d20*/  F2FP.F16.F32.PACK_AB R9, R43, R42 ;  /* 0x0000002a2b09723e */ /* 0x000fe400000000ff */
[----:B------:R-:W-:-:S05]  /*12d30*/  F2FP.F16.F32.PACK_AB R11, R47, R46 ;  /* 0x0000002e2f0b723e */ /* 0x000fca00000000ff */
        /* <DEDUP_REMOVED lines=143> */
[----:B------:R0:W-:Y:S01]  /*13630*/  STSM.16.M88.4 [R152], R12 ;  /* 0x0000000c98007844 */ /* 0x0001e20000000200 */
[----:B------:R-:W-:Y:S01]  /*13640*/  BAR.SYNC.DEFER_BLOCKING 0x1, 0x100 ;  /* 0x0044000000007b1d */ /* 0x000fe20000010000 */
[----:B------:R-:W-:-:S04]  /*13650*/  ISETP.NE.U32.AND P1, PT, RZ, UR4, PT ;  /* 0x00000004ff007c0c */ /* 0x000fc8000bf25070 */
[----:B------:R-:W-:Y:S02]  /*13660*/  ISETP.NE.AND.EX P1, PT, RZ, UR5, PT, P1 ;  /* 0x00000005ff007c0c */ /* 0x000fe4000bf25310 */
[----:B------:R-:W-:Y:S01]  /*13670*/  IADD3 R8, P0, R156, UR4, RZ ;  /* 0x000000049c087c10 */ /* 0x000fe2000ff1e0ff */
[----:B------:R-:W-:-:S03]  /*13680*/  IMAD.MOV.U32 R4, RZ, RZ, RZ ;  /* 0x000000ffff047224 */ /* 0x000fc600078e00ff */
[----:B------:R-:W-:-:S07]  /*13690*/  IADD3.X R9, R155, UR5, RZ, P0, !PT ;  /* 0x000000059b097c10 */ /* 0x000fce00087fe4ff */
[----:B------:R-:W5:Y:S01]  /*136a0*/  @P1 LDG.E R4, desc[UR40][R8.64] ;  /* 0x0000002808041981 */ /* 0x000f62000c1e1900 */
[----:B------:R-:W-:-:S04]  /*136b0*/  ISETP.NE.U32.AND P0, PT, RZ, UR6, PT ;  /* 0x00000006ff007c0c */ /* 0x000fc8000bf05070 */
[----:B------:R-:W-:-:S13]  /*136c0*/  ISETP.NE.AND.EX P0, PT, RZ, UR7, PT, P0 ;  /* 0x00000007ff007c0c */ /* 0x000fda000bf05300 */
[----:B------:R-:W-:Y:S01]  /*136d0*/  @P0 IADD3 R10, P2, R156, UR6, RZ ;  /* 0x000000069c0a0c10 */ /* 0x000fe2000ff5e0ff */
[----:B------:R-:W-:-:S03]  /*136e0*/  ULDC UR6, c[0x0][0xb88] ;  /* 0x0002e20000067ab9 */ /* 0x000fc60000000800 */
[----:B------:R-:W-:Y:S02]  /*136f0*/  @P0 IADD3.X R11, R155, UR7, RZ, P2, !PT ;  /* 0x000000079b0b0c10 */ /* 0x000fe400097fe4ff */
[----:B------:R-:W-:Y:S01]  /*13700*/  ISETP.GT.AND P2, PT, R0, 0x1, PT ;  /* 0x000000010000780c */ /* 0x000fe20003f44270 */
[----:B------:R-:W-:Y:S02]  /*13710*/  IMAD.MOV.U32 R0, RZ, RZ, 0xab8 ;  /* 0x00000ab8ff007424 */ /* 0x000fe400078e00ff */
[----:B0-----:R-:W-:-:S03]  /*13720*/  IMAD.U32 R152, RZ, RZ, UR6 ;  /* 0x00000006ff987e24 */ /* 0x001fc6000f8e00ff */
[----:B------:R-:W-:-:S03]  /*13730*/  SEL R0, R0, 0xa78, P2 ;  /* 0x00000a7800007807 */ /* 0x000fc60001000000 */
[----:B------:R0:W5:Y:S01]  /*13740*/  @P0 LDG.E R152, desc[UR40][R10.64] ;  /* 0x000000280a980981 */ /* 0x000162000c1e1900 */
[----:B------:R2:W3:Y:S08]  /*13750*/  LDC.64 R12, c[0x0][R0+0x220] ;  /* 0x00008800000c7b82 */ /* 0x0004f00000000a00 */
[----:B0-----:R2:W0:Y:S01]  /*13760*/  LDC.64 R10, c[0x0][R0+0x218] ;  /* 0x00008600000a7b82 */ /* 0x0014220000000a00 */
[----:B------:R-:W-:Y:S05]  /*13770*/  @P0 BRA `(.L_x_5761) ;  /* 0x0000000000100947 */ /* 0x000fea0003800000 */
[----:B------:R-:W-:Y:S05]  /*13780*/  @!P1 BRA `(.L_x_5761) ;  /* 0x00000000000c9947 */ /* 0x000fea0003800000 */
[----:B-----5:R-:W4:Y:S04]  /*13790*/  LDG.E R152, desc[UR40][R8.64] ;  /* 0x0000002808987981 */ /* 0x020f28000c1e1900 */
[----:B------:R-:W4:Y:S02]  /*137a0*/  LDG.E R8, desc[UR40][R8.64+0x4] ;  /* 0x0000042808087981 */ /* 0x000f24000c1e1900 */
[----:B----4-:R-:W-:-:S07]  /*137b0*/  IMAD.IADD R152, R8, 0x1, -R152 ;  /* 0x0000000108987824 */ /* 0x010fce00078e0a98 */
.L_x_5761:
[----:B------:R-:W4:Y:S01]  /*137c0*/  LDL.LU R9, [R1+0x50] ;  /* 0x0000500001097983 */ /* 0x000f220000300800 */
[----:B------:R-:W1:Y:S03]  /*137d0*/  LDC R157, c[0x0][0xce8] ;  /* 0x00033a00ff9d7b82 */ /* 0x000e660000000800 */
[----:B------:R-:W2:Y:S04]  /*137e0*/  LDL.LU R8, [R1+0xe8] ;  /* 0x0000e80001087983 */ /* 0x000ea80000300800 */
[----:B------:R-:W0:Y:S04]  /*137f0*/  LDL R159, [R1+0x48] ;  /* 0x00004800019f7983 */ /* 0x000e280000100800 */
[----:B------:R-:W3:Y:S04]  /*13800*/  LDL R158, [R1+0x64] ;  /* 0x00006400019e7983 */ /* 0x000ee80000100800 */
[----:B------:R-:W3:Y:S04]  /*13810*/  LDL R163, [R1+0x3c] ;  /* 0x00003c0001a37983 */ /* 0x000ee80000100800 */
[----:B------:R-:W3:Y:S04]  /*13820*/  LDL R160, [R1+0x1c] ;  /* 0x00001c0001a07983 */ /* 0x000ee80000100800 */
[----:B------:R-:W3:Y:S04]  /*13830*/  LDL R162, [R1+0x170] ;  /* 0x0001700001a27983 */ /* 0x000ee80000100800 */
[----:B------:R-:W3:Y:S01]  /*13840*/  LDL R161, [R1+0xec] ;  /* 0x0000ec0001a17983 */ /* 0x000ee20000100800 */
[----:B------:R-:W0:Y:S01]  /*13850*/  LDC.64 R14, c[0x0][R0+0x228] ;  /* 0x00008a00000e7b82 */ /* 0x000e220000000a00 */
[----:B------:R-:W-:-:S04]  /*13860*/  ISETP.NE.U32.AND P0, PT, RZ, UR4, PT ;  /* 0x00000004ff007c0c */ /* 0x000fc8000bf05070 */
[----:B------:R-:W-:Y:S02]  /*13870*/  ISETP.NE.AND.EX P0, PT, RZ, UR5, PT, P0 ;  /* 0x00000005ff007c0c */ /* 0x000fe4000bf05300 */
[----:B-1----:R-:W-:Y:S02]  /*13880*/  ISETP.NE.AND P1, PT, R157, 0x1, PT ;  /* 0x000000019d00780c */ /* 0x002fe40003f25270 */
[----:B----4-:R-:W-:Y:S02]  /*13890*/  SEL R9, R9, RZ, !P0 ;  /* 0x000000ff09097207 */ /* 0x010fe40004000000 */
[----:B--2---:R-:W-:-:S03]  /*138a0*/  SEL R155, R8, RZ, !P0 ;  /* 0x000000ff089b7207 */ /* 0x004fc60004000000 */
[----:B---3--:R-:W-:-:S04]  /*138b0*/  IMAD R8, R13, R9, RZ ;  /* 0x000000090d087224 */ /* 0x008fc800078e02ff */
[----:B------:R-:W-:Y:S02]  /*138c0*/  IMAD R155, R12, R155, R8 ;  /* 0x0000009b0c9b7224 */ /* 0x000fe400078e0208 */
[-C--:B0-----:R-:W-:Y:S02]  /*138d0*/  IMAD R8, R11, R159.reuse, RZ ;  /* 0x0000009f0b087224 */ /* 0x081fe400078e02ff */
[----:B------:R-:W-:-:S04]  /*138e0*/  IMAD.WIDE.U32 R10, R10, R159, RZ ;  /* 0x0000009f0a0a7225 */ /* 0x000fc800078e00ff */
[----:B------:R-:W-:-:S04]  /*138f0*/  IMAD.WIDE.U32 R12, R12, R9, RZ ;  /* 0x000000090c0c7225 */ /* 0x000fc800078e00ff */
[----:B------:R-:W-:Y:S02]  /*13900*/  IMAD.IADD R156, R11, 0x1, R8 ;  /* 0x000000010b9c7824 */ /* 0x000fe400078e0208 */
[----:B------:R-:W0:Y:S01]  /*13910*/  @P1 LDC R11, c[0x0][0xcec] ;  /* 0x00033b00ff0b1b82 */ /* 0x000e220000000800 */
[----:B-----5:R-:W-:-:S07]  /*13920*/  IADD3 R153, P0, P3, R12, R10, R4 ;  /* 0x0000000a0c997210 */ /* 0x020fce0007b1e004 */
[----:B------:R-:W1:Y:S01]  /*13930*/  @P1 LDC R10, c[0x0][0xcf0] ;  /* 0x00033c00ff0a1b82 */ /* 0x000e620000000800 */
[----:B------:R-:W-:Y:S01]  /*13940*/  SEL R12, R158, RZ, P2 ;  /* 0x000000ff9e0c7207 */ /* 0x000fe20001000000 */
[----:B------:R-:W-:Y:S01]  /*13950*/  IMAD.IADD R155, R13, 0x1, R155 ;  /* 0x000000010d9b7824 */ /* 0x000fe200078e029b */
[----:B------:R-:W-:-:S03]  /*13960*/  SHF.R.S32.HI R8, RZ, 0x1f, R4 ;  /* 0x0000001fff087819 */ /* 0x000fc60000011404 */
[-C--:B------:R-:W-:Y:S02]  /*13970*/  IMAD R15, R15, R12.reuse, RZ ;  /* 0x0000000c0f0f7224 */ /* 0x080fe400078e02ff */
[----:B------:R-:W-:Y:S01]  /*13980*/  IMAD.WIDE.U32 R12, R14, R12, RZ ;  /* 0x0000000c0e0c7225 */ /* 0x000fe200078e00ff */
[----:B------:R-:W-:Y:S02]  /*13990*/  IADD3.X R14, R155, R156, R8, P0, P3 ;  /* 0x0000009c9b0e7210 */ /* 0x000fe400007e6408 */
[----:B------:R-:W-:-:S05]  /*139a0*/  IADD3 R155, R163, R160, RZ ;  /* 0x000000a0a39b7210 */ /* 0x000fca0007ffe0ff */
[----:B0-----:R-:W-:-:S04]  /*139b0*/  @P1 IMAD.HI.U32 R11, R155, R11, RZ ;  /* 0x0000000b9b0b1227 */ /* 0x001fc800078e00ff */
[----:B------:R-:W-:Y:S01]  /*139c0*/  IMAD.MOV.U32 R156, RZ, RZ, R155 ;  /* 0x000000ffff9c7224 */ /* 0x000fe200078e009b */
[----:B-1----:R-:W-:Y:S02]  /*139d0*/  @P1 SHF.R.U32.HI R156, RZ, R10, R11 ;  /* 0x0000000aff9c1219 */ /* 0x002fe4000001160b */
[----:B------:R0:W1:Y:S01]  /*139e0*/  LDC.64 R10, c[0x0][R0+0x210] ;  /* 0x00008400000a7b82 */ /* 0x0000620000000a00 */
[----:B------:R-:W-:Y:S01]  /*139f0*/  IMAD.IADD R15, R13, 0x1, R15 ;  /* 0x000000010d0f7824 */ /* 0x000fe200078e020f */
[----:B------:R-:W-:Y:S02]  /*13a00*/  IADD3 R12, P0, P3, R156, R153, R12 ;  /* 0x000000999c0c7210 */ /* 0x000fe40007b1e00c */
[----:B0-----:R-:W-:-:S04]  /*13a10*/  SHF.R.S32.HI R0, RZ, 0x1f, R156 ;  /* 0x0000001fff007819 */ /* 0x001fc8000001149c */
[----:B------:R-:W-:Y:S02]  /*13a20*/  IADD3.X R13, R0, R14, R15, P0, P3 ;  /* 0x0000000e000d7210 */ /* 0x000fe400007e640f */
[----:B------:R-:W0:Y:S01]  /*13a30*/  LDC.64 R14, c[0x0][0xca8] ;  /* 0x00032a00ff0e7b82 */ /* 0x000e220000000a00 */
[----:B------:R-:W-:-:S04]  /*13a40*/  IMAD.MOV R153, RZ, RZ, -R156 ;  /* 0x000000ffff997224 */ /* 0x000fc800078e0a9c */
[----:B------:R-:W-:-:S05]  /*13a50*/  IMAD R153, R157, R153, R155 ;  /* 0x000000999d997224 */ /* 0x000fca00078e029b */
[----:B------:R-:W-:Y:S01]  /*13a60*/  SHF.R.S32.HI R0, RZ, 0x1f, R153 ;  /* 0x0000001fff007819 */ /* 0x000fe20000011499 */
[----:B0-----:R-:W0:Y:S08]  /*13a70*/  @!P2 LDC R14, c[0x0][0xc50] ;  /* 0x00031400ff0eab82 */ /* 0x001e300000000800 */
        /* <DEDUP_REMOVED lines=8> */
[----:B------:R-:W-:-:S03]  /*13b00*/  IMAD.IADD R153, R162, 0x1, R160 ;  /* 0x00000001a2997824 */ /* 0x000fc600078e02a0 */
[----:B------:R-:W0:Y:S04]  /*13b10*/  SHFL.IDX PT, R11, R0, RZ, 0x1c1f ;  /* 0x001c1fff000b7589 */ /* 0x000e2800000e0000 */
[----:B------:R-:W-:Y:S04]  /*13b20*/  SHFL.IDX PT, R12, R14, 0x1, 0x1c1f ;  /* 0x003c1f000e0c7f89 */ /* 0x000fe800000e0000 */
[----:B------:R1:W2:Y:S01]  /*13b30*/  SHFL.IDX PT, R13, R0, 0x1, 0x1c1f ;  /* 0x003c1f00000d7f89 */ /* 0x0002a200000e0000 */
[----:B------:R-:W-:Y:S01]  /*13b40*/  LOP3.LUT P0, RZ, R161, 0x3, RZ, 0xc0, !PT ;  /* 0x00000003a1ff7812 */ /* 0x000fe2000780c0ff */
[----:B-1----:R-:W-:-:S02]  /*13b50*/  IMAD R0, R152, R157, RZ ;  /* 0x0000009d98007224 */ /* 0x002fc400078e02ff */
[----:B------:R-:W-:-:S03]  /*13b60*/  VIADD R152, R153, 0x8 ;  /* 0x0000000899987836 */ /* 0x000fc60000000000 */
        /* <DEDUP_REMOVED lines=17> */
[----:B------:R-:W-:Y:S02]  /*13c80*/  IADD3 R33, P2, R20, 0x2000, RZ ;  /* 0x0000200014217810 */ /* 0x000fe40007f5e0ff */
[----:B------:R-:W-:Y:S02]  /*13c90*/  SHF.R.U64 R44, R44, 0x3, RZ ;  /* 0x000000032c2c7819 */ /* 0x000fe400000012ff */
[----:B------:R-:W-:-:S02]  /*13ca0*/  IADD3 R37, P3, R20, 0x3000, RZ ;  /* 0x0000300014257810 */ /* 0x000fc40007f7e0ff */
[----:B------:R-:W-:Y:S01]  /*13cb0*/  LOP3.LUT R44, R44, R45, RZ, 0x3c, !PT ;  /* 0x0000002d2c2c7212 */ /* 0x000fe200078e3cff */
[----:B------:R-:W-:Y:S01]  /*13cc0*/  IMAD.X R45, RZ, RZ, R21, P5 ;  /* 0x000000ffff2d7224 */ /* 0x000fe200028e0615 */
[C---:B------:R-:W-:Y:S02]  /*13cd0*/  IADD3 R65, P5, R20.reuse, 0xa000, RZ ;  /* 0x0000a00014417810 */ /* 0x040fe40007fbe0ff */
[----:B------:R-:W-:Y:S02]  /*13ce0*/  IADD3 R41, P4, R20, 0x4000, RZ ;  /* 0x0000400014297810 */ /* 0x000fe40007f9e0ff */
[----:B------:R-:W-:Y:S01]  /*13cf0*/  LOP3.LUT R64, R65, 0x380, RZ, 0xc0, !PT ;  /* 0x0000038041407812 */ /* 0x000fe200078ec0ff */
[----:B------:R-:W5:Y:S01]  /*13d00*/  LD.E.128 R44, desc[UR40][R44.64] ;  /* 0x000000282c2c7980 */ /* 0x000f62000c101d00 */
        /* <DEDUP_REMOVED lines=23> */
[----:B------:R-:W-:Y:S01]  /*13e80*/  IMAD.X R85, RZ, RZ, R21, P5 ;  /* 0x000000ffff557224 */ /* 0x000fe200028e0615 */
        /* <DEDUP_REMOVED lines=17> */
[----:B------:R-:W-:Y:S01]  /*13fa0*/  IMAD R11, R8, UR4, RZ ;  /* 0x00000004080b7c24 */ /* 0x000fe2000f8e02ff */
[----:B------:R-:W-:Y:S01]  /*13fb0*/  LOP3.LUT R13, R20, 0x380, RZ, 0xc0, !PT ;  /* 0x00000380140d7812 */ /* 0x000fe200078ec0ff */
[----:B------:R-:W0:Y:S01]  /*13fc0*/  @P1 LDC R8, c[0x0][0xcf0] ;  /* 0x00033c00ff081b82 */ /* 0x000e220000000800 */
        /* <DEDUP_REMOVED lines=16> */
[----:B------:R-:W-:Y:S02]  /*140d0*/  SHF.R.U64 R13, R13, 0x3, RZ ;  /* 0x000000030d0d7819 */ /* 0x000fe400000012ff */
[----:B------:R-:W-:Y:S01]  /*140e0*/  LOP3.LUT R68, R69, 0x380, RZ, 0xc0, !PT ;  /* 0x0000038045447812 */ /* 0x000fe200078ec0ff */
[----:B------:R-:W-:Y:S01]  /*140f0*/  IMAD.IADD R12, R3, 0x1, -R12 ;  /* 0x00000001030c7824 */ /* 0x000fe200078e0a0c */
[----:B------:R-:W-:Y:S01]  /*14100*/  LOP3.LUT R72, R73, 0x380, RZ, 0xc0, !PT ;  /* 0x0000038049487812 */ /* 0x000fe200078ec0ff */
[----:B------:R-:W5:Y:S01]  /*14110*/  LD.E.128 R60, desc[UR40][R60.64] ;  /* 0x000000283c3c7980 */ /* 0x000f62000c101d00 */
[----:B------:R-:W-:-:S02]  /*14120*/  LOP3.LUT R76, R77, 0x380, RZ, 0xc0, !PT ;  /* 0x000003804d4c7812 */ /* 0x000fc400078ec0ff */
[----:B------:R-:W-:Y:S01]  /*14130*/  LOP3.LUT R80, R81, 0x380, RZ, 0xc0, !PT ;  /* 0x0000038051507812 */ /* 0x000fe200078ec0ff */
[----:B------:R-:W5:Y:S01]  /*14140*/  LD.E.128 R84, desc[UR40][R84.64] ;  /* 0x0000002854547980 */ /* 0x000f62000c101d00 */
[----:B------:R-:W-:Y:S01]  /*14150*/  LOP3.LUT R20, R13, R20, RZ, 0x3c, !PT ;  /* 0x000000140d147212 */ /* 0x000fe200078e3cff */
[----:B------:R-:W-:Y:S01]  /*14160*/  IMAD R13, R4, UR5, R11 ;  /* 0x00000005040d7c24 */ /* 0x000fe2000f8e020b */
[----:B------:R-:W-:Y:S01]  /*14170*/  SHF.R.U64 R68, R68, 0x3, RZ ;  /* 0x0000000344447819 */ /* 0x000fe200000012ff */
[----:B------:R-:W-:Y:S01]  /*14180*/  IMAD.WIDE.U32 R10, R4, UR4, RZ ;  /* 0x00000004040a7c25 */ /* 0x000fe2000f8e00ff */
[----:B------:R-:W-:Y:S01]  /*14190*/  SHF.R.U64 R72, R72, 0x3, RZ ;  /* 0x0000000348487819 */ /* 0x000fe200000012ff */
[----:B------:R-:W-:Y:S01]  /*141a0*/  ULDC.64 UR4, c[0x0][0xbe8] ;  /* 0x0002fa0000047ab9 */ /* 0x000fe20000000a00 */
[----:B------:R-:W-:Y:S01]  /*141b0*/  SHF.R.U64 R76, R76, 0x3, RZ ;  /* 0x000000034c4c7819 */ /* 0x000fe200000012ff */
[----:B------:R-:W-:Y:S01]  /*141c0*/  IMAD R3, R12, 0x20, R89 ;  /* 0x000000200c037824 */ /* 0x000fe200078e0259 */
[----:B------:R-:W-:Y:S01]  /*141d0*/  SHF.R.U64 R80, R80, 0x3, RZ ;  /* 0x0000000350507819 */ /* 0x000fe200000012ff */
[----:B------:R-:W-:Y:S01]  /*141e0*/  IMAD.IADD R11, R11, 0x1, R13 ;  /* 0x000000010b0b7824 */ /* 0x000fe200078e020d */
[----:B------:R-:W-:Y:S01]  /*141f0*/  LOP3.LUT R68, R68, R69, RZ, 0x3c, !PT ;  /* 0x0000004544447212 */ /* 0x000fe200078e3cff */
[--C-:B------:R-:W-:Y:S01]  /*14200*/  IMAD.X R69, RZ, RZ, R21.reuse, P0 ;  /* 0x000000ffff457224 */ /* 0x100fe200000e0615 */
[----:B------:R-:W-:Y:S01]  /*14210*/  LOP3.LUT R72, R72, R73, RZ, 0x3c, !PT ;  /* 0x0000004948487212 */ /* 0x000fe200078e3cff */
[----:B------:R-:W-:Y:S01]  /*14220*/  IMAD.X R73, RZ, RZ, R21, P2 ;  /* 0x000000ffff497224 */ /* 0x000fe200010e0615 */
[----:B------:R-:W-:Y:S01]  /*14230*/  LOP3.LUT R76, R76, R77, RZ, 0x3c, !PT ;  /* 0x0000004d4c4c7212 */ /* 0x000fe200078e3cff */
[----:B------:R-:W-:Y:S01]  /*14240*/  IMAD.IADD R12, R160, 0x1, R3 ;  /* 0x00000001a00c7824 */ /* 0x000fe200078e0203 */
[----:B------:R-:W-:Y:S01]  /*14250*/  LOP3.LUT R80, R80, R81, RZ, 0x3c, !PT ;  /* 0x0000005150507212 */ /* 0x000fe200078e3cff */
[----:B------:R-:W-:Y:S01]  /*14260*/  IMAD.X R81, RZ, RZ, R21, P4 ;  /* 0x000000ffff517224 */ /* 0x000fe200020e0615 */
[----:B------:R-:W-:Y:S01]  /*14270*/  IADD3.X R77, RZ, R21, RZ, P3, !PT ;  /* 0x00000015ff4d7210 */ /* 0x000fe20001ffe4ff */
[----:B------:R-:W-:Y:S01]  /*14280*/  IMAD.WIDE.U32 R10, R159, UR4, R10 ;  /* 0x000000049f0a7c25 */ /* 0x000fe2000f8e000a */
[----:B------:R-:W-:Y:S01]  /*14290*/  SHF.R.S32.HI R4, RZ, 0x1f, R9 ;  /* 0x0000001fff047819 */ /* 0x000fe20000011409 */
[----:B------:R2:W5:Y:S02]  /*142a0*/  LD.E.128 R24, desc[UR40][R20.64] ;  /* 0x0000002814187980 */ /* 0x000564000c101d00 */
[----:B-1----:R-:W-:-:S02]  /*142b0*/  @P1 IMAD.HI.U32 R3, R12, R15, RZ ;  /* 0x0000000f0c031227 */ /* 0x002fc400078e00ff */
[----:B------:R-:W5:Y:S02]  /*142c0*/  LD.E.128 R68, desc[UR40][R68.64] ;  /* 0x0000002844447980 */ /* 0x000f64000c101d00 */
[----:B------:R-:W-:Y:S01]  /*142d0*/  IMAD R11, R159, UR5, R11 ;  /* 0x000000059f0b7c24 */ /* 0x000fe2000f8e020b */
[----:B------:R-:W-:Y:S01]  /*142e0*/  ULDC.64 UR4, c[0x0][0xbf0] ;  /* 0x0002fc0000047ab9 */ /* 0x000fe20000000a00 */
[----:B------:R-:W5:Y:S01]  /*142f0*/  LD.E.128 R72, desc[UR40][R72.64] ;  /* 0x0000002848487980 */ /* 0x000f62000c101d00 */
[----:B------:R-:W-:-:S03]  /*14300*/  IMAD.MOV.U32 R13, RZ, RZ, R12 ;  /* 0x000000ffff0d7224 */ /* 0x000fc600078e000c */
[----:B------:R-:W5:Y:S01]  /*14310*/  LD.E.128 R76, desc[UR40][R76.64] ;  /* 0x000000284c4c7980 */ /* 0x000f62000c101d00 */
[----:B------:R-:W-:-:S03]  /*14320*/  IMAD R4, R4, UR4, RZ ;  /* 0x0000000404047c24 */ /* 0x000fc6000f8e02ff */
[----:B------:R-:W5:Y:S01]  /*14330*/  LD.E.128 R80, desc[UR40][R80.64] ;  /* 0x0000002850507980 */ /* 0x000f62000c101d00 */
[----:B0-----:R-:W-:Y:S01]  /*14340*/  @P1 SHF.R.U32.HI R13, RZ, R8, R3 ;  /* 0x00000008ff0d1219 */ /* 0x001fe20000011603 */
[----:B------:R-:W-:Y:S01]  /*14350*/  @!PT LDS RZ, [RZ] ;  /* 0x00000000fffff984 */ /* 0x000fe20000000800 */
[----:B------:R-:W-:Y:S01]  /*14360*/  @!PT LDS RZ, [RZ] ;  /* 0x00000000fffff984 */ /* 0x000fe20000000800 */
[----:B------:R-:W-:Y:S01]  /*14370*/  @!PT LDS RZ, [RZ] ;  /* 0x00000000fffff984 */ /* 0x000fe20000000800 */
[----:B------:R-:W-:Y:S01]  /*14380*/  @!PT LDS RZ, [RZ] ;  /* 0x00000000fffff984 */ /* 0x000fe20000000800 */
[----:B------:R0:W-:Y:S06]  /*14390*/  MEMBAR.ALL.CTA ;  /* 0x0000000000007992 */ /* 0x0001ec0000008000 */
[----:B0-----:R-:W0:Y:S01]  /*143a0*/  FENCE.VIEW.ASYNC.S ;  /* 0x00000000000073c6 */ /* 0x001e220000000000 */
[C---:B------:R-:W-:Y:S01]  /*143b0*/  IMAD R15, R9.reuse, UR5, R4 ;  /* 0x00000005090f7c24 */ /* 0x040fe2000f8e0204 */
[----:B------:R-:W-:Y:S01]  /*143c0*/  SHF.R.S32.HI R3, RZ, 0x1f, R13 ;  /* 0x0000001fff037819 */ /* 0x000fe2000001140d */
[----:B------:R-:W-:Y:S01]  /*143d0*/  IMAD.WIDE.U32 R10, R9, UR4, R10 ;  /* 0x00000004090a7c25 */ /* 0x000fe2000f8e000a */
[----:B------:R-:W-:-:S03]  /*143e0*/  ULDC.64 UR4, c[0x0][0xbe0] ;  /* 0x0002f80000047ab9 */ /* 0x000fc60000000a00 */
[----:B------:R-:W-:Y:S02]  /*143f0*/  IMAD.MOV R8, RZ, RZ, -R13 ;  /* 0x000000ffff087224 */ /* 0x000fe400078e0a0d */
[----:B------:R-:W-:Y:S02]  /*14400*/  IMAD.IADD R11, R11, 0x1, R15 ;  /* 0x000000010b0b7824 */ /* 0x000fe400078e020f */
[----:B------:R-:W-:Y:S02]  /*14410*/  IMAD R4, R3, UR4, RZ ;  /* 0x0000000403047c24 */ /* 0x000fe4000f8e02ff */
[----:B------:R-:W-:Y:S02]  /*14420*/  IMAD R157, R157, R8, R12 ;  /* 0x000000089d9d7224 */ /* 0x000fe400078e020c */
[----:B------:R-:W-:-:S04]  /*14430*/  IMAD.WIDE.U32 R10, R13, UR4, R10 ;  /* 0x000000040d0a7c25 */ /* 0x000fc8000f8e000a */
[----:B------:R-:W-:Y:S02]  /*14440*/  VIADD R3, R19, 0x32420 ;  /* 0x0003242013037836 */ /* 0x000fe40000000000 */
[----:B------:R-:W-:Y:S01]  /*14450*/  IMAD R13, R13, UR5, R4 ;  /* 0x000000050d0d7c24 */ /* 0x000fe2000f8e0204 */
[----:B------:R-:W-:Y:S01]  /*14460*/  SHF.R.S32.HI R4, RZ, 0x1f, R157 ;  /* 0x0000001fff047819 */ /* 0x000fe2000001149d */
[----:B------:R-:W-:Y:S01]  /*14470*/  ULDC.64 UR4, c[0x0][0xbd8] ;  /* 0x0002f60000047ab9 */ /* 0x000fe20000000a00 */
[----:B------:R-:W-:Y:S01]  /*14480*/  PRMT R3, RZ, 0x654, R3 ;  /* 0x00000654ff037816 */ /* 0x000fe20000000003 */
[----:B------:R-:W-:Y:S02]  /*14490*/  IMAD.IADD R11, R11, 0x1, R13 ;  /* 0x000000010b0b7824 */ /* 0x000fe400078e020d */
[----:B------:R-:W-:Y:S01]  /*144a0*/  IMAD R4, R4, UR4, RZ ;  /* 0x0000000404047c24 */ /* 0x000fe2000f8e02ff */
[----:B0-----:R0:W-:Y:S01]  /*144b0*/  SYNCS.ARRIVE.TRANS64.RED.A1T0 RZ, [R3+URZ], RZ ;  /* 0x000000ff03ff79a7 */ /* 0x0011e2000810043f */
[----:B------:R-:W-:-:S04]  /*144c0*/  IMAD.WIDE.U32 R10, R157, UR4, R10 ;  /* 0x000000049d0a7c25 */ /* 0x000fc8000f8e000a */
[----:B0-----:R-:W-:Y:S01]  /*144d0*/  IMAD R3, R157, UR5, R4 ;  /* 0x000000059d037c24 */ /* 0x001fe2000f8e0204 */
[----:B------:R-:W-:Y:S02]  /*144e0*/  ULDC.64 UR4, c[0x0][0xb80] ;  /* 0x0002e00000047ab9 */ /* 0x000fe40000000a00 */
[----:B------:R-:W-:Y:S01]  /*144f0*/  LEA R4, P0, R10, UR4, 0x1 ;  /* 0x000000040a047c11 */ /* 0x000fe2000f8008ff */
[----:B------:R-:W-:Y:S01]  /*14500*/  IMAD.IADD R3, R11, 0x1, R3 ;  /* 0x000000010b037824 */ /* 0x000fe200078e0203 */
[----:B------:R-:W-:-:S04]  /*14510*/  UMOV UR4, 0xffffffff ;  /* 0xffffffff00047882 */ /* 0x000fc80000000000 */
[----:B--2---:R-:W-:Y:S01]  /*14520*/  LEA.HI.X R20, R10, UR5, R3, 0x1, P0 ;  /* 0x000000050a147c11 */ /* 0x004fe200080f0c03 */
[----:B------:R-:W-:Y:S06]  /*14530*/  BRA.DIV UR4, `(.L_x_5763) ;  /* 0x000000e604387947 */ /* 0x000fec000b800000 */
[----:B------:R0:W1:Y:S04]  /*14540*/  SHFL.IDX PT, R3, R20, RZ, 0x181f ;  /* 0x00181fff14037589 */ /* 0x00006800000e0000 */
[----:B------:R0:W2:Y:S02]  /*14550*/  SHFL.IDX PT, R14, R4, RZ, 0x181f ;  /* 0x00181fff040e7589 */ /* 0x0000a400000e0000 */
.L_x_5996:
[----:B------:R-:W-:Y:S01]  /*14560*/  IMAD.IADD R89, R89, 0x1, R160 ;  /* 0x0000000159597824 */ /* 0x000fe200078e02a0 */
[----:B------:R-:W-:Y:S01]  /*14570*/  BSSY B1, `(.L_x_5764) ;  /* 0x000001e000017945 */ /* 0x000fe20003800000 */
[----:B------:R-:W-:-:S03]  /*14580*/  VIADD R21, R214, 0xc0 ;  /* 0x000000c0d6157836 */ /* 0x000fc60000000000 */
[----:B------:R-:W-:-:S13]  /*14590*/  ISETP.GE.AND P0, PT, R89, R0, PT ;  /* 0x000000005900720c */ /* 0x000fda0003f06270 */
[----:B------:R-:W-:Y:S05]  /*145a0*/  @P0 BRA `(.L_x_5765) ;  /* 0x0000000000680947 */ /* 0x000fea0003800000 */
[C---:B------:R-:W-:Y:S01]  /*145b0*/  VIADD R92, R214.reuse, 0x40 ;  /* 0x00000040d65c7836 */ /* 0x040fe20000000000 */
[----:B------:R-:W-:Y:S01]  /*145c0*/  ULDC UR4, c[0x0][0xbc8] ;  /* 0x0002f20000047ab9 */ /* 0x000fe20000000800 */
[C---:B------:R-:W-:Y:S01]  /*145d0*/  VIADD R90, R214.reuse, 0x80 ;  /* 0x00000080d65a7836 */ /* 0x040fe20000000000 */
[C---:B------:R-:W-:Y:S01]  /*145e0*/  ISETP.GE.AND P3, PT, R214.reuse, UR4, PT ;  /* 0x00000004d6007c0c */ /* 0x040fe2000bf66270 */
[----:B------:R-:W-:Y:S01]  /*145f0*/  VIADD R15, R214, 0xc0 ;  /* 0x000000c0d60f7836 */ /* 0x000fe20000000000 */
[----:B------:R-:W-:Y:S01]  /*14600*/  ISETP.GE.AND P2, PT, R92, UR4, PT ;  /* 0x000000045c007c0c */ /* 0x000fe2000bf46270 */
[----:B------:R-:W-:Y:S01]  /*14610*/  VIADD R93, R214, 0x40 ;  /* 0x00000040d65d7836 */ /* 0x000fe20000000000 */
[----:B------:R-:W-:Y:S01]  /*14620*/  ISETP.GE.AND P1, PT, R90, UR4, PT ;  /* 0x000000045a007c0c */ /* 0x000fe2000bf26270 */
[----:B------:R-:W-:Y:S01]  /*14630*/  VIADD R91, R214, 0x80 ;  /* 0x00000080d65b7836 */ /* 0x000fe20000000000 */
[----:B------:R-:W-:Y:S02]  /*14640*/  ISETP.GE.AND P0, PT, R15, UR4, PT ;  /* 0x000000040f007c0c */ /* 0x000fe4000bf06270 */
[----:B------:R-:W-:-:S02]  /*14650*/  SHF.R.S32.HI R12, RZ, 0x1f, R214 ;  /* 0x0000001fff0c7819 */ /* 0x000fc400000114d6 */
[----:B------:R-:W-:Y:S02]  /*14660*/  SHF.R.S32.HI R93, RZ, 0x1f, R93 ;  /* 0x0000001fff5d7819 */ /* 0x000fe4000001145d */
[----:B------:R-:W-:Y:S02]  /*14670*/  SHF.R.S32.HI R91, RZ, 0x1f, R91 ;  /* 0x0000001fff5b7819 */ /* 0x000fe4000001145b */
[-C--:B--2---:R-:W-:Y:S02]  /*14680*/  @!P3 LEA R8, P5, R214, R14.reuse, 0x1 ;  /* 0x0000000ed608b211 */ /* 0x084fe400078a08ff */
        /* <DEDUP_REMOVED lines=12> */
.L_x_5765:
[----:B------:R-:W-:Y:S05]  /*14750*/  BSYNC B1 ;  /* 0x0000000000017941 */ /* 0x000fea0003800000 */
.L_x_5764:
[----:B------:R-:W-:Y:S01]  /*14760*/  UMOV UR4, 0xffffffff ;  /* 0xffffffff00047882 */ /* 0x000fe20000000000 */
[----:B---3-5:R-:W-:Y:S02]  /*14770*/  SHF.R.S32.HI R24, RZ, 0x1f, R21 ;  /* 0x0000001fff187819 */ /* 0x028fe40000011415 */
[----:B------:R-:W-:Y:S05]  /*14780*/  BRA.DIV UR4, `(.L_x_5766) ;  /* 0x000000e204d87947 */ /* 0x000fea000b800000 */
[----:B-1----:R1:W3:Y:S04]  /*14790*/  SHFL.IDX PT, R3, R20, 0x1, 0x181f ;  /* 0x00381f0014037f89 */ /* 0x0022e800000e0000 */
[----:B--2---:R1:W2:Y:S02]  /*147a0*/  SHFL.IDX PT, R14, R4, 0x1, 0x181f ;  /* 0x00381f00040e7f89 */ /* 0x0042a400000e0000 */
.L_x_6000:
[----:B------:R-:W-:Y:S01]  /*147b0*/  VIADD R9, R89, 0x20 ;  /* 0x0000002059097836 */ /* 0x000fe20000000000 */
[----:B------:R-:W-:Y:S04]  /*147c0*/  BSSY B1, `(.L_x_5767) ;  /* 0x000001b000017945 */ /* 0x000fe80003800000 */
[----:B------:R-:W-:-:S13]  /*147d0*/  ISETP.GE.AND P0, PT, R9, R0, PT ;  /* 0x000000000900720c */ /* 0x000fda0003f06270 */
[----:B------:R-:W-:Y:S05]  /*147e0*/  @P0 BRA `(.L_x_5768) ;  /* 0x0000000000600947 */ /* 0x000fea0003800000 */
[C---:B------:R-:W-:Y:S01]  /*147f0*/  IADD3 R15, R214.reuse, 0x40, RZ ;  /* 0x00000040d60f7810 */ /* 0x040fe20007ffe0ff */
[----:B------:R-:W-:Y:S01]  /*14800*/  ULDC UR4, c[0x0][0xbc8] ;  /* 0x0002f20000047ab9 */ /* 0x000fe20000000800 */
[C---:B------:R-:W-:Y:S01]  /*14810*/  VIADD R25, R214.reuse, 0x80 ;  /* 0x00000080d6197836 */ /* 0x040fe20000000000 */
[C---:B------:R-:W-:Y:S01]  /*14820*/  ISETP.GE.AND P3, PT, R214.reuse, UR4, PT ;  /* 0x00000004d6007c0c */ /* 0x040fe2000bf66270 */
[C---:B------:R-:W-:Y:S01]  /*14830*/  VIADD R27, R214.reuse, 0x40 ;  /* 0x00000040d61b7836 */ /* 0x040fe20000000000 */
[----:B------:R-:W-:Y:S01]  /*14840*/  ISETP.GE.AND P2, PT, R15, UR4, PT ;  /* 0x000000040f007c0c */ /* 0x000fe2000bf46270 */
[----:B------:R-:W-:Y:S01]  /*14850*/  VIADD R26, R214, 0x80 ;  /* 0x00000080d61a7836 */ /* 0x000fe20000000000 */
[----:B------:R-:W-:Y:S02]  /*14860*/  ISETP.GE.AND P1, PT, R25, UR4, PT ;  /* 0x0000000419007c0c */ /* 0x000fe4000bf26270 */
[----:B------:R-:W-:Y:S02]  /*14870*/  ISETP.GE.AND P0, PT, R21, UR4, PT ;  /* 0x0000000415007c0c */ /* 0x000fe4000bf06270 */
[----:B------:R-:W-:-:S02]  /*14880*/  SHF.R.S32.HI R12, RZ, 0x1f, R214 ;  /* 0x0000001fff0c7819 */ /* 0x000fc400000114d6 */
[----:B------:R-:W-:Y:S02]  /*14890*/  SHF.R.S32.HI R27, RZ, 0x1f, R27 ;  /* 0x0000001fff1b7819 */ /* 0x000fe4000001141b */
[----:B------:R-:W-:Y:S02]  /*148a0*/  SHF.R.S32.HI R26, RZ, 0x1f, R26 ;  /* 0x0000001fff1a7819 */ /* 0x000fe4000001141a */
[CC--:B--2---:R-:W-:Y:S02]  /*148b0*/  @!P3 LEA R8, P5, R214.reuse, R14.reuse, 0x1 ;  /* 0x0000000ed608b211 */ /* 0x0c4fe400078a08ff */
[-C--:B------:R-:W-:Y:S02]  /*148c0*/  @!P2 LEA R10, P4, R15, R14.reuse, 0x1 ;  /* 0x0000000e0f0aa211 */ /* 0x080fe400078808ff */
[----:B---3--:R-:W-:Y:S02]  /*148d0*/  @!P3 LEA.HI.X R9, R214, R3, R12, 0x1, P5 ;  /* 0x00000003d609b211 */ /* 0x008fe400028f0c0c */
[----:B------:R-:W-:-:S02]  /*148e0*/  @!P1 LEA R12, P5, R25, R14, 0x1 ;  /* 0x0000000e190c9211 */ /* 0x000fc400078a08ff */
[-C--:B------:R-:W-:Y:S01]  /*148f0*/  @!P2 LEA.HI.X R11, R15, R3.reuse, R27, 0x1, P4 ;  /* 0x000000030f0ba211 */ /* 0x080fe200020f0c1b */
[----:B------:R4:W-:Y:S01]  /*14900*/  @!P3 ST.E.128 desc[UR40][R8.64], R28 ;  /* 0x0000001c0800b985 */ /* 0x0009e2000c101d28 */
[----:B------:R-:W-:Y:S02]  /*14910*/  @!P0 LEA R14, P4, R21, R14, 0x1 ;  /* 0x0000000e150e8211 */ /* 0x000fe400078808ff */
[-C--:B------:R-:W-:Y:S01]  /*14920*/  @!P1 LEA.HI.X R13, R25, R3.reuse, R26, 0x1, P5 ;  /* 0x00000003190d9211 */ /* 0x080fe200028f0c1a */
[----:B------:R4:W-:Y:S01]  /*14930*/  @!P2 ST.E.128 desc[UR40][R10.64], R44 ;  /* 0x0000002c0a00a985 */ /* 0x0009e2000c101d28 */
[----:B------:R-:W-:-:S03]  /*14940*/  @!P0 LEA.HI.X R15, R21, R3, R24, 0x1, P4 ;  /* 0x00000003150f8211 */ /* 0x000fc600020f0c18 */
[----:B------:R4:W-:Y:S04]  /*14950*/  @!P1 ST.E.128 desc[UR40][R12.64], R60 ;  /* 0x0000003c0c009985 */ /* 0x0009e8000c101d28 */
[----:B------:R4:W-:Y:S02]  /*14960*/  @!P0 ST.E.128 desc[UR40][R14.64], R76 ;  /* 0x0000004c0e008985 */ /* 0x0009e4000c101d28 */
.L_x_5768:
[----:B------:R-:W-:Y:S05]  /*14970*/  BSYNC B1 ;  /* 0x0000000000017941 */ /* 0x000fea0003800000 */
.L_x_5767:
[----:B------:R-:W-:-:S03]  /*14980*/  UMOV UR4, 0xffffffff ;  /* 0xffffffff00047882 */ /* 0x000fc60000000000 */
[----:B------:R-:W-:Y:S05]  /*14990*/  BRA.DIV UR4, `(.L_x_5769) ;  /* 0x000000e2049c7947 */ /* 0x000fea000b800000 */
[----:B---3--:R3:W0:Y:S04]  /*149a0*/  SHFL.IDX PT, R3, R20, 0x2, 0x181f ;  /* 0x00581f0014037f89 */ /* 0x00862800000e0000 */
[----:B--2-4-:R3:W2:Y:S02]  /*149b0*/  SHFL.IDX PT, R14, R4, 0x2, 0x181f ;  /* 0x00581f00040e7f89 */ /* 0x0146a400000e0000 */
.L_x_6004:
[----:B------:R-:W-:Y:S01]  /*149c0*/  VIADD R9, R89, 0x40 ;  /* 0x0000004059097836 */ /* 0x000fe20000000000 */
[----:B------:R-:W-:Y:S04]  /*149d0*/  BSSY B1, `(.L_x_5770) ;  /* 0x000001b000017945 */ /* 0x000fe80003800000 */
[----:B------:R-:W-:-:S13]  /*149e0*/  ISETP.GE.AND P0, PT, R9, R0, PT ;  /* 0x000000000900720c */ /* 0x000fda0003f06270 */
[----:B------:R-:W-:Y:S05]  /*149f0*/  @P0 BRA `(.L_x_5771) ;  /* 0x0000000000600947 */ /* 0x000fea0003800000 */
[C---:B------:R-:W-:Y:S01]  /*14a00*/  VIADD R15, R214.reuse, 0x40 ;  /* 0x00000040d60f7836 */ /* 0x040fe20000000000 */
        /* <DEDUP_REMOVED lines=13> */
[----:B0-----:R-:W-:Y:S02]  /*14ae0*/  @!P3 LEA.HI.X R13, R214, R3, R8, 0x1, P5 ;  /* 0x00000003d60db211 */ /* 0x001fe400028f0c08 */
        /* <DEDUP_REMOVED lines=9> */
.L_x_5771:
[----:B------:R-:W-:Y:S05]  /*14b80*/  BSYNC B1 ;  /* 0x0000000000017941 */ /* 0x000fea0003800000 */
.L_x_5770:
[----:B------:R-:W-:-:S03]  /*14b90*/  UMOV UR4, 0xffffffff ;  /* 0xffffffff00047882 */ /* 0x000fc60000000000 */
[----:B------:R-:W-:Y:S05]  /*14ba0*/  BRA.DIV UR4, `(.L_x_5772) ;  /* 0x000000e204607947 */ /* 0x000fea000b800000 */
[----:B0-----:R0:W0:Y:S04]  /*14bb0*/  SHFL.IDX PT, R3, R20, 0x3, 0x181f ;  /* 0x00781f0014037f89 */ /* 0x00102800000e0000 */
[----:B--2-4-:R2:W4:Y:S02]  /*14bc0*/  SHFL.IDX PT, R14, R4, 0x3, 0x181f ;  /* 0x00781f00040e7f89 */ /* 0x01452400000e0000 */
.L_x_6008:
[----:B------:R-:W-:-:S05]  /*14bd0*/  VIADD R9, R89, 0x60 ;  /* 0x0000006059097836 */ /* 0x000fca0000000000 */
[----:B------:R-:W-:-:S13]  /*14be0*/  ISETP.GE.AND P0, PT, R9, R0, PT ;  /* 0x000000000900720c */ /* 0x000fda0003f06270 */
[----:B------:R-:W-:Y:S05]  /*14bf0*/  @P0 BRA `(.L_x_5773) ;  /* 0x0000003800d80947 */ /* 0x000fea0003800000 */
[C---:B01-3--:R-:W-:Y:S01]  /*14c00*/  VIADD R20, R214.reuse, 0x40 ;  /* 0x00000040d6147836 */ /* 0x04bfe20000000000 */
[----:B------:R-:W-:Y:S01]  /*14c10*/  ULDC UR4, c[0x0][0xbc8] ;  /* 0x0002f20000047ab9 */ /* 0x000fe20000000800 */
[C---:B--2---:R-:W-:Y:S01]  /*14c20*/  VIADD R4, R214.reuse, 0x80 ;  /* 0x00000080d6047836 */ /* 0x044fe20000000000 */
[C---:B------:R-:W-:Y:S01]  /*14c30*/  ISETP.GE.AND P3, PT, R214.reuse, UR4, PT ;  /* 0x00000004d6007c0c */ /* 0x040fe2000bf66270 */
[----:B------:R-:W-:Y:S01]  /*14c40*/  VIADD R25, R214, 0x40 ;  /* 0x00000040d6197836 */ /* 0x000fe20000000000 */
[----:B------:R-:W-:Y:S01]  /*14c50*/  ISETP.GE.AND P4, PT, R20, UR4, PT ;  /* 0x0000000414007c0c */ /* 0x000fe2000bf86270 */
[----:B------:R-:W-:Y:S01]  /*14c60*/  VIADD R15, R214, 0x80 ;  /* 0x00000080d60f7836 */ /* 0x000fe20000000000 */
[----:B------:R-:W-:Y:S02]  /*14c70*/  ISETP.GE.AND P5, PT, R4, UR4, PT ;  /* 0x0000000404007c0c */ /* 0x000fe4000bfa6270 */
[----:B------:R-:W-:Y:S02]  /*14c80*/  SHF.R.S32.HI R26, RZ, 0x1f, R214 ;  /* 0x0000001fff1a7819 */ /* 0x000fe400000114d6 */
[----:B------:R-:W-:-:S02]  /*14c90*/  SHF.R.S32.HI R25, RZ, 0x1f, R25 ;  /* 0x0000001fff197819 */ /* 0x000fc40000011419 */
[----:B------:R-:W-:-:S03]  /*14ca0*/  SHF.R.S32.HI R15, RZ, 0x1f, R15 ;  /* 0x0000001fff0f7819 */ /* 0x000fc6000001140f */
[-C--:B----4-:R-:W-:Y:S02]  /*14cb0*/  @!P3 LEA R8, P0, R214, R14.reuse, 0x1 ;  /* 0x0000000ed608b211 */ /* 0x090fe400078008ff */
        /* <DEDUP_REMOVED lines=14> */
.L_x_5762:
[----:B0-----:R-:W0:Y:S01]  /*14da0*/  @P1 LDC R11, c[0x0][0xcec] ;  /* 0x00033b00ff0b1b82 */ /* 0x001e220000000800 */
[----:B------:R-:W-:Y:S01]  /*14db0*/  IMAD.MOV.U32 R3, RZ, RZ, R155 ;  /* 0x000000ffff037224 */ /* 0x000fe200078e009b */
[----:B------:R-:W-:-:S06]  /*14dc0*/  ULDC.64 UR4, c[0x0][0xc08] ;  /* 0x0003020000047ab9 */ /* 0x000fcc0000000a00 */
[----:B------:R-:W1:Y:S01]  /*14dd0*/  @P1 LDC R10, c[0x0][0xcf0] ;  /* 0x00033c00ff0a1b82 */ /* 0x000e620000000800 */
[----:B0-----:R-:W-:-:S05]  /*14de0*/  @P1 IMAD.HI.U32 R11, R155, R11, RZ ;  /* 0x0000000b9b0b1227 */ /* 0x001fca00078e00ff */
[----:B-1----:R-:W-:Y:S01]  /*14df0*/  @P1 SHF.R.U32.HI R3, RZ, R10, R11 ;  /* 0x0000000aff031219 */ /* 0x002fe2000001160b */
[----:B------:R-:W-:-:S04]  /*14e00*/  IMAD R11, R8, UR4, RZ ;  /* 0x00000004080b7c24 */ /* 0x000fc8000f8e02ff */
[C---:B------:R-:W-:Y:S02]  /*14e10*/  IMAD R8, R4.reuse, UR5, R11 ;  /* 0x0000000504087c24 */ /* 0x040fe4000f8e020b */
[----:B------:R-:W-:Y:S01]  /*14e20*/  IMAD.WIDE.U32 R10, R4, UR4, RZ ;  /* 0x00000004040a7c25 */ /* 0x000fe2000f8e00ff */
[----:B------:R-:W-:-:S03]  /*14e30*/  ULDC.64 UR4, c[0x0][0xc38] ;  /* 0x00030e0000047ab9 */ /* 0x000fc60000000a00 */
[----:B------:R-:W-:Y:S01]  /*14e40*/  IMAD.IADD R11, R11, 0x1, R8 ;  /* 0x000000010b0b7824 */ /* 0x000fe200078e0208 */
[----:B------:R-:W-:Y:S01]  /*14e50*/  SHF.R.S32.HI R8, RZ, 0x1f, R9 ;  /* 0x0000001fff087819 */ /* 0x000fe20000011409 */
        /* <DEDUP_REMOVED lines=34> */
.L_x_6011:
[----:B------:R-:W-:Y:S01]  /*15080*/  ISETP.GE.AND P0, PT, R153, R0, PT ;  /* 0x000000009900720c */ /* 0x000fe20003f06270 */
[----:B------:R-:W-:-:S12]  /*15090*/  BSSY B1, `(.L_x_5775) ;  /* 0x00000c3000017945 */ /* 0x000fd80003800000 */
[----:B------:R-:W-:Y:S05]  /*150a0*/  @P0 BRA `(.L_x_5776) ;  /* 0x0000000c00040947 */ /* 0x000fea0003800000 */
[----:B------:R-:W3:Y:S01]  /*150b0*/  LDL R155, [R1+0x2c] ;  /* 0x00002c00019b7983 */ /* 0x000ee20000100800 */
[----:B------:R-:W-:-:S03]  /*150c0*/  ULDC UR4, c[0x0][0xbc8] ;  /* 0x0002f20000047ab9 */ /* 0x000fc60000000800 */
[----:B------:R-:W4:Y:S04]  /*150d0*/  LDL R11, [R1+0xe4] ;  /* 0x0000e400010b7983 */ /* 0x000f280000100800 */
        /* <DEDUP_REMOVED lines=12> */
[----:B---3--:R-:W-:-:S02]  /*151a0*/  ISETP.GE.AND P0, PT, R155, UR4, PT ;  /* 0x000000049b007c0c */ /* 0x008fc4000bf06270 */
[----:B----4-:R-:W-:-:S11]  /*151b0*/  ISETP.GE.AND P1, PT, R11, UR4, PT ;  /* 0x000000040b007c0c */ /* 0x010fd6000bf26270 */
[----:B--2---:R-:W-:Y:S01]  /*151c0*/  @!P0 MOV R8, R12 ;  /* 0x0000000c00088202 */ /* 0x004fe20000000f00 */
[----:B-1----:R-:W-:-:S04]  /*151d0*/  @!P0 IMAD.MOV.U32 R9, RZ, RZ, R20 ;  /* 0x000000ffff098224 */ /* 0x002fc800078e0014 */
[----:B------:R-:W-:Y:S02]  /*151e0*/  @!P0 IMAD.WIDE R8, R155, 0x4, R8 ;  /* 0x000000049b088825 */ /* 0x000fe400078e0208 */
[----:B------:R-:W2:Y:S04]  /*151f0*/  LDL R155, [R1+0xc8] ;  /* 0x0000c800019b7983 */ /* 0x000ea80000100800 */
[----:B------:R1:W-:Y:S01]  /*15200*/  @!P0 ST.E.64 desc[UR40][R8.64], R24 ;  /* 0x0000001808008985 */ /* 0x0003e2000c101b28 */
[C---:B-----5:R-:W-:Y:S02]  /*15210*/  ISETP.GE.AND P0, PT, R154.reuse, UR4, PT ;  /* 0x000000049a007c0c */ /* 0x060fe4000bf06270 */
[C---:B-1----:R-:W-:Y:S01]  /*15220*/  @!P1 LEA R8, P2, R11.reuse, R12, 0x2 ;  /* 0x0000000c0b089211 */ /* 0x042fe200078410ff */
[----:B------:R-:W3:Y:S03]  /*15230*/  LDL R25, [R1+0x150] ;  /* 0x0001500001197983 */ /* 0x000ee60000100800 */
[----:B------:R-:W-:Y:S01]  /*15240*/  @!P1 LEA.HI.X R9, R11, R20, R13, 0x2, P2 ;  /* 0x000000140b099211 */ /* 0x000fe200010f140d */
[----:B------:R-:W4:Y:S04]  /*15250*/  LDL R24, [R1+0xbc] ;  /* 0x0000bc0001187983 */ /* 0x000f280000100800 */
[----:B------:R-:W5:Y:S04]  /*15260*/  LDL R11, [R1+0x154] ;  /* 0x00015400010b7983 */ /* 0x000f680000100800 */
[----:B------:R1:W-:Y:S04]  /*15270*/  @!P1 ST.E.64 desc[UR40][R8.64], R28 ;  /* 0x0000001c08009985 */ /* 0x0003e8000c101b28 */
[----:B------:R-:W4:Y:S01]  /*15280*/  LDL R13, [R1+0xc4] ;  /* 0x0000c400010d7983 */ /* 0x000f220000100800 */
[----:B-1----:R-:W-:-:S03]  /*15290*/  @!P0 LEA R8, P2, R154, R12, 0x2 ;  /* 0x0000000c9a088211 */ /* 0x002fc600078410ff */
[----:B------:R-:W4:Y:S01]  /*152a0*/  LDL R29, [R1+0x140] ;  /* 0x00014000011d7983 */ /* 0x000f220000100800 */
[----:B------:R-:W-:-:S03]  /*152b0*/  @!P0 LEA.HI.X R9, R154, R20, R160, 0x2, P2 ;  /* 0x000000149a098211 */ /* 0x000fc600010f14a0 */
[----:B------:R-:W4:Y:S04]  /*152c0*/  LDL R28, [R1+0xac] ;  /* 0x0000ac00011c7983 */ /* 0x000f280000100800 */
[----:B------:R1:W-:Y:S01]  /*152d0*/  @!P0 ST.E.64 desc[UR40][R8.64], R32 ;  /* 0x0000002008008985 */ /* 0x0003e2000c101b28 */
[----:B------:R-:W-:-:S03]  /*152e0*/  ISETP.GE.AND P1, PT, R21, UR4, PT ;  /* 0x0000000415007c0c */ /* 0x000fc6000bf26270 */
[----:B------:R-:W4:Y:S04]  /*152f0*/  LDL R154, [R1+0xc0] ;  /* 0x0000c000019a7983 */ /* 0x000f280000100800 */
[----:B-1----:R-:W4:Y:S01]  /*15300*/  LDL R33, [R1+0x14c] ;  /* 0x00014c0001217983 */ /* 0x002f220000100800 */
[----:B------:R-:W-:-:S05]  /*15310*/  ISETP.GE.AND P0, PT, R15, UR4, PT ;  /* 0x000000040f007c0c */ /* 0x000fca000bf06270 */
[C---:B------:R-:W-:Y:S01]  /*15320*/  @!P1 LEA R8, P2, R21.reuse, R12, 0x2 ;  /* 0x0000000c15089211 */ /* 0x040fe200078410ff */
[----:B------:R-:W4:Y:S03]  /*15330*/  LDL R32, [R1+0x144] ;  /* 0x0001440001207983 */ /* 0x000f260000100800 */
[----:B------:R-:W-:Y:S02]  /*15340*/  @!P1 LEA.HI.X R9, R21, R20, R159, 0x2, P2 ;  /* 0x0000001415099211 */ /* 0x000fe400010f149f */
[----:B------:R-:W-:Y:S01]  /*15350*/  ISETP.GE.AND P2, PT, R156, UR4, PT ;  /* 0x000000049c007c0c */ /* 0x000fe2000bf46270 */
[----:B------:R-:W4:Y:S04]  /*15360*/  LDL R21, [R1+0x148] ;  /* 0x0001480001157983 */ /* 0x000f280000100800 */
[----:B------:R1:W-:Y:S01]  /*15370*/  @!P1 ST.E.64 desc[UR40][R8.64], R36 ;  /* 0x0000002408009985 */ /* 0x0003e2000c101b28 */
[----:B------:R-:W-:-:S02]  /*15380*/  ISETP.GE.AND P3, PT, R10, UR4, PT ;  /* 0x000000040a007c0c */ /* 0x000fc4000bf66270 */
[C---:B-1----:R-:W-:Y:S01]  /*15390*/  @!P0 LEA R8, P1, R15.reuse, R12, 0x2 ;  /* 0x0000000c0f088211 */ /* 0x042fe200078210ff */
[----:B------:R-:W4:Y:S03]  /*153a0*/  LDL R36, [R1+0xa8] ;  /* 0x0000a80001247983 */ /* 0x000f260000100800 */
[----:B------:R-:W-:Y:S01]  /*153b0*/  @!P0 LEA.HI.X R9, R15, R20, R158, 0x2, P1 ;  /* 0x000000140f098211 */ /* 0x000fe200008f149e */
[----:B------:R-:W4:Y:S01]  /*153c0*/  LDL R37, [R1+0x12c] ;  /* 0x00012c0001257983 */ /* 0x000f220000100800 */
[----:B------:R-:W-:-:S03]  /*153d0*/  ISETP.GE.AND P1, PT, R14, UR4, PT ;  /* 0x000000040e007c0c */ /* 0x000fc6000bf26270 */
[----:B------:R1:W-:Y:S04]  /*153e0*/  @!P0 ST.E.64 desc[UR40][R8.64], R40 ;  /* 0x0000002808008985 */ /* 0x0003e8000c101b28 */
[----:B------:R-:W4:Y:S01]  /*153f0*/  LDL R15, [R1+0xb4] ;  /* 0x0000b400010f7983 */ /* 0x000f220000100800 */
[----:B-1----:R-:W-:-:S03]  /*15400*/  @!P2 LEA R8, P0, R156, R12, 0x2 ;  /* 0x0000000c9c08a211 */ /* 0x002fc600078010ff */
[----:B------:R-:W4:Y:S01]  /*15410*/  LDL R40, [R1+0xb0] ;  /* 0x0000b00001287983 */ /* 0x000f220000100800 */
[----:B------:R-:W-:-:S03]  /*15420*/  @!P2 LEA.HI.X R9, R156, R20, R157, 0x2, P0 ;  /* 0x000000149c09a211 */ /* 0x000fc600000f149d */
[----:B------:R-:W4:Y:S04]  /*15430*/  LDL R41, [R1+0x134] ;  /* 0x0001340001297983 */ /* 0x000f280000100800 */
[----:B------:R1:W-:Y:S02]  /*15440*/  @!P2 ST.E.64 desc[UR40][R8.64], R44 ;  /* 0x0000002c0800a985 */ /* 0x0003e4000c101b28 */
[----:B-1----:R-:W-:Y:S02]  /*15450*/  @!P3 LEA R8, P2, R10, R12, 0x2 ;  /* 0x0000000c0a08b211 */ /* 0x002fe400078410ff */
[----:B------:R-:W4:Y:S04]  /*15460*/  LDL R44, [R1+0x13c] ;  /* 0x00013c00012c7983 */ /* 0x000f280000100800 */
[----:B------:R-:W4:Y:S01]  /*15470*/  LDL R45, [R1+0x108] ;  /* 0x00010800012d7983 */ /* 0x000f220000100800 */
[----:B--2---:R-:W-:-:S02]  /*15480*/  ISETP.GE.AND P0, PT, R155, UR4, PT ;  /* 0x000000049b007c0c */ /* 0x004fc4000bf06270 */
[----:B-----5:R-:W-:Y:S02]  /*15490*/  @!P3 LEA.HI.X R9, R10, R20, R11, 0x2, P2 ;  /* 0x000000140a09b211 */ /* 0x020fe400010f140b */
[----:B------:R-:W-:-:S04]  /*154a0*/  @!P1 LEA R10, P4, R14, R12, 0x2 ;  /* 0x0000000c0e0a9211 */ /* 0x000fc800078810ff */
[----:B---3--:R-:W-:Y:S02]  /*154b0*/  @!P1 LEA.HI.X R11, R14, R20, R25, 0x2, P4 ;  /* 0x000000140e0b9211 */ /* 0x008fe400020f1419 */
[----:B------:R-:W2:Y:S04]  /*154c0*/  LDL R25, [R1+0x138] ;  /* 0x0001380001197983 */ /* 0x000ea80000100800 */
[----:B------:R1:W-:Y:S01]  /*154d0*/  @!P3 ST.E.64 desc[UR40][R8.64], R48 ;  /* 0x000000300800b985 */ /* 0x0003e2000c101b28 */
[----:B----4-:R-:W-:-:S03]  /*154e0*/  ISETP.GE.AND P2, PT, R13, UR4, PT ;  /* 0x000000040d007c0c */ /* 0x010fc6000bf46270 */
[----:B------:R-:W3:Y:S01]  /*154f0*/  LDL R14, [R1+0xa4] ;  /* 0x0000a400010e7983 */ /* 0x000ee20000100800 */
[----:B-1----:R-:W-:-:S03]  /*15500*/  @!P0 LEA R8, P4, R155, R12, 0x2 ;  /* 0x0000000c9b088211 */ /* 0x002fc600078810ff */
[----:B------:R-:W4:Y:S04]  /*15510*/  LDL R48, [R1+0x8c] ;  /* 0x00008c0001307983 */ /* 0x000f280000100800 */
[----:B------:R-:W5:Y:S01]  /*15520*/  LDL R49, [R1+0x110] ;  /* 0x0001100001317983 */ /* 0x000f620000100800 */
[----:B------:R-:W-:-:S03]  /*15530*/  @!P0 LEA.HI.X R9, R155, R20, R33, 0x2, P4 ;  /* 0x000000149b098211 */ /* 0x000fc600020f1421 */
[----:B------:R-:W3:Y:S01]  /*15540*/  LDL R33, [R1+0x130] ;  /* 0x0001300001217983 */ /* 0x000ee20000100800 */
[----:B------:R-:W-:-:S03]  /*15550*/  ISETP.GE.AND P3, PT, R154, UR4, PT ;  /* 0x000000049a007c0c */ /* 0x000fc6000bf66270 */
[----:B------:R1:W-:Y:S01]  /*15560*/  @!P1 ST.E.64 desc[UR40][R10.64], R52 ;  /* 0x000000340a009985 */ /* 0x0003e2000c101b28 */
[----:B------:R-:W-:-:S03]  /*15570*/  ISETP.GE.AND P1, PT, R24, UR4, PT ;  /* 0x0000000418007c0c */ /* 0x000fc6000bf26270 */
[----:B------:R0:W-:Y:S01]  /*15580*/  @!P0 ST.E.64 desc[UR40][R8.64], R56 ;  /* 0x0000003808008985 */ /* 0x0001e2000c101b28 */
[----:B-1----:R-:W-:-:S03]  /*15590*/  @!P2 LEA R10, P5, R13, R12, 0x2 ;  /* 0x0000000c0d0aa211 */ /* 0x002fc600078a10ff */
[----:B------:R-:W4:Y:S01]  /*155a0*/  LDL R52, [R1+0x90] ;  /* 0x0000900001347983 */ /* 0x000f220000100800 */
[----:B------:R-:W-:-:S03]  /*155b0*/  @!P2 LEA.HI.X R11, R13, R20, R21, 0x2, P5 ;  /* 0x000000140d0ba211 */ /* 0x000fc600028f1415 */
[----:B------:R-:W5:Y:S01]  /*155c0*/  LDL R53, [R1+0x114] ;  /* 0x0001140001357983 */ /* 0x000f620000100800 */
[----:B0-----:R-:W-:-:S03]  /*155d0*/  @!P3 LEA R8, P4, R154, R12, 0x2 ;  /* 0x0000000c9a08b211 */ /* 0x001fc600078810ff */
[----:B------:R0:W-:Y:S01]  /*155e0*/  @!P2 ST.E.64 desc[UR40][R10.64], R60 ;  /* 0x0000003c0a00a985 */ /* 0x0001e2000c101b28 */
[----:B------:R-:W-:-:S03]  /*155f0*/  @!P3 LEA.HI.X R9, R154, R20, R32, 0x2, P4 ;  /* 0x000000149a09b211 */ /* 0x000fc600020f1420 */
[----:B------:R-:W4:Y:S04]  /*15600*/  LDL R13, [R1+0x9c] ;  /* 0x00009c00010d7983 */ /* 0x000f280000100800 */
[----:B------:R-:W5:Y:S01]  /*15610*/  LDL R32, [R1+0x128] ;  /* 0x0001280001207983 */ /* 0x000f620000100800 */
[----:B------:R-:W-:-:S03]  /*15620*/  ISETP.GE.AND P2, PT, R15, UR4, PT ;  /* 0x000000040f007c0c */ /* 0x000fc6000bf46270 */
[----:B------:R-:W5:Y:S01]  /*15630*/  LDL R21, [R1+0xa0] ;  /* 0x0000a00001157983 */ /* 0x000f620000100800 */
[----:B0-----:R-:W-:-:S04]  /*15640*/  @!P1 LEA R10, P5, R24, R12, 0x2 ;  /* 0x0000000c180a9211 */ /* 0x001fc800078a10ff */
[----:B------:R-:W-:Y:S01]  /*15650*/  @!P1 LEA.HI.X R11, R24, R20, R29, 0x2, P5 ;  /* 0x00000014180b9211 */ /* 0x000fe200028f141d */
[----:B------:R-:W-:Y:S01]  /*15660*/  @!P3 ST.E.64 desc[UR40][R8.64], R64 ;  /* 0x000000400800b985 */ /* 0x000fe2000c101b28 */
[----:B------:R-:W-:-:S03]  /*15670*/  ISETP.GE.AND P0, PT, R153, UR4, PT ;  /* 0x0000000499007c0c */ /* 0x000fc6000bf06270 */
[----:B------:R0:W-:Y:S01]  /*15680*/  @!P1 ST.E.64 desc[UR40][R10.64], R68 ;  /* 0x000000440a009985 */ /* 0x0001e2000c101b28 */
[----:B------:R-:W-:-:S03]  /*15690*/  ISETP.GE.AND P1, PT, R28, UR4, PT ;  /* 0x000000041c007c0c */ /* 0x000fc6000bf26270 */
[----:B------:R-:W5:Y:S04]  /*156a0*/  LDL R29, [R1+0x98] ;  /* 0x00009800011d7983 */ /* 0x000f680000100800 */
[----:B------:R-:W5:Y:S01]  /*156b0*/  LDL R24, [R1+0x94] ;  /* 0x0000940001187983 */ /* 0x000f620000100800 */
[-C--:B0-----:R-:W-:Y:S02]  /*156c0*/  @!P2 LEA R10, P5, R15, R12.reuse, 0x2 ;  /* 0x0000000c0f0aa211 */ /* 0x081fe400078a10ff */
[----:B------:R-:W-:-:S04]  /*156d0*/  @!P0 LEA R8, P4, R153, R12, 0x2 ;  /* 0x0000000c99088211 */ /* 0x000fc800078810ff */
[-C--:B------:R-:W-:Y:S02]  /*156e0*/  @!P0 LEA.HI.X R9, R153, R20.reuse, R44, 0x2, P4 ;  /* 0x0000001499098211 */ /* 0x080fe400020f142c */
[----:B------:R-:W-:Y:S01]  /*156f0*/  ISETP.GE.AND P3, PT, R40, UR4, PT ;  /* 0x0000000428007c0c */ /* 0x000fe2000bf66270 */
[----:B------:R-:W5:Y:S04]  /*15700*/  LDL R44, [R1+0x84] ;  /* 0x00008400012c7983 */ /* 0x000f680000100800 */
[----:B------:R-:W-:Y:S01]  /*15710*/  @!P0 ST.E.64 desc[UR40][R8.64], R72 ;  /* 0x0000004808008985 */ /* 0x000fe2000c101b28 */
[----:B--2---:R-:W-:-:S03]  /*15720*/  @!P2 LEA.HI.X R11, R15, R20, R25, 0x2, P5 ;  /* 0x000000140f0ba211 */ /* 0x004fc600028f1419 */
[----:B------:R-:W2:Y:S04]  /*15730*/  LDL R15, [R1+0x120] ;  /* 0x00012000010f7983 */ /* 0x000ea80000100800 */
[----:B------:R-:W2:Y:S04]  /*15740*/  LDL R25, [R1+0x124] ;  /* 0x0001240001197983 */ /* 0x000ea80000100800 */
[----:B------:R0:W-:Y:S02]  /*15750*/  @!P2 ST.E.64 desc[UR40][R10.64], R76 ;  /* 0x0000004c0a00a985 */ /* 0x0001e4000c101b28 */
[----:B0-----:R-:W-:-:S04]  /*15760*/  @!P1 LEA R10, P5, R28, R12, 0x2 ;  /* 0x0000000c1c0a9211 */ /* 0x001fc800078a10ff */
[----:B---3--:R-:W-:Y:S02]  /*15770*/  @!P1 LEA.HI.X R11, R28, R20, R33, 0x2, P5 ;  /* 0x000000141c0b9211 */ /* 0x008fe400028f1421 */
[----:B------:R-:W3:Y:S04]  /*15780*/  LDL R33, [R1+0x11c] ;  /* 0x00011c0001217983 */ /* 0x000ee80000100800 */
[----:B------:R-:W3:Y:S01]  /*15790*/  LDL R28, [R1+0x118] ;  /* 0x00011800011c7983 */ /* 0x000ee20000100800 */
[----:B------:R-:W-:Y:S02]  /*157a0*/  ISETP.GE.AND P2, PT, R14, UR4, PT ;  /* 0x000000040e007c0c */ /* 0x000fe4000bf46270 */
[----:B------:R-:W-:Y:S02]  /*157b0*/  @!P3 LEA R8, P4, R40, R12, 0x2 ;  /* 0x0000000c2808b211 */ /* 0x000fe400078810ff */
[----:B------:R-:W-:-:S02]  /*157c0*/  ISETP.GE.AND P0, PT, R36, UR4, PT ;  /* 0x0000000424007c0c */ /* 0x000fc4000bf06270 */
[----:B------:R-:W-:Y:S02]  /*157d0*/  @!P3 LEA.HI.X R9, R40, R20, R41, 0x2, P4 ;  /* 0x000000142809b211 */ /* 0x000fe400020f1429 */
[----:B------:R-:W3:Y:S04]  /*157e0*/  LDL R40, [R1+0x80] ;  /* 0x0000800001287983 */ /* 0x000ee80000100800 */
[----:B------:R-:W-:Y:S04]  /*157f0*/  @!P3 ST.E.64 desc[UR40][R8.64], R80 ;  /* 0x000000500800b985 */ /* 0x000fe8000c101b28 */
[----:B------:R0:W-:Y:S04]  /*15800*/  @!P1 ST.E.64 desc[UR40][R10.64], R84 ;  /* 0x000000540a009985 */ /* 0x0001e8000c101b28 */
[----:B------:R-:W3:Y:S01]  /*15810*/  LDL R41, [R1+0x104] ;  /* 0x0001040001297983 */ /* 0x000ee20000100800 */
[----:B----4-:R-:W-:-:S02]  /*15820*/  ISETP.GE.AND P1, PT, R13, UR4, PT ;  /* 0x000000040d007c0c */ /* 0x010fc4000bf26270 */
[-C--:B0-----:R-:W-:Y:S02]  /*15830*/  @!P2 LEA R10, P5, R14, R12.reuse, 0x2 ;  /* 0x0000000c0e0aa211 */ /* 0x081fe400078a10ff */
[----:B------:R-:W-:Y:S02]  /*15840*/  @!P0 LEA R8, P4, R36, R12, 0x2 ;  /* 0x0000000c24088211 */ /* 0x000fe400078810ff */
[-C--:B-----5:R-:W-:Y:S02]  /*15850*/  @!P2 LEA.HI.X R11, R14, R20.reuse, R32, 0x2, P5 ;  /* 0x000000140e0ba211 */ /* 0x0a0fe400028f1420 */
[----:B------:R-:W4:Y:S01]  /*15860*/  LDL R14, [R1+0x88] ;  /* 0x00008800010e7983 */ /* 0x000f220000100800 */
[----:B------:R-:W-:Y:S02]  /*15870*/  @!P0 LEA.HI.X R9, R36, R20, R37, 0x2, P4 ;  /* 0x0000001424098211 */ /* 0x000fe400020f1425 */
[----:B------:R-:W-:Y:S01]  /*15880*/  ISETP.GE.AND P3, PT, R21, UR4, PT ;  /* 0x0000000415007c0c */ /* 0x000fe2000bf66270 */
[----:B------:R-:W5:Y:S04]  /*15890*/  LDL R36, [R1+0x7c] ;  /* 0x00007c0001247983 */ /* 0x000f680000100800 */
[----:B------:R-:W-:Y:S04]  /*158a0*/  @!P0 ST.E.64 desc[UR40][R8.64], R88 ;  /* 0x0000005808008985 */ /* 0x000fe8000c101b28 */
[----:B------:R0:W-:Y:S01]  /*158b0*/  @!P2 ST.E.64 desc[UR40][R10.64], R92 ;  /* 0x0000005c0a00a985 */ /* 0x0001e2000c101b28 */
[----:B------:R-:W-:-:S03]  /*158c0*/  ISETP.GE.AND P0, PT, R29, UR4, PT ;  /* 0x000000041d007c0c */ /* 0x000fc6000bf06270 */
[----:B------:R-:W5:Y:S04]  /*158d0*/  LDL R32, [R1+0x78] ;  /* 0x0000780001207983 */ /* 0x000f680000100800 */
[----:B------:R-:W5:Y:S01]  /*158e0*/  LDL R37, [R1+0x100] ;  /* 0x0001000001257983 */ /* 0x000f620000100800 */
[-C--:B0-----:R-:W-:Y:S02]  /*158f0*/  @!P1 LEA R10, P5, R13, R12.reuse, 0x2 ;  /* 0x0000000c0d0a9211 */ /* 0x081fe400078a10ff */
[----:B------:R-:W-:Y:S02]  /*15900*/  @!P3 LEA R8, P4, R21, R12, 0x2 ;  /* 0x0000000c1508b211 */ /* 0x000fe400078810ff */
[----:B------:R-:W-:Y:S02]  /*15910*/  ISETP.GE.AND P2, PT, R24, UR4, PT ;  /* 0x0000000418007c0c */ /* 0x000fe4000bf46270 */
[----:B--2---:R-:W-:-:S02]  /*15920*/  @!P1 LEA.HI.X R11, R13, R20, R15, 0x2, P5 ;  /* 0x000000140d0b9211 */ /* 0x004fc400028f140f */
[----:B------:R-:W2:Y:S04]  /*15930*/  LDL R15, [R1+0x10c] ;  /* 0x00010c00010f7983 */ /* 0x000ea80000100800 */
[----:B------:R-:W2:Y:S01]  /*15940*/  LDL R13, [R1+0x74] ;  /* 0x00007400010d7983 */ /* 0x000ea20000100800 */
[----:B------:R-:W-:-:S03]  /*15950*/  @!P3 LEA.HI.X R9, R21, R20, R25, 0x2, P4 ;  /* 0x000000141509b211 */ /* 0x000fc600020f1419 */
[----:B------:R-:W2:Y:S04]  /*15960*/  LDL R25, [R1+0x70] ;  /* 0x0000700001197983 */ /* 0x000ea80000100800 */
[----:B------:R-:W2:Y:S04]  /*15970*/  LDL R21, [R1+0x6c] ;  /* 0x00006c0001157983 */ /* 0x000ea80000100800 */
[----:B------:R0:W-:Y:S04]  /*15980*/  @!P3 ST.E.64 desc[UR40][R8.64], R96 ;  /* 0x000000600800b985 */ /* 0x0001e8000c101b28 */
[----:B------:R1:W-:Y:S01]  /*15990*/  @!P1 ST.E.64 desc[UR40][R10.64], R100 ;  /* 0x000000640a009985 */ /* 0x0003e2000c101b28 */
[----:B0-----:R-:W-:-:S04]  /*159a0*/  @!P0 LEA R8, P3, R29, R12, 0x2 ;  /* 0x0000000c1d088211 */ /* 0x001fc800078610ff */
[----:B---3--:R-:W-:Y:S02]  /*159b0*/  @!P0 LEA.HI.X R9, R29, R20, R33, 0x2, P3 ;  /* 0x000000141d098211 */ /* 0x008fe400018f1421 */
[C---:B-1----:R-:W-:Y:S01]  /*159c0*/  @!P2 LEA R10, P5, R24.reuse, R12, 0x2 ;  /* 0x0000000c180aa211 */ /* 0x042fe200078a10ff */
[----:B------:R-:W3:Y:S04]  /*159d0*/  LDL R33, [R1+0xfc] ;  /* 0x0000fc0001217983 */ /* 0x000ee80000100800 */
[----:B------:R-:W3:Y:S01]  /*159e0*/  LDL R29, [R1+0xf8] ;  /* 0x0000f800011d7983 */ /* 0x000ee20000100800 */
[----:B------:R-:W-:-:S03]  /*159f0*/  @!P2 LEA.HI.X R11, R24, R20, R28, 0x2, P5 ;  /* 0x00000014180ba211 */ /* 0x000fc600028f141c */
[----:B------:R-:W3:Y:S04]  /*15a00*/  LDL R28, [R1+0xf4] ;  /* 0x0000f400011c7983 */ /* 0x000ee80000100800 */
[----:B------:R-:W3:Y:S01]  /*15a10*/  LDL R24, [R1+0xf0] ;  /* 0x0000f00001187983 */ /* 0x000ee20000100800 */
[----:B------:R-:W-:Y:S02]  /*15a20*/  ISETP.GE.AND P4, PT, R52, UR4, PT ;  /* 0x0000000434007c0c */ /* 0x000fe4000bf86270 */
[----:B------:R-:W-:Y:S01]  /*15a30*/  ISETP.GE.AND P1, PT, R48, UR4, PT ;  /* 0x0000000430007c0c */ /* 0x000fe2000bf26270 */
[----:B------:R0:W-:Y:S04]  /*15a40*/  @!P0 ST.E.64 desc[UR40][R8.64], R104 ;  /* 0x0000006808008985 */ /* 0x0001e8000c101b28 */
[----:B------:R1:W-:Y:S01]  /*15a50*/  @!P2 ST.E.64 desc[UR40][R10.64], R108 ;  /* 0x0000006c0a00a985 */ /* 0x0003e2000c101b28 */
[----:B------:R-:W-:-:S05]  /*15a60*/  ISETP.GE.AND P2, PT, R44, UR4, PT ;  /* 0x000000042c007c0c */ /* 0x000fca000bf46270 */
[-C--:B0-----:R-:W-:Y:S02]  /*15a70*/  @!P4 LEA R8, P3, R52, R12.reuse, 0x2 ;  /* 0x0000000c3408c211 */ /* 0x081fe400078610ff */
[----:B----4-:R-:W-:Y:S02]  /*15a80*/  ISETP.GE.AND P0, PT, R14, UR4, PT ;  /* 0x000000040e007c0c */ /* 0x010fe4000bf06270 */
[----:B-1----:R-:W-:Y:S02]  /*15a90*/  @!P1 LEA R10, P5, R48, R12, 0x2 ;  /* 0x0000000c300a9211 */ /* 0x002fe400078a10ff */
[-C--:B------:R-:W-:Y:S02]  /*15aa0*/  @!P4 LEA.HI.X R9, R52, R20.reuse, R53, 0x2, P3 ;  /* 0x000000143409c211 */ /* 0x080fe400018f1435 */
[----:B------:R-:W-:Y:S02]  /*15ab0*/  ISETP.GE.AND P3, PT, R40, UR4, PT ;  /* 0x0000000428007c0c */ /* 0x000fe4000bf66270 */
[----:B------:R-:W-:Y:S01]  /*15ac0*/  @!P1 LEA.HI.X R11, R48, R20, R49, 0x2, P5 ;  /* 0x00000014300b9211 */ /* 0x000fe200028f1431 */
[----:B------:R0:W-:Y:S04]  /*15ad0*/  @!P4 ST.E.64 desc[UR40][R8.64], R112 ;  /* 0x000000700800c985 */ /* 0x0001e8000c101b28 */
[----:B------:R1:W-:Y:S01]  /*15ae0*/  @!P1 ST.E.64 desc[UR40][R10.64], R116 ;  /* 0x000000740a009985 */ /* 0x0003e2000c101b28 */
[----:B-----5:R-:W-:-:S02]  /*15af0*/  ISETP.GE.AND P1, PT, R36, UR4, PT ;  /* 0x0000000424007c0c */ /* 0x020fc4000bf26270 */
[-C--:B0-----:R-:W-:Y:S02]  /*15b00*/  @!P0 LEA R8, P4, R14, R12.reuse, 0x2 ;  /* 0x0000000c0e088211 */ /* 0x081fe400078810ff */
[----:B-1----:R-:W-:-:S04]  /*15b10*/  @!P2 LEA R10, P5, R44, R12, 0x2 ;  /* 0x0000000c2c0aa211 */ /* 0x002fc800078a10ff */
[-C--:B------:R-:W-:Y:S02]  /*15b20*/  @!P2 LEA.HI.X R11, R44, R20.reuse, R45, 0x2, P5 ;  /* 0x000000142c0ba211 */ /* 0x080fe400028f142d */
[----:B--2---:R-:W-:Y:S02]  /*15b30*/  @!P0 LEA.HI.X R9, R14, R20, R15, 0x2, P4 ;  /* 0x000000140e098211 */ /* 0x004fe400020f140f */
[----:B------:R-:W-:-:S03]  /*15b40*/  @!P3 LEA R14, P4, R40, R12, 0x2 ;  /* 0x0000000c280eb211 */ /* 0x000fc600078810ff */
[----:B------:R0:W-:Y:S01]  /*15b50*/  @!P0 ST.E.64 desc[UR40][R8.64], R120 ;  /* 0x0000007808008985 */ /* 0x0001e2000c101b28 */
[----:B------:R-:W-:Y:S02]  /*15b60*/  ISETP.GE.AND P0, PT, R32, UR4, PT ;  /* 0x0000000420007c0c */ /* 0x000fe4000bf06270 */
        /* <DEDUP_REMOVED lines=10> */
[C---:B--2---:R-:W-:Y:S02]  /*15c10*/  @!P4 LEA R14, P1, R13.reuse, R12, 0x2 ;  /* 0x0000000c0d0ec211 */ /* 0x044fe400078210ff */
[-C--:B---3--:R-:W-:Y:S02]  /*15c20*/  @!P0 LEA.HI.X R11, R32, R20.reuse, R33, 0x2, P5 ;  /* 0x00000014200b8211 */ /* 0x088fe400028f1421 */
[----:B------:R-:W-:Y:S02]  /*15c30*/  @!P4 LEA.HI.X R15, R13, R20, R29, 0x2, P1 ;  /* 0x000000140d0fc211 */ /* 0x000fe400008f141d */
[-C--:B0-----:R-:W-:Y:S02]  /*15c40*/  @!P2 LEA R8, P5, R25, R12.reuse, 0x2 ;  /* 0x0000000c1908a211 */ /* 0x081fe400078a10ff */
[----:B------:R-:W-:Y:S02]  /*15c50*/  @!P3 LEA R12, P1, R21, R12, 0x2 ;  /* 0x0000000c150cb211 */ /* 0x000fe400078210ff */
[----:B------:R-:W-:-:S02]  /*15c60*/  @!P2 LEA.HI.X R9, R25, R20, R28, 0x2, P5 ;  /* 0x000000141909a211 */ /* 0x000fc400028f141c */
[----:B------:R-:W-:Y:S01]  /*15c70*/  @!P3 LEA.HI.X R13, R21, R20, R24, 0x2, P1 ;  /* 0x00000014150db211 */ /* 0x000fe200008f1418 */
[----:B------:R3:W-:Y:S04]  /*15c80*/  @!P0 ST.E.64 desc[UR40][R10.64], R136 ;  /* 0x000000880a008985 */ /* 0x0007e8000c101b28 */
[----:B------:R3:W-:Y:S04]  /*15c90*/  @!P4 ST.E.64 desc[UR40][R14.64], R140 ;  /* 0x0000008c0e00c985 */ /* 0x0007e8000c101b28 */
[----:B------:R3:W-:Y:S04]  /*15ca0*/  @!P2 ST.E.64 desc[UR40][R8.64], R144 ;  /* 0x000000900800a985 */ /* 0x0007e8000c101b28 */
[----:B------:R3:W-:Y:S02]  /*15cb0*/  @!P3 ST.E.64 desc[UR40][R12.64], R148 ;  /* 0x000000940c00b985 */ /* 0x0007e4000c101b28 */
.L_x_5776:
[----:B------:R-:W-:Y:S05]  /*15cc0*/  BSYNC B1 ;  /* 0x0000000000017941 */ /* 0x000fea0003800000 */
.L_x_5775:
[----:B------:R-:W-:-:S03]  /*15cd0*/  UMOV UR4, 0xffffffff ;  /* 0xffffffff00047882 */ /* 0x000fc60000000000 */
[----:B------:R-:W-:Y:S05]  /*15ce0*/  BRA.DIV UR4, `(.L_x_5777) ;  /* 0x000000d204907947 */ /* 0x000fea000b800000 */
[----:B0-----:R-:W0:Y:S04]  /*15cf0*/  SHFL.IDX PT, R4, R4, 0x1, 0x1c1f ;  /* 0x003c1f0004047f89 */ /* 0x001e2800000e0000 */
[----:B------:R-:W4:Y:S02]  /*15d00*/  SHFL.IDX PT, R3, R3, 0x1, 0x1c1f ;  /* 0x003c1f0003037f89 */ /* 0x000f2400000e0000 */
.L_x_6015:
[----:B------:R-:W-:-:S13]  /*15d10*/  ISETP.GE.AND P0, PT, R152, R0, PT ;  /* 0x000000009800720c */ /* 0x000fda0003f06270 */
[----:B------:R-:W-:Y:S05]  /*15d20*/  @P0 BRA `(.L_x_5773) ;  /* 0x00000028008c0947 */ /* 0x000fea0003800000 */
[----:B------:R-:W5:Y:S01]  /*15d30*/  LDL R61, [R1+0xc8] ;  /* 0x0000c800013d7983 */ /* 0x000f620000100800 */
[----:B------:R-:W-:-:S03]  /*15d40*/  ULDC UR4, c[0x0][0xbc8] ;  /* 0x0002f20000047ab9 */ /* 0x000fc60000000800 */
        /* <DEDUP_REMOVED lines=17> */
[----:B---3--:R-:W3:Y:S04]  /*15e60*/  LDL R15, [R1+0x8c] ;  /* 0x00008c00010f7983 */ /* 0x008ee80000100800 */
        /* <DEDUP_REMOVED lines=14> */
[----:B------:R-:W3:Y:S04]  /*15f50*/  LDL R44, [R1+0x90] ;  /* 0x00009000012c7983 */ /* 0x000ee80000100800 */
[----:B------:R-:W3:Y:S04]  /*15f60*/  LDL R41, [R1+0x94] ;  /* 0x0000940001297983 */ /* 0x000ee80000100800 */
[----:B------:R-:W3:Y:S04]  /*15f70*/  LDL R40, [R1+0x130] ;  /* 0x0001300001287983 */ /* 0x000ee80000100800 */
[----:B------:R-:W3:Y:S04]  /*15f80*/  LDL R25, [R1+0x120] ;  /* 0x0001200001197983 */ /* 0x000ee80000100800 */
[----:B------:R-:W3:Y:S04]  /*15f90*/  LDL R13, [R1+0x11c] ;  /* 0x00011c00010d7983 */ /* 0x000ee80000100800 */
[----:B--2---:R-:W2:Y:S01]  /*15fa0*/  LDL R12, [R1+0xf4] ;  /* 0x0000f400010c7983 */ /* 0x004ea20000100800 */
[----:B-----5:R-:W-:-:S02]  /*15fb0*/  IMAD.MOV.U32 R76, RZ, RZ, R61 ;  /* 0x000000ffff4c7224 */ /* 0x020fc400078e003d */
[----:B----4-:R-:W-:Y:S02]  /*15fc0*/  IMAD.MOV.U32 R61, RZ, RZ, R60 ;  /* 0x000000ffff3d7224 */ /* 0x010fe400078e003c */
        /* <DEDUP_REMOVED lines=11> */
[----:B------:R-:W-:Y:S01]  /*16080*/  ISETP.GE.AND P2, PT, R68, UR4, PT ;  /* 0x0000000444007c0c */ /* 0x000fe2000bf46270 */
[----:B------:R-:W-:-:S02]  /*16090*/  IMAD.MOV.U32 R61, RZ, RZ, R57 ;  /* 0x000000ffff3d7224 */ /* 0x000fc400078e0039 */
[----:B------:R-:W-:Y:S01]  /*160a0*/  IMAD.MOV.U32 R77, RZ, RZ, R64 ;  /* 0x000000ffff4d7224 */ /* 0x000fe200078e0040 */
[----:B------:R-:W-:Y:S01]  /*160b0*/  MOV R64, R60 ;  /* 0x0000003c00407202 */ /* 0x000fe20000000f00 */
        /* <DEDUP_REMOVED lines=11> */
[----:B---3--:R-:W-:Y:S01]  /*16170*/  IMAD.MOV.U32 R24, RZ, RZ, R15 ;  /* 0x000000ffff187224 */ /* 0x008fe200078e000f */
[----:B------:R-:W-:Y:S01]  /*16180*/  ISETP.GE.AND P3, PT, R84, UR4, PT ;  /* 0x0000000454007c0c */ /* 0x000fe2000bf66270 */
[----:B------:R-:W-:Y:S01]  /*16190*/  IMAD.MOV.U32 R37, RZ, RZ, R33 ;  /* 0x000000ffff257224 */ /* 0x000fe200078e0021 */
[----:B------:R-:W3:Y:S01]  /*161a0*/  LDL R15, [R1+0x9c] ;  /* 0x00009c00010f7983 */ /* 0x000ee20000100800 */
[----:B------:R-:W-:Y:S02]  /*161b0*/  IMAD.MOV.U32 R36, RZ, RZ, R32 ;  /* 0x000000ffff247224 */ /* 0x000fe400078e0020 */
[----:B------:R-:W-:Y:S01]  /*161c0*/  IMAD.MOV.U32 R72, RZ, RZ, R65 ;  /* 0x000000ffff487224 */ /* 0x000fe200078e0041 */
[----:B------:R-:W-:Y:S01]  /*161d0*/  MOV R65, R61 ;  /* 0x0000003d00417202 */ /* 0x000fe20000000f00 */
        /* <DEDUP_REMOVED lines=15> */
[----:B------:R-:W-:Y:S02]  /*162d0*/  @!P2 IMAD.MOV.U32 R8, RZ, RZ, R3 ;  /* 0x000000ffff08a224 */ /* 0x000fe400078e0003 */
[----:B0-----:R-:W-:Y:S02]  /*162e0*/  @!P2 IMAD.MOV.U32 R9, RZ, RZ, R4 ;  /* 0x000000ffff09a224 */ /* 0x001fe400078e0004 */
[----:B------:R-:W-:Y:S02]  /*162f0*/  IMAD.MOV.U32 R33, RZ, RZ, R28 ;  /* 0x000000ffff217224 */ /* 0x000fe400078e001c */
[----:B------:R-:W-:Y:S02]  /*16300*/  IMAD.MOV.U32 R69, RZ, RZ, R65 ;  /* 0x000000ffff457224 */ /* 0x000fe400078e0041 */
[----:B------:R-:W-:-:S02]  /*16310*/  IMAD.MOV.U32 R65, RZ, RZ, R61 ;  /* 0x000000ffff417224 */ /* 0x000fc400078e003d */
[----:B------:R-:W-:Y:S02]  /*16320*/  IMAD.MOV.U32 R61, RZ, RZ, R57 ;  /* 0x000000ffff3d7224 */ /* 0x000fe400078e0039 */
[----:B------:R-:W-:Y:S02]  /*16330*/  IMAD.MOV.U32 R57, RZ, RZ, R53 ;  /* 0x000000ffff397224 */ /* 0x000fe400078e0035 */
[----:B------:R-:W-:-:S04]  /*16340*/  @!P2 IMAD.WIDE R8, R68, 0x4, R8 ;  /* 0x000000044408a825 */ /* 0x000fc800078e0208 */
[----:B------:R-:W-:Y:S02]  /*16350*/  IMAD.MOV.U32 R37, RZ, RZ, R29 ;  /* 0x000000ffff257224 */ /* 0x000fe400078e001d */
[----:B------:R-:W-:Y:S02]  /*16360*/  IMAD.MOV.U32 R53, RZ, RZ, R33 ;  /* 0x000000ffff357224 */ /* 0x000fe400078e0021 */
[----:B------:R-:W-:Y:S02]  /*16370*/  IMAD.MOV.U32 R29, RZ, RZ, R24 ;  /* 0x000000ffff1d7224 */ /* 0x000fe400078e0018 */
[----:B------:R-:W-:Y:S01]  /*16380*/  IMAD.MOV.U32 R68, RZ, RZ, R64 ;  /* 0x000000ffff447224 */ /* 0x000fe200078e0040 */
[----:B------:R-:W-:Y:S01]  /*16390*/  ISETP.GE.AND P0, PT, R89, UR4, PT ;  /* 0x0000000459007c0c */ /* 0x000fe2000bf06270 */
[----:B------:R-:W-:Y:S01]  /*163a0*/  IMAD.MOV.U32 R33, RZ, RZ, R14 ;  /* 0x000000ffff217224 */ /* 0x000fe200078e000e */
[----:B------:R-:W-:Y:S01]  /*163b0*/  @!P2 ST.E.64 desc[UR40][R8.64], R26 ;  /* 0x0000001a0800a985 */ /* 0x000fe2000c101b28 */
[----:B------:R-:W-:-:S02]  /*163c0*/  IMAD.MOV.U32 R64, RZ, RZ, R60 ;  /* 0x000000ffff407224 */ /* 0x000fc400078e003c */
[----:B------:R-:W-:Y:S01]  /*163d0*/  IMAD.MOV.U32 R14, RZ, RZ, R10 ;  /* 0x000000ffff0e7224 */ /* 0x000fe200078e000a */
[-C--:B------:R-:W-:Y:S01]  /*163e0*/  @!P3 LEA R10, P4, R84, R3.reuse, 0x2 ;  /* 0x00000003540ab211 */ /* 0x080fe200078810ff */
[----:B------:R-:W-:Y:S01]  /*163f0*/  IMAD.MOV.U32 R60, RZ, RZ, R56 ;  /* 0x000000ffff3c7224 */ /* 0x000fe200078e0038 */
[----:B------:R-:W-:Y:S01]  /*16400*/  MOV R56, R52 ;  /* 0x0000003400387202 */ /* 0x000fe20000000f00 */
[----:B------:R-:W-:Y:S01]  /*16410*/  IMAD.MOV.U32 R52, RZ, RZ, R29 ;  /* 0x000000ffff347224 */ /* 0x000fe200078e001d */
[----:B------:R-:W-:Y:S01]  /*16420*/  ISETP.GE.AND P1, PT, R80, UR4, PT ;  /* 0x0000000450007c0c */ /* 0x000fe2000bf26270 */
[----:B------:R-:W-:Y:S01]  /*16430*/  IMAD.MOV.U32 R29, RZ, RZ, R11 ;  /* 0x000000ffff1d7224 */ /* 0x000fe200078e000b */
[----:B------:R-:W-:Y:S01]  /*16440*/  @!P3 LEA.HI.X R11, R84, R4, R92, 0x2, P4 ;  /* 0x00000004540bb211 */ /* 0x000fe200020f145c */
[----:B------:R-:W4:Y:S04]  /*16450*/  LDL R24, [R1+0x140] ;  /* 0x0001400001187983 */ /* 0x000f280000100800 */
[----:B------:R-:W5:Y:S04]  /*16460*/  LDL R92, [R1+0x160] ;  /* 0x00016000015c7983 */ /* 0x000f680000100800 */
[----:B------:R-:W2:Y:S04]  /*16470*/  LDL R84, [R1+0x164] ;  /* 0x0001640001547983 */ /* 0x000ea80000100800 */
[----:B------:R0:W-:Y:S02]  /*16480*/  @!P3 ST.E.64 desc[UR40][R10.64], R30 ;  /* 0x0000001e0a00b985 */ /* 0x0001e4000c101b28 */
[----:B0-----:R-:W-:-:S04]  /*16490*/  @!P0 LEA R10, P4, R89, R3, 0x2 ;  /* 0x00000003590a8211 */ /* 0x001fc800078810ff */
[----:B-----5:R-:W-:Y:S02]  /*164a0*/  @!P0 LEA.HI.X R11, R89, R4, R92, 0x2, P4 ;  /* 0x00000004590b8211 */ /* 0x020fe400020f145c */
[----:B------:R-:W5:Y:S01]  /*164b0*/  LDL R89, [R1+0x15c] ;  /* 0x00015c0001597983 */ /* 0x000f620000100800 */
[----:B------:R-:W-:Y:S02]  /*164c0*/  ISETP.GE.AND P2, PT, R88, UR4, PT ;  /* 0x0000000458007c0c */ /* 0x000fe4000bf46270 */
[----:B------:R-:W-:-:S04]  /*164d0*/  @!P1 LEA R8, P5, R80, R3, 0x2 ;  /* 0x0000000350089211 */ /* 0x000fc800078a10ff */
[----:B--2---:R-:W-:-:S05]  /*164e0*/  @!P1 LEA.HI.X R9, R80, R4, R84, 0x2, P5 ;  /* 0x0000000450099211 */ /* 0x004fca00028f1454 */
[----:B------:R0:W-:Y:S02]  /*164f0*/  @!P1 ST.E.64 desc[UR40][R8.64], R34 ;  /* 0x0000002208009985 */ /* 0x0001e4000c101b28 */
[----:B0-----:R-:W-:-:S04]  /*16500*/  @!P2 LEA R8, P5, R88, R3, 0x2 ;  /* 0x000000035808a211 */ /* 0x001fc800078a10ff */
[----:B-----5:R-:W-:Y:S02]  /*16510*/  @!P2 LEA.HI.X R9, R88, R4, R89, 0x2, P5 ;  /* 0x000000045809a211 */ /* 0x020fe400028f1459 */
[----:B------:R-:W2:Y:S01]  /*16520*/  LDL R88, [R1+0x158] ;  /* 0x0001580001587983 */ /* 0x000ea20000100800 */
[----:B------:R-:W-:-:S03]  /*16530*/  ISETP.GE.AND P3, PT, R85, UR4, PT ;  /* 0x0000000455007c0c */ /* 0x000fc6000bf66270 */
[----:B------:R0:W-:Y:S10]  /*16540*/  @!P0 ST.E.64 desc[UR40][R10.64], R38 ;  /* 0x000000260a008985 */ /* 0x0001f4000c101b28 */
[----:B0-----:R-:W-:-:S04]  /*16550*/  @!P3 LEA R10, P4, R85, R3, 0x2 ;  /* 0x00000003550ab211 */ /* 0x001fc800078810ff */
[----:B--2---:R-:W-:Y:S02]  /*16560*/  @!P3 LEA.HI.X R11, R85, R4, R88, 0x2, P4 ;  /* 0x00000004550bb211 */ /* 0x004fe400020f1458 */
[----:B------:R-:W2:Y:S01]  /*16570*/  LDL R85, [R1+0x154] ;  /* 0x0001540001557983 */ /* 0x000ea20000100800 */
[----:B------:R-:W-:Y:S01]  /*16580*/  ISETP.GE.AND P1, PT, R81, UR4, PT ;  /* 0x0000000451007c0c */ /* 0x000fe2000bf26270 */
[----:B------:R-:W-:Y:S02]  /*16590*/  IMAD.MOV.U32 R80, RZ, RZ, R69 ;  /* 0x000000ffff507224 */ /* 0x000fe400078e0045 */
[----:B------:R-:W-:Y:S02]  /*165a0*/  IMAD.MOV.U32 R84, RZ, RZ, R68 ;  /* 0x000000ffff547224 */ /* 0x000fe400078e0044 */
[----:B------:R-:W-:Y:S02]  /*165b0*/  IMAD.MOV.U32 R69, RZ, RZ, R65 ;  /* 0x000000ffff457224 */ /* 0x000fe400078e0041 */
[----:B------:R-:W-:-:S02]  /*165c0*/  IMAD.MOV.U32 R68, RZ, RZ, R64 ;  /* 0x000000ffff447224 */ /* 0x000fc400078e0040 */
[----:B---3--:R-:W-:Y:S02]  /*165d0*/  IMAD.MOV.U32 R28, RZ, RZ, R15 ;  /* 0x000000ffff1c7224 */ /* 0x008fe400078e000f */
[----:B------:R-:W-:Y:S01]  /*165e0*/  IMAD.MOV.U32 R65, RZ, RZ, R61 ;  /* 0x000000ffff417224 */ /* 0x000fe200078e003d */
[----:B------:R0:W-:Y:S01]  /*165f0*/  @!P2 ST.E.64 desc[UR40][R8.64], R42 ;  /* 0x0000002a0800a985 */ /* 0x0001e2000c101b28 */
[----:B------:R-:W-:Y:S02]  /*16600*/  IMAD.MOV.U32 R64, RZ, RZ, R60 ;  /* 0x000000ffff407224 */ /* 0x000fe400078e003c */
[----:B------:R-:W-:Y:S01]  /*16610*/  IMAD.MOV.U32 R61, RZ, RZ, R57 ;  /* 0x000000ffff3d7224 */ /* 0x000fe200078e0039 */
[----:B------:R-:W-:Y:S01]  /*16620*/  ISETP.GE.AND P0, PT, R77, UR4, PT ;  /* 0x000000044d007c0c */ /* 0x000fe2000bf06270 */
[----:B------:R-:W-:Y:S01]  /*16630*/  IMAD.MOV.U32 R60, RZ, RZ, R56 ;  /* 0x000000ffff3c7224 */ /* 0x000fe200078e0038 */
[----:B------:R-:W3:Y:S01]  /*16640*/  LDL R15, [R1+0x74] ;  /* 0x00007400010f7983 */ /* 0x000ee20000100800 */
[----:B------:R-:W-:-:S02]  /*16650*/  IMAD.MOV.U32 R57, RZ, RZ, R53 ;  /* 0x000000ffff397224 */ /* 0x000fc400078e0035 */
[----:B------:R-:W-:Y:S02]  /*16660*/  IMAD.MOV.U32 R56, RZ, RZ, R52 ;  /* 0x000000ffff387224 */ /* 0x000fe400078e0034 */
[----:B------:R-:W-:Y:S02]  /*16670*/  IMAD.MOV.U32 R53, RZ, RZ, R33 ;  /* 0x000000ffff357224 */ /* 0x000fe400078e0021 */
[----:B------:R-:W-:Y:S02]  /*16680*/  IMAD.MOV.U32 R52, RZ, RZ, R29 ;  /* 0x000000ffff347224 */ /* 0x000fe400078e001d */
[----:B------:R-:W-:Y:S01]  /*16690*/  IMAD.MOV.U32 R89, RZ, RZ, R68 ;  /* 0x000000ffff597224 */ /* 0x000fe200078e0044 */
[----:B0-----:R-:W-:Y:S01]  /*166a0*/  @!P1 LEA R8, P5, R81, R3, 0x2 ;  /* 0x0000000351089211 */ /* 0x001fe200078a10ff */
        /* <DEDUP_REMOVED lines=11> */
[----:B--2---:R-:W-:Y:S01]  /*16760*/  @!P1 LEA.HI.X R9, R81, R4, R85, 0x2, P5 ;  /* 0x0000000451099211 */ /* 0x004fe200028f1455 */
[----:B------:R-:W-:Y:S01]  /*16770*/  IMAD.MOV.U32 R85, RZ, RZ, R69 ;  /* 0x000000ffff557224 */ /* 0x000fe200078e0045 */
[----:B------:R0:W-:Y:S01]  /*16780*/  @!P3 ST.E.64 desc[UR40][R10.64], R46 ;  /* 0x0000002e0a00b985 */ /* 0x0001e2000c101b28 */
[----:B------:R-:W-:Y:S02]  /*16790*/  IMAD.MOV.U32 R69, RZ, RZ, R64 ;  /* 0x000000ffff457224 */ /* 0x000fe400078e0040 */
[----:B------:R-:W-:Y:S01]  /*167a0*/  IMAD.MOV.U32 R64, RZ, RZ, R57 ;  /* 0x000000ffff407224 */ /* 0x000fe200078e0039 */
[----:B------:R-:W-:Y:S01]  /*167b0*/  MOV R28, R20 ;  /* 0x00000014001c7202 */ /* 0x000fe20000000f00 */
[----:B------:R-:W-:Y:S01]  /*167c0*/  IMAD.MOV.U32 R57, RZ, RZ, R52 ;  /* 0x000000ffff397224 */ /* 0x000fe200078e0034 */
[----:B------:R-:W-:Y:S01]  /*167d0*/  ISETP.GE.AND P2, PT, R76, UR4, PT ;  /* 0x000000044c007c0c */ /* 0x000fe2000bf46270 */
[----:B------:R-:W2:Y:S01]  /*167e0*/  LDL R52, [R1+0x124] ;  /* 0x0001240001347983 */ /* 0x000ea20000100800 */
[----:B------:R-:W-:-:S02]  /*167f0*/  IMAD.MOV.U32 R88, RZ, RZ, R65 ;  /* 0x000000ffff587224 */ /* 0x000fc400078e0041 */
[----:B------:R-:W-:Y:S01]  /*16800*/  IMAD.MOV.U32 R81, RZ, RZ, R68 ;  /* 0x000000ffff517224 */ /* 0x000fe200078e0044 */
[----:B------:R-:W5:Y:S01]  /*16810*/  LDL R33, [R1+0x108] ;  /* 0x0001080001217983 */ /* 0x000f620000100800 */
[----:B----4-:R-:W-:Y:S01]  /*16820*/  IMAD.MOV.U32 R53, RZ, RZ, R24 ;  /* 0x000000ffff357224 */ /* 0x010fe200078e0018 */
[C---:B0-----:R-:W-:Y:S01]  /*16830*/  @!P0 LEA R10, P4, R77.reuse, R3, 0x2 ;  /* 0x000000034d0a8211 */ /* 0x041fe200078810ff */
[----:B------:R-:W-:Y:S01]  /*16840*/  IMAD.MOV.U32 R68, RZ, RZ, R61 ;  /* 0x000000ffff447224 */ /* 0x000fe200078e003d */
[----:B------:R-:W-:Y:S01]  /*16850*/  MOV R61, R56 ;  /* 0x00000038003d7202 */ /* 0x000fe20000000f00 */
[----:B------:R-:W-:Y:S01]  /*16860*/  IMAD.MOV.U32 R65, RZ, RZ, R60 ;  /* 0x000000ffff417224 */ /* 0x000fe200078e003c */
[----:B------:R-:W-:Y:S01]  /*16870*/  @!P0 LEA.HI.X R11, R77, R4, R88, 0x2, P4 ;  /* 0x000000044d0b8211 */ /* 0x000fe200020f1458 */
[----:B------:R-:W-:Y:S01]  /*16880*/  IMAD.MOV.U32 R29, RZ, RZ, R21 ;  /* 0x000000ffff1d7224 */ /* 0x000fe200078e0015 */
[----:B------:R0:W-:Y:S01]  /*16890*/  @!P1 ST.E.64 desc[UR40][R8.64], R50 ;  /* 0x0000003208009985 */ /* 0x0001e2000c101b28 */
[----:B------:R-:W-:-:S02]  /*168a0*/  IMAD.MOV.U32 R77, RZ, RZ, R69 ;  /* 0x000000ffff4d7224 */ /* 0x000fc400078e0045 */
[----:B------:R-:W-:Y:S01]  /*168b0*/  IMAD.MOV.U32 R60, RZ, RZ, R53 ;  /* 0x000000ffff3c7224 */ /* 0x000fe200078e0035 */
[----:B------:R-:W-:Y:S01]  /*168c0*/  ISETP.GE.AND P3, PT, R73, UR4, PT ;  /* 0x0000000449007c0c */ /* 0x000fe2000bf66270 */
[----:B------:R-:W-:Y:S01]  /*168d0*/  IMAD.MOV.U32 R69, RZ, RZ, R68 ;  /* 0x000000ffff457224 */ /* 0x000fe200078e0044 */
[----:B------:R-:W4:Y:S01]  /*168e0*/  LDL R24, [R1+0x110] ;  /* 0x0001100001187983 */ /* 0x000f220000100800 */
[----:B------:R-:W-:Y:S02]  /*168f0*/  IMAD.MOV.U32 R68, RZ, RZ, R65 ;  /* 0x000000ffff447224 */ /* 0x000fe400078e0041 */
[----:B------:R-:W-:Y:S01]  /*16900*/  IMAD.MOV.U32 R56, RZ, RZ, R29 ;  /* 0x000000ffff387224 */ /* 0x000fe200078e001d */
[----:B------:R-:W3:Y:S01]  /*16910*/  LDL R20, [R1+0x78] ;  /* 0x0000780001147983 */ /* 0x000ee20000100800 */
[----:B------:R-:W-:Y:S02]  /*16920*/  IMAD.MOV.U32 R65, RZ, RZ, R64 ;  /* 0x000000ffff417224 */ /* 0x000fe400078e0040 */
[----:B------:R-:W-:Y:S01]  /*16930*/  IMAD.MOV.U32 R53, RZ, RZ, R28 ;  /* 0x000000ffff357224 */ /* 0x000fe200078e001c */
[----:B0-----:R-:W-:Y:S01]  /*16940*/  @!P2 LEA R8, P5, R76, R3, 0x2 ;  /* 0x000000034c08a211 */ /* 0x001fe200078a10ff */
[----:B------:R-:W-:Y:S01]  /*16950*/  IMAD.MOV.U32 R64, RZ, RZ, R61 ;  /* 0x000000ffff407224 */ /* 0x000fe200078e003d */
[----:B------:R0:W-:Y:S01]  /*16960*/  @!P0 ST.E.64 desc[UR40][R10.64], R54 ;  /* 0x000000360a008985 */ /* 0x0001e2000c101b28 */
[----:B------:R-:W-:-:S02]  /*16970*/  IMAD.MOV.U32 R61, RZ, RZ, R60 ;  /* 0x000000ffff3d7224 */ /* 0x000fc400078e003c */
[----:B------:R-:W-:Y:S01]  /*16980*/  IMAD.MOV.U32 R60, RZ, RZ, R57 ;  /* 0x000000ffff3c7224 */ /* 0x000fe200078e0039 */
[----:B------:R-:W-:Y:S01]  /*16990*/  ISETP.GE.AND P1, PT, R72, UR4, PT ;  /* 0x0000000448007c0c */ /* 0x000fe2000bf26270 */
[----:B------:R-:W-:Y:S01]  /*169a0*/  IMAD.MOV.U32 R57, RZ, RZ, R56 ;  /* 0x000000ffff397224 */ /* 0x000fe200078e0038 */
[----:B------:R-:W5:Y:S01]  /*169b0*/  LDL R21, [R1+0x7c] ;  /* 0x00007c0001157983 */ /* 0x000f620000100800 */
[----:B------:R-:W-:-:S03]  /*169c0*/  IMAD.MOV.U32 R56, RZ, RZ, R53 ;  /* 0x000000ffff387224 */ /* 0x000fc600078e0035 */
[----:B------:R-:W5:Y:S04]  /*169d0*/  LDL R29, [R1+0x70] ;  /* 0x00007000011d7983 */ /* 0x000f680000100800 */
[----:B------:R-:W5:Y:S01]  /*169e0*/  LDL R28, [R1+0x6c] ;  /* 0x00006c00011c7983 */ /* 0x000f620000100800 */
[----:B--2---:R-:W-:Y:S02]  /*169f0*/  IMAD.MOV.U32 R53, RZ, RZ, R52 ;  /* 0x000000ffff357224 */ /* 0x004fe400078e0034 */
[----:B------:R-:W-:Y:S02]  /*16a00*/  IMAD.MOV.U32 R52, RZ, RZ, R49 ;  /* 0x000000ffff347224 */ /* 0x000fe400078e0031 */
[----:B------:R-:W-:Y:S02]  /*16a10*/  IMAD.MOV.U32 R49, RZ, RZ, R48 ;  /* 0x000000ffff317224 */ /* 0x000fe400078e0030 */
[----:B------:R-:W-:-:S02]  /*16a20*/  IMAD.MOV.U32 R48, RZ, RZ, R45 ;  /* 0x000000ffff307224 */ /* 0x000fc400078e002d */
[----:B------:R-:W-:Y:S02]  /*16a30*/  IMAD.MOV.U32 R45, RZ, RZ, R44 ;  /* 0x000000ffff2d7224 */ /* 0x000fe400078e002c */
[----:B------:R-:W-:Y:S01]  /*16a40*/  IMAD.MOV.U32 R44, RZ, RZ, R41 ;  /* 0x000000ffff2c7224 */ /* 0x000fe200078e0029 */
[----:B------:R-:W-:Y:S02]  /*16a50*/  MOV R41, R40 ;  /* 0x0000002800297202 */ /* 0x000fe40000000f00 */
[----:B------:R-:W2:Y:S01]  /*16a60*/  LDL R40, [R1+0x12c] ;  /* 0x00012c0001287983 */ /* 0x000ea20000100800 */
[----:B------:R-:W-:Y:S01]  /*16a70*/  @!P2 LEA.HI.X R9, R76, R4, R77, 0x2, P5 ;  /* 0x000000044c09a211 */ /* 0x000fe200028f144d */
        /* <DEDUP_REMOVED lines=15> */
[----:B--2---:R-:W-:Y:S02]  /*16b70*/  IMAD.MOV.U32 R41, RZ, RZ, R40 ;  /* 0x000000ffff297224 */ /* 0x004fe400078e0028 */
[----:B------:R-:W2:Y:S01]  /*16b80*/  LDL R40, [R1+0x84] ;  /* 0x0000840001287983 */ /* 0x000ea20000100800 */
[----:B0-----:R-:W-:-:S04]  /*16b90*/  @!P3 LEA R10, P4, R73, R3, 0x2 ;  /* 0x00000003490ab211 */ /* 0x001fc800078810ff */
[----:B------:R-:W-:Y:S01]  /*16ba0*/  @!P3 LEA.HI.X R11, R73, R4, R76, 0x2, P4 ;  /* 0x00000004490bb211 */ /* 0x000fe200020f144c */
[----:B------:R-:W-:Y:S02]  /*16bb0*/  IMAD.MOV.U32 R73, RZ, RZ, R69 ;  /* 0x000000ffff497224 */ /* 0x000fe400078e0045 */
[----:B------:R-:W-:Y:S02]  /*16bc0*/  IMAD.MOV.U32 R69, RZ, RZ, R68 ;  /* 0x000000ffff457224 */ /* 0x000fe400078e0044 */
[----:B------:R-:W-:Y:S01]  /*16bd0*/  IMAD.MOV.U32 R68, RZ, RZ, R65 ;  /* 0x000000ffff447224 */ /* 0x000fe200078e0041 */
[----:B------:R-:W-:Y:S01]  /*16be0*/  MOV R65, R64 ;  /* 0x0000004000417202 */ /* 0x000fe20000000f00 */
        /* <DEDUP_REMOVED lines=9> */
[----:B------:R0:W-:Y:S01]  /*16c80*/  @!P2 ST.E.64 desc[UR40][R8.64], R58 ;  /* 0x0000003a0800a985 */ /* 0x0001e2000c101b28 */
[----:B------:R-:W-:-:S02]  /*16c90*/  IMAD.MOV.U32 R45, RZ, RZ, R44 ;  /* 0x000000ffff2d7224 */ /* 0x000fc400078e002c */
[----:B------:R-:W-:Y:S01]  /*16ca0*/  IMAD.MOV.U32 R44, RZ, RZ, R41 ;  /* 0x000000ffff2c7224 */ /* 0x000fe200078e0029 */
[----:B0-----:R-:W-:-:S04]  /*16cb0*/  @!P1 LEA R8, P5, R72, R3, 0x2 ;  /* 0x0000000348089211 */ /* 0x001fc800078a10ff */
[----:B------:R-:W-:Y:S01]  /*16cc0*/  @!P1 LEA.HI.X R9, R72, R4, R73, 0x2, P5 ;  /* 0x0000000448099211 */ /* 0x000fe200028f1449 */
[----:B------:R-:W-:Y:S02]  /*16cd0*/  IMAD.MOV.U32 R72, RZ, RZ, R57 ;  /* 0x000000ffff487224 */ /* 0x000fe400078e0039 */
[----:B------:R-:W-:Y:S02]  /*16ce0*/  IMAD.MOV.U32 R57, RZ, RZ, R49 ;  /* 0x000000ffff397224 */ /* 0x000fe400078e0031 */
[----:B--2---:R-:W-:Y:S02]  /*16cf0*/  IMAD.MOV.U32 R41, RZ, RZ, R40 ;  /* 0x000000ffff297224 */ /* 0x004fe400078e0028 */
[----:B------:R-:W-:Y:S02]  /*16d00*/  IMAD.MOV.U32 R40, RZ, RZ, R37 ;  /* 0x000000ffff287224 */ /* 0x000fe400078e0025 */
[----:B------:R-:W-:Y:S02]  /*16d10*/  IMAD.MOV.U32 R37, RZ, RZ, R36 ;  /* 0x000000ffff257224 */ /* 0x000fe400078e0024 */
[----:B------:R-:W-:-:S02]  /*16d20*/  IMAD.MOV.U32 R36, RZ, RZ, R32 ;  /* 0x000000ffff247224 */ /* 0x000fc400078e0020 */
[----:B------:R-:W-:Y:S02]  /*16d30*/  IMAD.MOV.U32 R32, RZ, RZ, R25 ;  /* 0x000000ffff207224 */ /* 0x000fe400078e0019 */
[----:B------:R-:W-:Y:S02]  /*16d40*/  IMAD.MOV.U32 R25, RZ, RZ, R13 ;  /* 0x000000ffff197224 */ /* 0x000fe400078e000d */
[----:B------:R-:W-:Y:S02]  /*16d50*/  IMAD.MOV.U32 R13, RZ, RZ, R12 ;  /* 0x000000ffff0d7224 */ /* 0x000fe400078e000c */
[----:B------:R-:W2:Y:S01]  /*16d60*/  LDL R12, [R1+0x104] ;  /* 0x00010400010c7983 */ /* 0x000ea20000100800 */
[----:B------:R-:W-:-:S03]  /*16d70*/  IMAD.MOV.U32 R49, RZ, RZ, R37 ;  /* 0x000000ffff317224 */ /* 0x000fc600078e0025 */
[----:B------:R-:W4:Y:S01]  /*16d80*/  LDL R37, [R1+0x10c] ;  /* 0x00010c0001257983 */ /* 0x000f220000100800 */
[----:B------:R-:W-:Y:S01]  /*16d90*/  ISETP.GE.AND P0, PT, R80, UR4, PT ;  /* 0x0000000450007c0c */ /* 0x000fe2000bf06270 */
[----:B------:R-:W-:Y:S01]  /*16da0*/  IMAD.MOV.U32 R88, RZ, RZ, R65 ;  /* 0x000000ffff587224 */ /* 0x000fe200078e0041 */
[----:B------:R-:W-:Y:S01]  /*16db0*/  MOV R77, R68 ;  /* 0x00000044004d7202 */ /* 0x000fe20000000f00 */
[----:B------:R0:W-:Y:S01]  /*16dc0*/  @!P3 ST.E.64 desc[UR40][R10.64], R62 ;  /* 0x0000003e0a00b985 */ /* 0x0001e2000c101b28 */
[----:B------:R-:W-:Y:S02]  /*16dd0*/  IMAD.MOV.U32 R65, RZ, RZ, R60 ;  /* 0x000000ffff417224 */ /* 0x000fe400078e003c */
[----:B------:R-:W-:Y:S02]  /*16de0*/  IMAD.MOV.U32 R76, RZ, RZ, R61 ;  /* 0x000000ffff4c7224 */ /* 0x000fe400078e003d */
[----:B------:R-:W-:Y:S02]  /*16df0*/  IMAD.MOV.U32 R60, RZ, RZ, R56 ;  /* 0x000000ffff3c7224 */ /* 0x000fe400078e0038 */
[----:B------:R-:W-:-:S02]  /*16e00*/  IMAD.MOV.U32 R68, RZ, RZ, R53 ;  /* 0x000000ffff447224 */ /* 0x000fc400078e0035 */
[----:B------:R-:W-:Y:S02]  /*16e10*/  IMAD.MOV.U32 R73, RZ, RZ, R69 ;  /* 0x000000ffff497224 */ /* 0x000fe400078e0045 */
[----:B------:R-:W-:Y:S01]  /*16e20*/  IMAD.MOV.U32 R61, RZ, RZ, R48 ;  /* 0x000000ffff3d7224 */ /* 0x000fe200078e0030 */
[C---:B0-----:R-:W-:Y:S01]  /*16e30*/  @!P0 LEA R10, P4, R80.reuse, R3, 0x2 ;  /* 0x00000003500a8211 */ /* 0x041fe200078810ff */
[----:B------:R-:W-:Y:S02]  /*16e40*/  IMAD.MOV.U32 R56, RZ, RZ, R45 ;  /* 0x000000ffff387224 */ /* 0x000fe400078e002d */
[----:B------:R-:W-:Y:S01]  /*16e50*/  IMAD.MOV.U32 R69, RZ, RZ, R64 ;  /* 0x000000ffff457224 */ /* 0x000fe200078e0040 */
[----:B------:R-:W-:Y:S01]  /*16e60*/  @!P0 LEA.HI.X R11, R80, R4, R88, 0x2, P4 ;  /* 0x00000004500b8211 */ /* 0x000fe200020f1458 */
        /* <DEDUP_REMOVED lines=9> */
[----:B------:R-:W-:Y:S01]  /*16f00*/  IMAD.MOV.U32 R76, RZ, RZ, R72 ;  /* 0x000000ffff4c7224 */ /* 0x000fe200078e0048 */
[----:B------:R-:W5:Y:S01]  /*16f10*/  LDL R25, [R1+0xfc] ;  /* 0x0000fc0001197983 */ /* 0x000f620000100800 */
[----:B------:R-:W-:Y:S02]  /*16f20*/  IMAD.MOV.U32 R56, RZ, RZ, R48 ;  /* 0x000000ffff387224 */ /* 0x000fe400078e0030 */
[----:B------:R-:W-:Y:S02]  /*16f30*/  IMAD.MOV.U32 R72, RZ, RZ, R64 ;  /* 0x000000ffff487224 */ /* 0x000fe400078e0040 */
[----:B------:R-:W-:Y:S02]  /*16f40*/  IMAD.MOV.U32 R64, RZ, RZ, R53 ;  /* 0x000000ffff407224 */ /* 0x000fe400078e0035 */
[----:B------:R-:W-:-:S02]  /*16f50*/  IMAD.MOV.U32 R53, RZ, RZ, R52 ;  /* 0x000000ffff357224 */ /* 0x000fc400078e0034 */
[----:B------:R-:W-:Y:S02]  /*16f60*/  IMAD.MOV.U32 R52, RZ, RZ, R44 ;  /* 0x000000ffff347224 */ /* 0x000fe400078e002c */
[----:B------:R-:W-:Y:S02]  /*16f70*/  IMAD.MOV.U32 R40, RZ, RZ, R36 ;  /* 0x000000ffff287224 */ /* 0x000fe400078e0024 */
[----:B------:R-:W5:Y:S01]  /*16f80*/  LDL R36, [R1+0xf8] ;  /* 0x0000f80001247983 */ /* 0x000f620000100800 */
[----:B--2---:R-:W-:Y:S01]  /*16f90*/  MOV R41, R12 ;  /* 0x0000000c00297202 */ /* 0x004fe20000000f00 */
[----:B----4-:R-:W-:Y:S02]  /*16fa0*/  IMAD.MOV.U32 R48, RZ, RZ, R37 ;  /* 0x000000ffff307224 */ /* 0x010fe400078e0025 */
[----:B------:R-:W-:Y:S02]  /*16fb0*/  IMAD.MOV.U32 R37, RZ, RZ, R24 ;  /* 0x000000ffff257224 */ /* 0x000fe400078e0018 */
[----:B---3--:R-:W-:-:S02]  /*16fc0*/  IMAD.MOV.U32 R24, RZ, RZ, R20 ;  /* 0x000000ffff187224 */ /* 0x008fc400078e0014 */
[----:B------:R-:W-:Y:S02]  /*16fd0*/  IMAD.MOV.U32 R20, RZ, RZ, R14 ;  /* 0x000000ffff147224 */ /* 0x000fe400078e000e */
[----:B------:R-:W-:Y:S01]  /*16fe0*/  IMAD.MOV.U32 R44, RZ, RZ, R41 ;  /* 0x000000ffff2c7224 */ /* 0x000fe200078e0029 */
[----:B------:R-:W2:Y:S01]  /*16ff0*/  LDL R14, [R1+0x80] ;  /* 0x00008000010e7983 */ /* 0x000ea20000100800 */
[----:B-----5:R-:W-:Y:S02]  /*17000*/  IMAD.MOV.U32 R41, RZ, RZ, R33 ;  /* 0x000000ffff297224 */ /* 0x020fe400078e0021 */
[----:B------:R-:W-:Y:S02]  /*17010*/  IMAD.MOV.U32 R33, RZ, RZ, R21 ;  /* 0x000000ffff217224 */ /* 0x000fe400078e0015 */
[----:B------:R-:W-:Y:S02]  /*17020*/  IMAD.MOV.U32 R21, RZ, RZ, R15 ;  /* 0x000000ffff157224 */ /* 0x000fe400078e000f */
[----:B------:R-:W3:Y:S01]  /*17030*/  LDL R15, [R1+0x118] ;  /* 0x00011800010f7983 */ /* 0x000ee20000100800 */
[----:B------:R-:W-:-:S02]  /*17040*/  ISETP.GE.AND P2, PT, R84, UR4, PT ;  /* 0x0000000454007c0c */ /* 0x000fc4000bf46270 */
[----:B------:R-:W-:Y:S01]  /*17050*/  ISETP.GE.AND P3, PT, R93, UR4, PT ;  /* 0x000000045d007c0c */ /* 0x000fe2000bf66270 */
[----:B------:R-:W-:Y:S01]  /*17060*/  @!P1 ST.E.64 desc[UR40][R8.64], R66 ;  /* 0x0000004208009985 */ /* 0x000fe2000c101b28 */
[----:B------:R-:W-:Y:S01]  /*17070*/  ISETP.GE.AND P1, PT, R89, UR4, PT ;  /* 0x0000000459007c0c */ /* 0x000fe2000bf26270 */
[----:B------:R-:W-:Y:S02]  /*17080*/  IMAD.MOV.U32 R32, RZ, RZ, R13 ;  /* 0x000000ffff207224 */ /* 0x000fe400078e000d */
[----:B------:R0:W-:Y:S06]  /*17090*/  @!P0 ST.E.64 desc[UR40][R10.64], R70 ;  /* 0x000000460a008985 */ /* 0x0001ec000c101b28 */
[----:B------:R-:W-:-:S04]  /*170a0*/  @!P2 LEA R12, P5, R84, R3, 0x2 ;  /* 0x00000003540ca211 */ /* 0x000fc800078a10ff */
[----:B------:R-:W-:Y:S02]  /*170b0*/  @!P2 LEA.HI.X R13, R84, R4, R88, 0x2, P5 ;  /* 0x00000004540da211 */ /* 0x000fe400028f1458 */
[----:B------:R-:W-:Y:S01]  /*170c0*/  MOV R88, R68 ;  /* 0x0000004400587202 */ /* 0x000fe20000000f00 */
[----:B------:R-:W-:Y:S01]  /*170d0*/  IMAD.MOV.U32 R68, RZ, RZ, R52 ;  /* 0x000000ffff447224 */ /* 0x000fe200078e0034 */
[----:B------:R-:W-:Y:S01]  /*170e0*/  ISETP.GE.AND P0, PT, R85, UR4, PT ;  /* 0x0000000455007c0c */ /* 0x000fe2000bf06270 */
[----:B------:R-:W-:Y:S02]  /*170f0*/  IMAD.MOV.U32 R52, RZ, RZ, R48 ;  /* 0x000000ffff347224 */ /* 0x000fe400078e0030 */
[----:B------:R-:W-:Y:S01]  /*17100*/  IMAD.MOV.U32 R48, RZ, RZ, R41 ;  /* 0x000000ffff307224 */ /* 0x000fe200078e0029 */
[----:B------:R1:W-:Y:S01]  /*17110*/  @!P2 ST.E.64 desc[UR40][R12.64], R74 ;  /* 0x0000004a0c00a985 */ /* 0x0003e2000c101b28 */
[----:B------:R-:W-:Y:S01]  /*17120*/  IMAD.MOV.U32 R96, RZ, RZ, R80 ;  /* 0x000000ffff607224 */ /* 0x000fe200078e0050 */
[----:B------:R-:W-:Y:S01]  /*17130*/  ISETP.GE.AND P2, PT, R81, UR4, PT ;  /* 0x0000000451007c0c */ /* 0x000fe2000bf46270 */
[----:B------:R-:W-:-:S02]  /*17140*/  IMAD.MOV.U32 R84, RZ, RZ, R64 ;  /* 0x000000ffff547224 */ /* 0x000fc400078e0040 */
[----:B------:R-:W-:Y:S02]  /*17150*/  IMAD.MOV.U32 R92, RZ, RZ, R72 ;  /* 0x000000ffff5c7224 */ /* 0x000fe400078e0048 */
[----:B------:R-:W-:Y:S01]  /*17160*/  IMAD.MOV.U32 R80, RZ, RZ, R20 ;  /* 0x000000ffff507224 */ /* 0x000fe200078e0014 */
[C---:B------:R-:W-:Y:S01]  /*17170*/  @!P1 LEA R20, P5, R89.reuse, R3, 0x2 ;  /* 0x0000000359149211 */ /* 0x040fe200078a10ff */
[----:B------:R-:W-:Y:S02]  /*17180*/  IMAD.MOV.U32 R72, RZ, RZ, R56 ;  /* 0x000000ffff487224 */ /* 0x000fe400078e0038 */
[----:B------:R-:W-:Y:S02]  /*17190*/  IMAD.MOV.U32 R56, RZ, RZ, R37 ;  /* 0x000000ffff387224 */ /* 0x000fe400078e0025 */
[----:B------:R-:W-:Y:S02]  /*171a0*/  IMAD.MOV.U32 R37, RZ, RZ, R33 ;  /* 0x000000ffff257224 */ /* 0x000fe400078e0021 */
[----:B------:R-:W-:Y:S01]  /*171b0*/  IMAD.MOV.U32 R33, RZ, RZ, R21 ;  /* 0x000000ffff217224 */ /* 0x000fe200078e0015 */
[----:B------:R-:W-:-:S02]  /*171c0*/  @!P1 LEA.HI.X R21, R89, R4, R92, 0x2, P5 ;  /* 0x0000000459159211 */ /* 0x000fc400028f145c */
[----:B0-----:R-:W-:-:S04]  /*171d0*/  @!P2 LEA R10, P5, R81, R3, 0x2 ;  /* 0x00000003510aa211 */ /* 0x001fc800078a10ff */
[----:B------:R-:W-:Y:S01]  /*171e0*/  @!P2 LEA.HI.X R11, R81, R4, R84, 0x2, P5 ;  /* 0x00000004510ba211 */ /* 0x000fe200028f1454 */
[----:B--2---:R-:W-:Y:S01]  /*171f0*/  IMAD.MOV.U32 R41, RZ, RZ, R14 ;  /* 0x000000ffff297224 */ /* 0x004fe200078e000e */
[----:B------:R-:W-:Y:S01]  /*17200*/  @!P3 LEA R14, P4, R93, R3, 0x2 ;  /* 0x000000035d0eb211 */ /* 0x000fe200078810ff */
[----:B---3--:R-:W-:-:S03]  /*17210*/  IMAD.MOV.U32 R64, RZ, RZ, R15 ;  /* 0x000000ffff407224 */ /* 0x008fc600078e000f */
[----:B------:R-:W-:Y:S02]  /*17220*/  @!P3 LEA.HI.X R15, R93, R4, R96, 0x2, P4 ;  /* 0x000000045d0fb211 */ /* 0x000fe400020f1460 */
[----:B------:R-:W-:-:S03]  /*17230*/  @!P0 LEA R8, P4, R85, R3, 0x2 ;  /* 0x0000000355088211 */ /* 0x000fc600078810ff */
[----:B------:R0:W-:Y:S01]  /*17240*/  @!P3 ST.E.64 desc[UR40][R14.64], R78 ;  /* 0x0000004e0e00b985 */ /* 0x0001e2000c101b28 */
[----:B------:R-:W-:Y:S02]  /*17250*/  ISETP.GE.AND P3, PT, R77, UR4, PT ;  /* 0x000000044d007c0c */ /* 0x000fe4000bf66270 */
[----:B------:R-:W-:Y:S01]  /*17260*/  @!P0 LEA.HI.X R9, R85, R4, R88, 0x2, P4 ;  /* 0x0000000455098211 */ /* 0x000fe200020f1458 */
[----:B------:R2:W-:Y:S01]  /*17270*/  @!P1 ST.E.64 desc[UR40][R20.64], R82 ;  /* 0x0000005214009985 */ /* 0x0005e2000c101b28 */
[----:B------:R-:W-:-:S03]  /*17280*/  ISETP.GE.AND P1, PT, R73, UR4, PT ;  /* 0x0000000449007c0c */ /* 0x000fc6000bf26270 */
[----:B------:R3:W-:Y:S01]  /*17290*/  @!P0 ST.E.64 desc[UR40][R8.64], R86 ;  /* 0x0000005608008985 */ /* 0x0007e2000c101b28 */
[----:B------:R-:W-:-:S03]  /*172a0*/  ISETP.GE.AND P0, PT, R69, UR4, PT ;  /* 0x0000000445007c0c */ /* 0x000fc6000bf06270 */
[----:B------:R4:W-:Y:S01]  /*172b0*/  @!P2 ST.E.64 desc[UR40][R10.64], R90 ;  /* 0x0000005a0a00a985 */ /* 0x0009e2000c101b28 */
[----:B------:R-:W-:Y:S02]  /*172c0*/  ISETP.GE.AND P2, PT, R65, UR4, PT ;  /* 0x0000000441007c0c */ /* 0x000fe4000bf46270 */
[----:B-1----:R-:W-:-:S03]  /*172d0*/  @!P3 LEA R12, P4, R77, R3, 0x2 ;  /* 0x000000034d0cb211 */ /* 0x002fc600078810ff */
[-C--:B0-----:R-:W-:Y:S02]  /*172e0*/  @!P1 LEA R14, P5, R73, R3.reuse, 0x2 ;  /* 0x00000003490e9211 */ /* 0x081fe400078a10ff */
[-C--:B------:R-:W-:Y:S02]  /*172f0*/  @!P3 LEA.HI.X R13, R77, R4.reuse, R80, 0x2, P4 ;  /* 0x000000044d0db211 */ /* 0x080fe400020f1450 */
        /* <DEDUP_REMOVED lines=8> */
[----:B------:R-:W-:Y:S02]  /*17380*/  @!P2 LEA.HI.X R9, R65, R4, R68, 0x2, P1 ;  /* 0x000000044109a211 */ /* 0x000fe400008f1444 */
[----:B------:R-:W-:Y:S01]  /*17390*/  ISETP.GE.AND P1, PT, R53, UR4, PT ;  /* 0x0000000435007c0c */ /* 0x000fe2000bf26270 */
[----:B------:R2:W-:Y:S01]  /*173a0*/  @!P0 ST.E.64 desc[UR40][R20.64], R102 ;  /* 0x0000006614008985 */ /* 0x0005e2000c101b28 */
[----:B----4-:R-:W-:-:S03]  /*173b0*/  @!P4 LEA R10, P0, R61, R3, 0x2 ;  /* 0x000000033d0ac211 */ /* 0x010fc600078010ff */
[----:B------:R3:W-:Y:S01]  /*173c0*/  @!P2 ST.E.64 desc[UR40][R8.64], R106 ;  /* 0x0000006a0800a985 */ /* 0x0007e2000c101b28 */
[-C--:B0-----:R-:W-:Y:S02]  /*173d0*/  @!P3 LEA R12, P5, R57, R3.reuse, 0x2 ;  /* 0x00000003390cb211 */ /* 0x081fe400078a10ff */
[----:B------:R-:W-:Y:S02]  /*173e0*/  ISETP.GE.AND P2, PT, R49, UR4, PT ;  /* 0x0000000431007c0c */ /* 0x000fe4000bf46270 */
[-C--:B------:R-:W-:Y:S02]  /*173f0*/  @!P4 LEA.HI.X R11, R61, R4.reuse, R64, 0x2, P0 ;  /* 0x000000043d0bc211 */ /* 0x080fe400000f1440 */
[----:B------:R-:W-:Y:S02]  /*17400*/  ISETP.GE.AND P0, PT, R45, UR4, PT ;  /* 0x000000042d007c0c */ /* 0x000fe4000bf06270 */
[----:B------:R-:W-:Y:S01]  /*17410*/  @!P3 LEA.HI.X R13, R57, R4, R60, 0x2, P5 ;  /* 0x00000004390db211 */ /* 0x000fe200028f143c */
[----:B------:R0:W-:Y:S01]  /*17420*/  @!P4 ST.E.64 desc[UR40][R10.64], R110 ;  /* 0x0000006e0a00c985 */ /* 0x0001e2000c101b28 */
[----:B-1----:R-:W-:-:S03]  /*17430*/  @!P1 LEA R14, P4, R53, R3, 0x2 ;  /* 0x00000003350e9211 */ /* 0x002fc600078810ff */
[----:B------:R1:W-:Y:S01]  /*17440*/  @!P3 ST.E.64 desc[UR40][R12.64], R114 ;  /* 0x000000720c00b985 */ /* 0x0003e2000c101b28 */
[----:B------:R-:W-:Y:S02]  /*17450*/  ISETP.GE.AND P3, PT, R41, UR4, PT ;  /* 0x0000000429007c0c */ /* 0x000fe4000bf66270 */
[-C--:B------:R-:W-:Y:S02]  /*17460*/  @!P1 LEA.HI.X R15, R53, R4.reuse, R56, 0x2, P4 ;  /* 0x00000004350f9211 */ /* 0x080fe400020f1438 */
[-C--:B--2---:R-:W-:Y:S02]  /*17470*/  @!P2 LEA R20, P5, R49, R3.reuse, 0x2 ;  /* 0x000000033114a211 */ /* 0x084fe400078a10ff */
[----:B---3--:R-:W-:Y:S01]  /*17480*/  @!P0 LEA R8, P4, R45, R3, 0x2 ;  /* 0x000000032d088211 */ /* 0x008fe200078810ff */
[----:B------:R2:W-:Y:S01]  /*17490*/  @!P1 ST.E.64 desc[UR40][R14.64], R118 ;  /* 0x000000760e009985 */ /* 0x0005e2000c101b28 */
[----:B------:R-:W-:Y:S02]  /*174a0*/  @!P2 LEA.HI.X R21, R49, R4, R52, 0x2, P5 ;  /* 0x000000043115a211 */ /* 0x000fe400028f1434 */
[----:B------:R-:W-:-:S02]  /*174b0*/  ISETP.GE.AND P1, PT, R37, UR4, PT ;  /* 0x0000000425007c0c */ /* 0x000fc4000bf26270 */
[-C--:B------:R-:W-:Y:S02]  /*174c0*/  @!P0 LEA.HI.X R9, R45, R4.reuse, R48, 0x2, P4 ;  /* 0x000000042d098211 */ /* 0x080fe400020f1430 */
[----:B------:R-:W-:Y:S01]  /*174d0*/  ISETP.GE.AND P4, PT, R24, UR4, PT ;  /* 0x0000000418007c0c */ /* 0x000fe2000bf86270 */
[----:B------:R3:W-:Y:S01]  /*174e0*/  @!P2 ST.E.64 desc[UR40][R20.64], R122 ;  /* 0x0000007a1400a985 */ /* 0x0007e2000c101b28 */
[----:B0-----:R-:W-:Y:S02]  /*174f0*/  @!P3 LEA R10, P5, R41, R3, 0x2 ;  /* 0x00000003290ab211 */ /* 0x001fe400078a10ff */
[----:B------:R-:W-:Y:S01]  /*17500*/  ISETP.GE.AND P2, PT, R33, UR4, PT ;  /* 0x0000000421007c0c */ /* 0x000fe2000bf46270 */
[----:B------:R0:W-:Y:S01]  /*17510*/  @!P0 ST.E.64 desc[UR40][R8.64], R126 ;  /* 0x0000007e08008985 */ /* 0x0001e2000c101b28 */
[----:B------:R-:W-:Y:S02]  /*17520*/  ISETP.GE.AND P0, PT, R29, UR4, PT ;  /* 0x000000041d007c0c */ /* 0x000fe4000bf06270 */
[----:B------:R-:W-:-:S02]  /*17530*/  @!P3 LEA.HI.X R11, R41, R4, R44, 0x2, P5 ;  /* 0x00000004290bb211 */ /* 0x000fc400028f142c */
[----:B-1----:R-:W-:-:S03]  /*17540*/  @!P1 LEA R12, P5, R37, R3, 0x2 ;  /* 0x00000003250c9211 */ /* 0x002fc600078a10ff */
[----:B------:R0:W-:Y:S01]  /*17550*/  @!P3 ST.E.64 desc[UR40][R10.64], R130 ;  /* 0x000000820a00b985 */ /* 0x0001e2000c101b28 */
[CC--:B--2---:R-:W-:Y:S02]  /*17560*/  @!P4 LEA R14, P3, R24.reuse, R3.reuse, 0x2 ;  /* 0x00000003180ec211 */ /* 0x0c4fe400078610ff */
[-C--:B------:R-:W-:Y:S02]  /*17570*/  @!P1 LEA.HI.X R13, R37, R4.reuse, R40, 0x2, P5 ;  /* 0x00000004250d9211 */ /* 0x080fe400028f1428 */
[-C--:B---3--:R-:W-:Y:S02]  /*17580*/  @!P2 LEA R20, P5, R33, R3.reuse, 0x2 ;  /* 0x000000032114a211 */ /* 0x088fe400078a10ff */
[-C--:B------:R-:W-:Y:S02]  /*17590*/  @!P4 LEA.HI.X R15, R24, R4.reuse, R25, 0x2, P3 ;  /* 0x00000004180fc211 */ /* 0x080fe400018f1419 */
[----:B------:R-:W-:Y:S02]  /*175a0*/  @!P0 LEA R24, P3, R29, R3, 0x2 ;  /* 0x000000031d188211 */ /* 0x000fe400078610ff */
[----:B------:R-:W-:-:S02]  /*175b0*/  @!P2 LEA.HI.X R21, R33, R4, R36, 0x2, P5 ;  /* 0x000000042115a211 */ /* 0x000fc400028f1424 */
[----:B------:R-:W-:Y:S01]  /*175c0*/  @!P0 LEA.HI.X R25, R29, R4, R32, 0x2, P3 ;  /* 0x000000041d198211 */ /* 0x000fe200018f1420 */
[----:B------:R0:W-:Y:S04]  /*175d0*/  @!P1 ST.E.64 desc[UR40][R12.64], R134 ;  /* 0x000000860c009985 */ /* 0x0001e8000c101b28 */
[----:B------:R0:W-:Y:S04]  /*175e0*/  @!P4 ST.E.64 desc[UR40][R14.64], R138 ;  /* 0x0000008a0e00c985 */ /* 0x0001e8000c101b28 */
[----:B------:R0:W-:Y:S04]  /*175f0*/  @!P2 ST.E.64 desc[UR40][R20.64], R142 ;  /* 0x0000008e1400a985 */ /* 0x0001e8000c101b28 */
[----:B------:R0:W-:Y:S01]  /*17600*/  @!P0 ST.E.64 desc[UR40][R24.64], R146 ;  /* 0x0000009218008985 */ /* 0x0001e2000c101b28 */
[----:B------:R-:W-:-:S13]  /*17610*/  ISETP.GE.AND P0, PT, R28, UR4, PT ;  /* 0x000000041c007c0c */ /* 0x000fda000bf06270 */
[----:B0-----:R-:W-:Y:S05]  /*17620*/  @P0 BRA `(.L_x_5773) ;  /* 0x00000010004c0947 */ /* 0x001fea0003800000 */
[----:B------:R-:W2:Y:S01]  /*17630*/  LDL R29, [R1+0xf0] ;  /* 0x0000f000011d7983 */ /* 0x000ea20000100800 */
[----:B------:R-:W-:-:S04]  /*17640*/  LEA R8, P0, R28, R3, 0x2 ;  /* 0x000000031c087211 */ /* 0x000fc800078010ff */
[----:B--2---:R-:W-:-:S05]  /*17650*/  LEA.HI.X R9, R28, R4, R29, 0x2, P0 ;  /* 0x000000041c097211 */ /* 0x004fca00000f141d */
[----:B------:R0:W-:Y:S01]  /*17660*/  ST.E.64 desc[UR40][R8.64], R150 ;  /* 0x0000009608007985 */ /* 0x0001e2000c101b28 */
[----:B------:R-:W-:Y:S05]  /*17670*/  BRA `(.L_x_5773) ;  /* 0x0000001000387947 */ /* 0x000fea0003800000 */
.L_x_5760:
[----:B------:R-:W4:Y:S01]  /*17680*/  LDL.LU R10, [R1+0x54] ;  /* 0x00005400010a7983 */ /* 0x000f220000300800 */
[----:B------:R-:W-:Y:S01]  /*17690*/  ULDC.64 UR6, c[0x0][0xd08] ;  /* 0x0003420000067ab9 */ /* 0x000fe20000000a00 */
[----:B------:R-:W-:Y:S02]  /*176a0*/  ULDC.64 UR4, c[0x0][0xd00] ;  /* 0x0003400000047ab9 */ /* 0x000fe40000000a00 */
[----:B------:R-:W2:Y:S04]  /*176b0*/  LDL.LU R0, [R1+0x58] ;  /* 0x0000580001007983 */ /* 0x000ea80000300800 */
[----:B---3--:R-:W3:Y:S01]  /*176c0*/  LDL R4, [R1+0x4c] ;  /* 0x00004c0001047983 */ /* 0x008ee20000100800 */
[----:B------:R-:W-:Y:S01]  /*176d0*/  ISETP.NE.U32.AND P1, PT, RZ, UR6, PT ;  /* 0x00000006ff007c0c */ /* 0x000fe2000bf25070 */
[----:B------:R-:W-:Y:S01]  /*176e0*/  IMAD.MOV.U32 R3, RZ, RZ, RZ ;  /* 0x000000ffff037224 */ /* 0x000fe200078e00ff */
[----:B------:R-:W-:-:S02]  /*176f0*/  ISETP.NE.U32.AND P0, PT, RZ, UR4, PT ;  /* 0x00000004ff007c0c */ /* 0x000fc4000bf05070 */
[----:B------:R-:W-:Y:S02]  /*17700*/  ISETP.NE.AND.EX P1, PT, RZ, UR7, PT, P1 ;  /* 0x00000007ff007c0c */ /* 0x000fe4000bf25310 */
[----:B------:R-:W-:Y:S02]  /*17710*/  ISETP.NE.AND.EX P0, PT, RZ, UR5, PT, P0 ;  /* 0x00000005ff007c0c */ /* 0x000fe4000bf05300 */
[----:B----4-:R-:W-:Y:S01]  /*17720*/  IADD3 R8, P2, R10, UR4, RZ ;  /* 0x000000040a087c10 */ /* 0x010fe2000ff5e0ff */
[----:B------:R-:W-:-:S03]  /*17730*/  ULDC UR4, c[0x0][0xb88] ;  /* 0x0002e20000047ab9 */ /* 0x000fc60000000800 */
[----:B--2---:R-:W-:-:S05]  /*17740*/  IADD3.X R9, R0, UR5, RZ, P2, !PT ;  /* 0x0000000500097c10 */ /* 0x004fca00097fe4ff */
[----:B------:R-:W-:Y:S01]  /*17750*/  @P1 IADD3 R10, P2, R10, UR6, RZ ;  /* 0x000000060a0a1c10 */ /* 0x000fe2000ff5e0ff */
[----:B------:R-:W-:Y:S01]  /*17760*/  IMAD.U32 R26, RZ, RZ, UR4 ;  /* 0x00000004ff1a7e24 */ /* 0x000fe2000f8e00ff */
[----:B------:R2:W5:Y:S02]  /*17770*/  @P0 LDG.E R3, desc[UR40][R8.64] ;  /* 0x0000002808030981 */ /* 0x000564000c1e1900 */
[----:B------:R-:W-:-:S05]  /*17780*/  @P1 IADD3.X R11, R0, UR7, RZ, P2, !PT ;  /* 0x00000007000b1c10 */ /* 0x000fca00097fe4ff */
[----:B------:R2:W5:Y:S01]  /*17790*/  @P1 LDG.E R26, desc[UR40][R10.64] ;  /* 0x000000280a1a1981 */ /* 0x000562000c1e1900 */
[----:B---3--:R-:W-:Y:S01]  /*177a0*/  ISETP.NE.AND P2, PT, R4, RZ, PT ;  /* 0x000000ff0400720c */ /* 0x008fe20003f45270 */
[----:B------:R-:W3:-:S12]  /*177b0*/  S2R R0, SR_TID.X ;  /* 0x0000000000007919 */ /* 0x000ed80000002100 */
[----:B------:R-:W4:Y:S01]  /*177c0*/  @!P2 LDC R4, c[0x0][0xbd4] ;  /* 0x0002f500ff04ab82 */ /* 0x000f220000000800 */
[----:B---3--:R-:W-:Y:S01]  /*177d0*/  VIADD R32, R0, 0xffffff80 ;  /* 0xffffff8000207836 */ /* 0x008fe20000000000 */
[----:B----4-:R2:W-:Y:S01]  /*177e0*/  @!P2 STL [R1+0x4c], R4 ;  /* 0x00004c040100a387 */ /* 0x0105e20000100800 */
[----:B------:R-:W-:-:S03]  /*177f0*/  ISETP.GT.AND P2, PT, R4, 0x1, PT ;  /* 0x000000010400780c */ /* 0x000fc60003f44270 */
[----:B------:R-:W-:Y:S01]  /*17800*/  ISETP.GT.AND P3, PT, R32, 0x7f, PT ;  /* 0x0000007f2000780c */ /* 0x000fe20003f64270 */
[----:B------:R-:W-:-:S12]  /*17810*/  @P1 BRA `(.L_x_5778) ;  /* 0x0000000000101947 */ /* 0x000fd80003800000 */
[----:B------:R-:W-:Y:S05]  /*17820*/  @!P0 BRA `(.L_x_5778) ;  /* 0x00000000000c8947 */ /* 0x000fea0003800000 */
[----:B--2---:R-:W2:Y:S04]  /*17830*/  LDG.E R11, desc[UR40][R8.64] ;  /* 0x00000028080b7981 */ /* 0x004ea8000c1e1900 */
[----:B-----5:R-:W2:Y:S02]  /*17840*/  LDG.E R26, desc[UR40][R8.64+0x4] ;  /* 0x00000428081a7981 */ /* 0x020ea4000c1e1900 */
[----:B--2---:R-:W-:-:S07]  /*17850*/  IMAD.IADD R26, R26, 0x1, -R11 ;  /* 0x000000011a1a7824 */ /* 0x004fce00078e0a0b */
.L_x_5778:
[----:B--2---:R-:W2:Y:S04]  /*17860*/  LDL.LU R8, [R1+0x50] ;  /* 0x0000500001087983 */ /* 0x004ea80000300800 */
[----:B------:R-:W3:Y:S01]  /*17870*/  LDL.LU R0, [R1+0xe8] ;  /* 0x0000e80001007983 */ /* 0x000ee20000300800 */
[----:B------:R-:W-:Y:S01]  /*17880*/  BSSY B1, `(.L_x_5779) ;  /* 0x0000039000017945 */ /* 0x000fe20003800000 */
[----:B-----5:R-:W-:Y:S02]  /*17890*/  SHF.R.S32.HI R28, RZ, 0x1f, R3 ;  /* 0x0000001fff1c7819 */ /* 0x020fe40000011403 */
[----:B--2---:R-:W-:Y:S02]  /*178a0*/  SEL R33, R8, RZ, !P0 ;  /* 0x000000ff08217207 */ /* 0x004fe40004000000 */
[----:B---3--:R-:W-:Y:S01]  /*178b0*/  SEL R30, R0, RZ, !P0 ;  /* 0x000000ff001e7207 */ /* 0x008fe20004000000 */
[----:B------:R-:W-:Y:S06]  /*178c0*/  @P3 BRA `(.L_x_5780) ;  /* 0x0000000000d03947 */ /* 0x000fec0003800000 */
[----:B------:R-:W2:Y:S01]  /*178d0*/  LDL R8, [R1+0x1c] ;  /* 0x00001c0001087983 */ /* 0x000ea20000100800 */
[----:B------:R-:W3:Y:S01]  /*178e0*/  LDC R37, c[0x0][0xce8] ;  /* 0x00033a00ff257b82 */ /* 0x000ee20000000800 */
[----:B------:R-:W2:Y:S01]  /*178f0*/  S2R R35, SR_TID.X ;  /* 0x0000000000237919 */ /* 0x000ea20000002100 */
[----:B---3--:R-:W-:Y:S01]  /*17900*/  IMAD R0, R26, R37, RZ ;  /* 0x000000251a007224 */ /* 0x008fe200078e02ff */
[----:B--2---:R-:W-:-:S04]  /*17910*/  IADD3 R35, R8, -0x80, R35 ;  /* 0xffffff8008237810 */ /* 0x004fc80007ffe023 */
[----:B------:R-:W-:-:S13]  /*17920*/  ISETP.GE.AND P0, PT, R35, R0, PT ;  /* 0x000000002300720c */ /* 0x000fda0003f06270 */
[----:B------:R-:W-:Y:S05]  /*17930*/  @P0 BRA `(.L_x_5780) ;  /* 0x0000000000b40947 */ /* 0x000fea0003800000 */
[----:B------:R-:W2:Y:S01]  /*17940*/  LDL R14, [R1+0x48] ;  /* 0x00004800010e7983 */ /* 0x000ea20000100800 */
[----:B------:R-:W-:Y:S01]  /*17950*/  ISETP.GT.AND P0, PT, R4, 0x1, PT ;  /* 0x000000010400780c */ /* 0x000fe20003f04270 */
[----:B------:R-:W3:Y:S02]  /*17960*/  LDC.64 R8, c[0x0][0xca8] ;  /* 0x00032a00ff087b82 */ /* 0x000ee40000000a00 */
[----:B------:R-:W4:Y:S01]  /*17970*/  LDL.LU R34, [R1+0x64] ;  /* 0x0000640001227983 */ /* 0x000f220000300800 */
[----:B------:R-:W-:Y:S01]  /*17980*/  IMAD.MOV.U32 R4, RZ, RZ, 0xab8 ;  /* 0x00000ab8ff047424 */ /* 0x000fe200078e00ff */
[----:B------:R-:W-:Y:S01]  /*17990*/  ISETP.NE.AND P1, PT, R37, 0x1, PT ;  /* 0x000000012500780c */ /* 0x000fe20003f25270 */
[----:B------:R-:W-:-:S03]  /*179a0*/  IMAD.MOV.U32 R27, RZ, RZ, R35 ;  /* 0x000000ffff1b7224 */ /* 0x000fc600078e0023 */
[----:B------:R-:W-:-:S04]  /*179b0*/  SEL R4, R4, 0xa78, P0 ;  /* 0x00000a7804047807 */ /* 0x000fc80000000000 */
[----:B------:R-:W5:Y:S08]  /*179c0*/  LDC.64 R20, c[0x0][R4+0x220] ;  /* 0x0000880004147b82 */ /* 0x000f700000000a00 */
[----:B------:R-:W2:Y:S08]  /*179d0*/  LDC.64 R24, c[0x0][R4+0x218] ;  /* 0x0000860004187b82 */ /* 0x000eb00000000a00 */
[----:B------:R-:W0:Y:S08]  /*179e0*/  LDC.64 R12, c[0x0][R4+0x228] ;  /* 0x00008a00040c7b82 */ /* 0x000e300000000a00 */
[----:B------:R-:W1:Y:S08]  /*179f0*/  @P1 LDC R0, c[0x0][0xcec] ;  /* 0x00033b00ff001b82 */ /* 0x000e700000000800 */
[----:B------:R-:W0:Y:S08]  /*17a00*/  LDC.64 R10, c[0x0][R4+0x210] ;  /* 0x00008400040a7b82 */ /* 0x000e300000000a00 */
[----:B------:R-:W0:Y:S01]  /*17a10*/  @P1 LDC R31, c[0x0][0xcf0] ;  /* 0x00033c00ff1f1b82 */ /* 0x000e220000000800 */
[----:B-1----:R-:W-:-:S07]  /*17a20*/  @P1 IMAD.HI.U32 R0, R35, R0, RZ ;  /* 0x0000000023001227 */ /* 0x002fce00078e00ff */
[----:B---3--:R-:W1:Y:S01]  /*17a30*/  @!P0 LDC R8, c[0x0][0xc50] ;  /* 0x00031400ff088b82 */ /* 0x008e620000000800 */
[----:B-----5:R-:W-:-:S07]  /*17a40*/  IMAD R21, R21, R33, RZ ;  /* 0x0000002115157224 */ /* 0x020fce00078e02ff */
[----:B------:R-:W3:Y:S01]  /*17a50*/  @!P0 LDC R9, c[0x0][0xc54] ;  /* 0x00031500ff098b82 */ /* 0x000ee20000000800 */
[----:B0-----:R-:W-:Y:S01]  /*17a60*/  @P1 SHF.R.U32.HI R27, RZ, R31, R0 ;  /* 0x0000001fff1b1219 */ /* 0x001fe20000011600 */
[----:B------:R-:W-:-:S04]  /*17a70*/  IMAD R31, R20, R30, R21 ;  /* 0x0000001e141f7224 */ /* 0x000fc800078e0215 */
[----:B------:R-:W-:Y:S02]  /*17a80*/  IMAD.MOV R0, RZ, RZ, -R27 ;  /* 0x000000ffff007224 */ /* 0x000fe400078e0a1b */
[-C--:B--2---:R-:W-:Y:S02]  /*17a90*/  IMAD R29, R25, R14.reuse, RZ ;  /* 0x0000000e191d7224 */ /* 0x084fe400078e02ff */
[----:B------:R-:W-:Y:S01]  /*17aa0*/  IMAD.WIDE.U32 R24, R24, R14, RZ ;  /* 0x0000000e18187225 */ /* 0x000fe200078e00ff */
[----:B----4-:R-:W-:-:S03]  /*17ab0*/  SEL R21, R34, RZ, P0 ;  /* 0x000000ff22157207 */ /* 0x010fc60000000000 */
[----:B------:R-:W-:-:S04]  /*17ac0*/  IMAD.WIDE.U32 R14, R20, R33, RZ ;  /* 0x00000021140e7225 */ /* 0x000fc800078e00ff */
[----:B------:R-:W-:Y:S01]  /*17ad0*/  IMAD.IADD R29, R25, 0x1, R29 ;  /* 0x00000001191d7824 */ /* 0x000fe200078e021d */
[----:B------:R-:W-:Y:S01]  /*17ae0*/  IADD3 R24, P1, P3, R14, R24, R3 ;  /* 0x000000180e187210 */ /* 0x000fe20007b3e003 */
[----:B------:R-:W-:Y:S01]  /*17af0*/  IMAD R25, R13, R21, RZ ;  /* 0x000000150d197224 */ /* 0x000fe200078e02ff */
[----:B------:R-:W-:Y:S01]  /*17b00*/  IADD3 R31, R15, R31, RZ ;  /* 0x0000001f0f1f7210 */ /* 0x000fe20007ffe0ff */
[----:B------:R-:W-:-:S04]  /*17b10*/  IMAD.WIDE.U32 R12, R12, R21, RZ ;  /* 0x000000150c0c7225 */ /* 0x000fc800078e00ff */
[----:B------:R-:W-:Y:S01]  /*17b20*/  IMAD R15, R37, R0, R35 ;  /* 0x00000000250f7224 */ /* 0x000fe200078e0223 */
[----:B------:R-:W-:Y:S01]  /*17b30*/  IADD3.X R0, R31, R29, R28, P1, P3 ;  /* 0x0000001d1f007210 */ /* 0x000fe20000fe641c */
[----:B------:R-:W-:Y:S01]  /*17b40*/  IMAD.IADD R25, R13, 0x1, R25 ;  /* 0x000000010d197824 */ /* 0x000fe200078e0219 */
[----:B------:R-:W-:Y:S02]  /*17b50*/  IADD3 R12, P0, P1, R27, R24, R12 ;  /* 0x000000181b0c7210 */ /* 0x000fe4000791e00c */
[----:B------:R-:W-:Y:S02]  /*17b60*/  SHF.R.S32.HI R27, RZ, 0x1f, R27 ;  /* 0x0000001fff1b7819 */ /* 0x000fe4000001141b */
[----:B------:R-:W-:Y:S02]  /*17b70*/  SHF.R.S32.HI R21, RZ, 0x1f, R15 ;  /* 0x0000001fff157819 */ /* 0x000fe4000001140f */
[----:B------:R-:W-:Y:S01]  /*17b80*/  IADD3.X R13, R27, R0, R25, P0, P1 ;  /* 0x000000001b0d7210 */ /* 0x000fe200007e2419 */
[----:B------:R-:W-:-:S04]  /*17b90*/  IMAD R0, R11, R15, RZ ;  /* 0x0000000f0b007224 */ /* 0x000fc800078e02ff */
[C---:B------:R-:W-:Y:S02]  /*17ba0*/  IMAD R21, R10.reuse, R21, R0 ;  /* 0x000000150a157224 */ /* 0x040fe400078e0200 */
[----:B------:R-:W-:-:S04]  /*17bb0*/  IMAD.WIDE.U32 R10, R10, R15, R12 ;  /* 0x0000000f0a0a7225 */ /* 0x000fc800078e000c */
[----:B------:R-:W-:Y:S01]  /*17bc0*/  IMAD.IADD R0, R11, 0x1, R21 ;  /* 0x000000010b007824 */ /* 0x000fe200078e0215 */
[----:B-1----:R-:W-:Y:S01]  /*17bd0*/  LEA R8, P0, R10, R8, 0x2 ;  /* 0x000000080a087211 */ /* 0x002fe200078010ff */
[----:B------:R-:W-:-:S03]  /*17be0*/  IMAD.MOV.U32 R11, RZ, RZ, -0x800000 ;  /* 0xff800000ff0b7424 */ /* 0x000fc600078e00ff */
[----:B---3--:R-:W-:-:S05]  /*17bf0*/  LEA.HI.X R9, R10, R9, R0, 0x2, P0 ;  /* 0x000000090a097211 */ /* 0x008fca00000f1400 */
[----:B------:R2:W-:Y:S04]  /*17c00*/  STG.E desc[UR40][R8.64], R11 ;  /* 0x0000000b08007986 */ /* 0x0005e8000c101928 */
.L_x_5780:
[----:B------:R-:W-:Y:S05]  /*17c10*/  BSYNC B1 ;  /* 0x0000000000017941 */ /* 0x000fea0003800000 */
.L_x_5779:
[----:B------:R-:W-:Y:S05]  /*17c20*/  @P2 BRA `(.L_x_5773) ;  /* 0x0000000800cc2947 */ /* 0x000fea0003800000 */
[----:B------:R-:W3:Y:S01]  /*17c30*/  LDL.LU R12, [R1+0x48] ;  /* 0x00004800010c7983 */ /* 0x000ee20000300800 */
[----:B------:R-:W4:Y:S01]  /*17c40*/  LDC R21, c[0x0][0xce8] ;  /* 0x00033a00ff157b82 */ /* 0x000f220000000800 */
[----:B------:R-:W-:Y:S02]  /*17c50*/  ULDC.64 UR4, c[0x0][0xba0] ;  /* 0x0002e80000047ab9 */ /* 0x000fe40000000a00 */
[----:B------:R-:W5:Y:S01]  /*17c60*/  LDL R24, [R1+0x1c] ;  /* 0x00001c0001187983 */ /* 0x000f620000100800 */
[----:B--2---:R-:W-:Y:S01]  /*17c70*/  SHF.R.S32.HI R9, RZ, 0x1f, R32 ;  /* 0x0000001fff097819 */ /* 0x004fe20000011420 */
[----:B------:R-:W-:-:S03]  /*17c80*/  IMAD R0, R28, UR4, RZ ;  /* 0x000000041c007c24 */ /* 0x000fc6000f8e02ff */
[----:B------:R-:W-:Y:S01]  /*17c90*/  LEA.HI R10, R9, R32, RZ, 0x3 ;  /* 0x00000020090a7211 */ /* 0x000fe200078f18ff */
[C---:B------:R-:W-:Y:S02]  /*17ca0*/  IMAD R11, R3.reuse, UR5, R0 ;  /* 0x00000005030b7c24 */ /* 0x040fe4000f8e0200 */
[----:B------:R-:W-:Y:S01]  /*17cb0*/  IMAD.WIDE.U32 R8, R3, UR4, RZ ;  /* 0x0000000403087c25 */ /* 0x000fe2000f8e00ff */
[----:B------:R-:W-:Y:S01]  /*17cc0*/  LOP3.LUT R13, R10, 0xfffffff8, RZ, 0xc0, !PT ;  /* 0xfffffff80a0d7812 */ /* 0x000fe200078ec0ff */
[----:B------:R-:W-:Y:S01]  /*17cd0*/  ULDC.64 UR4, c[0x0][0xbe8] ;  /* 0x0002fa0000047ab9 */ /* 0x000fe20000000a00 */
[----:B------:R-:W-:Y:S01]  /*17ce0*/  SHF.R.S32.HI R25, RZ, 0x3, R10 ;  /* 0x00000003ff197819 */ /* 0x000fe2000001140a */
[----:B------:R-:W-:Y:S02]  /*17cf0*/  IMAD.IADD R9, R9, 0x1, R11 ;  /* 0x0000000109097824 */ /* 0x000fe400078e020b */
[----:B------:R-:W-:-:S04]  /*17d00*/  IMAD.IADD R0, R32, 0x1, -R13 ;  /* 0x0000000120007824 */ /* 0x000fc800078e0a0d */
[----:B------:R-:W-:Y:S01]  /*17d10*/  IMAD R0, R0, 0x20, R25 ;  /* 0x0000002000007824 */ /* 0x000fe200078e0219 */
[----:B----4-:R-:W-:-:S13]  /*17d20*/  ISETP.NE.AND P0, PT, R21, 0x1, PT ;  /* 0x000000011500780c */ /* 0x010fda0003f05270 */
[----:B------:R-:W2:Y:S08]  /*17d30*/  @P0 LDC R4, c[0x0][0xcec] ;  /* 0x00033b00ff040b82 */ /* 0x000eb00000000800 */
[----:B------:R-:W4:Y:S01]  /*17d40*/  @P0 LDC R15, c[0x0][0xcf0] ;  /* 0x00033c00ff0f0b82 */ /* 0x000f220000000800 */
[----:B---3--:R-:W-:-:S04]  /*17d50*/  IMAD.WIDE.U32 R8, R12, UR4, R8 ;  /* 0x000000040c087c25 */ /* 0x008fc8000f8e0008 */
[----:B-----5:R-:W-:Y:S02]  /*17d60*/  IMAD.IADD R13, R24, 0x1, R0 ;  /* 0x00000001180d7824 */ /* 0x020fe400078e0200 */
[----:B------:R-:W-:Y:S01]  /*17d70*/  IMAD R9, R12, UR5, R9 ;  /* 0x000000050c097c24 */ /* 0x000fe2000f8e0209 */
[----:B------:R-:W-:Y:S01]  /*17d80*/  ULDC.64 UR4, c[0x0][0xbf0] ;  /* 0x0002fc0000047ab9 */ /* 0x000fe20000000a00 */
[----:B--2---:R-:W-:-:S04]  /*17d90*/  @P0 IMAD.HI.U32 R0, R13, R4, RZ ;  /* 0x000000040d000227 */ /* 0x004fc800078e00ff */
[----:B------:R-:W-:Y:S01]  /*17da0*/  IMAD.MOV.U32 R3, RZ, RZ, R13 ;  /* 0x000000ffff037224 */ /* 0x000fe200078e000d */
[----:B----4-:R-:W-:Y:S01]  /*17db0*/  @P0 SHF.R.U32.HI R3, RZ, R15, R0 ;  /* 0x0000000fff030219 */ /* 0x010fe20000011600 */
[----:B------:R-:W-:Y:S02]  /*17dc0*/  IMAD R4, R30, UR4, RZ ;  /* 0x000000041e047c24 */ /* 0x000fe4000f8e02ff */
[----:B------:R-:W-:Y:S01]  /*17dd0*/  IMAD.WIDE.U32 R8, R33, UR4, R8 ;  /* 0x0000000421087c25 */ /* 0x000fe2000f8e0008 */
[----:B------:R-:W-:-:S03]  /*17de0*/  SHF.R.S32.HI R0, RZ, 0x1f, R3 ;  /* 0x0000001fff007819 */ /* 0x000fc60000011403 */
[----:B------:R-:W-:Y:S01]  /*17df0*/  IMAD R11, R33, UR5, R4 ;  /* 0x00000005210b7c24 */ /* 0x000fe2000f8e0204 */
[----:B------:R-:W-:Y:S01]  /*17e00*/  ULDC.64 UR4, c[0x0][0xbe0] ;  /* 0x0002f80000047ab9 */ /* 0x000fe20000000a00 */
        /* <DEDUP_REMOVED lines=15> */
[----:B------:R-:W-:Y:S01]  /*17f00*/  UMOV UR4, 0xffffffff ;  /* 0xffffffff00047882 */ /* 0x000fe20000000000 */
[----:B------:R-:W-:-:S03]  /*17f10*/  VIADD R9, R214, 0xc0 ;  /* 0x000000c0d6097836 */ /* 0x000fc60000000000 */
[----:B------:R-:W-:Y:S02]  /*17f20*/  LEA.HI.X R4, R8, UR5, R3, 0x1, P0 ;  /* 0x0000000508047c11 */ /* 0x000fe400080f0c03 */
[----:B------:R-:W-:Y:S01]  /*17f30*/  SHF.R.S32.HI R20, RZ, 0x1f, R9 ;  /* 0x0000001fff147819 */ /* 0x000fe20000011409 */
[----:B------:R-:W-:Y:S06]  /*17f40*/  BRA.DIV UR4, `(.L_x_5781) ;  /* 0x000000b204447947 */ /* 0x000fec000b800000 */
[----:B------:R2:W3:Y:S04]  /*17f50*/  SHFL.IDX PT, R3, R4, RZ, 0x181f ;  /* 0x00181fff04037589 */ /* 0x0004e800000e0000 */
[----:B------:R2:W4:Y:S02]  /*17f60*/  SHFL.IDX PT, R14, R0, RZ, 0x181f ;  /* 0x00181fff000e7589 */ /* 0x00052400000e0000 */
.L_x_6018:
[----:B------:R-:W-:Y:S01]  /*17f70*/  IMAD R21, R26, R21, RZ ;  /* 0x000000151a157224 */ /* 0x000fe200078e02ff */
[----:B------:R-:W-:Y:S01]  /*17f80*/  BSSY B1, `(.L_x_5782) ;  /* 0x000001c000017945 */ /* 0x000fe20003800000 */
[----:B------:R-:W-:-:S05]  /*17f90*/  IMAD.IADD R10, R25, 0x1, R24 ;  /* 0x00000001190a7824 */ /* 0x000fca00078e0218 */
[----:B------:R-:W-:-:S13]  /*17fa0*/  ISETP.GE.AND P0, PT, R10, R21, PT ;  /* 0x000000150a00720c */ /* 0x000fda0003f06270 */
[----:B------:R-:W-:Y:S05]  /*17fb0*/  @P0 BRA `(.L_x_5783) ;  /* 0x0000000000600947 */ /* 0x000fea0003800000 */
        /* <DEDUP_REMOVED lines=9> */
[----:B------:R-:W-:-:S03]  /*18050*/  SHF.R.S32.HI R28, RZ, 0x1f, R28 ;  /* 0x0000001fff1c7819 */ /* 0x000fc6000001141c */
[----:B----4-:R-:W-:-:S04]  /*18060*/  @!P3 LEA R12, P5, R214, R14, 0x1 ;  /* 0x0000000ed60cb211 */ /* 0x010fc800078a08ff */
[CC--:B---3--:R-:W-:Y:S01]  /*18070*/  @!P3 LEA.HI.X R13, R214.reuse, R3.reuse, R11, 0x1, P5 ;  /* 0x00000003d60db211 */ /* 0x0c8fe200028f0c0b */
[----:B------:R-:W-:Y:S01]  /*18080*/  VIADD R11, R214, 0x80 ;  /* 0x00000080d60b7836 */ /* 0x000fe20000000000 */
[CC--:B------:R-:W-:Y:S02]  /*18090*/  @!P2 LEA R24, P4, R15.reuse, R14.reuse, 0x1 ;  /* 0x0000000e0f18a211 */ /* 0x0c0fe400078808ff */
[-C--:B------:R-:W-:Y:S01]  /*180a0*/  @!P1 LEA R26, P5, R8, R14.reuse, 0x1 ;  /* 0x0000000e081a9211 */ /* 0x080fe200078a08ff */
[----:B------:R3:W-:Y:S01]  /*180b0*/  @!P3 ST.E.128 desc[UR40][R12.64], RZ ;  /* 0x000000ff0c00b985 */ /* 0x0007e2000c101d28 */
[----:B------:R-:W-:Y:S02]  /*180c0*/  SHF.R.S32.HI R11, RZ, 0x1f, R11 ;  /* 0x0000001fff0b7819 */ /* 0x000fe4000001140b */
[----:B------:R-:W-:Y:S02]  /*180d0*/  @!P2 LEA.HI.X R25, R15, R3, R28, 0x1, P4 ;  /* 0x000000030f19a211 */ /* 0x000fe400020f0c1c */
[----:B------:R-:W-:-:S02]  /*180e0*/  @!P0 LEA R14, P4, R9, R14, 0x1 ;  /* 0x0000000e090e8211 */ /* 0x000fc400078808ff */
[-C--:B------:R-:W-:Y:S01]  /*180f0*/  @!P1 LEA.HI.X R27, R8, R3.reuse, R11, 0x1, P5 ;  /* 0x00000003081b9211 */ /* 0x080fe200028f0c0b */
[----:B------:R3:W-:Y:S01]  /*18100*/  @!P2 ST.E.128 desc[UR40][R24.64], RZ ;  /* 0x000000ff1800a985 */ /* 0x0007e2000c101d28 */
[----:B------:R-:W-:-:S03]  /*18110*/  @!P0 LEA.HI.X R15, R9, R3, R20, 0x1, P4 ;  /* 0x00000003090f8211 */ /* 0x000fc600020f0c14 */
[----:B------:R3:W-:Y:S04]  /*18120*/  @!P1 ST.E.128 desc[UR40][R26.64], RZ ;  /* 0x000000ff1a009985 */ /* 0x0007e8000c101d28 */
[----:B------:R3:W-:Y:S02]  /*18130*/  @!P0 ST.E.128 desc[UR40][R14.64], RZ ;  /* 0x000000ff0e008985 */ /* 0x0007e4000c101d28 */
.L_x_5783:
[----:B------:R-:W-:Y:S05]  /*18140*/  BSYNC B1 ;  /* 0x0000000000017941 */ /* 0x000fea0003800000 */
.L_x_5782:
[----:B------:R-:W-:-:S03]  /*18150*/  UMOV UR4, 0xffffffff ;  /* 0xffffffff00047882 */ /* 0x000fc60000000000 */
[----:B------:R-:W-:Y:S05]  /*18160*/  BRA.DIV UR4, `(.L_x_5784) ;  /* 0x000000ae04f07947 */ /* 0x000fea000b800000 */
[----:B---3--:R3:W0:Y:S04]  /*18170*/  SHFL.IDX PT, R3, R4, 0x1, 0x181f ;  /* 0x00381f0004037f89 */ /* 0x00862800000e0000 */
[----:B----4-:R3:W4:Y:S02]  /*18180*/  SHFL.IDX PT, R14, R0, 0x1, 0x181f ;  /* 0x00381f00000e7f89 */ /* 0x01072400000e0000 */
.L_x_6022:
        /* <DEDUP_REMOVED lines=16> */
[CC--:B----4-:R-:W-:Y:S02]  /*18290*/  @!P3 LEA R12, P5, R214.reuse, R14.reuse, 0x1 ;  /* 0x0000000ed60cb211 */ /* 0x0d0fe400078a08ff */
[-C--:B------:R-:W-:Y:S02]  /*182a0*/  @!P2 LEA R24, P4, R15, R14.reuse, 0x1 ;  /* 0x0000000e0f18a211 */ /* 0x080fe400078808ff */
[----:B0-----:R-:W-:Y:S02]  /*182b0*/  @!P3 LEA.HI.X R13, R214, R3, R26, 0x1, P5 ;  /* 0x00000003d60db211 */ /* 0x001fe400028f0c1a */
[----:B------:R-:W-:-:S02]  /*182c0*/  @!P1 LEA R26, P5, R11, R14, 0x1 ;  /* 0x0000000e0b1a9211 */ /* 0x000fc400078a08ff */
[-C--:B------:R-:W-:Y:S01]  /*182d0*/  @!P2 LEA.HI.X R25, R15, R3.reuse, R29, 0x1, P4 ;  /* 0x000000030f19a211 */ /* 0x080fe200020f0c1d */
[----:B------:R0:W-:Y:S01]  /*182e0*/  @!P3 ST.E.128 desc[UR40][R12.64], RZ ;  /* 0x000000ff0c00b985 */ /* 0x0001e2000c101d28 */
[----:B------:R-:W-:Y:S02]  /*182f0*/  @!P0 LEA R14, P4, R9, R14, 0x1 ;  /* 0x0000000e090e8211 */ /* 0x000fe400078808ff */
[-C--:B------:R-:W-:Y:S01]  /*18300*/  @!P1 LEA.HI.X R27, R11, R3.reuse, R28, 0x1, P5 ;  /* 0x000000030b1b9211 */ /* 0x080fe200028f0c1c */
[----:B------:R0:W-:Y:S01]  /*18310*/  @!P2 ST.E.128 desc[UR40][R24.64], RZ ;  /* 0x000000ff1800a985 */ /* 0x0001e2000c101d28 */
[----:B------:R-:W-:-:S03]  /*18320*/  @!P0 LEA.HI.X R15, R9, R3, R20, 0x1, P4 ;  /* 0x00000003090f8211 */ /* 0x000fc600020f0c14 */
[----:B------:R0:W-:Y:S04]  /*18330*/  @!P1 ST.E.128 desc[UR40][R26.64], RZ ;  /* 0x000000ff1a009985 */ /* 0x0001e8000c101d28 */
[----:B------:R0:W-:Y:S02]  /*18340*/  @!P0 ST.E.128 desc[UR40][R14.64], RZ ;  /* 0x000000ff0e008985 */ /* 0x0001e4000c101d28 */
.L_x_5786:
[----:B------:R-:W-:Y:S05]  /*18350*/  BSYNC B1 ;  /* 0x0000000000017941 */ /* 0x000fea0003800000 */
.L_x_5785:
[----:B------:R-:W-:-:S03]  /*18360*/  UMOV UR4, 0xffffffff ;  /* 0xffffffff00047882 */ /* 0x000fc60000000000 */
[----:B------:R-:W-:Y:S05]  /*18370*/  BRA.DIV UR4, `(.L_x_5787) ;  /* 0x000000ae04b47947 */ /* 0x000fea000b800000 */
[----:B0-----:R0:W0:Y:S04]  /*18380*/  SHFL.IDX PT, R3, R4, 0x2, 0x181f ;  /* 0x00581f0004037f89 */ /* 0x00102800000e0000 */
[----:B----4-:R4:W0:Y:S02]  /*18390*/  SHFL.IDX PT, R14, R0, 0x2, 0x181f ;  /* 0x00581f00000e7f89 */ /* 0x01082400000e0000 */
.L_x_6026:
        /* <DEDUP_REMOVED lines=16> */
[CC--:B0-----:R-:W-:Y:S02]  /*184a0*/  @!P3 LEA R12, P5, R214.reuse, R14.reuse, 0x1 ;  /* 0x0000000ed60cb211 */ /* 0x0c1fe400078a08ff */
[-C--:B------:R-:W-:Y:S02]  /*184b0*/  @!P2 LEA R24, P4, R15, R14.reuse, 0x1 ;  /* 0x0000000e0f18a211 */ /* 0x080fe400078808ff */
[----:B------:R-:W-:Y:S02]  /*184c0*/  @!P3 LEA.HI.X R13, R214, R3, R26, 0x1, P5 ;  /* 0x00000003d60db211 */ /* 0x000fe400028f0c1a */
        /* <DEDUP_REMOVED lines=9> */
.L_x_5789:
[----:B------:R-:W-:Y:S05]  /*18560*/  BSYNC B1 ;  /* 0x0000000000017941 */ /* 0x000fea0003800000 */
.L_x_5788:
[----:B------:R-:W-:-:S03]  /*18570*/  UMOV UR4, 0xffffffff ;  /* 0xffffffff00047882 */ /* 0x000fc60000000000 */
[----:B------:R-:W-:Y:S05]  /*18580*/  BRA.DIV UR4, `(.L_x_5790) ;  /* 0x000000ae04787947 */ /* 0x000fea000b800000 */
[----:B0-----:R0:W0:Y:S04]  /*18590*/  SHFL.IDX PT, R3, R4, 0x3, 0x181f ;  /* 0x00781f0004037f89 */ /* 0x00102800000e0000 */
[----:B------:R0:W0:Y:S02]  /*185a0*/  SHFL.IDX PT, R14, R0, 0x3, 0x181f ;  /* 0x00781f00000e7f89 */ /* 0x00002400000e0000 */
.L_x_6030:
[----:B0-234-:R-:W-:-:S05]  /*185b0*/  VIADD R0, R10, 0x60 ;  /* 0x000000600a007836 */ /* 0x01dfca0000000000 */
        /* <DEDUP_REMOVED lines=12> */
[----:B------:R-:W-:-:S04]  /*18680*/  @!P3 LEA R10, P5, R214, R14, 0x1 ;  /* 0x0000000ed60ab211 */ /* 0x000fc800078a08ff */
[CC--:B------:R-:W-:Y:S01]  /*18690*/  @!P3 LEA.HI.X R11, R214.reuse, R3.reuse, R8, 0x1, P5 ;  /* 0x00000003d60bb211 */ /* 0x0c0fe200028f0c08 */
        /* <DEDUP_REMOVED lines=12> */
.L_x_5773:
[----:B------:R-:W-:Y:S05]  /*18760*/  BSYNC B0 ;  /* 0x0000000000007941 */ /* 0x000fea0003800000 */
.L_x_5759:
[----:B------:R-:W-:Y:S02]  /*18770*/  ULDC UR4, c[0x0][0xd3c] ;  /* 0x00034f0000047ab9 */ /* 0x000fe40000000800 */
[----:B------:R-:W-:-:S13]  /*18780*/  ISETP.GE.AND P0, PT, R7, UR4, PT ;  /* 0x0000000407007c0c */ /* 0x000fda000bf06270 */
[----:B------:R-:W-:Y:S05]  /*18790*/  @!P0 BRA `(.L_x_5791) ;  /* 0xfffffe9000308947 */ /* 0x000fea000383ffff */
[----:B------:R-:W-:Y:S05]  /*187a0*/  BRA `(.L_x_5629) ;  /* 0x0000009400207947 */ /* 0x000fea0003800000 */
.L_x_5627:
        /* <DEDUP_REMOVED lines=20> */
.L_x_5792:
        /* <DEDUP_REMOVED lines=33> */
[----:B0-----:R-:W-:-:S04]  /*18b00*/  SEL R3, R3, RZ, P5 ;  /* 0x000000ff03037207 */ /* 0x001fc80002800000 */
[----:B------:R-:W-:-:S05]  /*18b10*/  IADD3 R5, R2, R3, RZ ;  /* 0x0000000302057210 */ /* 0x000fca0007ffe0ff */
        /* <DEDUP_REMOVED lines=8> */
.L_x_5796:
        /* <DEDUP_REMOVED lines=39> */
.L_x_5794:
        /* <DEDUP_REMOVED lines=12> */
.L_x_5797:
        /* <DEDUP_REMOVED lines=16> */
[----:B0-----:R-:W-:Y:S01]  /*18fd0*/  MOV R2, RZ ;  /* 0x000000ff00027202 */ /* 0x001fe20000000f00 */
        /* <DEDUP_REMOVED lines=46> */
.L_x_5798:
[----:B-1----:R-:W1:Y:S02]  /*192c0*/  LDC.64 R2, c[0x0][0xd90] ;  /* 0x00036400ff027b82 */ /* 0x002e640000000a00 */
[----:B-1----:R-:W-:-:S05]  /*192d0*/  IMAD.WIDE R2, R14, 0x4, R2 ;  /* 0x000000040e027825 */ /* 0x002fca00078e0202 */
[----:B0-----:R0:W2:Y:S02]  /*192e0*/  LDG.E R7, desc[UR40][R2.64] ;  /* 0x0000002802077981 */ /* 0x0010a4000c1e1900 */
[----:B0-----:R-:W-:Y:S01]  /*192f0*/  MOV R2, RZ ;  /* 0x000000ff00027202 */ /* 0x001fe20000000f00 */
        /* <DEDUP_REMOVED lines=57> */
.L_x_5799:
[----:B01----:R-:W-:-:S05]  /*19690*/  LOP3.LUT R3, RZ, R2, RZ, 0x33, !PT ;  /* 0x00000002ff037212 */ /* 0x003fca00078e33ff */
[----:B------:R-:W-:-:S05]  /*196a0*/  IMAD.IADD R2, R4, 0x1, R3 ;  /* 0x0000000104027824 */ /* 0x000fca00078e0203 */
[----:B------:R1:W-:Y:S01]  /*196b0*/  STL [R1+0x4], R2 ;  /* 0x0000040201007387 */ /* 0x0003e20000100800 */
[----:B------:R-:W-:Y:S05]  /*196c0*/  BRA `(.L_x_5800) ;  /* 0x0000000000107947 */ /* 0x000fea0003800000 */
.L_x_5795:
[----:B------:R-:W-:Y:S01]  /*196d0*/  IMAD.U32 R2, RZ, RZ, UR6 ;  /* 0x00000006ff027e24 */ /* 0x000fe2000f8e00ff */
[----:B------:R0:W-:Y:S04]  /*196e0*/  STL [R1+0x4], RZ ;  /* 0x000004ff01007387 */ /* 0x0001e80000100800 */
[----:B------:R0:W-:Y:S04]  /*196f0*/  STL [R1+0x8], RZ ;  /* 0x000008ff01007387 */ /* 0x0001e80000100800 */
[----:B------:R0:W-:Y:S02]  /*19700*/  STL [R1], R2 ;  /* 0x0000000201007387 */ /* 0x0001e40000100800 */
.L_x_5800:
        /* <DEDUP_REMOVED lines=10> */
.L_x_5793:
[----:B--2---:R-:W2:Y:S01]  /*197b0*/  LDL R0, [R1+0xc] ;  /* 0x00000c0001007983 */ /* 0x004ea20000100800 */
[----:B------:R-:W-:Y:S01]  /*197c0*/  ULDC UR4, c[0x0][0xd3c] ;  /* 0x00034f0000047ab9 */ /* 0x000fe20000000800 */
[----:B------:R-:W-:Y:S02]  /*197d0*/  MOV R19, RZ ;  /* 0x000000ff00137202 */ /* 0x000fe40000000f00 */
[----:B--2---:R-:W-:Y:S01]  /*197e0*/  ISETP.GE.AND P0, PT, R0, UR4, PT ;  /* 0x0000000400007c0c */ /* 0x004fe2000bf06270 */
[----:B------:R-:W-:-:S05]  /*197f0*/  IMAD.MOV.U32 R0, RZ, RZ, 0x1 ;  /* 0x00000001ff007424 */ /* 0x000fca00078e00ff */
[----:B------:R2:W-:Y:S04]  /*19800*/  STL [R1+0x1c], R0 ;  /* 0x00001c0001007387 */ /* 0x0005e80000100800 */
[----:B------:R2:W-:Y:S03]  /*19810*/  STL [R1+0x80], RZ ;  /* 0x000080ff01007387 */ /* 0x0005e60000100800 */
[----:B------:R-:W-:Y:S05]  /*19820*/  @P0 BRA `(.L_x_5801) ;  /* 0x0000008000200947 */ /* 0x000fea0003800000 */
[----:B------:R-:W4:Y:S01]  /*19830*/  S2UR UR5, SR_CgaCtaId ;  /* 0x00000000000579c3 */ /* 0x000f220000008800 */
[C---:B--2---:R-:W-:Y:S01]  /*19840*/  IMAD.SHL.U32 R0, R6.reuse, 0x8, RZ ;  /* 0x0000000806007824 */ /* 0x044fe200078e00ff */
[----:B------:R-:W-:Y:S01]  /*19850*/  LOP3.LUT R4, R6, 0x7f, RZ, 0xc0, !PT ;  /* 0x0000007f06047812 */ /* 0x000fe200078ec0ff */
[----:B------:R-:W-:Y:S01]  /*19860*/  UMOV UR4, 0x400 ;  /* 0x0000040000047882 */ /* 0x000fe20000000000 */
[----:B------:R-:W-:Y:S01]  /*19870*/  BSSY B8, `(.L_x_5801) ;  /* 0x0000803000087945 */ /* 0x000fe20003800000 */
[----:B------:R-:W-:Y:S01]  /*19880*/  IMAD.MOV.U32 R19, RZ, RZ, RZ ;  /* 0x000000ffff137224 */ /* 0x000fe200078e00ff */
[----:B------:R-:W-:Y:S01]  /*19890*/  LOP3.LUT R3, R0, 0x1f8, RZ, 0xc0, !PT ;  /* 0x000001f800037812 */ /* 0x000fe200078ec0ff */
[----:B01----:R-:W-:Y:S01]  /*198a0*/  IMAD.SHL.U32 R2, R4, 0x8, RZ ;  /* 0x0000000804027824 */ /* 0x003fe200078e00ff */
        /* <DEDUP_REMOVED lines=10> */
[----:B----4-:R-:W-:-:S06]  /*19950*/  ULEA UR4, UR5, UR4, 0x18 ;  /* 0x0000000405047291 */ /* 0x010fcc000f8ec03f */
        /* <DEDUP_REMOVED lines=8> */
[C---:B-1----:R-:W-:Y:S02]  /*199e0*/  LOP3.LUT R2, R0.reuse, 0x80, RZ, 0xfc, !PT ;  /* 0x0000008000027812 */ /* 0x042fe400078efcff */
[----:B------:R-:W-:-:S07]  /*199f0*/  LOP3.LUT R0, R0, 0xc0, RZ, 0xfc, !PT ;  /* 0x000000c000007812 */ /* 0x000fce00078efcff */
.L_x_5951:
[----:B--2---:R-:W2:Y:S01]  /*19a00*/  LDL R0, [R1+0xc] ;  /* 0x00000c0001007983 */ /* 0x004ea20000100800 */
[----:B-1----:R-:W2:Y:S01]  /*19a10*/  LDC.64 R2, c[0x0][0xd88] ;  /* 0x00036200ff027b82 */ /* 0x002ea20000000a00 */
[----:B------:R-:W-:Y:S05]  /*19a20*/  YIELD ;  /* 0x0000000000007946 */ /* 0x000fea0003800000 */
[----:B------:R-:W-:Y:S01]  /*19a30*/  ULDC.64 UR4, c[0x0][0xb20] ;  /* 0x0002c80000047ab9 */ /* 0x000fe20000000a00 */
[----:B---3--:R-:W-:Y:S02]  /*19a40*/  CS2R R8, SRZ ;  /* 0x0000000000087805 */ /* 0x008fe4000001ff00 */
[----:B------:R-:W-:Y:S01]  /*19a50*/  ISETP.NE.U32.AND P0, PT, RZ, UR4, PT ;  /* 0x00000004ff007c0c */ /* 0x000fe2000bf05070 */
[----:B------:R-:W-:Y:S01]  /*19a60*/  ULDC.64 UR10, c[0x0][0xb10] ;  /* 0x0002c400000a7ab9 */ /* 0x000fe20000000a00 */
[----:B------:R-:W-:Y:S01]  /*19a70*/  ULDC.64 UR8, c[0x0][0xb08] ;  /* 0x0002c20000087ab9 */ /* 0x000fe20000000a00 */
[----:B------:R-:W-:Y:S01]  /*19a80*/  ULDC.64 UR6, c[0x0][0xb00] ;  /* 0x0002c00000067ab9 */ /* 0x000fe20000000a00 */
[----:B--2---:R-:W-:-:S05]  /*19a90*/  IMAD.WIDE R2, R0, 0x4, R2 ;  /* 0x0000000400027825 */ /* 0x004fca00078e0202 */
[----:B0-----:R-:W0:Y:S01]  /*19aa0*/  LDG.E R13, desc[UR40][R2.64] ;  /* 0x00000028020d7981 */ /* 0x001e22000c1e1900 */
        /* <DEDUP_REMOVED lines=21> */
[----:B------:R-:W-:Y:S02]  /*19c00*/  IADD3.X R3, R15, UR5, RZ, P4, !PT ;  /* 0x000000050f037c10 */ /* 0x000fe4000a7fe4ff */
        /* <DEDUP_REMOVED lines=32> */
.L_x_5802:
        /* <DEDUP_REMOVED lines=17> */
.L_x_5803:
[----:B------:R-:W-:Y:S05]  /*19f20*/  @!P0 BRA `(.L_x_5804) ;  /* 0x00000000000c8947 */ /* 0x000fea0003800000 */
[----:B------:R-:W2:Y:S04]  /*19f30*/  LDG.E R8, desc[UR40][R6.64] ;  /* 0x0000002806087981 */ /* 0x000ea8000c1e1900 */
[----:B------:R-:W2:Y:S02]  /*19f40*/  LDG.E R6, desc[UR40][R6.64+0x4] ;  /* 0x0000042806067981 */ /* 0x000ea4000c1e1900 */
[----:B--2---:R-:W-:-:S07]  /*19f50*/  IMAD.IADD R8, R6, 0x1, -R8 ;  /* 0x0000000106087824 */ /* 0x004fce00078e0a08 */
.L_x_5804:
[----:B-1----:R-:W2:Y:S01]  /*19f60*/  @P1 LDG.E R2, desc[UR40][R4.64] ;  /* 0x0000002804021981 */ /* 0x002ea2000c1e1900 */
[----:B------:R-:W1:Y:S03]  /*19f70*/  LDC R3, c[0x0][0x448] ;  /* 0x00011200ff037b82 */ /* 0x000e660000000800 */
[----:B------:R-:W3:Y:S04]  /*19f80*/  LDL R6, [R1+0x4] ;  /* 0x0000040001067983 */ /* 0x000ee80000100800 */
[----:B------:R4:W2:Y:S01]  /*19f90*/  @P1 LDG.E R4, desc[UR40][R4.64+0x4] ;  /* 0x0000042804041981 */ /* 0x0008a2000c1e1900 */
[----:B-1----:R-:W-:-:S13]  /*19fa0*/  ISETP.NE.AND P0, PT, R3, 0x1, PT ;  /* 0x000000010300780c */ /* 0x002fda0003f05270 */
[----:B------:R-:W1:Y:S08]  /*19fb0*/  @P0 LDC R3, c[0x0][0x44c] ;  /* 0x00011300ff030b82 */ /* 0x000e700000000800 */
[----:B----4-:R-:W4:Y:S01]  /*19fc0*/  @P0 LDC R5, c[0x0][0x450] ;  /* 0x00011400ff050b82 */ /* 0x010f220000000800 */
[----:B-----5:R-:W-:Y:S01]  /*19fd0*/  IMAD.IADD R7, R8, 0x1, -R0 ;  /* 0x0000000108077824 */ /* 0x020fe200078e0a00 */
[----:B------:R-:W-:-:S05]  /*19fe0*/  LOP3.LUT R12, R10, 0xff, RZ, 0xc0, !PT ;  /* 0x000000ff0a0c7812 */ /* 0x000fca00078ec0ff */
[----:B------:R0:W-:Y:S01]  /*19ff0*/  STL [R1+0x84], R12 ;  /* 0x0000840c01007387 */ /* 0x0001e20000100800 */
[----:B------:R-:W-:Y:S01]  /*1a000*/  BSSY B0, `(.L_x_5805) ;  /* 0x0000032000007945 */ /* 0x000fe20003800000 */
[----:B------:R-:W-:Y:S01]  /*1a010*/  SHF.R.U32.HI R10, RZ, 0x10, R10 ;  /* 0x00000010ff0a7819 */ /* 0x000fe2000001160a */
[----:B--2---:R-:W-:Y:S02]  /*1a020*/  @P1 IMAD.IADD R11, R4, 0x1, -R2 ;  /* 0x00000001040b1824 */ /* 0x004fe400078e0a02 */
[----:B---3--:R-:W-:-:S05]  /*1a030*/  IMAD.SHL.U32 R2, R6, 0x80, RZ ;  /* 0x0000008006027824 */ /* 0x008fca00078e00ff */
[----:B------:R-:W-:-:S05]  /*1a040*/  IADD3 R2, R2, 0x7f, RZ ;  /* 0x0000007f02027810 */ /* 0x000fca0007ffe0ff */
[----:B-1----:R-:W-:-:S05]  /*1a050*/  @P0 IMAD.HI.U32 R0, R2, R3, RZ ;  /* 0x0000000302000227 */ /* 0x002fca00078e00ff */
[----:B----4-:R-:W-:Y:S01]  /*1a060*/  @P0 SHF.R.U32.HI R2, RZ, R5, R0 ;  /* 0x00000005ff020219 */ /* 0x010fe20000011600 */
[----:B------:R-:W-:-:S05]  /*1a070*/  IMAD.IADD R0, R7, 0x1, R11 ;  /* 0x0000000107007824 */ /* 0x000fca00078e020b */
[C---:B------:R-:W-:Y:S01]  /*1a080*/  IADD3 R21, R0.reuse, 0x60, -R14 ;  /* 0x0000006000157810 */ /* 0x040fe20007ffe80e */
        /* <DEDUP_REMOVED lines=9> */
[----:B------:R-:W-:Y:S01]  /*1a120*/  ISETP.GE.AND P0, PT, R6, 0x1, PT ;  /* 0x000000010600780c */ /* 0x000fe20003f06270 */
[----:B------:R-:W-:-:S12]  /*1a130*/  IMAD.MOV.U32 R0, RZ, RZ, RZ ;  /* 0x000000ffff007224 */ /* 0x000fd800078e00ff */
        /* <DEDUP_REMOVED lines=30> */
.L_x_5806:
[----:B------:R-:W-:Y:S05]  /*1a320*/  BSYNC B0 ;  /* 0x0000000000007941 */ /* 0x000fea0003800000 */
.L_x_5805:
[-C--:B------:R-:W-:Y:S01]  /*1a330*/  IMAD R2, R12, R0.reuse, RZ ;  /* 0x000000000c027224 */ /* 0x080fe200078e02ff */
[----:B------:R-:W-:Y:S04]  /*1a340*/  BSSY B0, `(.L_x_5807) ;  /* 0x0000141000007945 */ /* 0x000fe80003800000 */
[----:B------:R-:W-:-:S05]  /*1a350*/  VIADDMNMX R0, R2, R0, R6, PT ;  /* 0x0000000002007246 */ /* 0x000fca0003800106 */
[--C-:B------:R-:W-:Y:S02]  /*1a360*/  IMAD R3, R0, 0x60, -R7.reuse ;  /* 0x0000006000037824 */ /* 0x100fe400078e0a07 */
[----:B------:R-:W-:-:S03]  /*1a370*/  IMAD R0, R2, 0x60, -R7 ;  /* 0x0000006002007824 */ /* 0x000fc600078e0a07 */
[----:B------:R-:W-:Y:S02]  /*1a380*/  VIMNMX R11, R3, R11, PT ;  /* 0x0000000b030b7248 */ /* 0x000fe40003fe0100 */
[----:B------:R-:W-:-:S04]  /*1a390*/  VIMNMX R0, RZ, R0, !PT ;  /* 0x00000000ff007248 */ /* 0x000fc80007fe0100 */
        /* <DEDUP_REMOVED lines=18> */
.L_x_6033:
[----:B-1----:R-:W-:Y:S02]  /*1a4c0*/  ISETP.NE.AND P0, PT, R14, RZ, PT ;  /* 0x000000ff0e00720c */ /* 0x002fe40003f05270 */
[----:B------:R-:W-:-:S11]  /*1a4d0*/  PLOP3.LUT P6, PT, PT, PT, PT, 0x8, 0x0 ;  /* 0x000000000000781c */ /* 0x000fd60003fce170 */
[----:B------:R-:W-:Y:S05]  /*1a4e0*/  @P0 BRA `(.L_x_5810) ;  /* 0x00000000000c0947 */ /* 0x000fea0003800000 */
[----:B------:R-:W-:-:S03]  /*1a4f0*/  UMOV UR4, 0xffffffff ;  /* 0xffffffff00047882 */ /* 0x000fc60000000000 */
[----:B------:R-:W-:Y:S05]  /*1a500*/  BRA.DIV UR4, `(.L_x_5811) ;  /* 0x0000009204147947 */ /* 0x000fea000b800000 */
[----:B------:R-:W-:-:S13]  /*1a510*/  ELECT P6, URZ, PT ;  /* 0x00000000003f782f */ /* 0x000fda00038c0000 */
.L_x_5810:
        /* <DEDUP_REMOVED lines=9> */
.L_x_6036:
[----:B------:R-:W-:Y:S05]  /*1a5b0*/  BSYNC B1 ;  /* 0x0000000000017941 */ /* 0x000fea0003800000 */
.L_x_5812:
        /* <DEDUP_REMOVED lines=12> */
.L_x_6037:
[----:B------:R-:W-:Y:S05]  /*1a680*/  BSYNC B2 ;  /* 0x0000000000027941 */ /* 0x000fea0003800000 */
.L_x_5816:
[----:B------:R-:W-:Y:S04]  /*1a690*/  BSSY B2, `(.L_x_5818) ;  /* 0x0000009000027945 */ /* 0x000fe80003800000 */
[----:B------:R-:W-:Y:S05]  /*1a6a0*/  @P1 BRA `(.L_x_5819) ;  /* 0x00000000001c1947 */ /* 0x000fea0003800000 */
[----:B------:R-:W1:Y:S01]  /*1a6b0*/  S2R R5, SR_TID.X ;  /* 0x0000000000057919 */ /* 0x000e620000002100 */
[----:B------:R-:W-:-:S04]  /*1a6c0*/  MOV R4, 0x3000 ;  /* 0x0000300000047802 */ /* 0x000fc80000000f00 */
[----:B------:R2:W-:Y:S01]  /*1a6d0*/  SYNCS.ARRIVE.TRANS64 RZ, [R3+URZ+0x32490], R4 ;  /* 0x0324900403ff79a7 */ /* 0x0005e2000800003f */
[----:B-1----:R-:W-:-:S04]  /*1a6e0*/  LOP3.LUT R5, R5, 0x1f, RZ, 0xc0, !PT ;  /* 0x0000001f05057812 */ /* 0x002fc800078ec0ff */
[----:B------:R-:W-:-:S13]  /*1a6f0*/  ISETP.NE.AND P0, PT, R5, RZ, PT ;  /* 0x000000ff0500720c */ /* 0x000fda0003f05270 */
[----:B--2---:R-:W-:Y:S05]  /*1a700*/  @!P0 BRA `(.L_x_5819) ;  /* 0x0000000000048947 */ /* 0x004fea0003800000 */
[----:B------:R-:W-:Y:S01]  /*1a710*/  BPT.TRAP 0x1 ;  /* 0x000000040000795c */ /* 0x000fe20000300000 */
.L_x_5819:
[----:B------:R-:W-:Y:S05]  /*1a720*/  BSYNC B2 ;  /* 0x0000000000027941 */ /* 0x000fea0003800000 */
.L_x_5818:
        /* <DEDUP_REMOVED lines=13> */
.L_x_5820:
        /* <DEDUP_REMOVED lines=13> */
.L_x_6038:
[----:B------:R-:W-:Y:S05]  /*1a8d0*/  BSYNC B2 ;  /* 0x0000000000027941 */ /* 0x000fea0003800000 */
.L_x_5821:
        /* <DEDUP_REMOVED lines=11> */
.L_x_5824:
[----:B------:R-:W-:Y:S05]  /*1a990*/  BSYNC B2 ;  /* 0x0000000000027941 */ /* 0x000fea0003800000 */
.L_x_5823:
        /* <DEDUP_REMOVED lines=10> */
.L_x_5825:
        /* <DEDUP_REMOVED lines=15> */
.L_x_5826:
        /* <DEDUP_REMOVED lines=15> */
.L_x_5827:
        /* <DEDUP_REMOVED lines=15> */
.L_x_5828:
        /* <DEDUP_REMOVED lines=10> */
.L_x_5815:
[----:B------:R-:W-:Y:S05]  /*1adb0*/  BSYNC B1 ;  /* 0x0000000000017941 */ /* 0x000fea0003800000 */
.L_x_5814:
        /* <DEDUP_REMOVED lines=13> */
.L_x_5844:
        /* <DEDUP_REMOVED lines=13> */
.L_x_6039:
[----:B------:R-:W-:Y:S05]  /*1af60*/  BSYNC B2 ;  /* 0x0000000000027941 */ /* 0x000fea0003800000 */
.L_x_5831:
        /* <DEDUP_REMOVED lines=9> */
.L_x_5834:
[----:B------:R-:W-:Y:S05]  /*1b000*/  BSYNC B2 ;  /* 0x0000000000027941 */ /* 0x000fea0003800000 */
.L_x_5833:
        /* <DEDUP_REMOVED lines=12> */
.L_x_5835:
        /* <DEDUP_REMOVED lines=13> */
.L_x_6040:
[----:B------:R-:W-:Y:S05]  /*1b1a0*/  BSYNC B2 ;  /* 0x0000000000027941 */ /* 0x000fea0003800000 */
.L_x_5836:
[----:B------:R-:W-:Y:S01]  /*1b1b0*/  BSSY B2, `(.L_x_5838) ;  /* 0x000000b000027945 */ /* 0x000fe20003800000 */
[----:B------:R-:W-:Y:S01]  /*1b1c0*/  MOV R12, 0x0 ;  /* 0x00000000000c7802 */ /* 0x000fe20000000f00 */
[----:B------:R-:W-:Y:S02]  /*1b1d0*/  IMAD.MOV.U32 R13, RZ, RZ, 0x12f00000 ;  /* 0x12f00000ff0d7424 */ /* 0x000fe400078e00ff */
[----:B------:R-:W-:Y:S05]  /*1b1e0*/  @P2 BRA `(.L_x_5839) ;  /* 0x00000000001c2947 */ /* 0x000fea0003800000 */
[----:B------:R-:W2:Y:S01]  /*1b1f0*/  S2R R6, SR_TID.X ;  /* 0x0000000000067919 */ /* 0x000ea20000002100 */
[----:B01----:R-:W-:-:S04]  /*1b200*/  IMAD.MOV.U32 R5, RZ, RZ, 0xc000 ;  /* 0x0000c000ff057424 */ /* 0x003fc800078e00ff */
[----:B------:R3:W-:Y:S01]  /*1b210*/  SYNCS.ARRIVE.TRANS64 RZ, [R4+URZ+0x324b0], R5 ;  /* 0x0324b00504ff79a7 */ /* 0x0007e2000800003f */
[----:B--2---:R-:W-:-:S04]  /*1b220*/  LOP3.LUT R6, R6, 0x1f, RZ, 0xc0, !PT ;  /* 0x0000001f06067812 */ /* 0x004fc800078ec0ff */
[----:B------:R-:W-:-:S13]  /*1b230*/  ISETP.NE.AND P1, PT, R6, RZ, PT ;  /* 0x000000ff0600720c */ /* 0x000fda0003f25270 */
[----:B---3--:R-:W-:Y:S05]  /*1b240*/  @!P1 BRA `(.L_x_5839) ;  /* 0x0000000000049947 */ /* 0x008fea0003800000 */
[----:B------:R-:W-:Y:S01]  /*1b250*/  BPT.TRAP 0x1 ;  /* 0x000000040000795c */ /* 0x000fe20000300000 */
.L_x_5839:
[----:B------:R-:W-:Y:S05]  /*1b260*/  BSYNC B2 ;  /* 0x0000000000027941 */ /* 0x000fea0003800000 */
.L_x_5838:
        /* <DEDUP_REMOVED lines=10> */
.L_x_5840:
        /* <DEDUP_REMOVED lines=15> */
.L_x_5841:
        /* <DEDUP_REMOVED lines=15> */
.L_x_5842:
        /* <DEDUP_REMOVED lines=15> */
.L_x_5843:
        /* <DEDUP_REMOVED lines=10> */
.L_x_5830:
[----:B------:R-:W-:Y:S05]  /*1b680*/  BSYNC B1 ;  /* 0x0000000000017941 */ /* 0x000fea0003800000 */
.L_x_5829:
        /* <DEDUP_REMOVED lines=12> */
.L_x_5808:
[----:B------:R-:W-:Y:S05]  /*1b750*/  BSYNC B0 ;  /* 0x0000000000007941 */ /* 0x000fea0003800000 */
.L_x_5807:
        /* <DEDUP_REMOVED lines=49> */
.L_x_5846:
[----:B------:R-:W-:Y:S05]  /*1ba70*/  BSYNC B0 ;  /* 0x0000000000007941 */ /* 0x000fea0003800000 */
.L_x_5845:
        /* <DEDUP_REMOVED lines=16> */
[----:B------:R-:W0:Y:S08]  /*1bb80*/  FLO.U32 R0, UR4 ;  /* 0x0000000400007d00 */ /* 0x000e3000080e0000 */
[----:B------:R-:W1:Y:S01]  /*1bb90*/  POPC R2, UR4 ;  /* 0x0000000400027d09 */ /* 0x000e620008000000 */
[----:B0-----:R-:W-:-:S13]  /*1bba0*/  ISETP.EQ.U32.AND P0, PT, R0, R3, PT ;  /* 0x000000030000720c */ /* 0x001fda0003f02070 */
[----:B-1----:R-:W2:Y:S01]  /*1bbb0*/  @P0 ATOMG.E.ADD.STRONG.GPU PT, R5, desc[UR40][R4.64], R2 ;  /* 0x00000002040509a8 */ /* 0x002ea200081ee1e8 */
[----:B------:R-:W0:Y:S02]  /*1bbc0*/  S2R R3, SR_LTMASK ;  /* 0x0000000000037919 */ /* 0x000e240000003900 */
[----:B0-----:R-:W-:-:S06]  /*1bbd0*/  LOP3.LUT R3, R3, UR4, RZ, 0xc0, !PT ;  /* 0x0000000403037c12 */ /* 0x001fcc000f8ec0ff */
[----:B------:R-:W0:Y:S01]  /*1bbe0*/  POPC R3, R3 ;  /* 0x0000000300037309 */ /* 0x000e220000000000 */
[----:B--2---:R-:W0:Y:S02]  /*1bbf0*/  SHFL.IDX PT, R0, R5, R0, 0x1f ;  /* 0x00001f0005007589 */ /* 0x004e2400000e0000 */
[----:B0-----:R-:W-:-:S05]  /*1bc00*/  IADD3 R0, R0, UR37, R3 ;  /* 0x0000002500007c10 */ /* 0x001fca000fffe003 */
[----:B------:R0:W-:Y:S01]  /*1bc10*/  STL [R1], R0 ;  /* 0x0000000001007387 */ /* 0x0001e20000100800 */
[----:B------:R-:W-:Y:S05]  /*1bc20*/  BRA `(.L_x_5849) ;  /* 0x00000048009c7947 */ /* 0x000fea0003800000 */
.L_x_5848:
[----:B------:R-:W-:Y:S01]  /*1bc30*/  IADD3 R0, R18, 0x1c400, RZ ;  /* 0x0001c40012007810 */ /* 0x000fe20007ffe0ff */
[----:B------:R-:W-:Y:S03]  /*1bc40*/  BSSY B6, `(.L_x_5850) ;  /* 0x0000013000067945 */ /* 0x000fe60003800000 */
        /* <DEDUP_REMOVED lines=18> */
.L_x_5851:
[----:B------:R-:W-:Y:S05]  /*1bd70*/  BSYNC B6 ;  /* 0x0000000000067941 */ /* 0x000fea0003800000 */
.L_x_5850:
        /* <DEDUP_REMOVED lines=20> */
.L_x_5854:
        /* <DEDUP_REMOVED lines=16> */
.L_x_5853:
[----:B------:R-:W-:Y:S05]  /*1bfc0*/  BSYNC B6 ;  /* 0x0000000000067941 */ /* 0x000fea0003800000 */
.L_x_5852:
        /* <DEDUP_REMOVED lines=24> */
.L_x_6043:
        /* <DEDUP_REMOVED lines=11> */
.L_x_6046:
        /* <DEDUP_REMOVED lines=24> */
.L_x_5858:
[----:B-1----:R-:W2:Y:S01]  /*1c380*/  LDL R2, [R1+0x1c] ;  /* 0x00001c0001027983 */ /* 0x002ea20000100800 */
[----:B0-----:R-:W-:Y:S01]  /*1c390*/  IMAD R0, R19, 0x8, R18 ;  /* 0x0000000813007824 */ /* 0x001fe200078e0212 */
[----:B--2---:R-:W-:-:S04]  /*1c3a0*/  SHF.L.U32 R2, R2, 0x1f, RZ ;  /* 0x0000001f02027819 */ /* 0x004fc800000006ff */
[----:B------:R-:W0:Y:S02]  /*1c3b0*/  SYNCS.PHASECHK.TRANS64.TRYWAIT P0, [R0+URZ+0x32440], R2 ;  /* 0x03244002000075a7 */ /* 0x000e24000800017f */
[----:B0-----:R-:W-:Y:S05]  /*1c3c0*/  @!P0 BRA `(.L_x_5859) ;  /* 0x00000074003c8947 */ /* 0x001fea0003800000 */
.L_x_6047:
        /* <DEDUP_REMOVED lines=11> */
.L_x_5860:
        /* <DEDUP_REMOVED lines=24> */
.L_x_5856:
        /* <DEDUP_REMOVED lines=22> */
[----:B------:R-:W-:Y:S01]  /*1c760*/  IMAD.U32 R4, RZ, RZ, UR4 ;  /* 0x00000004ff047e24 */ /* 0x000fe2000f8e00ff */
[----:B------:R-:W-:Y:S01]  /*1c770*/  MOV R6, UR6 ;  /* 0x0000000600067c02 */ /* 0x000fe20008000f00 */
[----:B0-----:R-:W0:Y:S01]  /*1c780*/  LDC.64 R2, c[0x4][R2] ;  /* 0x0100000002027b82 */ /* 0x001e220000000a00 */
        /* <DEDUP_REMOVED lines=9> */
.L_x_5862:
[----:B------:R-:W-:Y:S05]  /*1c820*/  BSYNC B6 ;  /* 0x0000000000067941 */ /* 0x000fea0003800000 */
.L_x_5861:
[----:B------:R-:W2:Y:S01]  /*1c830*/  LDL R10, [R1+0x4] ;  /* 0x00000400010a7983 */ /* 0x000ea20000100800 */
        /* <DEDUP_REMOVED lines=83> */
[----:B------:R-:W-:Y:S04]  /*1cd70*/  SHFL.IDX PT, R6, R2, 0x2, 0x181f ;  /* 0x00581f0002067f89 */ /* 0x000fe800000e0000 */
[----:B0-----:R-:W0:Y:S04]  /*1cd80*/  SHFL.IDX PT, R4, R3, 0x2, 0x181f ;  /* 0x00581f0003047f89 */ /* 0x001e2800000e0000 */
[----:B------:R1:W-:Y:S02]  /*1cd90*/  STL [R1+0x60], R11 ;  /* 0x0000600b01007387 */ /* 0x0003e40000100800 */
[----:B-1----:R-:W-:-:S04]  /*1cda0*/  IADD3 R11, R10, 0x20, RZ ;  /* 0x000000200a0b7810 */ /* 0x002fc80007ffe0ff */
[----:B------:R-:W-:-:S13]  /*1cdb0*/  ISETP.GE.AND P1, PT, R11, R0, PT ;  /* 0x000000000b00720c */ /* 0x000fda0003f26270 */
[----:B0-----:R-:W-:-:S05]  /*1cdc0*/  @!P1 LEA R5, P2, R9, R4, 0x1 ;  /* 0x0000000409059211 */ /* 0x001fca00078408ff */
[----:B------:R-:W-:-:S05]  /*1cdd0*/  @!P1 IMAD.X R4, RZ, RZ, R6, P2 ;  /* 0x000000ffff049224 */ /* 0x000fca00010e0606 */
        /* <DEDUP_REMOVED lines=51> */
.L_x_6064:
        /* <DEDUP_REMOVED lines=12> */
.L_x_5864:
        /* <DEDUP_REMOVED lines=25> */
[----:B------:R-:W-:Y:S01]  /*1d360*/  IMAD.U32 R4, RZ, RZ, UR6 ;  /* 0x00000006ff047e24 */ /* 0x000fe2000f8e00ff */
[----:B------:R-:W-:Y:S01]  /*1d370*/  MOV R8, 0x70 ;  /* 0x0000007000087802 */ /* 0x000fe20000000f00 */
[----:B------:R-:W0:Y:S01]  /*1d380*/  LDC.64 R2, c[0x4][R2] ;  /* 0x0100000002027b82 */ /* 0x000e220000000a00 */
[----:B------:R-:W-:Y:S02]  /*1d390*/  IMAD.U32 R5, RZ, RZ, UR7 ;  /* 0x00000007ff057e24 */ /* 0x000fe4000f8e00ff */
[----:B------:R-:W-:Y:S02]  /*1d3a0*/  IMAD.U32 R6, RZ, RZ, UR8 ;  /* 0x00000008ff067e24 */ /* 0x000fe4000f8e00ff */
[----:B------:R-:W-:-:S02]  /*1d3b0*/  IMAD.U32 R7, RZ, RZ, UR9 ;  /* 0x00000009ff077e24 */ /* 0x000fc4000f8e00ff */
[----:B------:R-:W-:Y:S02]  /*1d3c0*/  IMAD.U32 R10, RZ, RZ, UR4 ;  /* 0x00000004ff0a7e24 */ /* 0x000fe4000f8e00ff */
[----:B------:R-:W-:Y:S02]  /*1d3d0*/  IMAD.U32 R11, RZ, RZ, UR5 ;  /* 0x00000005ff0b7e24 */ /* 0x000fe4000f8e00ff */
[----:B------:R-:W-:Y:S02]  /*1d3e0*/  IMAD.MOV.U32 R12, RZ, RZ, 0x1 ;  /* 0x00000001ff0c7424 */ /* 0x000fe400078e00ff */
[----:B------:R-:W-:-:S07]  /*1d3f0*/  IMAD.MOV.U32 R13, RZ, RZ, RZ ;  /* 0x000000ffff0d7224 */ /* 0x000fce00078e00ff */
[----:B------:R-:W-:-:S07]  /*1d400*/  LEPC R20, `(.L_x_5866) ;  /* 0x000000001014794e */ /* 0x000fce0000000000 */
[----:B0-----:R-:W-:Y:S05]  /*1d410*/  CALL.ABS.NOINC R2 ;  /* 0x0000000002007343 */ /* 0x001fea0003c00000 */
.L_x_5866:
[----:B------:R-:W-:Y:S05]  /*1d420*/  BSYNC B6 ;  /* 0x0000000000067941 */ /* 0x000fea0003800000 */
.L_x_5865:
        /* <DEDUP_REMOVED lines=151> */
.L_x_6082:
[----:B--2---:R-:W2:Y:S01]  /*1dda0*/  LDL.LU R2, [R1+0x7c] ;  /* 0x00007c0001027983 */ /* 0x004ea20000300800 */
[----:B------:R-:W-:Y:S01]  /*1ddb0*/  BSSY B0, `(.L_x_5868) ;  /* 0x000000d000007945 */ /* 0x000fe20003800000 */
[----:B--2---:R-:W-:-:S13]  /*1ddc0*/  ISETP.GE.AND P4, PT, R2, R3, PT ;  /* 0x000000030200720c */ /* 0x004fda0003f86270 */
[----:B------:R-:W-:Y:S05]  /*1ddd0*/  @P4 BRA `(.L_x_5869) ;  /* 0x0000000000284947 */ /* 0x000fea0003800000 */
[----:B0-----:R-:W2:Y:S01]  /*1dde0*/  LDL R4, [R1+0x18] ;  /* 0x0000180001047983 */ /* 0x001ea20000100800 */
        /* <DEDUP_REMOVED lines=9> */
.L_x_5869:
[----:B------:R-:W-:Y:S05]  /*1de80*/  BSYNC B0 ;  /* 0x0000000000007941 */ /* 0x000fea0003800000 */
.L_x_5868:
[----:B------:R-:W-:Y:S01]  /*1de90*/  NOP ;  /* 0x0000000000007918 */ /* 0x000fe20000000000 */
[----:B------:R-:W-:-:S13]  /*1dea0*/  PLOP3.LUT P0, PT, PT, PT, PT, 0x80, 0x0 ;  /* 0x000000000000781c */ /* 0x000fda0003f0f070 */
.L_x_5870:
        /* <DEDUP_REMOVED lines=10> */
[----:B------:R-:W-:-:S04]  /*1df50*/  LOP3.LUT R0, R0, 0xfffffffe, RZ, 0xc0, !PT ;  /* 0xfffffffe00007812 */ /* 0x000fc800078ec0ff */
[----:B------:R-:W-:-:S04]  /*1df60*/  IADD3 R0, R2, -R0, RZ ;  /* 0x8000000002007210 */ /* 0x000fc80007ffe0ff */
[----:B------:R-:W-:Y:S01]  /*1df70*/  SHF.L.U32 R0, R0, 0x1f, RZ ;  /* 0x0000001f00007819 */ /* 0x000fe200000006ff */
[----:B------:R-:W-:Y:S01]  /*1df80*/  NOP ;  /* 0x0000000000007918 */ /* 0x000fe20000000000 */
[----:B------:R1:W-:Y:S01]  /*1df90*/  SYNCS.ARRIVE.TRANS64.A1T0 RZ, [R18+URZ+0x32410], RZ ;  /* 0x032410ff12ff79a7 */ /* 0x0003e2000810003f */
[----:B------:R-:W-:Y:S01]  /*1dfa0*/  BSSY B0, `(.L_x_5871) ;  /* 0x0000003000007945 */ /* 0x000fe20003800000 */
[----:B------:R-:W2:Y:S03]  /*1dfb0*/  SYNCS.PHASECHK.TRANS64.TRYWAIT P0, [R18+URZ+0x32420], R0 ;  /* 0x03242000120075a7 */ /* 0x000ea6000800017f */
[----:B-12---:R-:W-:Y:S05]  /*1dfc0*/  @!P0 BRA `(.L_x_5872) ;  /* 0x0000007000988947 */ /* 0x006fea0003800000 */
.L_x_6083:
[----:B------:R-:W-:Y:S05]  /*1dfd0*/  BSYNC B0 ;  /* 0x0000000000007941 */ /* 0x000fea0003800000 */
.L_x_5871:
[----:B------:R-:W2:Y:S01]  /*1dfe0*/  LDL R2, [R1+0x10] ;  /* 0x0000100001027983 */ /* 0x000ea20000100800 */
[----:B------:R-:W-:Y:S01]  /*1dff0*/  BSSY B0, `(.L_x_5873) ;  /* 0x000005a000007945 */ /* 0x000fe20003800000 */
[----:B--2---:R-:W-:-:S13]  /*1e000*/  LOP3.LUT P0, RZ, R2, 0x1, RZ, 0xc0, !PT ;  /* 0x0000000102ff7812 */ /* 0x004fda000780c0ff */
[----:B------:R-:W-:Y:S05]  /*1e010*/  @!P0 BRA `(.L_x_5874) ;  /* 0x00000004005c8947 */ /* 0x000fea0003800000 */
[----:B0-----:R-:W1:Y:S01]  /*1e020*/  LDL R4, [R1+0x1c] ;  /* 0x00001c0001047983 */ /* 0x001e620000100800 */
[----:B------:R-:W-:Y:S01]  /*1e030*/  IMAD R2, R19, 0x8, R18 ;  /* 0x0000000813027824 */ /* 0x000fe200078e0212 */
[----:B------:R-:W-:Y:S01]  /*1e040*/  BSSY B1, `(.L_x_5875) ;  /* 0x0000007000017945 */ /* 0x000fe20003800000 */
[----:B------:R-:W0:Y:S02]  /*1e050*/  S2R R3, SR_TID.X ;  /* 0x0000000000037919 */ /* 0x000e240000002100 */
[----:B0-----:R-:W-:-:S04]  /*1e060*/  LOP3.LUT R3, R3, 0x7f, RZ, 0xc0, !PT ;  /* 0x0000007f03037812 */ /* 0x001fc800078ec0ff */
[----:B------:R-:W-:Y:S02]  /*1e070*/  ISETP.NE.AND P1, PT, R3, RZ, PT ;  /* 0x000000ff0300720c */ /* 0x000fe40003f25270 */
[----:B-1----:R-:W-:-:S04]  /*1e080*/  SHF.L.U32 R0, R4, 0x1f, RZ ;  /* 0x0000001f04007819 */ /* 0x002fc800000006ff */
[----:B------:R-:W0:Y:S02]  /*1e090*/  SYNCS.PHASECHK.TRANS64.TRYWAIT P0, [R2+URZ+0x32460], R0 ;  /* 0x03246000020075a7 */ /* 0x000e24000800017f */
[----:B0-----:R-:W-:Y:S05]  /*1e0a0*/  @!P0 BRA `(.L_x_5876) ;  /* 0x0000007000748947 */ /* 0x001fea0003800000 */
.L_x_6084:
[----:B------:R-:W-:Y:S05]  /*1e0b0*/  BSYNC B1 ;  /* 0x0000000000017941 */ /* 0x000fea0003800000 */
.L_x_5875:
        /* <DEDUP_REMOVED lines=9> */
.L_x_5878:
[----:B------:R-:W-:Y:S05]  /*1e150*/  BSYNC B1 ;  /* 0x0000000000017941 */ /* 0x000fea0003800000 */
.L_x_5877:
        /* <DEDUP_REMOVED lines=12> */
.L_x_5879:
        /* <DEDUP_REMOVED lines=15> */
.L_x_5880:
        /* <DEDUP_REMOVED lines=15> */
.L_x_5881:
        /* <DEDUP_REMOVED lines=15> */
.L_x_5882:
        /* <DEDUP_REMOVED lines=10> */
.L_x_5874:
[----:B------:R-:W-:Y:S05]  /*1e590*/  BSYNC B0 ;  /* 0x0000000000007941 */ /* 0x000fea0003800000 */
.L_x_5873:
[----:B0-----:R-:W1:Y:S04]  /*1e5a0*/  LDL R4, [R1+0x50] ;  /* 0x0000500001047983 */ /* 0x001e680000100800 */
[----:B------:R-:W2:Y:S01]  /*1e5b0*/  LDL R5, [R1+0x2c] ;  /* 0x00002c0001057983 */ /* 0x000ea20000100800 */
[----:B------:R-:W-:Y:S01]  /*1e5c0*/  BSSY B0, `(.L_x_5883) ;  /* 0x00001f3000007945 */ /* 0x000fe20003800000 */
[----:B-1----:R-:W-:-:S05]  /*1e5d0*/  VIADD R0, R4, 0xfffffffe ;  /* 0xfffffffe04007836 */ /* 0x002fca0000000000 */
[----:B--2---:R-:W-:-:S13]  /*1e5e0*/  ISETP.GE.AND P0, PT, R0, R5, PT ;  /* 0x000000050000720c */ /* 0x004fda0003f06270 */
[----:B------:R-:W-:Y:S05]  /*1e5f0*/  @!P0 BRA `(.L_x_5884) ;  /* 0x0000001c00bc8947 */ /* 0x000fea0003800000 */
[----:B------:R-:W2:Y:S04]  /*1e600*/  LDL.LU R7, [R1+0x84] ;  /* 0x0000840001077983 */ /* 0x000ea80000300800 */
[----:B---3--:R-:W3:Y:S04]  /*1e610*/  LDL.LU R6, [R1+0x4c] ;  /* 0x00004c0001067983 */ /* 0x008ee80000300800 */
        /* <DEDUP_REMOVED lines=46> */
.L_x_5889:
        /* <DEDUP_REMOVED lines=8> */
.L_x_6085:
[----:B------:R-:W-:Y:S05]  /*1e980*/  BSYNC B3 ;  /* 0x0000000000037941 */ /* 0x000fea0003800000 */
.L_x_5890:
        /* <DEDUP_REMOVED lines=9> */
.L_x_5893:
[----:B------:R-:W-:Y:S05]  /*1ea20*/  BSYNC B3 ;  /* 0x0000000000037941 */ /* 0x000fea0003800000 */
.L_x_5892:
        /* <DEDUP_REMOVED lines=10> */
[----:B--2---:R-:W-:Y:S01]  /*1ead0*/  IMAD R0, R0, 0x60, R5 ;  /* 0x0000006000007824 */ /* 0x004fe200078e0205 */
[----:B------:R-:W-:-:S10]  /*1eae0*/  IADD3 R5, R2, 0x32430, RZ ;  /* 0x0003243002057810 */ /* 0x000fd40007ffe0ff */
.L_x_5894:
        /* <DEDUP_REMOVED lines=13> */
.L_x_6086:
[----:B------:R-:W-:Y:S05]  /*1ebc0*/  BSYNC B3 ;  /* 0x0000000000037941 */ /* 0x000fea0003800000 */
.L_x_5895:
        /* <DEDUP_REMOVED lines=11> */
.L_x_5898:
[----:B------:R-:W-:Y:S05]  /*1ec80*/  BSYNC B3 ;  /* 0x0000000000037941 */ /* 0x000fea0003800000 */
.L_x_5897:
        /* <DEDUP_REMOVED lines=9> */
.L_x_5899:
        /* <DEDUP_REMOVED lines=15> */
.L_x_5900:
        /* <DEDUP_REMOVED lines=15> */
.L_x_5901:
        /* <DEDUP_REMOVED lines=15> */
.L_x_5902:
        /* <DEDUP_REMOVED lines=10> */
.L_x_5888:
[----:B------:R-:W-:Y:S05]  /*1f090*/  BSYNC B1 ;  /* 0x0000000000017941 */ /* 0x000fea0003800000 */
.L_x_5887:
[----:B------:R-:W2:Y:S02]  /*1f0a0*/  LDL.LU R5, [R1+0x50] ;  /* 0x0000500001057983 */ /* 0x000ea40000300800 */
[----:B--2---:R-:W-:-:S07]  /*1f0b0*/  VIADD R0, R5, 0xfffffffd ;  /* 0xfffffffd05007836 */ /* 0x004fce0000000000 */
.L_x_5886:
[----:B------:R-:W-:Y:S05]  /*1f0c0*/  BSYNC B2 ;  /* 0x0000000000027941 */ /* 0x000fea0003800000 */
.L_x_5885:
[----:B------:R-:W-:Y:S01]  /*1f0d0*/  VIADD R8, R8, 0xfffffffe ;  /* 0xfffffffe08087836 */ /* 0x000fe20000000000 */
[----:B------:R-:W-:-:S04]  /*1f0e0*/  LOP3.LUT R4, RZ, R4, RZ, 0x33, !PT ;  /* 0x00000004ff047212 */ /* 0x000fc800078e33ff */
[----:B------:R-:W-:-:S13]  /*1f0f0*/  ISETP.NE.AND P0, PT, R8, R4, PT ;  /* 0x000000040800720c */ /* 0x000fda0003f05270 */
[----:B------:R-:W-:Y:S05]  /*1f100*/  @!P0 BRA `(.L_x_5884) ;  /* 0x0000001000f88947 */ /* 0x000fea0003800000 */
.L_x_5935:
        /* <DEDUP_REMOVED lines=35> */
.L_x_5905:
        /* <DEDUP_REMOVED lines=8> */
.L_x_6087:
[----:B------:R-:W-:Y:S05]  /*1f3c0*/  BSYNC B2 ;  /* 0x0000000000027941 */ /* 0x000fea0003800000 */
.L_x_5906:
        /* <DEDUP_REMOVED lines=9> */
.L_x_5909:
[----:B------:R-:W-:Y:S05]  /*1f460*/  BSYNC B2 ;  /* 0x0000000000027941 */ /* 0x000fea0003800000 */
.L_x_5908:
        /* <DEDUP_REMOVED lines=12> */
.L_x_5910:
        /* <DEDUP_REMOVED lines=13> */
.L_x_6088:
[----:B------:R-:W-:Y:S05]  /*1f600*/  BSYNC B2 ;  /* 0x0000000000027941 */ /* 0x000fea0003800000 */
.L_x_5911:
        /* <DEDUP_REMOVED lines=11> */
.L_x_5914:
[----:B------:R-:W-:Y:S05]  /*1f6c0*/  BSYNC B2 ;  /* 0x0000000000027941 */ /* 0x000fea0003800000 */
.L_x_5913:
        /* <DEDUP_REMOVED lines=9> */
.L_x_5915:
        /* <DEDUP_REMOVED lines=15> */
.L_x_5916:
        /* <DEDUP_REMOVED lines=15> */
.L_x_5917:
        /* <DEDUP_REMOVED lines=15> */
.L_x_5918:
        /* <DEDUP_REMOVED lines=10> */
.L_x_5904:
[----:B------:R-:W-:Y:S05]  /*1fad0*/  BSYNC B1 ;  /* 0x0000000000017941 */ /* 0x000fea0003800000 */
.L_x_5903:
        /* <DEDUP_REMOVED lines=35> */
.L_x_5921:
        /* <DEDUP_REMOVED lines=8> */
.L_x_6089:
[----:B------:R-:W-:Y:S05]  /*1fd90*/  BSYNC B2 ;  /* 0x0000000000027941 */ /* 0x000fea0003800000 */
.L_x_5922:
        /* <DEDUP_REMOVED lines=9> */
.L_x_5925:
[----:B------:R-:W-:Y:S05]  /*1fe30*/  BSYNC B2 ;  /* 0x0000000000027941 */ /* 0x000fea0003800000 */
.L_x_5924:
        /* <DEDUP_REMOVED lines=12> */
.L_x_5926:
        /* <DEDUP_REMOVED lines=13> */
.L_x_6090:
[----:B------:R-:W-:Y:S05]  /*1ffd0*/  BSYNC B2 ;  /* 0x0000000000027941 */ /* 0x000fea0003800000 */
.L_x_5927:
[----:B------:R-:W-:Y:S01]  /*1ffe0*/  BSSY B2, `(.L_x_5929) ;  /* 0x000000b000027945 */ /* 0x000fe20003800000 */
[----:B------:R-:W-:Y:S01]  /*1fff0*/  MOV R8, 0x0 ;  /* 0x0000000000087802 */ /* 0x000fe20000000f00 */
[----:B0-----:R-:W-:Y:S02]  /*20000*/  IMAD.MOV.U32 R9, RZ, RZ, 0x14f00000 ;  /* 0x14f00000ff097424 */ /* 0x001fe400078e00ff */
[----:B------:R-:W-:Y:S05]  /*20010*/  @P1 BRA `(.L_x_5930) ;  /* 0x00000000001c1947 */ /* 0x000fea0003800000 */
[----:B------:R-:W0:Y:S01]  /*20020*/  S2R R5, SR_TID.X ;  /* 0x0000000000057919 */ /* 0x000e220000002100 */
[----:B-12---:R-:W-:-:S04]  /*20030*/  IMAD.MOV.U32 R2, RZ, RZ, 0xc000 ;  /* 0x0000c000ff027424 */ /* 0x006fc800078e00ff */
[----:B------:R3:W-:Y:S01]  /*20040*/  SYNCS.ARRIVE.TRANS64 RZ, [R3+URZ+0x32450], R2 ;  /* 0x0324500203ff79a7 */ /* 0x0007e2000800003f */
[----:B0-----:R-:W-:-:S04]  /*20050*/  LOP3.LUT R5, R5, 0x1f, RZ, 0xc0, !PT ;  /* 0x0000001f05057812 */ /* 0x001fc800078ec0ff */
[----:B------:R-:W-:-:S13]  /*20060*/  ISETP.NE.AND P0, PT, R5, RZ, PT ;  /* 0x000000ff0500720c */ /* 0x000fda0003f05270 */
[----:B---3--:R-:W-:Y:S05]  /*20070*/  @!P0 BRA `(.L_x_5930) ;  /* 0x0000000000048947 */ /* 0x008fea0003800000 */
[----:B------:R-:W-:Y:S01]  /*20080*/  BPT.TRAP 0x1 ;  /* 0x000000040000795c */ /* 0x000fe20000300000 */
.L_x_5930:
[----:B------:R-:W-:Y:S05]  /*20090*/  BSYNC B2 ;  /* 0x0000000000027941 */ /* 0x000fea0003800000 */
.L_x_5929:
        /* <DEDUP_REMOVED lines=9> */
.L_x_5931:
        /* <DEDUP_REMOVED lines=15> */
.L_x_5932:
        /* <DEDUP_REMOVED lines=15> */
.L_x_5933:
        /* <DEDUP_REMOVED lines=15> */
.L_x_5934:
        /* <DEDUP_REMOVED lines=10> */
.L_x_5920:
[----:B------:R-:W-:Y:S05]  /*204a0*/  BSYNC B1 ;  /* 0x0000000000017941 */ /* 0x000fea0003800000 */
.L_x_5919:
[----:B------:R-:W2:Y:S01]  /*204b0*/  LDL R5, [R1+0x2c] ;  /* 0x00002c0001057983 */ /* 0x000ea20000100800 */
[----:B------:R-:W-:Y:S01]  /*204c0*/  VIADD R0, R0, 0xfffffffe ;  /* 0xfffffffe00007836 */ /* 0x000fe20000000000 */
[----:B--2---:R-:W-:-:S13]  /*204d0*/  ISETP.GT.AND P0, PT, R6, R5, PT ;  /* 0x000000050600720c */ /* 0x004fda0003f04270 */
[----:B------:R-:W-:Y:S05]  /*204e0*/  @P0 BRA `(.L_x_5935) ;  /* 0xffffffec00080947 */ /* 0x000fea000383ffff */
.L_x_5884:
[----:B------:R-:W-:Y:S05]  /*204f0*/  BSYNC B0 ;  /* 0x0000000000007941 */ /* 0x000fea0003800000 */
.L_x_5883:
        /* <DEDUP_REMOVED lines=13> */
[----:B------:R-:W4:Y:S01]  /*205d0*/  LDC.64 R4, c[0x0][0xd60] ;  /* 0x00035800ff047b82 */ /* 0x000f220000000a00 */
[----:B------:R-:W2:Y:S08]  /*205e0*/  FLO.U32 R0, UR4 ;  /* 0x0000000400007d00 */ /* 0x000eb000080e0000 */
[----:B-1----:R-:W4:Y:S01]  /*205f0*/  POPC R2, UR4 ;  /* 0x0000000400027d09 */ /* 0x002f220008000000 */
[----:B--2---:R-:W-:-:S13]  /*20600*/  ISETP.EQ.U32.AND P1, PT, R0, R3, PT ;  /* 0x000000030000720c */ /* 0x004fda0003f22070 */
[----:B----4-:R-:W2:Y:S01]  /*20610*/  @P1 ATOMG.E.ADD.STRONG.GPU PT, R5, desc[UR40][R4.64], R2 ;  /* 0x00000002040519a8 */ /* 0x010ea200081ee1e8 */
[----:B------:R-:W1:Y:S02]  /*20620*/  S2R R3, SR_LTMASK ;  /* 0x0000000000037919 */ /* 0x000e640000003900 */
[----:B-1----:R-:W-:-:S06]  /*20630*/  LOP3.LUT R3, R3, UR4, RZ, 0xc0, !PT ;  /* 0x0000000403037c12 */ /* 0x002fcc000f8ec0ff */
[----:B------:R-:W1:Y:S01]  /*20640*/  POPC R3, R3 ;  /* 0x0000000300037309 */ /* 0x000e620000000000 */
[----:B--2---:R-:W1:Y:S02]  /*20650*/  SHFL.IDX PT, R0, R5, R0, 0x1f ;  /* 0x00001f0005007589 */ /* 0x004e6400000e0000 */
[----:B-1----:R-:W-:-:S05]  /*20660*/  IADD3 R0, R0, UR37, R3 ;  /* 0x0000002500007c10 */ /* 0x002fca000fffe003 */
[----:B------:R2:W-:Y:S02]  /*20670*/  STL [R1], R0 ;  /* 0x0000000001007387 */ /* 0x0005e40000100800 */
.L_x_5937:
[----:B------:R-:W-:Y:S05]  /*20680*/  BSYNC B0 ;  /* 0x0000000000007941 */ /* 0x000fea0003800000 */
.L_x_5936:
[----:B------:R-:W-:-:S07]  /*20690*/  SEL R19, R19, RZ, P0 ;  /* 0x000000ff13137207 */ /* 0x000fce0000000000 */
.L_x_5849:
[----:B------:R-:W-:Y:S05]  /*206a0*/  BSYNC B7 ;  /* 0x0000000000077941 */ /* 0x000fea0003800000 */
.L_x_5847:
[----:B0-2---:R-:W2:Y:S02]  /*206b0*/  LDL R0, [R1+0x10] ;  /* 0x0000100001007983 */ /* 0x005ea40000100800 */
[----:B--2---:R-:W-:-:S13]  /*206c0*/  LOP3.LUT P0, RZ, R0, 0x40, RZ, 0xc0, !PT ;  /* 0x0000004000ff7812 */ /* 0x004fda000780c0ff */
[----:B------:R-:W-:Y:S05]  /*206d0*/  @!P0 BRA `(.L_x_5938) ;  /* 0x00000000002c8947 */ /* 0x000fea0003800000 */
[----:B------:R-:W-:Y:S05]  /*206e0*/  WARPSYNC.ALL ;  /* 0x0000000000007948 */ /* 0x000fea0003800000 */
[----:B------:R-:W0:Y:S08]  /*206f0*/  S2UR UR5, SR_CgaCtaId ;  /* 0x00000000000579c3 */ /* 0x000e300000008800 */
[----:B------:R-:W-:Y:S06]  /*20700*/  BAR.SYNC.DEFER_BLOCKING 0x5, 0x180 ;  /* 0x0146000000007b1d */ /* 0x000fec0000010000 */
[----:B------:R-:W-:-:S02]  /*20710*/  UMOV UR4, 0x400 ;  /* 0x0000040000047882 */ /* 0x000fc40000000000 */
[----:B0-----:R-:W-:-:S06]  /*20720*/  ULEA UR4, UR5, UR4, 0x18 ;  /* 0x0000000405047291 */ /* 0x001fcc000f8ec03f */
[----:B------:R-:W-:-:S05]  /*20730*/  IMAD.U32 R18, RZ, RZ, UR4 ;  /* 0x00000004ff127e24 */ /* 0x000fca000f8e00ff */
[----:B---3--:R-:W0:Y:S04]  /*20740*/  LDS.128 R4, [R18+0x324d0] ;  /* 0x0324d00012047984 */ /* 0x008e280000000c00 */
[----:B0-----:R2:W-:Y:S04]  /*20750*/  STL.64 [R1], R4 ;  /* 0x0000000401007387 */ /* 0x0015e80000100a00 */
[----:B------:R2:W-:Y:S01]  /*20760*/  STL.64 [R1+0x8], R6 ;  /* 0x0000080601007387 */ /* 0x0005e20000100a00 */
[----:B------:R-:W-:Y:S06]  /*20770*/  BAR.ARV 0x4, 0x180 ;  /* 0x0106000000007b1d */ /* 0x000fec0000002000 */
[----:B------:R-:W-:Y:S05]  /*20780*/  BRA `(.L_x_5939) ;  /* 0x0000001000347947 */ /* 0x000fea0003800000 */
.L_x_5938:
[----:B------:R-:W0:Y:S01]  /*20790*/  S2R R16, SR_TID.X ;  /* 0x0000000000107919 */ /* 0x000e220000002100 */
[----:B------:R-:W-:Y:S01]  /*207a0*/  UMOV UR4, 0xffffffff ;  /* 0xffffffff00047882 */ /* 0x000fe20000000000 */
[----:B0-----:R-:W-:-:S04]  /*207b0*/  LOP3.LUT R16, R16, 0x1f, RZ, 0xc0, !PT ;  /* 0x0000001f10107812 */ /* 0x001fc800078ec0ff */
[----:B------:R-:W-:Y:S01]  /*207c0*/  ISETP.NE.AND P0, PT, R16, 0x1f, PT ;  /* 0x0000001f1000780c */ /* 0x000fe20003f05270 */
[----:B------:R-:W-:-:S12]  /*207d0*/  BRA.DIV UR4, `(.L_x_5940) ;  /* 0x0000004e04347947 */ /* 0x000fd8000b800000 */
[----:B-1----:R-:W2:Y:S01]  /*207e0*/  LDL.LU R2, [R1] ;  /* 0x0000000001027983 */ /* 0x002ea20000300800 */
[----:B------:R-:W-:-:S03]  /*207f0*/  ULDC UR4, c[0x0][0xd3c] ;  /* 0x00034f0000047ab9 */ /* 0x000fc60000000800 */
[----:B------:R-:W4:Y:S01]  /*20800*/  LDL R3, [R1+0xc] ;  /* 0x00000c0001037983 */ /* 0x000f220000100800 */
[----:B--2---:R-:W-:Y:S02]  /*20810*/  IMAD.MOV.U32 R10, RZ, RZ, R2 ;  /* 0x000000ffff0a7224 */ /* 0x004fe400078e0002 */
[----:B----4-:R-:W-:-:S05]  /*20820*/  IMAD.IADD R0, R3, 0x1, R16 ;  /* 0x0000000103007824 */ /* 0x010fca00078e0210 */
[----:B------:R-:W-:-:S13]  /*20830*/  ISETP.GE.OR P1, PT, R0, UR4, !P0 ;  /* 0x0000000400007c0c */ /* 0x000fda000c726670 */
[----:B------:R-:W0:Y:S08]  /*20840*/  @!P1 LDC.64 R2, c[0x0][0xd80] ;  /* 0x00036000ff029b82 */ /* 0x000e300000000a00 */
[----:B---3--:R-:W1:Y:S01]  /*20850*/  @!P1 LDC.64 R6, c[0x0][0xd78] ;  /* 0x00035e00ff069b82 */ /* 0x008e620000000a00 */
        /* <DEDUP_REMOVED lines=29> */
[----:B------:R-:W0:Y:S02]  /*20a30*/  SHFL.UP PT, R3, R2, 0x10, RZ ;  /* 0x0600000002037989 */ /* 0x000e2400000e00ff */
[----:B0-----:R-:W-:-:S05]  /*20a40*/  SEL R3, R3, RZ, P5 ;  /* 0x000000ff03037207 */ /* 0x001fca0002800000 */
[----:B------:R-:W-:-:S05]  /*20a50*/  IMAD.IADD R7, R2, 0x1, R3 ;  /* 0x0000000102077824 */ /* 0x000fca00078e0203 */
[----:B------:R0:W1:Y:S02]  /*20a60*/  SHFL.IDX PT, R9, R7, 0x1f, 0x1f ;  /* 0x03e01f0007097f89 */ /* 0x00006400000e0000 */
.L_x_6100:
[----:B------:R-:W-:Y:S02]  /*20a70*/  ULDC UR4, c[0x0][0xd38] ;  /* 0x00034e0000047ab9 */ /* 0x000fe40000000800 */
[----:B------:R-:W-:-:S04]  /*20a80*/  IMAD.U32 R2, RZ, RZ, UR4 ;  /* 0x00000004ff027e24 */ /* 0x000fc8000f8e00ff */
[----:B-1----:R-:W-:-:S04]  /*20a90*/  IMAD R9, R9, R2, RZ ;  /* 0x0000000209097224 */ /* 0x002fc800078e02ff */
[----:B------:R-:W-:-:S05]  /*20aa0*/  IMAD.IADD R4, R4, 0x1, R9 ;  /* 0x0000000104047824 */ /* 0x000fca00078e0209 */
[----:B------:R-:W-:-:S13]  /*20ab0*/  ISETP.GT.AND P6, PT, R4, R5, PT ;  /* 0x000000050400720c */ /* 0x000fda0003fc4270 */
[----:B------:R-:W-:Y:S05]  /*20ac0*/  @P6 BRA `(.L_x_5941) ;  /* 0x0000000000ac6947 */ /* 0x000fea0003800000 */
.L_x_5944:
        /* <DEDUP_REMOVED lines=37> */
.L_x_6108:
[----:B------:R-:W-:Y:S02]  /*20d20*/  ULDC UR4, c[0x0][0xd38] ;  /* 0x00034e0000047ab9 */ /* 0x000fe40000000800 */
[----:B------:R-:W-:-:S04]  /*20d30*/  IMAD.U32 R2, RZ, RZ, UR4 ;  /* 0x00000004ff027e24 */ /* 0x000fc8000f8e00ff */
[----:B-1----:R-:W-:-:S04]  /*20d40*/  IMAD R9, R9, R2, RZ ;  /* 0x0000000209097224 */ /* 0x002fc800078e02ff */
[----:B------:R-:W-:-:S05]  /*20d50*/  IMAD.IADD R4, R9, 0x1, R4 ;  /* 0x0000000109047824 */ /* 0x000fca00078e0204 */
[----:B------:R-:W-:-:S13]  /*20d60*/  ISETP.GT.AND P6, PT, R4, R5, PT ;  /* 0x000000050400720c */ /* 0x000fda0003fc4270 */
[----:B------:R-:W-:Y:S05]  /*20d70*/  @!P6 BRA `(.L_x_5944) ;  /* 0xfffffffc0054e947 */ /* 0x000fea000383ffff */
.L_x_5941:
        /* <DEDUP_REMOVED lines=12> */
.L_x_6113:
[----:B------:R-:W-:-:S13]  /*20e40*/  ISETP.NE.AND P0, PT, R3, RZ, PT ;  /* 0x000000ff0300720c */ /* 0x000fda0003f05270 */
[----:B------:R-:W-:Y:S05]  /*20e50*/  @!P0 BRA `(.L_x_5946) ;  /* 0x0000000000148947 */ /* 0x000fea0003800000 */
[----:B------:R-:W-:Y:S01]  /*20e60*/  UMOV UR4, 0xffffffff ;  /* 0xffffffff00047882 */ /* 0x000fe20000000000 */
[----:B-1----:R-:W-:Y:S02]  /*20e70*/  VIADD R4, R4, 0xffffffff ;  /* 0xffffffff04047836 */ /* 0x002fe40000000000 */
[----:B------:R-:W-:Y:S05]  /*20e80*/  BRA.DIV UR4, `(.L_x_5947) ;  /* 0x0000005204287947 */ /* 0x000fea000b800000 */
[----:B------:R1:W3:Y:S02]  /*20e90*/  SHFL.IDX PT, R4, R7, R4, 0x1f ;  /* 0x00001f0407047589 */ /* 0x0002e400000e0000 */
.L_x_6116:
[----:B---3--:R-:W-:-:S07]  /*20ea0*/  IMAD.MOV.U32 R8, RZ, RZ, R4 ;  /* 0x000000ffff087224 */ /* 0x008fce00078e0004 */
.L_x_5946:
[----:B------:R-:W-:Y:S01]  /*20eb0*/  IMAD R3, R8, R2, R9 ;  /* 0x0000000208037224 */ /* 0x000fe200078e0209 */
[----:B------:R-:W-:-:S04]  /*20ec0*/  ISETP.NE.AND P0, PT, R6, 0x1, PT ;  /* 0x000000010600780c */ /* 0x000fc80003f05270 */
[----:B------:R3:W-:Y:S01]  /*20ed0*/  STL [R1], R3 ;  /* 0x0000000301007387 */ /* 0x0007e20000100800 */
[----:B01----:R-:W-:-:S08]  /*20ee0*/  IADD3 R7, R5, -R3, RZ ;  /* 0x8000000305077210 */ /* 0x003fd00007ffe0ff */
[----:B------:R-:W-:Y:S05]  /*20ef0*/  @!P0 BRA `(.L_x_5948) ;  /* 0x0000000000e48947 */ /* 0x000fea0003800000 */
[----:B------:R-:W-:-:S04]  /*20f00*/  IABS R4, R0 ;  /* 0x0000000000047213 */ /* 0x000fc80000000000 */
[----:B------:R-:W0:Y:S08]  /*20f10*/  I2F.RP R2, R4 ;  /* 0x0000000400027306 */ /* 0x000e300000209400 */
[----:B0-----:R-:W0:Y:S02]  /*20f20*/  MUFU.RCP R2, R2 ;  /* 0x0000000200027308 */ /* 0x001e240000001000 */
[----:B0-----:R-:W-:-:S06]  /*20f30*/  VIADD R2, R2, 0xffffffe ;  /* 0x0ffffffe02027836 */ /* 0x001fcc0000000000 */
[----:B---3--:R-:W0:Y:S02]  /*20f40*/  F2I.FTZ.U32.TRUNC.NTZ R3, R2 ;  /* 0x0000000200037305 */ /* 0x008e24000021f000 */
        /* <DEDUP_REMOVED lines=46> */
[----:B------:R-:W-:Y:S01]  /*21230*/  IMAD.MOV R2, RZ, RZ, -R5 ;  /* 0x000000ffff027224 */ /* 0x000fe200078e0a05 */
[----:B------:R-:W-:-:S03]  /*21240*/  LEA R5, R6, R5, 0x18 ;  /* 0x0000000506057211 */ /* 0x000fc600078ec0ff */
[----:B------:R-:W-:-:S04]  /*21250*/  IMAD R2, R6, R2, R3 ;  /* 0x0000000206027224 */ /* 0x000fc800078e0203 */
[----:B------:R-:W-:-:S05]  /*21260*/  IMAD R2, R2, 0x10000, R5 ;  /* 0x0001000002027824 */ /* 0x000fca00078e0205 */
[----:B------:R1:W-:Y:S01]  /*21270*/  STL [R1+0x8], R2 ;  /* 0x0000080201007387 */ /* 0x0003e20000100800 */
[----:B------:R-:W-:Y:S05]  /*21280*/  BRA `(.L_x_5949) ;  /* 0x0000000000fc7947 */ /* 0x000fea0003800000 */
.L_x_5948:
[----:B---3--:R-:W3:Y:S01]  /*21290*/  LDL R3, [R1+0xc] ;  /* 0x00000c0001037983 */ /* 0x008ee20000100800 */
[----:B------:R-:W3:Y:S02]  /*212a0*/  LDC.64 R4, c[0x0][0xd90] ;  /* 0x00036400ff047b82 */ /* 0x000ee40000000a00 */
        /* <DEDUP_REMOVED lines=56> */
[----:B------:R-:W-:Y:S02]  /*21630*/  @!P1 LOP3.LUT R2, RZ, R8, RZ, 0x33, !PT ;  /* 0x00000008ff029212 */ /* 0x000fe400078e33ff */
[----:B------:R-:W-:-:S03]  /*21640*/  IADD3 R8, -R8, RZ, RZ ;  /* 0x000000ff08087210 */ /* 0x000fc60007ffe1ff */
[----:B------:R-:W-:Y:S02]  /*21650*/  IMAD.MOV.U32 R7, RZ, RZ, R2 ;  /* 0x000000ffff077224 */ /* 0x000fe400078e0002 */
[----:B------:R-:W-:-:S05]  /*21660*/  IMAD R3, R2, R8, R4 ;  /* 0x0000000802037224 */ /* 0x000fca00078e0204 */
[----:B------:R0:W-:Y:S02]  /*21670*/  STL [R1+0x8], R3 ;  /* 0x0000080301007387 */ /* 0x0001e40000100800 */
.L_x_5949:
[----:B------:R-:W-:-:S05]  /*21680*/  LOP3.LUT R7, RZ, R7, RZ, 0x33, !PT ;  /* 0x00000007ff077212 */ /* 0x000fca00078e33ff */
[----:B------:R-:W-:-:S05]  /*21690*/  IMAD.IADD R0, R0, 0x1, R7 ;  /* 0x0000000100007824 */ /* 0x000fca00078e0207 */
[----:B------:R3:W-:Y:S01]  /*216a0*/  STL [R1+0x4], R0 ;  /* 0x0000040001007387 */ /* 0x0007e20000100800 */
[----:B------:R-:W-:Y:S05]  /*216b0*/  BRA `(.L_x_5950) ;  /* 0x0000000000287947 */ /* 0x000fea0003800000 */
.L_x_5942:
        /* <DEDUP_REMOVED lines=10> */
.L_x_5950:
[----:B-1--4-:R-:W4:Y:S04]  /*21760*/  LDL R2, [R1+0xc] ;  /* 0x00000c0001027983 */ /* 0x012f280000100800 */
        /* <DEDUP_REMOVED lines=15> */
.L_x_5939:
[----:B------:R-:W3:Y:S01]  /*21860*/  LDL R0, [R1+0xc] ;  /* 0x00000c0001007983 */ /* 0x000ee20000100800 */
[----:B------:R-:W-:Y:S02]  /*21870*/  ULDC UR4, c[0x0][0xd3c] ;  /* 0x00034f0000047ab9 */ /* 0x000fe40000000800 */
[----:B---3--:R-:W-:-:S13]  /*21880*/  ISETP.GE.AND P0, PT, R0, UR4, PT ;  /* 0x0000000400007c0c */ /* 0x008fda000bf06270 */
[----:B------:R-:W-:Y:S05]  /*21890*/  @!P0 BRA `(.L_x_5951) ;  /* 0xffffff8000588947 */ /* 0x000fea000383ffff */
[----:B------:R-:W-:Y:S05]  /*218a0*/  BSYNC B8 ;  /* 0x0000000000087941 */ /* 0x000fea0003800000 */
.L_x_5801:
[----:B--2---:R-:W2:Y:S01]  /*218b0*/  LDL.LU R0, [R1+0x80] ;  /* 0x0000800001007983 */ /* 0x004ea20000300800 */
[----:B------:R-:W-:Y:S01]  /*218c0*/  BSSY B0, `(.L_x_5952) ;  /* 0x000000b000007945 */ /* 0x000fe20003800000 */
[----:B0-----:R-:W0:Y:S01]  /*218d0*/  S2R R5, SR_CgaCtaId ;  /* 0x0000000000057919 */ /* 0x001e220000008800 */
[----:B--2---:R-:W-:-:S05]  /*218e0*/  VIADD R0, R0, 0x1 ;  /* 0x0000000100007836 */ /* 0x004fca0000000000 */
        /* <DEDUP_REMOVED lines=8> */
.L_x_6117:
[----:B------:R-:W-:Y:S05]  /*21970*/  BSYNC B0 ;  /* 0x0000000000007941 */ /* 0x000fea0003800000 */
.L_x_5952:
[----:B------:R-:W-:-:S03]  /*21980*/  UMOV UR4, 0xffffffff ;  /* 0xffffffff00047882 */ /* 0x000fc60000000000 */
[----:B------:R-:W-:Y:S05]  /*21990*/  BRA.DIV UR4, `(.L_x_5954) ;  /* 0x0000004604a47947 */ /* 0x000fea000b800000 */
[----:B------:R-:W1:Y:S02]  /*219a0*/  S2R R2, SR_TID.X ;  /* 0x0000000000027919 */ /* 0x000e640000002100 */
[----:B-1----:R-:W-:-:S04]  /*219b0*/  SHF.R.U32.HI R2, RZ, 0x5, R2 ;  /* 0x00000005ff027819 */ /* 0x002fc80000011602 */
[----:B------:R-:W-:-:S05]  /*219c0*/  LOP3.LUT R2, R2, 0x3, RZ, 0xc0, !PT ;  /* 0x0000000302027812 */ /* 0x000fca00078ec0ff */
[----:B------:R1:W2:Y:S02]  /*219d0*/  SHFL.IDX PT, R14, R2, RZ, 0x1f ;  /* 0x00001fff020e7589 */ /* 0x0002a400000e0000 */
.L_x_6120:
[----:B--2---:R-:W-:-:S13]  /*219e0*/  ISETP.NE.AND P0, PT, R14, RZ, PT ;  /* 0x000000ff0e00720c */ /* 0x004fda0003f05270 */
[----:B------:R-:W-:Y:S05]  /*219f0*/  @P0 BRA `(.L_x_5629) ;  /* 0x00000000008c0947 */ /* 0x000fea0003800000 */
[----:B------:R-:W-:-:S03]  /*21a00*/  UMOV UR4, 0xffffffff ;  /* 0xffffffff00047882 */ /* 0x000fc60000000000 */
[----:B------:R-:W-:Y:S05]  /*21a10*/  BRA.DIV UR4, `(.L_x_5955) ;  /* 0x0000004604b87947 */ /* 0x000fea000b800000 */
[----:B------:R-:W-:-:S13]  /*21a20*/  ELECT P6, URZ, PT ;  /* 0x00000000003f782f */ /* 0x000fda00038c0000 */
.L_x_6123:
[----:B------:R-:W-:Y:S05]  /*21a30*/  @!P6 BRA `(.L_x_5629) ;  /* 0x00000000007ce947 */ /* 0x000fea0003800000 */
[----:B------:R-:W-:-:S06]  /*21a40*/  ULOP3.LUT UR4, UR36, 0x2, URZ, 0xfc, !UPT ;  /* 0x0000000224047892 */ /* 0x000fcc000f8efc3f */
[----:B-1----:R-:W-:-:S05]  /*21a50*/  IMAD.U32 R2, RZ, RZ, UR4 ;  /* 0x00000004ff027e24 */ /* 0x002fca000f8e00ff */
[----:B------:R-:W-:-:S13]  /*21a60*/  ISETP.NE.AND P2, PT, R2, 0x3, PT ;  /* 0x000000030200780c */ /* 0x000fda0003f45270 */
[----:B------:R-:W-:Y:S05]  /*21a70*/  @!P2 BRA `(.L_x_5956) ;  /* 0x000000000004a947 */ /* 0x000fea0003800000 */
[----:B------:R-:W-:Y:S01]  /*21a80*/  BPT.TRAP 0x1 ;  /* 0x000000040000795c */ /* 0x000fe20000300000 */
.L_x_5956:
        /* <DEDUP_REMOVED lines=13> */
.L_x_6124:
[----:B------:R-:W1:Y:S02]  /*21b60*/  SYNCS.PHASECHK.TRANS64.TRYWAIT P0, [R7+URZ], R2 ;  /* 0x00000002070075a7 */ /* 0x000e64000800017f */
[----:B-1----:R-:W-:Y:S05]  /*21b70*/  @!P0 BRA `(.L_x_5958) ;  /* 0x0000004400948947 */ /* 0x002fea0003800000 */
.L_x_6125:
[----:B------:R-:W-:Y:S05]  /*21b80*/  @!P2 BRA `(.L_x_5959) ;  /* 0x000000000004a947 */ /* 0x000fea0003800000 */
[----:B------:R-:W-:Y:S01]  /*21b90*/  BPT.TRAP 0x1 ;  /* 0x000000040000795c */ /* 0x000fe20000300000 */
.L_x_5959:
[----:B------:R-:W-:-:S04]  /*21ba0*/  VIADD R0, R0, 0x32460 ;  /* 0x0003246000007836 */ /* 0x000fc80000000000 */
[----:B------:R-:W-:-:S04]  /*21bb0*/  IMAD R4, R19, 0x8, R0 ;  /* 0x0000000813047824 */ /* 0x000fc800078e0200 */
[----:B------:R-:W2:Y:S02]  /*21bc0*/  SYNCS.PHASECHK.TRANS64.TRYWAIT P0, [R4+URZ], R5 ;  /* 0x00000005040075a7 */ /* 0x000ea4000800017f */
[----:B--2---:R-:W-:Y:S05]  /*21bd0*/  @!P0 BRA `(.L_x_5960) ;  /* 0x0000004400908947 */ /* 0x004fea0003800000 */
.L_x_6126:
[----:B------:R-:W-:-:S07]  /*21be0*/  IMAD R3, R3, 0x8, R0 ;  /* 0x0000000803037824 */ /* 0x000fce00078e0200 */
.L_x_5961:
[----:B----4-:R4:W0:Y:S02]  /*21bf0*/  SYNCS.PHASECHK.TRANS64.TRYWAIT P0, [R3+URZ], R2 ;  /* 0x00000002030075a7 */ /* 0x010824000800017f */
[----:B0-----:R-:W-:Y:S05]  /*21c00*/  @!P0 NANOSLEEP.SYNCS 0x989680 ;  /* 0x009896800000895d */ /* 0x001fea0003900000 */
[----:B------:R-:W0:Y:S02]  /*21c10*/  @!P0 SYNCS.PHASECHK.TRANS64 P0, [R3+URZ], R2 ;  /* 0x00000002030085a7 */ /* 0x000e24000800007f */
[----:B0-----:R-:W-:Y:S05]  /*21c20*/  @!P0 BRA `(.L_x_5961) ;  /* 0xfffffffc00f08947 */ /* 0x001fea000383ffff */
.L_x_5629:
[----:B------:R-:W-:Y:S05]  /*21c30*/  BSYNC B9 ;  /* 0x0000000000097941 */ /* 0x000fea0003800000 */
.L_x_5626:
[----:B------:R-:W-:Y:S05]  /*21c40*/  EXIT ;  /* 0x000000000000794d */ /* 0x000fea0003800000 */
.L_x_5649:
[----:B0-----:R0:W1:Y:S02]  /*21c50*/  SYNCS.PHASECHK.TRANS64.TRYWAIT P6, [R96+URZ+0x32490], R107 ;  /* 0x0324906b600075a7 */ /* 0x00106400080c017f */
[----:B-1----:R-:W-:Y:S05]  /*21c60*/  @!P6 NANOSLEEP.SYNCS 0x989680 ;  /* 0x009896800000e95d */ /* 0x002fea0003900000 */
[----:B------:R-:W1:Y:S02]  /*21c70*/  @!P6 SYNCS.PHASECHK.TRANS64 P6, [R96+URZ+0x32490], R107 ;  /* 0x0324906b6000e5a7 */ /* 0x000e6400080c007f */
[----:B-1----:R-:W-:Y:S05]  /*21c80*/  @!P6 BRA `(.L_x_5649) ;  /* 0xfffffffc00f0e947 */ /* 0x002fea000383ffff */
[----:B------:R-:W-:Y:S05]  /*21c90*/  BRA `(.L_x_5962) ;  /* 0xfffffe1800f47947 */ /* 0x000fea000383ffff */
.L_x_5667:
[----:B0-----:R0:W1:Y:S02]  /*21ca0*/  SYNCS.PHASECHK.TRANS64.TRYWAIT P5, [R96+URZ+0x32490], R107 ;  /* 0x0324906b600075a7 */ /* 0x00106400080a017f */
[----:B-1----:R-:W-:Y:S05]  /*21cb0*/  @!P5 NANOSLEEP.SYNCS 0x989680 ;  /* 0x009896800000d95d */ /* 0x002fea0003900000 */
[----:B------:R-:W1:Y:S02]  /*21cc0*/  @!P5 SYNCS.PHASECHK.TRANS64 P5, [R96+URZ+0x32490], R107 ;  /* 0x0324906b6000d5a7 */ /* 0x000e6400080a007f */
[----:B-1----:R-:W-:Y:S05]  /*21cd0*/  @!P5 BRA `(.L_x_5667) ;  /* 0xfffffffc00f0d947 */ /* 0x002fea000383ffff */
[----:B------:R-:W-:Y:S05]  /*21ce0*/  BRA `(.L_x_5963) ;  /* 0xfffffe2c00447947 */ /* 0x000fea000383ffff */
.L_x_5676:
[----:B0-----:R0:W1:Y:S02]  /*21cf0*/  SYNCS.PHASECHK.TRANS64.TRYWAIT P4, [R96+URZ+0x32490], R107 ;  /* 0x0324906b600075a7 */ /* 0x001064000808017f */
[----:B-1----:R-:W-:Y:S05]  /*21d00*/  @!P4 NANOSLEEP.SYNCS 0x989680 ;  /* 0x009896800000c95d */ /* 0x002fea0003900000 */
[----:B------:R-:W1:Y:S02]  /*21d10*/  @!P4 SYNCS.PHASECHK.TRANS64 P4, [R96+URZ+0x32490], R107 ;  /* 0x0324906b6000c5a7 */ /* 0x000e64000808007f */
[----:B-1----:R-:W-:Y:S05]  /*21d20*/  @!P4 BRA `(.L_x_5676) ;  /* 0xfffffffc00f0c947 */ /* 0x002fea000383ffff */
[----:B------:R-:W-:Y:S05]  /*21d30*/  BRA `(.L_x_5964) ;  /* 0xfffffe3c00607947 */ /* 0x000fea000383ffff */
.L_x_5682:
[----:B-1----:R1:W2:Y:S02]  /*21d40*/  SYNCS.PHASECHK.TRANS64.TRYWAIT P3, [R96+URZ+0x324b0], R107 ;  /* 0x0324b06b600075a7 */ /* 0x0022a4000806017f */
[----:B--2---:R-:W-:Y:S05]  /*21d50*/  @!P3 NANOSLEEP.SYNCS 0x989680 ;  /* 0x009896800000b95d */ /* 0x004fea0003900000 */
[----:B------:R-:W2:Y:S02]  /*21d60*/  @!P3 SYNCS.PHASECHK.TRANS64 P3, [R96+URZ+0x324b0], R107 ;  /* 0x0324b06b6000b5a7 */ /* 0x000ea4000806007f */
[----:B--2---:R-:W-:Y:S05]  /*21d70*/  @!P3 BRA `(.L_x_5682) ;  /* 0xfffffffc00f0b947 */ /* 0x004fea000383ffff */
[----:B------:R-:W-:Y:S05]  /*21d80*/  BRA `(.L_x_5965) ;  /* 0xfffffe3c00f47947 */ /* 0x000fea000383ffff */
.L_x_5692:
[----:B------:R-:W-:Y:S01]  /*21d90*/  BSSY B0, `(.L_x_5966) ;  /* 0x0000007000007945 */ /* 0x000fe20003800000 */
[----:B------:R-:W-:Y:S01]  /*21da0*/  IMAD.MOV.U32 R12, RZ, RZ, RZ ;  /* 0x000000ffff0c7224 */ /* 0x000fe200078e00ff */
[----:B------:R-:W-:Y:S01]  /*21db0*/  MOV R15, 0xffffffff ;  /* 0xffffffff000f7802 */ /* 0x000fe20000000f00 */
[----:B------:R-:W-:-:S07]  /*21dc0*/  IMAD.MOV.U32 R11, RZ, RZ, 0x1f ;  /* 0x0000001fff0b7424 */ /* 0x000fce00078e00ff */
[----:B-----5:R-:W-:Y:S05]  /*21dd0*/  WARPSYNC.COLLECTIVE R15, `(.L_x_5967) ;  /* 0x000000000f087348 */ /* 0x020fea0003c00000 */
[----:B------:R0:W1:Y:S02]  /*21de0*/  SHFL.IDX P6, R14, R13, R12, R11 ;  /* 0x0000000c0d0e7389 */ /* 0x00006400000c000b */
[----:B01---5:R-:W-:Y:S01]  /*21df0*/  ENDCOLLECTIVE ;  /* 0x000000000000791b */ /* 0x023fe20003800000 */
.L_x_5967:
[----:B------:R-:W-:Y:S05]  /*21e00*/  BSYNC B0 ;  /* 0x0000000000007941 */ /* 0x000fea0003800000 */
.L_x_5966:
[----:B------:R-:W-:Y:S05]  /*21e10*/  BRA `(.L_x_5968) ;  /* 0xfffffe4c007c7947 */ /* 0x000fea000383ffff */
.L_x_5704:
        /* <DEDUP_REMOVED lines=8> */
.L_x_5970:
[----:B------:R-:W-:Y:S05]  /*21ea0*/  BSYNC B1 ;  /* 0x0000000000017941 */ /* 0x000fea0003800000 */
.L_x_5969:
        /* <DEDUP_REMOVED lines=8> */
.L_x_5971:
[----:B------:R-:W-:Y:S02]  /*21f30*/  IMAD.MOV.U32 R13, RZ, RZ, R7 ;  /* 0x000000ffff0d7224 */ /* 0x000fe400078e0007 */
[----:B------:R-:W-:-:S07]  /*21f40*/  IMAD.MOV.U32 R0, RZ, RZ, R14 ;  /* 0x000000ffff007224 */ /* 0x000fce00078e000e */
[----:B------:R-:W-:Y:S05]  /*21f50*/  WARPSYNC.COLLECTIVE R15, `(.L_x_5972) ;  /* 0x000000000f087348 */ /* 0x000fea0003c00000 */
[----:B------:R0:W1:Y:S02]  /*21f60*/  SHFL.IDX P6, R14, R13, R12, R11 ;  /* 0x0000000c0d0e7389 */ /* 0x00006400000c000b */
[----:B01----:R-:W-:Y:S01]  /*21f70*/  ENDCOLLECTIVE ;  /* 0x000000000000791b */ /* 0x003fe20003800000 */
.L_x_5972:
[----:B------:R-:W-:Y:S02]  /*21f80*/  IMAD.MOV.U32 R13, RZ, RZ, R30 ;  /* 0x000000ffff0d7224 */ /* 0x000fe400078e001e */
[----:B------:R-:W-:-:S07]  /*21f90*/  IMAD.MOV.U32 R5, RZ, RZ, R14 ;  /* 0x000000ffff057224 */ /* 0x000fce00078e000e */
[----:B------:R-:W-:Y:S05]  /*21fa0*/  WARPSYNC.COLLECTIVE R15, `(.L_x_5973) ;  /* 0x000000000f087348 */ /* 0x000fea0003c00000 */
[----:B------:R0:W1:Y:S02]  /*21fb0*/  SHFL.IDX P6, R14, R13, R12, R11 ;  /* 0x0000000c0d0e7389 */ /* 0x00006400000c000b */
[----:B01----:R-:W-:Y:S01]  /*21fc0*/  ENDCOLLECTIVE ;  /* 0x000000000000791b */ /* 0x003fe20003800000 */
.L_x_5973:
[----:B------:R-:W-:Y:S05]  /*21fd0*/  BRA `(.L_x_5974) ;  /* 0xfffffe5400147947 */ /* 0x000fea000383ffff */
.L_x_5707:
        /* <DEDUP_REMOVED lines=8> */
.L_x_5976:
[----:B------:R-:W-:Y:S05]  /*22060*/  BSYNC B1 ;  /* 0x0000000000017941 */ /* 0x000fea0003800000 */
.L_x_5975:
        /* <DEDUP_REMOVED lines=8> */
.L_x_5977:
[----:B------:R-:W-:Y:S02]  /*220f0*/  IMAD.MOV.U32 R13, RZ, RZ, R7 ;  /* 0x000000ffff0d7224 */ /* 0x000fe400078e0007 */
[----:B------:R-:W-:-:S07]  /*22100*/  IMAD.MOV.U32 R4, RZ, RZ, R14 ;  /* 0x000000ffff047224 */ /* 0x000fce00078e000e */
[----:B------:R-:W-:Y:S05]  /*22110*/  WARPSYNC.COLLECTIVE R15, `(.L_x_5978) ;  /* 0x000000000f087348 */ /* 0x000fea0003c00000 */
[----:B------:R0:W1:Y:S02]  /*22120*/  SHFL.IDX P6, R14, R13, R12, R11 ;  /* 0x0000000c0d0e7389 */ /* 0x00006400000c000b */
[----:B01----:R-:W-:Y:S01]  /*22130*/  ENDCOLLECTIVE ;  /* 0x000000000000791b */ /* 0x003fe20003800000 */
.L_x_5978:
[----:B------:R-:W-:Y:S02]  /*22140*/  IMAD.MOV.U32 R13, RZ, RZ, R30 ;  /* 0x000000ffff0d7224 */ /* 0x000fe400078e001e */
[----:B------:R-:W-:-:S07]  /*22150*/  IMAD.MOV.U32 R7, RZ, RZ, R14 ;  /* 0x000000ffff077224 */ /* 0x000fce00078e000e */
[----:B------:R-:W-:Y:S05]  /*22160*/  WARPSYNC.COLLECTIVE R15, `(.L_x_5979) ;  /* 0x000000000f087348 */ /* 0x000fea0003c00000 */
[----:B------:R0:W1:Y:S02]  /*22170*/  SHFL.IDX P6, R14, R13, R12, R11 ;  /* 0x0000000c0d0e7389 */ /* 0x00006400000c000b */
[----:B01----:R-:W-:Y:S01]  /*22180*/  ENDCOLLECTIVE ;  /* 0x000000000000791b */ /* 0x003fe20003800000 */
.L_x_5979:
[----:B------:R-:W-:Y:S01]  /*22190*/  IMAD.MOV.U32 R30, RZ, RZ, R14 ;  /* 0x000000ffff1e7224 */ /* 0x000fe200078e000e */
[----:B------:R-:W-:Y:S06]  /*221a0*/  BRA `(.L_x_5980) ;  /* 0xfffffe54006c7947 */ /* 0x000fec000383ffff */
.L_x_5711:
[----:B0-----:R0:W1:Y:S02]  /*221b0*/  SYNCS.PHASECHK.TRANS64.TRYWAIT P0, [R19+URZ+0x32400], R34 ;  /* 0x03240022130075a7 */ /* 0x001064000800017f */
[----:B-1----:R-:W-:Y:S05]  /*221c0*/  @!P0 NANOSLEEP.SYNCS 0x989680 ;  /* 0x009896800000895d */ /* 0x002fea0003900000 */
[----:B------:R-:W1:Y:S02]  /*221d0*/  @!P0 SYNCS.PHASECHK.TRANS64 P0, [R19+URZ+0x32400], R34 ;  /* 0x03240022130085a7 */ /* 0x000e64000800007f */
[----:B-1----:R-:W-:Y:S05]  /*221e0*/  @!P0 BRA `(.L_x_5711) ;  /* 0xfffffffc00f08947 */ /* 0x002fea000383ffff */
[----:B------:R-:W-:Y:S05]  /*221f0*/  BRA `(.L_x_5981) ;  /* 0xfffffe58005c7947 */ /* 0x000fea000383ffff */
.L_x_5719:
        /* <DEDUP_REMOVED lines=9> */
.L_x_5983:
[----:B------:R-:W-:Y:S05]  /*22290*/  BSYNC B1 ;  /* 0x0000000000017941 */ /* 0x000fea0003800000 */
.L_x_5982:
[----:B------:R0:W5:Y:S01]  /*222a0*/  LDL R8, [R1+0x18] ;  /* 0x0000180001087983 */ /* 0x0001620000100800 */
[----:B------:R-:W-:Y:S01]  /*222b0*/  IMAD.MOV.U32 R13, RZ, RZ, R24 ;  /* 0x000000ffff0d7224 */ /* 0x000fe200078e0018 */
[----:B------:R-:W-:Y:S01]  /*222c0*/  ISETP.GE.AND P0, PT, R16, R39, PT ;  /* 0x000000271000720c */ /* 0x000fe20003f06270 */
[----:B------:R-:W-:Y:S02]  /*222d0*/  IMAD.MOV.U32 R12, RZ, RZ, RZ ;  /* 0x000000ffff0c7224 */ /* 0x000fe400078e00ff */
[----:B------:R-:W-:Y:S02]  /*222e0*/  IMAD.MOV.U32 R11, RZ, RZ, 0x1c1f ;  /* 0x00001c1fff0b7424 */ /* 0x000fe400078e00ff */
[----:B------:R-:W-:Y:S02]  /*222f0*/  IMAD.MOV.U32 R15, RZ, RZ, -0x1 ;  /* 0xffffffffff0f7424 */ /* 0x000fe400078e00ff */
[----:B0-----:R-:W-:-:S07]  /*22300*/  IMAD.MOV.U32 R0, RZ, RZ, R14 ;  /* 0x000000ffff007224 */ /* 0x001fce00078e000e */
[----:B-----5:R-:W-:Y:S05]  /*22310*/  WARPSYNC.COLLECTIVE R15, `(.L_x_5984) ;  /* 0x000000000f087348 */ /* 0x020fea0003c00000 */
[----:B------:R0:W1:Y:S02]  /*22320*/  SHFL.IDX P6, R14, R13, R12, R11 ;  /* 0x0000000c0d0e7389 */ /* 0x00006400000c000b */
[----:B01---5:R-:W-:Y:S01]  /*22330*/  ENDCOLLECTIVE ;  /* 0x000000000000791b */ /* 0x023fe20003800000 */
.L_x_5984:
[----:B------:R-:W-:Y:S02]  /*22340*/  IMAD.MOV.U32 R13, RZ, RZ, R25 ;  /* 0x000000ffff0d7224 */ /* 0x000fe400078e0019 */
[----:B------:R-:W-:-:S07]  /*22350*/  IMAD.MOV.U32 R3, RZ, RZ, R14 ;  /* 0x000000ffff037224 */ /* 0x000fce00078e000e */
[----:B------:R-:W-:Y:S05]  /*22360*/  WARPSYNC.COLLECTIVE R15, `(.L_x_5985) ;  /* 0x000000000f087348 */ /* 0x000fea0003c00000 */
[----:B------:R0:W1:Y:S02]  /*22370*/  SHFL.IDX P6, R14, R13, R12, R11 ;  /* 0x0000000c0d0e7389 */ /* 0x00006400000c000b */
[----:B01----:R-:W-:Y:S01]  /*22380*/  ENDCOLLECTIVE ;  /* 0x000000000000791b */ /* 0x003fe20003800000 */
.L_x_5985:
[----:B------:R-:W-:Y:S01]  /*22390*/  MOV R13, R27 ;  /* 0x0000001b000d7202 */ /* 0x000fe20000000f00 */
[----:B------:R-:W-:-:S07]  /*223a0*/  IMAD.MOV.U32 R4, RZ, RZ, R14 ;  /* 0x000000ffff047224 */ /* 0x000fce00078e000e */
[----:B------:R-:W-:Y:S05]  /*223b0*/  WARPSYNC.COLLECTIVE R15, `(.L_x_5986) ;  /* 0x000000000f087348 */ /* 0x000fea0003c00000 */
[----:B------:R0:W1:Y:S02]  /*223c0*/  SHFL.IDX P6, R14, R13, R12, R11 ;  /* 0x0000000c0d0e7389 */ /* 0x00006400000c000b */
[----:B01----:R-:W-:Y:S01]  /*223d0*/  ENDCOLLECTIVE ;  /* 0x000000000000791b */ /* 0x003fe20003800000 */
.L_x_5986:
[----:B------:R-:W-:-:S05]  /*223e0*/  IMAD R34, R8, R34, RZ ;  /* 0x0000002208227224 */ /* 0x000fca00078e02ff */
[----:B------:R-:W-:-:S13]  /*223f0*/  ISETP.GE.OR P1, PT, R37, R34, P0 ;  /* 0x000000222500720c */ /* 0x000fda0000726670 */
[C---:B------:R-:W-:Y:S01]  /*22400*/  @!P1 IMAD.SHL.U32 R5, R16.reuse, 0x2, RZ ;  /* 0x0000000210059824 */ /* 0x040fe200078e00ff */
[----:B------:R-:W-:-:S04]  /*22410*/  @!P1 SHF.L.U64.HI R21, R16, 0x1, R41 ;  /* 0x0000000110159819 */ /* 0x000fc80000010229 */
[----:B------:R-:W-:-:S05]  /*22420*/  @!P1 IADD3 R6, P2, R3, R5, RZ ;  /* 0x0000000503069210 */ /* 0x000fca0007f5e0ff */
[----:B------:R-:W-:-:S05]  /*22430*/  @!P1 IMAD.X R7, R0, 0x1, R21, P2 ;  /* 0x0000000100079824 */ /* 0x000fca00010e0615 */
[----:B------:R-:W2:Y:S01]  /*22440*/  @!P1 LD.E.128 R8, desc[UR40][R6.64] ;  /* 0x0000002806089980 */ /* 0x000ea2000c101d00 */
[----:B------:R-:W-:-:S05]  /*22450*/  @!P1 IADD3 R14, P2, R14, R5, RZ ;  /* 0x000000050e0e9210 */ /* 0x000fca0007f5e0ff */
[----:B------:R-:W-:Y:S02]  /*22460*/  @!P1 IMAD.X R5, R4, 0x1, R21, P2 ;  /* 0x0000000104059824 */ /* 0x000fe400010e0615 */
[----:B------:R-:W-:-:S06]  /*22470*/  @!P1 IMAD.MOV.U32 R4, RZ, RZ, R14 ;  /* 0x000000ffff049224 */ /* 0x000fcc00078e000e */
[----:B------:R-:W5:Y:S01]  /*22480*/  @!P1 LD.E.128 R4, desc[UR40][R4.64] ;  /* 0x0000002804049980 */ /* 0x000f62000c101d00 */
[----:B------:R-:W-:Y:S01]  /*22490*/  CS2R R28, SRZ ;  /* 0x00000000001c7805 */ /* 0x000fe2000001ff00 */
[----:B------:R-:W-:Y:S01]  /*224a0*/  IMAD.MOV.U32 R13, RZ, RZ, R26 ;  /* 0x000000ffff0d7224 */ /* 0x000fe200078e001a */
[----:B------:R-:W-:Y:S01]  /*224b0*/  CS2R R20, SRZ ;  /* 0x0000000000147805 */ /* 0x000fe2000001ff00 */
[----:B------:R-:W-:Y:S01]  /*224c0*/  IMAD.MOV.U32 R12, RZ, RZ, 0x1 ;  /* 0x00000001ff0c7424 */ /* 0x000fe200078e00ff */
[----:B------:R-:W-:Y:S02]  /*224d0*/  CS2R R30, SRZ ;  /* 0x00000000001e7805 */ /* 0x000fe4000001ff00 */
[----:B------:R-:W-:Y:S01]  /*224e0*/  CS2R R32, SRZ ;  /* 0x0000000000207805 */ /* 0x000fe2000001ff00 */
[----:B--2---:R-:W-:Y:S02]  /*224f0*/  @!P1 IMAD.MOV.U32 R29, RZ, RZ, R11 ;  /* 0x000000ffff1d9224 */ /* 0x004fe400078e000b */
[----:B------:R-:W-:-:S02]  /*22500*/  IMAD.MOV.U32 R11, RZ, RZ, 0x1c1f ;  /* 0x00001c1fff0b7424 */ /* 0x000fc400078e00ff */
[----:B------:R-:W-:Y:S02]  /*22510*/  @!P1 IMAD.MOV.U32 R21, RZ, RZ, R9 ;  /* 0x000000ffff159224 */ /* 0x000fe400078e0009 */
[----:B------:R-:W-:-:S07]  /*22520*/  @!P1 IMAD.MOV.U32 R20, RZ, RZ, R8 ;  /* 0x000000ffff149224 */ /* 0x000fce00078e0008 */
[----:B-----5:R-:W-:Y:S05]  /*22530*/  WARPSYNC.COLLECTIVE R15, `(.L_x_5987) ;  /* 0x000000000f087348 */ /* 0x020fea0003c00000 */
[----:B------:R0:W1:Y:S02]  /*22540*/  SHFL.IDX P6, R14, R13, R12, R11 ;  /* 0x0000000c0d0e7389 */ /* 0x00006400000c000b */
[----:B01---5:R-:W-:Y:S01]  /*22550*/  ENDCOLLECTIVE ;  /* 0x000000000000791b */ /* 0x023fe20003800000 */
.L_x_5987:
[----:B------:R-:W-:Y:S02]  /*22560*/  IMAD.MOV.U32 R3, RZ, RZ, R21 ;  /* 0x000000ffff037224 */ /* 0x000fe400078e0015 */
[----:B------:R-:W-:Y:S02]  /*22570*/  IMAD.MOV.U32 R0, RZ, RZ, R20 ;  /* 0x000000ffff007224 */ /* 0x000fe400078e0014 */
[----:B------:R-:W-:Y:S01]  /*22580*/  @!P1 IMAD.MOV.U32 R28, RZ, RZ, R10 ;  /* 0x000000ffff1c9224 */ /* 0x000fe200078e000a */
[----:B------:R-:W-:Y:S01]  /*22590*/  PRMT R42, R42, 0x5410, R3 ;  /* 0x000054102a2a7816 */ /* 0x000fe20000000003 */
[----:B------:R-:W-:Y:S01]  /*225a0*/  IMAD.MOV.U32 R8, RZ, RZ, R29 ;  /* 0x000000ffff087224 */ /* 0x000fe200078e001d */
[----:B------:R-:W-:Y:S01]  /*225b0*/  PRMT R53, R53, 0x5410, R0 ;  /* 0x0000541035357816 */ /* 0x000fe20000000000 */
[----:B------:R-:W-:Y:S01]  /*225c0*/  @!P1 IMAD.MOV.U32 R31, RZ, RZ, R5 ;  /* 0x000000ffff1f9224 */ /* 0x000fe200078e0005 */
[----:B------:R-:W-:Y:S01]  /*225d0*/  MOV R0, R28 ;  /* 0x0000001c00007202 */ /* 0x000fe20000000f00 */
[----:B------:R-:W-:-:S02]  /*225e0*/  @!P1 IMAD.MOV.U32 R32, RZ, RZ, R6 ;  /* 0x000000ffff209224 */ /* 0x000fc400078e0006 */
[----:B------:R-:W-:Y:S01]  /*225f0*/  @!P1 IMAD.MOV.U32 R30, RZ, RZ, R4 ;  /* 0x000000ffff1e9224 */ /* 0x000fe200078e0004 */
[----:B------:R-:W-:Y:S01]  /*22600*/  PRMT R35, R0, 0x5410, R8 ;  /* 0x0000541000237816 */ /* 0x000fe20000000008 */
[----:B------:R-:W-:Y:S02]  /*22610*/  IMAD.MOV.U32 R13, RZ, RZ, R24 ;  /* 0x000000ffff0d7224 */ /* 0x000fe400078e0018 */
[----:B------:R-:W-:Y:S02]  /*22620*/  @!P1 IMAD.MOV.U32 R33, RZ, RZ, R7 ;  /* 0x000000ffff219224 */ /* 0x000fe400078e0007 */
[----:B------:R-:W-:Y:S02]  /*22630*/  IMAD.MOV.U32 R4, RZ, RZ, R31 ;  /* 0x000000ffff047224 */ /* 0x000fe400078e001f */
[----:B------:R-:W-:Y:S02]  /*22640*/  IMAD.MOV.U32 R5, RZ, RZ, R32 ;  /* 0x000000ffff057224 */ /* 0x000fe400078e0020 */
[----:B------:R-:W-:Y:S01]  /*22650*/  IMAD.MOV.U32 R0, RZ, RZ, R30 ;  /* 0x000000ffff007224 */ /* 0x000fe200078e001e */
[----:B------:R-:W-:Y:S01]  /*22660*/  PRMT R42, R4, 0x7610, R42 ;  /* 0x00007610042a7816 */ /* 0x000fe2000000002a */
[----:B------:R-:W-:Y:S01]  /*22670*/  IMAD.MOV.U32 R3, RZ, RZ, R14 ;  /* 0x000000ffff037224 */ /* 0x000fe200078e000e */
[----:B------:R-:W-:-:S07]  /*22680*/  PRMT R53, R5, 0x7610, R53 ;  /* 0x0000761005357816 */ /* 0x000fce0000000035 */
[----:B------:R-:W-:Y:S05]  /*22690*/  WARPSYNC.COLLECTIVE R15, `(.L_x_5988) ;  /* 0x000000000f087348 */ /* 0x000fea0003c00000 */
[----:B------:R0:W1:Y:S02]  /*226a0*/  SHFL.IDX P6, R14, R13, R12, R11 ;  /* 0x0000000c0d0e7389 */ /* 0x00006400000c000b */
[----:B01----:R-:W-:Y:S01]  /*226b0*/  ENDCOLLECTIVE ;  /* 0x000000000000791b */ /* 0x003fe20003800000 */
.L_x_5988:
[----:B------:R-:W-:Y:S01]  /*226c0*/  IMAD.MOV.U32 R6, RZ, RZ, R33 ;  /* 0x000000ffff067224 */ /* 0x000fe200078e0021 */
[----:B------:R-:W-:-:S04]  /*226d0*/  CS2R R4, SRZ ;  /* 0x0000000000047805 */ /* 0x000fc8000001ff00 */
[----:B------:R-:W-:Y:S01]  /*226e0*/  PRMT R48, R0, 0x5410, R6 ;  /* 0x0000541000307816 */ /* 0x000fe20000000006 */
[----:B------:R-:W-:Y:S02]  /*226f0*/  IMAD.MOV.U32 R13, RZ, RZ, R25 ;  /* 0x000000ffff0d7224 */ /* 0x000fe400078e0019 */
[----:B------:R-:W-:-:S07]  /*22700*/  IMAD.MOV.U32 R24, RZ, RZ, R14 ;  /* 0x000000ffff187224 */ /* 0x000fce00078e000e */
[----:B------:R-:W-:Y:S05]  /*22710*/  WARPSYNC.COLLECTIVE R15, `(.L_x_5989) ;  /* 0x000000000f087348 */ /* 0x000fea0003c00000 */
[----:B------:R0:W1:Y:S02]  /*22720*/  SHFL.IDX P6, R14, R13, R12, R11 ;  /* 0x0000000c0d0e7389 */ /* 0x00006400000c000b */
[----:B01----:R-:W-:Y:S01]  /*22730*/  ENDCOLLECTIVE ;  /* 0x000000000000791b */ /* 0x003fe20003800000 */
.L_x_5989:
[----:B------:R-:W-:Y:S02]  /*22740*/  IMAD.MOV.U32 R13, RZ, RZ, R27 ;  /* 0x000000ffff0d7224 */ /* 0x000fe400078e001b */
[----:B------:R-:W-:-:S07]  /*22750*/  IMAD.MOV.U32 R25, RZ, RZ, R14 ;  /* 0x000000ffff197224 */ /* 0x000fce00078e000e */
[----:B------:R-:W-:Y:S05]  /*22760*/  WARPSYNC.COLLECTIVE R15, `(.L_x_5990) ;  /* 0x000000000f087348 */ /* 0x000fea0003c00000 */
[----:B------:R0:W1:Y:S02]  /*22770*/  SHFL.IDX P6, R14, R13, R12, R11 ;  /* 0x0000000c0d0e7389 */ /* 0x00006400000c000b */
[----:B01----:R-:W-:Y:S01]  /*22780*/  ENDCOLLECTIVE ;  /* 0x000000000000791b */ /* 0x003fe20003800000 */
.L_x_5990:
[----:B------:R-:W-:Y:S05]  /*22790*/  BRA `(.L_x_5991) ;  /* 0xfffffe6400307947 */ /* 0x000fea000383ffff */
.L_x_5723:
[----:B0-----:R0:W1:Y:S02]  /*227a0*/  SYNCS.PHASECHK.TRANS64.TRYWAIT P1, [R19+URZ+0x32400], R12 ;  /* 0x0324000c130075a7 */ /* 0x001064000802017f */
[----:B-1----:R-:W-:Y:S05]  /*227b0*/  @!P1 NANOSLEEP.SYNCS 0x989680 ;  /* 0x009896800000995d */ /* 0x002fea0003900000 */
[----:B------:R-:W1:Y:S02]  /*227c0*/  @!P1 SYNCS.PHASECHK.TRANS64 P1, [R19+URZ+0x32400], R12 ;  /* 0x0324000c130095a7 */ /* 0x000e64000802007f */
[----:B-1----:R-:W-:Y:S05]  /*227d0*/  @!P1 BRA `(.L_x_5723) ;  /* 0xfffffffc00f09947 */ /* 0x002fea000383ffff */
[----:B------:R-:W-:Y:S05]  /*227e0*/  BRA `(.L_x_5992) ;  /* 0xfffffe6400c87947 */ /* 0x000fea000383ffff */
.L_x_5729:
[----:B---3--:R3:W0:Y:S02]  /*227f0*/  SYNCS.PHASECHK.TRANS64.TRYWAIT P1, [R173+URZ+0x32430], R8 ;  /* 0x03243008ad0075a7 */ /* 0x008624000802017f */
[----:B0-----:R-:W-:Y:S05]  /*22800*/  @!P1 NANOSLEEP.SYNCS 0x989680 ;  /* 0x009896800000995d */ /* 0x001fea0003900000 */
[----:B------:R-:W0:Y:S02]  /*22810*/  @!P1 SYNCS.PHASECHK.TRANS64 P1, [R173+URZ+0x32430], R8 ;  /* 0x03243008ad0095a7 */ /* 0x000e24000802007f */
[----:B0-----:R-:W-:Y:S05]  /*22820*/  @!P1 BRA `(.L_x_5729) ;  /* 0xfffffffc00f09947 */ /* 0x001fea000383ffff */
[----:B------:R-:W-:Y:S05]  /*22830*/  BRA `(.L_x_5728) ;  /* 0xfffffe7400507947 */ /* 0x000fea000383ffff */
.L_x_5731:
[----:B0-----:R0:W4:Y:S02]  /*22840*/  SYNCS.PHASECHK.TRANS64.TRYWAIT P1, [R19+URZ+0x32410], R0 ;  /* 0x03241000130075a7 */ /* 0x001124000802017f */
[----:B----4-:R-:W-:Y:S05]  /*22850*/  @!P1 NANOSLEEP.SYNCS 0x989680 ;  /* 0x009896800000995d */ /* 0x010fea0003900000 */
[----:B------:R-:W4:Y:S02]  /*22860*/  @!P1 SYNCS.PHASECHK.TRANS64 P1, [R19+URZ+0x32410], R0 ;  /* 0x03241000130095a7 */ /* 0x000f24000802007f */
[----:B----4-:R-:W-:Y:S05]  /*22870*/  @!P1 BRA `(.L_x_5731) ;  /* 0xfffffffc00f09947 */ /* 0x010fea000383ffff */
[----:B------:R-:W-:Y:S05]  /*22880*/  BRA `(.L_x_5993) ;  /* 0xfffffe7800047947 */ /* 0x000fea000383ffff */
.L_x_5736:
[----:B------:R0:W0:Y:S02]  /*22890*/  SYNCS.PHASECHK.TRANS64.TRYWAIT P2, [R173+URZ+0x32450], R8 ;  /* 0x03245008ad0075a7 */ /* 0x000024000804017f */
[----:B0-----:R-:W-:Y:S05]  /*228a0*/  @!P2 NANOSLEEP.SYNCS 0x989680 ;  /* 0x009896800000a95d */ /* 0x001fea0003900000 */
[----:B------:R-:W0:Y:S02]  /*228b0*/  @!P2 SYNCS.PHASECHK.TRANS64 P2, [R173+URZ+0x32450], R8 ;  /* 0x03245008ad00a5a7 */ /* 0x000e24000804007f */
[----:B0-----:R-:W-:Y:S05]  /*228c0*/  @!P2 BRA `(.L_x_5736) ;  /* 0xfffffffc00f0a947 */ /* 0x001fea000383ffff */
[----:B------:R-:W-:Y:S05]  /*228d0*/  BRA `(.L_x_5735) ;  /* 0xfffffe7800247947 */ /* 0x000fea000383ffff */
.L_x_5741:
[----:B--2---:R2:W3:Y:S02]  /*228e0*/  SYNCS.PHASECHK.TRANS64.TRYWAIT P2, [R205+URZ+0x32430], R0 ;  /* 0x03243000cd0075a7 */ /* 0x0044e4000804017f */
[----:B---3--:R-:W-:Y:S05]  /*228f0*/  @!P2 NANOSLEEP.SYNCS 0x989680 ;  /* 0x009896800000a95d */ /* 0x008fea0003900000 */
[----:B------:R-:W3:Y:S02]  /*22900*/  @!P2 SYNCS.PHASECHK.TRANS64 P2, [R205+URZ+0x32430], R0 ;  /* 0x03243000cd00a5a7 */ /* 0x000ee4000804007f */
[----:B---3--:R-:W-:Y:S05]  /*22910*/  @!P2 BRA `(.L_x_5741) ;  /* 0xfffffffc00f0a947 */ /* 0x008fea000383ffff */
[----:B------:R-:W-:Y:S05]  /*22920*/  BRA `(.L_x_5740) ;  /* 0xfffffe9c00e47947 */ /* 0x000fea000383ffff */
.L_x_5746:
[----:B---3--:R3:W4:Y:S02]  /*22930*/  SYNCS.PHASECHK.TRANS64.TRYWAIT P2, [R205+URZ+0x32450], R0 ;  /* 0x03245000cd0075a7 */ /* 0x008724000804017f */
[----:B----4-:R-:W-:Y:S05]  /*22940*/  @!P2 NANOSLEEP.SYNCS 0x989680 ;  /* 0x009896800000a95d */ /* 0x010fea0003900000 */
[----:B------:R-:W4:Y:S02]  /*22950*/  @!P2 SYNCS.PHASECHK.TRANS64 P2, [R205+URZ+0x32450], R0 ;  /* 0x03245000cd00a5a7 */ /* 0x000f24000804007f */
[----:B----4-:R-:W-:Y:S05]  /*22960*/  @!P2 BRA `(.L_x_5746) ;  /* 0xfffffffc00f0a947 */ /* 0x010fea000383ffff */
[----:B------:R-:W-:Y:S05]  /*22970*/  BRA `(.L_x_5745) ;  /* 0xfffffea000887947 */ /* 0x000fea000383ffff */
.L_x_5752:
[----:B--2---:R2:W3:Y:S02]  /*22980*/  SYNCS.PHASECHK.TRANS64.TRYWAIT P2, [R216+URZ+0x32430], R0 ;  /* 0x03243000d80075a7 */ /* 0x0044e4000804017f */
[----:B---3--:R-:W-:Y:S05]  /*22990*/  @!P2 NANOSLEEP.SYNCS 0x989680 ;  /* 0x009896800000a95d */ /* 0x008fea0003900000 */
[----:B------:R-:W3:Y:S02]  /*229a0*/  @!P2 SYNCS.PHASECHK.TRANS64 P2, [R216+URZ+0x32430], R0 ;  /* 0x03243000d800a5a7 */ /* 0x000ee4000804007f */
[----:B---3--:R-:W-:Y:S05]  /*229b0*/  @!P2 BRA `(.L_x_5752) ;  /* 0xfffffffc00f0a947 */ /* 0x008fea000383ffff */
[----:B------:R-:W-:Y:S05]  /*229c0*/  BRA `(.L_x_5751) ;  /* 0xfffffecc00c87947 */ /* 0x000fea000383ffff */
.L_x_5757:
[----:B---3--:R3:W4:Y:S02]  /*229d0*/  SYNCS.PHASECHK.TRANS64.TRYWAIT P2, [R216+URZ+0x32450], R0 ;  /* 0x03245000d80075a7 */ /* 0x008724000804017f */
[----:B----4-:R-:W-:Y:S05]  /*229e0*/  @!P2 NANOSLEEP.SYNCS 0x989680 ;  /* 0x009896800000a95d */ /* 0x010fea0003900000 */
[----:B------:R-:W4:Y:S02]  /*229f0*/  @!P2 SYNCS.PHASECHK.TRANS64 P2, [R216+URZ+0x32450], R0 ;  /* 0x03245000d800a5a7 */ /* 0x000f24000804007f */
[----:B----4-:R-:W-:Y:S05]  /*22a00*/  @!P2 BRA `(.L_x_5757) ;  /* 0xfffffffc00f0a947 */ /* 0x010fea000383ffff */
[----:B------:R-:W-:Y:S05]  /*22a10*/  BRA `(.L_x_5756) ;  /* 0xfffffed0006c7947 */ /* 0x000fea000383ffff */
.L_x_5763:
[----:B------:R-:W-:Y:S02]  /*22a20*/  IMAD.MOV.U32 R13, RZ, RZ, R20 ;  /* 0x000000ffff0d7224 */ /* 0x000fe400078e0014 */
[----:B------:R-:W-:Y:S02]  /*22a30*/  IMAD.MOV.U32 R12, RZ, RZ, RZ ;  /* 0x000000ffff0c7224 */ /* 0x000fe400078e00ff */
[----:B------:R-:W-:Y:S02]  /*22a40*/  IMAD.MOV.U32 R11, RZ, RZ, 0x181f ;  /* 0x0000181fff0b7424 */ /* 0x000fe400078e00ff */
[----:B------:R-:W-:-:S07]  /*22a50*/  IMAD.MOV.U32 R15, RZ, RZ, -0x1 ;  /* 0xffffffffff0f7424 */ /* 0x000fce00078e00ff */
[----:B-----5:R-:W-:Y:S05]  /*22a60*/  WARPSYNC.COLLECTIVE R15, `(.L_x_5994) ;  /* 0x000000000f087348 */ /* 0x020fea0003c00000 */
[----:B------:R0:W1:Y:S02]  /*22a70*/  SHFL.IDX P6, R14, R13, R12, R11 ;  /* 0x0000000c0d0e7389 */ /* 0x00006400000c000b */
[----:B01---5:R-:W-:Y:S01]  /*22a80*/  ENDCOLLECTIVE ;  /* 0x000000000000791b */ /* 0x023fe20003800000 */
.L_x_5994:
[----:B------:R-:W-:Y:S02]  /*22a90*/  IMAD.MOV.U32 R13, RZ, RZ, R4 ;  /* 0x000000ffff0d7224 */ /* 0x000fe400078e0004 */
[----:B------:R-:W-:-:S07]  /*22aa0*/  IMAD.MOV.U32 R3, RZ, RZ, R14 ;  /* 0x000000ffff037224 */ /* 0x000fce00078e000e */
[----:B------:R-:W-:Y:S05]  /*22ab0*/  WARPSYNC.COLLECTIVE R15, `(.L_x_5995) ;  /* 0x000000000f087348 */ /* 0x000fea0003c00000 */
[----:B------:R0:W1:Y:S02]  /*22ac0*/  SHFL.IDX P6, R14, R13, R12, R11 ;  /* 0x0000000c0d0e7389 */ /* 0x00006400000c000b */
[----:B01----:R-:W-:Y:S01]  /*22ad0*/  ENDCOLLECTIVE ;  /* 0x000000000000791b */ /* 0x003fe20003800000 */
.L_x_5995:
[----:B------:R-:W-:Y:S05]  /*22ae0*/  BRA `(.L_x_5996) ;  /* 0xffffff18009c7947 */ /* 0x000fea000383ffff */
.L_x_5766:
        /* <DEDUP_REMOVED lines=8> */
.L_x_5998:
[----:B------:R-:W-:Y:S05]  /*22b70*/  BSYNC B1 ;  /* 0x0000000000017941 */ /* 0x000fea0003800000 */
.L_x_5997:
[----:B------:R-:W-:Y:S01]  /*22b80*/  IMAD.MOV.U32 R13, RZ, RZ, R4 ;  /* 0x000000ffff0d7224 */ /* 0x000fe200078e0004 */
[----:B------:R-:W-:Y:S01]  /*22b90*/  MOV R3, R14 ;  /* 0x0000000e00037202 */ /* 0x000fe20000000f00 */
[----:B------:R-:W-:Y:S02]  /*22ba0*/  IMAD.MOV.U32 R12, RZ, RZ, 0x1 ;  /* 0x00000001ff0c7424 */ /* 0x000fe400078e00ff */
[----:B------:R-:W-:Y:S02]  /*22bb0*/  IMAD.MOV.U32 R11, RZ, RZ, 0x181f ;  /* 0x0000181fff0b7424 */ /* 0x000fe400078e00ff */
[----:B------:R-:W-:-:S07]  /*22bc0*/  IMAD.MOV.U32 R15, RZ, RZ, -0x1 ;  /* 0xffffffffff0f7424 */ /* 0x000fce00078e00ff */
[----:B------:R-:W-:Y:S05]  /*22bd0*/  WARPSYNC.COLLECTIVE R15, `(.L_x_5999) ;  /* 0x000000000f087348 */ /* 0x000fea0003c00000 */
[----:B------:R0:W1:Y:S02]  /*22be0*/  SHFL.IDX P6, R14, R13, R12, R11 ;  /* 0x0000000c0d0e7389 */ /* 0x00006400000c000b */
[----:B01----:R-:W-:Y:S01]  /*22bf0*/  ENDCOLLECTIVE ;  /* 0x000000000000791b */ /* 0x003fe20003800000 */
.L_x_5999:
[----:B------:R-:W-:Y:S05]  /*22c00*/  BRA `(.L_x_6000) ;  /* 0xffffff1800e87947 */ /* 0x000fea000383ffff */
.L_x_5769:
[----:B------:R-:W-:Y:S01]  /*22c10*/  BSSY B1, `(.L_x_6001) ;  /* 0x0000008000017945 */ /* 0x000fe20003800000 */
[----:B----4-:R-:W-:Y:S02]  /*22c20*/  IMAD.MOV.U32 R13, RZ, RZ, R20 ;  /* 0x000000ffff0d7224 */ /* 0x010fe400078e0014 */
[----:B------:R-:W-:Y:S02]  /*22c30*/  IMAD.MOV.U32 R12, RZ, RZ, 0x2 ;  /* 0x00000002ff0c7424 */ /* 0x000fe400078e00ff */
[----:B------:R-:W-:Y:S02]  /*22c40*/  IMAD.MOV.U32 R11, RZ, RZ, 0x181f ;  /* 0x0000181fff0b7424 */ /* 0x000fe400078e00ff */
[----:B------:R-:W-:-:S07]  /*22c50*/  IMAD.MOV.U32 R15, RZ, RZ, -0x1 ;  /* 0xffffffffff0f7424 */ /* 0x000fce00078e00ff */
[----:B0123--:R-:W-:Y:S05]  /*22c60*/  WARPSYNC.COLLECTIVE R15, `(.L_x_6002) ;  /* 0x000000000f087348 */ /* 0x00ffea0003c00000 */
[----:B--2---:R2:W4:Y:S02]  /*22c70*/  SHFL.IDX P6, R14, R13, R12, R11 ;  /* 0x0000000c0d0e7389 */ /* 0x00452400000c000b */
[----:B01234-:R-:W-:Y:S01]  /*22c80*/  ENDCOLLECTIVE ;  /* 0x000000000000791b */ /* 0x01ffe20003800000 */
.L_x_6002:
[----:B------:R-:W-:Y:S05]  /*22c90*/  BSYNC B1 ;  /* 0x0000000000017941 */ /* 0x000fea0003800000 */
.L_x_6001:
        /* <DEDUP_REMOVED lines=8> */
.L_x_6003:
[----:B------:R-:W-:Y:S05]  /*22d20*/  BRA `(.L_x_6004) ;  /* 0xffffff1c00247947 */ /* 0x000fea000383ffff */
.L_x_5772:
        /* <DEDUP_REMOVED lines=8> */
.L_x_6006:
[----:B------:R-:W-:Y:S05]  /*22db0*/  BSYNC B1 ;  /* 0x0000000000017941 */ /* 0x000fea0003800000 */
.L_x_6005:
        /* <DEDUP_REMOVED lines=8> */
.L_x_6007:
[----:B------:R-:W-:Y:S05]  /*22e40*/  BRA `(.L_x_6008) ;  /* 0xffffff1c00607947 */ /* 0x000fea000383ffff */
.L_x_5774:
[----:B------:R-:W-:Y:S02]  /*22e50*/  IMAD.MOV.U32 R13, RZ, RZ, R4 ;  /* 0x000000ffff0d7224 */ /* 0x000fe400078e0004 */
[----:B------:R-:W-:Y:S02]  /*22e60*/  IMAD.MOV.U32 R12, RZ, RZ, RZ ;  /* 0x000000ffff0c7224 */ /* 0x000fe400078e00ff */
[----:B------:R-:W-:Y:S02]  /*22e70*/  IMAD.MOV.U32 R11, RZ, RZ, 0x1c1f ;  /* 0x00001c1fff0b7424 */ /* 0x000fe400078e00ff */
[----:B------:R-:W-:-:S07]  /*22e80*/  IMAD.MOV.U32 R15, RZ, RZ, -0x1 ;  /* 0xffffffffff0f7424 */ /* 0x000fce00078e00ff */
[----:B------:R-:W-:Y:S05]  /*22e90*/  WARPSYNC.COLLECTIVE R15, `(.L_x_6009) ;  /* 0x000000000f087348 */ /* 0x000fea0003c00000 */
[----:B------:R0:W1:Y:S02]  /*22ea0*/  SHFL.IDX P6, R14, R13, R12, R11 ;  /* 0x0000000c0d0e7389 */ /* 0x00006400000c000b */
[----:B01----:R-:W-:Y:S01]  /*22eb0*/  ENDCOLLECTIVE ;  /* 0x000000000000791b */ /* 0x003fe20003800000 */
.L_x_6009:
[----:B------:R-:W-:Y:S02]  /*22ec0*/  IMAD.MOV.U32 R13, RZ, RZ, R3 ;  /* 0x000000ffff0d7224 */ /* 0x000fe400078e0003 */
[----:B------:R-:W-:-:S07]  /*22ed0*/  IMAD.MOV.U32 R20, RZ, RZ, R14 ;  /* 0x000000ffff147224 */ /* 0x000fce00078e000e */
[----:B------:R-:W-:Y:S05]  /*22ee0*/  WARPSYNC.COLLECTIVE R15, `(.L_x_6010) ;  /* 0x000000000f087348 */ /* 0x000fea0003c00000 */
[----:B------:R0:W1:Y:S02]  /*22ef0*/  SHFL.IDX P6, R14, R13, R12, R11 ;  /* 0x0000000c0d0e7389 */ /* 0x00006400000c000b */
[----:B01----:R-:W-:Y:S01]  /*22f00*/  ENDCOLLECTIVE ;  /* 0x000000000000791b */ /* 0x003fe20003800000 */
.L_x_6010:
[----:B------:R-:W-:Y:S01]  /*22f10*/  IMAD.MOV.U32 R12, RZ, RZ, R14 ;  /* 0x000000ffff0c7224 */ /* 0x000fe200078e000e */
[----:B------:R-:W-:Y:S06]  /*22f20*/  BRA `(.L_x_6011) ;  /* 0xffffff2000547947 */ /* 0x000fec000383ffff */
.L_x_5777:
        /* <DEDUP_REMOVED lines=8> */
.L_x_6013:
[----:B------:R-:W-:Y:S05]  /*22fb0*/  BSYNC B1 ;  /* 0x0000000000017941 */ /* 0x000fea0003800000 */
.L_x_6012:
        /* <DEDUP_REMOVED lines=8> */
.L_x_6014:
[----:B------:R-:W-:Y:S01]  /*23040*/  IMAD.MOV.U32 R3, RZ, RZ, R14 ;  /* 0x000000ffff037224 */ /* 0x000fe200078e000e */
[----:B------:R-:W-:Y:S06]  /*23050*/  BRA `(.L_x_6015) ;  /* 0xffffff2c002c7947 */ /* 0x000fec000383ffff */
.L_x_5781:
[----:B------:R-:W-:Y:S01]  /*23060*/  MOV R13, R4 ;  /* 0x00000004000d7202 */ /* 0x000fe20000000f00 */
[----:B------:R-:W-:Y:S02]  /*23070*/  IMAD.MOV.U32 R12, RZ, RZ, RZ ;  /* 0x000000ffff0c7224 */ /* 0x000fe400078e00ff */
[----:B------:R-:W-:Y:S02]  /*23080*/  IMAD.MOV.U32 R11, RZ, RZ, 0x181f ;  /* 0x0000181fff0b7424 */ /* 0x000fe400078e00ff */
[----:B------:R-:W-:-:S07]  /*23090*/  IMAD.MOV.U32 R15, RZ, RZ, -0x1 ;  /* 0xffffffffff0f7424 */ /* 0x000fce00078e00ff */
[----:B01----:R-:W-:Y:S05]  /*230a0*/  WARPSYNC.COLLECTIVE R15, `(.L_x_6016) ;  /* 0x000000000f087348 */ /* 0x003fea0003c00000 */
[----:B------:R2:W3:Y:S02]  /*230b0*/  SHFL.IDX P6, R14, R13, R12, R11 ;  /* 0x0000000c0d0e7389 */ /* 0x0004e400000c000b */
[----:B0123--:R-:W-:Y:S01]  /*230c0*/  ENDCOLLECTIVE ;  /* 0x000000000000791b */ /* 0x00ffe20003800000 */
.L_x_6016:
[----:B------:R-:W-:Y:S02]  /*230d0*/  IMAD.MOV.U32 R13, RZ, RZ, R0 ;  /* 0x000000ffff0d7224 */ /* 0x000fe400078e0000 */
[----:B------:R-:W-:-:S07]  /*230e0*/  IMAD.MOV.U32 R3, RZ, RZ, R14 ;  /* 0x000000ffff037224 */ /* 0x000fce00078e000e */
[----:B------:R-:W-:Y:S05]  /*230f0*/  WARPSYNC.COLLECTIVE R15, `(.L_x_6017) ;  /* 0x000000000f087348 */ /* 0x000fea0003c00000 */
[----:B------:R0:W1:Y:S02]  /*23100*/  SHFL.IDX P6, R14, R13, R12, R11 ;  /* 0x0000000c0d0e7389 */ /* 0x00006400000c000b */
[----:B01----:R-:W-:Y:S01]  /*23110*/  ENDCOLLECTIVE ;  /* 0x000000000000791b */ /* 0x003fe20003800000 */
.L_x_6017:
[----:B------:R-:W-:Y:S05]  /*23120*/  BRA `(.L_x_6018) ;  /* 0xffffff4c00907947 */ /* 0x000fea000383ffff */
.L_x_5784:
        /* <DEDUP_REMOVED lines=8> */
.L_x_6020:
[----:B------:R-:W-:Y:S05]  /*231b0*/  BSYNC B1 ;  /* 0x0000000000017941 */ /* 0x000fea0003800000 */
.L_x_6019:
        /* <DEDUP_REMOVED lines=8> */
.L_x_6021:
[----:B------:R-:W-:Y:S05]  /*23240*/  BRA `(.L_x_6022) ;  /* 0xffffff4c00d07947 */ /* 0x000fea000383ffff */
.L_x_5787:
        /* <DEDUP_REMOVED lines=8> */
.L_x_6024:
[----:B------:R-:W-:Y:S05]  /*232d0*/  BSYNC B1 ;  /* 0x0000000000017941 */ /* 0x000fea0003800000 */
.L_x_6023:
[----:B------:R-:W-:Y:S01]  /*232e0*/  MOV R13, R0 ;  /* 0x00000000000d7202 */ /* 0x000fe20000000f00 */
[----:B------:R-:W-:Y:S02]  /*232f0*/  IMAD.MOV.U32 R12, RZ, RZ, 0x2 ;  /* 0x00000002ff0c7424 */ /* 0x000fe400078e00ff */
[----:B------:R-:W-:Y:S02]  /*23300*/  IMAD.MOV.U32 R11, RZ, RZ, 0x181f ;  /* 0x0000181fff0b7424 */ /* 0x000fe400078e00ff */
[----:B------:R-:W-:Y:S02]  /*23310*/  IMAD.MOV.U32 R15, RZ, RZ, -0x1 ;  /* 0xffffffffff0f7424 */ /* 0x000fe400078e00ff */
[----:B------:R-:W-:-:S07]  /*23320*/  IMAD.MOV.U32 R3, RZ, RZ, R14 ;  /* 0x000000ffff037224 */ /* 0x000fce00078e000e */
[----:B------:R-:W-:Y:S05]  /*23330*/  WARPSYNC.COLLECTIVE R15, `(.L_x_6025) ;  /* 0x000000000f087348 */ /* 0x000fea0003c00000 */
[----:B------:R0:W1:Y:S02]  /*23340*/  SHFL.IDX P6, R14, R13, R12, R11 ;  /* 0x0000000c0d0e7389 */ /* 0x00006400000c000b */
[----:B01----:R-:W-:Y:S01]  /*23350*/  ENDCOLLECTIVE ;  /* 0x000000000000791b */ /* 0x003fe20003800000 */
.L_x_6025:
[----:B------:R-:W-:Y:S05]  /*23360*/  BRA `(.L_x_6026) ;  /* 0xffffff50000c7947 */ /* 0x000fea000383ffff */
.L_x_5790:
        /* <DEDUP_REMOVED lines=8> */
.L_x_6028:
[----:B------:R-:W-:Y:S05]  /*233f0*/  BSYNC B1 ;  /* 0x0000000000017941 */ /* 0x000fea0003800000 */
.L_x_6027:
        /* <DEDUP_REMOVED lines=8> */
.L_x_6029:
[----:B------:R-:W-:Y:S05]  /*23480*/  BRA `(.L_x_6030) ;  /* 0xffffff5000487947 */ /* 0x000fea000383ffff */
.L_x_5809:
        /* <DEDUP_REMOVED lines=11> */
.L_x_6032:
[----:B------:R-:W-:Y:S05]  /*23540*/  BSYNC B1 ;  /* 0x0000000000017941 */ /* 0x000fea0003800000 */
.L_x_6031:
[----:B------:R-:W-:Y:S05]  /*23550*/  BRA `(.L_x_6033) ;  /* 0xffffff6c00d87947 */ /* 0x000fea000383ffff */
.L_x_5811:
[----:B------:R-:W-:Y:S01]  /*23560*/  BSSY B1, `(.L_x_6034) ;  /* 0x0000006000017945 */ /* 0x000fe20003800000 */
[----:B------:R-:W-:-:S07]  /*23570*/  IMAD.MOV.U32 R15, RZ, RZ, -0x1 ;  /* 0xffffffffff0f7424 */ /* 0x000fce00078e00ff */
[----:B0-----:R-:W-:Y:S05]  /*23580*/  WARPSYNC.COLLECTIVE R15, `(.L_x_6035) ;  /* 0x000000000f0c7348 */ /* 0x001fea0003c00000 */
[----:B------:R-:W-:Y:S02]  /*23590*/  ELECT P6, UR62, PT ;  /* 0x00000000003e782f */ /* 0x000fe400038c0000 */
[----:B------:R-:W-:Y:S01]  /*235a0*/  MOV R14, UR62 ;  /* 0x0000003e000e7c02 */ /* 0x000fe20008000f00 */
[----:B0-----:R-:W-:Y:S10]  /*235b0*/  ENDCOLLECTIVE ;  /* 0x000000000000791b */ /* 0x001ff40003800000 */
.L_x_6035:
[----:B------:R-:W-:Y:S05]  /*235c0*/  BSYNC B1 ;  /* 0x0000000000017941 */ /* 0x000fea0003800000 */
.L_x_6034:
[----:B------:R-:W-:Y:S05]  /*235d0*/  BRA `(.L_x_5810) ;  /* 0xffffff6c00d07947 */ /* 0x000fea000383ffff */
.L_x_5813:
[----:B0-----:R0:W1:Y:S02]  /*235e0*/  SYNCS.PHASECHK.TRANS64.TRYWAIT P0, [R18+URZ+0x32420], R3 ;  /* 0x03242003120075a7 */ /* 0x001064000800017f */
[----:B-1----:R-:W-:Y:S05]  /*235f0*/  @!P0 NANOSLEEP.SYNCS 0x989680 ;  /* 0x009896800000895d */ /* 0x002fea0003900000 */
[----:B------:R-:W1:Y:S02]  /*23600*/  @!P0 SYNCS.PHASECHK.TRANS64 P0, [R18+URZ+0x32420], R3 ;  /* 0x03242003120085a7 */ /* 0x000e64000800007f */
[----:B-1----:R-:W-:Y:S05]  /*23610*/  @!P0 BRA `(.L_x_5813) ;  /* 0xfffffffc00f08947 */ /* 0x002fea000383ffff */
[----:B------:R-:W-:Y:S05]  /*23620*/  BRA `(.L_x_6036) ;  /* 0xffffff6c00e07947 */ /* 0x000fea000383ffff */
.L_x_5817:
[----:B0-----:R0:W1:Y:S02]  /*23630*/  SYNCS.PHASECHK.TRANS64.TRYWAIT P0, [R3+URZ+0x324a0], R8 ;  /* 0x0324a008030075a7 */ /* 0x001064000800017f */
[----:B-1----:R-:W-:Y:S05]  /*23640*/  @!P0 NANOSLEEP.SYNCS 0x989680 ;  /* 0x009896800000895d */ /* 0x002fea0003900000 */
[----:B------:R-:W1:Y:S02]  /*23650*/  @!P0 SYNCS.PHASECHK.TRANS64 P0, [R3+URZ+0x324a0], R8 ;  /* 0x0324a008030085a7 */ /* 0x000e64000800007f */
[----:B-1----:R-:W-:Y:S05]  /*23660*/  @!P0 BRA `(.L_x_5817) ;  /* 0xfffffffc00f08947 */ /* 0x002fea000383ffff */
[----:B------:R-:W-:Y:S05]  /*23670*/  BRA `(.L_x_6037) ;  /* 0xffffff7000007947 */ /* 0x000fea000383ffff */
.L_x_5822:
[----:B-1----:R1:W2:Y:S02]  /*23680*/  SYNCS.PHASECHK.TRANS64.TRYWAIT P0, [R3+URZ+0x324c0], R8 ;  /* 0x0324c008030075a7 */ /* 0x0022a4000800017f */
[----:B--2---:R-:W-:Y:S05]  /*23690*/  @!P0 NANOSLEEP.SYNCS 0x989680 ;  /* 0x009896800000895d */ /* 0x004fea0003900000 */
[----:B------:R-:W2:Y:S02]  /*236a0*/  @!P0 SYNCS.PHASECHK.TRANS64 P0, [R3+URZ+0x324c0], R8 ;  /* 0x0324c008030085a7 */ /* 0x000ea4000800007f */
[----:B--2---:R-:W-:Y:S05]  /*236b0*/  @!P0 BRA `(.L_x_5822) ;  /* 0xfffffffc00f08947 */ /* 0x004fea000383ffff */
[----:B------:R-:W-:Y:S05]  /*236c0*/  BRA `(.L_x_6038) ;  /* 0xffffff7000807947 */ /* 0x000fea000383ffff */
.L_x_5832:
[----:B0-----:R0:W1:Y:S02]  /*236d0*/  SYNCS.PHASECHK.TRANS64.TRYWAIT P1, [R4+URZ+0x324a0], R5 ;  /* 0x0324a005040075a7 */ /* 0x001064000802017f */
[----:B-1----:R-:W-:Y:S05]  /*236e0*/  @!P1 NANOSLEEP.SYNCS 0x989680 ;  /* 0x009896800000995d */ /* 0x002fea0003900000 */
[----:B------:R-:W1:Y:S02]  /*236f0*/  @!P1 SYNCS.PHASECHK.TRANS64 P1, [R4+URZ+0x324a0], R5 ;  /* 0x0324a005040095a7 */ /* 0x000e64000802007f */
[----:B-1----:R-:W-:Y:S05]  /*23700*/  @!P1 BRA `(.L_x_5832) ;  /* 0xfffffffc00f09947 */ /* 0x002fea000383ffff */
[----:B------:R-:W-:Y:S05]  /*23710*/  BRA `(.L_x_6039) ;  /* 0xffffff7800107947 */ /* 0x000fea000383ffff */
.L_x_5837:
[----:B-1----:R1:W2:Y:S02]  /*23720*/  SYNCS.PHASECHK.TRANS64.TRYWAIT P1, [R4+URZ+0x324c0], R5 ;  /* 0x0324c005040075a7 */ /* 0x0022a4000802017f */
[----:B--2---:R-:W-:Y:S05]  /*23730*/  @!P1 NANOSLEEP.SYNCS 0x989680 ;  /* 0x009896800000995d */ /* 0x004fea0003900000 */
[----:B------:R-:W2:Y:S02]  /*23740*/  @!P1 SYNCS.PHASECHK.TRANS64 P1, [R4+URZ+0x324c0], R5 ;  /* 0x0324c005040095a7 */ /* 0x000ea4000802007f */
[----:B--2---:R-:W-:Y:S05]  /*23750*/  @!P1 BRA `(.L_x_5837) ;  /* 0xfffffffc00f09947 */ /* 0x004fea000383ffff */
[----:B------:R-:W-:Y:S05]  /*23760*/  BRA `(.L_x_6040) ;  /* 0xffffff78008c7947 */ /* 0x000fea000383ffff */
.L_x_5855:
[----:B------:R-:W0:Y:S01]  /*23770*/  S2R R4, SR_TID.X ;  /* 0x0000000000047919 */ /* 0x000e220000002100 */
[----:B------:R-:W-:Y:S01]  /*23780*/  BSSY B0, `(.L_x_6041) ;  /* 0x000000a000007945 */ /* 0x000fe20003800000 */
[----:B------:R-:W-:Y:S01]  /*23790*/  IMAD.MOV.U32 R12, RZ, RZ, RZ ;  /* 0x000000ffff0c7224 */ /* 0x000fe200078e00ff */
[----:B------:R-:W-:Y:S01]  /*237a0*/  MOV R11, 0x1f ;  /* 0x0000001f000b7802 */ /* 0x000fe20000000f00 */
[----:B------:R-:W-:Y:S01]  /*237b0*/  IMAD.MOV.U32 R15, RZ, RZ, -0x1 ;  /* 0xffffffffff0f7424 */ /* 0x000fe200078e00ff */
[----:B0-----:R-:W-:-:S04]  /*237c0*/  SHF.R.U32.HI R4, RZ, 0x5, R4 ;  /* 0x00000005ff047819 */ /* 0x001fc80000011604 */
[----:B------:R-:W-:-:S05]  /*237d0*/  LOP3.LUT R4, R4, 0x3, RZ, 0xc0, !PT ;  /* 0x0000000304047812 */ /* 0x000fca00078ec0ff */
[----:B------:R-:W-:-:S07]  /*237e0*/  IMAD.MOV.U32 R13, RZ, RZ, R4 ;  /* 0x000000ffff0d7224 */ /* 0x000fce00078e0004 */
[----:B------:R-:W-:Y:S05]  /*237f0*/  WARPSYNC.COLLECTIVE R15, `(.L_x_6042) ;  /* 0x000000000f087348 */ /* 0x000fea0003c00000 */
[----:B------:R0:W1:Y:S02]  /*23800*/  SHFL.IDX P6, R14, R13, R12, R11 ;  /* 0x0000000c0d0e7389 */ /* 0x00006400000c000b */
[----:B01----:R-:W-:Y:S01]  /*23810*/  ENDCOLLECTIVE ;  /* 0x000000000000791b */ /* 0x003fe20003800000 */
.L_x_6042:
[----:B------:R-:W-:Y:S05]  /*23820*/  BSYNC B0 ;  /* 0x0000000000007941 */ /* 0x000fea0003800000 */
.L_x_6041:
[----:B------:R-:W-:Y:S05]  /*23830*/  BRA `(.L_x_6043) ;  /* 0xffffff8800447947 */ /* 0x000fea000383ffff */
.L_x_5857:
[----:B------:R-:W-:Y:S01]  /*23840*/  BSSY B0, `(.L_x_6044) ;  /* 0x0000006000007945 */ /* 0x000fe20003800000 */
[----:B------:R-:W-:-:S07]  /*23850*/  IMAD.MOV.U32 R15, RZ, RZ, -0x1 ;  /* 0xffffffffff0f7424 */ /* 0x000fce00078e00ff */
[----:B0-----:R-:W-:Y:S05]  /*23860*/  WARPSYNC.COLLECTIVE R15, `(.L_x_6045) ;  /* 0x000000000f0c7348 */ /* 0x001fea0003c00000 */
[----:B------:R-:W-:Y:S02]  /*23870*/  ELECT P6, UR62, PT ;  /* 0x00000000003e782f */ /* 0x000fe400038c0000 */
[----:B------:R-:W-:Y:S01]  /*23880*/  MOV R14, UR62 ;  /* 0x0000003e000e7c02 */ /* 0x000fe20008000f00 */
[----:B0-----:R-:W-:Y:S10]  /*23890*/  ENDCOLLECTIVE ;  /* 0x000000000000791b */ /* 0x001ff40003800000 */
.L_x_6045:
[----:B------:R-:W-:Y:S05]  /*238a0*/  BSYNC B0 ;  /* 0x0000000000007941 */ /* 0x000fea0003800000 */
.L_x_6044:
[----:B------:R-:W-:Y:S05]  /*238b0*/  BRA `(.L_x_6046) ;  /* 0xffffff8800507947 */ /* 0x000fea000383ffff */
.L_x_5859:
[----:B0-----:R0:W1:Y:S02]  /*238c0*/  SYNCS.PHASECHK.TRANS64.TRYWAIT P0, [R0+URZ+0x32440], R2 ;  /* 0x03244002000075a7 */ /* 0x001064000800017f */
[----:B-1----:R-:W-:Y:S05]  /*238d0*/  @!P0 NANOSLEEP.SYNCS 0x989680 ;  /* 0x009896800000895d */ /* 0x002fea0003900000 */
[----:B------:R-:W1:Y:S02]  /*238e0*/  @!P0 SYNCS.PHASECHK.TRANS64 P0, [R0+URZ+0x32440], R2 ;  /* 0x03244002000085a7 */ /* 0x000e64000800007f */
[----:B-1----:R-:W-:Y:S05]  /*238f0*/  @!P0 BRA `(.L_x_5859) ;  /* 0xfffffffc00f08947 */ /* 0x002fea000383ffff */
[----:B------:R-:W-:Y:S05]  /*23900*/  BRA `(.L_x_6047) ;  /* 0xffffff8800b07947 */ /* 0x000fea000383ffff */
.L_x_5863:
        /* <DEDUP_REMOVED lines=9> */
.L_x_6048:
[----:B------:R-:W-:Y:S02]  /*239a0*/  IMAD.MOV.U32 R13, RZ, RZ, R3 ;  /* 0x000000ffff0d7224 */ /* 0x000fe400078e0003 */
[----:B------:R-:W-:Y:S01]  /*239b0*/  IMAD.MOV.U32 R4, RZ, RZ, R14 ;  /* 0x000000ffff047224 */ /* 0x000fe200078e000e */
[----:B------:R-:W-:-:S07]  /*239c0*/  LOP3.LUT R6, R6, 0x7f, RZ, 0xc0, !PT ;  /* 0x0000007f06067812 */ /* 0x000fce00078ec0ff */
[----:B------:R-:W-:Y:S05]  /*239d0*/  WARPSYNC.COLLECTIVE R15, `(.L_x_6049) ;  /* 0x000000000f087348 */ /* 0x000fea0003c00000 */
[----:B------:R0:W1:Y:S02]  /*239e0*/  SHFL.IDX P6, R14, R13, R12, R11 ;  /* 0x0000000c0d0e7389 */ /* 0x00006400000c000b */
[----:B01----:R-:W-:Y:S01]  /*239f0*/  ENDCOLLECTIVE ;  /* 0x000000000000791b */ /* 0x003fe20003800000 */
.L_x_6049:
        /* <DEDUP_REMOVED lines=9> */
.L_x_6050:
[----:B------:R-:W-:Y:S02]  /*23a90*/  IMAD.MOV.U32 R13, RZ, RZ, R3 ;  /* 0x000000ffff0d7224 */ /* 0x000fe400078e0003 */
[----:B------:R-:W-:Y:S02]  /*23aa0*/  IMAD R0, R0, R7, RZ ;  /* 0x0000000700007224 */ /* 0x000fe400078e02ff */
[----:B------:R-:W-:-:S07]  /*23ab0*/  IMAD.MOV.U32 R7, RZ, RZ, R14 ;  /* 0x000000ffff077224 */ /* 0x000fce00078e000e */
[----:B------:R-:W-:Y:S05]  /*23ac0*/  WARPSYNC.COLLECTIVE R15, `(.L_x_6051) ;  /* 0x000000000f087348 */ /* 0x000fea0003c00000 */
[----:B------:R0:W1:Y:S02]  /*23ad0*/  SHFL.IDX P6, R14, R13, R12, R11 ;  /* 0x0000000c0d0e7389 */ /* 0x00006400000c000b */
[----:B01----:R-:W-:Y:S01]  /*23ae0*/  ENDCOLLECTIVE ;  /* 0x000000000000791b */ /* 0x003fe20003800000 */
.L_x_6051:
[----:B------:R-:W-:-:S13]  /*23af0*/  ISETP.GE.AND P1, PT, R10, R0, PT ;  /* 0x000000000a00720c */ /* 0x000fda0003f26270 */
[----:B------:R-:W-:Y:S01]  /*23b00*/  @!P1 LEA R5, P3, R9, R5, 0x1 ;  /* 0x0000000509059211 */ /* 0x000fe200078608ff */
[----:B------:R-:W-:Y:S01]  /*23b10*/  IMAD.MOV.U32 R13, RZ, RZ, R2 ;  /* 0x000000ffff0d7224 */ /* 0x000fe200078e0002 */
[----:B------:R-:W-:-:S03]  /*23b20*/  MOV R12, 0x2 ;  /* 0x00000002000c7802 */ /* 0x000fc60000000f00 */
[----:B------:R-:W-:-:S05]  /*23b30*/  @!P1 IMAD.X R4, RZ, RZ, R4, P3 ;  /* 0x000000ffff049224 */ /* 0x000fca00018e0604 */
[----:B------:R-:W-:Y:S01]  /*23b40*/  @!P1 LOP3.LUT R5, R5, R4, RZ, 0x3c, !PT ;  /* 0x0000000405059212 */ /* 0x000fe200078e3cff */
[----:B------:R-:W-:-:S07]  /*23b50*/  IMAD.MOV.U32 R6, RZ, RZ, R14 ;  /* 0x000000ffff067224 */ /* 0x000fce00078e000e */
[----:B------:R-:W-:Y:S05]  /*23b60*/  WARPSYNC.COLLECTIVE R15, `(.L_x_6052) ;  /* 0x000000000f087348 */ /* 0x000fea0003c00000 */
[----:B------:R0:W1:Y:S02]  /*23b70*/  SHFL.IDX P6, R14, R13, R12, R11 ;  /* 0x0000000c0d0e7389 */ /* 0x00006400000c000b */
[----:B01----:R-:W-:Y:S01]  /*23b80*/  ENDCOLLECTIVE ;  /* 0x000000000000791b */ /* 0x003fe20003800000 */
.L_x_6052:
        /* <DEDUP_REMOVED lines=15> */
.L_x_6053:
        /* <DEDUP_REMOVED lines=19> */
.L_x_6054:
        /* <DEDUP_REMOVED lines=10> */
.L_x_6055:
        /* <DEDUP_REMOVED lines=13> */
.L_x_6056:
        /* <DEDUP_REMOVED lines=10> */
.L_x_6057:
[----:B------:R-:W-:Y:S01]  /*23fc0*/  @!PT LDS RZ, [RZ] ;  /* 0x00000000fffff984 */ /* 0x000fe20000000800 */
[----:B------:R-:W-:Y:S01]  /*23fd0*/  @!PT LDS RZ, [RZ] ;  /* 0x00000000fffff984 */ /* 0x000fe20000000800 */
[----:B------:R-:W-:Y:S01]  /*23fe0*/  @!PT LDS RZ, [RZ] ;  /* 0x00000000fffff984 */ /* 0x000fe20000000800 */
[----:B------:R0:W-:Y:S01]  /*23ff0*/  @!P1 LDGSTS.E.BYPASS.LTC128B.128 [R8+0x19c00], desc[UR40][R4.64], !P0 ;  /* 0x19c0000004089fae */ /* 0x0001e2000c101d68 */
[----:B------:R-:W-:Y:S01]  /*24000*/  ISETP.GE.AND P1, PT, R7, R0, PT ;  /* 0x000000000700720c */ /* 0x000fe20003f26270 */
[----:B------:R-:W-:-:S05]  /*24010*/  VIADD R7, R10, 0x50 ;  /* 0x000000500a077836 */ /* 0x000fca0000000000 */
[----:B------:R1:W-:Y:S01]  /*24020*/  STL [R1+0x74], R7 ;  /* 0x0000740701007387 */ /* 0x0003e20000100800 */
[----:B------:R-:W-:Y:S01]  /*24030*/  MOV R13, R2 ;  /* 0x00000002000d7202 */ /* 0x000fe20000000f00 */
[----:B------:R-:W-:Y:S02]  /*24040*/  IMAD.MOV.U32 R12, RZ, RZ, 0x5 ;  /* 0x00000005ff0c7424 */ /* 0x000fe400078e00ff */
[----:B0-----:R-:W-:-:S07]  /*24050*/  IMAD.MOV.U32 R4, RZ, RZ, R14 ;  /* 0x000000ffff047224 */ /* 0x001fce00078e000e */
[----:B-1----:R-:W-:Y:S05]  /*24060*/  WARPSYNC.COLLECTIVE R15, `(.L_x_6058) ;  /* 0x000000000f087348 */ /* 0x002fea0003c00000 */
[----:B------:R0:W2:Y:S02]  /*24070*/  SHFL.IDX P6, R14, R13, R12, R11 ;  /* 0x0000000c0d0e7389 */ /* 0x0000a400000c000b */
[----:B012---:R-:W-:Y:S01]  /*24080*/  ENDCOLLECTIVE ;  /* 0x000000000000791b */ /* 0x007fe20003800000 */
.L_x_6058:
        /* <DEDUP_REMOVED lines=10> */
.L_x_6059:
        /* <DEDUP_REMOVED lines=13> */
.L_x_6060:
        /* <DEDUP_REMOVED lines=10> */
.L_x_6061:
        /* <DEDUP_REMOVED lines=11> */
.L_x_6062:
        /* <DEDUP_REMOVED lines=14> */
.L_x_6063:
[----:B------:R-:W-:Y:S01]  /*24430*/  IMAD.MOV.U32 R3, RZ, RZ, R14 ;  /* 0x000000ffff037224 */ /* 0x000fe200078e000e */
[----:B------:R-:W-:Y:S06]  /*24440*/  BRA `(.L_x_6064) ;  /* 0xffffff8c00307947 */ /* 0x000fec000383ffff */
.L_x_5867:
        /* <DEDUP_REMOVED lines=15> */
[----:B-----5:R-:W-:Y:S02]  /*24540*/  ISETP.GE.AND P6, PT, R12, R3, PT ;  /* 0x000000030c00720c */ /* 0x020fe40003fc6270 */
[----:B------:R-:W-:Y:S02]  /*24550*/  MOV R12, RZ ;  /* 0x000000ff000c7202 */ /* 0x000fe40000000f00 */
[----:B------:R-:W-:-:S05]  /*24560*/  LOP3.LUT R8, R8, 0xffffffef, RZ, 0xc0, !PT ;  /* 0xffffffef08087812 */ /* 0x000fca00078ec0ff */
        /* <DEDUP_REMOVED lines=18> */
.L_x_6066:
[----:B------:R-:W-:Y:S05]  /*24690*/  BSYNC B0 ;  /* 0x0000000000007941 */ /* 0x000fea0003800000 */
.L_x_6065:
        /* <DEDUP_REMOVED lines=10> */
.L_x_6067:
        /* <DEDUP_REMOVED lines=16> */
.L_x_6068:
        /* <DEDUP_REMOVED lines=15> */
.L_x_6069:
        /* <DEDUP_REMOVED lines=9> */
.L_x_6070:
        /* <DEDUP_REMOVED lines=15> */
.L_x_6071:
[----:B------:R-:W-:Y:S02]  /*24ab0*/  IMAD.MOV.U32 R13, RZ, RZ, R2 ;  /* 0x000000ffff0d7224 */ /* 0x000fe400078e0002 */
[----:B------:R-:W-:Y:S01]  /*24ac0*/  IMAD.MOV.U32 R12, RZ, RZ, 0x3 ;  /* 0x00000003ff0c7424 */ /* 0x000fe200078e00ff */
[----:B------:R-:W-:-:S04]  /*24ad0*/  MOV R5, R14 ;  /* 0x0000000e00057202 */ /* 0x000fc80000000f00 */
[----:B------:R-:W-:-:S05]  /*24ae0*/  @!P5 LEA R5, P6, R7, R5, 0x1 ;  /* 0x000000050705d211 */ /* 0x000fca00078c08ff */
[----:B------:R-:W-:-:S05]  /*24af0*/  @!P5 IMAD.X R4, RZ, RZ, R6, P6 ;  /* 0x000000ffff04d224 */ /* 0x000fca00030e0606 */
[----:B------:R-:W-:-:S07]  /*24b00*/  @!P5 LOP3.LUT R5, R5, R4, RZ, 0x3c, !PT ;  /* 0x000000040505d212 */ /* 0x000fce00078e3cff */
[----:B------:R-:W-:Y:S05]  /*24b10*/  WARPSYNC.COLLECTIVE R15, `(.L_x_6072) ;  /* 0x000000000f087348 */ /* 0x000fea0003c00000 */
[----:B------:R0:W1:Y:S02]  /*24b20*/  SHFL.IDX P6, R14, R13, R12, R11 ;  /* 0x0000000c0d0e7389 */ /* 0x00006400000c000b */
[----:B01----:R-:W-:Y:S01]  /*24b30*/  ENDCOLLECTIVE ;  /* 0x000000000000791b */ /* 0x003fe20003800000 */
.L_x_6072:
        /* <DEDUP_REMOVED lines=15> */
.L_x_6073:
        /* <DEDUP_REMOVED lines=9> */
.L_x_6074:
        /* <DEDUP_REMOVED lines=15> */
.L_x_6075:
        /* <DEDUP_REMOVED lines=9> */
.L_x_6076:
        /* <DEDUP_REMOVED lines=14> */
.L_x_6077:
[----:B------:R-:W-:Y:S01]  /*24f20*/  MOV R13, R2 ;  /* 0x00000002000d7202 */ /* 0x000fe20000000f00 */
        /* <DEDUP_REMOVED lines=18> */
.L_x_6078:
[----:B------:R-:W-:Y:S02]  /*25050*/  IMAD.MOV.U32 R13, RZ, RZ, R0 ;  /* 0x000000ffff0d7224 */ /* 0x000fe400078e0000 */
[----:B------:R-:W-:-:S07]  /*25060*/  IMAD.MOV.U32 R6, RZ, RZ, R14 ;  /* 0x000000ffff067224 */ /* 0x000fce00078e000e */
[----:B------:R-:W-:Y:S05]  /*25070*/  WARPSYNC.COLLECTIVE R15, `(.L_x_6079) ;  /* 0x000000000f087348 */ /* 0x000fea0003c00000 */
[----:B------:R0:W1:Y:S02]  /*25080*/  SHFL.IDX P6, R14, R13, R12, R11 ;  /* 0x0000000c0d0e7389 */ /* 0x00006400000c000b */
[----:B01----:R-:W-:Y:S01]  /*25090*/  ENDCOLLECTIVE ;  /* 0x000000000000791b */ /* 0x003fe20003800000 */
.L_x_6079:
[----:B------:R-:W-:Y:S02]  /*250a0*/  IMAD.MOV.U32 R13, RZ, RZ, R2 ;  /* 0x000000ffff0d7224 */ /* 0x000fe400078e0002 */
[----:B------:R-:W-:Y:S02]  /*250b0*/  IMAD.MOV.U32 R12, RZ, RZ, 0x7 ;  /* 0x00000007ff0c7424 */ /* 0x000fe400078e00ff */
[----:B------:R-:W-:-:S07]  /*250c0*/  IMAD.MOV.U32 R5, RZ, RZ, R14 ;  /* 0x000000ffff057224 */ /* 0x000fce00078e000e */
[----:B------:R-:W-:Y:S05]  /*250d0*/  WARPSYNC.COLLECTIVE R15, `(.L_x_6080) ;  /* 0x000000000f087348 */ /* 0x000fea0003c00000 */
[----:B------:R0:W1:Y:S02]  /*250e0*/  SHFL.IDX P6, R14, R13, R12, R11 ;  /* 0x0000000c0d0e7389 */ /* 0x00006400000c000b */
[----:B01----:R-:W-:Y:S01]  /*250f0*/  ENDCOLLECTIVE ;  /* 0x000000000000791b */ /* 0x003fe20003800000 */
.L_x_6080:
        /* <DEDUP_REMOVED lines=10> */
.L_x_6081:
        /* <DEDUP_REMOVED lines=9> */
.L_x_5872:
[----:B-1----:R1:W2:Y:S02]  /*25230*/  SYNCS.PHASECHK.TRANS64.TRYWAIT P0, [R18+URZ+0x32420], R0 ;  /* 0x03242000120075a7 */ /* 0x0022a4000800017f */
[----:B--2---:R-:W-:Y:S05]  /*25240*/  @!P0 NANOSLEEP.SYNCS 0x989680 ;  /* 0x009896800000895d */ /* 0x004fea0003900000 */
[----:B------:R-:W2:Y:S02]  /*25250*/  @!P0 SYNCS.PHASECHK.TRANS64 P0, [R18+URZ+0x32420], R0 ;  /* 0x03242000120085a7 */ /* 0x000ea4000800007f */
[----:B--2---:R-:W-:Y:S05]  /*25260*/  @!P0 BRA `(.L_x_5872) ;  /* 0xfffffffc00f08947 */ /* 0x004fea000383ffff */
[----:B------:R-:W-:Y:S05]  /*25270*/  BRA `(.L_x_6083) ;  /* 0xffffff8c00547947 */ /* 0x000fea000383ffff */
.L_x_5876:
[----:B0-----:R0:W1:Y:S02]  /*25280*/  SYNCS.PHASECHK.TRANS64.TRYWAIT P0, [R2+URZ+0x32460], R0 ;  /* 0x03246000020075a7 */ /* 0x001064000800017f */
[----:B-1----:R-:W-:Y:S05]  /*25290*/  @!P0 NANOSLEEP.SYNCS 0x989680 ;  /* 0x009896800000895d */ /* 0x002fea0003900000 */
[----:B------:R-:W1:Y:S02]  /*252a0*/  @!P0 SYNCS.PHASECHK.TRANS64 P0, [R2+URZ+0x32460], R0 ;  /* 0x03246000020085a7 */ /* 0x000e64000800007f */
[----:B-1----:R-:W-:Y:S05]  /*252b0*/  @!P0 BRA `(.L_x_5876) ;  /* 0xfffffffc00f08947 */ /* 0x002fea000383ffff */
[----:B------:R-:W-:Y:S05]  /*252c0*/  BRA `(.L_x_6084) ;  /* 0xffffff8c00787947 */ /* 0x000fea000383ffff */
.L_x_5891:
[----:B-1----:R1:W2:Y:S02]  /*252d0*/  SYNCS.PHASECHK.TRANS64.TRYWAIT P0, [R2+URZ+0x32440], R6 ;  /* 0x03244006020075a7 */ /* 0x0022a4000800017f */
[----:B--2---:R-:W-:Y:S05]  /*252e0*/  @!P0 NANOSLEEP.SYNCS 0x989680 ;  /* 0x009896800000895d */ /* 0x004fea0003900000 */
[----:B------:R-:W2:Y:S02]  /*252f0*/  @!P0 SYNCS.PHASECHK.TRANS64 P0, [R2+URZ+0x32440], R6 ;  /* 0x03244006020085a7 */ /* 0x000ea4000800007f */
[----:B--2---:R-:W-:Y:S05]  /*25300*/  @!P0 BRA `(.L_x_5891) ;  /* 0xfffffffc00f08947 */ /* 0x004fea000383ffff */
[----:B------:R-:W-:Y:S05]  /*25310*/  BRA `(.L_x_6085) ;  /* 0xffffff9400987947 */ /* 0x000fea000383ffff */
.L_x_5896:
[----:B0-----:R0:W2:Y:S02]  /*25320*/  SYNCS.PHASECHK.TRANS64.TRYWAIT P0, [R2+URZ+0x32460], R6 ;  /* 0x03246006020075a7 */ /* 0x0010a4000800017f */
[----:B--2---:R-:W-:Y:S05]  /*25330*/  @!P0 NANOSLEEP.SYNCS 0x989680 ;  /* 0x009896800000895d */ /* 0x004fea0003900000 */
[----:B------:R-:W2:Y:S02]  /*25340*/  @!P0 SYNCS.PHASECHK.TRANS64 P0, [R2+URZ+0x32460], R6 ;  /* 0x03246006020085a7 */ /* 0x000ea4000800007f */
[----:B--2---:R-:W-:Y:S05]  /*25350*/  @!P0 BRA `(.L_x_5896) ;  /* 0xfffffffc00f08947 */ /* 0x004fea000383ffff */
[----:B------:R-:W-:Y:S05]  /*25360*/  BRA `(.L_x_6086) ;  /* 0xffffff9800147947 */ /* 0x000fea000383ffff */
.L_x_5907:
[----:B-1----:R1:W2:Y:S02]  /*25370*/  SYNCS.PHASECHK.TRANS64.TRYWAIT P0, [R3+URZ+0x32440], R2 ;  /* 0x03244002030075a7 */ /* 0x0022a4000800017f */
[----:B--2---:R-:W-:Y:S05]  /*25380*/  @!P0 NANOSLEEP.SYNCS 0x989680 ;  /* 0x009896800000895d */ /* 0x004fea0003900000 */
[----:B------:R-:W2:Y:S02]  /*25390*/  @!P0 SYNCS.PHASECHK.TRANS64 P0, [R3+URZ+0x32440], R2 ;  /* 0x03244002030085a7 */ /* 0x000ea4000800007f */
[----:B--2---:R-:W-:Y:S05]  /*253a0*/  @!P0 BRA `(.L_x_5907) ;  /* 0xfffffffc00f08947 */ /* 0x004fea000383ffff */
[----:B------:R-:W-:Y:S05]  /*253b0*/  BRA `(.L_x_6087) ;  /* 0xffffffa000007947 */ /* 0x000fea000383ffff */
.L_x_5912:
[----:B--2---:R2:W3:Y:S02]  /*253c0*/  SYNCS.PHASECHK.TRANS64.TRYWAIT P0, [R3+URZ+0x32460], R2 ;  /* 0x03246002030075a7 */ /* 0x0044e4000800017f */
[----:B---3--:R-:W-:Y:S05]  /*253d0*/  @!P0 NANOSLEEP.SYNCS 0x989680 ;  /* 0x009896800000895d */ /* 0x008fea0003900000 */
[----:B------:R-:W3:Y:S02]  /*253e0*/  @!P0 SYNCS.PHASECHK.TRANS64 P0, [R3+URZ+0x32460], R2 ;  /* 0x03246002030085a7 */ /* 0x000ee4000800007f */
[----:B---3--:R-:W-:Y:S05]  /*253f0*/  @!P0 BRA `(.L_x_5912) ;  /* 0xfffffffc00f08947 */ /* 0x008fea000383ffff */
[----:B------:R-:W-:Y:S05]  /*25400*/  BRA `(.L_x_6088) ;  /* 0xffffffa0007c7947 */ /* 0x000fea000383ffff */
.L_x_5923:
[----:B-1----:R1:W2:Y:S02]  /*25410*/  SYNCS.PHASECHK.TRANS64.TRYWAIT P0, [R3+URZ+0x32440], R2 ;  /* 0x03244002030075a7 */ /* 0x0022a4000800017f */
[----:B--2---:R-:W-:Y:S05]  /*25420*/  @!P0 NANOSLEEP.SYNCS 0x989680 ;  /* 0x009896800000895d */ /* 0x004fea0003900000 */
[----:B------:R-:W2:Y:S02]  /*25430*/  @!P0 SYNCS.PHASECHK.TRANS64 P0, [R3+URZ+0x32440], R2 ;  /* 0x03244002030085a7 */ /* 0x000ea4000800007f */
[----:B--2---:R-:W-:Y:S05]  /*25440*/  @!P0 BRA `(.L_x_5923) ;  /* 0xfffffffc00f08947 */ /* 0x004fea000383ffff */
[----:B------:R-:W-:Y:S05]  /*25450*/  BRA `(.L_x_6089) ;  /* 0xffffffa8004c7947 */ /* 0x000fea000383ffff */
.L_x_5928:
[----:B--2---:R2:W3:Y:S02]  /*25460*/  SYNCS.PHASECHK.TRANS64.TRYWAIT P0, [R3+URZ+0x32460], R2 ;  /* 0x03246002030075a7 */ /* 0x0044e4000800017f */
[----:B---3--:R-:W-:Y:S05]  /*25470*/  @!P0 NANOSLEEP.SYNCS 0x989680 ;  /* 0x009896800000895d */ /* 0x008fea0003900000 */
[----:B------:R-:W3:Y:S02]  /*25480*/  @!P0 SYNCS.PHASECHK.TRANS64 P0, [R3+URZ+0x32460], R2 ;  /* 0x03246002030085a7 */ /* 0x000ee4000800007f */
[----:B---3--:R-:W-:Y:S05]  /*25490*/  @!P0 BRA `(.L_x_5928) ;  /* 0xfffffffc00f08947 */ /* 0x008fea000383ffff */
[----:B------:R-:W-:Y:S05]  /*254a0*/  BRA `(.L_x_6090) ;  /* 0xffffffa800c87947 */ /* 0x000fea000383ffff */
.L_x_5940:
[----:B-1----:R-:W2:Y:S01]  /*254b0*/  LDL R2, [R1] ;  /* 0x0000000001027983 */ /* 0x002ea20000100800 */
[----:B------:R-:W-:Y:S01]  /*254c0*/  BSSY B0, `(.L_x_6091) ;  /* 0x0000008000007945 */ /* 0x000fe20003800000 */
[----:B------:R-:W-:Y:S02]  /*254d0*/  IMAD.MOV.U32 R12, RZ, RZ, RZ ;  /* 0x000000ffff0c7224 */ /* 0x000fe400078e00ff */
[----:B------:R-:W-:Y:S02]  /*254e0*/  IMAD.MOV.U32 R11, RZ, RZ, 0x1f ;  /* 0x0000001fff0b7424 */ /* 0x000fe400078e00ff */
[----:B------:R-:W-:Y:S02]  /*254f0*/  IMAD.MOV.U32 R15, RZ, RZ, -0x1 ;  /* 0xffffffffff0f7424 */ /* 0x000fe400078e00ff */
[----:B--2---:R-:W-:-:S07]  /*25500*/  IMAD.MOV.U32 R13, RZ, RZ, R2 ;  /* 0x000000ffff0d7224 */ /* 0x004fce00078e0002 */
[----:B---3--:R-:W-:Y:S05]  /*25510*/  WARPSYNC.COLLECTIVE R15, `(.L_x_6092) ;  /* 0x000000000f087348 */ /* 0x008fea0003c00000 */
[----:B------:R0:W1:Y:S02]  /*25520*/  SHFL.IDX P6, R14, R13, R12, R11 ;  /* 0x0000000c0d0e7389 */ /* 0x00006400000c000b */
[----:B01-3--:R-:W-:Y:S01]  /*25530*/  ENDCOLLECTIVE ;  /* 0x000000000000791b */ /* 0x00bfe20003800000 */
.L_x_6092:
[----:B------:R-:W-:Y:S05]  /*25540*/  BSYNC B0 ;  /* 0x0000000000007941 */ /* 0x000fea0003800000 */
.L_x_6091:
        /* <DEDUP_REMOVED lines=9> */
.L_x_6093:
[----:B------:R-:W-:Y:S01]  /*255e0*/  ULDC UR4, c[0x0][0xd3c] ;  /* 0x00034f0000047ab9 */ /* 0x000fe20000000800 */
[----:B------:R-:W-:Y:S01]  /*255f0*/  IMAD.IADD R0, R0, 0x1, R16 ;  /* 0x0000000100007824 */ /* 0x000fe200078e0210 */
[----:B------:R-:W-:-:S04]  /*25600*/  MOV R4, R14 ;  /* 0x0000000e00047202 */ /* 0x000fc80000000f00 */
        /* <DEDUP_REMOVED lines=11> */
[----:B------:R-:W-:Y:S01]  /*256c0*/  IMAD.MOV.U32 R11, RZ, RZ, RZ ;  /* 0x000000ffff0b7224 */ /* 0x000fe200078e00ff */
        /* <DEDUP_REMOVED lines=11> */
.L_x_6094:
        /* <DEDUP_REMOVED lines=8> */
.L_x_6095:
        /* <DEDUP_REMOVED lines=8> */
.L_x_6096:
        /* <DEDUP_REMOVED lines=8> */
.L_x_6097:
        /* <DEDUP_REMOVED lines=8> */
.L_x_6098:
        /* <DEDUP_REMOVED lines=9> */
.L_x_6099:
[----:B------:R-:W-:Y:S01]  /*25a10*/  IMAD.MOV.U32 R9, RZ, RZ, R14 ;  /* 0x000000ffff097224 */ /* 0x000fe200078e000e */
[----:B------:R-:W-:Y:S06]  /*25a20*/  BRA `(.L_x_6100) ;  /* 0xffffffb000107947 */ /* 0x000fec000383ffff */
.L_x_5943:
        /* <DEDUP_REMOVED lines=8> */
.L_x_6102:
[----:B------:R-:W-:Y:S05]  /*25ab0*/  BSYNC B0 ;  /* 0x0000000000007941 */ /* 0x000fea0003800000 */
.L_x_6101:
[----:B------:R-:W-:Y:S01]  /*25ac0*/  IMAD.MOV.U32 R3, RZ, RZ, R14 ;  /* 0x000000ffff037224 */ /* 0x000fe200078e000e */
[----:B------:R-:W-:Y:S01]  /*25ad0*/  MOV R15, 0xffffffff ;  /* 0xffffffff000f7802 */ /* 0x000fe20000000f00 */
[----:B------:R-:W-:Y:S02]  /*25ae0*/  IMAD.MOV.U32 R12, RZ, RZ, 0x2 ;  /* 0x00000002ff0c7424 */ /* 0x000fe400078e00ff */
[----:B------:R-:W-:Y:S01]  /*25af0*/  IMAD.MOV.U32 R11, RZ, RZ, RZ ;  /* 0x000000ffff0b7224 */ /* 0x000fe200078e00ff */
[----:B------:R-:W-:-:S05]  /*25b00*/  SEL R3, R3, RZ, P1 ;  /* 0x000000ff03037207 */ /* 0x000fca0000800000 */
[----:B------:R-:W-:-:S04]  /*25b10*/  IMAD.IADD R2, R2, 0x1, R3 ;  /* 0x0000000102027824 */ /* 0x000fc800078e0203 */
[----:B------:R-:W-:-:S07]  /*25b20*/  IMAD.MOV.U32 R13, RZ, RZ, R2 ;  /* 0x000000ffff0d7224 */ /* 0x000fce00078e0002 */
[----:B------:R-:W-:Y:S05]  /*25b30*/  WARPSYNC.COLLECTIVE R15, `(.L_x_6103) ;  /* 0x000000000f087348 */ /* 0x000fea0003c00000 */
[----:B------:R0:W1:Y:S02]  /*25b40*/  SHFL.UP P6, R14, R13, R12, R11 ;  /* 0x0400000c0d0e7389 */ /* 0x00006400000c000b */
[----:B01----:R-:W-:Y:S01]  /*25b50*/  ENDCOLLECTIVE ;  /* 0x000000000000791b */ /* 0x003fe20003800000 */
.L_x_6103:
        /* <DEDUP_REMOVED lines=8> */
.L_x_6104:
        /* <DEDUP_REMOVED lines=8> */
.L_x_6105:
        /* <DEDUP_REMOVED lines=8> */
.L_x_6106:
        /* <DEDUP_REMOVED lines=9> */
.L_x_6107:
[----:B------:R-:W-:Y:S01]  /*25d70*/  IMAD.MOV.U32 R9, RZ, RZ, R14 ;  /* 0x000000ffff097224 */ /* 0x000fe200078e000e */
[----:B------:R-:W-:Y:S06]  /*25d80*/  BRA `(.L_x_6108) ;  /* 0xffffffac00e47947 */ /* 0x000fec000383ffff */
.L_x_5945:
[----:B------:R-:W-:Y:S01]  /*25d90*/  BSSY B0, `(.L_x_6109) ;  /* 0x0000006000007945 */ /* 0x000fe20003800000 */
[----:B------:R-:W-:Y:S01]  /*25da0*/  PLOP3.LUT P6, PT, P6, PT, PT, 0x8, 0x0 ;  /* 0x000000000000781c */ /* 0x000fe200037ce170 */
[----:B------:R-:W-:-:S12]  /*25db0*/  IMAD.MOV.U32 R15, RZ, RZ, -0x1 ;  /* 0xffffffffff0f7424 */ /* 0x000fd800078e00ff */
[----:B0-----:R-:W-:Y:S05]  /*25dc0*/  WARPSYNC.COLLECTIVE R15, `(.L_x_6110) ;  /* 0x000000000f087348 */ /* 0x001fea0003c00000 */
[----:B------:R-:W-:Y:S01]  /*25dd0*/  VOTE.ANY R14, PT, P6 ;  /* 0x00000000000e7806 */ /* 0x000fe200030e0100 */
[----:B0-----:R-:W-:Y:S06]  /*25de0*/  ENDCOLLECTIVE ;  /* 0x000000000000791b */ /* 0x001fec0003800000 */
.L_x_6110:
[----:B------:R-:W-:Y:S05]  /*25df0*/  BSYNC B0 ;  /* 0x0000000000007941 */ /* 0x000fea0003800000 */
.L_x_6109:
[----:B------:R0:W5:Y:S01]  /*25e00*/  LDL.LU R10, [R1+0xc] ;  /* 0x00000c00010a7983 */ /* 0x0001620000300800 */
[----:B------:R-:W-:Y:S01]  /*25e10*/  MOV R3, R14 ;  /* 0x0000000e00037202 */ /* 0x000fe20000000f00 */
[----:B------:R-:W-:Y:S02]  /*25e20*/  IMAD.MOV.U32 R13, RZ, RZ, R0 ;  /* 0x000000ffff0d7224 */ /* 0x000fe400078e0000 */
[----:B------:R-:W-:Y:S01]  /*25e30*/  IMAD.MOV.U32 R11, RZ, RZ, 0x1f ;  /* 0x0000001fff0b7424 */ /* 0x000fe200078e00ff */
[----:B------:R-:W1:Y:S01]  /*25e40*/  POPC R4, R3 ;  /* 0x0000000300047309 */ /* 0x000e620000000000 */
[----:B------:R-:W-:Y:S02]  /*25e50*/  IMAD.MOV.U32 R15, RZ, RZ, -0x1 ;  /* 0xffffffffff0f7424 */ /* 0x000fe400078e00ff */
[----:B01----:R-:W-:-:S07]  /*25e60*/  IMAD.MOV.U32 R12, RZ, RZ, R4 ;  /* 0x000000ffff0c7224 */ /* 0x003fce00078e0004 */
[----:B-----5:R-:W-:Y:S05]  /*25e70*/  WARPSYNC.COLLECTIVE R15, `(.L_x_6111) ;  /* 0x000000000f087348 */ /* 0x020fea0003c00000 */
[----:B------:R0:W1:Y:S02]  /*25e80*/  SHFL.IDX P6, R14, R13, R12, R11 ;  /* 0x0000000c0d0e7389 */ /* 0x00006400000c000b */
[----:B01---5:R-:W-:Y:S01]  /*25e90*/  ENDCOLLECTIVE ;  /* 0x000000000000791b */ /* 0x023fe20003800000 */
.L_x_6111:
[----:B------:R-:W-:Y:S02]  /*25ea0*/  IMAD.MOV.U32 R13, RZ, RZ, R6 ;  /* 0x000000ffff0d7224 */ /* 0x000fe400078e0006 */
[----:B------:R-:W-:-:S07]  /*25eb0*/  IMAD.MOV.U32 R0, RZ, RZ, R14 ;  /* 0x000000ffff007224 */ /* 0x000fce00078e000e */
[----:B------:R-:W-:Y:S05]  /*25ec0*/  WARPSYNC.COLLECTIVE R15, `(.L_x_6112) ;  /* 0x000000000f087348 */ /* 0x000fea0003c00000 */
[----:B------:R0:W1:Y:S02]  /*25ed0*/  SHFL.IDX P6, R14, R13, R12, R11 ;  /* 0x0000000c0d0e7389 */ /* 0x00006400000c000b */
[----:B01----:R-:W-:Y:S01]  /*25ee0*/  ENDCOLLECTIVE ;  /* 0x000000000000791b */ /* 0x003fe20003800000 */
.L_x_6112:
[----:B------:R-:W-:Y:S02]  /*25ef0*/  IMAD.MOV.U32 R6, RZ, RZ, R14 ;  /* 0x000000ffff067224 */ /* 0x000fe400078e000e */
[----:B------:R-:W-:-:S05]  /*25f00*/  IMAD.IADD R10, R4, 0x1, R10 ;  /* 0x00000001040a7824 */ /* 0x000fca00078e020a */
[----:B------:R2:W-:Y:S01]  /*25f10*/  STL [R1+0xc], R10 ;  /* 0x00000c0a01007387 */ /* 0x0005e20000100800 */
[----:B------:R-:W-:Y:S05]  /*25f20*/  BRA `(.L_x_6113) ;  /* 0xffffffac00c47947 */ /* 0x000fea000383ffff */
.L_x_5947:
        /* <DEDUP_REMOVED lines=8> */
.L_x_6115:
[----:B------:R-:W-:Y:S05]  /*25fb0*/  BSYNC B0 ;  /* 0x0000000000007941 */ /* 0x000fea0003800000 */
.L_x_6114:
[----:B------:R-:W-:Y:S01]  /*25fc0*/  IMAD.MOV.U32 R4, RZ, RZ, R14 ;  /* 0x000000ffff047224 */ /* 0x000fe200078e000e */
[----:B------:R-:W-:Y:S06]  /*25fd0*/  BRA `(.L_x_6116) ;  /* 0xffffffac00b07947 */ /* 0x000fec000383ffff */
.L_x_5953:
[----:B0-----:R0:W1:Y:S02]  /*25fe0*/  SYNCS.PHASECHK.TRANS64.TRYWAIT P0, [R0+URZ+0x32420], R3 ;  /* 0x03242003000075a7 */ /* 0x001064000800017f */
[----:B-1----:R-:W-:Y:S05]  /*25ff0*/  @!P0 NANOSLEEP.SYNCS 0x989680 ;  /* 0x009896800000895d */ /* 0x002fea0003900000 */
[----:B------:R-:W1:Y:S02]  /*26000*/  @!P0 SYNCS.PHASECHK.TRANS64 P0, [R0+URZ+0x32420], R3 ;  /* 0x03242003000085a7 */ /* 0x000e64000800007f */
[----:B-1----:R-:W-:Y:S05]  /*26010*/  @!P0 BRA `(.L_x_5953) ;  /* 0xfffffffc00f08947 */ /* 0x002fea000383ffff */
[----:B------:R-:W-:Y:S05]  /*26020*/  BRA `(.L_x_6117) ;  /* 0xffffffb800507947 */ /* 0x000fea000383ffff */
.L_x_5954:
        /* <DEDUP_REMOVED lines=11> */
.L_x_6119:
[----:B------:R-:W-:Y:S05]  /*260e0*/  BSYNC B0 ;  /* 0x0000000000007941 */ /* 0x000fea0003800000 */
.L_x_6118:
[----:B------:R-:W-:Y:S05]  /*260f0*/  BRA `(.L_x_6120) ;  /* 0xffffffb800387947 */ /* 0x000fea000383ffff */
.L_x_5955:
[----:B------:R-:W-:Y:S01]  /*26100*/  BSSY B0, `(.L_x_6121) ;  /* 0x0000006000007945 */ /* 0x000fe20003800000 */
[----:B------:R-:W-:-:S07]  /*26110*/  IMAD.MOV.U32 R15, RZ, RZ, -0x1 ;  /* 0xffffffffff0f7424 */ /* 0x000fce00078e00ff */
[----:B01-3--:R-:W-:Y:S05]  /*26120*/  WARPSYNC.COLLECTIVE R15, `(.L_x_6122) ;  /* 0x000000000f0c7348 */ /* 0x00bfea0003c00000 */
[----:B------:R-:W-:Y:S02]  /*26130*/  ELECT P6, UR62, PT ;  /* 0x00000000003e782f */ /* 0x000fe400038c0000 */
[----:B------:R-:W-:Y:S01]  /*26140*/  MOV R14, UR62 ;  /* 0x0000003e000e7c02 */ /* 0x000fe20008000f00 */
[----:B01-3--:R-:W-:Y:S10]  /*26150*/  ENDCOLLECTIVE ;  /* 0x000000000000791b */ /* 0x00bff40003800000 */
.L_x_6122:
[----:B------:R-:W-:Y:S05]  /*26160*/  BSYNC B0 ;  /* 0x0000000000007941 */ /* 0x000fea0003800000 */
.L_x_6121:
[----:B------:R-:W-:Y:S05]  /*26170*/  BRA `(.L_x_6123) ;  /* 0xffffffb8002c7947 */ /* 0x000fea000383ffff */
.L_x_5957:
[----:B0-----:R0:W1:Y:S02]  /*26180*/  SYNCS.PHASECHK.TRANS64.TRYWAIT P0, [R6+URZ], R5 ;  /* 0x00000005060075a7 */ /* 0x001064000800017f */
[----:B-1----:R-:W-:Y:S05]  /*26190*/  @!P0 NANOSLEEP.SYNCS 0x989680 ;  /* 0x009896800000895d */ /* 0x002fea0003900000 */
[----:B------:R-:W1:Y:S02]  /*261a0*/  @!P0 SYNCS.PHASECHK.TRANS64 P0, [R6+URZ], R5 ;  /* 0x00000005060085a7 */ /* 0x000e64000800007f */
[----:B-1----:R-:W-:Y:S05]  /*261b0*/  @!P0 BRA `(.L_x_5957) ;  /* 0xfffffffc00f08947 */ /* 0x002fea000383ffff */
[----:B------:R-:W-:Y:S05]  /*261c0*/  BRA `(.L_x_6124) ;  /* 0xffffffb800647947 */ /* 0x000fea000383ffff */
.L_x_5958:
[----:B-1----:R1:W2:Y:S02]  /*261d0*/  SYNCS.PHASECHK.TRANS64.TRYWAIT P0, [R7+URZ], R2 ;  /* 0x00000002070075a7 */ /* 0x0022a4000800017f */
[----:B--2---:R-:W-:Y:S05]  /*261e0*/  @!P0 NANOSLEEP.SYNCS 0x989680 ;  /* 0x009896800000895d */ /* 0x004fea0003900000 */
[----:B------:R-:W2:Y:S02]  /*261f0*/  @!P0 SYNCS.PHASECHK.TRANS64 P0, [R7+URZ], R2 ;  /* 0x00000002070085a7 */ /* 0x000ea4000800007f */
[----:B--2---:R-:W-:Y:S05]  /*26200*/  @!P0 BRA `(.L_x_5958) ;  /* 0xfffffffc00f08947 */ /* 0x004fea000383ffff */
[----:B------:R-:W-:Y:S05]  /*26210*/  BRA `(.L_x_6125) ;  /* 0xffffffb800587947 */ /* 0x000fea000383ffff */
.L_x_5960:
[----:B--2---:R2:W4:Y:S02]  /*26220*/  SYNCS.PHASECHK.TRANS64.TRYWAIT P0, [R4+URZ], R5 ;  /* 0x00000005040075a7 */ /* 0x004524000800017f */
[----:B----4-:R-:W-:Y:S05]  /*26230*/  @!P0 NANOSLEEP.SYNCS 0x989680 ;  /* 0x009896800000895d */ /* 0x010fea0003900000 */
[----:B------:R-:W4:Y:S02]  /*26240*/  @!P0 SYNCS.PHASECHK.TRANS64 P0, [R4+URZ], R5 ;  /* 0x00000005040085a7 */ /* 0x000f24000800007f */
[----:B----4-:R-:W-:Y:S05]  /*26250*/  @!P0 BRA `(.L_x_5960) ;  /* 0xfffffffc00f08947 */ /* 0x010fea000383ffff */
[----:B------:R-:W-:Y:S05]  /*26260*/  BRA `(.L_x_6126) ;  /* 0xffffffb8005c7947 */ /* 0x000fea000383ffff */
.L_x_6127:
        /* <DEDUP_REMOVED lines=9> */
.L_x_6148:


//--------------------- .nv.global.init           --------------------------
	.section	.nv.global.init,"aw",@progbits
.nv.global.init:
	.type		$str$20,@object
	.size		$str$20,($str$21 - $str$20)
$str$20:
        /*0000*/ 	.byte	0x28, 0x61, 0x64, 0x64, 0x72, 0x65, 0x73, 0x73, 0x20, 0x26, 0x20, 0x6d, 0x61, 0x73, 0x6b, 0x29
        /*0010*/ 	.byte	0x20, 0x3d, 0x3d, 0x20, 0x30, 0x00
	.type		$str$21,@object
	.size		$str$21,(__unnamed_4 - $str$21)
$str$21:
        /*0016*/ 	.byte	0x2f, 0x74, 0x6d, 0x70, 0x2f, 0x6f, 0x73, 0x73, 0x5f, 0x6b, 0x65, 0x72, 0x6e, 0x65, 0x6c, 0x73
        /*0026*/ 	.byte	0x5f, 0x73, 0x72, 0x63, 0x2f, 0x66, 0x6c, 0x61, 0x73, 0x68, 0x5f, 0x61, 0x74, 0x74, 0x65, 0x6e
        /*0036*/ 	.byte	0x74, 0x69, 0x6f, 0x6e, 0x2f, 0x63, 0x73, 0x72, 0x63, 0x2f, 0x63, 0x75, 0x74, 0x6c, 0x61, 0x73
        /*0046*/ 	.byte	0x73, 0x2f, 0x69, 0x6e, 0x63, 0x6c, 0x75, 0x64, 0x65, 0x2f, 0x63, 0x75, 0x74, 0x65, 0x2f, 0x70
        /*0056*/ 	.byte	0x6f, 0x69, 0x6e, 0x74, 0x65, 0x72, 0x5f, 0x66, 0x6c, 0x61, 0x67, 0x67, 0x65, 0x64, 0x2e, 0x68
        /*0066*/ 	.byte	0x70, 0x70, 0x00
	.type		__unnamed_4,@object
	.size		__unnamed_4,(__unnamed_5 - __unnamed_4)
__unnamed_4:
        /* <DEDUP_REMOVED lines=23> */
        /*01d9*/ 	.byte	0x3a, 0x43, 0x3c, 0x30, 0x3e, 0x3e, 0x3e, 0x3e, 0x3e, 0x20, 0x26, 0x5d, 0x00
	.type		__unnamed_5,@object
	.size		__unnamed_5,(__unnamed_7 - __unnamed_5)
__unnamed_5:
        /* <DEDUP_REMOVED lines=24> */
	.type		__unnamed_7,@object
	.size		__unnamed_7,(__unnamed_6 - __unnamed_7)
__unnamed_7:
        /* <DEDUP_REMOVED lines=24> */
	.type		__unnamed_6,@object
	.size		__unnamed_6,(__unnamed_1 - __unnamed_6)
__unnamed_6:
        /* <DEDUP_REMOVED lines=28> */
        /*06a6*/ 	.byte	0x34, 0x3e, 0x3e, 0x3e, 0x3e, 0x3e, 0x5d, 0x00
	.type		__unnamed_1,@object
	.size		__unnamed_1,(__unnamed_3 - __unnamed_1)
__unnamed_1:
        /* <DEDUP_REMOVED lines=28> */
        /*086e*/ 	.byte	0x34, 0x3e, 0x3e, 0x3e, 0x3e, 0x3e, 0x20, 0x26, 0x5d, 0x00
	.type		__unnamed_3,@object
	.size		__unnamed_3,(__unnamed_2 - __unnamed_3)
__unnamed_3:
        /* <DEDUP_REMOVED lines=29> */
	.type		__unnamed_2,@object
	.size		__unnamed_2,(.L_1 - __unnamed_2)
__unnamed_2:
        /* <DEDUP_REMOVED lines=29> */
.L_1:


//--------------------- .nv.shared._ZN7cutlass13device_kernelIN5flash11enable_sm90INS1_16FlashAttnFwdSm90INS1_25CollectiveMainloopFwdSm90ILi2EN4cute5tupleIJNS5_1CILi1EEES8_S8_EEENS6_IJNS7_ILi128EEENS7_ILi96EEENS7_ILi64EEEEEELi256ENS_6half_tEfNS_4arch4Sm90ELb0ELb0ELb0ELb0ELb0ELb0ELb0ELb1ELb0ELb1ELb1ELb0EEENS1_21CollectiveEpilogueFwdINS6_IJSA_NS7_ILi256EEESB_EEES9_SE_SG_Li256ELb0ELb1ELb1ELb0EEENS1_19SingleTileSchedulerILb0ELb1ELb1ELi128EEEEEEEEEvNT_6ParamsE --------------------------
	.section	.nv.shared._ZN7cutlass13device_kernelIN5flash11enable_sm90INS1_16FlashAttnFwdSm90INS1_25CollectiveMainloopFwdSm90ILi2EN4cute5tupleIJNS5_1CILi1EEES8_S8_EEENS6_IJNS7_ILi128EEENS7_ILi96EEENS7_ILi64EEEEEELi256ENS_6half_tEfNS_4arch4Sm90ELb0ELb0ELb0ELb0ELb0ELb0ELb0ELb1ELb0ELb1ELb1ELb0EEENS1_21CollectiveEpilogueFwdINS6_IJSA_NS7_ILi256EEESB_EEES9_SE_SG_Li256ELb0ELb1ELb1ELb0EEENS1_19SingleTileSchedulerILb0ELb1ELb1ELi128EEEEEEEEEvNT_6ParamsE,"aw",@nobits
	.sectionflags	@""
	.align	16
	.zero		1024


//--------------------- .nv.shared.reserved.0     --------------------------
	.section	.nv.shared.reserved.0,"aw",@nobits
	.weak		__nv_reservedSMEM_offset_0_alias
	.size		__nv_reservedSMEM_offset_0_alias, 0, 0
	.other		__nv_reservedSMEM_offset_0_alias,@"STO_CUDA_RESERVED_SHARED STV_DEFAULT"
__nv_reservedSMEM_offset_0_alias:
	.zero		0


//--------------------- .nv.global                --------------------------
	.section	.nv.global,"aw",@nobits
.nv.global:
	.type		_ZN75_INTERNAL_46609997_39_flash_fwd_hdim64_256_fp16_split_sm90_cu_1f2e7571_33624cute1_E,@object
	.size		_ZN75_INTERNAL_46609997_39_flash_fwd_hdim64_256_fp16_split_sm90_cu_1f2e7571_33624cute1_E,(_ZN75_INTERNAL_46609997_39_flash_fwd_hdim64_256_fp16_split_sm90_cu_1f2e7571_33624cuda3std3__45__cpo6cbeginE - _ZN75_INTERNAL_46609997_39_flash_fwd_hdim64_256_fp16_split_sm90_cu_1f2e7571_33624cute1_E)
_ZN75_INTERNAL_46609997_39_flash_fwd_hdim64_256_fp16_split_sm90_cu_1f2e7571_33624cute1_E:
	.zero		1
	.type		_ZN75_INTERNAL_46609997_39_flash_fwd_hdim64_256_fp16_split_sm90_cu_1f2e7571_33624cuda3std3__45__cpo6cbeginE,@object
	.size		_ZN75_INTERNAL_46609997_39_flash_fwd_hdim64_256_fp16_split_sm90_cu_1f2e7571_33624cuda3std3__45__cpo6cbeginE,(_ZN75_INTERNAL_46609997_39_flash_fwd_hdim64_256_fp16_split_sm90_cu_1f2e7571_33624cuda3std3__48in_placeE - _ZN75_INTERNAL_46609997_39_flash_fwd_hdim64_256_fp16_split_sm90_cu_1f2e7571_33624cuda3std3__45__cpo6cbeginE)
_ZN75_INTERNAL_46609997_39_flash_fwd_hdim64_256_fp16_split_sm90_cu_1f2e7571_33624cuda3std3__45__cpo6cbeginE:
	.zero		1
	.type		_ZN75_INTERNAL_46609997_39_flash_fwd_hdim64_256_fp16_split_sm90_cu_1f2e7571_33624cuda3std3__48in_placeE,@object
	.size		_ZN75_INTERNAL_46609997_39_flash_fwd_hdim64_256_fp16_split_sm90_cu_1f2e7571_33624cuda3std3__48in_placeE,(_ZN75_INTERNAL_46609997_39_flash_fwd_hdim64_256_fp16_split_sm90_cu_1f2e7571_33624cuda3std6ranges3__45__cpo9iter_moveE - _ZN75_INTERNAL_46609997_39_flash_fwd_hdim64_256_fp16_split_sm90_cu_1f2e7571_33624cuda3std3__48in_placeE)
_ZN75_INTERNAL_46609997_39_flash_fwd_hdim64_256_fp16_split_sm90_cu_1f2e7571_33624cuda3std3__48in_placeE:
	.zero		1
	.type		_ZN75_INTERNAL_46609997_39_flash_fwd_hdim64_256_fp16_split_sm90_cu_1f2e7571_33624cuda3std6ranges3__45__cpo9iter_moveE,@object
	.size		_ZN75_INTERNAL_46609997_39_flash_fwd_hdim64_256_fp16_split_sm90_cu_1f2e7571_33624cuda3std6ranges3__45__cpo9iter_moveE,(_ZN75_INTERNAL_46609997_39_flash_fwd_hdim64_256_fp16_split_sm90_cu_1f2e7571_33624cuda3std3__45__cpo5beginE - _ZN75_INTERNAL_46609997_39_flash_fwd_hdim64_256_fp16_split_sm90_cu_1f2e7571_33624cuda3std6ranges3__45__cpo9iter_moveE)
_ZN75_INTERNAL_46609997_39_flash_fwd_hdim64_256_fp16_split_sm90_cu_1f2e7571_33624cuda3std6ranges3__45__cpo9iter_moveE:
	.zero		1
	.type		_ZN75_INTERNAL_46609997_39_flash_fwd_hdim64_256_fp16_split_sm90_cu_1f2e7571_33624cuda3std3__45__cpo5beginE,@object
	.size		_ZN75_INTERNAL_46609997_39_flash_fwd_hdim64_256_fp16_split_sm90_cu_1f2e7571_33624cuda3std3__45__cpo5beginE,(_ZN75_INTERNAL_46609997_39_flash_fwd_hdim64_256_fp16_split_sm90_cu_1f2e7571_33624cuda3std3__477_GLOBAL__N__46609997_39_flash_fwd_hdim64_256_fp16_split_sm90_cu_1f2e7571_33626ignoreE - _ZN75_INTERNAL_46609997_39_flash_fwd_hdim64_256_fp16_split_sm90_cu_1f2e7571_33624cuda3std3__45__cpo5beginE)
_ZN75_INTERNAL_46609997_39_flash_fwd_hdim64_256_fp16_split_sm90_cu_1f2e7571_33624cuda3std3__45__cpo5beginE:
	.zero		1
	.type		_ZN75_INTERNAL_46609997_39_flash_fwd_hdim64_256_fp16_split_sm90_cu_1f2e7571_33624cuda3std3__477_GLOBAL__N__46609997_39_flash_fwd_hdim64_256_fp16_split_sm90_cu_1f2e7571_33626ignoreE,@object
	.size		_ZN75_INTERNAL_46609997_39_flash_fwd_hdim64_256_fp16_split_sm90_cu_1f2e7571_33624cuda3std3__477_GLOBAL__N__46609997_39_flash_fwd_hdim64_256_fp16_split_sm90_cu_1f2e7571_33626ignoreE,(_ZN75_INTERNAL_46609997_39_flash_fwd_hdim64_256_fp16_split_sm90_cu_1f2e7571_33624cute7productE - _ZN75_INTERNAL_46609997_39_flash_fwd_hdim64_256_fp16_split_sm90_cu_1f2e7571_33624cuda3std3__477_GLOBAL__N__46609997_39_flash_fwd_hdim64_256_fp16_split_sm90_cu_1f2e7571_33626ignoreE)
_ZN75_INTERNAL_46609997_39_flash_fwd_hdim64_256_fp16_split_sm90_cu_1f2e7571_33624cuda3std3__477_GLOBAL__N__46609997_39_flash_fwd_hdim64_256_fp16_split_sm90_cu_1f2e7571_33626ignoreE:
	.zero		1
	.type		_ZN75_INTERNAL_46609997_39_flash_fwd_hdim64_256_fp16_split_sm90_cu_1f2e7571_33624cute7productE,@object
	.size		_ZN75_INTERNAL_46609997_39_flash_fwd_hdim64_256_fp16_split_sm90_cu_1f2e7571_33624cute7productE,(_ZN75_INTERNAL_46609997_39_flash_fwd_hdim64_256_fp16_split_sm90_cu_1f2e7571_33624cuda3std3__45__cpo3endE - _ZN75_INTERNAL_46609997_39_flash_fwd_hdim64_256_fp16_split_sm90_cu_1f2e7571_33624cute7productE)
_ZN75_INTERNAL_46609997_39_flash_fwd_hdim64_256_fp16_split_sm90_cu_1f2e7571_33624cute7productE:
	.zero		1
	.type		_ZN75_INTERNAL_46609997_39_flash_fwd_hdim64_256_fp16_split_sm90_cu_1f2e7571_33624cuda3std3__45__cpo3endE,@object
	.size		_ZN75_INTERNAL_46609997_39_flash_fwd_hdim64_256_fp16_split_sm90_cu_1f2e7571_33624cuda3std3__45__cpo3endE,(_ZN75_INTERNAL_46609997_39_flash_fwd_hdim64_256_fp16_split_sm90_cu_1f2e7571_33624cuda3std3__419piecewise_constructE - _ZN75_INTERNAL_46609997_39_flash_fwd_hdim64_256_fp16_split_sm90_cu_1f2e7571_33624cuda3std3__45__cpo3endE)
_ZN75_INTERNAL_46609997_39_flash_fwd_hdim64_256_fp16_split_sm90_cu_1f2e7571_33624cuda3std3__45__cpo3endE:
	.zero		1
	.type		_ZN75_INTERNAL_46609997_39_flash_fwd_hdim64_256_fp16_split_sm90_cu_1f2e7571_33624cuda3std3__419piecewise_constructE,@object
	.size		_ZN75_INTERNAL_46609997_39_flash_fwd_hdim64_256_fp16_split_sm90_cu_1f2e7571_33624cuda3std3__419piecewise_constructE,(_ZN75_INTERNAL_46609997_39_flash_fwd_hdim64_256_fp16_split_sm90_cu_1f2e7571_33624cuda3std3__45__cpo4cendE - _ZN75_INTERNAL_46609997_39_flash_fwd_hdim64_256_fp16_split_sm90_cu_1f2e7571_33624cuda3std3__419piecewise_constructE)
_ZN75_INTERNAL_46609997_39_flash_fwd_hdim64_256_fp16_split_sm90_cu_1f2e7571_33624cuda3std3__419piecewise_constructE:
	.zero		1
	.type		_ZN75_INTERNAL_46609997_39_flash_fwd_hdim64_256_fp16_split_sm90_cu_1f2e7571_33624cuda3std3__45__cpo4cendE,@object
	.size		_ZN75_INTERNAL_46609997_39_flash_fwd_hdim64_256_fp16_split_sm90_cu_1f2e7571_33624cuda3std3__45__cpo4cendE,(_ZN75_INTERNAL_46609997_39_flash_fwd_hdim64_256_fp16_split_sm90_cu_1f2e7571_33624cuda3std6ranges3__45__cpo4swapE - _ZN75_INTERNAL_46609997_39_flash_fwd_hdim64_256_fp16_split_sm90_cu_1f2e7571_33624cuda3std3__45__cpo4cendE)
_ZN75_INTERNAL_46609997_39_flash_fwd_hdim64_256_fp16_split_sm90_cu_1f2e7571_33624cuda3std3__45__cpo4cendE:
	.zero		1
	.type		_ZN75_INTERNAL_46609997_39_flash_fwd_hdim64_256_fp16_split_sm90_cu_1f2e7571_33624cuda3std6ranges3__45__cpo4swapE,@object
	.size		_ZN75_INTERNAL_46609997_39_flash_fwd_hdim64_256_fp16_split_sm90_cu_1f2e7571_33624cuda3std6ranges3__45__cpo4swapE,(.L_14 - _ZN75_INTERNAL_46609997_39_flash_fwd_hdim64_256_fp16_split_sm90_cu_1f2e7571_33624cuda3std6ranges3__45__cpo4swapE)
_ZN75_INTERNAL_46609997_39_flash_fwd_hdim64_256_fp16_split_sm90_cu_1f2e7571_33624cuda3std6ranges3__45__cpo4swapE:
	.zero		1
.L_14:


//--------------------- .nv.shared._ZN7cutlass13device_kernelIN5flash11enable_sm90INS1_16FlashAttnFwdSm90INS1_25CollectiveMainloopFwdSm90ILi2EN4cute5tupleIJNS5_1CILi1EEES8_S8_EEENS6_IJNS7_ILi128EEENS7_ILi96EEENS7_ILi64EEEEEELi256ENS_6half_tEfNS_4arch4Sm90ELb0ELb0ELb0ELb0ELb0ELb0ELb1ELb1ELb0ELb1ELb1ELb0EEENS1_21CollectiveEpilogueFwdINS6_IJSA_NS7_ILi256EEESB_EEES9_SE_SG_Li256ELb0ELb1ELb1ELb0EEENS1_19SingleTileSchedulerILb0ELb1ELb1ELi128EEEEEEEEEvNT_6ParamsE --------------------------
	.section	.nv.shared._ZN7cutlass13device_kernelIN5flash11enable_sm90INS1_16FlashAttnFwdSm90INS1_25CollectiveMainloopFwdSm90ILi2EN4cute5tupleIJNS5_1CILi1EEES8_S8_EEENS6_IJNS7_ILi128EEENS7_ILi96EEENS7_ILi64EEEEEELi256ENS_6half_tEfNS_4arch4Sm90ELb0ELb0ELb0ELb0ELb0ELb0ELb1ELb1ELb0ELb1ELb1ELb0EEENS1_21CollectiveEpilogueFwdINS6_IJSA_NS7_ILi256EEESB_EEES9_SE_SG_Li256ELb0ELb1ELb1ELb0EEENS1_19SingleTileSchedulerILb0ELb1ELb1ELi128EEEEEEEEEvNT_6ParamsE,"aw",@nobits
	.sectionflags	@""
	.align	16
	.zero		1024


//--------------------- .nv.shared._ZN7cutlass13device_kernelIN5flash11enable_sm90INS1_16FlashAttnFwdSm90INS1_25CollectiveMainloopFwdSm90ILi2EN4cute5tupleIJNS5_1CILi1EEES8_S8_EEENS6_IJNS7_ILi128EEENS7_ILi96EEENS7_ILi64EEEEEELi256ENS_6half_tEfNS_4arch4Sm90ELb0ELb0ELb0ELb1ELb0ELb0ELb0ELb1ELb0ELb1ELb1ELb0EEENS1_21CollectiveEpilogueFwdINS6_IJSA_NS7_ILi256EEESB_EEES9_SE_SG_Li256ELb1ELb1ELb1ELb0EEENS1_36VarlenDynamicPersistentTileSchedulerILi128ELi96ELi256ELi128ELb1ELb1ELb1ELb0ELb1ELb1EEEEEEEEEvNT_6ParamsE --------------------------
	.section	.nv.shared._ZN7cutlass13device_kernelIN5flash11enable_sm90INS1_16FlashAttnFwdSm90INS1_25CollectiveMainloopFwdSm90ILi2EN4cute5tupleIJNS5_1CILi1EEES8_S8_EEENS6_IJNS7_ILi128EEENS7_ILi96EEENS7_ILi64EEEEEELi256ENS_6half_tEfNS_4arch4Sm90ELb0ELb0ELb0ELb1ELb0ELb0ELb0ELb1ELb0ELb1ELb1ELb0EEENS1_21CollectiveEpilogueFwdINS6_IJSA_NS7_ILi256EEESB_EEES9_SE_SG_Li256ELb1ELb1ELb1ELb0EEENS1_36VarlenDynamicPersistentTileSchedulerILi128ELi96ELi256ELi128ELb1ELb1ELb1ELb0ELb1ELb1EEEEEEEEEvNT_6ParamsE,"aw",@nobits
	.sectionflags	@""
	.align	16
	.zero		1024


//--------------------- .nv.shared._ZN7cutlass13device_kernelIN5flash11enable_sm90INS1_16FlashAttnFwdSm90INS1_25CollectiveMainloopFwdSm90ILi2EN4cute5tupleIJNS5_1CILi1EEES8_S8_EEENS6_IJNS7_ILi128EEENS7_ILi96EEENS7_ILi64EEEEEELi256ENS_6half_tEfNS_4arch4Sm90ELb0ELb0ELb0ELb1ELb0ELb1ELb0ELb1ELb0ELb1ELb1ELb0EEENS1_21CollectiveEpilogueFwdINS6_IJSA_NS7_ILi256EEESB_EEES9_SE_SG_Li256ELb1ELb1ELb1ELb0EEENS1_36VarlenDynamicPersistentTileSchedulerILi128ELi96ELi256ELi128ELb1ELb1ELb1ELb0ELb1ELb1EEEEEEEEEvNT_6ParamsE --------------------------
	.section	.nv.shared._ZN7cutlass13device_kernelIN5flash11enable_sm90INS1_16FlashAttnFwdSm90INS1_25CollectiveMainloopFwdSm90ILi2EN4cute5tupleIJNS5_1CILi1EEES8_S8_EEENS6_IJNS7_ILi128EEENS7_ILi96EEENS7_ILi64EEEEEELi256ENS_6half_tEfNS_4arch4Sm90ELb0ELb0ELb0ELb1ELb0ELb1ELb0ELb1ELb0ELb1ELb1ELb0EEENS1_21CollectiveEpilogueFwdINS6_IJSA_NS7_ILi256EEESB_EEES9_SE_SG_Li256ELb1ELb1ELb1ELb0EEENS1_36VarlenDynamicPersistentTileSchedulerILi128ELi96ELi256ELi128ELb1ELb1ELb1ELb0ELb1ELb1EEEEEEEEEvNT_6ParamsE,"aw",@nobits
	.sectionflags	@""
	.align	16
	.zero		1024


//--------------------- .nv.shared._ZN7cutlass13device_kernelIN5flash11enable_sm90INS1_16FlashAttnFwdSm90INS1_25CollectiveMainloopFwdSm90ILi2EN4cute5tupleIJNS5_1CILi1EEES8_S8_EEENS6_IJNS7_ILi128EEENS7_ILi96EEENS7_ILi64EEEEEELi256ENS_6half_tEfNS_4arch4Sm90ELb0ELb0ELb0ELb1ELb0ELb0ELb1ELb1ELb0ELb1ELb1ELb0EEENS1_21CollectiveEpilogueFwdINS6_IJSA_NS7_ILi256EEESB_EEES9_SE_SG_Li256ELb1ELb1ELb1ELb0EEENS1_36VarlenDynamicPersistentTileSchedulerILi128ELi96ELi256ELi128ELb1ELb1ELb1ELb0ELb1ELb1EEEEEEEEEvNT_6ParamsE --------------------------
	.section	.nv.shared._ZN7cutlass13device_kernelIN5flash11enable_sm90INS1_16FlashAttnFwdSm90INS1_25CollectiveMainloopFwdSm90ILi2EN4cute5tupleIJNS5_1CILi1EEES8_S8_EEENS6_IJNS7_ILi128EEENS7_ILi96EEENS7_ILi64EEEEEELi256ENS_6half_tEfNS_4arch4Sm90ELb0ELb0ELb0ELb1ELb0ELb0ELb1ELb1ELb0ELb1ELb1ELb0EEENS1_21CollectiveEpilogueFwdINS6_IJSA_NS7_ILi256EEESB_EEES9_SE_SG_Li256ELb1ELb1ELb1ELb0EEENS1_36VarlenDynamicPersistentTileSchedulerILi128ELi96ELi256ELi128ELb1ELb1ELb1ELb0ELb1ELb1EEEEEEEEEvNT_6ParamsE,"aw",@nobits
	.sectionflags	@""
	.align	16
	.zero		1024


//--------------------- .nv.shared._ZN7cutlass13device_kernelIN5flash11enable_sm90INS1_16FlashAttnFwdSm90INS1_25CollectiveMainloopFwdSm90ILi2EN4cute5tupleIJNS5_1CILi1EEES8_S8_EEENS6_IJNS7_ILi128EEENS7_ILi96EEENS7_ILi64EEEEEELi256ENS_6half_tEfNS_4arch4Sm90ELb0ELb0ELb0ELb1ELb0ELb1ELb1ELb1ELb0ELb1ELb1ELb0EEENS1_21CollectiveEpilogueFwdINS6_IJSA_NS7_ILi256EEESB_EEES9_SE_SG_Li256ELb1ELb1ELb1ELb0EEENS1_36VarlenDynamicPersistentTileSchedulerILi128ELi96ELi256ELi128ELb1ELb1ELb1ELb0ELb1ELb1EEEEEEEEEvNT_6ParamsE --------------------------
	.section	.nv.shared._ZN7cutlass13device_kernelIN5flash11enable_sm90INS1_16FlashAttnFwdSm90INS1_25CollectiveMainloopFwdSm90ILi2EN4cute5tupleIJNS5_1CILi1EEES8_S8_EEENS6_IJNS7_ILi128EEENS7_ILi96EEENS7_ILi64EEEEEELi256ENS_6half_tEfNS_4arch4Sm90ELb0ELb0ELb0ELb1ELb0ELb1ELb1ELb1ELb0ELb1ELb1ELb0EEENS1_21CollectiveEpilogueFwdINS6_IJSA_NS7_ILi256EEESB_EEES9_SE_SG_Li256ELb1ELb1ELb1ELb0EEENS1_36VarlenDynamicPersistentTileSchedulerILi128ELi96ELi256ELi128ELb1ELb1ELb1ELb0ELb1ELb1EEEEEEEEEvNT_6ParamsE,"aw",@nobits
	.sectionflags	@""
	.align	16
	.zero		1024


//--------------------- .nv.shared._ZN7cutlass13device_kernelIN5flash11enable_sm90INS1_16FlashAttnFwdSm90INS1_25CollectiveMainloopFwdSm90ILi2EN4cute5tupleIJNS5_1CILi1EEES8_S8_EEENS6_IJNS7_ILi128EEENS7_ILi96EEENS7_ILi64EEEEEELi256ENS_6half_tEfNS_4arch4Sm90ELb0ELb1ELb0ELb0ELb0ELb0ELb0ELb1ELb0ELb1ELb1ELb0EEENS1_21CollectiveEpilogueFwdINS6_IJSA_NS7_ILi256EEESB_EEES9_SE_SG_Li256ELb0ELb1ELb1ELb0EEENS1_19SingleTileSchedulerILb0ELb1ELb1ELi128EEEEEEEEEvNT_6ParamsE --------------------------
	.section	.nv.shared._ZN7cutlass13device_kernelIN5flash11enable_sm90INS1_16FlashAttnFwdSm90INS1_25CollectiveMainloopFwdSm90ILi2EN4cute5tupleIJNS5_1CILi1EEES8_S8_EEENS6_IJNS7_ILi128EEENS7_ILi96EEENS7_ILi64EEEEEELi256ENS_6half_tEfNS_4arch4Sm90ELb0ELb1ELb0ELb0ELb0ELb0ELb0ELb1ELb0ELb1ELb1ELb0EEENS1_21CollectiveEpilogueFwdINS6_IJSA_NS7_ILi256EEESB_EEES9_SE_SG_Li256ELb0ELb1ELb1ELb0EEENS1_19SingleTileSchedulerILb0ELb1ELb1ELi128EEEEEEEEEvNT_6ParamsE,"aw",@nobits
	.sectionflags	@""
	.align	16
	.zero		1024


//--------------------- .nv.shared._ZN7cutlass13device_kernelIN5flash11enable_sm90INS1_16FlashAttnFwdSm90INS1_25CollectiveMainloopFwdSm90ILi2EN4cute5tupleIJNS5_1CILi1EEES8_S8_EEENS6_IJNS7_ILi128EEENS7_ILi96EEENS7_ILi64EEEEEELi256ENS_6half_tEfNS_4arch4Sm90ELb0ELb1ELb0ELb0ELb0ELb0ELb1ELb1ELb0ELb1ELb1ELb0EEENS1_21CollectiveEpilogueFwdINS6_IJSA_NS7_ILi256EEESB_EEES9_SE_SG_Li256ELb0ELb1ELb1ELb0EEENS1_19SingleTileSchedulerILb0ELb1ELb1ELi128EEEEEEEEEvNT_6ParamsE --------------------------
	.section	.nv.shared._ZN7cutlass13device_kernelIN5flash11enable_sm90INS1_16FlashAttnFwdSm90INS1_25CollectiveMainloopFwdSm90ILi2EN4cute5tupleIJNS5_1CILi1EEES8_S8_EEENS6_IJNS7_ILi128EEENS7_ILi96EEENS7_ILi64EEEEEELi256ENS_6half_tEfNS_4arch4Sm90ELb0ELb1ELb0ELb0ELb0ELb0ELb1ELb1ELb0ELb1ELb1ELb0EEENS1_21CollectiveEpilogueFwdINS6_IJSA_NS7_ILi256EEESB_EEES9_SE_SG_Li256ELb0ELb1ELb1ELb0EEENS1_19SingleTileSchedulerILb0ELb1ELb1ELi128EEEEEEEEEvNT_6ParamsE,"aw",@nobits
	.sectionflags	@""
	.align	16
	.zero		1024


//--------------------- .nv.shared._ZN7cutlass13device_kernelIN5flash11enable_sm90INS1_16FlashAttnFwdSm90INS1_25CollectiveMainloopFwdSm90ILi2EN4cute5tupleIJNS5_1CILi1EEES8_S8_EEENS6_IJNS7_ILi128EEENS7_ILi96EEENS7_ILi64EEEEEELi256ENS_6half_tEfNS_4arch4Sm90ELb0ELb1ELb0ELb1ELb0ELb0ELb0ELb1ELb0ELb1ELb1ELb0EEENS1_21CollectiveEpilogueFwdINS6_IJSA_NS7_ILi256EEESB_EEES9_SE_SG_Li256ELb1ELb1ELb1ELb0EEENS1_36VarlenDynamicPersistentTileSchedulerILi128ELi96ELi256ELi128ELb1ELb1ELb1ELb1ELb0ELb1EEEEEEEEEvNT_6ParamsE --------------------------
	.section	.nv.shared._ZN7cutlass13device_kernelIN5flash11enable_sm90INS1_16FlashAttnFwdSm90INS1_25CollectiveMainloopFwdSm90ILi2EN4cute5tupleIJNS5_1CILi1EEES8_S8_EEENS6_IJNS7_ILi128EEENS7_ILi96EEENS7_ILi64EEEEEELi256ENS_6half_tEfNS_4arch4Sm90ELb0ELb1ELb0ELb1ELb0ELb0ELb0ELb1ELb0ELb1ELb1ELb0EEENS1_21CollectiveEpilogueFwdINS6_IJSA_NS7_ILi256EEESB_EEES9_SE_SG_Li256ELb1ELb1ELb1ELb0EEENS1_36VarlenDynamicPersistentTileSchedulerILi128ELi96ELi256ELi128ELb1ELb1ELb1ELb1ELb0ELb1EEEEEEEEEvNT_6ParamsE,"aw",@nobits
	.sectionflags	@""
	.align	16
	.zero		1024


//--------------------- .nv.shared._ZN7cutlass13device_kernelIN5flash11enable_sm90INS1_16FlashAttnFwdSm90INS1_25CollectiveMainloopFwdSm90ILi2EN4cute5tupleIJNS5_1CILi1EEES8_S8_EEENS6_IJNS7_ILi128EEENS7_ILi96EEENS7_ILi64EEEEEELi256ENS_6half_tEfNS_4arch4Sm90ELb0ELb1ELb0ELb1ELb0ELb1ELb0ELb1ELb0ELb1ELb1ELb0EEENS1_21CollectiveEpilogueFwdINS6_IJSA_NS7_ILi256EEESB_EEES9_SE_SG_Li256ELb1ELb1ELb1ELb0EEENS1_36VarlenDynamicPersistentTileSchedulerILi128ELi96ELi256ELi128ELb1ELb1ELb1ELb1ELb0ELb1EEEEEEEEEvNT_6ParamsE --------------------------
	.section	.nv.shared._ZN7cutlass13device_kernelIN5flash11enable_sm90INS1_16FlashAttnFwdSm90INS1_25CollectiveMainloopFwdSm90ILi2EN4cute5tupleIJNS5_1CILi1EEES8_S8_EEENS6_IJNS7_ILi128EEENS7_ILi96EEENS7_ILi64EEEEEELi256ENS_6half_tEfNS_4arch4Sm90ELb0ELb1ELb0ELb1ELb0ELb1ELb0ELb1ELb0ELb1ELb1ELb0EEENS1_21CollectiveEpilogueFwdINS6_IJSA_NS7_ILi256EEESB_EEES9_SE_SG_Li256ELb1ELb1ELb1ELb0EEENS1_36VarlenDynamicPersistentTileSchedulerILi128ELi96ELi256ELi128ELb1ELb1ELb1ELb1ELb0ELb1EEEEEEEEEvNT_6ParamsE,"aw",@nobits
	.sectionflags	@""
	.align	16
	.zero		1024


//--------------------- .nv.shared._ZN7cutlass13device_kernelIN5flash11enable_sm90INS1_16FlashAttnFwdSm90INS1_25CollectiveMainloopFwdSm90ILi2EN4cute5tupleIJNS5_1CILi1EEES8_S8_EEENS6_IJNS7_ILi128EEENS7_ILi96EEENS7_ILi64EEEEEELi256ENS_6half_tEfNS_4arch4Sm90ELb0ELb1ELb0ELb1ELb0ELb0ELb1ELb1ELb0ELb1ELb1ELb0EEENS1_21CollectiveEpilogueFwdINS6_IJSA_NS7_ILi256EEESB_EEES9_SE_SG_Li256ELb1ELb1ELb1ELb0EEENS1_36VarlenDynamicPersistentTileSchedulerILi128ELi96ELi256ELi128ELb1ELb1ELb1ELb1ELb0ELb1EEEEEEEEEvNT_6ParamsE --------------------------
	.section	.nv.shared._ZN7cutlass13device_kernelIN5flash11enable_sm90INS1_16FlashAttnFwdSm90INS1_25CollectiveMainloopFwdSm90ILi2EN4cute5tupleIJNS5_1CILi1EEES8_S8_EEENS6_IJNS7_ILi128EEENS7_ILi96EEENS7_ILi64EEEEEELi256ENS_6half_tEfNS_4arch4Sm90ELb0ELb1ELb0ELb1ELb0ELb0ELb1ELb1ELb0ELb1ELb1ELb0EEENS1_21CollectiveEpilogueFwdINS6_IJSA_NS7_ILi256EEESB_EEES9_SE_SG_Li256ELb1ELb1ELb1ELb0EEENS1_36VarlenDynamicPersistentTileSchedulerILi128ELi96ELi256ELi128ELb1ELb1ELb1ELb1ELb0ELb1EEEEEEEEEvNT_6ParamsE,"aw",@nobits
	.sectionflags	@""
	.align	16
	.zero		1024


//--------------------- .nv.shared._ZN7cutlass13device_kernelIN5flash11enable_sm90INS1_16FlashAttnFwdSm90INS1_25CollectiveMainloopFwdSm90ILi2EN4cute5tupleIJNS5_1CILi1EEES8_S8_EEENS6_IJNS7_ILi128EEENS7_ILi96EEENS7_ILi64EEEEEELi256ENS_6half_tEfNS_4arch4Sm90ELb0ELb1ELb0ELb1ELb0ELb1ELb1ELb1ELb0ELb1ELb1ELb0EEENS1_21CollectiveEpilogueFwdINS6_IJSA_NS7_ILi256EEESB_EEES9_SE_SG_Li256ELb1ELb1ELb1ELb0EEENS1_36VarlenDynamicPersistentTileSchedulerILi128ELi96ELi256ELi128ELb1ELb1ELb1ELb1ELb0ELb1EEEEEEEEEvNT_6ParamsE --------------------------
	.section	.nv.shared._ZN7cutlass13device_kernelIN5flash11enable_sm90INS1_16FlashAttnFwdSm90INS1_25CollectiveMainloopFwdSm90ILi2EN4cute5tupleIJNS5_1CILi1EEES8_S8_EEENS6_IJNS7_ILi128EEENS7_ILi96EEENS7_ILi64EEEEEELi256ENS_6half_tEfNS_4arch4Sm90ELb0ELb1ELb0ELb1ELb0ELb1ELb1ELb1ELb0ELb1ELb1ELb0EEENS1_21CollectiveEpilogueFwdINS6_IJSA_NS7_ILi256EEESB_EEES9_SE_SG_Li256ELb1ELb1ELb1ELb0EEENS1_36VarlenDynamicPersistentTileSchedulerILi128ELi96ELi256ELi128ELb1ELb1ELb1ELb1ELb0ELb1EEEEEEEEEvNT_6ParamsE,"aw",@nobits
	.sectionflags	@""
	.align	16
	.zero		1024


//--------------------- .nv.shared._ZN7cutlass13device_kernelIN5flash11enable_sm90INS1_16FlashAttnFwdSm90INS1_25CollectiveMainloopFwdSm90ILi2EN4cute5tupleIJNS5_1CILi1EEES8_S8_EEENS6_IJNS7_ILi128EEENS7_ILi96EEENS7_ILi64EEEEEELi256ENS_6half_tEfNS_4arch4Sm90ELb1ELb0ELb0ELb0ELb0ELb0ELb0ELb1ELb0ELb1ELb1ELb0EEENS1_21CollectiveEpilogueFwdINS6_IJSA_NS7_ILi256EEESB_EEES9_SE_SG_Li256ELb0ELb1ELb1ELb0EEENS1_19SingleTileSchedulerILb0ELb1ELb1ELi128EEEEEEEEEvNT_6ParamsE --------------------------
	.section	.nv.shared._ZN7cutlass13device_kernelIN5flash11enable_sm90INS1_16FlashAttnFwdSm90INS1_25CollectiveMainloopFwdSm90ILi2EN4cute5tupleIJNS5_1CILi1EEES8_S8_EEENS6_IJNS7_ILi128EEENS7_ILi96EEENS7_ILi64EEEEEELi256ENS_6half_tEfNS_4arch4Sm90ELb1ELb0ELb0ELb0ELb0ELb0ELb0ELb1ELb0ELb1ELb1ELb0EEENS1_21CollectiveEpilogueFwdINS6_IJSA_NS7_ILi256EEESB_EEES9_SE_SG_Li256ELb0ELb1ELb1ELb0EEENS1_19SingleTileSchedulerILb0ELb1ELb1ELi128EEEEEEEEEvNT_6ParamsE,"aw",@nobits
	.sectionflags	@""
	.align	16
	.zero		1024


//--------------------- .nv.shared._ZN7cutlass13device_kernelIN5flash11enable_sm90INS1_16FlashAttnFwdSm90INS1_25CollectiveMainloopFwdSm90ILi2EN4cute5tupleIJNS5_1CILi1EEES8_S8_EEENS6_IJNS7_ILi128EEENS7_ILi96EEENS7_ILi64EEEEEELi256ENS_6half_tEfNS_4arch4Sm90ELb1ELb0ELb0ELb0ELb0ELb0ELb1ELb1ELb0ELb1ELb1ELb0EEENS1_21CollectiveEpilogueFwdINS6_IJSA_NS7_ILi256EEESB_EEES9_SE_SG_Li256ELb0ELb1ELb1ELb0EEENS1_19SingleTileSchedulerILb0ELb1ELb1ELi128EEEEEEEEEvNT_6ParamsE --------------------------
	.section	.nv.shared._ZN7cutlass13device_kernelIN5flash11enable_sm90INS1_16FlashAttnFwdSm90INS1_25CollectiveMainloopFwdSm90ILi2EN4cute5tupleIJNS5_1CILi1EEES8_S8_EEENS6_IJNS7_ILi128EEENS7_ILi96EEENS7_ILi64EEEEEELi256ENS_6half_tEfNS_4arch4Sm90ELb1ELb0ELb0ELb0ELb0ELb0ELb1ELb1ELb0ELb1ELb1ELb0EEENS1_21CollectiveEpilogueFwdINS6_IJSA_NS7_ILi256EEESB_EEES9_SE_SG_Li256ELb0ELb1ELb1ELb0EEENS1_19SingleTileSchedulerILb0ELb1ELb1ELi128EEEEEEEEEvNT_6ParamsE,"aw",@nobits
	.sectionflags	@""
	.align	16
	.zero		1024


//--------------------- .nv.shared._ZN7cutlass13device_kernelIN5flash11enable_sm90INS1_16FlashAttnFwdSm90INS1_25CollectiveMainloopFwdSm90ILi2EN4cute5tupleIJNS5_1CILi1EEES8_S8_EEENS6_IJNS7_ILi128EEENS7_ILi96EEENS7_ILi64EEEEEELi256ENS_6half_tEfNS_4arch4Sm90ELb1ELb0ELb0ELb1ELb0ELb0ELb0ELb1ELb0ELb1ELb1ELb0EEENS1_21CollectiveEpilogueFwdINS6_IJSA_NS7_ILi256EEESB_EEES9_SE_SG_Li256ELb1ELb1ELb1ELb0EEENS1_36VarlenDynamicPersistentTileSchedulerILi128ELi96ELi256ELi128ELb1ELb1ELb1ELb1ELb1ELb1EEEEEEEEEvNT_6ParamsE --------------------------
	.section	.nv.shared._ZN7cutlass13device_kernelIN5flash11enable_sm90INS1_16FlashAttnFwdSm90INS1_25CollectiveMainloopFwdSm90ILi2EN4cute5tupleIJNS5_1CILi1EEES8_S8_EEENS6_IJNS7_ILi128EEENS7_ILi96EEENS7_ILi64EEEEEELi256ENS_6half_tEfNS_4arch4Sm90ELb1ELb0ELb0ELb1ELb0ELb0ELb0ELb1ELb0ELb1ELb1ELb0EEENS1_21CollectiveEpilogueFwdINS6_IJSA_NS7_ILi256EEESB_EEES9_SE_SG_Li256ELb1ELb1ELb1ELb0EEENS1_36VarlenDynamicPersistentTileSchedulerILi128ELi96ELi256ELi128ELb1ELb1ELb1ELb1ELb1ELb1EEEEEEEEEvNT_6ParamsE,"aw",@nobits
	.sectionflags	@""
	.align	16
	.zero		1024


//--------------------- .nv.shared._ZN7cutlass13device_kernelIN5flash11enable_sm90INS1_16FlashAttnFwdSm90INS1_25CollectiveMainloopFwdSm90ILi2EN4cute5tupleIJNS5_1CILi1EEES8_S8_EEENS6_IJNS7_ILi128EEENS7_ILi96EEENS7_ILi64EEEEEELi256ENS_6half_tEfNS_4arch4Sm90ELb1ELb0ELb0ELb1ELb0ELb1ELb0ELb1ELb0ELb1ELb1ELb0EEENS1_21CollectiveEpilogueFwdINS6_IJSA_NS7_ILi256EEESB_EEES9_SE_SG_Li256ELb1ELb1ELb1ELb0EEENS1_36VarlenDynamicPersistentTileSchedulerILi128ELi96ELi256ELi128ELb1ELb1ELb1ELb1ELb1ELb1EEEEEEEEEvNT_6ParamsE --------------------------
	.section	.nv.shared._ZN7cutlass13device_kernelIN5flash11enable_sm90INS1_16FlashAttnFwdSm90INS1_25CollectiveMainloopFwdSm90ILi2EN4cute5tupleIJNS5_1CILi1EEES8_S8_EEENS6_IJNS7_ILi128EEENS7_ILi96EEENS7_ILi64EEEEEELi256ENS_6half_tEfNS_4arch4Sm90ELb1ELb0ELb0ELb1ELb0ELb1ELb0ELb1ELb0ELb1ELb1ELb0EEENS1_21CollectiveEpilogueFwdINS6_IJSA_NS7_ILi256EEESB_EEES9_SE_SG_Li256ELb1ELb1ELb1ELb0EEENS1_36VarlenDynamicPersistentTileSchedulerILi128ELi96ELi256ELi128ELb1ELb1ELb1ELb1ELb1ELb1EEEEEEEEEvNT_6ParamsE,"aw",@nobits
	.sectionflags	@""
	.align	16
	.zero		1024


//--------------------- .nv.shared._ZN7cutlass13device_kernelIN5flash11enable_sm90INS1_16FlashAttnFwdSm90INS1_25CollectiveMainloopFwdSm90ILi2EN4cute5tupleIJNS5_1CILi1EEES8_S8_EEENS6_IJNS7_ILi128EEENS7_ILi96EEENS7_ILi64EEEEEELi256ENS_6half_tEfNS_4arch4Sm90ELb1ELb0ELb0ELb1ELb0ELb0ELb1ELb1ELb0ELb1ELb1ELb0EEENS1_21CollectiveEpilogueFwdINS6_IJSA_NS7_ILi256EEESB_EEES9_SE_SG_Li256ELb1ELb1ELb1ELb0EEENS1_36VarlenDynamicPersistentTileSchedulerILi128ELi96ELi256ELi128ELb1ELb1ELb1ELb1ELb1ELb1EEEEEEEEEvNT_6ParamsE --------------------------
	.section	.nv.shared._ZN7cutlass13device_kernelIN5flash11enable_sm90INS1_16FlashAttnFwdSm90INS1_25CollectiveMainloopFwdSm90ILi2EN4cute5tupleIJNS5_1CILi1EEES8_S8_EEENS6_IJNS7_ILi128EEENS7_ILi96EEENS7_ILi64EEEEEELi256ENS_6half_tEfNS_4arch4Sm90ELb1ELb0ELb0ELb1ELb0ELb0ELb1ELb1ELb0ELb1ELb1ELb0EEENS1_21CollectiveEpilogueFwdINS6_IJSA_NS7_ILi256EEESB_EEES9_SE_SG_Li256ELb1ELb1ELb1ELb0EEENS1_36VarlenDynamicPersistentTileSchedulerILi128ELi96ELi256ELi128ELb1ELb1ELb1ELb1ELb1ELb1EEEEEEEEEvNT_6ParamsE,"aw",@nobits
	.sectionflags	@""
	.align	16
	.zero		1024


//--------------------- .nv.shared._ZN7cutlass13device_kernelIN5flash11enable_sm90INS1_16FlashAttnFwdSm90INS1_25CollectiveMainloopFwdSm90ILi2EN4cute5tupleIJNS5_1CILi1EEES8_S8_EEENS6_IJNS7_ILi128EEENS7_ILi96EEENS7_ILi64EEEEEELi256ENS_6half_tEfNS_4arch4Sm90ELb1ELb0ELb0ELb1ELb0ELb1ELb1ELb1ELb0ELb1ELb1ELb0EEENS1_21CollectiveEpilogueFwdINS6_IJSA_NS7_ILi256EEESB_EEES9_SE_SG_Li256ELb1ELb1ELb1ELb0EEENS1_36VarlenDynamicPersistentTileSchedulerILi128ELi96ELi256ELi128ELb1ELb1ELb1ELb1ELb1ELb1EEEEEEEEEvNT_6ParamsE --------------------------
	.section	.nv.shared._ZN7cutlass13device_kernelIN5flash11enable_sm90INS1_16FlashAttnFwdSm90INS1_25CollectiveMainloopFwdSm90ILi2EN4cute5tupleIJNS5_1CILi1EEES8_S8_EEENS6_IJNS7_ILi128EEENS7_ILi96EEENS7_ILi64EEEEEELi256ENS_6half_tEfNS_4arch4Sm90ELb1ELb0ELb0ELb1ELb0ELb1ELb1ELb1ELb0ELb1ELb1ELb0EEENS1_21CollectiveEpilogueFwdINS6_IJSA_NS7_ILi256EEESB_EEES9_SE_SG_Li256ELb1ELb1ELb1ELb0EEENS1_36VarlenDynamicPersistentTileSchedulerILi128ELi96ELi256ELi128ELb1ELb1ELb1ELb1ELb1ELb1EEEEEEEEEvNT_6ParamsE,"aw",@nobits
	.sectionflags	@""
	.align	16
	.zero		1024


//--------------------- .nv.constant0._ZN7cutlass13device_kernelIN5flash11enable_sm90INS1_16FlashAttnFwdSm90INS1_25CollectiveMainloopFwdSm90ILi2EN4cute5tupleIJNS5_1CILi1EEES8_S8_EEENS6_IJNS7_ILi128EEENS7_ILi96EEENS7_ILi64EEEEEELi256ENS_6half_tEfNS_4arch4Sm90ELb0ELb0ELb0ELb0ELb0ELb0ELb0ELb1ELb0ELb1ELb1ELb0EEENS1_21CollectiveEpilogueFwdINS6_IJSA_NS7_ILi256EEESB_EEES9_SE_SG_Li256ELb0ELb1ELb1ELb0EEENS1_19SingleTileSchedulerILb0ELb1ELb1ELi128EEEEEEEEEvNT_6ParamsE --------------------------
	.section	.nv.constant0._ZN7cutlass13device_kernelIN5flash11enable_sm90INS1_16FlashAttnFwdSm90INS1_25CollectiveMainloopFwdSm90ILi2EN4cute5tupleIJNS5_1CILi1EEES8_S8_EEENS6_IJNS7_ILi128EEENS7_ILi96EEENS7_ILi64EEEEEELi256ENS_6half_tEfNS_4arch4Sm90ELb0ELb0ELb0ELb0ELb0ELb0ELb0ELb1ELb0ELb1ELb1ELb0EEENS1_21CollectiveEpilogueFwdINS6_IJSA_NS7_ILi256EEESB_EEES9_SE_SG_Li256ELb0ELb1ELb1ELb0EEENS1_19SingleTileSchedulerILb0ELb1ELb1ELi128EEEEEEEEEvNT_6ParamsE,"a",@progbits
	.sectionflags	@""
	.align	4
.nv.constant0._ZN7cutlass13device_kernelIN5flash11enable_sm90INS1_16FlashAttnFwdSm90INS1_25CollectiveMainloopFwdSm90ILi2EN4cute5tupleIJNS5_1CILi1EEES8_S8_EEENS6_IJNS7_ILi128EEENS7_ILi96EEENS7_ILi64EEEEEELi256ENS_6half_tEfNS_4arch4Sm90ELb0ELb0ELb0ELb0ELb0ELb0ELb0ELb1ELb0ELb1ELb1ELb0EEENS1_21CollectiveEpilogueFwdINS6_IJSA_NS7_ILi256EEESB_EEES9_SE_SG_Li256ELb0ELb1ELb1ELb0EEENS1_19SingleTileSchedulerILb0ELb1ELb1ELi128EEEEEEEEEvNT_6ParamsE:
	.zero		3200


//--------------------- .nv.constant0._ZN7cutlass13device_kernelIN5flash11enable_sm90INS1_16FlashAttnFwdSm90INS1_25CollectiveMainloopFwdSm90ILi2EN4cute5tupleIJNS5_1CILi1EEES8_S8_EEENS6_IJNS7_ILi128EEENS7_ILi96EEENS7_ILi64EEEEEELi256ENS_6half_tEfNS_4arch4Sm90ELb0ELb0ELb0ELb0ELb0ELb0ELb1ELb1ELb0ELb1ELb1ELb0EEENS1_21CollectiveEpilogueFwdINS6_IJSA_NS7_ILi256EEESB_EEES9_SE_SG_Li256ELb0ELb1ELb1ELb0EEENS1_19SingleTileSchedulerILb0ELb1ELb1ELi128EEEEEEEEEvNT_6ParamsE --------------------------
	.section	.nv.constant0._ZN7cutlass13device_kernelIN5flash11enable_sm90INS1_16FlashAttnFwdSm90INS1_25CollectiveMainloopFwdSm90ILi2EN4cute5tupleIJNS5_1CILi1EEES8_S8_EEENS6_IJNS7_ILi128EEENS7_ILi96EEENS7_ILi64EEEEEELi256ENS_6half_tEfNS_4arch4Sm90ELb0ELb0ELb0ELb0ELb0ELb0ELb1ELb1ELb0ELb1ELb1ELb0EEENS1_21CollectiveEpilogueFwdINS6_IJSA_NS7_ILi256EEESB_EEES9_SE_SG_Li256ELb0ELb1ELb1ELb0EEENS1_19SingleTileSchedulerILb0ELb1ELb1ELi128EEEEEEEEEvNT_6ParamsE,"a",@progbits
	.sectionflags	@""
	.align	4
.nv.constant0._ZN7cutlass13device_kernelIN5flash11enable_sm90INS1_16FlashAttnFwdSm90INS1_25CollectiveMainloopFwdSm90ILi2EN4cute5tupleIJNS5_1CILi1EEES8_S8_EEENS6_IJNS7_ILi128EEENS7_ILi96EEENS7_ILi64EEEEEELi256ENS_6half_tEfNS_4arch4Sm90ELb0ELb0ELb0ELb0ELb0ELb0ELb1ELb1ELb0ELb1ELb1ELb0EEENS1_21CollectiveEpilogueFwdINS6_IJSA_NS7_ILi256EEESB_EEES9_SE_SG_Li256ELb0ELb1ELb1ELb0EEENS1_19SingleTileSchedulerILb0ELb1ELb1ELi128EEEEEEEEEvNT_6ParamsE:
	.zero		3456


//--------------------- .nv.constant0._ZN7cutlass13device_kernelIN5flash11enable_sm90INS1_16FlashAttnFwdSm90INS1_25CollectiveMainloopFwdSm90ILi2EN4cute5tupleIJNS5_1CILi1EEES8_S8_EEENS6_IJNS7_ILi128EEENS7_ILi96EEENS7_ILi64EEEEEELi256ENS_6half_tEfNS_4arch4Sm90ELb0ELb0ELb0ELb1ELb0ELb0ELb0ELb1ELb0ELb1ELb1ELb0EEENS1_21CollectiveEpilogueFwdINS6_IJSA_NS7_ILi256EEESB_EEES9_SE_SG_Li256ELb1ELb1ELb1ELb0EEENS1_36VarlenDynamicPersistentTileSchedulerILi128ELi96ELi256ELi128ELb1ELb1ELb1ELb0ELb1ELb1EEEEEEEEEvNT_6ParamsE --------------------------
	.section	.nv.constant0._ZN7cutlass13device_kernelIN5flash11enable_sm90INS1_16FlashAttnFwdSm90INS1_25CollectiveMainloopFwdSm90ILi2EN4cute5tupleIJNS5_1CILi1EEES8_S8_EEENS6_IJNS7_ILi128EEENS7_ILi96EEENS7_ILi64EEEEEELi256ENS_6half_tEfNS_4arch4Sm90ELb0ELb0ELb0ELb1ELb0ELb0ELb0ELb1ELb0ELb1ELb1ELb0EEENS1_21CollectiveEpilogueFwdINS6_IJSA_NS7_ILi256EEESB_EEES9_SE_SG_Li256ELb1ELb1ELb1ELb0EEENS1_36VarlenDynamicPersistentTileSchedulerILi128ELi96ELi256ELi128ELb1ELb1ELb1ELb0ELb1ELb1EEEEEEEEEvNT_6ParamsE,"a",@progbits
	.sectionflags	@""
	.align	4
.nv.constant0._ZN7cutlass13device_kernelIN5flash11enable_sm90INS1_16FlashAttnFwdSm90INS1_25CollectiveMainloopFwdSm90ILi2EN4cute5tupleIJNS5_1CILi1EEES8_S8_EEENS6_IJNS7_ILi128EEENS7_ILi96EEENS7_ILi64EEEEEELi256ENS_6half_tEfNS_4arch4Sm90ELb0ELb0ELb0ELb1ELb0ELb0ELb0ELb1ELb0ELb1ELb1ELb0EEENS1_21CollectiveEpilogueFwdINS6_IJSA_NS7_ILi256EEESB_EEES9_SE_SG_Li256ELb1ELb1ELb1ELb0EEENS1_36VarlenDynamicPersistentTileSchedulerILi128ELi96ELi256ELi128ELb1ELb1ELb1ELb0ELb1ELb1EEEEEEEEEvNT_6ParamsE:
	.zero		3328


//--------------------- .nv.constant0._ZN7cutlass13device_kernelIN5flash11enable_sm90INS1_16FlashAttnFwdSm90INS1_25CollectiveMainloopFwdSm90ILi2EN4cute5tupleIJNS5_1CILi1EEES8_S8_EEENS6_IJNS7_ILi128EEENS7_ILi96EEENS7_ILi64EEEEEELi256ENS_6half_tEfNS_4arch4Sm90ELb0ELb0ELb0ELb1ELb0ELb1ELb0ELb1ELb0ELb1ELb1ELb0EEENS1_21CollectiveEpilogueFwdINS6_IJSA_NS7_ILi256EEESB_EEES9_SE_SG_Li256ELb1ELb1ELb1ELb0EEENS1_36VarlenDynamicPersistentTileSchedulerILi128ELi96ELi256ELi128ELb1ELb1ELb1ELb0ELb1ELb1EEEEEEEEEvNT_6ParamsE --------------------------
	.section	.nv.constant0._ZN7cutlass13device_kernelIN5flash11enable_sm90INS1_16FlashAttnFwdSm90INS1_25CollectiveMainloopFwdSm90ILi2EN4cute5tupleIJNS5_1CILi1EEES8_S8_EEENS6_IJNS7_ILi128EEENS7_ILi96EEENS7_ILi64EEEEEELi256ENS_6half_tEfNS_4arch4Sm90ELb0ELb0ELb0ELb1ELb0ELb1ELb0ELb1ELb0ELb1ELb1ELb0EEENS1_21CollectiveEpilogueFwdINS6_IJSA_NS7_ILi256EEESB_EEES9_SE_SG_Li256ELb1ELb1ELb1ELb0EEENS1_36VarlenDynamicPersistentTileSchedulerILi128ELi96ELi256ELi128ELb1ELb1ELb1ELb0ELb1ELb1EEEEEEEEEvNT_6ParamsE,"a",@progbits
	.sectionflags	@""
	.align	4
.nv.constant0._ZN7cutlass13device_kernelIN5flash11enable_sm90INS1_16FlashAttnFwdSm90INS1_25CollectiveMainloopFwdSm90ILi2EN4cute5tupleIJNS5_1CILi1EEES8_S8_EEENS6_IJNS7_ILi128EEENS7_ILi96EEENS7_ILi64EEEEEELi256ENS_6half_tEfNS_4arch4Sm90ELb0ELb0ELb0ELb1ELb0ELb1ELb0ELb1ELb0ELb1ELb1ELb0EEENS1_21CollectiveEpilogueFwdINS6_IJSA_NS7_ILi256EEESB_EEES9_SE_SG_Li256ELb1ELb1ELb1ELb0EEENS1_36VarlenDynamicPersistentTileSchedulerILi128ELi96ELi256ELi128ELb1ELb1ELb1ELb0ELb1ELb1EEEEEEEEEvNT_6ParamsE:
	.zero		3328


//--------------------- .nv.constant0._ZN7cutlass13device_kernelIN5flash11enable_sm90INS1_16FlashAttnFwdSm90INS1_25CollectiveMainloopFwdSm90ILi2EN4cute5tupleIJNS5_1CILi1EEES8_S8_EEENS6_IJNS7_ILi128EEENS7_ILi96EEENS7_ILi64EEEEEELi256ENS_6half_tEfNS_4arch4Sm90ELb0ELb0ELb0ELb1ELb0ELb0ELb1ELb1ELb0ELb1ELb1ELb0EEENS1_21CollectiveEpilogueFwdINS6_IJSA_NS7_ILi256EEESB_EEES9_SE_SG_Li256ELb1ELb1ELb1ELb0EEENS1_36VarlenDynamicPersistentTileSchedulerILi128ELi96ELi256ELi128ELb1ELb1ELb1ELb0ELb1ELb1EEEEEEEEEvNT_6ParamsE --------------------------
	.section	.nv.constant0._ZN7cutlass13device_kernelIN5flash11enable_sm90INS1_16FlashAttnFwdSm90INS1_25CollectiveMainloopFwdSm90ILi2EN4cute5tupleIJNS5_1CILi1EEES8_S8_EEENS6_IJNS7_ILi128EEENS7_ILi96EEENS7_ILi64EEEEEELi256ENS_6half_tEfNS_4arch4Sm90ELb0ELb0ELb0ELb1ELb0ELb0ELb1ELb1ELb0ELb1ELb1ELb0EEENS1_21CollectiveEpilogueFwdINS6_IJSA_NS7_ILi256EEESB_EEES9_SE_SG_Li256ELb1ELb1ELb1ELb0EEENS1_36VarlenDynamicPersistentTileSchedulerILi128ELi96ELi256ELi128ELb1ELb1ELb1ELb0ELb1ELb1EEEEEEEEEvNT_6ParamsE,"a",@progbits
	.sectionflags	@""
	.align	4
.nv.constant0._ZN7cutlass13device_kernelIN5flash11enable_sm90INS1_16FlashAttnFwdSm90INS1_25CollectiveMainloopFwdSm90ILi2EN4cute5tupleIJNS5_1CILi1EEES8_S8_EEENS6_IJNS7_ILi128EEENS7_ILi96EEENS7_ILi64EEEEEELi256ENS_6half_tEfNS_4arch4Sm90ELb0ELb0ELb0ELb1ELb0ELb0ELb1ELb1ELb0ELb1ELb1ELb0EEENS1_21CollectiveEpilogueFwdINS6_IJSA_NS7_ILi256EEESB_EEES9_SE_SG_Li256ELb1ELb1ELb1ELb0EEENS1_36VarlenDynamicPersistentTileSchedulerILi128ELi96ELi256ELi128ELb1ELb1ELb1ELb0ELb1ELb1EEEEEEEEEvNT_6ParamsE:
	.zero		3584


//--------------------- .nv.constant0._ZN7cutlass13device_kernelIN5flash11enable_sm90INS1_16FlashAttnFwdSm90INS1_25CollectiveMainloopFwdSm90ILi2EN4cute5tupleIJNS5_1CILi1EEES8_S8_EEENS6_IJNS7_ILi128EEENS7_ILi96EEENS7_ILi64EEEEEELi256ENS_6half_tEfNS_4arch4Sm90ELb0ELb0ELb0ELb1ELb0ELb1ELb1ELb1ELb0ELb1ELb1ELb0EEENS1_21CollectiveEpilogueFwdINS6_IJSA_NS7_ILi256EEESB_EEES9_SE_SG_Li256ELb1ELb1ELb1ELb0EEENS1_36VarlenDynamicPersistentTileSchedulerILi128ELi96ELi256ELi128ELb1ELb1ELb1ELb0ELb1ELb1EEEEEEEEEvNT_6ParamsE --------------------------
	.section	.nv.constant0._ZN7cutlass13device_kernelIN5flash11enable_sm90INS1_16FlashAttnFwdSm90INS1_25CollectiveMainloopFwdSm90ILi2EN4cute5tupleIJNS5_1CILi1EEES8_S8_EEENS6_IJNS7_ILi128EEENS7_ILi96EEENS7_ILi64EEEEEELi256ENS_6half_tEfNS_4arch4Sm90ELb0ELb0ELb0ELb1ELb0ELb1ELb1ELb1ELb0ELb1ELb1ELb0EEENS1_21CollectiveEpilogueFwdINS6_IJSA_NS7_ILi256EEESB_EEES9_SE_SG_Li256ELb1ELb1ELb1ELb0EEENS1_36VarlenDynamicPersistentTileSchedulerILi128ELi96ELi256ELi128ELb1ELb1ELb1ELb0ELb1ELb1EEEEEEEEEvNT_6ParamsE,"a",@progbits
	.sectionflags	@""
	.align	4
.nv.constant0._ZN7cutlass13device_kernelIN5flash11enable_sm90INS1_16FlashAttnFwdSm90INS1_25CollectiveMainloopFwdSm90ILi2EN4cute5tupleIJNS5_1CILi1EEES8_S8_EEENS6_IJNS7_ILi128EEENS7_ILi96EEENS7_ILi64EEEEEELi256ENS_6half_tEfNS_4arch4Sm90ELb0ELb0ELb0ELb1ELb0ELb1ELb1ELb1ELb0ELb1ELb1ELb0EEENS1_21CollectiveEpilogueFwdINS6_IJSA_NS7_ILi256EEESB_EEES9_SE_SG_Li256ELb1ELb1ELb1ELb0EEENS1_36VarlenDynamicPersistentTileSchedulerILi128ELi96ELi256ELi128ELb1ELb1ELb1ELb0ELb1ELb1EEEEEEEEEvNT_6ParamsE:
	.zero		3584


//--------------------- .nv.constant0._ZN7cutlass13device_kernelIN5flash11enable_sm90INS1_16FlashAttnFwdSm90INS1_25CollectiveMainloopFwdSm90ILi2EN4cute5tupleIJNS5_1CILi1EEES8_S8_EEENS6_IJNS7_ILi128EEENS7_ILi96EEENS7_ILi64EEEEEELi256ENS_6half_tEfNS_4arch4Sm90ELb0ELb1ELb0ELb0ELb0ELb0ELb0ELb1ELb0ELb1ELb1ELb0EEENS1_21CollectiveEpilogueFwdINS6_IJSA_NS7_ILi256EEESB_EEES9_SE_SG_Li256ELb0ELb1ELb1ELb0EEENS1_19SingleTileSchedulerILb0ELb1ELb1ELi128EEEEEEEEEvNT_6ParamsE --------------------------
	.section	.nv.constant0._ZN7cutlass13device_kernelIN5flash11enable_sm90INS1_16FlashAttnFwdSm90INS1_25CollectiveMainloopFwdSm90ILi2EN4cute5tupleIJNS5_1CILi1EEES8_S8_EEENS6_IJNS7_ILi128EEENS7_ILi96EEENS7_ILi64EEEEEELi256ENS_6half_tEfNS_4arch4Sm90ELb0ELb1ELb0ELb0ELb0ELb0ELb0ELb1ELb0ELb1ELb1ELb0EEENS1_21CollectiveEpilogueFwdINS6_IJSA_NS7_ILi256EEESB_EEES9_SE_SG_Li256ELb0ELb1ELb1ELb0EEENS1_19SingleTileSchedulerILb0ELb1ELb1ELi128EEEEEEEEEvNT_6ParamsE,"a",@progbits
	.sectionflags	@""
	.align	4
.nv.constant0._ZN7cutlass13device_kernelIN5flash11enable_sm90INS1_16FlashAttnFwdSm90INS1_25CollectiveMainloopFwdSm90ILi2EN4cute5tupleIJNS5_1CILi1EEES8_S8_EEENS6_IJNS7_ILi128EEENS7_ILi96EEENS7_ILi64EEEEEELi256ENS_6half_tEfNS_4arch4Sm90ELb0ELb1ELb0ELb0ELb0ELb0ELb0ELb1ELb0ELb1ELb1ELb0EEENS1_21CollectiveEpilogueFwdINS6_IJSA_NS7_ILi256EEESB_EEES9_SE_SG_Li256ELb0ELb1ELb1ELb0EEENS1_19SingleTileSchedulerILb0ELb1ELb1ELi128EEEEEEEEEvNT_6ParamsE:
	.zero		3200


//--------------------- .nv.constant0._ZN7cutlass13device_kernelIN5flash11enable_sm90INS1_16FlashAttnFwdSm90INS1_25CollectiveMainloopFwdSm90ILi2EN4cute5tupleIJNS5_1CILi1EEES8_S8_EEENS6_IJNS7_ILi128EEENS7_ILi96EEENS7_ILi64EEEEEELi256ENS_6half_tEfNS_4arch4Sm90ELb0ELb1ELb0ELb0ELb0ELb0ELb1ELb1ELb0ELb1ELb1ELb0EEENS1_21CollectiveEpilogueFwdINS6_IJSA_NS7_ILi256EEESB_EEES9_SE_SG_Li256ELb0ELb1ELb1ELb0EEENS1_19SingleTileSchedulerILb0ELb1ELb1ELi128EEEEEEEEEvNT_6ParamsE --------------------------
	.section	.nv.constant0._ZN7cutlass13device_kernelIN5flash11enable_sm90INS1_16FlashAttnFwdSm90INS1_25CollectiveMainloopFwdSm90ILi2EN4cute5tupleIJNS5_1CILi1EEES8_S8_EEENS6_IJNS7_ILi128EEENS7_ILi96EEENS7_ILi64EEEEEELi256ENS_6half_tEfNS_4arch4Sm90ELb0ELb1ELb0ELb0ELb0ELb0ELb1ELb1ELb0ELb1ELb1ELb0EEENS1_21CollectiveEpilogueFwdINS6_IJSA_NS7_ILi256EEESB_EEES9_SE_SG_Li256ELb0ELb1ELb1ELb0EEENS1_19SingleTileSchedulerILb0ELb1ELb1ELi128EEEEEEEEEvNT_6ParamsE,"a",@progbits
	.sectionflags	@""
	.align	4
.nv.constant0._ZN7cutlass13device_kernelIN5flash11enable_sm90INS1_16FlashAttnFwdSm90INS1_25CollectiveMainloopFwdSm90ILi2EN4cute5tupleIJNS5_1CILi1EEES8_S8_EEENS6_IJNS7_ILi128EEENS7_ILi96EEENS7_ILi64EEEEEELi256ENS_6half_tEfNS_4arch4Sm90ELb0ELb1ELb0ELb0ELb0ELb0ELb1ELb1ELb0ELb1ELb1ELb0EEENS1_21CollectiveEpilogueFwdINS6_IJSA_NS7_ILi256EEESB_EEES9_SE_SG_Li256ELb0ELb1ELb1ELb0EEENS1_19SingleTileSchedulerILb0ELb1ELb1ELi128EEEEEEEEEvNT_6ParamsE:
	.zero		3456


//--------------------- .nv.constant0._ZN7cutlass13device_kernelIN5flash11enable_sm90INS1_16FlashAttnFwdSm90INS1_25CollectiveMainloopFwdSm90ILi2EN4cute5tupleIJNS5_1CILi1EEES8_S8_EEENS6_IJNS7_ILi128EEENS7_ILi96EEENS7_ILi64EEEEEELi256ENS_6half_tEfNS_4arch4Sm90ELb0ELb1ELb0ELb1ELb0ELb0ELb0ELb1ELb0ELb1ELb1ELb0EEENS1_21CollectiveEpilogueFwdINS6_IJSA_NS7_ILi256EEESB_EEES9_SE_SG_Li256ELb1ELb1ELb1ELb0EEENS1_36VarlenDynamicPersistentTileSchedulerILi128ELi96ELi256ELi128ELb1ELb1ELb1ELb1ELb0ELb1EEEEEEEEEvNT_6ParamsE --------------------------
	.section	.nv.constant0._ZN7cutlass13device_kernelIN5flash11enable_sm90INS1_16FlashAttnFwdSm90INS1_25CollectiveMainloopFwdSm90ILi2EN4cute5tupleIJNS5_1CILi1EEES8_S8_EEENS6_IJNS7_ILi128EEENS7_ILi96EEENS7_ILi64EEEEEELi256ENS_6half_tEfNS_4arch4Sm90ELb0ELb1ELb0ELb1ELb0ELb0ELb0ELb1ELb0ELb1ELb1ELb0EEENS1_21CollectiveEpilogueFwdINS6_IJSA_NS7_ILi256EEESB_EEES9_SE_SG_Li256ELb1ELb1ELb1ELb0EEENS1_36VarlenDynamicPersistentTileSchedulerILi128ELi96ELi256ELi128ELb1ELb1ELb1ELb1ELb0ELb1EEEEEEEEEvNT_6ParamsE,"a",@progbits
	.sectionflags	@""
	.align	4
.nv.constant0._ZN7cutlass13device_kernelIN5flash11enable_sm90INS1_16FlashAttnFwdSm90INS1_25CollectiveMainloopFwdSm90ILi2EN4cute5tupleIJNS5_1CILi1EEES8_S8_EEENS6_IJNS7_ILi128EEENS7_ILi96EEENS7_ILi64EEEEEELi256ENS_6half_tEfNS_4arch4Sm90ELb0ELb1ELb0ELb1ELb0ELb0ELb0ELb1ELb0ELb1ELb1ELb0EEENS1_21CollectiveEpilogueFwdINS6_IJSA_NS7_ILi256EEESB_EEES9_SE_SG_Li256ELb1ELb1ELb1ELb0EEENS1_36VarlenDynamicPersistentTileSchedulerILi128ELi96ELi256ELi128ELb1ELb1ELb1ELb1ELb0ELb1EEEEEEEEEvNT_6ParamsE:
	.zero		3328


//--------------------- .nv.constant0._ZN7cutlass13device_kernelIN5flash11enable_sm90INS1_16FlashAttnFwdSm90INS1_25CollectiveMainloopFwdSm90ILi2EN4cute5tupleIJNS5_1CILi1EEES8_S8_EEENS6_IJNS7_ILi128EEENS7_ILi96EEENS7_ILi64EEEEEELi256ENS_6half_tEfNS_4arch4Sm90ELb0ELb1ELb0ELb1ELb0ELb1ELb0ELb1ELb0ELb1ELb1ELb0EEENS1_21CollectiveEpilogueFwdINS6_IJSA_NS7_ILi256EEESB_EEES9_SE_SG_Li256ELb1ELb1ELb1ELb0EEENS1_36VarlenDynamicPersistentTileSchedulerILi128ELi96ELi256ELi128ELb1ELb1ELb1ELb1ELb0ELb1EEEEEEEEEvNT_6ParamsE --------------------------
	.section	.nv.constant0._ZN7cutlass13device_kernelIN5flash11enable_sm90INS1_16FlashAttnFwdSm90INS1_25CollectiveMainloopFwdSm90ILi2EN4cute5tupleIJNS5_1CILi1EEES8_S8_EEENS6_IJNS7_ILi128EEENS7_ILi96EEENS7_ILi64EEEEEELi256ENS_6half_tEfNS_4arch4Sm90ELb0ELb1ELb0ELb1ELb0ELb1ELb0ELb1ELb0ELb1ELb1ELb0EEENS1_21CollectiveEpilogueFwdINS6_IJSA_NS7_ILi256EEESB_EEES9_SE_SG_Li256ELb1ELb1ELb1ELb0EEENS1_36VarlenDynamicPersistentTileSchedulerILi128ELi96ELi256ELi128ELb1ELb1ELb1ELb1ELb0ELb1EEEEEEEEEvNT_6ParamsE,"a",@progbits
	.sectionflags	@""
	.align	4
.nv.constant0._ZN7cutlass13device_kernelIN5flash11enable_sm90INS1_16FlashAttnFwdSm90INS1_25CollectiveMainloopFwdSm90ILi2EN4cute5tupleIJNS5_1CILi1EEES8_S8_EEENS6_IJNS7_ILi128EEENS7_ILi96EEENS7_ILi64EEEEEELi256ENS_6half_tEfNS_4arch4Sm90ELb0ELb1ELb0ELb1ELb0ELb1ELb0ELb1ELb0ELb1ELb1ELb0EEENS1_21CollectiveEpilogueFwdINS6_IJSA_NS7_ILi256EEESB_EEES9_SE_SG_Li256ELb1ELb1ELb1ELb0EEENS1_36VarlenDynamicPersistentTileSchedulerILi128ELi96ELi256ELi128ELb1ELb1ELb1ELb1ELb0ELb1EEEEEEEEEvNT_6ParamsE:
	.zero		3328


//--------------------- .nv.constant0._ZN7cutlass13device_kernelIN5flash11enable_sm90INS1_16FlashAttnFwdSm90INS1_25CollectiveMainloopFwdSm90ILi2EN4cute5tupleIJNS5_1CILi1EEES8_S8_EEENS6_IJNS7_ILi128EEENS7_ILi96EEENS7_ILi64EEEEEELi256ENS_6half_tEfNS_4arch4Sm90ELb0ELb1ELb0ELb1ELb0ELb0ELb1ELb1ELb0ELb1ELb1ELb0EEENS1_21CollectiveEpilogueFwdINS6_IJSA_NS7_ILi256EEESB_EEES9_SE_SG_Li256ELb1ELb1ELb1ELb0EEENS1_36VarlenDynamicPersistentTileSchedulerILi128ELi96ELi256ELi128ELb1ELb1ELb1ELb1ELb0ELb1EEEEEEEEEvNT_6ParamsE --------------------------
	.section	.nv.constant0._ZN7cutlass13device_kernelIN5flash11enable_sm90INS1_16FlashAttnFwdSm90INS1_25CollectiveMainloopFwdSm90ILi2EN4cute5tupleIJNS5_1CILi1EEES8_S8_EEENS6_IJNS7_ILi128EEENS7_ILi96EEENS7_ILi64EEEEEELi256ENS_6half_tEfNS_4arch4Sm90ELb0ELb1ELb0ELb1ELb0ELb0ELb1ELb1ELb0ELb1ELb1ELb0EEENS1_21CollectiveEpilogueFwdINS6_IJSA_NS7_ILi256EEESB_EEES9_SE_SG_Li256ELb1ELb1ELb1ELb0EEENS1_36VarlenDynamicPersistentTileSchedulerILi128ELi96ELi256ELi128ELb1ELb1ELb1ELb1ELb0ELb1EEEEEEEEEvNT_6ParamsE,"a",@progbits
	.sectionflags	@""
	.align	4
.nv.constant0._ZN7cutlass13device_kernelIN5flash11enable_sm90INS1_16FlashAttnFwdSm90INS1_25CollectiveMainloopFwdSm90ILi2EN4cute5tupleIJNS5_1CILi1EEES8_S8_EEENS6_IJNS7_ILi128EEENS7_ILi96EEENS7_ILi64EEEEEELi256ENS_6half_tEfNS_4arch4Sm90ELb0ELb1ELb0ELb1ELb0ELb0ELb1ELb1ELb0ELb1ELb1ELb0EEENS1_21CollectiveEpilogueFwdINS6_IJSA_NS7_ILi256EEESB_EEES9_SE_SG_Li256ELb1ELb1ELb1ELb0EEENS1_36VarlenDynamicPersistentTileSchedulerILi128ELi96ELi256ELi128ELb1ELb1ELb1ELb1ELb0ELb1EEEEEEEEEvNT_6ParamsE:
	.zero		3584


//--------------------- .nv.constant0._ZN7cutlass13device_kernelIN5flash11enable_sm90INS1_16FlashAttnFwdSm90INS1_25CollectiveMainloopFwdSm90ILi2EN4cute5tupleIJNS5_1CILi1EEES8_S8_EEENS6_IJNS7_ILi128EEENS7_ILi96EEENS7_ILi64EEEEEELi256ENS_6half_tEfNS_4arch4Sm90ELb0ELb1ELb0ELb1ELb0ELb1ELb1ELb1ELb0ELb1ELb1ELb0EEENS1_21CollectiveEpilogueFwdINS6_IJSA_NS7_ILi256EEESB_EEES9_SE_SG_Li256ELb1ELb1ELb1ELb0EEENS1_36VarlenDynamicPersistentTileSchedulerILi128ELi96ELi256ELi128ELb1ELb1ELb1ELb1ELb0ELb1EEEEEEEEEvNT_6ParamsE --------------------------
	.section	.nv.constant0._ZN7cutlass13device_kernelIN5flash11enable_sm90INS1_16FlashAttnFwdSm90INS1_25CollectiveMainloopFwdSm90ILi2EN4cute5tupleIJNS5_1CILi1EEES8_S8_EEENS6_IJNS7_ILi128EEENS7_ILi96EEENS7_ILi64EEEEEELi256ENS_6half_tEfNS_4arch4Sm90ELb0ELb1ELb0ELb1ELb0ELb1ELb1ELb1ELb0ELb1ELb1ELb0EEENS1_21CollectiveEpilogueFwdINS6_IJSA_NS7_ILi256EEESB_EEES9_SE_SG_Li256ELb1ELb1ELb1ELb0EEENS1_36VarlenDynamicPersistentTileSchedulerILi128ELi96ELi256ELi128ELb1ELb1ELb1ELb1ELb0ELb1EEEEEEEEEvNT_6ParamsE,"a",@progbits
	.sectionflags	@""
	.align	4
.nv.constant0._ZN7cutlass13device_kernelIN5flash11enable_sm90INS1_16FlashAttnFwdSm90INS1_25CollectiveMainloopFwdSm90ILi2EN4cute5tupleIJNS5_1CILi1EEES8_S8_EEENS6_IJNS7_ILi128EEENS7_ILi96EEENS7_ILi64EEEEEELi256ENS_6half_tEfNS_4arch4Sm90ELb0ELb1ELb0ELb1ELb0ELb1ELb1ELb1ELb0ELb1ELb1ELb0EEENS1_21CollectiveEpilogueFwdINS6_IJSA_NS7_ILi256EEESB_EEES9_SE_SG_Li256ELb1ELb1ELb1ELb0EEENS1_36VarlenDynamicPersistentTileSchedulerILi128ELi96ELi256ELi128ELb1ELb1ELb1ELb1ELb0ELb1EEEEEEEEEvNT_6ParamsE:
	.zero		3584


//--------------------- .nv.constant0._ZN7cutlass13device_kernelIN5flash11enable_sm90INS1_16FlashAttnFwdSm90INS1_25CollectiveMainloopFwdSm90ILi2EN4cute5tupleIJNS5_1CILi1EEES8_S8_EEENS6_IJNS7_ILi128EEENS7_ILi96EEENS7_ILi64EEEEEELi256ENS_6half_tEfNS_4arch4Sm90ELb1ELb0ELb0ELb0ELb0ELb0ELb0ELb1ELb0ELb1ELb1ELb0EEENS1_21CollectiveEpilogueFwdINS6_IJSA_NS7_ILi256EEESB_EEES9_SE_SG_Li256ELb0ELb1ELb1ELb0EEENS1_19SingleTileSchedulerILb0ELb1ELb1ELi128EEEEEEEEEvNT_6ParamsE --------------------------
	.section	.nv.constant0._ZN7cutlass13device_kernelIN5flash11enable_sm90INS1_16FlashAttnFwdSm90INS1_25CollectiveMainloopFwdSm90ILi2EN4cute5tupleIJNS5_1CILi1EEES8_S8_EEENS6_IJNS7_ILi128EEENS7_ILi96EEENS7_ILi64EEEEEELi256ENS_6half_tEfNS_4arch4Sm90ELb1ELb0ELb0ELb0ELb0ELb0ELb0ELb1ELb0ELb1ELb1ELb0EEENS1_21CollectiveEpilogueFwdINS6_IJSA_NS7_ILi256EEESB_EEES9_SE_SG_Li256ELb0ELb1ELb1ELb0EEENS1_19SingleTileSchedulerILb0ELb1ELb1ELi128EEEEEEEEEvNT_6ParamsE,"a",@progbits
	.sectionflags	@""
	.align	4
.nv.constant0._ZN7cutlass13device_kernelIN5flash11enable_sm90INS1_16FlashAttnFwdSm90INS1_25CollectiveMainloopFwdSm90ILi2EN4cute5tupleIJNS5_1CILi1EEES8_S8_EEENS6_IJNS7_ILi128EEENS7_ILi96EEENS7_ILi64EEEEEELi256ENS_6half_tEfNS_4arch4Sm90ELb1ELb0ELb0ELb0ELb0ELb0ELb0ELb1ELb0ELb1ELb1ELb0EEENS1_21CollectiveEpilogueFwdINS6_IJSA_NS7_ILi256EEESB_EEES9_SE_SG_Li256ELb0ELb1ELb1ELb0EEENS1_19SingleTileSchedulerILb0ELb1ELb1ELi128EEEEEEEEEvNT_6ParamsE:
	.zero		3200


//--------------------- .nv.constant0._ZN7cutlass13device_kernelIN5flash11enable_sm90INS1_16FlashAttnFwdSm90INS1_25CollectiveMainloopFwdSm90ILi2EN4cute5tupleIJNS5_1CILi1EEES8_S8_EEENS6_IJNS7_ILi128EEENS7_ILi96EEENS7_ILi64EEEEEELi256ENS_6half_tEfNS_4arch4Sm90ELb1ELb0ELb0ELb0ELb0ELb0ELb1ELb1ELb0ELb1ELb1ELb0EEENS1_21CollectiveEpilogueFwdINS6_IJSA_NS7_ILi256EEESB_EEES9_SE_SG_Li256ELb0ELb1ELb1ELb0EEENS1_19SingleTileSchedulerILb0ELb1ELb1ELi128EEEEEEEEEvNT_6ParamsE --------------------------
	.section	.nv.constant0._ZN7cutlass13device_kernelIN5flash11enable_sm90INS1_16FlashAttnFwdSm90INS1_25CollectiveMainloopFwdSm90ILi2EN4cute5tupleIJNS5_1CILi1EEES8_S8_EEENS6_IJNS7_ILi128EEENS7_ILi96EEENS7_ILi64EEEEEELi256ENS_6half_tEfNS_4arch4Sm90ELb1ELb0ELb0ELb0ELb0ELb0ELb1ELb1ELb0ELb1ELb1ELb0EEENS1_21CollectiveEpilogueFwdINS6_IJSA_NS7_ILi256EEESB_EEES9_SE_SG_Li256ELb0ELb1ELb1ELb0EEENS1_19SingleTileSchedulerILb0ELb1ELb1ELi128EEEEEEEEEvNT_6ParamsE,"a",@progbits
	.sectionflags	@""
	.align	4
.nv.constant0._ZN7cutlass13device_kernelIN5flash11enable_sm90INS1_16FlashAttnFwdSm90INS1_25CollectiveMainloopFwdSm90ILi2EN4cute5tupleIJNS5_1CILi1EEES8_S8_EEENS6_IJNS7_ILi128EEENS7_ILi96EEENS7_ILi64EEEEEELi256ENS_6half_tEfNS_4arch4Sm90ELb1ELb0ELb0ELb0ELb0ELb0ELb1ELb1ELb0ELb1ELb1ELb0EEENS1_21CollectiveEpilogueFwdINS6_IJSA_NS7_ILi256EEESB_EEES9_SE_SG_Li256ELb0ELb1ELb1ELb0EEENS1_19SingleTileSchedulerILb0ELb1ELb1ELi128EEEEEEEEEvNT_6ParamsE:
	.zero		3456


//--------------------- .nv.constant0._ZN7cutlass13device_kernelIN5flash11enable_sm90INS1_16FlashAttnFwdSm90INS1_25CollectiveMainloopFwdSm90ILi2EN4cute5tupleIJNS5_1CILi1EEES8_S8_EEENS6_IJNS7_ILi128EEENS7_ILi96EEENS7_ILi64EEEEEELi256ENS_6half_tEfNS_4arch4Sm90ELb1ELb0ELb0ELb1ELb0ELb0ELb0ELb1ELb0ELb1ELb1ELb0EEENS1_21CollectiveEpilogueFwdINS6_IJSA_NS7_ILi256EEESB_EEES9_SE_SG_Li256ELb1ELb1ELb1ELb0EEENS1_36VarlenDynamicPersistentTileSchedulerILi128ELi96ELi256ELi128ELb1ELb1ELb1ELb1ELb1ELb1EEEEEEEEEvNT_6ParamsE --------------------------
	.section	.nv.constant0._ZN7cutlass13device_kernelIN5flash11enable_sm90INS1_16FlashAttnFwdSm90INS1_25CollectiveMainloopFwdSm90ILi2EN4cute5tupleIJNS5_1CILi1EEES8_S8_EEENS6_IJNS7_ILi128EEENS7_ILi96EEENS7_ILi64EEEEEELi256ENS_6half_tEfNS_4arch4Sm90ELb1ELb0ELb0ELb1ELb0ELb0ELb0ELb1ELb0ELb1ELb1ELb0EEENS1_21CollectiveEpilogueFwdINS6_IJSA_NS7_ILi256EEESB_EEES9_SE_SG_Li256ELb1ELb1ELb1ELb0EEENS1_36VarlenDynamicPersistentTileSchedulerILi128ELi96ELi256ELi128ELb1ELb1ELb1ELb1ELb1ELb1EEEEEEEEEvNT_6ParamsE,"a",@progbits
	.sectionflags	@""
	.align	4
.nv.constant0._ZN7cutlass13device_kernelIN5flash11enable_sm90INS1_16FlashAttnFwdSm90INS1_25CollectiveMainloopFwdSm90ILi2EN4cute5tupleIJNS5_1CILi1EEES8_S8_EEENS6_IJNS7_ILi128EEENS7_ILi96EEENS7_ILi64EEEEEELi256ENS_6half_tEfNS_4arch4Sm90ELb1ELb0ELb0ELb1ELb0ELb0ELb0ELb1ELb0ELb1ELb1ELb0EEENS1_21CollectiveEpilogueFwdINS6_IJSA_NS7_ILi256EEESB_EEES9_SE_SG_Li256ELb1ELb1ELb1ELb0EEENS1_36VarlenDynamicPersistentTileSchedulerILi128ELi96ELi256ELi128ELb1ELb1ELb1ELb1ELb1ELb1EEEEEEEEEvNT_6ParamsE:
	.zero		3328


//--------------------- .nv.constant0._ZN7cutlass13device_kernelIN5flash11enable_sm90INS1_16FlashAttnFwdSm90INS1_25CollectiveMainloopFwdSm90ILi2EN4cute5tupleIJNS5_1CILi1EEES8_S8_EEENS6_IJNS7_ILi128EEENS7_ILi96EEENS7_ILi64EEEEEELi256ENS_6half_tEfNS_4arch4Sm90ELb1ELb0ELb0ELb1ELb0ELb1ELb0ELb1ELb0ELb1ELb1ELb0EEENS1_21CollectiveEpilogueFwdINS6_IJSA_NS7_ILi256EEESB_EEES9_SE_SG_Li256ELb1ELb1ELb1ELb0EEENS1_36VarlenDynamicPersistentTileSchedulerILi128ELi96ELi256ELi128ELb1ELb1ELb1ELb1ELb1ELb1EEEEEEEEEvNT_6ParamsE --------------------------
	.section	.nv.constant0._ZN7cutlass13device_kernelIN5flash11enable_sm90INS1_16FlashAttnFwdSm90INS1_25CollectiveMainloopFwdSm90ILi2EN4cute5tupleIJNS5_1CILi1EEES8_S8_EEENS6_IJNS7_ILi128EEENS7_ILi96EEENS7_ILi64EEEEEELi256ENS_6half_tEfNS_4arch4Sm90ELb1ELb0ELb0ELb1ELb0ELb1ELb0ELb1ELb0ELb1ELb1ELb0EEENS1_21CollectiveEpilogueFwdINS6_IJSA_NS7_ILi256EEESB_EEES9_SE_SG_Li256ELb1ELb1ELb1ELb0EEENS1_36VarlenDynamicPersistentTileSchedulerILi128ELi96ELi256ELi128ELb1ELb1ELb1ELb1ELb1ELb1EEEEEEEEEvNT_6ParamsE,"a",@progbits
	.sectionflags	@""
	.align	4
.nv.constant0._ZN7cutlass13device_kernelIN5flash11enable_sm90INS1_16FlashAttnFwdSm90INS1_25CollectiveMainloopFwdSm90ILi2EN4cute5tupleIJNS5_1CILi1EEES8_S8_EEENS6_IJNS7_ILi128EEENS7_ILi96EEENS7_ILi64EEEEEELi256ENS_6half_tEfNS_4arch4Sm90ELb1ELb0ELb0ELb1ELb0ELb1ELb0ELb1ELb0ELb1ELb1ELb0EEENS1_21CollectiveEpilogueFwdINS6_IJSA_NS7_ILi256EEESB_EEES9_SE_SG_Li256ELb1ELb1ELb1ELb0EEENS1_36VarlenDynamicPersistentTileSchedulerILi128ELi96ELi256ELi128ELb1ELb1ELb1ELb1ELb1ELb1EEEEEEEEEvNT_6ParamsE:
	.zero		3328


//--------------------- .nv.constant0._ZN7cutlass13device_kernelIN5flash11enable_sm90INS1_16FlashAttnFwdSm90INS1_25CollectiveMainloopFwdSm90ILi2EN4cute5tupleIJNS5_1CILi1EEES8_S8_EEENS6_IJNS7_ILi128EEENS7_ILi96EEENS7_ILi64EEEEEELi256ENS_6half_tEfNS_4arch4Sm90ELb1ELb0ELb0ELb1ELb0ELb0ELb1ELb1ELb0ELb1ELb1ELb0EEENS1_21CollectiveEpilogueFwdINS6_IJSA_NS7_ILi256EEESB_EEES9_SE_SG_Li256ELb1ELb1ELb1ELb0EEENS1_36VarlenDynamicPersistentTileSchedulerILi128ELi96ELi256ELi128ELb1ELb1ELb1ELb1ELb1ELb1EEEEEEEEEvNT_6ParamsE --------------------------
	.section	.nv.constant0._ZN7cutlass13device_kernelIN5flash11enable_sm90INS1_16FlashAttnFwdSm90INS1_25CollectiveMainloopFwdSm90ILi2EN4cute5tupleIJNS5_1CILi1EEES8_S8_EEENS6_IJNS7_ILi128EEENS7_ILi96EEENS7_ILi64EEEEEELi256ENS_6half_tEfNS_4arch4Sm90ELb1ELb0ELb0ELb1ELb0ELb0ELb1ELb1ELb0ELb1ELb1ELb0EEENS1_21CollectiveEpilogueFwdINS6_IJSA_NS7_ILi256EEESB_EEES9_SE_SG_Li256ELb1ELb1ELb1ELb0EEENS1_36VarlenDynamicPersistentTileSchedulerILi128ELi96ELi256ELi128ELb1ELb1ELb1ELb1ELb1ELb1EEEEEEEEEvNT_6ParamsE,"a",@progbits
	.sectionflags	@""
	.align	4
.nv.constant0._ZN7cutlass13device_kernelIN5flash11enable_sm90INS1_16FlashAttnFwdSm90INS1_25CollectiveMainloopFwdSm90ILi2EN4cute5tupleIJNS5_1CILi1EEES8_S8_EEENS6_IJNS7_ILi128EEENS7_ILi96EEENS7_ILi64EEEEEELi256ENS_6half_tEfNS_4arch4Sm90ELb1ELb0ELb0ELb1ELb0ELb0ELb1ELb1ELb0ELb1ELb1ELb0EEENS1_21CollectiveEpilogueFwdINS6_IJSA_NS7_ILi256EEESB_EEES9_SE_SG_Li256ELb1ELb1ELb1ELb0EEENS1_36VarlenDynamicPersistentTileSchedulerILi128ELi96ELi256ELi128ELb1ELb1ELb1ELb1ELb1ELb1EEEEEEEEEvNT_6ParamsE:
	.zero		3584


//--------------------- .nv.constant0._ZN7cutlass13device_kernelIN5flash11enable_sm90INS1_16FlashAttnFwdSm90INS1_25CollectiveMainloopFwdSm90ILi2EN4cute5tupleIJNS5_1CILi1EEES8_S8_EEENS6_IJNS7_ILi128EEENS7_ILi96EEENS7_ILi64EEEEEELi256ENS_6half_tEfNS_4arch4Sm90ELb1ELb0ELb0ELb1ELb0ELb1ELb1ELb1ELb0ELb1ELb1ELb0EEENS1_21CollectiveEpilogueFwdINS6_IJSA_NS7_ILi256EEESB_EEES9_SE_SG_Li256ELb1ELb1ELb1ELb0EEENS1_36VarlenDynamicPersistentTileSchedulerILi128ELi96ELi256ELi128ELb1ELb1ELb1ELb1ELb1ELb1EEEEEEEEEvNT_6ParamsE --------------------------
	.section	.nv.constant0._ZN7cutlass13device_kernelIN5flash11enable_sm90INS1_16FlashAttnFwdSm90INS1_25CollectiveMainloopFwdSm90ILi2EN4cute5tupleIJNS5_1CILi1EEES8_S8_EEENS6_IJNS7_ILi128EEENS7_ILi96EEENS7_ILi64EEEEEELi256ENS_6half_tEfNS_4arch4Sm90ELb1ELb0ELb0ELb1ELb0ELb1ELb1ELb1ELb0ELb1ELb1ELb0EEENS1_21CollectiveEpilogueFwdINS6_IJSA_NS7_ILi256EEESB_EEES9_SE_SG_Li256ELb1ELb1ELb1ELb0EEENS1_36VarlenDynamicPersistentTileSchedulerILi128ELi96ELi256ELi128ELb1ELb1ELb1ELb1ELb1ELb1EEEEEEEEEvNT_6ParamsE,"a",@progbits
	.sectionflags	@""
	.align	4
.nv.constant0._ZN7cutlass13device_kernelIN5flash11enable_sm90INS1_16FlashAttnFwdSm90INS1_25CollectiveMainloopFwdSm90ILi2EN4cute5tupleIJNS5_1CILi1EEES8_S8_EEENS6_IJNS7_ILi128EEENS7_ILi96EEENS7_ILi64EEEEEELi256ENS_6half_tEfNS_4arch4Sm90ELb1ELb0ELb0ELb1ELb0ELb1ELb1ELb1ELb0ELb1ELb1ELb0EEENS1_21CollectiveEpilogueFwdINS6_IJSA_NS7_ILi256EEESB_EEES9_SE_SG_Li256ELb1ELb1ELb1ELb0EEENS1_36VarlenDynamicPersistentTileSchedulerILi128ELi96ELi256ELi128ELb1ELb1ELb1ELb1ELb1ELb1EEEEEEEEEvNT_6ParamsE:
	.zero		3584


//--------------------- SYMBOLS --------------------------

	.type		.nv.reservedSmem.offset0,@object
	.size		.nv.reservedSmem.offset0,0x4
	.type		__assertfail,@function
